	.target	sm_90a

	.elftype	@"ET_EXEC"


//--------------------- .note.nv.tkinfo           --------------------------
	.section	.note.nv.tkinfo,"",@"SHT_NOTE"
	.sectionflags	@"SHF_NOTE_NV_TKINFO"
	.tkinfo
        /*0018*/ 	.word	0x00000002
        /*0030*/ 	.string	""
        /*0030*/ 	.string	"ptxas"
        /*0030*/ 	.string	"Cuda compilation tools, release 13.0, V13.0.88"
        /*0030*/ 	.string	"Build cuda_13.0.r13.0/compiler.36424714_0"
        /*0030*/ 	.string	"-arch sm_90a -m 64 "



//--------------------- .note.nv.cuinfo           --------------------------
	.section	.note.nv.cuinfo,"",@"SHT_NOTE"
	.sectionflags	@"SHF_NOTE_NV_CUINFO"
        /*0018*/ 	.short	0x0002
        /*001a*/ 	.short	0x005a
        /*001c*/ 	.short	0x0082
	.zero		2


//--------------------- .nv.info                  --------------------------
	.section	.nv.info,"",@"SHT_CUDA_INFO"
	.align	4


	//----- nvinfo : EIATTR_REGCOUNT
	.align		4
        /*0000*/ 	.byte	0x04, 0x2f
        /*0002*/ 	.short	(.L_21 - .L_20)
	.align		4
.L_20:
        /*0004*/ 	.word	index@(_ZN7cutlass13device_kernelIN5flash11enable_sm90INS1_16FlashAttnFwdSm90INS1_25CollectiveMainloopFwdSm90ILi2EN4cute5tupleIJNS5_1CILi1EEES8_S8_EEENS6_IJNS7_ILi128EEENS7_ILi96EEENS7_ILi64EEEEEELi256ENS_10bfloat16_tEfNS_4arch4Sm90ELb1ELb0ELb0ELb1ELb1ELb1ELb1ELb1ELb0ELb1ELb1ELb0EEENS1_21CollectiveEpilogueFwdINS6_IJSA_NS7_ILi256EEESB_EEES9_SE_SG_Li256ELb1ELb1ELb1ELb0EEENS1_36VarlenDynamicPersistentTileSchedulerILi128ELi96ELi256ELi128ELb1ELb1ELb1ELb1ELb1ELb1EEEEEEEEEvNT_6ParamsE)
        /*0008*/ 	.word	0x000000a8


	//----- nvinfo : EIATTR_FRAME_SIZE
	.align		4
.L_21:
        /*000c*/ 	.byte	0x04, 0x11
        /*000e*/ 	.short	(.L_23 - .L_22)
	.align		4
.L_22:
        /*0010*/ 	.word	index@(_ZN7cutlass13device_kernelIN5flash11enable_sm90INS1_16FlashAttnFwdSm90INS1_25CollectiveMainloopFwdSm90ILi2EN4cute5tupleIJNS5_1CILi1EEES8_S8_EEENS6_IJNS7_ILi128EEENS7_ILi96EEENS7_ILi64EEEEEELi256ENS_10bfloat16_tEfNS_4arch4Sm90ELb1ELb0ELb0ELb1ELb1ELb1ELb1ELb1ELb0ELb1ELb1ELb0EEENS1_21CollectiveEpilogueFwdINS6_IJSA_NS7_ILi256EEESB_EEES9_SE_SG_Li256ELb1ELb1ELb1ELb0EEENS1_36VarlenDynamicPersistentTileSchedulerILi128ELi96ELi256ELi128ELb1ELb1ELb1ELb1ELb1ELb1EEEEEEEEEvNT_6ParamsE)
        /*0014*/ 	.word	0x000001e8


	//----- nvinfo : EIATTR_REGCOUNT
	.align		4
.L_23:
        /*0018*/ 	.byte	0x04, 0x2f
        /*001a*/ 	.short	(.L_25 - .L_24)
	.align		4
.L_24:
        /*001c*/ 	.word	index@(_ZN7cutlass13device_kernelIN5flash11enable_sm90INS1_16FlashAttnFwdSm90INS1_25CollectiveMainloopFwdSm90ILi2EN4cute5tupleIJNS5_1CILi1EEES8_S8_EEENS6_IJNS7_ILi128EEENS7_ILi96EEENS7_ILi64EEEEEELi256ENS_10bfloat16_tEfNS_4arch4Sm90ELb1ELb0ELb0ELb1ELb1ELb0ELb1ELb1ELb0ELb1ELb1ELb0EEENS1_21CollectiveEpilogueFwdINS6_IJSA_NS7_ILi256EEESB_EEES9_SE_SG_Li256ELb1ELb1ELb1ELb0EEENS1_36VarlenDynamicPersistentTileSchedulerILi128ELi96ELi256ELi128ELb1ELb1ELb1ELb1ELb1ELb1EEEEEEEEEvNT_6ParamsE)
        /*0020*/ 	.word	0x000000a8


	//----- nvinfo : EIATTR_FRAME_SIZE
	.align		4
.L_25:
        /*0024*/ 	.byte	0x04, 0x11
        /*0026*/ 	.short	(.L_27 - .L_26)
	.align		4
.L_26:
        /*0028*/ 	.word	index@(_ZN7cutlass13device_kernelIN5flash11enable_sm90INS1_16FlashAttnFwdSm90INS1_25CollectiveMainloopFwdSm90ILi2EN4cute5tupleIJNS5_1CILi1EEES8_S8_EEENS6_IJNS7_ILi128EEENS7_ILi96EEENS7_ILi64EEEEEELi256ENS_10bfloat16_tEfNS_4arch4Sm90ELb1ELb0ELb0ELb1ELb1ELb0ELb1ELb1ELb0ELb1ELb1ELb0EEENS1_21CollectiveEpilogueFwdINS6_IJSA_NS7_ILi256EEESB_EEES9_SE_SG_Li256ELb1ELb1ELb1ELb0EEENS1_36VarlenDynamicPersistentTileSchedulerILi128ELi96ELi256ELi128ELb1ELb1ELb1ELb1ELb1ELb1EEEEEEEEEvNT_6ParamsE)
        /*002c*/ 	.word	0x00000040


	//----- nvinfo : EIATTR_REGCOUNT
	.align		4
.L_27:
        /*0030*/ 	.byte	0x04, 0x2f
        /*0032*/ 	.short	(.L_29 - .L_28)
	.align		4
.L_28:
        /*0034*/ 	.word	index@(_ZN7cutlass13device_kernelIN5flash11enable_sm90INS1_16FlashAttnFwdSm90INS1_25CollectiveMainloopFwdSm90ILi2EN4cute5tupleIJNS5_1CILi1EEES8_S8_EEENS6_IJNS7_ILi128EEENS7_ILi96EEENS7_ILi64EEEEEELi256ENS_10bfloat16_tEfNS_4arch4Sm90ELb1ELb0ELb0ELb1ELb1ELb1ELb0ELb1ELb0ELb1ELb1ELb0EEENS1_21CollectiveEpilogueFwdINS6_IJSA_NS7_ILi256EEESB_EEES9_SE_SG_Li256ELb1ELb1ELb1ELb0EEENS1_36VarlenDynamicPersistentTileSchedulerILi128ELi96ELi256ELi128ELb1ELb1ELb1ELb1ELb1ELb1EEEEEEEEEvNT_6ParamsE)
        /*0038*/ 	.word	0x000000a8


	//----- nvinfo : EIATTR_FRAME_SIZE
	.align		4
.L_29:
        /*003c*/ 	.byte	0x04, 0x11
        /*003e*/ 	.short	(.L_31 - .L_30)
	.align		4
.L_30:
        /*0040*/ 	.word	index@(_ZN7cutlass13device_kernelIN5flash11enable_sm90INS1_16FlashAttnFwdSm90INS1_25CollectiveMainloopFwdSm90ILi2EN4cute5tupleIJNS5_1CILi1EEES8_S8_EEENS6_IJNS7_ILi128EEENS7_ILi96EEENS7_ILi64EEEEEELi256ENS_10bfloat16_tEfNS_4arch4Sm90ELb1ELb0ELb0ELb1ELb1ELb1ELb0ELb1ELb0ELb1ELb1ELb0EEENS1_21CollectiveEpilogueFwdINS6_IJSA_NS7_ILi256EEESB_EEES9_SE_SG_Li256ELb1ELb1ELb1ELb0EEENS1_36VarlenDynamicPersistentTileSchedulerILi128ELi96ELi256ELi128ELb1ELb1ELb1ELb1ELb1ELb1EEEEEEEEEvNT_6ParamsE)
        /*0044*/ 	.word	0x00000150


	//----- nvinfo : EIATTR_REGCOUNT
	.align		4
.L_31:
        /*0048*/ 	.byte	0x04, 0x2f
        /*004a*/ 	.short	(.L_33 - .L_32)
	.align		4
.L_32:
        /*004c*/ 	.word	index@(_ZN7cutlass13device_kernelIN5flash11enable_sm90INS1_16FlashAttnFwdSm90INS1_25CollectiveMainloopFwdSm90ILi2EN4cute5tupleIJNS5_1CILi1EEES8_S8_EEENS6_IJNS7_ILi128EEENS7_ILi96EEENS7_ILi64EEEEEELi256ENS_10bfloat16_tEfNS_4arch4Sm90ELb1ELb0ELb0ELb1ELb1ELb0ELb0ELb1ELb0ELb1ELb1ELb0EEENS1_21CollectiveEpilogueFwdINS6_IJSA_NS7_ILi256EEESB_EEES9_SE_SG_Li256ELb1ELb1ELb1ELb0EEENS1_36VarlenDynamicPersistentTileSchedulerILi128ELi96ELi256ELi128ELb1ELb1ELb1ELb1ELb1ELb1EEEEEEEEEvNT_6ParamsE)
        /*0050*/ 	.word	0x000000a8


	//----- nvinfo : EIATTR_FRAME_SIZE
	.align		4
.L_33:
        /*0054*/ 	.byte	0x04, 0x11
        /*0056*/ 	.short	(.L_35 - .L_34)
	.align		4
.L_34:
        /*0058*/ 	.word	index@(_ZN7cutlass13device_kernelIN5flash11enable_sm90INS1_16FlashAttnFwdSm90INS1_25CollectiveMainloopFwdSm90ILi2EN4cute5tupleIJNS5_1CILi1EEES8_S8_EEENS6_IJNS7_ILi128EEENS7_ILi96EEENS7_ILi64EEEEEELi256ENS_10bfloat16_tEfNS_4arch4Sm90ELb1ELb0ELb0ELb1ELb1ELb0ELb0ELb1ELb0ELb1ELb1ELb0EEENS1_21CollectiveEpilogueFwdINS6_IJSA_NS7_ILi256EEESB_EEES9_SE_SG_Li256ELb1ELb1ELb1ELb0EEENS1_36VarlenDynamicPersistentTileSchedulerILi128ELi96ELi256ELi128ELb1ELb1ELb1ELb1ELb1ELb1EEEEEEEEEvNT_6ParamsE)
        /*005c*/ 	.word	0x00000030


	//----- nvinfo : EIATTR_REGCOUNT
	.align		4
.L_35:
        /*0060*/ 	.byte	0x04, 0x2f
        /*0062*/ 	.short	(.L_37 - .L_36)
	.align		4
.L_36:
        /*0064*/ 	.word	index@(_ZN7cutlass13device_kernelIN5flash11enable_sm90INS1_16FlashAttnFwdSm90INS1_25CollectiveMainloopFwdSm90ILi2EN4cute5tupleIJNS5_1CILi1EEES8_S8_EEENS6_IJNS7_ILi128EEENS7_ILi96EEENS7_ILi64EEEEEELi256ENS_10bfloat16_tEfNS_4arch4Sm90ELb1ELb0ELb0ELb0ELb1ELb0ELb1ELb1ELb0ELb1ELb1ELb0EEENS1_21CollectiveEpilogueFwdINS6_IJSA_NS7_ILi256EEESB_EEES9_SE_SG_Li256ELb0ELb1ELb1ELb0EEENS1_19SingleTileSchedulerILb0ELb1ELb1ELi128EEEEEEEEEvNT_6ParamsE)
        /*0068*/ 	.word	0x000000a8


	//----- nvinfo : EIATTR_FRAME_SIZE
	.align		4
.L_37:
        /*006c*/ 	.byte	0x04, 0x11
        /*006e*/ 	.short	(.L_39 - .L_38)
	.align		4
.L_38:
        /*0070*/ 	.word	index@(_ZN7cutlass13device_kernelIN5flash11enable_sm90INS1_16FlashAttnFwdSm90INS1_25CollectiveMainloopFwdSm90ILi2EN4cute5tupleIJNS5_1CILi1EEES8_S8_EEENS6_IJNS7_ILi128EEENS7_ILi96EEENS7_ILi64EEEEEELi256ENS_10bfloat16_tEfNS_4arch4Sm90ELb1ELb0ELb0ELb0ELb1ELb0ELb1ELb1ELb0ELb1ELb1ELb0EEENS1_21CollectiveEpilogueFwdINS6_IJSA_NS7_ILi256EEESB_EEES9_SE_SG_Li256ELb0ELb1ELb1ELb0EEENS1_19SingleTileSchedulerILb0ELb1ELb1ELi128EEEEEEEEEvNT_6ParamsE)
        /*0074*/ 	.word	0x00000008


	//----- nvinfo : EIATTR_REGCOUNT
	.align		4
.L_39:
        /*0078*/ 	.byte	0x04, 0x2f
        /*007a*/ 	.short	(.L_41 - .L_40)
	.align		4
.L_40:
        /*007c*/ 	.word	index@(_ZN7cutlass13device_kernelIN5flash11enable_sm90INS1_16FlashAttnFwdSm90INS1_25CollectiveMainloopFwdSm90ILi2EN4cute5tupleIJNS5_1CILi1EEES8_S8_EEENS6_IJNS7_ILi128EEENS7_ILi96EEENS7_ILi64EEEEEELi256ENS_10bfloat16_tEfNS_4arch4Sm90ELb1ELb0ELb0ELb0ELb1ELb0ELb0ELb1ELb0ELb1ELb1ELb0EEENS1_21CollectiveEpilogueFwdINS6_IJSA_NS7_ILi256EEESB_EEES9_SE_SG_Li256ELb0ELb1ELb1ELb0EEENS1_19SingleTileSchedulerILb0ELb1ELb1ELi128EEEEEEEEEvNT_6ParamsE)
        /*0080*/ 	.word	0x000000a8


	//----- nvinfo : EIATTR_FRAME_SIZE
	.align		4
.L_41:
        /*0084*/ 	.byte	0x04, 0x11
        /*0086*/ 	.short	(.L_43 - .L_42)
	.align		4
.L_42:
        /*0088*/ 	.word	index@(_ZN7cutlass13device_kernelIN5flash11enable_sm90INS1_16FlashAttnFwdSm90INS1_25CollectiveMainloopFwdSm90ILi2EN4cute5tupleIJNS5_1CILi1EEES8_S8_EEENS6_IJNS7_ILi128EEENS7_ILi96EEENS7_ILi64EEEEEELi256ENS_10bfloat16_tEfNS_4arch4Sm90ELb1ELb0ELb0ELb0ELb1ELb0ELb0ELb1ELb0ELb1ELb1ELb0EEENS1_21CollectiveEpilogueFwdINS6_IJSA_NS7_ILi256EEESB_EEES9_SE_SG_Li256ELb0ELb1ELb1ELb0EEENS1_19SingleTileSchedulerILb0ELb1ELb1ELi128EEEEEEEEEvNT_6ParamsE)
        /*008c*/ 	.word	0x00000000


	//----- nvinfo : EIATTR_REGCOUNT
	.align		4
.L_43:
        /*0090*/ 	.byte	0x04, 0x2f
        /*0092*/ 	.short	(.L_45 - .L_44)
	.align		4
.L_44:
        /*0094*/ 	.word	index@(_ZN7cutlass13device_kernelIN5flash11enable_sm90INS1_16FlashAttnFwdSm90INS1_25CollectiveMainloopFwdSm90ILi2EN4cute5tupleIJNS5_1CILi1EEES8_S8_EEENS6_IJNS7_ILi128EEENS7_ILi96EEENS7_ILi64EEEEEELi256ENS_10bfloat16_tEfNS_4arch4Sm90ELb0ELb1ELb0ELb1ELb1ELb1ELb1ELb1ELb0ELb1ELb1ELb0EEENS1_21CollectiveEpilogueFwdINS6_IJSA_NS7_ILi256EEESB_EEES9_SE_SG_Li256ELb1ELb1ELb1ELb0EEENS1_36VarlenDynamicPersistentTileSchedulerILi128ELi96ELi256ELi128ELb1ELb1ELb1ELb1ELb0ELb1EEEEEEEEEvNT_6ParamsE)
        /*0098*/ 	.word	0x000000a8


	//----- nvinfo : EIATTR_FRAME_SIZE
	.align		4
.L_45:
        /*009c*/ 	.byte	0x04, 0x11
        /*009e*/ 	.short	(.L_47 - .L_46)
	.align		4
.L_46:
        /*00a0*/ 	.word	index@($_ZN7cutlass13device_kernelIN5flash11enable_sm90INS1_16FlashAttnFwdSm90INS1_25CollectiveMainloopFwdSm90ILi2EN4cute5tupleIJNS5_1CILi1EEES8_S8_EEENS6_IJNS7_ILi128EEENS7_ILi96EEENS7_ILi64EEEEEELi256ENS_10bfloat16_tEfNS_4arch4Sm90ELb0ELb1ELb0ELb1ELb1ELb1ELb1ELb1ELb0ELb1ELb1ELb0EEENS1_21CollectiveEpilogueFwdINS6_IJSA_NS7_ILi256EEESB_EEES9_SE_SG_Li256ELb1ELb1ELb1ELb0EEENS1_36VarlenDynamicPersistentTileSchedulerILi128ELi96ELi256ELi128ELb1ELb1ELb1ELb1ELb0ELb1EEEEEEEEEvNT_6ParamsE$_ZZN5flash25CollectiveMainloopFwdSm90ILi2EN4cute5tupleIJNS1_1CILi1EEES4_S4_EEENS2_IJNS3_ILi128EEENS3_ILi96EEENS3_ILi64EEEEEELi256EN7cutlass10bfloat16_tEfNSA_4arch4Sm90ELb0ELb1ELb0ELb1ELb1ELb1ELb1ELb1ELb0ELb1ELb1ELb0EE3mmaINS_16FlashAttnFwdSm90ISE_NS_21CollectiveEpilogueFwdINS2_IJS6_NS3_ILi256EEES7_EEES5_SB_SD_Li256ELb1ELb1ELb1ELb0EEENS_36VarlenDynamicPersistentTileSchedulerILi128ELi96ELi256ELi128ELb1ELb1ELb1ELb1ELb0ELb1EEEE13SharedStorageENS1_6TensorINS1_11ArrayEngineIfLm128EEENS1_6LayoutINS2_IJNS2_IJNS3_ILi2EEEST_NS3_ILi32EEEEEES4_S4_EEENS2_IJNS2_IJS4_ST_NS3_ILi4EEEEEENS3_ILi0EEESZ_EEEEEEENS_7SoftmaxILi2ELi0EEEEEbRKNSE_6ParamsENSA_13PipelineAsyncILi2EEES19_RNSA_13PipelineStateILj2EEERT0_RT1_iRiRKNS_16SeqlenInfoQKNewKILb1ELb1EEENS2_IJiiiiEEERT_ENKUliT_T0_T1_E_clIZSF_ISO_S12_S14_EbS17_S19_S19_S1C_S1E_S1G_iS1H_S1L_S1M_S1O_EUlRS1P_iE0_NS3_ILb1EEES1W_EEDaiS1P_S1Q_S1R_)
        /*00a4*/ 	.word	0x00000530


	//----- nvinfo : EIATTR_FRAME_SIZE
	.align		4
.L_47:
        /*00a8*/ 	.byte	0x04, 0x11
        /*00aa*/ 	.short	(.L_49 - .L_48)
	.align		4
.L_48:
        /*00ac*/ 	.word	index@(_ZN7cutlass13device_kernelIN5flash11enable_sm90INS1_16FlashAttnFwdSm90INS1_25CollectiveMainloopFwdSm90ILi2EN4cute5tupleIJNS5_1CILi1EEES8_S8_EEENS6_IJNS7_ILi128EEENS7_ILi96EEENS7_ILi64EEEEEELi256ENS_10bfloat16_tEfNS_4arch4Sm90ELb0ELb1ELb0ELb1ELb1ELb1ELb1ELb1ELb0ELb1ELb1ELb0EEENS1_21CollectiveEpilogueFwdINS6_IJSA_NS7_ILi256EEESB_EEES9_SE_SG_Li256ELb1ELb1ELb1ELb0EEENS1_36VarlenDynamicPersistentTileSchedulerILi128ELi96ELi256ELi128ELb1ELb1ELb1ELb1ELb0ELb1EEEEEEEEEvNT_6ParamsE)
        /*00b0*/ 	.word	0x00000530


	//----- nvinfo : EIATTR_REGCOUNT
	.align		4
.L_49:
        /*00b4*/ 	.byte	0x04, 0x2f
        /*00b6*/ 	.short	(.L_51 - .L_50)
	.align		4
.L_50:
        /*00b8*/ 	.word	index@(_ZN7cutlass13device_kernelIN5flash11enable_sm90INS1_16FlashAttnFwdSm90INS1_25CollectiveMainloopFwdSm90ILi2EN4cute5tupleIJNS5_1CILi1EEES8_S8_EEENS6_IJNS7_ILi128EEENS7_ILi96EEENS7_ILi64EEEEEELi256ENS_10bfloat16_tEfNS_4arch4Sm90ELb0ELb1ELb0ELb1ELb1ELb0ELb1ELb1ELb0ELb1ELb1ELb0EEENS1_21CollectiveEpilogueFwdINS6_IJSA_NS7_ILi256EEESB_EEES9_SE_SG_Li256ELb1ELb1ELb1ELb0EEENS1_36VarlenDynamicPersistentTileSchedulerILi128ELi96ELi256ELi128ELb1ELb1ELb1ELb1ELb0ELb1EEEEEEEEEvNT_6ParamsE)
        /*00bc*/ 	.word	0x000000a8


	//----- nvinfo : EIATTR_FRAME_SIZE
	.align		4
.L_51:
        /*00c0*/ 	.byte	0x04, 0x11
        /*00c2*/ 	.short	(.L_53 - .L_52)
	.align		4
.L_52:
        /*00c4*/ 	.word	index@($_ZN7cutlass13device_kernelIN5flash11enable_sm90INS1_16FlashAttnFwdSm90INS1_25CollectiveMainloopFwdSm90ILi2EN4cute5tupleIJNS5_1CILi1EEES8_S8_EEENS6_IJNS7_ILi128EEENS7_ILi96EEENS7_ILi64EEEEEELi256ENS_10bfloat16_tEfNS_4arch4Sm90ELb0ELb1ELb0ELb1ELb1ELb0ELb1ELb1ELb0ELb1ELb1ELb0EEENS1_21CollectiveEpilogueFwdINS6_IJSA_NS7_ILi256EEESB_EEES9_SE_SG_Li256ELb1ELb1ELb1ELb0EEENS1_36VarlenDynamicPersistentTileSchedulerILi128ELi96ELi256ELi128ELb1ELb1ELb1ELb1ELb0ELb1EEEEEEEEEvNT_6ParamsE$_ZZN5flash25CollectiveMainloopFwdSm90ILi2EN4cute5tupleIJNS1_1CILi1EEES4_S4_EEENS2_IJNS3_ILi128EEENS3_ILi96EEENS3_ILi64EEEEEELi256EN7cutlass10bfloat16_tEfNSA_4arch4Sm90ELb0ELb1ELb0ELb1ELb1ELb0ELb1ELb1ELb0ELb1ELb1ELb0EE3mmaINS_16FlashAttnFwdSm90ISE_NS_21CollectiveEpilogueFwdINS2_IJS6_NS3_ILi256EEES7_EEES5_SB_SD_Li256ELb1ELb1ELb1ELb0EEENS_36VarlenDynamicPersistentTileSchedulerILi128ELi96ELi256ELi128ELb1ELb1ELb1ELb1ELb0ELb1EEEE13SharedStorageENS1_6TensorINS1_11ArrayEngineIfLm128EEENS1_6LayoutINS2_IJNS2_IJNS3_ILi2EEEST_NS3_ILi32EEEEEES4_S4_EEENS2_IJNS2_IJS4_ST_NS3_ILi4EEEEEENS3_ILi0EEESZ_EEEEEEENS_7SoftmaxILi2ELi0EEEEEbRKNSE_6ParamsENSA_13PipelineAsyncILi2EEES19_RNSA_13PipelineStateILj2EEERT0_RT1_iRiRKNS_16SeqlenInfoQKNewKILb1ELb0EEENS2_IJiiiiEEERT_ENKUliT_T0_T1_E_clIZSF_ISO_S12_S14_EbS17_S19_S19_S1C_S1E_S1G_iS1H_S1L_S1M_S1O_EUlRS1P_iE1_NS3_ILb0EEENS3_ILb1EEEEEDaiS1P_S1Q_S1R_)
        /*00c8*/ 	.word	0x000004e0


	//----- nvinfo : EIATTR_FRAME_SIZE
	.align		4
.L_53:
        /*00cc*/ 	.byte	0x04, 0x11
        /*00ce*/ 	.short	(.L_55 - .L_54)
	.align		4
.L_54:
        /*00d0*/ 	.word	index@(_ZN7cutlass13device_kernelIN5flash11enable_sm90INS1_16FlashAttnFwdSm90INS1_25CollectiveMainloopFwdSm90ILi2EN4cute5tupleIJNS5_1CILi1EEES8_S8_EEENS6_IJNS7_ILi128EEENS7_ILi96EEENS7_ILi64EEEEEELi256ENS_10bfloat16_tEfNS_4arch4Sm90ELb0ELb1ELb0ELb1ELb1ELb0ELb1ELb1ELb0ELb1ELb1ELb0EEENS1_21CollectiveEpilogueFwdINS6_IJSA_NS7_ILi256EEESB_EEES9_SE_SG_Li256ELb1ELb1ELb1ELb0EEENS1_36VarlenDynamicPersistentTileSchedulerILi128ELi96ELi256ELi128ELb1ELb1ELb1ELb1ELb0ELb1EEEEEEEEEvNT_6ParamsE)
        /*00d4*/ 	.word	0x000004e0


	//----- nvinfo : EIATTR_REGCOUNT
	.align		4
.L_55:
        /*00d8*/ 	.byte	0x04, 0x2f
        /*00da*/ 	.short	(.L_57 - .L_56)
	.align		4
.L_56:
        /*00dc*/ 	.word	index@(_ZN7cutlass13device_kernelIN5flash11enable_sm90INS1_16FlashAttnFwdSm90INS1_25CollectiveMainloopFwdSm90ILi2EN4cute5tupleIJNS5_1CILi1EEES8_S8_EEENS6_IJNS7_ILi128EEENS7_ILi96EEENS7_ILi64EEEEEELi256ENS_10bfloat16_tEfNS_4arch4Sm90ELb0ELb1ELb0ELb1ELb1ELb1ELb0ELb1ELb0ELb1ELb1ELb0EEENS1_21CollectiveEpilogueFwdINS6_IJSA_NS7_ILi256EEESB_EEES9_SE_SG_Li256ELb1ELb1ELb1ELb0EEENS1_36VarlenDynamicPersistentTileSchedulerILi128ELi96ELi256ELi128ELb1ELb1ELb1ELb1ELb0ELb1EEEEEEEEEvNT_6ParamsE)
        /*00e0*/ 	.word	0x000000a8


	//----- nvinfo : EIATTR_FRAME_SIZE
	.align		4
.L_57:
        /*00e4*/ 	.byte	0x04, 0x11
        /*00e6*/ 	.short	(.L_59 - .L_58)
	.align		4
.L_58:
        /*00e8*/ 	.word	index@(_ZN7cutlass13device_kernelIN5flash11enable_sm90INS1_16FlashAttnFwdSm90INS1_25CollectiveMainloopFwdSm90ILi2EN4cute5tupleIJNS5_1CILi1EEES8_S8_EEENS6_IJNS7_ILi128EEENS7_ILi96EEENS7_ILi64EEEEEELi256ENS_10bfloat16_tEfNS_4arch4Sm90ELb0ELb1ELb0ELb1ELb1ELb1ELb0ELb1ELb0ELb1ELb1ELb0EEENS1_21CollectiveEpilogueFwdINS6_IJSA_NS7_ILi256EEESB_EEES9_SE_SG_Li256ELb1ELb1ELb1ELb0EEENS1_36VarlenDynamicPersistentTileSchedulerILi128ELi96ELi256ELi128ELb1ELb1ELb1ELb1ELb0ELb1EEEEEEEEEvNT_6ParamsE)
        /*00ec*/ 	.word	0x00000058


	//----- nvinfo : EIATTR_REGCOUNT
	.align		4
.L_59:
        /*00f0*/ 	.byte	0x04, 0x2f
        /*00f2*/ 	.short	(.L_61 - .L_60)
	.align		4
.L_60:
        /*00f4*/ 	.word	index@(_ZN7cutlass13device_kernelIN5flash11enable_sm90INS1_16FlashAttnFwdSm90INS1_25CollectiveMainloopFwdSm90ILi2EN4cute5tupleIJNS5_1CILi1EEES8_S8_EEENS6_IJNS7_ILi128EEENS7_ILi96EEENS7_ILi64EEEEEELi256ENS_10bfloat16_tEfNS_4arch4Sm90ELb0ELb1ELb0ELb1ELb1ELb0ELb0ELb1ELb0ELb1ELb1ELb0EEENS1_21CollectiveEpilogueFwdINS6_IJSA_NS7_ILi256EEESB_EEES9_SE_SG_Li256ELb1ELb1ELb1ELb0EEENS1_36VarlenDynamicPersistentTileSchedulerILi128ELi96ELi256ELi128ELb1ELb1ELb1ELb1ELb0ELb1EEEEEEEEEvNT_6ParamsE)
        /*00f8*/ 	.word	0x000000a8


	//----- nvinfo : EIATTR_FRAME_SIZE
	.align		4
.L_61:
        /*00fc*/ 	.byte	0x04, 0x11
        /*00fe*/ 	.short	(.L_63 - .L_62)
	.align		4
.L_62:
        /*0100*/ 	.word	index@(_ZN7cutlass13device_kernelIN5flash11enable_sm90INS1_16FlashAttnFwdSm90INS1_25CollectiveMainloopFwdSm90ILi2EN4cute5tupleIJNS5_1CILi1EEES8_S8_EEENS6_IJNS7_ILi128EEENS7_ILi96EEENS7_ILi64EEEEEELi256ENS_10bfloat16_tEfNS_4arch4Sm90ELb0ELb1ELb0ELb1ELb1ELb0ELb0ELb1ELb0ELb1ELb1ELb0EEENS1_21CollectiveEpilogueFwdINS6_IJSA_NS7_ILi256EEESB_EEES9_SE_SG_Li256ELb1ELb1ELb1ELb0EEENS1_36VarlenDynamicPersistentTileSchedulerILi128ELi96ELi256ELi128ELb1ELb1ELb1ELb1ELb0ELb1EEEEEEEEEvNT_6ParamsE)
        /*0104*/ 	.word	0x00000020


	//----- nvinfo : EIATTR_REGCOUNT
	.align		4
.L_63:
        /*0108*/ 	.byte	0x04, 0x2f
        /*010a*/ 	.short	(.L_65 - .L_64)
	.align		4
.L_64:
        /*010c*/ 	.word	index@(_ZN7cutlass13device_kernelIN5flash11enable_sm90INS1_16FlashAttnFwdSm90INS1_25CollectiveMainloopFwdSm90ILi2EN4cute5tupleIJNS5_1CILi1EEES8_S8_EEENS6_IJNS7_ILi128EEENS7_ILi96EEENS7_ILi64EEEEEELi256ENS_10bfloat16_tEfNS_4arch4Sm90ELb0ELb1ELb0ELb0ELb1ELb0ELb1ELb1ELb0ELb1ELb1ELb0EEENS1_21CollectiveEpilogueFwdINS6_IJSA_NS7_ILi256EEESB_EEES9_SE_SG_Li256ELb0ELb1ELb1ELb0EEENS1_19SingleTileSchedulerILb0ELb1ELb1ELi128EEEEEEEEEvNT_6ParamsE)
        /*0110*/ 	.word	0x000000a8


	//----- nvinfo : EIATTR_FRAME_SIZE
	.align		4
.L_65:
        /*0114*/ 	.byte	0x04, 0x11
        /*0116*/ 	.short	(.L_67 - .L_66)
	.align		4
.L_66:
        /*0118*/ 	.word	index@($_ZN7cutlass13device_kernelIN5flash11enable_sm90INS1_16FlashAttnFwdSm90INS1_25CollectiveMainloopFwdSm90ILi2EN4cute5tupleIJNS5_1CILi1EEES8_S8_EEENS6_IJNS7_ILi128EEENS7_ILi96EEENS7_ILi64EEEEEELi256ENS_10bfloat16_tEfNS_4arch4Sm90ELb0ELb1ELb0ELb0ELb1ELb0ELb1ELb1ELb0ELb1ELb1ELb0EEENS1_21CollectiveEpilogueFwdINS6_IJSA_NS7_ILi256EEESB_EEES9_SE_SG_Li256ELb0ELb1ELb1ELb0EEENS1_19SingleTileSchedulerILb0ELb1ELb1ELi128EEEEEEEEEvNT_6ParamsE$_ZZN5flash25CollectiveMainloopFwdSm90ILi2EN4cute5tupleIJNS1_1CILi1EEES4_S4_EEENS2_IJNS3_ILi128EEENS3_ILi96EEENS3_ILi64EEEEEELi256EN7cutlass10bfloat16_tEfNSA_4arch4Sm90ELb0ELb1ELb0ELb0ELb1ELb0ELb1ELb1ELb0ELb1ELb1ELb0EE3mmaINS_16FlashAttnFwdSm90ISE_NS_21CollectiveEpilogueFwdINS2_IJS6_NS3_ILi256EEES7_EEES5_SB_SD_Li256ELb0ELb1ELb1ELb0EEENS_19SingleTileSchedulerILb0ELb1ELb1ELi128EEEE13SharedStorageENS1_6TensorINS1_11ArrayEngineIfLm128EEENS1_6LayoutINS2_IJNS2_IJNS3_ILi2EEEST_NS3_ILi32EEEEEES4_S4_EEENS2_IJNS2_IJS4_ST_NS3_ILi4EEEEEENS3_ILi0EEESZ_EEEEEEENS_7SoftmaxILi2ELi0EEEEEbRKNSE_6ParamsENSA_13PipelineAsyncILi2EEES19_RNSA_13PipelineStateILj2EEERT0_RT1_iRiRKNS_16SeqlenInfoQKNewKILb0ELb0EEENS2_IJiiiiEEERT_ENKUliT_T0_T1_E_clIZSF_ISO_S12_S14_EbS17_S19_S19_S1C_S1E_S1G_iS1H_S1L_S1M_S1O_EUlRS1P_iE1_NS3_ILb0EEENS3_ILb1EEEEEDaiS1P_S1Q_S1R_)
        /*011c*/ 	.word	0x000056a0


	//----- nvinfo : EIATTR_FRAME_SIZE
	.align		4
.L_67:
        /*0120*/ 	.byte	0x04, 0x11
        /*0122*/ 	.short	(.L_69 - .L_68)
	.align		4
.L_68:
        /*0124*/ 	.word	index@(_ZN7cutlass13device_kernelIN5flash11enable_sm90INS1_16FlashAttnFwdSm90INS1_25CollectiveMainloopFwdSm90ILi2EN4cute5tupleIJNS5_1CILi1EEES8_S8_EEENS6_IJNS7_ILi128EEENS7_ILi96EEENS7_ILi64EEEEEELi256ENS_10bfloat16_tEfNS_4arch4Sm90ELb0ELb1ELb0ELb0ELb1ELb0ELb1ELb1ELb0ELb1ELb1ELb0EEENS1_21CollectiveEpilogueFwdINS6_IJSA_NS7_ILi256EEESB_EEES9_SE_SG_Li256ELb0ELb1ELb1ELb0EEENS1_19SingleTileSchedulerILb0ELb1ELb1ELi128EEEEEEEEEvNT_6ParamsE)
        /*0128*/ 	.word	0x000056a0


	//----- nvinfo : EIATTR_REGCOUNT
	.align		4
.L_69:
        /*012c*/ 	.byte	0x04, 0x2f
        /*012e*/ 	.short	(.L_71 - .L_70)
	.align		4
.L_70:
        /*0130*/ 	.word	index@(_ZN7cutlass13device_kernelIN5flash11enable_sm90INS1_16FlashAttnFwdSm90INS1_25CollectiveMainloopFwdSm90ILi2EN4cute5tupleIJNS5_1CILi1EEES8_S8_EEENS6_IJNS7_ILi128EEENS7_ILi96EEENS7_ILi64EEEEEELi256ENS_10bfloat16_tEfNS_4arch4Sm90ELb0ELb1ELb0ELb0ELb1ELb0ELb0ELb1ELb0ELb1ELb1ELb0EEENS1_21CollectiveEpilogueFwdINS6_IJSA_NS7_ILi256EEESB_EEES9_SE_SG_Li256ELb0ELb1ELb1ELb0EEENS1_19SingleTileSchedulerILb0ELb1ELb1ELi128EEEEEEEEEvNT_6ParamsE)
        /*0134*/ 	.word	0x000000a8


	//----- nvinfo : EIATTR_FRAME_SIZE
	.align		4
.L_71:
        /*0138*/ 	.byte	0x04, 0x11
        /*013a*/ 	.short	(.L_73 - .L_72)
	.align		4
.L_72:
        /*013c*/ 	.word	index@(_ZN7cutlass13device_kernelIN5flash11enable_sm90INS1_16FlashAttnFwdSm90INS1_25CollectiveMainloopFwdSm90ILi2EN4cute5tupleIJNS5_1CILi1EEES8_S8_EEENS6_IJNS7_ILi128EEENS7_ILi96EEENS7_ILi64EEEEEELi256ENS_10bfloat16_tEfNS_4arch4Sm90ELb0ELb1ELb0ELb0ELb1ELb0ELb0ELb1ELb0ELb1ELb1ELb0EEENS1_21CollectiveEpilogueFwdINS6_IJSA_NS7_ILi256EEESB_EEES9_SE_SG_Li256ELb0ELb1ELb1ELb0EEENS1_19SingleTileSchedulerILb0ELb1ELb1ELi128EEEEEEEEEvNT_6ParamsE)
        /*0140*/ 	.word	0x00000000


	//----- nvinfo : EIATTR_REGCOUNT
	.align		4
.L_73:
        /*0144*/ 	.byte	0x04, 0x2f
        /*0146*/ 	.short	(.L_75 - .L_74)
	.align		4
.L_74:
        /*0148*/ 	.word	index@(_ZN7cutlass13device_kernelIN5flash11enable_sm90INS1_16FlashAttnFwdSm90INS1_25CollectiveMainloopFwdSm90ILi2EN4cute5tupleIJNS5_1CILi1EEES8_S8_EEENS6_IJNS7_ILi128EEENS7_ILi96EEENS7_ILi64EEEEEELi256ENS_10bfloat16_tEfNS_4arch4Sm90ELb0ELb0ELb0ELb1ELb1ELb1ELb1ELb1ELb0ELb1ELb1ELb0EEENS1_21CollectiveEpilogueFwdINS6_IJSA_NS7_ILi256EEESB_EEES9_SE_SG_Li256ELb1ELb1ELb1ELb0EEENS1_36VarlenDynamicPersistentTileSchedulerILi128ELi96ELi256ELi128ELb1ELb1ELb1ELb0ELb1ELb1EEEEEEEEEvNT_6ParamsE)
        /*014c*/ 	.word	0x000000a8


	//----- nvinfo : EIATTR_FRAME_SIZE
	.align		4
.L_75:
        /*0150*/ 	.byte	0x04, 0x11
        /*0152*/ 	.short	(.L_77 - .L_76)
	.align		4
.L_76:
        /*0154*/ 	.word	index@(_ZN7cutlass13device_kernelIN5flash11enable_sm90INS1_16FlashAttnFwdSm90INS1_25CollectiveMainloopFwdSm90ILi2EN4cute5tupleIJNS5_1CILi1EEES8_S8_EEENS6_IJNS7_ILi128EEENS7_ILi96EEENS7_ILi64EEEEEELi256ENS_10bfloat16_tEfNS_4arch4Sm90ELb0ELb0ELb0ELb1ELb1ELb1ELb1ELb1ELb0ELb1ELb1ELb0EEENS1_21CollectiveEpilogueFwdINS6_IJSA_NS7_ILi256EEESB_EEES9_SE_SG_Li256ELb1ELb1ELb1ELb0EEENS1_36VarlenDynamicPersistentTileSchedulerILi128ELi96ELi256ELi128ELb1ELb1ELb1ELb0ELb1ELb1EEEEEEEEEvNT_6ParamsE)
        /*0158*/ 	.word	0x000001a8


	//----- nvinfo : EIATTR_REGCOUNT
	.align		4
.L_77:
        /*015c*/ 	.byte	0x04, 0x2f
        /*015e*/ 	.short	(.L_79 - .L_78)
	.align		4
.L_78:
        /*0160*/ 	.word	index@(_ZN7cutlass13device_kernelIN5flash11enable_sm90INS1_16FlashAttnFwdSm90INS1_25CollectiveMainloopFwdSm90ILi2EN4cute5tupleIJNS5_1CILi1EEES8_S8_EEENS6_IJNS7_ILi128EEENS7_ILi96EEENS7_ILi64EEEEEELi256ENS_10bfloat16_tEfNS_4arch4Sm90ELb0ELb0ELb0ELb1ELb1ELb0ELb1ELb1ELb0ELb1ELb1ELb0EEENS1_21CollectiveEpilogueFwdINS6_IJSA_NS7_ILi256EEESB_EEES9_SE_SG_Li256ELb1ELb1ELb1ELb0EEENS1_36VarlenDynamicPersistentTileSchedulerILi128ELi96ELi256ELi128ELb1ELb1ELb1ELb0ELb1ELb1EEEEEEEEEvNT_6ParamsE)
        /*0164*/ 	.word	0x000000a8


	//----- nvinfo : EIATTR_FRAME_SIZE
	.align		4
.L_79:
        /*0168*/ 	.byte	0x04, 0x11
        /*016a*/ 	.short	(.L_81 - .L_80)
	.align		4
.L_80:
        /*016c*/ 	.word	index@(_ZN7cutlass13device_kernelIN5flash11enable_sm90INS1_16FlashAttnFwdSm90INS1_25CollectiveMainloopFwdSm90ILi2EN4cute5tupleIJNS5_1CILi1EEES8_S8_EEENS6_IJNS7_ILi128EEENS7_ILi96EEENS7_ILi64EEEEEELi256ENS_10bfloat16_tEfNS_4arch4Sm90ELb0ELb0ELb0ELb1ELb1ELb0ELb1ELb1ELb0ELb1ELb1ELb0EEENS1_21CollectiveEpilogueFwdINS6_IJSA_NS7_ILi256EEESB_EEES9_SE_SG_Li256ELb1ELb1ELb1ELb0EEENS1_36VarlenDynamicPersistentTileSchedulerILi128ELi96ELi256ELi128ELb1ELb1ELb1ELb0ELb1ELb1EEEEEEEEEvNT_6ParamsE)
        /*0170*/ 	.word	0x00000040


	//----- nvinfo : EIATTR_REGCOUNT
	.align		4
.L_81:
        /*0174*/ 	.byte	0x04, 0x2f
        /*0176*/ 	.short	(.L_83 - .L_82)
	.align		4
.L_82:
        /*0178*/ 	.word	index@(_ZN7cutlass13device_kernelIN5flash11enable_sm90INS1_16FlashAttnFwdSm90INS1_25CollectiveMainloopFwdSm90ILi2EN4cute5tupleIJNS5_1CILi1EEES8_S8_EEENS6_IJNS7_ILi128EEENS7_ILi96EEENS7_ILi64EEEEEELi256ENS_10bfloat16_tEfNS_4arch4Sm90ELb0ELb0ELb0ELb1ELb1ELb1ELb0ELb1ELb0ELb1ELb1ELb0EEENS1_21CollectiveEpilogueFwdINS6_IJSA_NS7_ILi256EEESB_EEES9_SE_SG_Li256ELb1ELb1ELb1ELb0EEENS1_36VarlenDynamicPersistentTileSchedulerILi128ELi96ELi256ELi128ELb1ELb1ELb1ELb0ELb1ELb1EEEEEEEEEvNT_6ParamsE)
        /*017c*/ 	.word	0x000000a8


	//----- nvinfo : EIATTR_FRAME_SIZE
	.align		4
.L_83:
        /*0180*/ 	.byte	0x04, 0x11
        /*0182*/ 	.short	(.L_85 - .L_84)
	.align		4
.L_84:
        /*0184*/ 	.word	index@(_ZN7cutlass13device_kernelIN5flash11enable_sm90INS1_16FlashAttnFwdSm90INS1_25CollectiveMainloopFwdSm90ILi2EN4cute5tupleIJNS5_1CILi1EEES8_S8_EEENS6_IJNS7_ILi128EEENS7_ILi96EEENS7_ILi64EEEEEELi256ENS_10bfloat16_tEfNS_4arch4Sm90ELb0ELb0ELb0ELb1ELb1ELb1ELb0ELb1ELb0ELb1ELb1ELb0EEENS1_21CollectiveEpilogueFwdINS6_IJSA_NS7_ILi256EEESB_EEES9_SE_SG_Li256ELb1ELb1ELb1ELb0EEENS1_36VarlenDynamicPersistentTileSchedulerILi128ELi96ELi256ELi128ELb1ELb1ELb1ELb0ELb1ELb1EEEEEEEEEvNT_6ParamsE)
        /*0188*/ 	.word	0x00000158


	//----- nvinfo : EIATTR_REGCOUNT
	.align		4
.L_85:
        /*018c*/ 	.byte	0x04, 0x2f
        /*018e*/ 	.short	(.L_87 - .L_86)
	.align		4
.L_86:
        /*0190*/ 	.word	index@(_ZN7cutlass13device_kernelIN5flash11enable_sm90INS1_16FlashAttnFwdSm90INS1_25CollectiveMainloopFwdSm90ILi2EN4cute5tupleIJNS5_1CILi1EEES8_S8_EEENS6_IJNS7_ILi128EEENS7_ILi96EEENS7_ILi64EEEEEELi256ENS_10bfloat16_tEfNS_4arch4Sm90ELb0ELb0ELb0ELb1ELb1ELb0ELb0ELb1ELb0ELb1ELb1ELb0EEENS1_21CollectiveEpilogueFwdINS6_IJSA_NS7_ILi256EEESB_EEES9_SE_SG_Li256ELb1ELb1ELb1ELb0EEENS1_36VarlenDynamicPersistentTileSchedulerILi128ELi96ELi256ELi128ELb1ELb1ELb1ELb0ELb1ELb1EEEEEEEEEvNT_6ParamsE)
        /*0194*/ 	.word	0x000000a8


	//----- nvinfo : EIATTR_FRAME_SIZE
	.align		4
.L_87:
        /*0198*/ 	.byte	0x04, 0x11
        /*019a*/ 	.short	(.L_89 - .L_88)
	.align		4
.L_88:
        /*019c*/ 	.word	index@(_ZN7cutlass13device_kernelIN5flash11enable_sm90INS1_16FlashAttnFwdSm90INS1_25CollectiveMainloopFwdSm90ILi2EN4cute5tupleIJNS5_1CILi1EEES8_S8_EEENS6_IJNS7_ILi128EEENS7_ILi96EEENS7_ILi64EEEEEELi256ENS_10bfloat16_tEfNS_4arch4Sm90ELb0ELb0ELb0ELb1ELb1ELb0ELb0ELb1ELb0ELb1ELb1ELb0EEENS1_21CollectiveEpilogueFwdINS6_IJSA_NS7_ILi256EEESB_EEES9_SE_SG_Li256ELb1ELb1ELb1ELb0EEENS1_36VarlenDynamicPersistentTileSchedulerILi128ELi96ELi256ELi128ELb1ELb1ELb1ELb0ELb1ELb1EEEEEEEEEvNT_6ParamsE)
        /*01a0*/ 	.word	0x00000038


	//----- nvinfo : EIATTR_REGCOUNT
	.align		4
.L_89:
        /*01a4*/ 	.byte	0x04, 0x2f
        /*01a6*/ 	.short	(.L_91 - .L_90)
	.align		4
.L_90:
        /*01a8*/ 	.word	index@(_ZN7cutlass13device_kernelIN5flash11enable_sm90INS1_16FlashAttnFwdSm90INS1_25CollectiveMainloopFwdSm90ILi2EN4cute5tupleIJNS5_1CILi1EEES8_S8_EEENS6_IJNS7_ILi128EEENS7_ILi96EEENS7_ILi64EEEEEELi256ENS_10bfloat16_tEfNS_4arch4Sm90ELb0ELb0ELb0ELb0ELb1ELb0ELb1ELb1ELb0ELb1ELb1ELb0EEENS1_21CollectiveEpilogueFwdINS6_IJSA_NS7_ILi256EEESB_EEES9_SE_SG_Li256ELb0ELb1ELb1ELb0EEENS1_19SingleTileSchedulerILb0ELb1ELb1ELi128EEEEEEEEEvNT_6ParamsE)
        /*01ac*/ 	.word	0x000000a8


	//----- nvinfo : EIATTR_FRAME_SIZE
	.align		4
.L_91:
        /*01b0*/ 	.byte	0x04, 0x11
        /*01b2*/ 	.short	(.L_93 - .L_92)
	.align		4
.L_92:
        /*01b4*/ 	.word	index@(_ZN7cutlass13device_kernelIN5flash11enable_sm90INS1_16FlashAttnFwdSm90INS1_25CollectiveMainloopFwdSm90ILi2EN4cute5tupleIJNS5_1CILi1EEES8_S8_EEENS6_IJNS7_ILi128EEENS7_ILi96EEENS7_ILi64EEEEEELi256ENS_10bfloat16_tEfNS_4arch4Sm90ELb0ELb0ELb0ELb0ELb1ELb0ELb1ELb1ELb0ELb1ELb1ELb0EEENS1_21CollectiveEpilogueFwdINS6_IJSA_NS7_ILi256EEESB_EEES9_SE_SG_Li256ELb0ELb1ELb1ELb0EEENS1_19SingleTileSchedulerILb0ELb1ELb1ELi128EEEEEEEEEvNT_6ParamsE)
        /*01b8*/ 	.word	0x00000008


	//----- nvinfo : EIATTR_REGCOUNT
	.align		4
.L_93:
        /*01bc*/ 	.byte	0x04, 0x2f
        /*01be*/ 	.short	(.L_95 - .L_94)
	.align		4
.L_94:
        /*01c0*/ 	.word	index@(_ZN7cutlass13device_kernelIN5flash11enable_sm90INS1_16FlashAttnFwdSm90INS1_25CollectiveMainloopFwdSm90ILi2EN4cute5tupleIJNS5_1CILi1EEES8_S8_EEENS6_IJNS7_ILi128EEENS7_ILi96EEENS7_ILi64EEEEEELi256ENS_10bfloat16_tEfNS_4arch4Sm90ELb0ELb0ELb0ELb0ELb1ELb0ELb0ELb1ELb0ELb1ELb1ELb0EEENS1_21CollectiveEpilogueFwdINS6_IJSA_NS7_ILi256EEESB_EEES9_SE_SG_Li256ELb0ELb1ELb1ELb0EEENS1_19SingleTileSchedulerILb0ELb1ELb1ELi128EEEEEEEEEvNT_6ParamsE)
        /*01c4*/ 	.word	0x000000a8


	//----- nvinfo : EIATTR_FRAME_SIZE
	.align		4
.L_95:
        /*01c8*/ 	.byte	0x04, 0x11
        /*01ca*/ 	.short	(.L_97 - .L_96)
	.align		4
.L_96:
        /*01cc*/ 	.word	index@(_ZN7cutlass13device_kernelIN5flash11enable_sm90INS1_16FlashAttnFwdSm90INS1_25CollectiveMainloopFwdSm90ILi2EN4cute5tupleIJNS5_1CILi1EEES8_S8_EEENS6_IJNS7_ILi128EEENS7_ILi96EEENS7_ILi64EEEEEELi256ENS_10bfloat16_tEfNS_4arch4Sm90ELb0ELb0ELb0ELb0ELb1ELb0ELb0ELb1ELb0ELb1ELb1ELb0EEENS1_21CollectiveEpilogueFwdINS6_IJSA_NS7_ILi256EEESB_EEES9_SE_SG_Li256ELb0ELb1ELb1ELb0EEENS1_19SingleTileSchedulerILb0ELb1ELb1ELi128EEEEEEEEEvNT_6ParamsE)
        /*01d0*/ 	.word	0x00000000


	//----- nvinfo : EIATTR_MIN_STACK_SIZE
	.align		4
.L_97:
        /*01d4*/ 	.byte	0x04, 0x12
        /*01d6*/ 	.short	(.L_99 - .L_98)
	.align		4
.L_98:
        /*01d8*/ 	.word	index@(_ZN7cutlass13device_kernelIN5flash11enable_sm90INS1_16FlashAttnFwdSm90INS1_25CollectiveMainloopFwdSm90ILi2EN4cute5tupleIJNS5_1CILi1EEES8_S8_EEENS6_IJNS7_ILi128EEENS7_ILi96EEENS7_ILi64EEEEEELi256ENS_10bfloat16_tEfNS_4arch4Sm90ELb0ELb0ELb0ELb0ELb1ELb0ELb0ELb1ELb0ELb1ELb1ELb0EEENS1_21CollectiveEpilogueFwdINS6_IJSA_NS7_ILi256EEESB_EEES9_SE_SG_Li256ELb0ELb1ELb1ELb0EEENS1_19SingleTileSchedulerILb0ELb1ELb1ELi128EEEEEEEEEvNT_6ParamsE)
        /*01dc*/ 	.word	0x00000000


	//----- nvinfo : EIATTR_MIN_STACK_SIZE
	.align		4
.L_99:
        /*01e0*/ 	.byte	0x04, 0x12
        /*01e2*/ 	.short	(.L_101 - .L_100)
	.align		4
.L_100:
        /*01e4*/ 	.word	index@(_ZN7cutlass13device_kernelIN5flash11enable_sm90INS1_16FlashAttnFwdSm90INS1_25CollectiveMainloopFwdSm90ILi2EN4cute5tupleIJNS5_1CILi1EEES8_S8_EEENS6_IJNS7_ILi128EEENS7_ILi96EEENS7_ILi64EEEEEELi256ENS_10bfloat16_tEfNS_4arch4Sm90ELb0ELb0ELb0ELb0ELb1ELb0ELb1ELb1ELb0ELb1ELb1ELb0EEENS1_21CollectiveEpilogueFwdINS6_IJSA_NS7_ILi256EEESB_EEES9_SE_SG_Li256ELb0ELb1ELb1ELb0EEENS1_19SingleTileSchedulerILb0ELb1ELb1ELi128EEEEEEEEEvNT_6ParamsE)
        /*01e8*/ 	.word	0x00000008


	//----- nvinfo : EIATTR_MIN_STACK_SIZE
	.align		4
.L_101:
        /*01ec*/ 	.byte	0x04, 0x12
        /*01ee*/ 	.short	(.L_103 - .L_102)
	.align		4
.L_102:
        /*01f0*/ 	.word	index@(_ZN7cutlass13device_kernelIN5flash11enable_sm90INS1_16FlashAttnFwdSm90INS1_25CollectiveMainloopFwdSm90ILi2EN4cute5tupleIJNS5_1CILi1EEES8_S8_EEENS6_IJNS7_ILi128EEENS7_ILi96EEENS7_ILi64EEEEEELi256ENS_10bfloat16_tEfNS_4arch4Sm90ELb0ELb0ELb0ELb1ELb1ELb0ELb0ELb1ELb0ELb1ELb1ELb0EEENS1_21CollectiveEpilogueFwdINS6_IJSA_NS7_ILi256EEESB_EEES9_SE_SG_Li256ELb1ELb1ELb1ELb0EEENS1_36VarlenDynamicPersistentTileSchedulerILi128ELi96ELi256ELi128ELb1ELb1ELb1ELb0ELb1ELb1EEEEEEEEEvNT_6ParamsE)
        /*01f4*/ 	.word	0x00000038


	//----- nvinfo : EIATTR_MIN_STACK_SIZE
	.align		4
.L_103:
        /*01f8*/ 	.byte	0x04, 0x12
        /*01fa*/ 	.short	(.L_105 - .L_104)
	.align		4
.L_104:
        /*01fc*/ 	.word	index@(_ZN7cutlass13device_kernelIN5flash11enable_sm90INS1_16FlashAttnFwdSm90INS1_25CollectiveMainloopFwdSm90ILi2EN4cute5tupleIJNS5_1CILi1EEES8_S8_EEENS6_IJNS7_ILi128EEENS7_ILi96EEENS7_ILi64EEEEEELi256ENS_10bfloat16_tEfNS_4arch4Sm90ELb0ELb0ELb0ELb1ELb1ELb1ELb0ELb1ELb0ELb1ELb1ELb0EEENS1_21CollectiveEpilogueFwdINS6_IJSA_NS7_ILi256EEESB_EEES9_SE_SG_Li256ELb1ELb1ELb1ELb0EEENS1_36VarlenDynamicPersistentTileSchedulerILi128ELi96ELi256ELi128ELb1ELb1ELb1ELb0ELb1ELb1EEEEEEEEEvNT_6ParamsE)
        /*0200*/ 	.word	0x00000158


	//----- nvinfo : EIATTR_MIN_STACK_SIZE
	.align		4
.L_105:
        /*0204*/ 	.byte	0x04, 0x12
        /*0206*/ 	.short	(.L_107 - .L_106)
	.align		4
.L_106:
        /*0208*/ 	.word	index@(_ZN7cutlass13device_kernelIN5flash11enable_sm90INS1_16FlashAttnFwdSm90INS1_25CollectiveMainloopFwdSm90ILi2EN4cute5tupleIJNS5_1CILi1EEES8_S8_EEENS6_IJNS7_ILi128EEENS7_ILi96EEENS7_ILi64EEEEEELi256ENS_10bfloat16_tEfNS_4arch4Sm90ELb0ELb0ELb0ELb1ELb1ELb0ELb1ELb1ELb0ELb1ELb1ELb0EEENS1_21CollectiveEpilogueFwdINS6_IJSA_NS7_ILi256EEESB_EEES9_SE_SG_Li256ELb1ELb1ELb1ELb0EEENS1_36VarlenDynamicPersistentTileSchedulerILi128ELi96ELi256ELi128ELb1ELb1ELb1ELb0ELb1ELb1EEEEEEEEEvNT_6ParamsE)
        /*020c*/ 	.word	0x00000040


	//----- nvinfo : EIATTR_MIN_STACK_SIZE
	.align		4
.L_107:
        /*0210*/ 	.byte	0x04, 0x12
        /*0212*/ 	.short	(.L_109 - .L_108)
	.align		4
.L_108:
        /*0214*/ 	.word	index@(_ZN7cutlass13device_kernelIN5flash11enable_sm90INS1_16FlashAttnFwdSm90INS1_25CollectiveMainloopFwdSm90ILi2EN4cute5tupleIJNS5_1CILi1EEES8_S8_EEENS6_IJNS7_ILi128EEENS7_ILi96EEENS7_ILi64EEEEEELi256ENS_10bfloat16_tEfNS_4arch4Sm90ELb0ELb0ELb0ELb1ELb1ELb1ELb1ELb1ELb0ELb1ELb1ELb0EEENS1_21CollectiveEpilogueFwdINS6_IJSA_NS7_ILi256EEESB_EEES9_SE_SG_Li256ELb1ELb1ELb1ELb0EEENS1_36VarlenDynamicPersistentTileSchedulerILi128ELi96ELi256ELi128ELb1ELb1ELb1ELb0ELb1ELb1EEEEEEEEEvNT_6ParamsE)
        /*0218*/ 	.word	0x000001a8


	//----- nvinfo : EIATTR_MIN_STACK_SIZE
	.align		4
.L_109:
        /*021c*/ 	.byte	0x04, 0x12
        /*021e*/ 	.short	(.L_111 - .L_110)
	.align		4
.L_110:
        /*0220*/ 	.word	index@(_ZN7cutlass13device_kernelIN5flash11enable_sm90INS1_16FlashAttnFwdSm90INS1_25CollectiveMainloopFwdSm90ILi2EN4cute5tupleIJNS5_1CILi1EEES8_S8_EEENS6_IJNS7_ILi128EEENS7_ILi96EEENS7_ILi64EEEEEELi256ENS_10bfloat16_tEfNS_4arch4Sm90ELb0ELb1ELb0ELb0ELb1ELb0ELb0ELb1ELb0ELb1ELb1ELb0EEENS1_21CollectiveEpilogueFwdINS6_IJSA_NS7_ILi256EEESB_EEES9_SE_SG_Li256ELb0ELb1ELb1ELb0EEENS1_19SingleTileSchedulerILb0ELb1ELb1ELi128EEEEEEEEEvNT_6ParamsE)
        /*0224*/ 	.word	0x00000000


	//----- nvinfo : EIATTR_MIN_STACK_SIZE
	.align		4
.L_111:
        /*0228*/ 	.byte	0x04, 0x12
        /*022a*/ 	.short	(.L_113 - .L_112)
	.align		4
.L_112:
        /*022c*/ 	.word	index@(_ZN7cutlass13device_kernelIN5flash11enable_sm90INS1_16FlashAttnFwdSm90INS1_25CollectiveMainloopFwdSm90ILi2EN4cute5tupleIJNS5_1CILi1EEES8_S8_EEENS6_IJNS7_ILi128EEENS7_ILi96EEENS7_ILi64EEEEEELi256ENS_10bfloat16_tEfNS_4arch4Sm90ELb0ELb1ELb0ELb0ELb1ELb0ELb1ELb1ELb0ELb1ELb1ELb0EEENS1_21CollectiveEpilogueFwdINS6_IJSA_NS7_ILi256EEESB_EEES9_SE_SG_Li256ELb0ELb1ELb1ELb0EEENS1_19SingleTileSchedulerILb0ELb1ELb1ELi128EEEEEEEEEvNT_6ParamsE)
        /*0230*/ 	.word	0x000056a0


	//----- nvinfo : EIATTR_MIN_STACK_SIZE
	.align		4
.L_113:
        /*0234*/ 	.byte	0x04, 0x12
        /*0236*/ 	.short	(.L_115 - .L_114)
	.align		4
.L_114:
        /*0238*/ 	.word	index@(_ZN7cutlass13device_kernelIN5flash11enable_sm90INS1_16FlashAttnFwdSm90INS1_25CollectiveMainloopFwdSm90ILi2EN4cute5tupleIJNS5_1CILi1EEES8_S8_EEENS6_IJNS7_ILi128EEENS7_ILi96EEENS7_ILi64EEEEEELi256ENS_10bfloat16_tEfNS_4arch4Sm90ELb0ELb1ELb0ELb1ELb1ELb0ELb0ELb1ELb0ELb1ELb1ELb0EEENS1_21CollectiveEpilogueFwdINS6_IJSA_NS7_ILi256EEESB_EEES9_SE_SG_Li256ELb1ELb1ELb1ELb0EEENS1_36VarlenDynamicPersistentTileSchedulerILi128ELi96ELi256ELi128ELb1ELb1ELb1ELb1ELb0ELb1EEEEEEEEEvNT_6ParamsE)
        /*023c*/ 	.word	0x00000020


	//----- nvinfo : EIATTR_MIN_STACK_SIZE
	.align		4
.L_115:
        /*0240*/ 	.byte	0x04, 0x12
        /*0242*/ 	.short	(.L_117 - .L_116)
	.align		4
.L_116:
        /*0244*/ 	.word	index@(_ZN7cutlass13device_kernelIN5flash11enable_sm90INS1_16FlashAttnFwdSm90INS1_25CollectiveMainloopFwdSm90ILi2EN4cute5tupleIJNS5_1CILi1EEES8_S8_EEENS6_IJNS7_ILi128EEENS7_ILi96EEENS7_ILi64EEEEEELi256ENS_10bfloat16_tEfNS_4arch4Sm90ELb0ELb1ELb0ELb1ELb1ELb1ELb0ELb1ELb0ELb1ELb1ELb0EEENS1_21CollectiveEpilogueFwdINS6_IJSA_NS7_ILi256EEESB_EEES9_SE_SG_Li256ELb1ELb1ELb1ELb0EEENS1_36VarlenDynamicPersistentTileSchedulerILi128ELi96ELi256ELi128ELb1ELb1ELb1ELb1ELb0ELb1EEEEEEEEEvNT_6ParamsE)
        /*0248*/ 	.word	0x00000058


	//----- nvinfo : EIATTR_MIN_STACK_SIZE
	.align		4
.L_117:
        /*024c*/ 	.byte	0x04, 0x12
        /*024e*/ 	.short	(.L_119 - .L_118)
	.align		4
.L_118:
        /*0250*/ 	.word	index@(_ZN7cutlass13device_kernelIN5flash11enable_sm90INS1_16FlashAttnFwdSm90INS1_25CollectiveMainloopFwdSm90ILi2EN4cute5tupleIJNS5_1CILi1EEES8_S8_EEENS6_IJNS7_ILi128EEENS7_ILi96EEENS7_ILi64EEEEEELi256ENS_10bfloat16_tEfNS_4arch4Sm90ELb0ELb1ELb0ELb1ELb1ELb0ELb1ELb1ELb0ELb1ELb1ELb0EEENS1_21CollectiveEpilogueFwdINS6_IJSA_NS7_ILi256EEESB_EEES9_SE_SG_Li256ELb1ELb1ELb1ELb0EEENS1_36VarlenDynamicPersistentTileSchedulerILi128ELi96ELi256ELi128ELb1ELb1ELb1ELb1ELb0ELb1EEEEEEEEEvNT_6ParamsE)
        /*0254*/ 	.word	0x000004e0


	//----- nvinfo : EIATTR_MIN_STACK_SIZE
	.align		4
.L_119:
        /*0258*/ 	.byte	0x04, 0x12
        /*025a*/ 	.short	(.L_121 - .L_120)
	.align		4
.L_120:
        /*025c*/ 	.word	index@(_ZN7cutlass13device_kernelIN5flash11enable_sm90INS1_16FlashAttnFwdSm90INS1_25CollectiveMainloopFwdSm90ILi2EN4cute5tupleIJNS5_1CILi1EEES8_S8_EEENS6_IJNS7_ILi128EEENS7_ILi96EEENS7_ILi64EEEEEELi256ENS_10bfloat16_tEfNS_4arch4Sm90ELb0ELb1ELb0ELb1ELb1ELb1ELb1ELb1ELb0ELb1ELb1ELb0EEENS1_21CollectiveEpilogueFwdINS6_IJSA_NS7_ILi256EEESB_EEES9_SE_SG_Li256ELb1ELb1ELb1ELb0EEENS1_36VarlenDynamicPersistentTileSchedulerILi128ELi96ELi256ELi128ELb1ELb1ELb1ELb1ELb0ELb1EEEEEEEEEvNT_6ParamsE)
        /*0260*/ 	.word	0x00000530


	//----- nvinfo : EIATTR_MIN_STACK_SIZE
	.align		4
.L_121:
        /*0264*/ 	.byte	0x04, 0x12
        /*0266*/ 	.short	(.L_123 - .L_122)
	.align		4
.L_122:
        /*0268*/ 	.word	index@(_ZN7cutlass13device_kernelIN5flash11enable_sm90INS1_16FlashAttnFwdSm90INS1_25CollectiveMainloopFwdSm90ILi2EN4cute5tupleIJNS5_1CILi1EEES8_S8_EEENS6_IJNS7_ILi128EEENS7_ILi96EEENS7_ILi64EEEEEELi256ENS_10bfloat16_tEfNS_4arch4Sm90ELb1ELb0ELb0ELb0ELb1ELb0ELb0ELb1ELb0ELb1ELb1ELb0EEENS1_21CollectiveEpilogueFwdINS6_IJSA_NS7_ILi256EEESB_EEES9_SE_SG_Li256ELb0ELb1ELb1ELb0EEENS1_19SingleTileSchedulerILb0ELb1ELb1ELi128EEEEEEEEEvNT_6ParamsE)
        /*026c*/ 	.word	0x00000000


	//----- nvinfo : EIATTR_MIN_STACK_SIZE
	.align		4
.L_123:
        /*0270*/ 	.byte	0x04, 0x12
        /*0272*/ 	.short	(.L_125 - .L_124)
	.align		4
.L_124:
        /*0274*/ 	.word	index@(_ZN7cutlass13device_kernelIN5flash11enable_sm90INS1_16FlashAttnFwdSm90INS1_25CollectiveMainloopFwdSm90ILi2EN4cute5tupleIJNS5_1CILi1EEES8_S8_EEENS6_IJNS7_ILi128EEENS7_ILi96EEENS7_ILi64EEEEEELi256ENS_10bfloat16_tEfNS_4arch4Sm90ELb1ELb0ELb0ELb0ELb1ELb0ELb1ELb1ELb0ELb1ELb1ELb0EEENS1_21CollectiveEpilogueFwdINS6_IJSA_NS7_ILi256EEESB_EEES9_SE_SG_Li256ELb0ELb1ELb1ELb0EEENS1_19SingleTileSchedulerILb0ELb1ELb1ELi128EEEEEEEEEvNT_6ParamsE)
        /*0278*/ 	.word	0x00000008


	//----- nvinfo : EIATTR_MIN_STACK_SIZE
	.align		4
.L_125:
        /*027c*/ 	.byte	0x04, 0x12
        /*027e*/ 	.short	(.L_127 - .L_126)
	.align		4
.L_126:
        /*0280*/ 	.word	index@(_ZN7cutlass13device_kernelIN5flash11enable_sm90INS1_16FlashAttnFwdSm90INS1_25CollectiveMainloopFwdSm90ILi2EN4cute5tupleIJNS5_1CILi1EEES8_S8_EEENS6_IJNS7_ILi128EEENS7_ILi96EEENS7_ILi64EEEEEELi256ENS_10bfloat16_tEfNS_4arch4Sm90ELb1ELb0ELb0ELb1ELb1ELb0ELb0ELb1ELb0ELb1ELb1ELb0EEENS1_21CollectiveEpilogueFwdINS6_IJSA_NS7_ILi256EEESB_EEES9_SE_SG_Li256ELb1ELb1ELb1ELb0EEENS1_36VarlenDynamicPersistentTileSchedulerILi128ELi96ELi256ELi128ELb1ELb1ELb1ELb1ELb1ELb1EEEEEEEEEvNT_6ParamsE)
        /*0284*/ 	.word	0x00000030


	//----- nvinfo : EIATTR_MIN_STACK_SIZE
	.align		4
.L_127:
        /*0288*/ 	.byte	0x04, 0x12
        /*028a*/ 	.short	(.L_129 - .L_128)
	.align		4
.L_128:
        /*028c*/ 	.word	index@(_ZN7cutlass13device_kernelIN5flash11enable_sm90INS1_16FlashAttnFwdSm90INS1_25CollectiveMainloopFwdSm90ILi2EN4cute5tupleIJNS5_1CILi1EEES8_S8_EEENS6_IJNS7_ILi128EEENS7_ILi96EEENS7_ILi64EEEEEELi256ENS_10bfloat16_tEfNS_4arch4Sm90ELb1ELb0ELb0ELb1ELb1ELb1ELb0ELb1ELb0ELb1ELb1ELb0EEENS1_21CollectiveEpilogueFwdINS6_IJSA_NS7_ILi256EEESB_EEES9_SE_SG_Li256ELb1ELb1ELb1ELb0EEENS1_36VarlenDynamicPersistentTileSchedulerILi128ELi96ELi256ELi128ELb1ELb1ELb1ELb1ELb1ELb1EEEEEEEEEvNT_6ParamsE)
        /*0290*/ 	.word	0x00000150


	//----- nvinfo : EIATTR_MIN_STACK_SIZE
	.align		4
.L_129:
        /*0294*/ 	.byte	0x04, 0x12
        /*0296*/ 	.short	(.L_131 - .L_130)
	.align		4
.L_130:
        /*0298*/ 	.word	index@(_ZN7cutlass13device_kernelIN5flash11enable_sm90INS1_16FlashAttnFwdSm90INS1_25CollectiveMainloopFwdSm90ILi2EN4cute5tupleIJNS5_1CILi1EEES8_S8_EEENS6_IJNS7_ILi128EEENS7_ILi96EEENS7_ILi64EEEEEELi256ENS_10bfloat16_tEfNS_4arch4Sm90ELb1ELb0ELb0ELb1ELb1ELb0ELb1ELb1ELb0ELb1ELb1ELb0EEENS1_21CollectiveEpilogueFwdINS6_IJSA_NS7_ILi256EEESB_EEES9_SE_SG_Li256ELb1ELb1ELb1ELb0EEENS1_36VarlenDynamicPersistentTileSchedulerILi128ELi96ELi256ELi128ELb1ELb1ELb1ELb1ELb1ELb1EEEEEEEEEvNT_6ParamsE)
        /*029c*/ 	.word	0x00000040


	//----- nvinfo : EIATTR_MIN_STACK_SIZE
	.align		4
.L_131:
        /*02a0*/ 	.byte	0x04, 0x12
        /*02a2*/ 	.short	(.L_133 - .L_132)
	.align		4
.L_132:
        /*02a4*/ 	.word	index@(_ZN7cutlass13device_kernelIN5flash11enable_sm90INS1_16FlashAttnFwdSm90INS1_25CollectiveMainloopFwdSm90ILi2EN4cute5tupleIJNS5_1CILi1EEES8_S8_EEENS6_IJNS7_ILi128EEENS7_ILi96EEENS7_ILi64EEEEEELi256ENS_10bfloat16_tEfNS_4arch4Sm90ELb1ELb0ELb0ELb1ELb1ELb1ELb1ELb1ELb0ELb1ELb1ELb0EEENS1_21CollectiveEpilogueFwdINS6_IJSA_NS7_ILi256EEESB_EEES9_SE_SG_Li256ELb1ELb1ELb1ELb0EEENS1_36VarlenDynamicPersistentTileSchedulerILi128ELi96ELi256ELi128ELb1ELb1ELb1ELb1ELb1ELb1EEEEEEEEEvNT_6ParamsE)
        /*02a8*/ 	.word	0x000001e8
.L_133:


//--------------------- .nv.compat                --------------------------
	.section	.nv.compat,"",@"SHT_CUDA_COMPAT_INFO"
	.align	4
        /*0000*/ 	.byte	0x02, 0x09, 0x01, 0x00, 0x02, 0x02, 0x04, 0x00, 0x02, 0x05, 0x05, 0x00, 0x03, 0x07, 0x01, 0x01
        /*0010*/ 	.byte	0x02, 0x03, 0x01, 0x00, 0x02, 0x06, 0x01, 0x00, 0x04, 0x0b, 0x08, 0x00, 0x00, 0x00, 0x00, 0x00
        /*0020*/ 	.byte	0x00, 0x00, 0x00, 0x00


//--------------------- .nv.info._ZN7cutlass13device_kernelIN5flash11enable_sm90INS1_16FlashAttnFwdSm90INS1_25CollectiveMainloopFwdSm90ILi2EN4cute5tupleIJNS5_1CILi1EEES8_S8_EEENS6_IJNS7_ILi128EEENS7_ILi96EEENS7_ILi64EEEEEELi256ENS_10bfloat16_tEfNS_4arch4Sm90ELb0ELb0ELb0ELb0ELb1ELb0ELb0ELb1ELb0ELb1ELb1ELb0EEENS1_21CollectiveEpilogueFwdINS6_IJSA_NS7_ILi256EEESB_EEES9_SE_SG_Li256ELb0ELb1ELb1ELb0EEENS1_19SingleTileSchedulerILb0ELb1ELb1ELi128EEEEEEEEEvNT_6ParamsE --------------------------
	.section	.nv.info._ZN7cutlass13device_kernelIN5flash11enable_sm90INS1_16FlashAttnFwdSm90INS1_25CollectiveMainloopFwdSm90ILi2EN4cute5tupleIJNS5_1CILi1EEES8_S8_EEENS6_IJNS7_ILi128EEENS7_ILi96EEENS7_ILi64EEEEEELi256ENS_10bfloat16_tEfNS_4arch4Sm90ELb0ELb0ELb0ELb0ELb1ELb0ELb0ELb1ELb0ELb1ELb1ELb0EEENS1_21CollectiveEpilogueFwdINS6_IJSA_NS7_ILi256EEESB_EEES9_SE_SG_Li256ELb0ELb1ELb1ELb0EEENS1_19SingleTileSchedulerILb0ELb1ELb1ELi128EEEEEEEEEvNT_6ParamsE,"",@"SHT_CUDA_INFO"
	.sectionflags	@""
	.align	4


	//----- nvinfo : EIATTR_CUDA_API_VERSION
	.align		4
        /*0000*/ 	.byte	0x04, 0x37
        /*0002*/ 	.short	(.L_135 - .L_134)
.L_134:
        /*0004*/ 	.word	0x00000082


	//----- nvinfo : EIATTR_KPARAM_INFO
	.align		4
.L_135:
        /*0008*/ 	.byte	0x04, 0x17
        /*000a*/ 	.short	(.L_137 - .L_136)
.L_136:
        /*000c*/ 	.word	0x00000000
        /*0010*/ 	.short	0x0000
        /*0012*/ 	.short	0x0070
        /*0014*/ 	.byte	0x00, 0xf0, 0x01, 0x28


	//----- nvinfo : EIATTR_SPARSE_MMA_MASK
	.align		4
.L_137:
        /*0018*/ 	.byte	0x03, 0x50
        /*001a*/ 	.short	0x0000


	//----- nvinfo : EIATTR_MAXREG_COUNT
	.align		4
        /*001c*/ 	.byte	0x03, 0x1b
        /*001e*/ 	.short	0x00a8


	//----- nvinfo : EIATTR_NUM_BARRIERS
	.align		4
        /*0020*/ 	.byte	0x02, 0x4c
        /*0022*/ 	.byte	0x10
	.zero		1


	//----- nvinfo : EIATTR_EXTERNS
	.align		4
        /*0024*/ 	.byte	0x04, 0x0f
        /*0026*/ 	.short	(.L_139 - .L_138)


	//   ....[0]....
	.align		4
.L_138:
        /*0028*/ 	.word	index@(__assertfail)


	//----- nvinfo : EIATTR_MERCURY_ISA_VERSION
	.align		4
.L_139:
        /*002c*/ 	.byte	0x03, 0x5f
        /*002e*/ 	.short	0x0101


	//----- nvinfo : EIATTR_INT_WARP_WIDE_INSTR_OFFSETS
	.align		4
        /*0030*/ 	.byte	0x04, 0x31
        /*0032*/ 	.short	(.L_141 - .L_140)


	//   ....[0]....
.L_140:
        /*0034*/ 	.word	0x000000b0


	//   ....[1]....
        /*0038*/ 	.word	0x000000c0


	//   ....[2]....
        /*003c*/ 	.word	0x00000160


	//----- nvinfo : EIATTR_COOP_GROUP_MASK_REGIDS
	.align		4
.L_141:
        /*0040*/ 	.byte	0x04, 0x29
        /*0042*/ 	.short	(.L_143 - .L_142)


	//   ....[0]....
.L_142:
        /*0044*/ 	.word	0xffffffff


	//   ....[1]....
        /*0048*/ 	.word	0xffffffff


	//   ....[2]....
        /*004c*/ 	.word	0xffffffff


	//   ....[3]....
        /*0050*/ 	.word	0xffffffff


	//   ....[4]....
        /*0054*/ 	.word	0xffffffff


	//   ....[5]....
        /*0058*/ 	.word	0xffffffff


	//   ....[6]....
        /*005c*/ 	.word	0xffffffff


	//   ....[7]....
        /*0060*/ 	.word	0xffffffff


	//   ....[8]....
        /*0064*/ 	.word	0xffffffff


	//   ....[9]....
        /*0068*/ 	.word	0xffffffff


	//   ....[10]....
        /*006c*/ 	.word	0xffffffff


	//   ....[11]....
        /*0070*/ 	.word	0xffffffff


	//   ....[12]....
        /*0074*/ 	.word	0xffffffff


	//   ....[13]....
        /*0078*/ 	.word	0xffffffff


	//   ....[14]....
        /*007c*/ 	.word	0xffffffff


	//   ....[15]....
        /*0080*/ 	.word	0xffffffff


	//   ....[16]....
        /*0084*/ 	.word	0xffffffff


	//   ....[17]....
        /*0088*/ 	.word	0xffffffff


	//   ....[18]....
        /*008c*/ 	.word	0xffffffff


	//   ....[19]....
        /*0090*/ 	.word	0xffffffff


	//   ....[20]....
        /*0094*/ 	.word	0xffffffff


	//   ....[21]....
        /*0098*/ 	.word	0xffffffff


	//   ....[22]....
        /*009c*/ 	.word	0xffffffff


	//   ....[23]....
        /*00a0*/ 	.word	0xffffffff


	//   ....[24]....
        /*00a4*/ 	.word	0xffffffff


	//   ....[25]....
        /*00a8*/ 	.word	0xffffffff


	//   ....[26]....
        /*00ac*/ 	.word	0xffffffff


	//   ....[27]....
        /*00b0*/ 	.word	0xffffffff


	//   ....[28]....
        /*00b4*/ 	.word	0xffffffff


	//   ....[29]....
        /*00b8*/ 	.word	0xffffffff


	//   ....[30]....
        /*00bc*/ 	.word	0xffffffff


	//   ....[31]....
        /*00c0*/ 	.word	0xffffffff


	//   ....[32]....
        /*00c4*/ 	.word	0xffffffff


	//   ....[33]....
        /*00c8*/ 	.word	0xffffffff


	//   ....[34]....
        /*00cc*/ 	.word	0xffffffff


	//   ....[35]....
        /*00d0*/ 	.word	0xffffffff


	//   ....[36]....
        /*00d4*/ 	.word	0xffffffff


	//   ....[37]....
        /*00d8*/ 	.word	0xffffffff


	//   ....[38]....
        /*00dc*/ 	.word	0xffffffff


	//   ....[39]....
        /*00e0*/ 	.word	0xffffffff


	//   ....[40]....
        /*00e4*/ 	.word	0xffffffff


	//   ....[41]....
        /*00e8*/ 	.word	0xffffffff


	//   ....[42]....
        /*00ec*/ 	.word	0xffffffff


	//   ....[43]....
        /*00f0*/ 	.word	0xffffffff


	//   ....[44]....
        /*00f4*/ 	.word	0xffffffff


	//   ....[45]....
        /*00f8*/ 	.word	0xffffffff


	//   ....[46]....
        /*00fc*/ 	.word	0xffffffff


	//   ....[47]....
        /*0100*/ 	.word	0xffffffff


	//   ....[48]....
        /*0104*/ 	.word	0xffffffff


	//   ....[49]....
        /*0108*/ 	.word	0xffffffff


	//   ....[50]....
        /*010c*/ 	.word	0xffffffff


	//   ....[51]....
        /*0110*/ 	.word	0xffffffff


	//   ....[52]....
        /*0114*/ 	.word	0xffffffff


	//   ....[53]....
        /*0118*/ 	.word	0xffffffff


	//   ....[54]....
        /*011c*/ 	.word	0xffffffff


	//   ....[55]....
        /*0120*/ 	.word	0xffffffff


	//   ....[56]....
        /*0124*/ 	.word	0xffffffff


	//   ....[57]....
        /*0128*/ 	.word	0xffffffff


	//   ....[58]....
        /*012c*/ 	.word	0xffffffff


	//   ....[59]....
        /*0130*/ 	.word	0xffffffff


	//   ....[60]....
        /*0134*/ 	.word	0xffffffff


	//   ....[61]....
        /*0138*/ 	.word	0xffffffff


	//   ....[62]....
        /*013c*/ 	.word	0xffffffff


	//   ....[63]....
        /*0140*/ 	.word	0xffffffff


	//   ....[64]....
        /*0144*/ 	.word	0xffffffff


	//   ....[65]....
        /*0148*/ 	.word	0xffffffff


	//   ....[66]....
        /*014c*/ 	.word	0xffffffff


	//   ....[67]....
        /*0150*/ 	.word	0xffffffff


	//   ....[68]....
        /*0154*/ 	.word	0xffffffff


	//   ....[69]....
        /*0158*/ 	.word	0xffffffff


	//   ....[70]....
        /*015c*/ 	.word	0xffffffff


	//   ....[71]....
        /*0160*/ 	.word	0xffffffff


	//   ....[72]....
        /*0164*/ 	.word	0xffffffff


	//   ....[73]....
        /*0168*/ 	.word	0xffffffff


	//   ....[74]....
        /*016c*/ 	.word	0xffffffff


	//   ....[75]....
        /*0170*/ 	.word	0xffffffff


	//   ....[76]....
        /*0174*/ 	.word	0xffffffff


	//   ....[77]....
        /*0178*/ 	.word	0xffffffff


	//   ....[78]....
        /*017c*/ 	.word	0xffffffff


	//   ....[79]....
        /*0180*/ 	.word	0xffffffff


	//   ....[80]....
        /*0184*/ 	.word	0xffffffff


	//   ....[81]....
        /*0188*/ 	.word	0xffffffff


	//   ....[82]....
        /*018c*/ 	.word	0xffffffff


	//   ....[83]....
        /*0190*/ 	.word	0xffffffff


	//   ....[84]....
        /*0194*/ 	.word	0xffffffff


	//   ....[85]....
        /*0198*/ 	.word	0xffffffff


	//   ....[86]....
        /*019c*/ 	.word	0xffffffff


	//   ....[87]....
        /*01a0*/ 	.word	0xffffffff


	//   ....[88]....
        /*01a4*/ 	.word	0xffffffff


	//   ....[89]....
        /*01a8*/ 	.word	0xffffffff


	//   ....[90]....
        /*01ac*/ 	.word	0xffffffff


	//   ....[91]....
        /*01b0*/ 	.word	0xffffffff


	//   ....[92]....
        /*01b4*/ 	.word	0xffffffff


	//   ....[93]....
        /*01b8*/ 	.word	0x0500000f


	//   ....[94]....
        /*01bc*/ 	.word	0x0500000f


	//   ....[95]....
        /*01c0*/ 	.word	0x0500000f


	//   ....[96]....
        /*01c4*/ 	.word	0x0500000f


	//   ....[97]....
        /*01c8*/ 	.word	0x0500000f


	//   ....[98]....
        /*01cc*/ 	.word	0x0500000f


	//   ....[99]....
        /*01d0*/ 	.word	0x0500000f


	//   ....[100]....
        /*01d4*/ 	.word	0x0500000f


	//   ....[101]....
        /*01d8*/ 	.word	0x0500000f


	//   ....[102]....
        /*01dc*/ 	.word	0x0500000f


	//   ....[103]....
        /*01e0*/ 	.word	0x0500000f


	//   ....[104]....
        /*01e4*/ 	.word	0x0500000f


	//   ....[105]....
        /*01e8*/ 	.word	0x0500000f


	//   ....[106]....
        /*01ec*/ 	.word	0x0500000f


	//   ....[107]....
        /*01f0*/ 	.word	0x0500000f


	//   ....[108]....
        /*01f4*/ 	.word	0x0500000f


	//   ....[109]....
        /*01f8*/ 	.word	0x0500000f


	//   ....[110]....
        /*01fc*/ 	.word	0x0500000f


	//   ....[111]....
        /*0200*/ 	.word	0x0500000f


	//   ....[112]....
        /*0204*/ 	.word	0x0500000f


	//   ....[113]....
        /*0208*/ 	.word	0x0500000f


	//   ....[114]....
        /*020c*/ 	.word	0x0500000f


	//   ....[115]....
        /*0210*/ 	.word	0x0500000f


	//   ....[116]....
        /*0214*/ 	.word	0x0500000f


	//   ....[117]....
        /*0218*/ 	.word	0x0500000f


	//   ....[118]....
        /*021c*/ 	.word	0x0500000f


	//   ....[119]....
        /*0220*/ 	.word	0x0500000f


	//   ....[120]....
        /*0224*/ 	.word	0x0500000f


	//   ....[121]....
        /*0228*/ 	.word	0x0500000f


	//   ....[122]....
        /*022c*/ 	.word	0x0500000f


	//   ....[123]....
        /*0230*/ 	.word	0x0500000f


	//   ....[124]....
        /*0234*/ 	.word	0x0500000f


	//   ....[125]....
        /*0238*/ 	.word	0x0500000f


	//   ....[126]....
        /*023c*/ 	.word	0x0500000f


	//   ....[127]....
        /*0240*/ 	.word	0x0500000f


	//   ....[128]....
        /*0244*/ 	.word	0x0500000f


	//   ....[129]....
        /*0248*/ 	.word	0x0500000f


	//   ....[130]....
        /*024c*/ 	.word	0x0500000f


	//   ....[131]....
        /*0250*/ 	.word	0x0500000f


	//   ....[132]....
        /*0254*/ 	.word	0x0500000f


	//   ....[133]....
        /*0258*/ 	.word	0x0500000f


	//   ....[134]....
        /*025c*/ 	.word	0x0500000f


	//   ....[135]....
        /*0260*/ 	.word	0x0500000f


	//   ....[136]....
        /*0264*/ 	.word	0x0500000f


	//   ....[137]....
        /*0268*/ 	.word	0x0500000f


	//   ....[138]....
        /*026c*/ 	.word	0x0500000f


	//   ....[139]....
        /*0270*/ 	.word	0x0500000f


	//   ....[140]....
        /*0274*/ 	.word	0x0500000f


	//   ....[141]....
        /*0278*/ 	.word	0x0500000f


	//   ....[142]....
        /*027c*/ 	.word	0x0500000f


	//   ....[143]....
        /*0280*/ 	.word	0x0500000f


	//   ....[144]....
        /*0284*/ 	.word	0x0500000f


	//   ....[145]....
        /*0288*/ 	.word	0x0500000f


	//   ....[146]....
        /*028c*/ 	.word	0x0500000f


	//   ....[147]....
        /*0290*/ 	.word	0x0500000f


	//   ....[148]....
        /*0294*/ 	.word	0x0500000f


	//   ....[149]....
        /*0298*/ 	.word	0x0500000f


	//   ....[150]....
        /*029c*/ 	.word	0x0500000f


	//   ....[151]....
        /*02a0*/ 	.word	0x0500000f


	//   ....[152]....
        /*02a4*/ 	.word	0x0500000f


	//   ....[153]....
        /*02a8*/ 	.word	0x0500000f


	//   ....[154]....
        /*02ac*/ 	.word	0x0500000f


	//   ....[155]....
        /*02b0*/ 	.word	0x0500000f


	//   ....[156]....
        /*02b4*/ 	.word	0x0500000f


	//   ....[157]....
        /*02b8*/ 	.word	0x0500000f


	//   ....[158]....
        /*02bc*/ 	.word	0x0500000f


	//----- nvinfo : EIATTR_COOP_GROUP_INSTR_OFFSETS
	.align		4
.L_143:
        /*02c0*/ 	.byte	0x04, 0x28
        /*02c2*/ 	.short	(.L_145 - .L_144)


	//   ....[0]....
.L_144:
        /*02c4*/ 	.word	0x00000060


	//   ....[1]....
        /*02c8*/ 	.word	0x000000a0


	//   ....[2]....
        /*02cc*/ 	.word	0x000002c0


	//   ....[3]....
        /*02d0*/ 	.word	0x00000420


	//   ....[4]....
        /*02d4*/ 	.word	0x00000540


	//   ....[5]....
        /*02d8*/ 	.word	0x000006a0


	//   ....[6]....
        /*02dc*/ 	.word	0x00001230


	//   ....[7]....
        /*02e0*/ 	.word	0x00001e20


	//   ....[8]....
        /*02e4*/ 	.word	0x00001e70


	//   ....[9]....
        /*02e8*/ 	.word	0x000022b0


	//   ....[10]....
        /*02ec*/ 	.word	0x00002320


	//   ....[11]....
        /*02f0*/ 	.word	0x000033c0


	//   ....[12]....
        /*02f4*/ 	.word	0x000033f0


	//   ....[13]....
        /*02f8*/ 	.word	0x00003850


	//   ....[14]....
        /*02fc*/ 	.word	0x00003a20


	//   ....[15]....
        /*0300*/ 	.word	0x00004bf0


	//   ....[16]....
        /*0304*/ 	.word	0x00004c30


	//   ....[17]....
        /*0308*/ 	.word	0x00004c60


	//   ....[18]....
        /*030c*/ 	.word	0x00004c90


	//   ....[19]....
        /*0310*/ 	.word	0x00005d40


	//   ....[20]....
        /*0314*/ 	.word	0x00005da0


	//   ....[21]....
        /*0318*/ 	.word	0x00005de0


	//   ....[22]....
        /*031c*/ 	.word	0x00005e10


	//   ....[23]....
        /*0320*/ 	.word	0x00005e50


	//   ....[24]....
        /*0324*/ 	.word	0x00005e70


	//   ....[25]....
        /*0328*/ 	.word	0x00006ad0


	//   ....[26]....
        /*032c*/ 	.word	0x00006ae0


	//   ....[27]....
        /*0330*/ 	.word	0x00007b10


	//   ....[28]....
        /*0334*/ 	.word	0x00008bf0


	//   ....[29]....
        /*0338*/ 	.word	0x00008c10


	//   ....[30]....
        /*033c*/ 	.word	0x00008c20


	//   ....[31]....
        /*0340*/ 	.word	0x00008c60


	//   ....[32]....
        /*0344*/ 	.word	0x00008cb0


	//   ....[33]....
        /*0348*/ 	.word	0x00008cd0


	//   ....[34]....
        /*034c*/ 	.word	0x00008d20


	//   ....[35]....
        /*0350*/ 	.word	0x00008d40


	//   ....[36]....
        /*0354*/ 	.word	0x00008d90


	//   ....[37]....
        /*0358*/ 	.word	0x00008db0


	//   ....[38]....
        /*035c*/ 	.word	0x00008e00


	//   ....[39]....
        /*0360*/ 	.word	0x00008e20


	//   ....[40]....
        /*0364*/ 	.word	0x00009370


	//   ....[41]....
        /*0368*/ 	.word	0x000093a0


	//   ....[42]....
        /*036c*/ 	.word	0x000093d0


	//   ....[43]....
        /*0370*/ 	.word	0x00009430


	//   ....[44]....
        /*0374*/ 	.word	0x00009490


	//   ....[45]....
        /*0378*/ 	.word	0x000094b0


	//   ....[46]....
        /*037c*/ 	.word	0x00009510


	//   ....[47]....
        /*0380*/ 	.word	0x00009530


	//   ....[48]....
        /*0384*/ 	.word	0x00009590


	//   ....[49]....
        /*0388*/ 	.word	0x000095b0


	//   ....[50]....
        /*038c*/ 	.word	0x00009610


	//   ....[51]....
        /*0390*/ 	.word	0x00009630


	//   ....[52]....
        /*0394*/ 	.word	0x00009690


	//   ....[53]....
        /*0398*/ 	.word	0x000096b0


	//   ....[54]....
        /*039c*/ 	.word	0x00009700


	//   ....[55]....
        /*03a0*/ 	.word	0x00009720


	//   ....[56]....
        /*03a4*/ 	.word	0x00009aa0


	//   ....[57]....
        /*03a8*/ 	.word	0x00009ad0


	//   ....[58]....
        /*03ac*/ 	.word	0x00009b10


	//   ....[59]....
        /*03b0*/ 	.word	0x00009b30


	//   ....[60]....
        /*03b4*/ 	.word	0x00009b50


	//   ....[61]....
        /*03b8*/ 	.word	0x00009b70


	//   ....[62]....
        /*03bc*/ 	.word	0x00009b90


	//   ....[63]....
        /*03c0*/ 	.word	0x00009bc0


	//   ....[64]....
        /*03c4*/ 	.word	0x00009c60


	//   ....[65]....
        /*03c8*/ 	.word	0x00009c90


	//   ....[66]....
        /*03cc*/ 	.word	0x00009ca0


	//   ....[67]....
        /*03d0*/ 	.word	0x00009d30


	//   ....[68]....
        /*03d4*/ 	.word	0x0000a520


	//   ....[69]....
        /*03d8*/ 	.word	0x0000a540


	//   ....[70]....
        /*03dc*/ 	.word	0x0000a550


	//   ....[71]....
        /*03e0*/ 	.word	0x0000a560


	//   ....[72]....
        /*03e4*/ 	.word	0x0000a570


	//   ....[73]....
        /*03e8*/ 	.word	0x0000a580


	//   ....[74]....
        /*03ec*/ 	.word	0x0000a5a0


	//   ....[75]....
        /*03f0*/ 	.word	0x0000a5c0


	//   ....[76]....
        /*03f4*/ 	.word	0x0000a5f0


	//   ....[77]....
        /*03f8*/ 	.word	0x0000a630


	//   ....[78]....
        /*03fc*/ 	.word	0x0000a670


	//   ....[79]....
        /*0400*/ 	.word	0x0000a6c0


	//   ....[80]....
        /*0404*/ 	.word	0x0000aa10


	//   ....[81]....
        /*0408*/ 	.word	0x0000aa30


	//   ....[82]....
        /*040c*/ 	.word	0x0000aa40


	//   ....[83]....
        /*0410*/ 	.word	0x0000aa50


	//   ....[84]....
        /*0414*/ 	.word	0x0000aa60


	//   ....[85]....
        /*0418*/ 	.word	0x0000aa90


	//   ....[86]....
        /*041c*/ 	.word	0x0000aaf0


	//   ....[87]....
        /*0420*/ 	.word	0x0000ab10


	//   ....[88]....
        /*0424*/ 	.word	0x0000ab70


	//   ....[89]....
        /*0428*/ 	.word	0x0000ab80


	//   ....[90]....
        /*042c*/ 	.word	0x0000abf0


	//   ....[91]....
        /*0430*/ 	.word	0x0000ac10


	//   ....[92]....
        /*0434*/ 	.word	0x0000af70


	//   ....[93]....
        /*0438*/ 	.word	0x0000b410


	//   ....[94]....
        /*043c*/ 	.word	0x0000b500


	//   ....[95]....
        /*0440*/ 	.word	0x0000b5a0


	//   ....[96]....
        /*0444*/ 	.word	0x0000b620


	//   ....[97]....
        /*0448*/ 	.word	0x0000b6d0


	//   ....[98]....
        /*044c*/ 	.word	0x0000b730


	//   ....[99]....
        /*0450*/ 	.word	0x0000b7f0


	//   ....[100]....
        /*0454*/ 	.word	0x0000b850


	//   ....[101]....
        /*0458*/ 	.word	0x0000b910


	//   ....[102]....
        /*045c*/ 	.word	0x0000b970


	//   ....[103]....
        /*0460*/ 	.word	0x0000ba30


	//   ....[104]....
        /*0464*/ 	.word	0x0000ba90


	//   ....[105]....
        /*0468*/ 	.word	0x0000bb30


	//   ....[106]....
        /*046c*/ 	.word	0x0000bbc0


	//   ....[107]....
        /*0470*/ 	.word	0x0000bc20


	//   ....[108]....
        /*0474*/ 	.word	0x0000bce0


	//   ....[109]....
        /*0478*/ 	.word	0x0000bda0


	//   ....[110]....
        /*047c*/ 	.word	0x0000be00


	//   ....[111]....
        /*0480*/ 	.word	0x0000bed0


	//   ....[112]....
        /*0484*/ 	.word	0x0000bf30


	//   ....[113]....
        /*0488*/ 	.word	0x0000c000


	//   ....[114]....
        /*048c*/ 	.word	0x0000c060


	//   ....[115]....
        /*0490*/ 	.word	0x0000c130


	//   ....[116]....
        /*0494*/ 	.word	0x0000c190


	//   ....[117]....
        /*0498*/ 	.word	0x0000c250


	//   ....[118]....
        /*049c*/ 	.word	0x0000c2b0


	//   ....[119]....
        /*04a0*/ 	.word	0x0000c360


	//   ....[120]....
        /*04a4*/ 	.word	0x0000c3e0


	//   ....[121]....
        /*04a8*/ 	.word	0x0000c480


	//   ....[122]....
        /*04ac*/ 	.word	0x0000c5d0


	//   ....[123]....
        /*04b0*/ 	.word	0x0000c6a0


	//   ....[124]....
        /*04b4*/ 	.word	0x0000c720


	//   ....[125]....
        /*04b8*/ 	.word	0x0000c7e0


	//   ....[126]....
        /*04bc*/ 	.word	0x0000c8c0


	//   ....[127]....
        /*04c0*/ 	.word	0x0000c980


	//   ....[128]....
        /*04c4*/ 	.word	0x0000ca60


	//   ....[129]....
        /*04c8*/ 	.word	0x0000cb20


	//   ....[130]....
        /*04cc*/ 	.word	0x0000cc00


	//   ....[131]....
        /*04d0*/ 	.word	0x0000ccc0


	//   ....[132]....
        /*04d4*/ 	.word	0x0000cda0


	//   ....[133]....
        /*04d8*/ 	.word	0x0000ce70


	//   ....[134]....
        /*04dc*/ 	.word	0x0000cfd0


	//   ....[135]....
        /*04e0*/ 	.word	0x0000d070


	//   ....[136]....
        /*04e4*/ 	.word	0x0000d0d0


	//   ....[137]....
        /*04e8*/ 	.word	0x0000d170


	//   ....[138]....
        /*04ec*/ 	.word	0x0000d1d0


	//   ....[139]....
        /*04f0*/ 	.word	0x0000d270


	//   ....[140]....
        /*04f4*/ 	.word	0x0000d2d0


	//   ....[141]....
        /*04f8*/ 	.word	0x0000d370


	//   ....[142]....
        /*04fc*/ 	.word	0x0000d3d0


	//   ....[143]....
        /*0500*/ 	.word	0x0000d470


	//   ....[144]....
        /*0504*/ 	.word	0x0000d4d0


	//   ....[145]....
        /*0508*/ 	.word	0x0000d570


	//   ....[146]....
        /*050c*/ 	.word	0x0000d660


	//   ....[147]....
        /*0510*/ 	.word	0x0000d700


	//   ....[148]....
        /*0514*/ 	.word	0x0000d770


	//   ....[149]....
        /*0518*/ 	.word	0x0000d840


	//   ....[150]....
        /*051c*/ 	.word	0x0000d8a0


	//   ....[151]....
        /*0520*/ 	.word	0x0000d980


	//   ....[152]....
        /*0524*/ 	.word	0x0000d9e0


	//   ....[153]....
        /*0528*/ 	.word	0x0000dac0


	//   ....[154]....
        /*052c*/ 	.word	0x0000db20


	//   ....[155]....
        /*0530*/ 	.word	0x0000dc00


	//   ....[156]....
        /*0534*/ 	.word	0x0000dc60


	//   ....[157]....
        /*0538*/ 	.word	0x0000dd40


	//   ....[158]....
        /*053c*/ 	.word	0x0000de30


	//----- nvinfo : EIATTR_REG_RECONFIG
	.align		4
.L_145:
        /*0540*/ 	.byte	0x01, 0x54
	.zero		2


	//----- nvinfo : EIATTR_SYSCALL_OFFSETS
	.align		4
        /*0544*/ 	.byte	0x04, 0x46
        /*0546*/ 	.short	(.L_147 - .L_146)


	//   ....[0]....
.L_146:
        /*0548*/ 	.word	0x000013f0


	//   ....[1]....
        /*054c*/ 	.word	0x00008250


	//   ....[2]....
        /*0550*/ 	.word	0x00008390


	//   ....[3]....
        /*0554*/ 	.word	0x00008480


	//   ....[4]....
        /*0558*/ 	.word	0x00009090


	//----- nvinfo : EIATTR_MBARRIER_INSTR_OFFSETS
	.align		4
.L_147:
        /*055c*/ 	.byte	0x04, 0x39
        /*055e*/ 	.short	(.L_149 - .L_148)


	//   ....[0]....
.L_148:
        /*0560*/ 	.word	0x00000170
        /*0564*/ 	.word	0x000000ff
        /*0568*/ 	.word	0x00022800
        /*056c*/ 	.short	0x0100
        /*056e*/ 	.byte	0x08
	.zero		1


	//   ....[1]....
        /*0570*/ 	.word	0x00000180
        /*0574*/ 	.word	0x000000ff
        /*0578*/ 	.word	0x00022820
        /*057c*/ 	.short	0x0100
        /*057e*/ 	.byte	0x08
	.zero		1


	//   ....[2]....
        /*0580*/ 	.word	0x00000270
        /*0584*/ 	.word	0x000000ff
        /*0588*/ 	.word	0x00022830
        /*058c*/ 	.short	0x0100
        /*058e*/ 	.byte	0x08
	.zero		1


	//   ....[3]....
        /*0590*/ 	.word	0x00000280
        /*0594*/ 	.word	0x000000ff
        /*0598*/ 	.word	0x00022840
        /*059c*/ 	.short	0x0100
        /*059e*/ 	.byte	0x08
	.zero		1


	//   ....[4]....
        /*05a0*/ 	.word	0x00000290
        /*05a4*/ 	.word	0x000000ff
        /*05a8*/ 	.word	0x00022838
        /*05ac*/ 	.short	0x0100
        /*05ae*/ 	.byte	0x08
	.zero		1


	//   ....[5]....
        /*05b0*/ 	.word	0x000002a0
        /*05b4*/ 	.word	0x000000ff
        /*05b8*/ 	.word	0x00022848
        /*05bc*/ 	.short	0x0100
        /*05be*/ 	.byte	0x08
	.zero		1


	//   ....[6]....
        /*05c0*/ 	.word	0x000003d0
        /*05c4*/ 	.word	0x000000ff
        /*05c8*/ 	.word	0x00022850
        /*05cc*/ 	.short	0x0100
        /*05ce*/ 	.byte	0x08
	.zero		1


	//   ....[7]....
        /*05d0*/ 	.word	0x000003e0
        /*05d4*/ 	.word	0x000000ff
        /*05d8*/ 	.word	0x00022860
        /*05dc*/ 	.short	0x0100
        /*05de*/ 	.byte	0x08
	.zero		1


	//   ....[8]....
        /*05e0*/ 	.word	0x000003f0
        /*05e4*/ 	.word	0x000000ff
        /*05e8*/ 	.word	0x00022858
        /*05ec*/ 	.short	0x0100
        /*05ee*/ 	.byte	0x08
	.zero		1


	//   ....[9]....
        /*05f0*/ 	.word	0x00000400
        /*05f4*/ 	.word	0x000000ff
        /*05f8*/ 	.word	0x00022868
        /*05fc*/ 	.short	0x0100
        /*05fe*/ 	.byte	0x08
	.zero		1


	//   ....[10]....
        /*0600*/ 	.word	0x000004f0
        /*0604*/ 	.word	0x000000ff
        /*0608*/ 	.word	0x00022870
        /*060c*/ 	.short	0x0100
        /*060e*/ 	.byte	0x06
	.zero		1


	//   ....[11]....
        /*0610*/ 	.word	0x00000500
        /*0614*/ 	.word	0x000000ff
        /*0618*/ 	.word	0x00022880
        /*061c*/ 	.short	0x0100
        /*061e*/ 	.byte	0x06
	.zero		1


	//   ....[12]....
        /*0620*/ 	.word	0x00000510
        /*0624*/ 	.word	0x000000ff
        /*0628*/ 	.word	0x00022878
        /*062c*/ 	.short	0x0100
        /*062e*/ 	.byte	0x06
	.zero		1


	//   ....[13]....
        /*0630*/ 	.word	0x00000520
        /*0634*/ 	.word	0x000000ff
        /*0638*/ 	.word	0x00022888
        /*063c*/ 	.short	0x0100
        /*063e*/ 	.byte	0x06
	.zero		1


	//   ....[14]....
        /*0640*/ 	.word	0x00000650
        /*0644*/ 	.word	0x000000ff
        /*0648*/ 	.word	0x00022890
        /*064c*/ 	.short	0x0100
        /*064e*/ 	.byte	0x08
	.zero		1


	//   ....[15]....
        /*0650*/ 	.word	0x00000660
        /*0654*/ 	.word	0x000000ff
        /*0658*/ 	.word	0x000228a0
        /*065c*/ 	.short	0x0100
        /*065e*/ 	.byte	0x08
	.zero		1


	//   ....[16]....
        /*0660*/ 	.word	0x00000670
        /*0664*/ 	.word	0x000000ff
        /*0668*/ 	.word	0x00022898
        /*066c*/ 	.short	0x0100
        /*066e*/ 	.byte	0x08
	.zero		1


	//   ....[17]....
        /*0670*/ 	.word	0x00000680
        /*0674*/ 	.word	0x000000ff
        /*0678*/ 	.word	0x000228a8
        /*067c*/ 	.short	0x0100
        /*067e*/ 	.byte	0x08
	.zero		1


	//   ....[18]....
        /*0680*/ 	.word	0x000007c0
        /*0684*/ 	.word	0x000000ff
        /*0688*/ 	.word	0x000228b0
        /*068c*/ 	.short	0x0100
        /*068e*/ 	.byte	0x08
	.zero		1


	//   ....[19]....
        /*0690*/ 	.word	0x000007d0
        /*0694*/ 	.word	0x000000ff
        /*0698*/ 	.word	0x000228c0
        /*069c*/ 	.short	0x0100
        /*069e*/ 	.byte	0x08
	.zero		1


	//   ....[20]....
        /*06a0*/ 	.word	0x000007e0
        /*06a4*/ 	.word	0x000000ff
        /*06a8*/ 	.word	0x000228b8
        /*06ac*/ 	.short	0x0100
        /*06ae*/ 	.byte	0x08
	.zero		1


	//   ....[21]....
        /*06b0*/ 	.word	0x000007f0
        /*06b4*/ 	.word	0x000000ff
        /*06b8*/ 	.word	0x000228c8
        /*06bc*/ 	.short	0x0100
        /*06be*/ 	.byte	0x08
	.zero		1


	//   ....[22]....
        /*06c0*/ 	.word	0x00001420
        /*06c4*/ 	.word	0x000000ff
        /*06c8*/ 	.word	0x00022800
        /*06cc*/ 	.short	0x010a
        /*06ce*/ 	.byte	0x29
	.zero		1


	//   ....[23]....
        /*06d0*/ 	.word	0x000014b0
        /*06d4*/ 	.word	0x000000ff
        /*06d8*/ 	.word	0x00022830
        /*06dc*/ 	.short	0x010a
        /*06de*/ 	.byte	0x29
	.zero		1


	//   ....[24]....
        /*06e0*/ 	.word	0x000014f0
        /*06e4*/ 	.word	0x000000ff
        /*06e8*/ 	.word	0x00022830
        /*06ec*/ 	.short	0x010a
        /*06ee*/ 	.byte	0x29
	.zero		1


	//   ....[25]....
        /*06f0*/ 	.word	0x00001820
        /*06f4*/ 	.word	0x000000ff
        /*06f8*/ 	.word	0x00000000
        /*06fc*/ 	.short	0x0101
        /*06fe*/ 	.byte	0x04
	.zero		1


	//   ....[26]....
        /*0700*/ 	.word	0x00002b30
        /*0704*/ 	.word	0x000000ff
        /*0708*/ 	.word	0x00022850
        /*070c*/ 	.short	0x010a
        /*070e*/ 	.byte	0x29
	.zero		1


	//   ....[27]....
        /*0710*/ 	.word	0x00002b70
        /*0714*/ 	.word	0x000000ff
        /*0718*/ 	.word	0x00022850
        /*071c*/ 	.short	0x010a
        /*071e*/ 	.byte	0x29
	.zero		1


	//   ....[28]....
        /*0720*/ 	.word	0x00002ed0
        /*0724*/ 	.word	0x000000ff
        /*0728*/ 	.word	0x00000000
        /*072c*/ 	.short	0x0101
        /*072e*/ 	.byte	0x04
	.zero		1


	//   ....[29]....
        /*0730*/ 	.word	0x00003010
        /*0734*/ 	.word	0x000000ff
        /*0738*/ 	.word	0x00022830
        /*073c*/ 	.short	0x010a
        /*073e*/ 	.byte	0x1a
	.zero		1


	//   ....[30]....
        /*0740*/ 	.word	0x00003050
        /*0744*/ 	.word	0x000000ff
        /*0748*/ 	.word	0x00022830
        /*074c*/ 	.short	0x010a
        /*074e*/ 	.byte	0x1a
	.zero		1


	//   ....[31]....
        /*0750*/ 	.word	0x00003280
        /*0754*/ 	.word	0x000000ff
        /*0758*/ 	.word	0x00000000
        /*075c*/ 	.short	0x0101
        /*075e*/ 	.byte	0x0b
	.zero		1


	//   ....[32]....
        /*0760*/ 	.word	0x000048d0
        /*0764*/ 	.word	0x000000ff
        /*0768*/ 	.word	0x00022850
        /*076c*/ 	.short	0x010a
        /*076e*/ 	.byte	0x1a
	.zero		1


	//   ....[33]....
        /*0770*/ 	.word	0x00004910
        /*0774*/ 	.word	0x000000ff
        /*0778*/ 	.word	0x00022850
        /*077c*/ 	.short	0x010a
        /*077e*/ 	.byte	0x1a
	.zero		1


	//   ....[34]....
        /*0780*/ 	.word	0x00004bd0
        /*0784*/ 	.word	0x000000ff
        /*0788*/ 	.word	0x00000000
        /*078c*/ 	.short	0x0101
        /*078e*/ 	.byte	0x0b
	.zero		1


	//   ....[35]....
        /*0790*/ 	.word	0x00005e80
        /*0794*/ 	.word	0x000000ff
        /*0798*/ 	.word	0x00000000
        /*079c*/ 	.short	0x0101
        /*079e*/ 	.byte	0x04
	.zero		1


	//   ....[36]....
        /*07a0*/ 	.word	0x00008990
        /*07a4*/ 	.word	0x000000ff
        /*07a8*/ 	.word	0x00022840
        /*07ac*/ 	.short	0x010a
        /*07ae*/ 	.byte	0x2b
	.zero		1


	//   ....[37]....
        /*07b0*/ 	.word	0x00008ec0
        /*07b4*/ 	.word	0x000000ff
        /*07b8*/ 	.word	0x00022830
        /*07bc*/ 	.short	0x0107
        /*07be*/ 	.byte	0x2b
	.zero		1


	//   ....[38]....
        /*07c0*/ 	.word	0x00008f30
        /*07c4*/ 	.word	0x000000ff
        /*07c8*/ 	.word	0x00022830
        /*07cc*/ 	.short	0x0101
        /*07ce*/ 	.byte	0x2b
	.zero		1


	//   ....[39]....
        /*07d0*/ 	.word	0x000097f0
        /*07d4*/ 	.word	0x000000ff
        /*07d8*/ 	.word	0x00022800
        /*07dc*/ 	.short	0x0107
        /*07de*/ 	.byte	0x2b
	.zero		1


	//   ....[40]....
        /*07e0*/ 	.word	0x00009830
        /*07e4*/ 	.word	0x000000ff
        /*07e8*/ 	.word	0x00022800
        /*07ec*/ 	.short	0x0101
        /*07ee*/ 	.byte	0x2b
	.zero		1


	//   ....[41]....
        /*07f0*/ 	.word	0x00009840
        /*07f4*/ 	.word	0x000000ff
        /*07f8*/ 	.word	0x00022820
        /*07fc*/ 	.short	0x010a
        /*07fe*/ 	.byte	0x2b
	.zero		1


	//   ....[42]....
        /*0800*/ 	.word	0x00009890
        /*0804*/ 	.word	0x000000ff
        /*0808*/ 	.word	0x00022860
        /*080c*/ 	.short	0x010a
        /*080e*/ 	.byte	0x2b
	.zero		1


	//   ....[43]....
        /*0810*/ 	.word	0x00009fc0
        /*0814*/ 	.word	0x000000ff
        /*0818*/ 	.word	0x00022850
        /*081c*/ 	.short	0x0107
        /*081e*/ 	.byte	0x2b
	.zero		1


	//   ....[44]....
        /*0820*/ 	.word	0x0000a040
        /*0824*/ 	.word	0x000000ff
        /*0828*/ 	.word	0x00022850
        /*082c*/ 	.short	0x0101
        /*082e*/ 	.byte	0x2b
	.zero		1


	//   ....[45]....
        /*0830*/ 	.word	0x0000a320
        /*0834*/ 	.word	0x00000020
        /*0838*/ 	.word	0x00022840
        /*083c*/ 	.short	0x010a
        /*083e*/ 	.byte	0x3f
	.zero		1


	//   ....[46]....
        /*0840*/ 	.word	0x0000a750
        /*0844*/ 	.word	0x00000020
        /*0848*/ 	.word	0x00022830
        /*084c*/ 	.short	0x0107
        /*084e*/ 	.byte	0x3f
	.zero		1


	//   ....[47]....
        /*0850*/ 	.word	0x0000a800
        /*0854*/ 	.word	0x00000020
        /*0858*/ 	.word	0x00022830
        /*085c*/ 	.short	0x0101
        /*085e*/ 	.byte	0x3f
	.zero		1


	//   ....[48]....
        /*0860*/ 	.word	0x0000a830
        /*0864*/ 	.word	0x00000020
        /*0868*/ 	.word	0x00022860
        /*086c*/ 	.short	0x010a
        /*086e*/ 	.byte	0x3f
	.zero		1


	//   ....[49]....
        /*0870*/ 	.word	0x0000ad70
        /*0874*/ 	.word	0x00000020
        /*0878*/ 	.word	0x00022850
        /*087c*/ 	.short	0x0107
        /*087e*/ 	.byte	0x3f
	.zero		1


	//   ....[50]....
        /*0880*/ 	.word	0x0000ae40
        /*0884*/ 	.word	0x00000020
        /*0888*/ 	.word	0x00022850
        /*088c*/ 	.short	0x0101
        /*088e*/ 	.byte	0x3f
	.zero		1


	//   ....[51]....
        /*0890*/ 	.word	0x0000af20
        /*0894*/ 	.word	0x00000004
        /*0898*/ 	.word	0x00022820
        /*089c*/ 	.short	0x010a
        /*089e*/ 	.byte	0x3f
	.zero		1


	//   ....[52]....
        /*08a0*/ 	.word	0x0000b060
        /*08a4*/ 	.word	0x00000005
        /*08a8*/ 	.word	0x00022840
        /*08ac*/ 	.short	0x010a
        /*08ae*/ 	.byte	0x3f
	.zero		1


	//   ....[53]....
        /*08b0*/ 	.word	0x0000b100
        /*08b4*/ 	.word	0x00000015
        /*08b8*/ 	.word	0x00022840
        /*08bc*/ 	.short	0x010a
        /*08be*/ 	.byte	0x3f
	.zero		1


	//   ....[54]....
        /*08c0*/ 	.word	0x0000b140
        /*08c4*/ 	.word	0x00000005
        /*08c8*/ 	.word	0x00022860
        /*08cc*/ 	.short	0x010a
        /*08ce*/ 	.byte	0x3f
	.zero		1


	//   ....[55]....
        /*08d0*/ 	.word	0x0000b180
        /*08d4*/ 	.word	0x00000015
        /*08d8*/ 	.word	0x00022860
        /*08dc*/ 	.short	0x010a
        /*08de*/ 	.byte	0x3f
	.zero		1


	//   ....[56]....
        /*08e0*/ 	.word	0x0000b1f0
        /*08e4*/ 	.word	0x00000005
        /*08e8*/ 	.word	0x00022800
        /*08ec*/ 	.short	0x010a
        /*08ee*/ 	.byte	0x3f
	.zero		1


	//   ....[57]....
        /*08f0*/ 	.word	0x0000b250
        /*08f4*/ 	.word	0x00000005
        /*08f8*/ 	.word	0x00022830
        /*08fc*/ 	.short	0x010a
        /*08fe*/ 	.byte	0x3f
	.zero		1


	//   ....[58]....
        /*0900*/ 	.word	0x0000b2b0
        /*0904*/ 	.word	0x00000009
        /*0908*/ 	.word	0x00022850
        /*090c*/ 	.short	0x010a
        /*090e*/ 	.byte	0x3f
	.zero		1


	//   ....[59]....
        /*0910*/ 	.word	0x0000b310
        /*0914*/ 	.word	0x00000000
        /*0918*/ 	.word	0x00022830
        /*091c*/ 	.short	0x010a
        /*091e*/ 	.byte	0x3f
	.zero		1


	//   ....[60]....
        /*0920*/ 	.word	0x0000b370
        /*0924*/ 	.word	0x00000008
        /*0928*/ 	.word	0x00022850
        /*092c*/ 	.short	0x010a
        /*092e*/ 	.byte	0x3f
	.zero		1


	//   ....[61]....
        /*0930*/ 	.word	0x0000b450
        /*0934*/ 	.word	0x00000003
        /*0938*/ 	.word	0x00022840
        /*093c*/ 	.short	0x010a
        /*093e*/ 	.byte	0x3f
	.zero		1


	//   ....[62]....
        /*0940*/ 	.word	0x0000c4c0
        /*0944*/ 	.word	0x00000003
        /*0948*/ 	.word	0x00022820
        /*094c*/ 	.short	0x010a
        /*094e*/ 	.byte	0x3f
	.zero		1


	//   ....[63]....
        /*0950*/ 	.word	0x0000c520
        /*0954*/ 	.word	0x00000003
        /*0958*/ 	.word	0x00022860
        /*095c*/ 	.short	0x010a
        /*095e*/ 	.byte	0x3f
	.zero		1


	//   ....[64]....
        /*0960*/ 	.word	0x0000cf20
        /*0964*/ 	.word	0x00000020
        /*0968*/ 	.word	0x00022840
        /*096c*/ 	.short	0x010a
        /*096e*/ 	.byte	0x3f
	.zero		1


	//   ....[65]....
        /*0970*/ 	.word	0x0000d5b0
        /*0974*/ 	.word	0x00000020
        /*0978*/ 	.word	0x00022860
        /*097c*/ 	.short	0x010a
        /*097e*/ 	.byte	0x3f
	.zero		1


	//   ....[66]....
        /*0980*/ 	.word	0x0000dd80
        /*0984*/ 	.word	0x00000004
        /*0988*/ 	.word	0x00022820
        /*098c*/ 	.short	0x010a
        /*098e*/ 	.byte	0x3f
	.zero		1


	//   ....[67]....
        /*0990*/ 	.word	0x0000def0
        /*0994*/ 	.word	0x00000005
        /*0998*/ 	.word	0x00022840
        /*099c*/ 	.short	0x010a
        /*099e*/ 	.byte	0x3f
	.zero		1


	//   ....[68]....
        /*09a0*/ 	.word	0x0000df40
        /*09a4*/ 	.word	0x00000015
        /*09a8*/ 	.word	0x00022840
        /*09ac*/ 	.short	0x010a
        /*09ae*/ 	.byte	0x3f
	.zero		1


	//   ....[69]....
        /*09b0*/ 	.word	0x0000df90
        /*09b4*/ 	.word	0x00000005
        /*09b8*/ 	.word	0x00022860
        /*09bc*/ 	.short	0x010a
        /*09be*/ 	.byte	0x3f
	.zero		1


	//----- nvinfo : EIATTR_NUM_MBARRIERS
	.align		4
.L_149:
        /*09c0*/ 	.byte	0x03, 0x38
        /*09c2*/ 	.short	0x0016


	//----- nvinfo : EIATTR_EXIT_INSTR_OFFSETS
	.align		4
        /*09c4*/ 	.byte	0x04, 0x1c
        /*09c6*/ 	.short	(.L_151 - .L_150)


	//   ....[0]....
.L_150:
        /*09c8*/ 	.word	0x0000b1d0


	//----- nvinfo : EIATTR_MAX_THREADS
	.align		4
.L_151:
        /*09cc*/ 	.byte	0x04, 0x05
        /*09ce*/ 	.short	(.L_153 - .L_152)
.L_152:
        /*09d0*/ 	.word	0x00000180
        /*09d4*/ 	.word	0x00000001
        /*09d8*/ 	.word	0x00000001


	//----- nvinfo : EIATTR_CRS_STACK_SIZE
	.align		4
.L_153:
        /*09dc*/ 	.byte	0x04, 0x1e
        /*09de*/ 	.short	(.L_155 - .L_154)
.L_154:
        /*09e0*/ 	.word	0x00000000


	//----- nvinfo : EIATTR_CBANK_PARAM_SIZE
	.align		4
.L_155:
        /*09e4*/ 	.byte	0x03, 0x19
        /*09e6*/ 	.short	0x0a70


	//----- nvinfo : EIATTR_PARAM_CBANK
	.align		4
        /*09e8*/ 	.byte	0x04, 0x0a
        /*09ea*/ 	.short	(.L_157 - .L_156)
	.align		4
.L_156:
        /*09ec*/ 	.word	index@(.nv.constant0._ZN7cutlass13device_kernelIN5flash11enable_sm90INS1_16FlashAttnFwdSm90INS1_25CollectiveMainloopFwdSm90ILi2EN4cute5tupleIJNS5_1CILi1EEES8_S8_EEENS6_IJNS7_ILi128EEENS7_ILi96EEENS7_ILi64EEEEEELi256ENS_10bfloat16_tEfNS_4arch4Sm90ELb0ELb0ELb0ELb0ELb1ELb0ELb0ELb1ELb0ELb1ELb1ELb0EEENS1_21CollectiveEpilogueFwdINS6_IJSA_NS7_ILi256EEESB_EEES9_SE_SG_Li256ELb0ELb1ELb1ELb0EEENS1_19SingleTileSchedulerILb0ELb1ELb1ELi128EEEEEEEEEvNT_6ParamsE)
        /*09f0*/ 	.short	0x0210
        /*09f2*/ 	.short	0x0a70


	//----- nvinfo : EIATTR_SW_WAR
	.align		4
.L_157:
        /*09f4*/ 	.byte	0x04, 0x36
        /*09f6*/ 	.short	(.L_159 - .L_158)
.L_158:
        /*09f8*/ 	.word	0x00000008
.L_159:


//--------------------- .nv.info._ZN7cutlass13device_kernelIN5flash11enable_sm90INS1_16FlashAttnFwdSm90INS1_25CollectiveMainloopFwdSm90ILi2EN4cute5tupleIJNS5_1CILi1EEES8_S8_EEENS6_IJNS7_ILi128EEENS7_ILi96EEENS7_ILi64EEEEEELi256ENS_10bfloat16_tEfNS_4arch4Sm90ELb0ELb0ELb0ELb0ELb1ELb0ELb1ELb1ELb0ELb1ELb1ELb0EEENS1_21CollectiveEpilogueFwdINS6_IJSA_NS7_ILi256EEESB_EEES9_SE_SG_Li256ELb0ELb1ELb1ELb0EEENS1_19SingleTileSchedulerILb0ELb1ELb1ELi128EEEEEEEEEvNT_6ParamsE --------------------------
	.section	.nv.info._ZN7cutlass13device_kernelIN5flash11enable_sm90INS1_16FlashAttnFwdSm90INS1_25CollectiveMainloopFwdSm90ILi2EN4cute5tupleIJNS5_1CILi1EEES8_S8_EEENS6_IJNS7_ILi128EEENS7_ILi96EEENS7_ILi64EEEEEELi256ENS_10bfloat16_tEfNS_4arch4Sm90ELb0ELb0ELb0ELb0ELb1ELb0ELb1ELb1ELb0ELb1ELb1ELb0EEENS1_21CollectiveEpilogueFwdINS6_IJSA_NS7_ILi256EEESB_EEES9_SE_SG_Li256ELb0ELb1ELb1ELb0EEENS1_19SingleTileSchedulerILb0ELb1ELb1ELi128EEEEEEEEEvNT_6ParamsE,"",@"SHT_CUDA_INFO"
	.sectionflags	@""
	.align	4


	//----- nvinfo : EIATTR_CUDA_API_VERSION
	.align		4
        /*0000*/ 	.byte	0x04, 0x37
        /*0002*/ 	.short	(.L_161 - .L_160)
.L_160:
        /*0004*/ 	.word	0x00000082


	//----- nvinfo : EIATTR_KPARAM_INFO
	.align		4
.L_161:
        /*0008*/ 	.byte	0x04, 0x17
        /*000a*/ 	.short	(.L_163 - .L_162)
.L_162:
        /*000c*/ 	.word	0x00000000
        /*0010*/ 	.short	0x0000
        /*0012*/ 	.short	0x0070
        /*0014*/ 	.byte	0x00, 0xf0, 0x01, 0x2c


	//----- nvinfo : EIATTR_SPARSE_MMA_MASK
	.align		4
.L_163:
        /*0018*/ 	.byte	0x03, 0x50
        /*001a*/ 	.short	0x0000


	//----- nvinfo : EIATTR_MAXREG_COUNT
	.align		4
        /*001c*/ 	.byte	0x03, 0x1b
        /*001e*/ 	.short	0x00a8


	//----- nvinfo : EIATTR_NUM_BARRIERS
	.align		4
        /*0020*/ 	.byte	0x02, 0x4c
        /*0022*/ 	.byte	0x10
	.zero		1


	//----- nvinfo : EIATTR_EXTERNS
	.align		4
        /*0024*/ 	.byte	0x04, 0x0f
        /*0026*/ 	.short	(.L_165 - .L_164)


	//   ....[0]....
	.align		4
.L_164:
        /*0028*/ 	.word	index@(__assertfail)


	//----- nvinfo : EIATTR_ANNOTATIONS
	.align		4
.L_165:
        /*002c*/ 	.byte	0x04, 0x55
        /*002e*/ 	.short	(.L_167 - .L_166)


	//   ....[0]....
.L_166:
        /*0030*/ 	.word	0x00000001
        /*0034*/ 	.byte	0xd0, 0x08, 0x00, 0x00, 0x01, 0x00, 0x00, 0x00, 0x40, 0x0a, 0x00, 0x00, 0x01, 0x00, 0x00, 0x00
        /*0044*/ 	.byte	0xd0, 0x14, 0x00, 0x00, 0x01, 0x00, 0x00, 0x00, 0xa0, 0x68, 0x00, 0x00, 0x01, 0x00, 0x00, 0x00
        /*0054*/ 	.byte	0xb0, 0x8a, 0x00, 0x00, 0x01, 0x00, 0x00, 0x00, 0xd0, 0x9b, 0x00, 0x00, 0x01, 0x00, 0x00, 0x00
        /*0064*/ 	.byte	0x90, 0xd0, 0x00, 0x00


	//----- nvinfo : EIATTR_MERCURY_ISA_VERSION
	.align		4
.L_167:
        /*0068*/ 	.byte	0x03, 0x5f
        /*006a*/ 	.short	0x0101


	//----- nvinfo : EIATTR_INT_WARP_WIDE_INSTR_OFFSETS
	.align		4
        /*006c*/ 	.byte	0x04, 0x31
        /*006e*/ 	.short	(.L_169 - .L_168)


	//   ....[0]....
.L_168:
        /*0070*/ 	.word	0x000000c0


	//   ....[1]....
        /*0074*/ 	.word	0x000000d0


	//   ....[2]....
        /*0078*/ 	.word	0x000000e0


	//   ....[3]....
        /*007c*/ 	.word	0x00000180


	//----- nvinfo : EIATTR_COOP_GROUP_MASK_REGIDS
	.align		4
.L_169:
        /*0080*/ 	.byte	0x04, 0x29
        /*0082*/ 	.short	(.L_171 - .L_170)


	//   ....[0]....
.L_170:
        /*0084*/ 	.word	0xffffffff


	//   ....[1]....
        /*0088*/ 	.word	0xffffffff


	//   ....[2]....
        /*008c*/ 	.word	0xffffffff


	//   ....[3]....
        /*0090*/ 	.word	0xffffffff


	//   ....[4]....
        /*0094*/ 	.word	0xffffffff


	//   ....[5]....
        /*0098*/ 	.word	0xffffffff


	//   ....[6]....
        /*009c*/ 	.word	0xffffffff


	//   ....[7]....
        /*00a0*/ 	.word	0xffffffff


	//   ....[8]....
        /*00a4*/ 	.word	0xffffffff


	//   ....[9]....
        /*00a8*/ 	.word	0xffffffff


	//   ....[10]....
        /*00ac*/ 	.word	0xffffffff


	//   ....[11]....
        /*00b0*/ 	.word	0xffffffff


	//   ....[12]....
        /*00b4*/ 	.word	0xffffffff


	//   ....[13]....
        /*00b8*/ 	.word	0xffffffff


	//   ....[14]....
        /*00bc*/ 	.word	0xffffffff


	//   ....[15]....
        /*00c0*/ 	.word	0xffffffff


	//   ....[16]....
        /*00c4*/ 	.word	0xffffffff


	//   ....[17]....
        /*00c8*/ 	.word	0xffffffff


	//   ....[18]....
        /*00cc*/ 	.word	0xffffffff


	//   ....[19]....
        /*00d0*/ 	.word	0xffffffff


	//   ....[20]....
        /*00d4*/ 	.word	0xffffffff


	//   ....[21]....
        /*00d8*/ 	.word	0xffffffff


	//   ....[22]....
        /*00dc*/ 	.word	0xffffffff


	//   ....[23]....
        /*00e0*/ 	.word	0xffffffff


	//   ....[24]....
        /*00e4*/ 	.word	0xffffffff


	//   ....[25]....
        /*00e8*/ 	.word	0xffffffff


	//   ....[26]....
        /*00ec*/ 	.word	0xffffffff


	//   ....[27]....
        /*00f0*/ 	.word	0xffffffff


	//   ....[28]....
        /*00f4*/ 	.word	0xffffffff


	//   ....[29]....
        /*00f8*/ 	.word	0xffffffff


	//   ....[30]....
        /*00fc*/ 	.word	0xffffffff


	//   ....[31]....
        /*0100*/ 	.word	0xffffffff


	//   ....[32]....
        /*0104*/ 	.word	0xffffffff


	//   ....[33]....
        /*0108*/ 	.word	0xffffffff


	//   ....[34]....
        /*010c*/ 	.word	0xffffffff


	//   ....[35]....
        /*0110*/ 	.word	0xffffffff


	//   ....[36]....
        /*0114*/ 	.word	0xffffffff


	//   ....[37]....
        /*0118*/ 	.word	0xffffffff


	//   ....[38]....
        /*011c*/ 	.word	0xffffffff


	//   ....[39]....
        /*0120*/ 	.word	0xffffffff


	//   ....[40]....
        /*0124*/ 	.word	0xffffffff


	//   ....[41]....
        /*0128*/ 	.word	0xffffffff


	//   ....[42]....
        /*012c*/ 	.word	0xffffffff


	//   ....[43]....
        /*0130*/ 	.word	0xffffffff


	//   ....[44]....
        /*0134*/ 	.word	0xffffffff


	//   ....[45]....
        /*0138*/ 	.word	0xffffffff


	//   ....[46]....
        /*013c*/ 	.word	0xffffffff


	//   ....[47]....
        /*0140*/ 	.word	0xffffffff


	//   ....[48]....
        /*0144*/ 	.word	0xffffffff


	//   ....[49]....
        /*0148*/ 	.word	0xffffffff


	//   ....[50]....
        /*014c*/ 	.word	0xffffffff


	//   ....[51]....
        /*0150*/ 	.word	0xffffffff


	//   ....[52]....
        /*0154*/ 	.word	0xffffffff


	//   ....[53]....
        /*0158*/ 	.word	0xffffffff


	//   ....[54]....
        /*015c*/ 	.word	0xffffffff


	//   ....[55]....
        /*0160*/ 	.word	0xffffffff


	//   ....[56]....
        /*0164*/ 	.word	0xffffffff


	//   ....[57]....
        /*0168*/ 	.word	0xffffffff


	//   ....[58]....
        /*016c*/ 	.word	0xffffffff


	//   ....[59]....
        /*0170*/ 	.word	0xffffffff


	//   ....[60]....
        /*0174*/ 	.word	0xffffffff


	//   ....[61]....
        /*0178*/ 	.word	0xffffffff


	//   ....[62]....
        /*017c*/ 	.word	0xffffffff


	//   ....[63]....
        /*0180*/ 	.word	0xffffffff


	//   ....[64]....
        /*0184*/ 	.word	0xffffffff


	//   ....[65]....
        /*0188*/ 	.word	0xffffffff


	//   ....[66]....
        /*018c*/ 	.word	0xffffffff


	//   ....[67]....
        /*0190*/ 	.word	0xffffffff


	//   ....[68]....
        /*0194*/ 	.word	0xffffffff


	//   ....[69]....
        /*0198*/ 	.word	0xffffffff


	//   ....[70]....
        /*019c*/ 	.word	0xffffffff


	//   ....[71]....
        /*01a0*/ 	.word	0xffffffff


	//   ....[72]....
        /*01a4*/ 	.word	0xffffffff


	//   ....[73]....
        /*01a8*/ 	.word	0xffffffff


	//   ....[74]....
        /*01ac*/ 	.word	0xffffffff


	//   ....[75]....
        /*01b0*/ 	.word	0xffffffff


	//   ....[76]....
        /*01b4*/ 	.word	0xffffffff


	//   ....[77]....
        /*01b8*/ 	.word	0xffffffff


	//   ....[78]....
        /*01bc*/ 	.word	0xffffffff


	//   ....[79]....
        /*01c0*/ 	.word	0xffffffff


	//   ....[80]....
        /*01c4*/ 	.word	0xffffffff


	//   ....[81]....
        /*01c8*/ 	.word	0xffffffff


	//   ....[82]....
        /*01cc*/ 	.word	0xffffffff


	//   ....[83]....
        /*01d0*/ 	.word	0xffffffff


	//   ....[84]....
        /*01d4*/ 	.word	0xffffffff


	//   ....[85]....
        /*01d8*/ 	.word	0xffffffff


	//   ....[86]....
        /*01dc*/ 	.word	0xffffffff


	//   ....[87]....
        /*01e0*/ 	.word	0xffffffff


	//   ....[88]....
        /*01e4*/ 	.word	0xffffffff


	//   ....[89]....
        /*01e8*/ 	.word	0xffffffff


	//   ....[90]....
        /*01ec*/ 	.word	0xffffffff


	//   ....[91]....
        /*01f0*/ 	.word	0xffffffff


	//   ....[92]....
        /*01f4*/ 	.word	0xffffffff


	//   ....[93]....
        /*01f8*/ 	.word	0xffffffff


	//   ....[94]....
        /*01fc*/ 	.word	0xffffffff


	//   ....[95]....
        /*0200*/ 	.word	0xffffffff


	//   ....[96]....
        /*0204*/ 	.word	0xffffffff


	//   ....[97]....
        /*0208*/ 	.word	0xffffffff


	//   ....[98]....
        /*020c*/ 	.word	0xffffffff


	//   ....[99]....
        /*0210*/ 	.word	0xffffffff


	//   ....[100]....
        /*0214*/ 	.word	0xffffffff


	//   ....[101]....
        /*0218*/ 	.word	0xffffffff


	//   ....[102]....
        /*021c*/ 	.word	0xffffffff


	//   ....[103]....
        /*0220*/ 	.word	0xffffffff


	//   ....[104]....
        /*0224*/ 	.word	0xffffffff


	//   ....[105]....
        /*0228*/ 	.word	0xffffffff


	//   ....[106]....
        /*022c*/ 	.word	0xffffffff


	//   ....[107]....
        /*0230*/ 	.word	0xffffffff


	//   ....[108]....
        /*0234*/ 	.word	0xffffffff


	//   ....[109]....
        /*0238*/ 	.word	0x0500000f


	//   ....[110]....
        /*023c*/ 	.word	0x0500000f


	//   ....[111]....
        /*0240*/ 	.word	0x0500000f


	//   ....[112]....
        /*0244*/ 	.word	0x0500000f


	//   ....[113]....
        /*0248*/ 	.word	0x0500000f


	//   ....[114]....
        /*024c*/ 	.word	0x0500000f


	//   ....[115]....
        /*0250*/ 	.word	0x0500000f


	//   ....[116]....
        /*0254*/ 	.word	0x0500000f


	//   ....[117]....
        /*0258*/ 	.word	0x0500000f


	//   ....[118]....
        /*025c*/ 	.word	0x0500000f


	//   ....[119]....
        /*0260*/ 	.word	0x0500000f


	//   ....[120]....
        /*0264*/ 	.word	0x0500000f


	//   ....[121]....
        /*0268*/ 	.word	0x0500000f


	//   ....[122]....
        /*026c*/ 	.word	0x0500000f


	//   ....[123]....
        /*0270*/ 	.word	0x0500000f


	//   ....[124]....
        /*0274*/ 	.word	0x0500000f


	//   ....[125]....
        /*0278*/ 	.word	0x0500000f


	//   ....[126]....
        /*027c*/ 	.word	0x0500000f


	//   ....[127]....
        /*0280*/ 	.word	0x0500000f


	//   ....[128]....
        /*0284*/ 	.word	0x0500000f


	//   ....[129]....
        /*0288*/ 	.word	0x0500000f


	//   ....[130]....
        /*028c*/ 	.word	0x0500000f


	//   ....[131]....
        /*0290*/ 	.word	0x0500000f


	//   ....[132]....
        /*0294*/ 	.word	0x0500000f


	//   ....[133]....
        /*0298*/ 	.word	0x0500000f


	//   ....[134]....
        /*029c*/ 	.word	0x0500000f


	//   ....[135]....
        /*02a0*/ 	.word	0x0500000f


	//   ....[136]....
        /*02a4*/ 	.word	0x0500000f


	//   ....[137]....
        /*02a8*/ 	.word	0x0500000f


	//   ....[138]....
        /*02ac*/ 	.word	0x0500000f


	//   ....[139]....
        /*02b0*/ 	.word	0x0500000f


	//   ....[140]....
        /*02b4*/ 	.word	0x0500000f


	//   ....[141]....
        /*02b8*/ 	.word	0x0500000f


	//   ....[142]....
        /*02bc*/ 	.word	0x0500000f


	//   ....[143]....
        /*02c0*/ 	.word	0x0500000f


	//   ....[144]....
        /*02c4*/ 	.word	0x0500000f


	//   ....[145]....
        /*02c8*/ 	.word	0x0500000f


	//   ....[146]....
        /*02cc*/ 	.word	0x0500000f


	//   ....[147]....
        /*02d0*/ 	.word	0x0500000f


	//   ....[148]....
        /*02d4*/ 	.word	0x0500000f


	//   ....[149]....
        /*02d8*/ 	.word	0x0500000f


	//   ....[150]....
        /*02dc*/ 	.word	0x0500000f


	//   ....[151]....
        /*02e0*/ 	.word	0x0500000f


	//   ....[152]....
        /*02e4*/ 	.word	0x0500000f


	//   ....[153]....
        /*02e8*/ 	.word	0x0500000f


	//   ....[154]....
        /*02ec*/ 	.word	0x0500000f


	//   ....[155]....
        /*02f0*/ 	.word	0x0500000f


	//   ....[156]....
        /*02f4*/ 	.word	0x0500000f


	//   ....[157]....
        /*02f8*/ 	.word	0x0500000f


	//   ....[158]....
        /*02fc*/ 	.word	0x0500000f


	//   ....[159]....
        /*0300*/ 	.word	0x0500000f


	//   ....[160]....
        /*0304*/ 	.word	0x0500000f


	//   ....[161]....
        /*0308*/ 	.word	0x0500000f


	//   ....[162]....
        /*030c*/ 	.word	0x0500000f


	//   ....[163]....
        /*0310*/ 	.word	0x0500000f


	//   ....[164]....
        /*0314*/ 	.word	0x0500000f


	//   ....[165]....
        /*0318*/ 	.word	0x0500000f


	//   ....[166]....
        /*031c*/ 	.word	0x0500000f


	//   ....[167]....
        /*0320*/ 	.word	0x0500000f


	//   ....[168]....
        /*0324*/ 	.word	0x0500000f


	//   ....[169]....
        /*0328*/ 	.word	0x0500000f


	//   ....[170]....
        /*032c*/ 	.word	0x0500000f


	//   ....[171]....
        /*0330*/ 	.word	0x0500000f


	//   ....[172]....
        /*0334*/ 	.word	0x0500000f


	//   ....[173]....
        /*0338*/ 	.word	0x0500000f


	//   ....[174]....
        /*033c*/ 	.word	0x0500000f


	//   ....[175]....
        /*0340*/ 	.word	0x0500000f


	//   ....[176]....
        /*0344*/ 	.word	0x0500000f


	//   ....[177]....
        /*0348*/ 	.word	0x0500000f


	//   ....[178]....
        /*034c*/ 	.word	0x0500000f


	//   ....[179]....
        /*0350*/ 	.word	0x0500000f


	//   ....[180]....
        /*0354*/ 	.word	0x0500000f


	//   ....[181]....
        /*0358*/ 	.word	0x0500000f


	//   ....[182]....
        /*035c*/ 	.word	0x0500000f


	//   ....[183]....
        /*0360*/ 	.word	0x0500000f


	//   ....[184]....
        /*0364*/ 	.word	0x0500000f


	//   ....[185]....
        /*0368*/ 	.word	0x0500000f


	//   ....[186]....
        /*036c*/ 	.word	0x0500000f


	//   ....[187]....
        /*0370*/ 	.word	0x0500000f


	//   ....[188]....
        /*0374*/ 	.word	0x0500000f


	//   ....[189]....
        /*0378*/ 	.word	0x0500000f


	//   ....[190]....
        /*037c*/ 	.word	0x0500000f


	//----- nvinfo : EIATTR_COOP_GROUP_INSTR_OFFSETS
	.align		4
.L_171:
        /*0380*/ 	.byte	0x04, 0x28
        /*0382*/ 	.short	(.L_173 - .L_172)


	//   ....[0]....
.L_172:
        /*0384*/ 	.word	0x00000080


	//   ....[1]....
        /*0388*/ 	.word	0x00000090


	//   ....[2]....
        /*038c*/ 	.word	0x000002f0


	//   ....[3]....
        /*0390*/ 	.word	0x00000450


	//   ....[4]....
        /*0394*/ 	.word	0x00000570


	//   ....[5]....
        /*0398*/ 	.word	0x000006d0


	//   ....[6]....
        /*039c*/ 	.word	0x000012c0


	//   ....[7]....
        /*03a0*/ 	.word	0x00002b80


	//   ....[8]....
        /*03a4*/ 	.word	0x00002ba0


	//   ....[9]....
        /*03a8*/ 	.word	0x00002bc0


	//   ....[10]....
        /*03ac*/ 	.word	0x00002be0


	//   ....[11]....
        /*03b0*/ 	.word	0x00004890


	//   ....[12]....
        /*03b4*/ 	.word	0x000048f0


	//   ....[13]....
        /*03b8*/ 	.word	0x00004910


	//   ....[14]....
        /*03bc*/ 	.word	0x00004930


	//   ....[15]....
        /*03c0*/ 	.word	0x00005ec0


	//   ....[16]....
        /*03c4*/ 	.word	0x00005f10


	//   ....[17]....
        /*03c8*/ 	.word	0x00005f30


	//   ....[18]....
        /*03cc*/ 	.word	0x00005f50


	//   ....[19]....
        /*03d0*/ 	.word	0x00007030


	//   ....[20]....
        /*03d4*/ 	.word	0x000070a0


	//   ....[21]....
        /*03d8*/ 	.word	0x000070e0


	//   ....[22]....
        /*03dc*/ 	.word	0x00007120


	//   ....[23]....
        /*03e0*/ 	.word	0x00007140


	//   ....[24]....
        /*03e4*/ 	.word	0x00007170


	//   ....[25]....
        /*03e8*/ 	.word	0x00007dc0


	//   ....[26]....
        /*03ec*/ 	.word	0x00007dd0


	//   ....[27]....
        /*03f0*/ 	.word	0x00008e10


	//   ....[28]....
        /*03f4*/ 	.word	0x00009f80


	//   ....[29]....
        /*03f8*/ 	.word	0x00009fa0


	//   ....[30]....
        /*03fc*/ 	.word	0x00009fc0


	//   ....[31]....
        /*0400*/ 	.word	0x00009fe0


	//   ....[32]....
        /*0404*/ 	.word	0x0000a030


	//   ....[33]....
        /*0408*/ 	.word	0x0000a050


	//   ....[34]....
        /*040c*/ 	.word	0x0000a0a0


	//   ....[35]....
        /*0410*/ 	.word	0x0000a0c0


	//   ....[36]....
        /*0414*/ 	.word	0x0000a110


	//   ....[37]....
        /*0418*/ 	.word	0x0000a130


	//   ....[38]....
        /*041c*/ 	.word	0x0000a180


	//   ....[39]....
        /*0420*/ 	.word	0x0000a1a0


	//   ....[40]....
        /*0424*/ 	.word	0x0000a720


	//   ....[41]....
        /*0428*/ 	.word	0x0000a760


	//   ....[42]....
        /*042c*/ 	.word	0x0000a780


	//   ....[43]....
        /*0430*/ 	.word	0x0000a7a0


	//   ....[44]....
        /*0434*/ 	.word	0x0000a7b0


	//   ....[45]....
        /*0438*/ 	.word	0x0000a840


	//   ....[46]....
        /*043c*/ 	.word	0x0000a880


	//   ....[47]....
        /*0440*/ 	.word	0x0000a900


	//   ....[48]....
        /*0444*/ 	.word	0x0000a930


	//   ....[49]....
        /*0448*/ 	.word	0x0000a970


	//   ....[50]....
        /*044c*/ 	.word	0x0000a9a0


	//   ....[51]....
        /*0450*/ 	.word	0x0000aa10


	//   ....[52]....
        /*0454*/ 	.word	0x0000aa40


	//   ....[53]....
        /*0458*/ 	.word	0x0000aa70


	//   ....[54]....
        /*045c*/ 	.word	0x0000aaf0


	//   ....[55]....
        /*0460*/ 	.word	0x0000abb0


	//   ....[56]....
        /*0464*/ 	.word	0x0000b180


	//   ....[57]....
        /*0468*/ 	.word	0x0000b1b0


	//   ....[58]....
        /*046c*/ 	.word	0x0000b230


	//   ....[59]....
        /*0470*/ 	.word	0x0000b290


	//   ....[60]....
        /*0474*/ 	.word	0x0000b2c0


	//   ....[61]....
        /*0478*/ 	.word	0x0000b300


	//   ....[62]....
        /*047c*/ 	.word	0x0000b3b0


	//   ....[63]....
        /*0480*/ 	.word	0x0000b3d0


	//   ....[64]....
        /*0484*/ 	.word	0x0000b4a0


	//   ....[65]....
        /*0488*/ 	.word	0x0000b4b0


	//   ....[66]....
        /*048c*/ 	.word	0x0000b550


	//   ....[67]....
        /*0490*/ 	.word	0x0000b580


	//   ....[68]....
        /*0494*/ 	.word	0x0000b620


	//   ....[69]....
        /*0498*/ 	.word	0x0000b640


	//   ....[70]....
        /*049c*/ 	.word	0x0000b6d0


	//   ....[71]....
        /*04a0*/ 	.word	0x0000b720


	//   ....[72]....
        /*04a4*/ 	.word	0x0000bae0


	//   ....[73]....
        /*04a8*/ 	.word	0x0000bb10


	//   ....[74]....
        /*04ac*/ 	.word	0x0000bb40


	//   ....[75]....
        /*04b0*/ 	.word	0x0000bb60


	//   ....[76]....
        /*04b4*/ 	.word	0x0000bb80


	//   ....[77]....
        /*04b8*/ 	.word	0x0000bbb0


	//   ....[78]....
        /*04bc*/ 	.word	0x0000bbd0


	//   ....[79]....
        /*04c0*/ 	.word	0x0000bbf0


	//   ....[80]....
        /*04c4*/ 	.word	0x0000bc80


	//   ....[81]....
        /*04c8*/ 	.word	0x0000bca0


	//   ....[82]....
        /*04cc*/ 	.word	0x0000bcd0


	//   ....[83]....
        /*04d0*/ 	.word	0x0000bd80


	//   ....[84]....
        /*04d4*/ 	.word	0x0000c5a0


	//   ....[85]....
        /*04d8*/ 	.word	0x0000c5c0


	//   ....[86]....
        /*04dc*/ 	.word	0x0000c5d0


	//   ....[87]....
        /*04e0*/ 	.word	0x0000c5e0


	//   ....[88]....
        /*04e4*/ 	.word	0x0000c600


	//   ....[89]....
        /*04e8*/ 	.word	0x0000c620


	//   ....[90]....
        /*04ec*/ 	.word	0x0000c650


	//   ....[91]....
        /*04f0*/ 	.word	0x0000c690


	//   ....[92]....
        /*04f4*/ 	.word	0x0000c6b0


	//   ....[93]....
        /*04f8*/ 	.word	0x0000c6e0


	//   ....[94]....
        /*04fc*/ 	.word	0x0000c700


	//   ....[95]....
        /*0500*/ 	.word	0x0000c730


	//   ....[96]....
        /*0504*/ 	.word	0x0000ca90


	//   ....[97]....
        /*0508*/ 	.word	0x0000cab0


	//   ....[98]....
        /*050c*/ 	.word	0x0000cac0


	//   ....[99]....
        /*0510*/ 	.word	0x0000cad0


	//   ....[100]....
        /*0514*/ 	.word	0x0000cae0


	//   ....[101]....
        /*0518*/ 	.word	0x0000cb00


	//   ....[102]....
        /*051c*/ 	.word	0x0000cb70


	//   ....[103]....
        /*0520*/ 	.word	0x0000cb90


	//   ....[104]....
        /*0524*/ 	.word	0x0000cbf0


	//   ....[105]....
        /*0528*/ 	.word	0x0000cc00


	//   ....[106]....
        /*052c*/ 	.word	0x0000cc70


	//   ....[107]....
        /*0530*/ 	.word	0x0000ccf0


	//   ....[108]....
        /*0534*/ 	.word	0x0000d020


	//   ....[109]....
        /*0538*/ 	.word	0x0000d580


	//   ....[110]....
        /*053c*/ 	.word	0x0000d670


	//   ....[111]....
        /*0540*/ 	.word	0x0000d710


	//   ....[112]....
        /*0544*/ 	.word	0x0000d770


	//   ....[113]....
        /*0548*/ 	.word	0x0000d830


	//   ....[114]....
        /*054c*/ 	.word	0x0000d890


	//   ....[115]....
        /*0550*/ 	.word	0x0000d950


	//   ....[116]....
        /*0554*/ 	.word	0x0000d9b0


	//   ....[117]....
        /*0558*/ 	.word	0x0000da70


	//   ....[118]....
        /*055c*/ 	.word	0x0000dad0


	//   ....[119]....
        /*0560*/ 	.word	0x0000db90


	//   ....[120]....
        /*0564*/ 	.word	0x0000dbf0


	//   ....[121]....
        /*0568*/ 	.word	0x0000dc90


	//   ....[122]....
        /*056c*/ 	.word	0x0000dd20


	//   ....[123]....
        /*0570*/ 	.word	0x0000dd70


	//   ....[124]....
        /*0574*/ 	.word	0x0000de30


	//   ....[125]....
        /*0578*/ 	.word	0x0000df30


	//   ....[126]....
        /*057c*/ 	.word	0x0000e040


	//   ....[127]....
        /*0580*/ 	.word	0x0000e0c0


	//   ....[128]....
        /*0584*/ 	.word	0x0000e160


	//   ....[129]....
        /*0588*/ 	.word	0x0000e230


	//   ....[130]....
        /*058c*/ 	.word	0x0000e350


	//   ....[131]....
        /*0590*/ 	.word	0x0000e3b0


	//   ....[132]....
        /*0594*/ 	.word	0x0000e410


	//   ....[133]....
        /*0598*/ 	.word	0x0000e510


	//   ....[134]....
        /*059c*/ 	.word	0x0000e5a0


	//   ....[135]....
        /*05a0*/ 	.word	0x0000e680


	//   ....[136]....
        /*05a4*/ 	.word	0x0000e790


	//   ....[137]....
        /*05a8*/ 	.word	0x0000e7e0


	//   ....[138]....
        /*05ac*/ 	.word	0x0000e870


	//   ....[139]....
        /*05b0*/ 	.word	0x0000e910


	//   ....[140]....
        /*05b4*/ 	.word	0x0000e9a0


	//   ....[141]....
        /*05b8*/ 	.word	0x0000ea70


	//   ....[142]....
        /*05bc*/ 	.word	0x0000eba0


	//   ....[143]....
        /*05c0*/ 	.word	0x0000ebf0


	//   ....[144]....
        /*05c4*/ 	.word	0x0000ec60


	//   ....[145]....
        /*05c8*/ 	.word	0x0000ed50


	//   ....[146]....
        /*05cc*/ 	.word	0x0000ee80


	//   ....[147]....
        /*05d0*/ 	.word	0x0000eed0


	//   ....[148]....
        /*05d4*/ 	.word	0x0000ef40


	//   ....[149]....
        /*05d8*/ 	.word	0x0000f030


	//   ....[150]....
        /*05dc*/ 	.word	0x0000f160


	//   ....[151]....
        /*05e0*/ 	.word	0x0000f1b0


	//   ....[152]....
        /*05e4*/ 	.word	0x0000f230


	//   ....[153]....
        /*05e8*/ 	.word	0x0000f300


	//   ....[154]....
        /*05ec*/ 	.word	0x0000f450


	//   ....[155]....
        /*05f0*/ 	.word	0x0000f530


	//   ....[156]....
        /*05f4*/ 	.word	0x0000f5b0


	//   ....[157]....
        /*05f8*/ 	.word	0x0000f670


	//   ....[158]....
        /*05fc*/ 	.word	0x0000f750


	//   ....[159]....
        /*0600*/ 	.word	0x0000f810


	//   ....[160]....
        /*0604*/ 	.word	0x0000f8f0


	//   ....[161]....
        /*0608*/ 	.word	0x0000f9b0


	//   ....[162]....
        /*060c*/ 	.word	0x0000fa90


	//   ....[163]....
        /*0610*/ 	.word	0x0000fb50


	//   ....[164]....
        /*0614*/ 	.word	0x0000fc30


	//   ....[165]....
        /*0618*/ 	.word	0x0000fcf0


	//   ....[166]....
        /*061c*/ 	.word	0x0000fe50


	//   ....[167]....
        /*0620*/ 	.word	0x0000fef0


	//   ....[168]....
        /*0624*/ 	.word	0x0000ff50


	//   ....[169]....
        /*0628*/ 	.word	0x0000fff0


	//   ....[170]....
        /*062c*/ 	.word	0x00010050


	//   ....[171]....
        /*0630*/ 	.word	0x000100f0


	//   ....[172]....
        /*0634*/ 	.word	0x00010150


	//   ....[173]....
        /*0638*/ 	.word	0x000101f0


	//   ....[174]....
        /*063c*/ 	.word	0x00010250


	//   ....[175]....
        /*0640*/ 	.word	0x000102f0


	//   ....[176]....
        /*0644*/ 	.word	0x00010350


	//   ....[177]....
        /*0648*/ 	.word	0x000103f0


	//   ....[178]....
        /*064c*/ 	.word	0x000104d0


	//   ....[179]....
        /*0650*/ 	.word	0x00010570


	//   ....[180]....
        /*0654*/ 	.word	0x000105e0


	//   ....[181]....
        /*0658*/ 	.word	0x000106b0


	//   ....[182]....
        /*065c*/ 	.word	0x00010710


	//   ....[183]....
        /*0660*/ 	.word	0x000107e0


	//   ....[184]....
        /*0664*/ 	.word	0x00010840


	//   ....[185]....
        /*0668*/ 	.word	0x00010910


	//   ....[186]....
        /*066c*/ 	.word	0x00010970


	//   ....[187]....
        /*0670*/ 	.word	0x00010a40


	//   ....[188]....
        /*0674*/ 	.word	0x00010aa0


	//   ....[189]....
        /*0678*/ 	.word	0x00010b70


	//   ....[190]....
        /*067c*/ 	.word	0x00010c80


	//----- nvinfo : EIATTR_REG_RECONFIG
	.align		4
.L_173:
        /*0680*/ 	.byte	0x01, 0x54
	.zero		2


	//----- nvinfo : EIATTR_SYSCALL_OFFSETS
	.align		4
        /*0684*/ 	.byte	0x04, 0x46
        /*0686*/ 	.short	(.L_175 - .L_174)


	//   ....[0]....
.L_174:
        /*0688*/ 	.word	0x00001460


	//   ....[1]....
        /*068c*/ 	.word	0x00009590


	//   ....[2]....
        /*0690*/ 	.word	0x000096d0


	//   ....[3]....
        /*0694*/ 	.word	0x000097c0


	//   ....[4]....
        /*0698*/ 	.word	0x0000a420


	//   ....[5]....
        /*069c*/ 	.word	0x0000aeb0


	//----- nvinfo : EIATTR_MBARRIER_INSTR_OFFSETS
	.align		4
.L_175:
        /*06a0*/ 	.byte	0x04, 0x39
        /*06a2*/ 	.short	(.L_177 - .L_176)


	//   ....[0]....
.L_176:
        /*06a4*/ 	.word	0x00000190
        /*06a8*/ 	.word	0x000000ff
        /*06ac*/ 	.word	0x00032400
        /*06b0*/ 	.short	0x0100
        /*06b2*/ 	.byte	0x08
	.zero		1


	//   ....[1]....
        /*06b4*/ 	.word	0x000001a0
        /*06b8*/ 	.word	0x000000ff
        /*06bc*/ 	.word	0x00032410
        /*06c0*/ 	.short	0x0100
        /*06c2*/ 	.byte	0x08
	.zero		1


	//   ....[2]....
        /*06c4*/ 	.word	0x000001b0
        /*06c8*/ 	.word	0x000000ff
        /*06cc*/ 	.word	0x00032420
        /*06d0*/ 	.short	0x0100
        /*06d2*/ 	.byte	0x08
	.zero		1


	//   ....[3]....
        /*06d4*/ 	.word	0x000002a0
        /*06d8*/ 	.word	0x000000ff
        /*06dc*/ 	.word	0x00032430
        /*06e0*/ 	.short	0x0100
        /*06e2*/ 	.byte	0x08
	.zero		1


	//   ....[4]....
        /*06e4*/ 	.word	0x000002b0
        /*06e8*/ 	.word	0x000000ff
        /*06ec*/ 	.word	0x00032440
        /*06f0*/ 	.short	0x0100
        /*06f2*/ 	.byte	0x08
	.zero		1


	//   ....[5]....
        /*06f4*/ 	.word	0x000002c0
        /*06f8*/ 	.word	0x000000ff
        /*06fc*/ 	.word	0x00032438
        /*0700*/ 	.short	0x0100
        /*0702*/ 	.byte	0x08
	.zero		1


	//   ....[6]....
        /*0704*/ 	.word	0x000002d0
        /*0708*/ 	.word	0x000000ff
        /*070c*/ 	.word	0x00032448
        /*0710*/ 	.short	0x0100
        /*0712*/ 	.byte	0x08
	.zero		1


	//   ....[7]....
        /*0714*/ 	.word	0x00000400
        /*0718*/ 	.word	0x000000ff
        /*071c*/ 	.word	0x00032450
        /*0720*/ 	.short	0x0100
        /*0722*/ 	.byte	0x08
	.zero		1


	//   ....[8]....
        /*0724*/ 	.word	0x00000410
        /*0728*/ 	.word	0x000000ff
        /*072c*/ 	.word	0x00032460
        /*0730*/ 	.short	0x0100
        /*0732*/ 	.byte	0x08
	.zero		1


	//   ....[9]....
        /*0734*/ 	.word	0x00000420
        /*0738*/ 	.word	0x000000ff
        /*073c*/ 	.word	0x00032458
        /*0740*/ 	.short	0x0100
        /*0742*/ 	.byte	0x08
	.zero		1


	//   ....[10]....
        /*0744*/ 	.word	0x00000430
        /*0748*/ 	.word	0x000000ff
        /*074c*/ 	.word	0x00032468
        /*0750*/ 	.short	0x0100
        /*0752*/ 	.byte	0x08
	.zero		1


	//   ....[11]....
        /*0754*/ 	.word	0x00000520
        /*0758*/ 	.word	0x000000ff
        /*075c*/ 	.word	0x00032470
        /*0760*/ 	.short	0x0100
        /*0762*/ 	.byte	0x06
	.zero		1


	//   ....[12]....
        /*0764*/ 	.word	0x00000530
        /*0768*/ 	.word	0x000000ff
        /*076c*/ 	.word	0x00032480
        /*0770*/ 	.short	0x0100
        /*0772*/ 	.byte	0x06
	.zero		1


	//   ....[13]....
        /*0774*/ 	.word	0x00000540
        /*0778*/ 	.word	0x000000ff
        /*077c*/ 	.word	0x00032478
        /*0780*/ 	.short	0x0100
        /*0782*/ 	.byte	0x06
	.zero		1


	//   ....[14]....
        /*0784*/ 	.word	0x00000550
        /*0788*/ 	.word	0x000000ff
        /*078c*/ 	.word	0x00032488
        /*0790*/ 	.short	0x0100
        /*0792*/ 	.byte	0x06
	.zero		1


	//   ....[15]....
        /*0794*/ 	.word	0x00000680
        /*0798*/ 	.word	0x000000ff
        /*079c*/ 	.word	0x00032490
        /*07a0*/ 	.short	0x0100
        /*07a2*/ 	.byte	0x08
	.zero		1


	//   ....[16]....
        /*07a4*/ 	.word	0x00000690
        /*07a8*/ 	.word	0x000000ff
        /*07ac*/ 	.word	0x000324a0
        /*07b0*/ 	.short	0x0100
        /*07b2*/ 	.byte	0x08
	.zero		1


	//   ....[17]....
        /*07b4*/ 	.word	0x000006a0
        /*07b8*/ 	.word	0x000000ff
        /*07bc*/ 	.word	0x00032498
        /*07c0*/ 	.short	0x0100
        /*07c2*/ 	.byte	0x08
	.zero		1


	//   ....[18]....
        /*07c4*/ 	.word	0x000006b0
        /*07c8*/ 	.word	0x000000ff
        /*07cc*/ 	.word	0x000324a8
        /*07d0*/ 	.short	0x0100
        /*07d2*/ 	.byte	0x08
	.zero		1


	//   ....[19]....
        /*07d4*/ 	.word	0x000007f0
        /*07d8*/ 	.word	0x000000ff
        /*07dc*/ 	.word	0x000324b0
        /*07e0*/ 	.short	0x0100
        /*07e2*/ 	.byte	0x08
	.zero		1


	//   ....[20]....
        /*07e4*/ 	.word	0x00000800
        /*07e8*/ 	.word	0x000000ff
        /*07ec*/ 	.word	0x000324c0
        /*07f0*/ 	.short	0x0100
        /*07f2*/ 	.byte	0x08
	.zero		1


	//   ....[21]....
        /*07f4*/ 	.word	0x00000810
        /*07f8*/ 	.word	0x000000ff
        /*07fc*/ 	.word	0x000324b8
        /*0800*/ 	.short	0x0100
        /*0802*/ 	.byte	0x08
	.zero		1


	//   ....[22]....
        /*0804*/ 	.word	0x00000820
        /*0808*/ 	.word	0x000000ff
        /*080c*/ 	.word	0x000324c8
        /*0810*/ 	.short	0x0100
        /*0812*/ 	.byte	0x08
	.zero		1


	//   ....[23]....
        /*0814*/ 	.word	0x000014a0
        /*0818*/ 	.word	0x000000ff
        /*081c*/ 	.word	0x00032400
        /*0820*/ 	.short	0x010a
        /*0822*/ 	.byte	0x04
	.zero		1


	//   ....[24]....
        /*0824*/ 	.word	0x00001560
        /*0828*/ 	.word	0x000000ff
        /*082c*/ 	.word	0x00032430
        /*0830*/ 	.short	0x010a
        /*0832*/ 	.byte	0x04
	.zero		1


	//   ....[25]....
        /*0834*/ 	.word	0x000015b0
        /*0838*/ 	.word	0x000000ff
        /*083c*/ 	.word	0x00032430
        /*0840*/ 	.short	0x010a
        /*0842*/ 	.byte	0x04
	.zero		1


	//   ....[26]....
        /*0844*/ 	.word	0x00001930
        /*0848*/ 	.word	0x000000ff
        /*084c*/ 	.word	0x00032410
        /*0850*/ 	.short	0x010a
        /*0852*/ 	.byte	0x09
	.zero		1


	//   ....[27]....
        /*0854*/ 	.word	0x00001980
        /*0858*/ 	.word	0x000000ff
        /*085c*/ 	.word	0x00032450
        /*0860*/ 	.short	0x010a
        /*0862*/ 	.byte	0x04
	.zero		1


	//   ....[28]....
        /*0864*/ 	.word	0x000019d0
        /*0868*/ 	.word	0x000000ff
        /*086c*/ 	.word	0x00032450
        /*0870*/ 	.short	0x010a
        /*0872*/ 	.byte	0x04
	.zero		1


	//   ....[29]....
        /*0874*/ 	.word	0x00002430
        /*0878*/ 	.word	0x000000ff
        /*087c*/ 	.word	0x00000000
        /*0880*/ 	.short	0x0101
        /*0882*/ 	.byte	0x0a
	.zero		1


	//   ....[30]....
        /*0884*/ 	.word	0x00003920
        /*0888*/ 	.word	0x000000ff
        /*088c*/ 	.word	0x00000000
        /*0890*/ 	.short	0x0101
        /*0892*/ 	.byte	0x07
	.zero		1


	//   ....[31]....
        /*0894*/ 	.word	0x00003aa0
        /*0898*/ 	.word	0x000000ff
        /*089c*/ 	.word	0x00032430
        /*08a0*/ 	.short	0x010a
        /*08a2*/ 	.byte	0x3c
	.zero		1


	//   ....[32]....
        /*08a4*/ 	.word	0x00003ae0
        /*08a8*/ 	.word	0x000000ff
        /*08ac*/ 	.word	0x00032430
        /*08b0*/ 	.short	0x010a
        /*08b2*/ 	.byte	0x3c
	.zero		1


	//   ....[33]....
        /*08b4*/ 	.word	0x00003e30
        /*08b8*/ 	.word	0x000000ff
        /*08bc*/ 	.word	0x00032450
        /*08c0*/ 	.short	0x010a
        /*08c2*/ 	.byte	0x3c
	.zero		1


	//   ....[34]....
        /*08c4*/ 	.word	0x00003e70
        /*08c8*/ 	.word	0x000000ff
        /*08cc*/ 	.word	0x00032450
        /*08d0*/ 	.short	0x010a
        /*08d2*/ 	.byte	0x3c
	.zero		1


	//   ....[35]....
        /*08d4*/ 	.word	0x00004690
        /*08d8*/ 	.word	0x000000ff
        /*08dc*/ 	.word	0x00000000
        /*08e0*/ 	.short	0x0101
        /*08e2*/ 	.byte	0x0a
	.zero		1


	//   ....[36]....
        /*08e4*/ 	.word	0x00005ea0
        /*08e8*/ 	.word	0x000000ff
        /*08ec*/ 	.word	0x00000000
        /*08f0*/ 	.short	0x0101
        /*08f2*/ 	.byte	0x3c
	.zero		1


	//   ....[37]....
        /*08f4*/ 	.word	0x00007160
        /*08f8*/ 	.word	0x000000ff
        /*08fc*/ 	.word	0x00000000
        /*0900*/ 	.short	0x0101
        /*0902*/ 	.byte	0x04
	.zero		1


	//   ....[38]....
        /*0904*/ 	.word	0x00009d20
        /*0908*/ 	.word	0x000000ff
        /*090c*/ 	.word	0x00032440
        /*0910*/ 	.short	0x010a
        /*0912*/ 	.byte	0x2a
	.zero		1


	//   ....[39]....
        /*0914*/ 	.word	0x0000a240
        /*0918*/ 	.word	0x000000ff
        /*091c*/ 	.word	0x00032430
        /*0920*/ 	.short	0x0107
        /*0922*/ 	.byte	0x2a
	.zero		1


	//   ....[40]....
        /*0924*/ 	.word	0x0000a2b0
        /*0928*/ 	.word	0x000000ff
        /*092c*/ 	.word	0x00032430
        /*0930*/ 	.short	0x0101
        /*0932*/ 	.byte	0x2a
	.zero		1


	//   ....[41]....
        /*0934*/ 	.word	0x0000ad30
        /*0938*/ 	.word	0x000000ff
        /*093c*/ 	.word	0x00032400
        /*0940*/ 	.short	0x0107
        /*0942*/ 	.byte	0x2a
	.zero		1


	//   ....[42]....
        /*0944*/ 	.word	0x0000ad80
        /*0948*/ 	.word	0x000000ff
        /*094c*/ 	.word	0x00032400
        /*0950*/ 	.short	0x0101
        /*0952*/ 	.byte	0x2a
	.zero		1


	//   ....[43]....
        /*0954*/ 	.word	0x0000b810
        /*0958*/ 	.word	0x000000ff
        /*095c*/ 	.word	0x00032410
        /*0960*/ 	.short	0x0107
        /*0962*/ 	.byte	0x2a
	.zero		1


	//   ....[44]....
        /*0964*/ 	.word	0x0000b870
        /*0968*/ 	.word	0x000000ff
        /*096c*/ 	.word	0x00032410
        /*0970*/ 	.short	0x0101
        /*0972*/ 	.byte	0x2a
	.zero		1


	//   ....[45]....
        /*0974*/ 	.word	0x0000b880
        /*0978*/ 	.word	0x000000ff
        /*097c*/ 	.word	0x00032420
        /*0980*/ 	.short	0x010a
        /*0982*/ 	.byte	0x2a
	.zero		1


	//   ....[46]....
        /*0984*/ 	.word	0x0000b8d0
        /*0988*/ 	.word	0x000000ff
        /*098c*/ 	.word	0x00032460
        /*0990*/ 	.short	0x010a
        /*0992*/ 	.byte	0x2a
	.zero		1


	//   ....[47]....
        /*0994*/ 	.word	0x0000c000
        /*0998*/ 	.word	0x000000ff
        /*099c*/ 	.word	0x00032450
        /*09a0*/ 	.short	0x0107
        /*09a2*/ 	.byte	0x2a
	.zero		1


	//   ....[48]....
        /*09a4*/ 	.word	0x0000c080
        /*09a8*/ 	.word	0x000000ff
        /*09ac*/ 	.word	0x00032450
        /*09b0*/ 	.short	0x0101
        /*09b2*/ 	.byte	0x2a
	.zero		1


	//   ....[49]....
        /*09b4*/ 	.word	0x0000c3a0
        /*09b8*/ 	.word	0x00000013
        /*09bc*/ 	.word	0x00032440
        /*09c0*/ 	.short	0x010a
        /*09c2*/ 	.byte	0x3f
	.zero		1


	//   ....[50]....
        /*09c4*/ 	.word	0x0000c7d0
        /*09c8*/ 	.word	0x00000013
        /*09cc*/ 	.word	0x00032430
        /*09d0*/ 	.short	0x0107
        /*09d2*/ 	.byte	0x3f
	.zero		1


	//   ....[51]....
        /*09d4*/ 	.word	0x0000c880
        /*09d8*/ 	.word	0x00000013
        /*09dc*/ 	.word	0x00032430
        /*09e0*/ 	.short	0x0101
        /*09e2*/ 	.byte	0x3f
	.zero		1


	//   ....[52]....
        /*09e4*/ 	.word	0x0000c8b0
        /*09e8*/ 	.word	0x00000013
        /*09ec*/ 	.word	0x00032460
        /*09f0*/ 	.short	0x010a
        /*09f2*/ 	.byte	0x3f
	.zero		1


	//   ....[53]....
        /*09f4*/ 	.word	0x0000cdf0
        /*09f8*/ 	.word	0x00000013
        /*09fc*/ 	.word	0x00032450
        /*0a00*/ 	.short	0x0107
        /*0a02*/ 	.byte	0x3f
	.zero		1


	//   ....[54]....
        /*0a04*/ 	.word	0x0000ceb0
        /*0a08*/ 	.word	0x00000013
        /*0a0c*/ 	.word	0x00032450
        /*0a10*/ 	.short	0x0101
        /*0a12*/ 	.byte	0x3f
	.zero		1


	//   ....[55]....
        /*0a14*/ 	.word	0x0000cfa0
        /*0a18*/ 	.word	0x00000004
        /*0a1c*/ 	.word	0x00032420
        /*0a20*/ 	.short	0x010a
        /*0a22*/ 	.byte	0x3f
	.zero		1


	//   ....[56]....
        /*0a24*/ 	.word	0x0000d130
        /*0a28*/ 	.word	0x00000005
        /*0a2c*/ 	.word	0x00032440
        /*0a30*/ 	.short	0x010a
        /*0a32*/ 	.byte	0x3f
	.zero		1


	//   ....[57]....
        /*0a34*/ 	.word	0x0000d1d0
        /*0a38*/ 	.word	0x00000011
        /*0a3c*/ 	.word	0x00032440
        /*0a40*/ 	.short	0x010a
        /*0a42*/ 	.byte	0x3f
	.zero		1


	//   ....[58]....
        /*0a44*/ 	.word	0x0000d210
        /*0a48*/ 	.word	0x00000005
        /*0a4c*/ 	.word	0x00032460
        /*0a50*/ 	.short	0x010a
        /*0a52*/ 	.byte	0x3f
	.zero		1


	//   ....[59]....
        /*0a54*/ 	.word	0x0000d250
        /*0a58*/ 	.word	0x00000011
        /*0a5c*/ 	.word	0x00032460
        /*0a60*/ 	.short	0x010a
        /*0a62*/ 	.byte	0x3f
	.zero		1


	//   ....[60]....
        /*0a64*/ 	.word	0x0000d2d0
        /*0a68*/ 	.word	0x00000003
        /*0a6c*/ 	.word	0x00032400
        /*0a70*/ 	.short	0x010a
        /*0a72*/ 	.byte	0x3f
	.zero		1


	//   ....[61]....
        /*0a74*/ 	.word	0x0000d340
        /*0a78*/ 	.word	0x00000003
        /*0a7c*/ 	.word	0x00032430
        /*0a80*/ 	.short	0x010a
        /*0a82*/ 	.byte	0x3f
	.zero		1


	//   ....[62]....
        /*0a84*/ 	.word	0x0000d3b0
        /*0a88*/ 	.word	0x00000003
        /*0a8c*/ 	.word	0x00032410
        /*0a90*/ 	.short	0x010a
        /*0a92*/ 	.byte	0x3f
	.zero		1


	//   ....[63]....
        /*0a94*/ 	.word	0x0000d420
        /*0a98*/ 	.word	0x00000003
        /*0a9c*/ 	.word	0x00032450
        /*0aa0*/ 	.short	0x010a
        /*0aa2*/ 	.byte	0x3f
	.zero		1


	//   ....[64]....
        /*0aa4*/ 	.word	0x0000d480
        /*0aa8*/ 	.word	0x00000099
        /*0aac*/ 	.word	0x00032430
        /*0ab0*/ 	.short	0x010a
        /*0ab2*/ 	.byte	0x3f
	.zero		1


	//   ....[65]....
        /*0ab4*/ 	.word	0x0000d4e0
        /*0ab8*/ 	.word	0x000000cb
        /*0abc*/ 	.word	0x00032450
        /*0ac0*/ 	.short	0x010a
        /*0ac2*/ 	.byte	0x3f
	.zero		1


	//   ....[66]....
        /*0ac4*/ 	.word	0x0000d5c0
        /*0ac8*/ 	.word	0x00000003
        /*0acc*/ 	.word	0x00032440
        /*0ad0*/ 	.short	0x010a
        /*0ad2*/ 	.byte	0x3f
	.zero		1


	//   ....[67]....
        /*0ad4*/ 	.word	0x0000f340
        /*0ad8*/ 	.word	0x00000003
        /*0adc*/ 	.word	0x00032420
        /*0ae0*/ 	.short	0x010a
        /*0ae2*/ 	.byte	0x3f
	.zero		1


	//   ....[68]....
        /*0ae4*/ 	.word	0x0000f3a0
        /*0ae8*/ 	.word	0x00000003
        /*0aec*/ 	.word	0x00032460
        /*0af0*/ 	.short	0x010a
        /*0af2*/ 	.byte	0x3f
	.zero		1


	//   ....[69]....
        /*0af4*/ 	.word	0x0000fda0
        /*0af8*/ 	.word	0x00000013
        /*0afc*/ 	.word	0x00032440
        /*0b00*/ 	.short	0x010a
        /*0b02*/ 	.byte	0x3f
	.zero		1


	//   ....[70]....
        /*0b04*/ 	.word	0x00010420
        /*0b08*/ 	.word	0x00000013
        /*0b0c*/ 	.word	0x00032460
        /*0b10*/ 	.short	0x010a
        /*0b12*/ 	.byte	0x3f
	.zero		1


	//   ....[71]....
        /*0b14*/ 	.word	0x00010ba0
        /*0b18*/ 	.word	0x00000004
        /*0b1c*/ 	.word	0x00032420
        /*0b20*/ 	.short	0x010a
        /*0b22*/ 	.byte	0x3f
	.zero		1


	//   ....[72]....
        /*0b24*/ 	.word	0x00010d40
        /*0b28*/ 	.word	0x00000005
        /*0b2c*/ 	.word	0x00032440
        /*0b30*/ 	.short	0x010a
        /*0b32*/ 	.byte	0x3f
	.zero		1


	//   ....[73]....
        /*0b34*/ 	.word	0x00010d90
        /*0b38*/ 	.word	0x00000011
        /*0b3c*/ 	.word	0x00032440
        /*0b40*/ 	.short	0x010a
        /*0b42*/ 	.byte	0x3f
	.zero		1


	//   ....[74]....
        /*0b44*/ 	.word	0x00010de0
        /*0b48*/ 	.word	0x00000005
        /*0b4c*/ 	.word	0x00032460
        /*0b50*/ 	.short	0x010a
        /*0b52*/ 	.byte	0x3f
	.zero		1


	//----- nvinfo : EIATTR_NUM_MBARRIERS
	.align		4
.L_177:
        /*0b54*/ 	.byte	0x03, 0x38
        /*0b56*/ 	.short	0x0017


	//----- nvinfo : EIATTR_EXIT_INSTR_OFFSETS
	.align		4
        /*0b58*/ 	.byte	0x04, 0x1c
        /*0b5a*/ 	.short	(.L_179 - .L_178)


	//   ....[0]....
.L_178:
        /*0b5c*/ 	.word	0x0000d2a0


	//----- nvinfo : EIATTR_MAX_THREADS
	.align		4
.L_179:
        /*0b60*/ 	.byte	0x04, 0x05
        /*0b62*/ 	.short	(.L_181 - .L_180)
.L_180:
        /*0b64*/ 	.word	0x00000180
        /*0b68*/ 	.word	0x00000001
        /*0b6c*/ 	.word	0x00000001


	//----- nvinfo : EIATTR_CRS_STACK_SIZE
	.align		4
.L_181:
        /*0b70*/ 	.byte	0x04, 0x1e
        /*0b72*/ 	.short	(.L_183 - .L_182)
.L_182:
        /*0b74*/ 	.word	0x00000000


	//----- nvinfo : EIATTR_CBANK_PARAM_SIZE
	.align		4
.L_183:
        /*0b78*/ 	.byte	0x03, 0x19
        /*0b7a*/ 	.short	0x0b70


	//----- nvinfo : EIATTR_PARAM_CBANK
	.align		4
        /*0b7c*/ 	.byte	0x04, 0x0a
        /*0b7e*/ 	.short	(.L_185 - .L_184)
	.align		4
.L_184:
        /*0b80*/ 	.word	index@(.nv.constant0._ZN7cutlass13device_kernelIN5flash11enable_sm90INS1_16FlashAttnFwdSm90INS1_25CollectiveMainloopFwdSm90ILi2EN4cute5tupleIJNS5_1CILi1EEES8_S8_EEENS6_IJNS7_ILi128EEENS7_ILi96EEENS7_ILi64EEEEEELi256ENS_10bfloat16_tEfNS_4arch4Sm90ELb0ELb0ELb0ELb0ELb1ELb0ELb1ELb1ELb0ELb1ELb1ELb0EEENS1_21CollectiveEpilogueFwdINS6_IJSA_NS7_ILi256EEESB_EEES9_SE_SG_Li256ELb0ELb1ELb1ELb0EEENS1_19SingleTileSchedulerILb0ELb1ELb1ELi128EEEEEEEEEvNT_6ParamsE)
        /*0b84*/ 	.short	0x0210
        /*0b86*/ 	.short	0x0b70


	//----- nvinfo : EIATTR_SW_WAR
	.align		4
.L_185:
        /*0b88*/ 	.byte	0x04, 0x36
        /*0b8a*/ 	.short	(.L_187 - .L_186)
.L_186:
        /*0b8c*/ 	.word	0x00000008
.L_187:


//--------------------- .nv.info._ZN7cutlass13device_kernelIN5flash11enable_sm90INS1_16FlashAttnFwdSm90INS1_25CollectiveMainloopFwdSm90ILi2EN4cute5tupleIJNS5_1CILi1EEES8_S8_EEENS6_IJNS7_ILi128EEENS7_ILi96EEENS7_ILi64EEEEEELi256ENS_10bfloat16_tEfNS_4arch4Sm90ELb0ELb0ELb0ELb1ELb1ELb0ELb0ELb1ELb0ELb1ELb1ELb0EEENS1_21CollectiveEpilogueFwdINS6_IJSA_NS7_ILi256EEESB_EEES9_SE_SG_Li256ELb1ELb1ELb1ELb0EEENS1_36VarlenDynamicPersistentTileSchedulerILi128ELi96ELi256ELi128ELb1ELb1ELb1ELb0ELb1ELb1EEEEEEEEEvNT_6ParamsE --------------------------
	.section	.nv.info._ZN7cutlass13device_kernelIN5flash11enable_sm90INS1_16FlashAttnFwdSm90INS1_25CollectiveMainloopFwdSm90ILi2EN4cute5tupleIJNS5_1CILi1EEES8_S8_EEENS6_IJNS7_ILi128EEENS7_ILi96EEENS7_ILi64EEEEEELi256ENS_10bfloat16_tEfNS_4arch4Sm90ELb0ELb0ELb0ELb1ELb1ELb0ELb0ELb1ELb0ELb1ELb1ELb0EEENS1_21CollectiveEpilogueFwdINS6_IJSA_NS7_ILi256EEESB_EEES9_SE_SG_Li256ELb1ELb1ELb1ELb0EEENS1_36VarlenDynamicPersistentTileSchedulerILi128ELi96ELi256ELi128ELb1ELb1ELb1ELb0ELb1ELb1EEEEEEEEEvNT_6ParamsE,"",@"SHT_CUDA_INFO"
	.sectionflags	@""
	.align	4


	//----- nvinfo : EIATTR_CUDA_API_VERSION
	.align		4
        /*0000*/ 	.byte	0x04, 0x37
        /*0002*/ 	.short	(.L_189 - .L_188)
.L_188:
        /*0004*/ 	.word	0x00000082


	//----- nvinfo : EIATTR_KPARAM_INFO
	.align		4
.L_189:
        /*0008*/ 	.byte	0x04, 0x17
        /*000a*/ 	.short	(.L_191 - .L_190)
.L_190:
        /*000c*/ 	.word	0x00000000
        /*0010*/ 	.short	0x0000
        /*0012*/ 	.short	0x0070
        /*0014*/ 	.byte	0x00, 0xf0, 0x01, 0x2a


	//----- nvinfo : EIATTR_SPARSE_MMA_MASK
	.align		4
.L_191:
        /*0018*/ 	.byte	0x03, 0x50
        /*001a*/ 	.short	0x0000


	//----- nvinfo : EIATTR_MAXREG_COUNT
	.align		4
        /*001c*/ 	.byte	0x03, 0x1b
        /*001e*/ 	.short	0x00a8


	//----- nvinfo : EIATTR_NUM_BARRIERS
	.align		4
        /*0020*/ 	.byte	0x02, 0x4c
        /*0022*/ 	.byte	0x10
	.zero		1


	//----- nvinfo : EIATTR_EXTERNS
	.align		4
        /*0024*/ 	.byte	0x04, 0x0f
        /*0026*/ 	.short	(.L_193 - .L_192)


	//   ....[0]....
	.align		4
.L_192:
        /*0028*/ 	.word	index@(__assertfail)


	//----- nvinfo : EIATTR_ANNOTATIONS
	.align		4
.L_193:
        /*002c*/ 	.byte	0x04, 0x55
        /*002e*/ 	.short	(.L_195 - .L_194)


	//   ....[0]....
.L_194:
        /*0030*/ 	.word	0x00000001
        /*0034*/ 	.byte	0x70, 0x0c, 0x00, 0x00, 0x01, 0x00, 0x00, 0x00, 0xe0, 0x0c, 0x00, 0x00, 0x01, 0x00, 0x00, 0x00
        /* <DEDUP_REMOVED lines=13> */
        /*0114*/ 	.byte	0xe0, 0xfd, 0x00, 0x00


	//----- nvinfo : EIATTR_MERCURY_ISA_VERSION
	.align		4
.L_195:
        /*0118*/ 	.byte	0x03, 0x5f
        /*011a*/ 	.short	0x0101


	//----- nvinfo : EIATTR_UNUSED_LOAD_BYTE_OFFSET
	.align		4
        /*011c*/ 	.byte	0x04, 0x44
        /*011e*/ 	.short	(.L_197 - .L_196)


	//   ....[0]....
.L_196:
        /*0120*/ 	.word	0x00000960
        /*0124*/ 	.word	0x0000fff0


	//   ....[1]....
        /*0128*/ 	.word	0x000060d0
        /*012c*/ 	.word	0x0000fff0


	//----- nvinfo : EIATTR_INT_WARP_WIDE_INSTR_OFFSETS
	.align		4
.L_197:
        /*0130*/ 	.byte	0x04, 0x31
        /*0132*/ 	.short	(.L_199 - .L_198)


	//   ....[0]....
.L_198:
        /*0134*/ 	.word	0x000000c0


	//   ....[1]....
        /*0138*/ 	.word	0x000000d0


	//   ....[2]....
        /*013c*/ 	.word	0x00000170


	//   ....[3]....
        /*0140*/ 	.word	0x0000bd90


	//   ....[4]....
        /*0144*/ 	.word	0x0000be20


	//   ....[5]....
        /*0148*/ 	.word	0x0000f0c0


	//   ....[6]....
        /*014c*/ 	.word	0x0000f150


	//----- nvinfo : EIATTR_COOP_GROUP_MASK_REGIDS
	.align		4
.L_199:
        /*0150*/ 	.byte	0x04, 0x29
        /*0152*/ 	.short	(.L_201 - .L_200)


	//   ....[0]....
.L_200:
        /*0154*/ 	.word	0xffffffff


	//   ....[1]....
        /*0158*/ 	.word	0xffffffff


	//   ....[2]....
        /*015c*/ 	.word	0xffffffff


	//   ....[3]....
        /*0160*/ 	.word	0xffffffff


	//   ....[4]....
        /*0164*/ 	.word	0xffffffff


	//   ....[5]....
        /*0168*/ 	.word	0xffffffff


	//   ....[6]....
        /*016c*/ 	.word	0xffffffff


	//   ....[7]....
        /*0170*/ 	.word	0xffffffff


	//   ....[8]....
        /*0174*/ 	.word	0xffffffff


	//   ....[9]....
        /*0178*/ 	.word	0xffffffff


	//   ....[10]....
        /*017c*/ 	.word	0xffffffff


	//   ....[11]....
        /*0180*/ 	.word	0xffffffff


	//   ....[12]....
        /*0184*/ 	.word	0xffffffff


	//   ....[13]....
        /*0188*/ 	.word	0xffffffff


	//   ....[14]....
        /*018c*/ 	.word	0xffffffff


	//   ....[15]....
        /*0190*/ 	.word	0xffffffff


	//   ....[16]....
        /*0194*/ 	.word	0xffffffff


	//   ....[17]....
        /*0198*/ 	.word	0xffffffff


	//   ....[18]....
        /*019c*/ 	.word	0xffffffff


	//   ....[19]....
        /*01a0*/ 	.word	0xffffffff


	//   ....[20]....
        /*01a4*/ 	.word	0xffffffff


	//   ....[21]....
        /*01a8*/ 	.word	0xffffffff


	//   ....[22]....
        /*01ac*/ 	.word	0xffffffff


	//   ....[23]....
        /*01b0*/ 	.word	0xffffffff


	//   ....[24]....
        /*01b4*/ 	.word	0xffffffff


	//   ....[25]....
        /*01b8*/ 	.word	0xffffffff


	//   ....[26]....
        /*01bc*/ 	.word	0xffffffff


	//   ....[27]....
        /*01c0*/ 	.word	0xffffffff


	//   ....[28]....
        /*01c4*/ 	.word	0xffffffff


	//   ....[29]....
        /*01c8*/ 	.word	0xffffffff


	//   ....[30]....
        /*01cc*/ 	.word	0xffffffff


	//   ....[31]....
        /*01d0*/ 	.word	0xffffffff


	//   ....[32]....
        /*01d4*/ 	.word	0xffffffff


	//   ....[33]....
        /*01d8*/ 	.word	0xffffffff


	//   ....[34]....
        /*01dc*/ 	.word	0xffffffff


	//   ....[35]....
        /*01e0*/ 	.word	0xffffffff


	//   ....[36]....
        /*01e4*/ 	.word	0xffffffff


	//   ....[37]....
        /*01e8*/ 	.word	0xffffffff


	//   ....[38]....
        /*01ec*/ 	.word	0xffffffff


	//   ....[39]....
        /*01f0*/ 	.word	0xffffffff


	//   ....[40]....
        /*01f4*/ 	.word	0xffffffff


	//   ....[41]....
        /*01f8*/ 	.word	0xffffffff


	//   ....[42]....
        /*01fc*/ 	.word	0xffffffff


	//   ....[43]....
        /*0200*/ 	.word	0xffffffff


	//   ....[44]....
        /*0204*/ 	.word	0xffffffff


	//   ....[45]....
        /*0208*/ 	.word	0xffffffff


	//   ....[46]....
        /*020c*/ 	.word	0xffffffff


	//   ....[47]....
        /*0210*/ 	.word	0xffffffff


	//   ....[48]....
        /*0214*/ 	.word	0xffffffff


	//   ....[49]....
        /*0218*/ 	.word	0xffffffff


	//   ....[50]....
        /*021c*/ 	.word	0xffffffff


	//   ....[51]....
        /*0220*/ 	.word	0xffffffff


	//   ....[52]....
        /*0224*/ 	.word	0xffffffff


	//   ....[53]....
        /*0228*/ 	.word	0xffffffff


	//   ....[54]....
        /*022c*/ 	.word	0xffffffff


	//   ....[55]....
        /*0230*/ 	.word	0xffffffff


	//   ....[56]....
        /*0234*/ 	.word	0xffffffff


	//   ....[57]....
        /*0238*/ 	.word	0xffffffff


	//   ....[58]....
        /*023c*/ 	.word	0xffffffff


	//   ....[59]....
        /*0240*/ 	.word	0xffffffff


	//   ....[60]....
        /*0244*/ 	.word	0xffffffff


	//   ....[61]....
        /*0248*/ 	.word	0xffffffff


	//   ....[62]....
        /*024c*/ 	.word	0xffffffff


	//   ....[63]....
        /*0250*/ 	.word	0xffffffff


	//   ....[64]....
        /*0254*/ 	.word	0xffffffff


	//   ....[65]....
        /*0258*/ 	.word	0xffffffff


	//   ....[66]....
        /*025c*/ 	.word	0xffffffff


	//   ....[67]....
        /*0260*/ 	.word	0xffffffff


	//   ....[68]....
        /*0264*/ 	.word	0xffffffff


	//   ....[69]....
        /*0268*/ 	.word	0xffffffff


	//   ....[70]....
        /*026c*/ 	.word	0xffffffff


	//   ....[71]....
        /*0270*/ 	.word	0xffffffff


	//   ....[72]....
        /*0274*/ 	.word	0xffffffff


	//   ....[73]....
        /*0278*/ 	.word	0xffffffff


	//   ....[74]....
        /*027c*/ 	.word	0xffffffff


	//   ....[75]....
        /*0280*/ 	.word	0xffffffff


	//   ....[76]....
        /*0284*/ 	.word	0xffffffff


	//   ....[77]....
        /*0288*/ 	.word	0xffffffff


	//   ....[78]....
        /*028c*/ 	.word	0xffffffff


	//   ....[79]....
        /*0290*/ 	.word	0xffffffff


	//   ....[80]....
        /*0294*/ 	.word	0xffffffff


	//   ....[81]....
        /*0298*/ 	.word	0xffffffff


	//   ....[82]....
        /*029c*/ 	.word	0xffffffff


	//   ....[83]....
        /*02a0*/ 	.word	0xffffffff


	//   ....[84]....
        /*02a4*/ 	.word	0xffffffff


	//   ....[85]....
        /*02a8*/ 	.word	0xffffffff


	//   ....[86]....
        /*02ac*/ 	.word	0xffffffff


	//   ....[87]....
        /*02b0*/ 	.word	0xffffffff


	//   ....[88]....
        /*02b4*/ 	.word	0xffffffff


	//   ....[89]....
        /*02b8*/ 	.word	0xffffffff


	//   ....[90]....
        /*02bc*/ 	.word	0xffffffff


	//   ....[91]....
        /*02c0*/ 	.word	0xffffffff


	//   ....[92]....
        /*02c4*/ 	.word	0xffffffff


	//   ....[93]....
        /*02c8*/ 	.word	0xffffffff


	//   ....[94]....
        /*02cc*/ 	.word	0xffffffff


	//   ....[95]....
        /*02d0*/ 	.word	0xffffffff


	//   ....[96]....
        /*02d4*/ 	.word	0xffffffff


	//   ....[97]....
        /*02d8*/ 	.word	0xffffffff


	//   ....[98]....
        /*02dc*/ 	.word	0xffffffff


	//   ....[99]....
        /*02e0*/ 	.word	0xffffffff


	//   ....[100]....
        /*02e4*/ 	.word	0xffffffff


	//   ....[101]....
        /*02e8*/ 	.word	0xffffffff


	//   ....[102]....
        /*02ec*/ 	.word	0xffffffff


	//   ....[103]....
        /*02f0*/ 	.word	0xffffffff


	//   ....[104]....
        /*02f4*/ 	.word	0xffffffff


	//   ....[105]....
        /*02f8*/ 	.word	0xffffffff


	//   ....[106]....
        /*02fc*/ 	.word	0xffffffff


	//   ....[107]....
        /*0300*/ 	.word	0xffffffff


	//   ....[108]....
        /*0304*/ 	.word	0xffffffff


	//   ....[109]....
        /*0308*/ 	.word	0xffffffff


	//   ....[110]....
        /*030c*/ 	.word	0xffffffff


	//   ....[111]....
        /*0310*/ 	.word	0xffffffff


	//   ....[112]....
        /*0314*/ 	.word	0xffffffff


	//   ....[113]....
        /*0318*/ 	.word	0xffffffff


	//   ....[114]....
        /*031c*/ 	.word	0xffffffff


	//   ....[115]....
        /*0320*/ 	.word	0xffffffff


	//   ....[116]....
        /*0324*/ 	.word	0xffffffff


	//   ....[117]....
        /*0328*/ 	.word	0xffffffff


	//   ....[118]....
        /*032c*/ 	.word	0xffffffff


	//   ....[119]....
        /*0330*/ 	.word	0xffffffff


	//   ....[120]....
        /*0334*/ 	.word	0xffffffff


	//   ....[121]....
        /*0338*/ 	.word	0xffffffff


	//   ....[122]....
        /*033c*/ 	.word	0xffffffff


	//   ....[123]....
        /*0340*/ 	.word	0xffffffff


	//   ....[124]....
        /*0344*/ 	.word	0xffffffff


	//   ....[125]....
        /*0348*/ 	.word	0xffffffff


	//   ....[126]....
        /*034c*/ 	.word	0xffffffff


	//   ....[127]....
        /*0350*/ 	.word	0xffffffff


	//   ....[128]....
        /*0354*/ 	.word	0xffffffff


	//   ....[129]....
        /*0358*/ 	.word	0xffffffff


	//   ....[130]....
        /*035c*/ 	.word	0xffffffff


	//   ....[131]....
        /*0360*/ 	.word	0xffffffff


	//   ....[132]....
        /*0364*/ 	.word	0xffffffff


	//   ....[133]....
        /*0368*/ 	.word	0xffffffff


	//   ....[134]....
        /*036c*/ 	.word	0xffffffff


	//   ....[135]....
        /*0370*/ 	.word	0xffffffff


	//   ....[136]....
        /*0374*/ 	.word	0xffffffff


	//   ....[137]....
        /*0378*/ 	.word	0xffffffff


	//   ....[138]....
        /*037c*/ 	.word	0xffffffff


	//   ....[139]....
        /*0380*/ 	.word	0xffffffff


	//   ....[140]....
        /*0384*/ 	.word	0xffffffff


	//   ....[141]....
        /*0388*/ 	.word	0xffffffff


	//   ....[142]....
        /*038c*/ 	.word	0xffffffff


	//   ....[143]....
        /*0390*/ 	.word	0x0500000f


	//   ....[144]....
        /*0394*/ 	.word	0x0500000f


	//   ....[145]....
        /*0398*/ 	.word	0x0500000f


	//   ....[146]....
        /*039c*/ 	.word	0x0500000f


	//   ....[147]....
        /*03a0*/ 	.word	0x0500000f


	//   ....[148]....
        /*03a4*/ 	.word	0x0500000f


	//   ....[149]....
        /*03a8*/ 	.word	0x0500000f


	//   ....[150]....
        /*03ac*/ 	.word	0x0500000f


	//   ....[151]....
        /*03b0*/ 	.word	0x0500000f


	//   ....[152]....
        /*03b4*/ 	.word	0x0500000f


	//   ....[153]....
        /*03b8*/ 	.word	0x0500000f


	//   ....[154]....
        /*03bc*/ 	.word	0x0500000f


	//   ....[155]....
        /*03c0*/ 	.word	0x0500000f


	//   ....[156]....
        /*03c4*/ 	.word	0x0500000f


	//   ....[157]....
        /*03c8*/ 	.word	0x0500000f


	//   ....[158]....
        /*03cc*/ 	.word	0x0500000f


	//   ....[159]....
        /*03d0*/ 	.word	0x0500000f


	//   ....[160]....
        /*03d4*/ 	.word	0x0500000f


	//   ....[161]....
        /*03d8*/ 	.word	0x0500000f


	//   ....[162]....
        /*03dc*/ 	.word	0x0500000f


	//   ....[163]....
        /*03e0*/ 	.word	0x0500000f


	//   ....[164]....
        /*03e4*/ 	.word	0x0500000f


	//   ....[165]....
        /*03e8*/ 	.word	0x0500000f


	//   ....[166]....
        /*03ec*/ 	.word	0x0500000f


	//   ....[167]....
        /*03f0*/ 	.word	0x0500000f


	//   ....[168]....
        /*03f4*/ 	.word	0x0500000f


	//   ....[169]....
        /*03f8*/ 	.word	0x0500000f


	//   ....[170]....
        /*03fc*/ 	.word	0x0500000f


	//   ....[171]....
        /*0400*/ 	.word	0x0500000f


	//   ....[172]....
        /*0404*/ 	.word	0x0500000f


	//   ....[173]....
        /*0408*/ 	.word	0x0500000f


	//   ....[174]....
        /*040c*/ 	.word	0x0500000f


	//   ....[175]....
        /*0410*/ 	.word	0x0500000f


	//   ....[176]....
        /*0414*/ 	.word	0x0500000f


	//   ....[177]....
        /*0418*/ 	.word	0x0500000f


	//   ....[178]....
        /*041c*/ 	.word	0x0500000f


	//   ....[179]....
        /*0420*/ 	.word	0x0500000f


	//   ....[180]....
        /*0424*/ 	.word	0x0500000f


	//   ....[181]....
        /*0428*/ 	.word	0x0500000f


	//   ....[182]....
        /*042c*/ 	.word	0x0500000f


	//   ....[183]....
        /*0430*/ 	.word	0x0500000f


	//   ....[184]....
        /*0434*/ 	.word	0x0500000f


	//   ....[185]....
        /*0438*/ 	.word	0x0500000f


	//   ....[186]....
        /*043c*/ 	.word	0x0500000f


	//   ....[187]....
        /*0440*/ 	.word	0x0500000f


	//   ....[188]....
        /*0444*/ 	.word	0x0500000f


	//   ....[189]....
        /*0448*/ 	.word	0x0500000f


	//   ....[190]....
        /*044c*/ 	.word	0x0500000f


	//   ....[191]....
        /*0450*/ 	.word	0x0500000f


	//   ....[192]....
        /*0454*/ 	.word	0x0500000f


	//   ....[193]....
        /*0458*/ 	.word	0x0500000f


	//   ....[194]....
        /*045c*/ 	.word	0x0500000f


	//   ....[195]....
        /*0460*/ 	.word	0x0500000f


	//   ....[196]....
        /*0464*/ 	.word	0x0500000f


	//   ....[197]....
        /*0468*/ 	.word	0x0500000f


	//   ....[198]....
        /*046c*/ 	.word	0x0500000f


	//   ....[199]....
        /*0470*/ 	.word	0x0500000f


	//   ....[200]....
        /*0474*/ 	.word	0x0500000f


	//   ....[201]....
        /*0478*/ 	.word	0x0500000f


	//   ....[202]....
        /*047c*/ 	.word	0x0500000f


	//   ....[203]....
        /*0480*/ 	.word	0x0500000f


	//   ....[204]....
        /*0484*/ 	.word	0x0500000f


	//   ....[205]....
        /*0488*/ 	.word	0x0500000f


	//   ....[206]....
        /*048c*/ 	.word	0x0500000f


	//   ....[207]....
        /*0490*/ 	.word	0x0500000f


	//   ....[208]....
        /*0494*/ 	.word	0x0500000f


	//   ....[209]....
        /*0498*/ 	.word	0x0500000f


	//   ....[210]....
        /*049c*/ 	.word	0x0500000f


	//   ....[211]....
        /*04a0*/ 	.word	0x0500000f


	//   ....[212]....
        /*04a4*/ 	.word	0x0500000f


	//   ....[213]....
        /*04a8*/ 	.word	0x0500000f


	//   ....[214]....
        /*04ac*/ 	.word	0x0500000f


	//   ....[215]....
        /*04b0*/ 	.word	0x0500000f


	//   ....[216]....
        /*04b4*/ 	.word	0x0500000f


	//   ....[217]....
        /*04b8*/ 	.word	0x0500000f


	//   ....[218]....
        /*04bc*/ 	.word	0x0500000f


	//   ....[219]....
        /*04c0*/ 	.word	0x0500000f


	//   ....[220]....
        /*04c4*/ 	.word	0x0500000f


	//   ....[221]....
        /*04c8*/ 	.word	0x0500000f


	//   ....[222]....
        /*04cc*/ 	.word	0x0500000f


	//   ....[223]....
        /*04d0*/ 	.word	0x0500000f


	//   ....[224]....
        /*04d4*/ 	.word	0x0500000f


	//   ....[225]....
        /*04d8*/ 	.word	0x0500000f


	//   ....[226]....
        /*04dc*/ 	.word	0x0500000f


	//----- nvinfo : EIATTR_COOP_GROUP_INSTR_OFFSETS
	.align		4
.L_201:
        /*04e0*/ 	.byte	0x04, 0x28
        /*04e2*/ 	.short	(.L_203 - .L_202)


	//   ....[0]....
.L_202:
        /*04e4*/ 	.word	0x00000080


	//   ....[1]....
        /*04e8*/ 	.word	0x00000090


	//   ....[2]....
        /*04ec*/ 	.word	0x000002d0


	//   ....[3]....
        /*04f0*/ 	.word	0x00000430


	//   ....[4]....
        /*04f4*/ 	.word	0x00000550


	//   ....[5]....
        /*04f8*/ 	.word	0x000006b0


	//   ....[6]....
        /*04fc*/ 	.word	0x00001c00


	//   ....[7]....
        /*0500*/ 	.word	0x00002820


	//   ....[8]....
        /*0504*/ 	.word	0x00002880


	//   ....[9]....
        /*0508*/ 	.word	0x00002ce0


	//   ....[10]....
        /*050c*/ 	.word	0x00002d50


	//   ....[11]....
        /*0510*/ 	.word	0x00003dc0


	//   ....[12]....
        /*0514*/ 	.word	0x00003de0


	//   ....[13]....
        /*0518*/ 	.word	0x000046f0


	//   ....[14]....
        /*051c*/ 	.word	0x00004740


	//   ....[15]....
        /*0520*/ 	.word	0x00005650


	//   ....[16]....
        /*0524*/ 	.word	0x000056c0


	//   ....[17]....
        /*0528*/ 	.word	0x00005730


	//   ....[18]....
        /*052c*/ 	.word	0x00005750


	//   ....[19]....
        /*0530*/ 	.word	0x00007220


	//   ....[20]....
        /*0534*/ 	.word	0x00007240


	//   ....[21]....
        /*0538*/ 	.word	0x00007250


	//   ....[22]....
        /*053c*/ 	.word	0x00007260


	//   ....[23]....
        /*0540*/ 	.word	0x00007d30


	//   ....[24]....
        /*0544*/ 	.word	0x00007d50


	//   ....[25]....
        /*0548*/ 	.word	0x00007f00


	//   ....[26]....
        /*054c*/ 	.word	0x00007f20


	//   ....[27]....
        /*0550*/ 	.word	0x00008060


	//   ....[28]....
        /*0554*/ 	.word	0x00008080


	//   ....[29]....
        /*0558*/ 	.word	0x000081d0


	//   ....[30]....
        /*055c*/ 	.word	0x000081f0


	//   ....[31]....
        /*0560*/ 	.word	0x00008780


	//   ....[32]....
        /*0564*/ 	.word	0x00008790


	//   ....[33]....
        /*0568*/ 	.word	0x00009050


	//   ....[34]....
        /*056c*/ 	.word	0x00009060


	//   ....[35]....
        /*0570*/ 	.word	0x0000a2e0


	//   ....[36]....
        /*0574*/ 	.word	0x0000a310


	//   ....[37]....
        /*0578*/ 	.word	0x0000a480


	//   ....[38]....
        /*057c*/ 	.word	0x0000a4a0


	//   ....[39]....
        /*0580*/ 	.word	0x0000a5e0


	//   ....[40]....
        /*0584*/ 	.word	0x0000a600


	//   ....[41]....
        /*0588*/ 	.word	0x0000a750


	//   ....[42]....
        /*058c*/ 	.word	0x0000a770


	//   ....[43]....
        /*0590*/ 	.word	0x0000a950


	//   ....[44]....
        /*0594*/ 	.word	0x0000ab40


	//   ....[45]....
        /*0598*/ 	.word	0x0000ab70


	//   ....[46]....
        /*059c*/ 	.word	0x0000aba0


	//   ....[47]....
        /*05a0*/ 	.word	0x0000abd0


	//   ....[48]....
        /*05a4*/ 	.word	0x0000ac00


	//   ....[49]....
        /*05a8*/ 	.word	0x0000ac30


	//   ....[50]....
        /*05ac*/ 	.word	0x0000ada0


	//   ....[51]....
        /*05b0*/ 	.word	0x0000add0


	//   ....[52]....
        /*05b4*/ 	.word	0x0000ae00


	//   ....[53]....
        /*05b8*/ 	.word	0x0000ae30


	//   ....[54]....
        /*05bc*/ 	.word	0x0000ae60


	//   ....[55]....
        /*05c0*/ 	.word	0x0000ae90


	//   ....[56]....
        /*05c4*/ 	.word	0x0000af20


	//   ....[57]....
        /*05c8*/ 	.word	0x0000af50


	//   ....[58]....
        /*05cc*/ 	.word	0x0000af60


	//   ....[59]....
        /*05d0*/ 	.word	0x0000aff0


	//   ....[60]....
        /*05d4*/ 	.word	0x0000c910


	//   ....[61]....
        /*05d8*/ 	.word	0x0000c930


	//   ....[62]....
        /*05dc*/ 	.word	0x0000c9c0


	//   ....[63]....
        /*05e0*/ 	.word	0x0000c9e0


	//   ....[64]....
        /*05e4*/ 	.word	0x0000ca60


	//   ....[65]....
        /*05e8*/ 	.word	0x0000ca80


	//   ....[66]....
        /*05ec*/ 	.word	0x0000cb00


	//   ....[67]....
        /*05f0*/ 	.word	0x0000cb20


	//   ....[68]....
        /*05f4*/ 	.word	0x0000cba0


	//   ....[69]....
        /*05f8*/ 	.word	0x0000cbc0


	//   ....[70]....
        /*05fc*/ 	.word	0x0000cbd0


	//   ....[71]....
        /*0600*/ 	.word	0x0000cbe0


	//   ....[72]....
        /*0604*/ 	.word	0x0000d3e0


	//   ....[73]....
        /*0608*/ 	.word	0x0000d410


	//   ....[74]....
        /*060c*/ 	.word	0x0000d440


	//   ....[75]....
        /*0610*/ 	.word	0x0000d4d0


	//   ....[76]....
        /*0614*/ 	.word	0x0000d4e0


	//   ....[77]....
        /*0618*/ 	.word	0x0000d570


	//   ....[78]....
        /*061c*/ 	.word	0x0000d580


	//   ....[79]....
        /*0620*/ 	.word	0x0000d610


	//   ....[80]....
        /*0624*/ 	.word	0x0000d620


	//   ....[81]....
        /*0628*/ 	.word	0x0000d6b0


	//   ....[82]....
        /*062c*/ 	.word	0x0000d6c0


	//   ....[83]....
        /*0630*/ 	.word	0x0000d750


	//   ....[84]....
        /*0634*/ 	.word	0x0000d760


	//   ....[85]....
        /*0638*/ 	.word	0x0000d7e0


	//   ....[86]....
        /*063c*/ 	.word	0x0000d7f0


	//   ....[87]....
        /*0640*/ 	.word	0x0000d800


	//   ....[88]....
        /*0644*/ 	.word	0x0000dc60


	//   ....[89]....
        /*0648*/ 	.word	0x0000dc90


	//   ....[90]....
        /*064c*/ 	.word	0x0000dce0


	//   ....[91]....
        /*0650*/ 	.word	0x0000dd90


	//   ....[92]....
        /*0654*/ 	.word	0x0000ddb0


	//   ....[93]....
        /*0658*/ 	.word	0x0000de60


	//   ....[94]....
        /*065c*/ 	.word	0x0000de70


	//   ....[95]....
        /*0660*/ 	.word	0x0000dea0


	//   ....[96]....
        /*0664*/ 	.word	0x0000df30


	//   ....[97]....
        /*0668*/ 	.word	0x0000dfd0


	//   ....[98]....
        /*066c*/ 	.word	0x0000dff0


	//   ....[99]....
        /*0670*/ 	.word	0x0000e000


	//   ....[100]....
        /*0674*/ 	.word	0x0000e720


	//   ....[101]....
        /*0678*/ 	.word	0x0000e740


	//   ....[102]....
        /*067c*/ 	.word	0x0000e750


	//   ....[103]....
        /*0680*/ 	.word	0x0000e790


	//   ....[104]....
        /*0684*/ 	.word	0x0000e7a0


	//   ....[105]....
        /*0688*/ 	.word	0x0000e7e0


	//   ....[106]....
        /*068c*/ 	.word	0x0000e7f0


	//   ....[107]....
        /*0690*/ 	.word	0x0000e830


	//   ....[108]....
        /*0694*/ 	.word	0x0000e840


	//   ....[109]....
        /*0698*/ 	.word	0x0000e880


	//   ....[110]....
        /*069c*/ 	.word	0x0000e890


	//   ....[111]....
        /*06a0*/ 	.word	0x0000e8a0


	//   ....[112]....
        /*06a4*/ 	.word	0x0000ebf0


	//   ....[113]....
        /*06a8*/ 	.word	0x0000ec10


	//   ....[114]....
        /*06ac*/ 	.word	0x0000ec20


	//   ....[115]....
        /*06b0*/ 	.word	0x0000ec30


	//   ....[116]....
        /*06b4*/ 	.word	0x0000ec40


	//   ....[117]....
        /*06b8*/ 	.word	0x0000ec60


	//   ....[118]....
        /*06bc*/ 	.word	0x0000ecd0


	//   ....[119]....
        /*06c0*/ 	.word	0x0000ed00


	//   ....[120]....
        /*06c4*/ 	.word	0x0000ed10


	//   ....[121]....
        /*06c8*/ 	.word	0x0000ed80


	//   ....[122]....
        /*06cc*/ 	.word	0x0000ed90


	//   ....[123]....
        /*06d0*/ 	.word	0x0000ee90


	//   ....[124]....
        /*06d4*/ 	.word	0x0000f380


	//   ....[125]....
        /*06d8*/ 	.word	0x0000f3b0


	//   ....[126]....
        /*06dc*/ 	.word	0x0000f410


	//   ....[127]....
        /*06e0*/ 	.word	0x0000f440


	//   ....[128]....
        /*06e4*/ 	.word	0x0000f470


	//   ....[129]....
        /*06e8*/ 	.word	0x0000f4a0


	//   ....[130]....
        /*06ec*/ 	.word	0x0000f4d0


	//   ....[131]....
        /*06f0*/ 	.word	0x0000f500


	//   ....[132]....
        /*06f4*/ 	.word	0x0000f6a0


	//   ....[133]....
        /*06f8*/ 	.word	0x0000f6d0


	//   ....[134]....
        /*06fc*/ 	.word	0x0000f700


	//   ....[135]....
        /*0700*/ 	.word	0x0000f730


	//   ....[136]....
        /*0704*/ 	.word	0x0000f760


	//   ....[137]....
        /*0708*/ 	.word	0x0000f790


	//   ....[138]....
        /*070c*/ 	.word	0x0000f850


	//   ....[139]....
        /*0710*/ 	.word	0x0000f870


	//   ....[140]....
        /*0714*/ 	.word	0x0000f880


	//   ....[141]....
        /*0718*/ 	.word	0x0000f8e0


	//   ....[142]....
        /*071c*/ 	.word	0x0000ff00


	//   ....[143]....
        /*0720*/ 	.word	0x000103e0


	//   ....[144]....
        /*0724*/ 	.word	0x000104d0


	//   ....[145]....
        /*0728*/ 	.word	0x00010570


	//   ....[146]....
        /*072c*/ 	.word	0x000105d0


	//   ....[147]....
        /*0730*/ 	.word	0x000106c0


	//   ....[148]....
        /*0734*/ 	.word	0x00010730


	//   ....[149]....
        /*0738*/ 	.word	0x00010820


	//   ....[150]....
        /*073c*/ 	.word	0x00010890


	//   ....[151]....
        /*0740*/ 	.word	0x00010980


	//   ....[152]....
        /*0744*/ 	.word	0x000109f0


	//   ....[153]....
        /*0748*/ 	.word	0x00010ae0


	//   ....[154]....
        /*074c*/ 	.word	0x00010b50


	//   ....[155]....
        /*0750*/ 	.word	0x00010bf0


	//   ....[156]....
        /*0754*/ 	.word	0x00010ce0


	//   ....[157]....
        /*0758*/ 	.word	0x00010d50


	//   ....[158]....
        /*075c*/ 	.word	0x00010db0


	//   ....[159]....
        /*0760*/ 	.word	0x00010ea0


	//   ....[160]....
        /*0764*/ 	.word	0x00010f00


	//   ....[161]....
        /*0768*/ 	.word	0x00011000


	//   ....[162]....
        /*076c*/ 	.word	0x00011060


	//   ....[163]....
        /*0770*/ 	.word	0x00011160


	//   ....[164]....
        /*0774*/ 	.word	0x000111c0


	//   ....[165]....
        /*0778*/ 	.word	0x000112c0


	//   ....[166]....
        /*077c*/ 	.word	0x00011320


	//   ....[167]....
        /*0780*/ 	.word	0x00011420


	//   ....[168]....
        /*0784*/ 	.word	0x00011480


	//   ....[169]....
        /*0788*/ 	.word	0x00011580


	//   ....[170]....
        /*078c*/ 	.word	0x000115e0


	//   ....[171]....
        /*0790*/ 	.word	0x000116c0


	//   ....[172]....
        /*0794*/ 	.word	0x000117f0


	//   ....[173]....
        /*0798*/ 	.word	0x000118d0


	//   ....[174]....
        /*079c*/ 	.word	0x00011980


	//   ....[175]....
        /*07a0*/ 	.word	0x00011a90


	//   ....[176]....
        /*07a4*/ 	.word	0x00011af0


	//   ....[177]....
        /*07a8*/ 	.word	0x00011c00


	//   ....[178]....
        /*07ac*/ 	.word	0x00011c60


	//   ....[179]....
        /*07b0*/ 	.word	0x00011d70


	//   ....[180]....
        /*07b4*/ 	.word	0x00011dd0


	//   ....[181]....
        /*07b8*/ 	.word	0x00011ee0


	//   ....[182]....
        /*07bc*/ 	.word	0x00011f40


	//   ....[183]....
        /*07c0*/ 	.word	0x00012000


	//   ....[184]....
        /*07c4*/ 	.word	0x00012160


	//   ....[185]....
        /*07c8*/ 	.word	0x00012200


	//   ....[186]....
        /*07cc*/ 	.word	0x00012260


	//   ....[187]....
        /*07d0*/ 	.word	0x00012310


	//   ....[188]....
        /*07d4*/ 	.word	0x00012370


	//   ....[189]....
        /*07d8*/ 	.word	0x00012420


	//   ....[190]....
        /*07dc*/ 	.word	0x00012480


	//   ....[191]....
        /*07e0*/ 	.word	0x00012530


	//   ....[192]....
        /*07e4*/ 	.word	0x00012590


	//   ....[193]....
        /*07e8*/ 	.word	0x00012640


	//   ....[194]....
        /*07ec*/ 	.word	0x000126a0


	//   ....[195]....
        /*07f0*/ 	.word	0x00012750


	//   ....[196]....
        /*07f4*/ 	.word	0x00012830


	//   ....[197]....
        /*07f8*/ 	.word	0x000128d0


	//   ....[198]....
        /*07fc*/ 	.word	0x00012930


	//   ....[199]....
        /*0800*/ 	.word	0x00012a00


	//   ....[200]....
        /*0804*/ 	.word	0x00012a60


	//   ....[201]....
        /*0808*/ 	.word	0x00012b30


	//   ....[202]....
        /*080c*/ 	.word	0x00012b90


	//   ....[203]....
        /*0810*/ 	.word	0x00012c70


	//   ....[204]....
        /*0814*/ 	.word	0x00012cd0


	//   ....[205]....
        /*0818*/ 	.word	0x00012da0


	//   ....[206]....
        /*081c*/ 	.word	0x00012e00


	//   ....[207]....
        /*0820*/ 	.word	0x00012ed0


	//   ....[208]....
        /*0824*/ 	.word	0x00012f60


	//   ....[209]....
        /*0828*/ 	.word	0x00013000


	//   ....[210]....
        /*082c*/ 	.word	0x00013180


	//   ....[211]....
        /*0830*/ 	.word	0x000131f0


	//   ....[212]....
        /*0834*/ 	.word	0x00013260


	//   ....[213]....
        /*0838*/ 	.word	0x000132d0


	//   ....[214]....
        /*083c*/ 	.word	0x00013340


	//   ....[215]....
        /*0840*/ 	.word	0x000133c0


	//   ....[216]....
        /*0844*/ 	.word	0x00013440


	//   ....[217]....
        /*0848*/ 	.word	0x000134d0


	//   ....[218]....
        /*084c*/ 	.word	0x00013540


	//   ....[219]....
        /*0850*/ 	.word	0x000135b0


	//   ....[220]....
        /*0854*/ 	.word	0x00013620


	//   ....[221]....
        /*0858*/ 	.word	0x000136a0


	//   ....[222]....
        /*085c*/ 	.word	0x00013710


	//   ....[223]....
        /*0860*/ 	.word	0x000137b0


	//   ....[224]....
        /*0864*/ 	.word	0x00013800


	//   ....[225]....
        /*0868*/ 	.word	0x00013890


	//   ....[226]....
        /*086c*/ 	.word	0x000139c0


	//----- nvinfo : EIATTR_REG_RECONFIG
	.align		4
.L_203:
        /*0870*/ 	.byte	0x01, 0x54
	.zero		2


	//----- nvinfo : EIATTR_SYSCALL_OFFSETS
	.align		4
        /*0874*/ 	.byte	0x04, 0x46
        /*0876*/ 	.short	(.L_205 - .L_204)


	//   ....[0]....
.L_204:
        /*0878*/ 	.word	0x00001d80


	//   ....[1]....
        /*087c*/ 	.word	0x0000bf80


	//   ....[2]....
        /*0880*/ 	.word	0x0000c0d0


	//   ....[3]....
        /*0884*/ 	.word	0x0000c1c0


	//   ....[4]....
        /*0888*/ 	.word	0x0000d050


	//----- nvinfo : EIATTR_MBARRIER_INSTR_OFFSETS
	.align		4
.L_205:
        /*088c*/ 	.byte	0x04, 0x39
        /*088e*/ 	.short	(.L_207 - .L_206)


	//   ....[0]....
.L_206:
        /*0890*/ 	.word	0x00000180
        /*0894*/ 	.word	0x000000ff
        /*0898*/ 	.word	0x00022800
        /*089c*/ 	.short	0x0100
        /*089e*/ 	.byte	0x08
	.zero		1


	//   ....[1]....
        /*08a0*/ 	.word	0x00000190
        /*08a4*/ 	.word	0x000000ff
        /*08a8*/ 	.word	0x00022820
        /*08ac*/ 	.short	0x0100
        /*08ae*/ 	.byte	0x08
	.zero		1


	//   ....[2]....
        /*08b0*/ 	.word	0x00000280
        /*08b4*/ 	.word	0x000000ff
        /*08b8*/ 	.word	0x00022830
        /*08bc*/ 	.short	0x0100
        /*08be*/ 	.byte	0x08
	.zero		1


	//   ....[3]....
        /*08c0*/ 	.word	0x00000290
        /*08c4*/ 	.word	0x000000ff
        /*08c8*/ 	.word	0x00022840
        /*08cc*/ 	.short	0x0100
        /*08ce*/ 	.byte	0x08
	.zero		1


	//   ....[4]....
        /*08d0*/ 	.word	0x000002a0
        /*08d4*/ 	.word	0x000000ff
        /*08d8*/ 	.word	0x00022838
        /*08dc*/ 	.short	0x0100
        /*08de*/ 	.byte	0x08
	.zero		1


	//   ....[5]....
        /*08e0*/ 	.word	0x000002b0
        /*08e4*/ 	.word	0x000000ff
        /*08e8*/ 	.word	0x00022848
        /*08ec*/ 	.short	0x0100
        /*08ee*/ 	.byte	0x08
	.zero		1


	//   ....[6]....
        /*08f0*/ 	.word	0x000003e0
        /*08f4*/ 	.word	0x000000ff
        /*08f8*/ 	.word	0x00022850
        /*08fc*/ 	.short	0x0100
        /*08fe*/ 	.byte	0x08
	.zero		1


	//   ....[7]....
        /*0900*/ 	.word	0x000003f0
        /*0904*/ 	.word	0x000000ff
        /*0908*/ 	.word	0x00022860
        /*090c*/ 	.short	0x0100
        /*090e*/ 	.byte	0x08
	.zero		1


	//   ....[8]....
        /*0910*/ 	.word	0x00000400
        /*0914*/ 	.word	0x000000ff
        /*0918*/ 	.word	0x00022858
        /*091c*/ 	.short	0x0100
        /*091e*/ 	.byte	0x08
	.zero		1


	//   ....[9]....
        /*0920*/ 	.word	0x00000410
        /*0924*/ 	.word	0x000000ff
        /*0928*/ 	.word	0x00022868
        /*092c*/ 	.short	0x0100
        /*092e*/ 	.byte	0x08
	.zero		1


	//   ....[10]....
        /*0930*/ 	.word	0x00000500
        /*0934*/ 	.word	0x000000ff
        /*0938*/ 	.word	0x00022870
        /*093c*/ 	.short	0x0100
        /*093e*/ 	.byte	0x06
	.zero		1


	//   ....[11]....
        /*0940*/ 	.word	0x00000510
        /*0944*/ 	.word	0x000000ff
        /*0948*/ 	.word	0x00022880
        /*094c*/ 	.short	0x0100
        /*094e*/ 	.byte	0x06
	.zero		1


	//   ....[12]....
        /*0950*/ 	.word	0x00000520
        /*0954*/ 	.word	0x000000ff
        /*0958*/ 	.word	0x00022878
        /*095c*/ 	.short	0x0100
        /*095e*/ 	.byte	0x06
	.zero		1


	//   ....[13]....
        /*0960*/ 	.word	0x00000530
        /*0964*/ 	.word	0x000000ff
        /*0968*/ 	.word	0x00022888
        /*096c*/ 	.short	0x0100
        /*096e*/ 	.byte	0x06
	.zero		1


	//   ....[14]....
        /*0970*/ 	.word	0x00000660
        /*0974*/ 	.word	0x000000ff
        /*0978*/ 	.word	0x00022890
        /*097c*/ 	.short	0x0100
        /*097e*/ 	.byte	0x08
	.zero		1


	//   ....[15]....
        /*0980*/ 	.word	0x00000670
        /*0984*/ 	.word	0x000000ff
        /*0988*/ 	.word	0x000228a0
        /*098c*/ 	.short	0x0100
        /*098e*/ 	.byte	0x08
	.zero		1


	//   ....[16]....
        /*0990*/ 	.word	0x00000680
        /*0994*/ 	.word	0x000000ff
        /*0998*/ 	.word	0x00022898
        /*099c*/ 	.short	0x0100
        /*099e*/ 	.byte	0x08
	.zero		1


	//   ....[17]....
        /*09a0*/ 	.word	0x00000690
        /*09a4*/ 	.word	0x000000ff
        /*09a8*/ 	.word	0x000228a8
        /*09ac*/ 	.short	0x0100
        /*09ae*/ 	.byte	0x08
	.zero		1


	//   ....[18]....
        /*09b0*/ 	.word	0x000007d0
        /*09b4*/ 	.word	0x000000ff
        /*09b8*/ 	.word	0x000228b0
        /*09bc*/ 	.short	0x0100
        /*09be*/ 	.byte	0x08
	.zero		1


	//   ....[19]....
        /*09c0*/ 	.word	0x000007e0
        /*09c4*/ 	.word	0x000000ff
        /*09c8*/ 	.word	0x000228c0
        /*09cc*/ 	.short	0x0100
        /*09ce*/ 	.byte	0x08
	.zero		1


	//   ....[20]....
        /*09d0*/ 	.word	0x000007f0
        /*09d4*/ 	.word	0x000000ff
        /*09d8*/ 	.word	0x000228b8
        /*09dc*/ 	.short	0x0100
        /*09de*/ 	.byte	0x08
	.zero		1


	//   ....[21]....
        /*09e0*/ 	.word	0x00000800
        /*09e4*/ 	.word	0x000000ff
        /*09e8*/ 	.word	0x000228c8
        /*09ec*/ 	.short	0x0100
        /*09ee*/ 	.byte	0x08
	.zero		1


	//   ....[22]....
        /*09f0*/ 	.word	0x00001e30
        /*09f4*/ 	.word	0x00000007
        /*09f8*/ 	.word	0x00022800
        /*09fc*/ 	.short	0x010a
        /*09fe*/ 	.byte	0x3f
	.zero		1


	//   ....[23]....
        /*0a00*/ 	.word	0x00001f00
        /*0a04*/ 	.word	0x000000ff
        /*0a08*/ 	.word	0x00022830
        /*0a0c*/ 	.short	0x010a
        /*0a0e*/ 	.byte	0x16
	.zero		1


	//   ....[24]....
        /*0a10*/ 	.word	0x00001f40
        /*0a14*/ 	.word	0x000000ff
        /*0a18*/ 	.word	0x00022830
        /*0a1c*/ 	.short	0x010a
        /*0a1e*/ 	.byte	0x16
	.zero		1


	//   ....[25]....
        /*0a20*/ 	.word	0x00002310
        /*0a24*/ 	.word	0x000000ff
        /*0a28*/ 	.word	0x00000000
        /*0a2c*/ 	.short	0x0101
        /*0a2e*/ 	.byte	0x06
	.zero		1


	//   ....[26]....
        /*0a30*/ 	.word	0x00003530
        /*0a34*/ 	.word	0x000000ff
        /*0a38*/ 	.word	0x00022850
        /*0a3c*/ 	.short	0x010a
        /*0a3e*/ 	.byte	0x16
	.zero		1


	//   ....[27]....
        /*0a40*/ 	.word	0x00003570
        /*0a44*/ 	.word	0x000000ff
        /*0a48*/ 	.word	0x00022850
        /*0a4c*/ 	.short	0x010a
        /*0a4e*/ 	.byte	0x16
	.zero		1


	//   ....[28]....
        /*0a50*/ 	.word	0x00003880
        /*0a54*/ 	.word	0x000000ff
        /*0a58*/ 	.word	0x00000000
        /*0a5c*/ 	.short	0x0101
        /*0a5e*/ 	.byte	0x16
	.zero		1


	//   ....[29]....
        /*0a60*/ 	.word	0x00003a00
        /*0a64*/ 	.word	0x000000ff
        /*0a68*/ 	.word	0x00022830
        /*0a6c*/ 	.short	0x010a
        /*0a6e*/ 	.byte	0x19
	.zero		1


	//   ....[30]....
        /*0a70*/ 	.word	0x00003a40
        /*0a74*/ 	.word	0x000000ff
        /*0a78*/ 	.word	0x00022830
        /*0a7c*/ 	.short	0x010a
        /*0a7e*/ 	.byte	0x19
	.zero		1


	//   ....[31]....
        /*0a80*/ 	.word	0x00003c70
        /*0a84*/ 	.word	0x000000ff
        /*0a88*/ 	.word	0x00000000
        /*0a8c*/ 	.short	0x0101
        /*0a8e*/ 	.byte	0x06
	.zero		1


	//   ....[32]....
        /*0a90*/ 	.word	0x000052e0
        /*0a94*/ 	.word	0x000000ff
        /*0a98*/ 	.word	0x00022850
        /*0a9c*/ 	.short	0x010a
        /*0a9e*/ 	.byte	0x19
	.zero		1


	//   ....[33]....
        /*0aa0*/ 	.word	0x00005320
        /*0aa4*/ 	.word	0x000000ff
        /*0aa8*/ 	.word	0x00022850
        /*0aac*/ 	.short	0x010a
        /*0aae*/ 	.byte	0x19
	.zero		1


	//   ....[34]....
        /*0ab0*/ 	.word	0x00005630
        /*0ab4*/ 	.word	0x000000ff
        /*0ab8*/ 	.word	0x00000000
        /*0abc*/ 	.short	0x0101
        /*0abe*/ 	.byte	0x19
	.zero		1


	//   ....[35]....
        /*0ac0*/ 	.word	0x00007d60
        /*0ac4*/ 	.word	0x000000ff
        /*0ac8*/ 	.word	0x00000000
        /*0acc*/ 	.short	0x0101
        /*0ace*/ 	.byte	0x08
	.zero		1


	//   ....[36]....
        /*0ad0*/ 	.word	0x00008570
        /*0ad4*/ 	.word	0x000000ff
        /*0ad8*/ 	.word	0x00000000
        /*0adc*/ 	.short	0x0101
        /*0ade*/ 	.byte	0x08
	.zero		1


	//   ....[37]....
        /*0ae0*/ 	.word	0x0000c6b0
        /*0ae4*/ 	.word	0x00000021
        /*0ae8*/ 	.word	0x00022840
        /*0aec*/ 	.short	0x010a
        /*0aee*/ 	.byte	0x3f
	.zero		1


	//   ....[38]....
        /*0af0*/ 	.word	0x0000cce0
        /*0af4*/ 	.word	0x00000021
        /*0af8*/ 	.word	0x00022830
        /*0afc*/ 	.short	0x0107
        /*0afe*/ 	.byte	0x3f
	.zero		1


	//   ....[39]....
        /*0b00*/ 	.word	0x0000cdc0
        /*0b04*/ 	.word	0x00000021
        /*0b08*/ 	.word	0x00022830
        /*0b0c*/ 	.short	0x0101
        /*0b0e*/ 	.byte	0x3f
	.zero		1


	//   ....[40]....
        /*0b10*/ 	.word	0x0000d900
        /*0b14*/ 	.word	0x00000016
        /*0b18*/ 	.word	0x00022800
        /*0b1c*/ 	.short	0x0107
        /*0b1e*/ 	.byte	0x3f
	.zero		1


	//   ....[41]....
        /*0b20*/ 	.word	0x0000d9f0
        /*0b24*/ 	.word	0x00000016
        /*0b28*/ 	.word	0x00022800
        /*0b2c*/ 	.short	0x0101
        /*0b2e*/ 	.byte	0x3f
	.zero		1


	//   ....[42]....
        /*0b30*/ 	.word	0x0000da10
        /*0b34*/ 	.word	0x00000016
        /*0b38*/ 	.word	0x00022820
        /*0b3c*/ 	.short	0x010a
        /*0b3e*/ 	.byte	0x3f
	.zero		1


	//   ....[43]....
        /*0b40*/ 	.word	0x0000daa0
        /*0b44*/ 	.word	0x00000021
        /*0b48*/ 	.word	0x00022860
        /*0b4c*/ 	.short	0x010a
        /*0b4e*/ 	.byte	0x3f
	.zero		1


	//   ....[44]....
        /*0b50*/ 	.word	0x0000e180
        /*0b54*/ 	.word	0x00000021
        /*0b58*/ 	.word	0x00022850
        /*0b5c*/ 	.short	0x0107
        /*0b5e*/ 	.byte	0x3f
	.zero		1


	//   ....[45]....
        /*0b60*/ 	.word	0x0000e250
        /*0b64*/ 	.word	0x00000021
        /*0b68*/ 	.word	0x00022850
        /*0b6c*/ 	.short	0x0101
        /*0b6e*/ 	.byte	0x3f
	.zero		1


	//   ....[46]....
        /*0b70*/ 	.word	0x0000e5a0
        /*0b74*/ 	.word	0x0000000a
        /*0b78*/ 	.word	0x00022840
        /*0b7c*/ 	.short	0x010a
        /*0b7e*/ 	.byte	0x3f
	.zero		1


	//   ....[47]....
        /*0b80*/ 	.word	0x0000e950
        /*0b84*/ 	.word	0x0000000a
        /*0b88*/ 	.word	0x00022830
        /*0b8c*/ 	.short	0x0107
        /*0b8e*/ 	.byte	0x3f
	.zero		1


	//   ....[48]....
        /*0b90*/ 	.word	0x0000ea10
        /*0b94*/ 	.word	0x0000000a
        /*0b98*/ 	.word	0x00022830
        /*0b9c*/ 	.short	0x0101
        /*0b9e*/ 	.byte	0x3f
	.zero		1


	//   ....[49]....
        /*0ba0*/ 	.word	0x0000ea40
        /*0ba4*/ 	.word	0x0000000a
        /*0ba8*/ 	.word	0x00022860
        /*0bac*/ 	.short	0x010a
        /*0bae*/ 	.byte	0x3f
	.zero		1


	//   ....[50]....
        /*0bb0*/ 	.word	0x0000ef40
        /*0bb4*/ 	.word	0x0000000a
        /*0bb8*/ 	.word	0x00022850
        /*0bbc*/ 	.short	0x0107
        /*0bbe*/ 	.byte	0x3f
	.zero		1


	//   ....[51]....
        /*0bc0*/ 	.word	0x0000f000
        /*0bc4*/ 	.word	0x0000000a
        /*0bc8*/ 	.word	0x00022850
        /*0bcc*/ 	.short	0x0101
        /*0bce*/ 	.byte	0x3f
	.zero		1


	//   ....[52]....
        /*0bd0*/ 	.word	0x0000fe80
        /*0bd4*/ 	.word	0x00000007
        /*0bd8*/ 	.word	0x00022820
        /*0bdc*/ 	.short	0x010a
        /*0bde*/ 	.byte	0x3f
	.zero		1


	//   ....[53]....
        /*0be0*/ 	.word	0x00010000
        /*0be4*/ 	.word	0x00000005
        /*0be8*/ 	.word	0x00022840
        /*0bec*/ 	.short	0x010a
        /*0bee*/ 	.byte	0x3f
	.zero		1


	//   ....[54]....
        /*0bf0*/ 	.word	0x000100a0
        /*0bf4*/ 	.word	0x00000003
        /*0bf8*/ 	.word	0x00022840
        /*0bfc*/ 	.short	0x010a
        /*0bfe*/ 	.byte	0x3f
	.zero		1


	//   ....[55]....
        /*0c00*/ 	.word	0x000100e0
        /*0c04*/ 	.word	0x00000005
        /*0c08*/ 	.word	0x00022860
        /*0c0c*/ 	.short	0x010a
        /*0c0e*/ 	.byte	0x3f
	.zero		1


	//   ....[56]....
        /*0c10*/ 	.word	0x00010120
        /*0c14*/ 	.word	0x00000003
        /*0c18*/ 	.word	0x00022860
        /*0c1c*/ 	.short	0x010a
        /*0c1e*/ 	.byte	0x3f
	.zero		1


	//   ....[57]....
        /*0c20*/ 	.word	0x00010180
        /*0c24*/ 	.word	0x00000007
        /*0c28*/ 	.word	0x00022800
        /*0c2c*/ 	.short	0x010a
        /*0c2e*/ 	.byte	0x3f
	.zero		1


	//   ....[58]....
        /*0c30*/ 	.word	0x000101e0
        /*0c34*/ 	.word	0x00000000
        /*0c38*/ 	.word	0x00022830
        /*0c3c*/ 	.short	0x010a
        /*0c3e*/ 	.byte	0x3f
	.zero		1


	//   ....[59]....
        /*0c40*/ 	.word	0x00010240
        /*0c44*/ 	.word	0x0000000a
        /*0c48*/ 	.word	0x00022850
        /*0c4c*/ 	.short	0x010a
        /*0c4e*/ 	.byte	0x3f
	.zero		1


	//   ....[60]....
        /*0c50*/ 	.word	0x000102a0
        /*0c54*/ 	.word	0x00000000
        /*0c58*/ 	.word	0x00022830
        /*0c5c*/ 	.short	0x010a
        /*0c5e*/ 	.byte	0x3f
	.zero		1


	//   ....[61]....
        /*0c60*/ 	.word	0x00010300
        /*0c64*/ 	.word	0x00000008
        /*0c68*/ 	.word	0x00022850
        /*0c6c*/ 	.short	0x010a
        /*0c6e*/ 	.byte	0x3f
	.zero		1


	//   ....[62]....
        /*0c70*/ 	.word	0x00010420
        /*0c74*/ 	.word	0x00000021
        /*0c78*/ 	.word	0x00022840
        /*0c7c*/ 	.short	0x010a
        /*0c7e*/ 	.byte	0x3f
	.zero		1


	//   ....[63]....
        /*0c80*/ 	.word	0x000116f0
        /*0c84*/ 	.word	0x00000016
        /*0c88*/ 	.word	0x00022820
        /*0c8c*/ 	.short	0x010a
        /*0c8e*/ 	.byte	0x3f
	.zero		1


	//   ....[64]....
        /*0c90*/ 	.word	0x00011740
        /*0c94*/ 	.word	0x00000021
        /*0c98*/ 	.word	0x00022860
        /*0c9c*/ 	.short	0x010a
        /*0c9e*/ 	.byte	0x3f
	.zero		1


	//   ....[65]....
        /*0ca0*/ 	.word	0x000120b0
        /*0ca4*/ 	.word	0x0000000a
        /*0ca8*/ 	.word	0x00022840
        /*0cac*/ 	.short	0x010a
        /*0cae*/ 	.byte	0x3f
	.zero		1


	//   ....[66]....
        /*0cb0*/ 	.word	0x00012780
        /*0cb4*/ 	.word	0x0000000a
        /*0cb8*/ 	.word	0x00022860
        /*0cbc*/ 	.short	0x010a
        /*0cbe*/ 	.byte	0x3f
	.zero		1


	//   ....[67]....
        /*0cc0*/ 	.word	0x000138e0
        /*0cc4*/ 	.word	0x00000007
        /*0cc8*/ 	.word	0x00022820
        /*0ccc*/ 	.short	0x010a
        /*0cce*/ 	.byte	0x3f
	.zero		1


	//   ....[68]....
        /*0cd0*/ 	.word	0x00013a80
        /*0cd4*/ 	.word	0x00000005
        /*0cd8*/ 	.word	0x00022840
        /*0cdc*/ 	.short	0x010a
        /*0cde*/ 	.byte	0x3f
	.zero		1


	//   ....[69]....
        /*0ce0*/ 	.word	0x00013ad0
        /*0ce4*/ 	.word	0x00000003
        /*0ce8*/ 	.word	0x00022840
        /*0cec*/ 	.short	0x010a
        /*0cee*/ 	.byte	0x3f
	.zero		1


	//   ....[70]....
        /*0cf0*/ 	.word	0x00013b20
        /*0cf4*/ 	.word	0x00000005
        /*0cf8*/ 	.word	0x00022860
        /*0cfc*/ 	.short	0x010a
        /*0cfe*/ 	.byte	0x3f
	.zero		1


	//----- nvinfo : EIATTR_NUM_MBARRIERS
	.align		4
.L_207:
        /*0d00*/ 	.byte	0x03, 0x38
        /*0d02*/ 	.short	0x0016


	//----- nvinfo : EIATTR_EXIT_INSTR_OFFSETS
	.align		4
        /*0d04*/ 	.byte	0x04, 0x1c
        /*0d06*/ 	.short	(.L_209 - .L_208)


	//   ....[0]....
.L_208:
        /*0d08*/ 	.word	0x000009a0


	//   ....[1]....
        /*0d0c*/ 	.word	0x0000a8f0


	//   ....[2]....
        /*0d10*/ 	.word	0x00010170


	//----- nvinfo : EIATTR_MAX_THREADS
	.align		4
.L_209:
        /*0d14*/ 	.byte	0x04, 0x05
        /*0d16*/ 	.short	(.L_211 - .L_210)
.L_210:
        /*0d18*/ 	.word	0x00000180
        /*0d1c*/ 	.word	0x00000001
        /*0d20*/ 	.word	0x00000001


	//----- nvinfo : EIATTR_CRS_STACK_SIZE
	.align		4
.L_211:
        /*0d24*/ 	.byte	0x04, 0x1e
        /*0d26*/ 	.short	(.L_213 - .L_212)
.L_212:
        /*0d28*/ 	.word	0x00000000


	//----- nvinfo : EIATTR_CBANK_PARAM_SIZE
	.align		4
.L_213:
        /*0d2c*/ 	.byte	0x03, 0x19
        /*0d2e*/ 	.short	0x0af0


	//----- nvinfo : EIATTR_PARAM_CBANK
	.align		4
        /*0d30*/ 	.byte	0x04, 0x0a
        /*0d32*/ 	.short	(.L_215 - .L_214)
	.align		4
.L_214:
        /*0d34*/ 	.word	index@(.nv.constant0._ZN7cutlass13device_kernelIN5flash11enable_sm90INS1_16FlashAttnFwdSm90INS1_25CollectiveMainloopFwdSm90ILi2EN4cute5tupleIJNS5_1CILi1EEES8_S8_EEENS6_IJNS7_ILi128EEENS7_ILi96EEENS7_ILi64EEEEEELi256ENS_10bfloat16_tEfNS_4arch4Sm90ELb0ELb0ELb0ELb1ELb1ELb0ELb0ELb1ELb0ELb1ELb1ELb0EEENS1_21CollectiveEpilogueFwdINS6_IJSA_NS7_ILi256EEESB_EEES9_SE_SG_Li256ELb1ELb1ELb1ELb0EEENS1_36VarlenDynamicPersistentTileSchedulerILi128ELi96ELi256ELi128ELb1ELb1ELb1ELb0ELb1ELb1EEEEEEEEEvNT_6ParamsE)
        /*0d38*/ 	.short	0x0210
        /*0d3a*/ 	.short	0x0af0


	//----- nvinfo : EIATTR_SW_WAR
	.align		4
.L_215:
        /*0d3c*/ 	.byte	0x04, 0x36
        /*0d3e*/ 	.short	(.L_217 - .L_216)
.L_216:
        /*0d40*/ 	.word	0x00000008
.L_217:


//--------------------- .nv.info._ZN7cutlass13device_kernelIN5flash11enable_sm90INS1_16FlashAttnFwdSm90INS1_25CollectiveMainloopFwdSm90ILi2EN4cute5tupleIJNS5_1CILi1EEES8_S8_EEENS6_IJNS7_ILi128EEENS7_ILi96EEENS7_ILi64EEEEEELi256ENS_10bfloat16_tEfNS_4arch4Sm90ELb0ELb0ELb0ELb1ELb1ELb1ELb0ELb1ELb0ELb1ELb1ELb0EEENS1_21CollectiveEpilogueFwdINS6_IJSA_NS7_ILi256EEESB_EEES9_SE_SG_Li256ELb1ELb1ELb1ELb0EEENS1_36VarlenDynamicPersistentTileSchedulerILi128ELi96ELi256ELi128ELb1ELb1ELb1ELb0ELb1ELb1EEEEEEEEEvNT_6ParamsE --------------------------
	.section	.nv.info._ZN7cutlass13device_kernelIN5flash11enable_sm90INS1_16FlashAttnFwdSm90INS1_25CollectiveMainloopFwdSm90ILi2EN4cute5tupleIJNS5_1CILi1EEES8_S8_EEENS6_IJNS7_ILi128EEENS7_ILi96EEENS7_ILi64EEEEEELi256ENS_10bfloat16_tEfNS_4arch4Sm90ELb0ELb0ELb0ELb1ELb1ELb1ELb0ELb1ELb0ELb1ELb1ELb0EEENS1_21CollectiveEpilogueFwdINS6_IJSA_NS7_ILi256EEESB_EEES9_SE_SG_Li256ELb1ELb1ELb1ELb0EEENS1_36VarlenDynamicPersistentTileSchedulerILi128ELi96ELi256ELi128ELb1ELb1ELb1ELb0ELb1ELb1EEEEEEEEEvNT_6ParamsE,"",@"SHT_CUDA_INFO"
	.sectionflags	@""
	.align	4


	//----- nvinfo : EIATTR_CUDA_API_VERSION
	.align		4
        /*0000*/ 	.byte	0x04, 0x37
        /*0002*/ 	.short	(.L_219 - .L_218)
.L_218:
        /*0004*/ 	.word	0x00000082


	//----- nvinfo : EIATTR_KPARAM_INFO
	.align		4
.L_219:
        /*0008*/ 	.byte	0x04, 0x17
        /*000a*/ 	.short	(.L_221 - .L_220)
.L_220:
        /*000c*/ 	.word	0x00000000
        /*0010*/ 	.short	0x0000
        /*0012*/ 	.short	0x0070
        /*0014*/ 	.byte	0x00, 0xf0, 0x01, 0x2a


	//----- nvinfo : EIATTR_SPARSE_MMA_MASK
	.align		4
.L_221:
        /*0018*/ 	.byte	0x03, 0x50
        /*001a*/ 	.short	0x0000


	//----- nvinfo : EIATTR_MAXREG_COUNT
	.align		4
        /*001c*/ 	.byte	0x03, 0x1b
        /*001e*/ 	.short	0x00a8


	//----- nvinfo : EIATTR_NUM_BARRIERS
	.align		4
        /*0020*/ 	.byte	0x02, 0x4c
        /*0022*/ 	.byte	0x10
	.zero		1


	//----- nvinfo : EIATTR_EXTERNS
	.align		4
        /*0024*/ 	.byte	0x04, 0x0f
        /*0026*/ 	.short	(.L_223 - .L_222)


	//   ....[0]....
	.align		4
.L_222:
        /*0028*/ 	.word	index@(__assertfail)


	//----- nvinfo : EIATTR_ANNOTATIONS
	.align		4
.L_223:
        /*002c*/ 	.byte	0x04, 0x55
        /*002e*/ 	.short	(.L_225 - .L_224)


	//   ....[0]....
.L_224:
        /* <DEDUP_REMOVED lines=150> */
        /*0984*/ 	.byte	0xa0, 0x90, 0x01, 0x00, 0x01, 0x00, 0x00, 0x00, 0xe0, 0x9c, 0x01, 0x00


	//----- nvinfo : EIATTR_MERCURY_ISA_VERSION
	.align		4
.L_225:
        /*0990*/ 	.byte	0x03, 0x5f
        /*0992*/ 	.short	0x0101


	//----- nvinfo : EIATTR_UNUSED_LOAD_BYTE_OFFSET
	.align		4
        /*0994*/ 	.byte	0x04, 0x44
        /*0996*/ 	.short	(.L_227 - .L_226)


	//   ....[0]....
.L_226:
        /*0998*/ 	.word	0x00000a40
        /*099c*/ 	.word	0x0000fff0


	//   ....[1]....
        /*09a0*/ 	.word	0x0000de10
        /*09a4*/ 	.word	0x0000fff0


	//----- nvinfo : EIATTR_INT_WARP_WIDE_INSTR_OFFSETS
	.align		4
.L_227:
        /*09a8*/ 	.byte	0x04, 0x31
        /*09aa*/ 	.short	(.L_229 - .L_228)


	//   ....[0]....
.L_228:
        /*09ac*/ 	.word	0x00000120


	//   ....[1]....
        /*09b0*/ 	.word	0x000001c0


	//   ....[2]....
        /*09b4*/ 	.word	0x00000230


	//   ....[3]....
        /*09b8*/ 	.word	0x00015b90


	//   ....[4]....
        /*09bc*/ 	.word	0x00015c20


	//   ....[5]....
        /*09c0*/ 	.word	0x00018fc0


	//   ....[6]....
        /*09c4*/ 	.word	0x00019050


	//----- nvinfo : EIATTR_COOP_GROUP_MASK_REGIDS
	.align		4
.L_229:
        /*09c8*/ 	.byte	0x04, 0x29
        /*09ca*/ 	.short	(.L_231 - .L_230)


	//   ....[0]....
.L_230:
        /*09cc*/ 	.word	0xffffffff


	//   ....[1]....
        /*09d0*/ 	.word	0xffffffff


	//   ....[2]....
        /*09d4*/ 	.word	0xffffffff


	//   ....[3]....
        /*09d8*/ 	.word	0xffffffff


	//   ....[4]....
        /*09dc*/ 	.word	0xffffffff


	//   ....[5]....
        /*09e0*/ 	.word	0xffffffff


	//   ....[6]....
        /*09e4*/ 	.word	0xffffffff


	//   ....[7]....
        /*09e8*/ 	.word	0xffffffff


	//   ....[8]....
        /*09ec*/ 	.word	0xffffffff


	//   ....[9]....
        /*09f0*/ 	.word	0xffffffff


	//   ....[10]....
        /*09f4*/ 	.word	0xffffffff


	//   ....[11]....
        /*09f8*/ 	.word	0xffffffff


	//   ....[12]....
        /*09fc*/ 	.word	0xffffffff


	//   ....[13]....
        /*0a00*/ 	.word	0xffffffff


	//   ....[14]....
        /*0a04*/ 	.word	0xffffffff


	//   ....[15]....
        /*0a08*/ 	.word	0xffffffff


	//   ....[16]....
        /*0a0c*/ 	.word	0xffffffff


	//   ....[17]....
        /*0a10*/ 	.word	0xffffffff


	//   ....[18]....
        /*0a14*/ 	.word	0xffffffff


	//   ....[19]....
        /*0a18*/ 	.word	0xffffffff


	//   ....[20]....
        /*0a1c*/ 	.word	0xffffffff


	//   ....[21]....
        /*0a20*/ 	.word	0xffffffff


	//   ....[22]....
        /*0a24*/ 	.word	0xffffffff


	//   ....[23]....
        /*0a28*/ 	.word	0xffffffff


	//   ....[24]....
        /*0a2c*/ 	.word	0xffffffff


	//   ....[25]....
        /*0a30*/ 	.word	0xffffffff


	//   ....[26]....
        /*0a34*/ 	.word	0xffffffff


	//   ....[27]....
        /*0a38*/ 	.word	0xffffffff


	//   ....[28]....
        /*0a3c*/ 	.word	0xffffffff


	//   ....[29]....
        /*0a40*/ 	.word	0xffffffff


	//   ....[30]....
        /*0a44*/ 	.word	0xffffffff


	//   ....[31]....
        /*0a48*/ 	.word	0xffffffff


	//   ....[32]....
        /*0a4c*/ 	.word	0xffffffff


	//   ....[33]....
        /*0a50*/ 	.word	0xffffffff


	//   ....[34]....
        /*0a54*/ 	.word	0xffffffff


	//   ....[35]....
        /*0a58*/ 	.word	0xffffffff


	//   ....[36]....
        /*0a5c*/ 	.word	0xffffffff


	//   ....[37]....
        /*0a60*/ 	.word	0xffffffff


	//   ....[38]....
        /*0a64*/ 	.word	0xffffffff


	//   ....[39]....
        /*0a68*/ 	.word	0xffffffff


	//   ....[40]....
        /*0a6c*/ 	.word	0xffffffff


	//   ....[41]....
        /*0a70*/ 	.word	0xffffffff


	//   ....[42]....
        /*0a74*/ 	.word	0xffffffff


	//   ....[43]....
        /*0a78*/ 	.word	0xffffffff


	//   ....[44]....
        /*0a7c*/ 	.word	0xffffffff


	//   ....[45]....
        /*0a80*/ 	.word	0xffffffff


	//   ....[46]....
        /*0a84*/ 	.word	0xffffffff


	//   ....[47]....
        /*0a88*/ 	.word	0xffffffff


	//   ....[48]....
        /*0a8c*/ 	.word	0xffffffff


	//   ....[49]....
        /*0a90*/ 	.word	0xffffffff


	//   ....[50]....
        /*0a94*/ 	.word	0xffffffff


	//   ....[51]....
        /*0a98*/ 	.word	0xffffffff


	//   ....[52]....
        /*0a9c*/ 	.word	0xffffffff


	//   ....[53]....
        /*0aa0*/ 	.word	0xffffffff


	//   ....[54]....
        /*0aa4*/ 	.word	0xffffffff


	//   ....[55]....
        /*0aa8*/ 	.word	0xffffffff


	//   ....[56]....
        /*0aac*/ 	.word	0xffffffff


	//   ....[57]....
        /*0ab0*/ 	.word	0xffffffff


	//   ....[58]....
        /*0ab4*/ 	.word	0xffffffff


	//   ....[59]....
        /*0ab8*/ 	.word	0xffffffff


	//   ....[60]....
        /*0abc*/ 	.word	0xffffffff


	//   ....[61]....
        /*0ac0*/ 	.word	0xffffffff


	//   ....[62]....
        /*0ac4*/ 	.word	0xffffffff


	//   ....[63]....
        /*0ac8*/ 	.word	0xffffffff


	//   ....[64]....
        /*0acc*/ 	.word	0xffffffff


	//   ....[65]....
        /*0ad0*/ 	.word	0xffffffff


	//   ....[66]....
        /*0ad4*/ 	.word	0xffffffff


	//   ....[67]....
        /*0ad8*/ 	.word	0xffffffff


	//   ....[68]....
        /*0adc*/ 	.word	0xffffffff


	//   ....[69]....
        /*0ae0*/ 	.word	0xffffffff


	//   ....[70]....
        /*0ae4*/ 	.word	0xffffffff


	//   ....[71]....
        /*0ae8*/ 	.word	0xffffffff


	//   ....[72]....
        /*0aec*/ 	.word	0xffffffff


	//   ....[73]....
        /*0af0*/ 	.word	0xffffffff


	//   ....[74]....
        /*0af4*/ 	.word	0xffffffff


	//   ....[75]....
        /*0af8*/ 	.word	0xffffffff


	//   ....[76]....
        /*0afc*/ 	.word	0xffffffff


	//   ....[77]....
        /*0b00*/ 	.word	0xffffffff


	//   ....[78]....
        /*0b04*/ 	.word	0xffffffff


	//   ....[79]....
        /*0b08*/ 	.word	0xffffffff


	//   ....[80]....
        /*0b0c*/ 	.word	0xffffffff


	//   ....[81]....
        /*0b10*/ 	.word	0xffffffff


	//   ....[82]....
        /*0b14*/ 	.word	0xffffffff


	//   ....[83]....
        /*0b18*/ 	.word	0xffffffff


	//   ....[84]....
        /*0b1c*/ 	.word	0xffffffff


	//   ....[85]....
        /*0b20*/ 	.word	0xffffffff


	//   ....[86]....
        /*0b24*/ 	.word	0xffffffff


	//   ....[87]....
        /*0b28*/ 	.word	0xffffffff


	//   ....[88]....
        /*0b2c*/ 	.word	0xffffffff


	//   ....[89]....
        /*0b30*/ 	.word	0xffffffff


	//   ....[90]....
        /*0b34*/ 	.word	0xffffffff


	//   ....[91]....
        /*0b38*/ 	.word	0xffffffff


	//   ....[92]....
        /*0b3c*/ 	.word	0xffffffff


	//   ....[93]....
        /*0b40*/ 	.word	0xffffffff


	//   ....[94]....
        /*0b44*/ 	.word	0xffffffff


	//   ....[95]....
        /*0b48*/ 	.word	0xffffffff


	//   ....[96]....
        /*0b4c*/ 	.word	0xffffffff


	//   ....[97]....
        /*0b50*/ 	.word	0xffffffff


	//   ....[98]....
        /*0b54*/ 	.word	0xffffffff


	//   ....[99]....
        /*0b58*/ 	.word	0xffffffff


	//   ....[100]....
        /*0b5c*/ 	.word	0xffffffff


	//   ....[101]....
        /*0b60*/ 	.word	0xffffffff


	//   ....[102]....
        /*0b64*/ 	.word	0xffffffff


	//   ....[103]....
        /*0b68*/ 	.word	0xffffffff


	//   ....[104]....
        /*0b6c*/ 	.word	0xffffffff


	//   ....[105]....
        /*0b70*/ 	.word	0xffffffff


	//   ....[106]....
        /*0b74*/ 	.word	0xffffffff


	//   ....[107]....
        /*0b78*/ 	.word	0xffffffff


	//   ....[108]....
        /*0b7c*/ 	.word	0xffffffff


	//   ....[109]....
        /*0b80*/ 	.word	0xffffffff


	//   ....[110]....
        /*0b84*/ 	.word	0xffffffff


	//   ....[111]....
        /*0b88*/ 	.word	0xffffffff


	//   ....[112]....
        /*0b8c*/ 	.word	0xffffffff


	//   ....[113]....
        /*0b90*/ 	.word	0xffffffff


	//   ....[114]....
        /*0b94*/ 	.word	0xffffffff


	//   ....[115]....
        /*0b98*/ 	.word	0xffffffff


	//   ....[116]....
        /*0b9c*/ 	.word	0xffffffff


	//   ....[117]....
        /*0ba0*/ 	.word	0xffffffff


	//   ....[118]....
        /*0ba4*/ 	.word	0xffffffff


	//   ....[119]....
        /*0ba8*/ 	.word	0xffffffff


	//   ....[120]....
        /*0bac*/ 	.word	0xffffffff


	//   ....[121]....
        /*0bb0*/ 	.word	0xffffffff


	//   ....[122]....
        /*0bb4*/ 	.word	0xffffffff


	//   ....[123]....
        /*0bb8*/ 	.word	0xffffffff


	//   ....[124]....
        /*0bbc*/ 	.word	0xffffffff


	//   ....[125]....
        /*0bc0*/ 	.word	0xffffffff


	//   ....[126]....
        /*0bc4*/ 	.word	0xffffffff


	//   ....[127]....
        /*0bc8*/ 	.word	0xffffffff


	//   ....[128]....
        /*0bcc*/ 	.word	0xffffffff


	//   ....[129]....
        /*0bd0*/ 	.word	0xffffffff


	//   ....[130]....
        /*0bd4*/ 	.word	0xffffffff


	//   ....[131]....
        /*0bd8*/ 	.word	0xffffffff


	//   ....[132]....
        /*0bdc*/ 	.word	0xffffffff


	//   ....[133]....
        /*0be0*/ 	.word	0xffffffff


	//   ....[134]....
        /*0be4*/ 	.word	0xffffffff


	//   ....[135]....
        /*0be8*/ 	.word	0xffffffff


	//   ....[136]....
        /*0bec*/ 	.word	0xffffffff


	//   ....[137]....
        /*0bf0*/ 	.word	0xffffffff


	//   ....[138]....
        /*0bf4*/ 	.word	0xffffffff


	//   ....[139]....
        /*0bf8*/ 	.word	0xffffffff


	//   ....[140]....
        /*0bfc*/ 	.word	0xffffffff


	//   ....[141]....
        /*0c00*/ 	.word	0xffffffff


	//   ....[142]....
        /*0c04*/ 	.word	0xffffffff


	//   ....[143]....
        /*0c08*/ 	.word	0xffffffff


	//   ....[144]....
        /*0c0c*/ 	.word	0xffffffff


	//   ....[145]....
        /*0c10*/ 	.word	0xffffffff


	//   ....[146]....
        /*0c14*/ 	.word	0xffffffff


	//   ....[147]....
        /*0c18*/ 	.word	0xffffffff


	//   ....[148]....
        /*0c1c*/ 	.word	0xffffffff


	//   ....[149]....
        /*0c20*/ 	.word	0xffffffff


	//   ....[150]....
        /*0c24*/ 	.word	0xffffffff


	//   ....[151]....
        /*0c28*/ 	.word	0xffffffff


	//   ....[152]....
        /*0c2c*/ 	.word	0xffffffff


	//   ....[153]....
        /*0c30*/ 	.word	0xffffffff


	//   ....[154]....
        /*0c34*/ 	.word	0xffffffff


	//   ....[155]....
        /*0c38*/ 	.word	0xffffffff


	//   ....[156]....
        /*0c3c*/ 	.word	0xffffffff


	//   ....[157]....
        /*0c40*/ 	.word	0xffffffff


	//   ....[158]....
        /*0c44*/ 	.word	0xffffffff


	//   ....[159]....
        /*0c48*/ 	.word	0xffffffff


	//   ....[160]....
        /*0c4c*/ 	.word	0xffffffff


	//   ....[161]....
        /*0c50*/ 	.word	0xffffffff


	//   ....[162]....
        /*0c54*/ 	.word	0xffffffff


	//   ....[163]....
        /*0c58*/ 	.word	0xffffffff


	//   ....[164]....
        /*0c5c*/ 	.word	0xffffffff


	//   ....[165]....
        /*0c60*/ 	.word	0xffffffff


	//   ....[166]....
        /*0c64*/ 	.word	0xffffffff


	//   ....[167]....
        /*0c68*/ 	.word	0xffffffff


	//   ....[168]....
        /*0c6c*/ 	.word	0xffffffff


	//   ....[169]....
        /*0c70*/ 	.word	0x0500000f


	//   ....[170]....
        /*0c74*/ 	.word	0x0500000f


	//   ....[171]....
        /*0c78*/ 	.word	0x0500000f


	//   ....[172]....
        /*0c7c*/ 	.word	0x0500000f


	//   ....[173]....
        /*0c80*/ 	.word	0x0500000f


	//   ....[174]....
        /*0c84*/ 	.word	0x0500000f


	//   ....[175]....
        /*0c88*/ 	.word	0x0500000f


	//   ....[176]....
        /*0c8c*/ 	.word	0x0500000f


	//   ....[177]....
        /*0c90*/ 	.word	0x0500000f


	//   ....[178]....
        /*0c94*/ 	.word	0x0500000f


	//   ....[179]....
        /*0c98*/ 	.word	0x0500000f


	//   ....[180]....
        /*0c9c*/ 	.word	0x0500000f


	//   ....[181]....
        /*0ca0*/ 	.word	0x0500000f


	//   ....[182]....
        /*0ca4*/ 	.word	0x0500000f


	//   ....[183]....
        /*0ca8*/ 	.word	0x0500000f


	//   ....[184]....
        /*0cac*/ 	.word	0x0500000f


	//   ....[185]....
        /*0cb0*/ 	.word	0x0500000f


	//   ....[186]....
        /*0cb4*/ 	.word	0x0500000f


	//   ....[187]....
        /*0cb8*/ 	.word	0x0500000f


	//   ....[188]....
        /*0cbc*/ 	.word	0x0500000f


	//   ....[189]....
        /*0cc0*/ 	.word	0x0500000f


	//   ....[190]....
        /*0cc4*/ 	.word	0x0500000f


	//   ....[191]....
        /*0cc8*/ 	.word	0x0500000f


	//   ....[192]....
        /*0ccc*/ 	.word	0x0500000f


	//   ....[193]....
        /*0cd0*/ 	.word	0x0500000f


	//   ....[194]....
        /*0cd4*/ 	.word	0x0500000f


	//   ....[195]....
        /*0cd8*/ 	.word	0x0500000f


	//   ....[196]....
        /*0cdc*/ 	.word	0x0500000f


	//   ....[197]....
        /*0ce0*/ 	.word	0x0500000f


	//   ....[198]....
        /*0ce4*/ 	.word	0x0500000f


	//   ....[199]....
        /*0ce8*/ 	.word	0x0500000f


	//   ....[200]....
        /*0cec*/ 	.word	0x0500000f


	//   ....[201]....
        /*0cf0*/ 	.word	0x0500000f


	//   ....[202]....
        /*0cf4*/ 	.word	0x0500000f


	//   ....[203]....
        /*0cf8*/ 	.word	0x0500000f


	//   ....[204]....
        /*0cfc*/ 	.word	0x0500000f


	//   ....[205]....
        /*0d00*/ 	.word	0x0500000f


	//   ....[206]....
        /*0d04*/ 	.word	0x0500000f


	//   ....[207]....
        /*0d08*/ 	.word	0x0500000f


	//   ....[208]....
        /*0d0c*/ 	.word	0x0500000f


	//   ....[209]....
        /*0d10*/ 	.word	0x0500000f


	//   ....[210]....
        /*0d14*/ 	.word	0x0500000f


	//   ....[211]....
        /*0d18*/ 	.word	0x0500000f


	//   ....[212]....
        /*0d1c*/ 	.word	0x0500000f


	//   ....[213]....
        /*0d20*/ 	.word	0x0500000f


	//   ....[214]....
        /*0d24*/ 	.word	0x0500000f


	//   ....[215]....
        /*0d28*/ 	.word	0x0500000f


	//   ....[216]....
        /*0d2c*/ 	.word	0x0500000f


	//   ....[217]....
        /*0d30*/ 	.word	0x0500000f


	//   ....[218]....
        /*0d34*/ 	.word	0x0500000f


	//   ....[219]....
        /*0d38*/ 	.word	0x0500000f


	//   ....[220]....
        /*0d3c*/ 	.word	0x0500000f


	//   ....[221]....
        /*0d40*/ 	.word	0x0500000f


	//   ....[222]....
        /*0d44*/ 	.word	0x0500000f


	//   ....[223]....
        /*0d48*/ 	.word	0x0500000f


	//   ....[224]....
        /*0d4c*/ 	.word	0x0500000f


	//   ....[225]....
        /*0d50*/ 	.word	0x0500000f


	//   ....[226]....
        /*0d54*/ 	.word	0x0500000f


	//   ....[227]....
        /*0d58*/ 	.word	0x0500000f


	//   ....[228]....
        /*0d5c*/ 	.word	0x0500000f


	//   ....[229]....
        /*0d60*/ 	.word	0x0500000f


	//   ....[230]....
        /*0d64*/ 	.word	0x0500000f


	//   ....[231]....
        /*0d68*/ 	.word	0x0500000f


	//   ....[232]....
        /*0d6c*/ 	.word	0x0500000f


	//   ....[233]....
        /*0d70*/ 	.word	0x0500000f


	//   ....[234]....
        /*0d74*/ 	.word	0x0500000f


	//   ....[235]....
        /*0d78*/ 	.word	0x0500000f


	//   ....[236]....
        /*0d7c*/ 	.word	0x0500000f


	//   ....[237]....
        /*0d80*/ 	.word	0x0500000f


	//   ....[238]....
        /*0d84*/ 	.word	0x0500000f


	//   ....[239]....
        /*0d88*/ 	.word	0x0500000f


	//   ....[240]....
        /*0d8c*/ 	.word	0x0500000f


	//   ....[241]....
        /*0d90*/ 	.word	0x0500000f


	//   ....[242]....
        /*0d94*/ 	.word	0x0500000f


	//   ....[243]....
        /*0d98*/ 	.word	0x0500000f


	//   ....[244]....
        /*0d9c*/ 	.word	0x0500000f


	//   ....[245]....
        /*0da0*/ 	.word	0x0500000f


	//   ....[246]....
        /*0da4*/ 	.word	0x0500000f


	//   ....[247]....
        /*0da8*/ 	.word	0x0500000f


	//   ....[248]....
        /*0dac*/ 	.word	0x0500000f


	//   ....[249]....
        /*0db0*/ 	.word	0x0500000f


	//   ....[250]....
        /*0db4*/ 	.word	0x0500000f


	//   ....[251]....
        /*0db8*/ 	.word	0x0500000f


	//   ....[252]....
        /*0dbc*/ 	.word	0x0500000f


	//   ....[253]....
        /*0dc0*/ 	.word	0x0500000f


	//   ....[254]....
        /*0dc4*/ 	.word	0x0500000f


	//   ....[255]....
        /*0dc8*/ 	.word	0x0500000f


	//   ....[0]....
        /*0dcc*/ 	.word	0x0500000f


	//   ....[1]....
        /*0dd0*/ 	.word	0x0500000f


	//   ....[2]....
        /*0dd4*/ 	.word	0x0500000f


	//   ....[3]....
        /*0dd8*/ 	.word	0x0500000f


	//   ....[4]....
        /*0ddc*/ 	.word	0x0500000f


	//   ....[5]....
        /*0de0*/ 	.word	0x0500000f


	//   ....[6]....
        /*0de4*/ 	.word	0x0500000f


	//   ....[7]....
        /*0de8*/ 	.word	0x0500000f


	//   ....[8]....
        /*0dec*/ 	.word	0x0500000f


	//   ....[9]....
        /*0df0*/ 	.word	0x0500000f


	//   ....[10]....
        /*0df4*/ 	.word	0x0500000f


	//   ....[11]....
        /*0df8*/ 	.word	0x0500000f


	//   ....[12]....
        /*0dfc*/ 	.word	0x0500000f


	//   ....[13]....
        /*0e00*/ 	.word	0x0500000f


	//   ....[14]....
        /*0e04*/ 	.word	0x0500000f


	//   ....[15]....
        /*0e08*/ 	.word	0x0500000f


	//   ....[16]....
        /*0e0c*/ 	.word	0x0500000f


	//   ....[17]....
        /*0e10*/ 	.word	0x0500000f


	//   ....[18]....
        /*0e14*/ 	.word	0x0500000f


	//   ....[19]....
        /*0e18*/ 	.word	0x0500000f


	//   ....[20]....
        /*0e1c*/ 	.word	0x0500000f


	//   ....[21]....
        /*0e20*/ 	.word	0x0500000f


	//   ....[22]....
        /*0e24*/ 	.word	0x0500000f


	//   ....[23]....
        /*0e28*/ 	.word	0x0500000f


	//   ....[24]....
        /*0e2c*/ 	.word	0x0500000f


	//   ....[25]....
        /*0e30*/ 	.word	0x0500000f


	//   ....[26]....
        /*0e34*/ 	.word	0x0500000f


	//   ....[27]....
        /*0e38*/ 	.word	0x0500000f


	//   ....[28]....
        /*0e3c*/ 	.word	0x0500000f


	//   ....[29]....
        /*0e40*/ 	.word	0x0500000f


	//   ....[30]....
        /*0e44*/ 	.word	0x0500000f


	//   ....[31]....
        /*0e48*/ 	.word	0x0500000f


	//   ....[32]....
        /*0e4c*/ 	.word	0x0500000f


	//   ....[33]....
        /*0e50*/ 	.word	0x0500000f


	//   ....[34]....
        /*0e54*/ 	.word	0x0500000f


	//   ....[35]....
        /*0e58*/ 	.word	0x0500000f


	//   ....[36]....
        /*0e5c*/ 	.word	0x0500000f


	//   ....[37]....
        /*0e60*/ 	.word	0x0500000f


	//   ....[38]....
        /*0e64*/ 	.word	0x0500000f


	//----- nvinfo : EIATTR_COOP_GROUP_INSTR_OFFSETS
	.align		4
.L_231:
        /*0e68*/ 	.byte	0x04, 0x28
        /*0e6a*/ 	.short	(.L_233 - .L_232)


	//   ....[0]....
.L_232:
        /*0e6c*/ 	.word	0x00000060


	//   ....[1]....
        /*0e70*/ 	.word	0x00000130


	//   ....[2]....
        /*0e74*/ 	.word	0x000001e0


	//   ....[3]....
        /*0e78*/ 	.word	0x000003a0


	//   ....[4]....
        /*0e7c*/ 	.word	0x00000500


	//   ....[5]....
        /*0e80*/ 	.word	0x00000620


	//   ....[6]....
        /*0e84*/ 	.word	0x00000780


	//   ....[7]....
        /*0e88*/ 	.word	0x000037e0


	//   ....[8]....
        /*0e8c*/ 	.word	0x000037f0


	//   ....[9]....
        /*0e90*/ 	.word	0x00003f30


	//   ....[10]....
        /*0e94*/ 	.word	0x00003f40


	//   ....[11]....
        /*0e98*/ 	.word	0x00004bc0


	//   ....[12]....
        /*0e9c*/ 	.word	0x00004bd0


	//   ....[13]....
        /*0ea0*/ 	.word	0x00005390


	//   ....[14]....
        /*0ea4*/ 	.word	0x000053a0


	//   ....[15]....
        /*0ea8*/ 	.word	0x00005dd0


	//   ....[16]....
        /*0eac*/ 	.word	0x00005de0


	//   ....[17]....
        /*0eb0*/ 	.word	0x00005ef0


	//   ....[18]....
        /*0eb4*/ 	.word	0x00005f00


	//   ....[19]....
        /*0eb8*/ 	.word	0x000062a0


	//   ....[20]....
        /*0ebc*/ 	.word	0x000062d0


	//   ....[21]....
        /*0ec0*/ 	.word	0x000065a0


	//   ....[22]....
        /*0ec4*/ 	.word	0x000065c0


	//   ....[23]....
        /*0ec8*/ 	.word	0x00007180


	//   ....[24]....
        /*0ecc*/ 	.word	0x00007780


	//   ....[25]....
        /*0ed0*/ 	.word	0x00007790


	//   ....[26]....
        /*0ed4*/ 	.word	0x000077a0


	//   ....[27]....
        /*0ed8*/ 	.word	0x000077b0


	//   ....[28]....
        /*0edc*/ 	.word	0x000087b0


	//   ....[29]....
        /*0ee0*/ 	.word	0x000087c0


	//   ....[30]....
        /*0ee4*/ 	.word	0x000087d0


	//   ....[31]....
        /*0ee8*/ 	.word	0x000087e0


	//   ....[32]....
        /*0eec*/ 	.word	0x0000a290


	//   ....[33]....
        /*0ef0*/ 	.word	0x0000a330


	//   ....[34]....
        /*0ef4*/ 	.word	0x0000a5d0


	//   ....[35]....
        /*0ef8*/ 	.word	0x0000a6a0


	//   ....[36]....
        /*0efc*/ 	.word	0x0000b9b0


	//   ....[37]....
        /*0f00*/ 	.word	0x0000b9d0


	//   ....[38]....
        /*0f04*/ 	.word	0x0000c2a0


	//   ....[39]....
        /*0f08*/ 	.word	0x0000c330


	//   ....[40]....
        /*0f0c*/ 	.word	0x0000d390


	//   ....[41]....
        /*0f10*/ 	.word	0x0000d420


	//   ....[42]....
        /*0f14*/ 	.word	0x0000d570


	//   ....[43]....
        /*0f18*/ 	.word	0x0000d740


	//   ....[44]....
        /*0f1c*/ 	.word	0x0000eec0


	//   ....[45]....
        /*0f20*/ 	.word	0x0000eee0


	//   ....[46]....
        /*0f24*/ 	.word	0x0000eef0


	//   ....[47]....
        /*0f28*/ 	.word	0x0000ef00


	//   ....[48]....
        /*0f2c*/ 	.word	0x0000f920


	//   ....[49]....
        /*0f30*/ 	.word	0x0000f930


	//   ....[50]....
        /*0f34*/ 	.word	0x0000fb60


	//   ....[51]....
        /*0f38*/ 	.word	0x0000fb70


	//   ....[52]....
        /*0f3c*/ 	.word	0x0000fda0


	//   ....[53]....
        /*0f40*/ 	.word	0x0000fdb0


	//   ....[54]....
        /*0f44*/ 	.word	0x0000ffe0


	//   ....[55]....
        /*0f48*/ 	.word	0x0000fff0


	//   ....[56]....
        /*0f4c*/ 	.word	0x000104c0


	//   ....[57]....
        /*0f50*/ 	.word	0x000104d0


	//   ....[58]....
        /*0f54*/ 	.word	0x00011150


	//   ....[59]....
        /*0f58*/ 	.word	0x00011160


	//   ....[60]....
        /*0f5c*/ 	.word	0x00012720


	//   ....[61]....
        /*0f60*/ 	.word	0x00012730


	//   ....[62]....
        /*0f64*/ 	.word	0x00012970


	//   ....[63]....
        /*0f68*/ 	.word	0x00012980


	//   ....[64]....
        /*0f6c*/ 	.word	0x00012bb0


	//   ....[65]....
        /*0f70*/ 	.word	0x00012bc0


	//   ....[66]....
        /*0f74*/ 	.word	0x00012df0


	//   ....[67]....
        /*0f78*/ 	.word	0x00012e00


	//   ....[68]....
        /*0f7c*/ 	.word	0x00013090


	//   ....[69]....
        /*0f80*/ 	.word	0x000132a0


	//   ....[70]....
        /*0f84*/ 	.word	0x000132d0


	//   ....[71]....
        /*0f88*/ 	.word	0x00013300


	//   ....[72]....
        /*0f8c*/ 	.word	0x00013330


	//   ....[73]....
        /*0f90*/ 	.word	0x00013360


	//   ....[74]....
        /*0f94*/ 	.word	0x00013390


	//   ....[75]....
        /*0f98*/ 	.word	0x00013520


	//   ....[76]....
        /*0f9c*/ 	.word	0x00013550


	//   ....[77]....
        /*0fa0*/ 	.word	0x00013580


	//   ....[78]....
        /*0fa4*/ 	.word	0x000135b0


	//   ....[79]....
        /*0fa8*/ 	.word	0x000135e0


	//   ....[80]....
        /*0fac*/ 	.word	0x00013610


	//   ....[81]....
        /*0fb0*/ 	.word	0x000136a0


	//   ....[82]....
        /*0fb4*/ 	.word	0x000136d0


	//   ....[83]....
        /*0fb8*/ 	.word	0x000136e0


	//   ....[84]....
        /*0fbc*/ 	.word	0x00013770


	//   ....[85]....
        /*0fc0*/ 	.word	0x00014710


	//   ....[86]....
        /*0fc4*/ 	.word	0x00016760


	//   ....[87]....
        /*0fc8*/ 	.word	0x00016780


	//   ....[88]....
        /*0fcc*/ 	.word	0x00016810


	//   ....[89]....
        /*0fd0*/ 	.word	0x00016830


	//   ....[90]....
        /*0fd4*/ 	.word	0x000168b0


	//   ....[91]....
        /*0fd8*/ 	.word	0x000168d0


	//   ....[92]....
        /*0fdc*/ 	.word	0x00016950


	//   ....[93]....
        /*0fe0*/ 	.word	0x00016970


	//   ....[94]....
        /*0fe4*/ 	.word	0x000169f0


	//   ....[95]....
        /*0fe8*/ 	.word	0x00016a10


	//   ....[96]....
        /*0fec*/ 	.word	0x00016a20


	//   ....[97]....
        /*0ff0*/ 	.word	0x00016a30


	//   ....[98]....
        /*0ff4*/ 	.word	0x000172a0


	//   ....[99]....
        /*0ff8*/ 	.word	0x000172d0


	//   ....[100]....
        /*0ffc*/ 	.word	0x00017390


	//   ....[101]....
        /*1000*/ 	.word	0x000173a0


	//   ....[102]....
        /*1004*/ 	.word	0x00017430


	//   ....[103]....
        /*1008*/ 	.word	0x00017440


	//   ....[104]....
        /*100c*/ 	.word	0x000174d0


	//   ....[105]....
        /*1010*/ 	.word	0x000174e0


	//   ....[106]....
        /*1014*/ 	.word	0x00017570


	//   ....[107]....
        /*1018*/ 	.word	0x00017580


	//   ....[108]....
        /*101c*/ 	.word	0x00017610


	//   ....[109]....
        /*1020*/ 	.word	0x00017620


	//   ....[110]....
        /*1024*/ 	.word	0x000176a0


	//   ....[111]....
        /*1028*/ 	.word	0x000176b0


	//   ....[112]....
        /*102c*/ 	.word	0x000176c0


	//   ....[113]....
        /*1030*/ 	.word	0x000176d0


	//   ....[114]....
        /*1034*/ 	.word	0x00017b30


	//   ....[115]....
        /*1038*/ 	.word	0x00017b60


	//   ....[116]....
        /*103c*/ 	.word	0x00017bc0


	//   ....[117]....
        /*1040*/ 	.word	0x00017c70


	//   ....[118]....
        /*1044*/ 	.word	0x00017c80


	//   ....[119]....
        /*1048*/ 	.word	0x00017cb0


	//   ....[120]....
        /*104c*/ 	.word	0x00017d40


	//   ....[121]....
        /*1050*/ 	.word	0x00017df0


	//   ....[122]....
        /*1054*/ 	.word	0x00017e00


	//   ....[123]....
        /*1058*/ 	.word	0x00017e30


	//   ....[124]....
        /*105c*/ 	.word	0x00017e40


	//   ....[125]....
        /*1060*/ 	.word	0x00017ed0


	//   ....[126]....
        /*1064*/ 	.word	0x000185f0


	//   ....[127]....
        /*1068*/ 	.word	0x00018610


	//   ....[128]....
        /*106c*/ 	.word	0x00018660


	//   ....[129]....
        /*1070*/ 	.word	0x00018670


	//   ....[130]....
        /*1074*/ 	.word	0x000186b0


	//   ....[131]....
        /*1078*/ 	.word	0x000186c0


	//   ....[132]....
        /*107c*/ 	.word	0x00018700


	//   ....[133]....
        /*1080*/ 	.word	0x00018710


	//   ....[134]....
        /*1084*/ 	.word	0x00018750


	//   ....[135]....
        /*1088*/ 	.word	0x00018760


	//   ....[136]....
        /*108c*/ 	.word	0x00018770


	//   ....[137]....
        /*1090*/ 	.word	0x000187b0


	//   ....[138]....
        /*1094*/ 	.word	0x00018ae0


	//   ....[139]....
        /*1098*/ 	.word	0x00018b00


	//   ....[140]....
        /*109c*/ 	.word	0x00018b10


	//   ....[141]....
        /*10a0*/ 	.word	0x00018b30


	//   ....[142]....
        /*10a4*/ 	.word	0x00018ba0


	//   ....[143]....
        /*10a8*/ 	.word	0x00018bc0


	//   ....[144]....
        /*10ac*/ 	.word	0x00018c20


	//   ....[145]....
        /*10b0*/ 	.word	0x00018c40


	//   ....[146]....
        /*10b4*/ 	.word	0x00018ca0


	//   ....[147]....
        /*10b8*/ 	.word	0x00018cc0


	//   ....[148]....
        /*10bc*/ 	.word	0x00018d20


	//   ....[149]....
        /*10c0*/ 	.word	0x00018d40


	//   ....[150]....
        /*10c4*/ 	.word	0x00019280


	//   ....[151]....
        /*10c8*/ 	.word	0x000192b0


	//   ....[152]....
        /*10cc*/ 	.word	0x00019310


	//   ....[153]....
        /*10d0*/ 	.word	0x00019340


	//   ....[154]....
        /*10d4*/ 	.word	0x00019370


	//   ....[155]....
        /*10d8*/ 	.word	0x000193a0


	//   ....[156]....
        /*10dc*/ 	.word	0x000193d0


	//   ....[157]....
        /*10e0*/ 	.word	0x00019400


	//   ....[158]....
        /*10e4*/ 	.word	0x000195a0


	//   ....[159]....
        /*10e8*/ 	.word	0x000195d0


	//   ....[160]....
        /*10ec*/ 	.word	0x00019600


	//   ....[161]....
        /*10f0*/ 	.word	0x00019630


	//   ....[162]....
        /*10f4*/ 	.word	0x00019660


	//   ....[163]....
        /*10f8*/ 	.word	0x00019690


	//   ....[164]....
        /*10fc*/ 	.word	0x00019750


	//   ....[165]....
        /*1100*/ 	.word	0x00019770


	//   ....[166]....
        /*1104*/ 	.word	0x00019780


	//   ....[167]....
        /*1108*/ 	.word	0x000197e0


	//   ....[168]....
        /*110c*/ 	.word	0x00019e00


	//   ....[169]....
        /*1110*/ 	.word	0x0001a110


	//   ....[170]....
        /*1114*/ 	.word	0x0001a1a0


	//   ....[171]....
        /*1118*/ 	.word	0x0001a230


	//   ....[172]....
        /*111c*/ 	.word	0x0001a2c0


	//   ....[173]....
        /*1120*/ 	.word	0x0001a3a0


	//   ....[174]....
        /*1124*/ 	.word	0x0001a430


	//   ....[175]....
        /*1128*/ 	.word	0x0001a4d0


	//   ....[176]....
        /*112c*/ 	.word	0x0001a560


	//   ....[177]....
        /*1130*/ 	.word	0x0001a650


	//   ....[178]....
        /*1134*/ 	.word	0x0001a6e0


	//   ....[179]....
        /*1138*/ 	.word	0x0001a780


	//   ....[180]....
        /*113c*/ 	.word	0x0001a810


	//   ....[181]....
        /*1140*/ 	.word	0x0001a8f0


	//   ....[182]....
        /*1144*/ 	.word	0x0001a990


	//   ....[183]....
        /*1148*/ 	.word	0x0001aa20


	//   ....[184]....
        /*114c*/ 	.word	0x0001aa70


	//   ....[185]....
        /*1150*/ 	.word	0x0001aac0


	//   ....[186]....
        /*1154*/ 	.word	0x0001abb0


	//   ....[187]....
        /*1158*/ 	.word	0x0001ac40


	//   ....[188]....
        /*115c*/ 	.word	0x0001ac90


	//   ....[189]....
        /*1160*/ 	.word	0x0001ace0


	//   ....[190]....
        /*1164*/ 	.word	0x0001aef0


	//   ....[191]....
        /*1168*/ 	.word	0x0001af40


	//   ....[192]....
        /*116c*/ 	.word	0x0001afd0


	//   ....[193]....
        /*1170*/ 	.word	0x0001b060


	//   ....[194]....
        /*1174*/ 	.word	0x0001b0f0


	//   ....[195]....
        /*1178*/ 	.word	0x0001b180


	//   ....[196]....
        /*117c*/ 	.word	0x0001b210


	//   ....[197]....
        /*1180*/ 	.word	0x0001b2a0


	//   ....[198]....
        /*1184*/ 	.word	0x0001b320


	//   ....[199]....
        /*1188*/ 	.word	0x0001b370


	//   ....[200]....
        /*118c*/ 	.word	0x0001b410


	//   ....[201]....
        /*1190*/ 	.word	0x0001b4a0


	//   ....[202]....
        /*1194*/ 	.word	0x0001b530


	//   ....[203]....
        /*1198*/ 	.word	0x0001b580


	//   ....[204]....
        /*119c*/ 	.word	0x0001b610


	//   ....[205]....
        /*11a0*/ 	.word	0x0001b6a0


	//   ....[206]....
        /*11a4*/ 	.word	0x0001b730


	//   ....[207]....
        /*11a8*/ 	.word	0x0001b7c0


	//   ....[208]....
        /*11ac*/ 	.word	0x0001b850


	//   ....[209]....
        /*11b0*/ 	.word	0x0001b8e0


	//   ....[210]....
        /*11b4*/ 	.word	0x0001b9a0


	//   ....[211]....
        /*11b8*/ 	.word	0x0001bc80


	//   ....[212]....
        /*11bc*/ 	.word	0x0001bd70


	//   ....[213]....
        /*11c0*/ 	.word	0x0001be10


	//   ....[214]....
        /*11c4*/ 	.word	0x0001be70


	//   ....[215]....
        /*11c8*/ 	.word	0x0001bf60


	//   ....[216]....
        /*11cc*/ 	.word	0x0001bfd0


	//   ....[217]....
        /*11d0*/ 	.word	0x0001c0c0


	//   ....[218]....
        /*11d4*/ 	.word	0x0001c130


	//   ....[219]....
        /*11d8*/ 	.word	0x0001c220


	//   ....[220]....
        /*11dc*/ 	.word	0x0001c290


	//   ....[221]....
        /*11e0*/ 	.word	0x0001c380


	//   ....[222]....
        /*11e4*/ 	.word	0x0001c3f0


	//   ....[223]....
        /*11e8*/ 	.word	0x0001c490


	//   ....[224]....
        /*11ec*/ 	.word	0x0001c580


	//   ....[225]....
        /*11f0*/ 	.word	0x0001c5f0


	//   ....[226]....
        /*11f4*/ 	.word	0x0001c650


	//   ....[227]....
        /*11f8*/ 	.word	0x0001c740


	//   ....[228]....
        /*11fc*/ 	.word	0x0001c7a0


	//   ....[229]....
        /*1200*/ 	.word	0x0001c8a0


	//   ....[230]....
        /*1204*/ 	.word	0x0001c900


	//   ....[231]....
        /*1208*/ 	.word	0x0001ca00


	//   ....[232]....
        /*120c*/ 	.word	0x0001ca60


	//   ....[233]....
        /*1210*/ 	.word	0x0001cb60


	//   ....[234]....
        /*1214*/ 	.word	0x0001cbc0


	//   ....[235]....
        /*1218*/ 	.word	0x0001ccc0


	//   ....[236]....
        /*121c*/ 	.word	0x0001cd20


	//   ....[237]....
        /*1220*/ 	.word	0x0001ce20


	//   ....[238]....
        /*1224*/ 	.word	0x0001ce80


	//   ....[239]....
        /*1228*/ 	.word	0x0001cf20


	//   ....[240]....
        /*122c*/ 	.word	0x0001d0a0


	//   ....[241]....
        /*1230*/ 	.word	0x0001d180


	//   ....[242]....
        /*1234*/ 	.word	0x0001d230


	//   ....[243]....
        /*1238*/ 	.word	0x0001d340


	//   ....[244]....
        /*123c*/ 	.word	0x0001d3a0


	//   ....[245]....
        /*1240*/ 	.word	0x0001d4b0


	//   ....[246]....
        /*1244*/ 	.word	0x0001d510


	//   ....[247]....
        /*1248*/ 	.word	0x0001d620


	//   ....[248]....
        /*124c*/ 	.word	0x0001d680


	//   ....[249]....
        /*1250*/ 	.word	0x0001d790


	//   ....[250]....
        /*1254*/ 	.word	0x0001d7f0


	//   ....[251]....
        /*1258*/ 	.word	0x0001d8b0


	//   ....[252]....
        /*125c*/ 	.word	0x0001da10


	//   ....[253]....
        /*1260*/ 	.word	0x0001dab0


	//   ....[254]....
        /*1264*/ 	.word	0x0001db10


	//   ....[255]....
        /*1268*/ 	.word	0x0001dbc0


	//   ....[0]....
        /*126c*/ 	.word	0x0001dc20


	//   ....[1]....
        /*1270*/ 	.word	0x0001dcd0


	//   ....[2]....
        /*1274*/ 	.word	0x0001dd30


	//   ....[3]....
        /*1278*/ 	.word	0x0001dde0


	//   ....[4]....
        /*127c*/ 	.word	0x0001de40


	//   ....[5]....
        /*1280*/ 	.word	0x0001def0


	//   ....[6]....
        /*1284*/ 	.word	0x0001df50


	//   ....[7]....
        /*1288*/ 	.word	0x0001e000


	//   ....[8]....
        /*128c*/ 	.word	0x0001e0f0


	//   ....[9]....
        /*1290*/ 	.word	0x0001e190


	//   ....[10]....
        /*1294*/ 	.word	0x0001e1f0


	//   ....[11]....
        /*1298*/ 	.word	0x0001e2c0


	//   ....[12]....
        /*129c*/ 	.word	0x0001e320


	//   ....[13]....
        /*12a0*/ 	.word	0x0001e3f0


	//   ....[14]....
        /*12a4*/ 	.word	0x0001e450


	//   ....[15]....
        /*12a8*/ 	.word	0x0001e520


	//   ....[16]....
        /*12ac*/ 	.word	0x0001e580


	//   ....[17]....
        /*12b0*/ 	.word	0x0001e650


	//   ....[18]....
        /*12b4*/ 	.word	0x0001e6b0


	//   ....[19]....
        /*12b8*/ 	.word	0x0001e780


	//   ....[20]....
        /*12bc*/ 	.word	0x0001e810


	//   ....[21]....
        /*12c0*/ 	.word	0x0001e8b0


	//   ....[22]....
        /*12c4*/ 	.word	0x0001ea30


	//   ....[23]....
        /*12c8*/ 	.word	0x0001eaa0


	//   ....[24]....
        /*12cc*/ 	.word	0x0001eb10


	//   ....[25]....
        /*12d0*/ 	.word	0x0001eb80


	//   ....[26]....
        /*12d4*/ 	.word	0x0001ebf0


	//   ....[27]....
        /*12d8*/ 	.word	0x0001ec70


	//   ....[28]....
        /*12dc*/ 	.word	0x0001ecf0


	//   ....[29]....
        /*12e0*/ 	.word	0x0001ed80


	//   ....[30]....
        /*12e4*/ 	.word	0x0001edf0


	//   ....[31]....
        /*12e8*/ 	.word	0x0001ee60


	//   ....[32]....
        /*12ec*/ 	.word	0x0001eed0


	//   ....[33]....
        /*12f0*/ 	.word	0x0001ef50


	//   ....[34]....
        /*12f4*/ 	.word	0x0001efc0


	//   ....[35]....
        /*12f8*/ 	.word	0x0001f060


	//   ....[36]....
        /*12fc*/ 	.word	0x0001f0b0


	//   ....[37]....
        /*1300*/ 	.word	0x0001f140


	//   ....[38]....
        /*1304*/ 	.word	0x0001f270


	//----- nvinfo : EIATTR_REG_RECONFIG
	.align		4
.L_233:
        /*1308*/ 	.byte	0x01, 0x54
	.zero		2


	//----- nvinfo : EIATTR_SYSCALL_OFFSETS
	.align		4
        /*130c*/ 	.byte	0x04, 0x46
        /*130e*/ 	.short	(.L_235 - .L_234)


	//   ....[0]....
.L_234:
        /*1310*/ 	.word	0x00002320


	//   ....[1]....
        /*1314*/ 	.word	0x00002470


	//   ....[2]....
        /*1318*/ 	.word	0x00007320


	//   ....[3]....
        /*131c*/ 	.word	0x000076a0


	//   ....[4]....
        /*1320*/ 	.word	0x00015d80


	//   ....[5]....
        /*1324*/ 	.word	0x00015ed0


	//   ....[6]....
        /*1328*/ 	.word	0x00015fc0


	//   ....[7]....
        /*132c*/ 	.word	0x00016ef0


	//----- nvinfo : EIATTR_MBARRIER_INSTR_OFFSETS
	.align		4
.L_235:
        /*1330*/ 	.byte	0x04, 0x39
        /*1332*/ 	.short	(.L_237 - .L_236)


	//   ....[0]....
.L_236:
        /*1334*/ 	.word	0x00000250
        /*1338*/ 	.word	0x000000ff
        /*133c*/ 	.word	0x00022800
        /*1340*/ 	.short	0x0100
        /*1342*/ 	.byte	0x08
	.zero		1


	//   ....[1]....
        /*1344*/ 	.word	0x00000260
        /*1348*/ 	.word	0x000000ff
        /*134c*/ 	.word	0x00022820
        /*1350*/ 	.short	0x0100
        /*1352*/ 	.byte	0x08
	.zero		1


	//   ....[2]....
        /*1354*/ 	.word	0x00000350
        /*1358*/ 	.word	0x000000ff
        /*135c*/ 	.word	0x00022830
        /*1360*/ 	.short	0x0100
        /*1362*/ 	.byte	0x08
	.zero		1


	//   ....[3]....
        /*1364*/ 	.word	0x00000360
        /*1368*/ 	.word	0x000000ff
        /*136c*/ 	.word	0x00022840
        /*1370*/ 	.short	0x0100
        /*1372*/ 	.byte	0x08
	.zero		1


	//   ....[4]....
        /*1374*/ 	.word	0x00000370
        /*1378*/ 	.word	0x000000ff
        /*137c*/ 	.word	0x00022838
        /*1380*/ 	.short	0x0100
        /*1382*/ 	.byte	0x08
	.zero		1


	//   ....[5]....
        /*1384*/ 	.word	0x00000380
        /*1388*/ 	.word	0x000000ff
        /*138c*/ 	.word	0x00022848
        /*1390*/ 	.short	0x0100
        /*1392*/ 	.byte	0x08
	.zero		1


	//   ....[6]....
        /*1394*/ 	.word	0x000004b0
        /*1398*/ 	.word	0x000000ff
        /*139c*/ 	.word	0x00022850
        /*13a0*/ 	.short	0x0100
        /*13a2*/ 	.byte	0x08
	.zero		1


	//   ....[7]....
        /*13a4*/ 	.word	0x000004c0
        /*13a8*/ 	.word	0x000000ff
        /*13ac*/ 	.word	0x00022860
        /*13b0*/ 	.short	0x0100
        /*13b2*/ 	.byte	0x08
	.zero		1


	//   ....[8]....
        /*13b4*/ 	.word	0x000004d0
        /*13b8*/ 	.word	0x000000ff
        /*13bc*/ 	.word	0x00022858
        /*13c0*/ 	.short	0x0100
        /*13c2*/ 	.byte	0x08
	.zero		1


	//   ....[9]....
        /*13c4*/ 	.word	0x000004e0
        /*13c8*/ 	.word	0x000000ff
        /*13cc*/ 	.word	0x00022868
        /*13d0*/ 	.short	0x0100
        /*13d2*/ 	.byte	0x08
	.zero		1


	//   ....[10]....
        /*13d4*/ 	.word	0x000005d0
        /*13d8*/ 	.word	0x000000ff
        /*13dc*/ 	.word	0x00022870
        /*13e0*/ 	.short	0x0100
        /*13e2*/ 	.byte	0x06
	.zero		1


	//   ....[11]....
        /*13e4*/ 	.word	0x000005e0
        /*13e8*/ 	.word	0x000000ff
        /*13ec*/ 	.word	0x00022880
        /*13f0*/ 	.short	0x0100
        /*13f2*/ 	.byte	0x06
	.zero		1


	//   ....[12]....
        /*13f4*/ 	.word	0x000005f0
        /*13f8*/ 	.word	0x000000ff
        /*13fc*/ 	.word	0x00022878
        /*1400*/ 	.short	0x0100
        /*1402*/ 	.byte	0x06
	.zero		1


	//   ....[13]....
        /*1404*/ 	.word	0x00000600
        /*1408*/ 	.word	0x000000ff
        /*140c*/ 	.word	0x00022888
        /*1410*/ 	.short	0x0100
        /*1412*/ 	.byte	0x06
	.zero		1


	//   ....[14]....
        /*1414*/ 	.word	0x00000730
        /*1418*/ 	.word	0x000000ff
        /*141c*/ 	.word	0x00022890
        /*1420*/ 	.short	0x0100
        /*1422*/ 	.byte	0x08
	.zero		1


	//   ....[15]....
        /*1424*/ 	.word	0x00000740
        /*1428*/ 	.word	0x000000ff
        /*142c*/ 	.word	0x000228a0
        /*1430*/ 	.short	0x0100
        /*1432*/ 	.byte	0x08
	.zero		1


	//   ....[16]....
        /*1434*/ 	.word	0x00000750
        /*1438*/ 	.word	0x000000ff
        /*143c*/ 	.word	0x00022898
        /*1440*/ 	.short	0x0100
        /*1442*/ 	.byte	0x08
	.zero		1


	//   ....[17]....
        /*1444*/ 	.word	0x00000760
        /*1448*/ 	.word	0x000000ff
        /*144c*/ 	.word	0x000228a8
        /*1450*/ 	.short	0x0100
        /*1452*/ 	.byte	0x08
	.zero		1


	//   ....[18]....
        /*1454*/ 	.word	0x00000890
        /*1458*/ 	.word	0x000000ff
        /*145c*/ 	.word	0x000228b0
        /*1460*/ 	.short	0x0100
        /*1462*/ 	.byte	0x08
	.zero		1


	//   ....[19]....
        /*1464*/ 	.word	0x000008a0
        /*1468*/ 	.word	0x000000ff
        /*146c*/ 	.word	0x000228c0
        /*1470*/ 	.short	0x0100
        /*1472*/ 	.byte	0x08
	.zero		1


	//   ....[20]....
        /*1474*/ 	.word	0x000008b0
        /*1478*/ 	.word	0x000000ff
        /*147c*/ 	.word	0x000228b8
        /*1480*/ 	.short	0x0100
        /*1482*/ 	.byte	0x08
	.zero		1


	//   ....[21]....
        /*1484*/ 	.word	0x000008c0
        /*1488*/ 	.word	0x000000ff
        /*148c*/ 	.word	0x000228c8
        /*1490*/ 	.short	0x0100
        /*1492*/ 	.byte	0x08
	.zero		1


	//   ....[22]....
        /*1494*/ 	.word	0x00003790
        /*1498*/ 	.word	0x00000057
        /*149c*/ 	.word	0x00022890
        /*14a0*/ 	.short	0x010a
        /*14a2*/ 	.byte	0x3f
	.zero		1


	//   ....[23]....
        /*14a4*/ 	.word	0x00004b60
        /*14a8*/ 	.word	0x00000057
        /*14ac*/ 	.word	0x00022890
        /*14b0*/ 	.short	0x010a
        /*14b2*/ 	.byte	0x3f
	.zero		1


	//   ....[24]....
        /*14b4*/ 	.word	0x00005c30
        /*14b8*/ 	.word	0x00000057
        /*14bc*/ 	.word	0x00022890
        /*14c0*/ 	.short	0x010a
        /*14c2*/ 	.byte	0x3f
	.zero		1


	//   ....[25]....
        /*14c4*/ 	.word	0x000060d0
        /*14c8*/ 	.word	0x00000004
        /*14cc*/ 	.word	0x00000000
        /*14d0*/ 	.short	0x0101
        /*14d2*/ 	.byte	0x3f
	.zero		1


	//   ....[26]....
        /*14d4*/ 	.word	0x00006110
        /*14d8*/ 	.word	0x00000057
        /*14dc*/ 	.word	0x000228b0
        /*14e0*/ 	.short	0x010a
        /*14e2*/ 	.byte	0x3f
	.zero		1


	//   ....[27]....
        /*14e4*/ 	.word	0x00006930
        /*14e8*/ 	.word	0x00000057
        /*14ec*/ 	.word	0x00000000
        /*14f0*/ 	.short	0x0101
        /*14f2*/ 	.byte	0x3f
	.zero		1


	//   ....[28]....
        /*14f4*/ 	.word	0x000073c0
        /*14f8*/ 	.word	0x00000013
        /*14fc*/ 	.word	0x00022800
        /*1500*/ 	.short	0x010a
        /*1502*/ 	.byte	0x3f
	.zero		1


	//   ....[29]....
        /*1504*/ 	.word	0x00007410
        /*1508*/ 	.word	0x00000013
        /*150c*/ 	.word	0x00022800
        /*1510*/ 	.short	0x010a
        /*1512*/ 	.byte	0x3f
	.zero		1


	//   ....[30]....
        /*1514*/ 	.word	0x00007a40
        /*1518*/ 	.word	0x00000013
        /*151c*/ 	.word	0x00022800
        /*1520*/ 	.short	0x010a
        /*1522*/ 	.byte	0x3f
	.zero		1


	//   ....[31]....
        /*1524*/ 	.word	0x000089b0
        /*1528*/ 	.word	0x00000013
        /*152c*/ 	.word	0x00022800
        /*1530*/ 	.short	0x010a
        /*1532*/ 	.byte	0x3f
	.zero		1


	//   ....[32]....
        /*1534*/ 	.word	0x00009870
        /*1538*/ 	.word	0x00000004
        /*153c*/ 	.word	0x00022830
        /*1540*/ 	.short	0x010a
        /*1542*/ 	.byte	0x3f
	.zero		1


	//   ....[33]....
        /*1544*/ 	.word	0x00009920
        /*1548*/ 	.word	0x00000004
        /*154c*/ 	.word	0x00022830
        /*1550*/ 	.short	0x010a
        /*1552*/ 	.byte	0x3f
	.zero		1


	//   ....[34]....
        /*1554*/ 	.word	0x0000aac0
        /*1558*/ 	.word	0x0000000a
        /*155c*/ 	.word	0x00000000
        /*1560*/ 	.short	0x0101
        /*1562*/ 	.byte	0x3f
	.zero		1


	//   ....[35]....
        /*1564*/ 	.word	0x0000afb0
        /*1568*/ 	.word	0x00000004
        /*156c*/ 	.word	0x00022850
        /*1570*/ 	.short	0x010a
        /*1572*/ 	.byte	0x3f
	.zero		1


	//   ....[36]....
        /*1574*/ 	.word	0x0000b000
        /*1578*/ 	.word	0x00000004
        /*157c*/ 	.word	0x00022850
        /*1580*/ 	.short	0x010a
        /*1582*/ 	.byte	0x3f
	.zero		1


	//   ....[37]....
        /*1584*/ 	.word	0x0000b3d0
        /*1588*/ 	.word	0x00000004
        /*158c*/ 	.word	0x00000000
        /*1590*/ 	.short	0x0101
        /*1592*/ 	.byte	0x3f
	.zero		1


	//   ....[38]....
        /*1594*/ 	.word	0x0000b510
        /*1598*/ 	.word	0x00000005
        /*159c*/ 	.word	0x00022830
        /*15a0*/ 	.short	0x010a
        /*15a2*/ 	.byte	0x3f
	.zero		1


	//   ....[39]....
        /*15a4*/ 	.word	0x0000b580
        /*15a8*/ 	.word	0x00000005
        /*15ac*/ 	.word	0x00022830
        /*15b0*/ 	.short	0x010a
        /*15b2*/ 	.byte	0x3f
	.zero		1


	//   ....[40]....
        /*15b4*/ 	.word	0x0000c690
        /*15b8*/ 	.word	0x000000a2
        /*15bc*/ 	.word	0x00000000
        /*15c0*/ 	.short	0x0101
        /*15c2*/ 	.byte	0x3f
	.zero		1


	//   ....[41]....
        /*15c4*/ 	.word	0x0000cf20
        /*15c8*/ 	.word	0x00000005
        /*15cc*/ 	.word	0x00022850
        /*15d0*/ 	.short	0x010a
        /*15d2*/ 	.byte	0x3f
	.zero		1


	//   ....[42]....
        /*15d4*/ 	.word	0x0000cf70
        /*15d8*/ 	.word	0x00000005
        /*15dc*/ 	.word	0x00022850
        /*15e0*/ 	.short	0x010a
        /*15e2*/ 	.byte	0x3f
	.zero		1


	//   ....[43]....
        /*15e4*/ 	.word	0x0000d350
        /*15e8*/ 	.word	0x00000005
        /*15ec*/ 	.word	0x00000000
        /*15f0*/ 	.short	0x0101
        /*15f2*/ 	.byte	0x3f
	.zero		1


	//   ....[44]....
        /*15f4*/ 	.word	0x0000f8c0
        /*15f8*/ 	.word	0x00000003
        /*15fc*/ 	.word	0x00000000
        /*1600*/ 	.short	0x0101
        /*1602*/ 	.byte	0x3f
	.zero		1


	//   ....[45]....
        /*1604*/ 	.word	0x00010420
        /*1608*/ 	.word	0x00000006
        /*160c*/ 	.word	0x00000000
        /*1610*/ 	.short	0x0101
        /*1612*/ 	.byte	0x3f
	.zero		1


	//   ....[46]....
        /*1614*/ 	.word	0x000147f0
        /*1618*/ 	.word	0x00000016
        /*161c*/ 	.word	0x00022820
        /*1620*/ 	.short	0x010a
        /*1622*/ 	.byte	0x3f
	.zero		1


	//   ....[47]....
        /*1624*/ 	.word	0x00014880
        /*1628*/ 	.word	0x00000003
        /*162c*/ 	.word	0x000228a0
        /*1630*/ 	.short	0x010a
        /*1632*/ 	.byte	0x3f
	.zero		1


	//   ....[48]....
        /*1634*/ 	.word	0x00014ad0
        /*1638*/ 	.word	0x00000003
        /*163c*/ 	.word	0x000228c0
        /*1640*/ 	.short	0x010a
        /*1642*/ 	.byte	0x3f
	.zero		1


	//   ....[49]....
        /*1644*/ 	.word	0x000150e0
        /*1648*/ 	.word	0x00000008
        /*164c*/ 	.word	0x000228a0
        /*1650*/ 	.short	0x010a
        /*1652*/ 	.byte	0x3f
	.zero		1


	//   ....[50]....
        /*1654*/ 	.word	0x00015320
        /*1658*/ 	.word	0x00000008
        /*165c*/ 	.word	0x000228c0
        /*1660*/ 	.short	0x010a
        /*1662*/ 	.byte	0x3f
	.zero		1


	//   ....[51]....
        /*1664*/ 	.word	0x000164e0
        /*1668*/ 	.word	0x0000001f
        /*166c*/ 	.word	0x00022840
        /*1670*/ 	.short	0x010a
        /*1672*/ 	.byte	0x3f
	.zero		1


	//   ....[52]....
        /*1674*/ 	.word	0x00016b30
        /*1678*/ 	.word	0x0000001f
        /*167c*/ 	.word	0x00022830
        /*1680*/ 	.short	0x0107
        /*1682*/ 	.byte	0x3f
	.zero		1


	//   ....[53]....
        /*1684*/ 	.word	0x00016c00
        /*1688*/ 	.word	0x0000001f
        /*168c*/ 	.word	0x00022830
        /*1690*/ 	.short	0x0101
        /*1692*/ 	.byte	0x3f
	.zero		1


	//   ....[54]....
        /*1694*/ 	.word	0x000177d0
        /*1698*/ 	.word	0x00000016
        /*169c*/ 	.word	0x00022800
        /*16a0*/ 	.short	0x0107
        /*16a2*/ 	.byte	0x3f
	.zero		1


	//   ....[55]....
        /*16a4*/ 	.word	0x000178c0
        /*16a8*/ 	.word	0x00000016
        /*16ac*/ 	.word	0x00022800
        /*16b0*/ 	.short	0x0101
        /*16b2*/ 	.byte	0x3f
	.zero		1


	//   ....[56]....
        /*16b4*/ 	.word	0x000178e0
        /*16b8*/ 	.word	0x00000016
        /*16bc*/ 	.word	0x00022820
        /*16c0*/ 	.short	0x010a
        /*16c2*/ 	.byte	0x3f
	.zero		1


	//   ....[57]....
        /*16c4*/ 	.word	0x00017970
        /*16c8*/ 	.word	0x0000001f
        /*16cc*/ 	.word	0x00022860
        /*16d0*/ 	.short	0x010a
        /*16d2*/ 	.byte	0x3f
	.zero		1


	//   ....[58]....
        /*16d4*/ 	.word	0x00018050
        /*16d8*/ 	.word	0x0000001f
        /*16dc*/ 	.word	0x00022850
        /*16e0*/ 	.short	0x0107
        /*16e2*/ 	.byte	0x3f
	.zero		1


	//   ....[59]....
        /*16e4*/ 	.word	0x00018120
        /*16e8*/ 	.word	0x0000001f
        /*16ec*/ 	.word	0x00022850
        /*16f0*/ 	.short	0x0101
        /*16f2*/ 	.byte	0x3f
	.zero		1


	//   ....[60]....
        /*16f4*/ 	.word	0x00018460
        /*16f8*/ 	.word	0x00000004
        /*16fc*/ 	.word	0x00022840
        /*1700*/ 	.short	0x010a
        /*1702*/ 	.byte	0x3f
	.zero		1


	//   ....[61]....
        /*1704*/ 	.word	0x00018830
        /*1708*/ 	.word	0x00000004
        /*170c*/ 	.word	0x00022830
        /*1710*/ 	.short	0x0107
        /*1712*/ 	.byte	0x3f
	.zero		1


	//   ....[62]....
        /*1714*/ 	.word	0x000188f0
        /*1718*/ 	.word	0x00000004
        /*171c*/ 	.word	0x00022830
        /*1720*/ 	.short	0x0101
        /*1722*/ 	.byte	0x3f
	.zero		1


	//   ....[63]....
        /*1724*/ 	.word	0x00018920
        /*1728*/ 	.word	0x00000004
        /*172c*/ 	.word	0x00022860
        /*1730*/ 	.short	0x010a
        /*1732*/ 	.byte	0x3f
	.zero		1


	//   ....[64]....
        /*1734*/ 	.word	0x00018e30
        /*1738*/ 	.word	0x00000004
        /*173c*/ 	.word	0x00022850
        /*1740*/ 	.short	0x0107
        /*1742*/ 	.byte	0x3f
	.zero		1


	//   ....[65]....
        /*1744*/ 	.word	0x00018ef0
        /*1748*/ 	.word	0x00000004
        /*174c*/ 	.word	0x00022850
        /*1750*/ 	.short	0x0101
        /*1752*/ 	.byte	0x3f
	.zero		1


	//   ....[66]....
        /*1754*/ 	.word	0x00019d80
        /*1758*/ 	.word	0x00000005
        /*175c*/ 	.word	0x00022820
        /*1760*/ 	.short	0x010a
        /*1762*/ 	.byte	0x3f
	.zero		1


	//   ....[67]....
        /*1764*/ 	.word	0x00019ee0
        /*1768*/ 	.word	0x00000003
        /*176c*/ 	.word	0x00022840
        /*1770*/ 	.short	0x010a
        /*1772*/ 	.byte	0x3f
	.zero		1


	//   ....[68]....
        /*1774*/ 	.word	0x00019f80
        /*1778*/ 	.word	0x00000005
        /*177c*/ 	.word	0x00022840
        /*1780*/ 	.short	0x010a
        /*1782*/ 	.byte	0x3f
	.zero		1


	//   ....[69]....
        /*1784*/ 	.word	0x00019fc0
        /*1788*/ 	.word	0x00000003
        /*178c*/ 	.word	0x00022860
        /*1790*/ 	.short	0x010a
        /*1792*/ 	.byte	0x3f
	.zero		1


	//   ....[70]....
        /*1794*/ 	.word	0x0001a000
        /*1798*/ 	.word	0x00000005
        /*179c*/ 	.word	0x00022860
        /*17a0*/ 	.short	0x010a
        /*17a2*/ 	.byte	0x3f
	.zero		1


	//   ....[71]....
        /*17a4*/ 	.word	0x0001a060
        /*17a8*/ 	.word	0x00000057
        /*17ac*/ 	.word	0x00022890
        /*17b0*/ 	.short	0x010a
        /*17b2*/ 	.byte	0x3f
	.zero		1


	//   ....[72]....
        /*17b4*/ 	.word	0x0001a2f0
        /*17b8*/ 	.word	0x00000057
        /*17bc*/ 	.word	0x00022890
        /*17c0*/ 	.short	0x010a
        /*17c2*/ 	.byte	0x3f
	.zero		1


	//   ....[73]....
        /*17c4*/ 	.word	0x0001a5a0
        /*17c8*/ 	.word	0x00000057
        /*17cc*/ 	.word	0x00022890
        /*17d0*/ 	.short	0x010a
        /*17d2*/ 	.byte	0x3f
	.zero		1


	//   ....[74]....
        /*17d4*/ 	.word	0x0001a850
        /*17d8*/ 	.word	0x00000057
        /*17dc*/ 	.word	0x000228b0
        /*17e0*/ 	.short	0x010a
        /*17e2*/ 	.byte	0x3f
	.zero		1


	//   ....[75]....
        /*17e4*/ 	.word	0x0001ab00
        /*17e8*/ 	.word	0x00000013
        /*17ec*/ 	.word	0x00022800
        /*17f0*/ 	.short	0x010a
        /*17f2*/ 	.byte	0x3f
	.zero		1


	//   ....[76]....
        /*17f4*/ 	.word	0x0001ad10
        /*17f8*/ 	.word	0x00000013
        /*17fc*/ 	.word	0x00022800
        /*1800*/ 	.short	0x010a
        /*1802*/ 	.byte	0x3f
	.zero		1


	//   ....[77]....
        /*1804*/ 	.word	0x0001ad60
        /*1808*/ 	.word	0x00000004
        /*180c*/ 	.word	0x00022830
        /*1810*/ 	.short	0x010a
        /*1812*/ 	.byte	0x3f
	.zero		1


	//   ....[78]....
        /*1814*/ 	.word	0x0001adb0
        /*1818*/ 	.word	0x00000004
        /*181c*/ 	.word	0x00022850
        /*1820*/ 	.short	0x010a
        /*1822*/ 	.byte	0x3f
	.zero		1


	//   ....[79]....
        /*1824*/ 	.word	0x0001ae00
        /*1828*/ 	.word	0x00000005
        /*182c*/ 	.word	0x00022830
        /*1830*/ 	.short	0x010a
        /*1832*/ 	.byte	0x3f
	.zero		1


	//   ....[80]....
        /*1834*/ 	.word	0x0001ae50
        /*1838*/ 	.word	0x00000005
        /*183c*/ 	.word	0x00022850
        /*1840*/ 	.short	0x010a
        /*1842*/ 	.byte	0x3f
	.zero		1


	//   ....[81]....
        /*1844*/ 	.word	0x0001ba60
        /*1848*/ 	.word	0x00000016
        /*184c*/ 	.word	0x00022820
        /*1850*/ 	.short	0x010a
        /*1852*/ 	.byte	0x3f
	.zero		1


	//   ....[82]....
        /*1854*/ 	.word	0x0001bab0
        /*1858*/ 	.word	0x00000003
        /*185c*/ 	.word	0x000228a0
        /*1860*/ 	.short	0x010a
        /*1862*/ 	.byte	0x3f
	.zero		1


	//   ....[83]....
        /*1864*/ 	.word	0x0001bb00
        /*1868*/ 	.word	0x00000003
        /*186c*/ 	.word	0x000228c0
        /*1870*/ 	.short	0x010a
        /*1872*/ 	.byte	0x3f
	.zero		1


	//   ....[84]....
        /*1874*/ 	.word	0x0001bb50
        /*1878*/ 	.word	0x00000008
        /*187c*/ 	.word	0x000228a0
        /*1880*/ 	.short	0x010a
        /*1882*/ 	.byte	0x3f
	.zero		1


	//   ....[85]....
        /*1884*/ 	.word	0x0001bba0
        /*1888*/ 	.word	0x00000008
        /*188c*/ 	.word	0x000228c0
        /*1890*/ 	.short	0x010a
        /*1892*/ 	.byte	0x3f
	.zero		1


	//   ....[86]....
        /*1894*/ 	.word	0x0001bcc0
        /*1898*/ 	.word	0x0000001f
        /*189c*/ 	.word	0x00022840
        /*18a0*/ 	.short	0x010a
        /*18a2*/ 	.byte	0x3f
	.zero		1


	//   ....[87]....
        /*18a4*/ 	.word	0x0001cfa0
        /*18a8*/ 	.word	0x00000016
        /*18ac*/ 	.word	0x00022820
        /*18b0*/ 	.short	0x010a
        /*18b2*/ 	.byte	0x3f
	.zero		1


	//   ....[88]....
        /*18b4*/ 	.word	0x0001cff0
        /*18b8*/ 	.word	0x0000001f
        /*18bc*/ 	.word	0x00022860
        /*18c0*/ 	.short	0x010a
        /*18c2*/ 	.byte	0x3f
	.zero		1


	//   ....[89]....
        /*18c4*/ 	.word	0x0001d960
        /*18c8*/ 	.word	0x00000004
        /*18cc*/ 	.word	0x00022840
        /*18d0*/ 	.short	0x010a
        /*18d2*/ 	.byte	0x3f
	.zero		1


	//   ....[90]....
        /*18d4*/ 	.word	0x0001e040
        /*18d8*/ 	.word	0x00000004
        /*18dc*/ 	.word	0x00022860
        /*18e0*/ 	.short	0x010a
        /*18e2*/ 	.byte	0x3f
	.zero		1


	//   ....[91]....
        /*18e4*/ 	.word	0x0001f190
        /*18e8*/ 	.word	0x00000005
        /*18ec*/ 	.word	0x00022820
        /*18f0*/ 	.short	0x010a
        /*18f2*/ 	.byte	0x3f
	.zero		1


	//   ....[92]....
        /*18f4*/ 	.word	0x0001f330
        /*18f8*/ 	.word	0x00000003
        /*18fc*/ 	.word	0x00022840
        /*1900*/ 	.short	0x010a
        /*1902*/ 	.byte	0x3f
	.zero		1


	//   ....[93]....
        /*1904*/ 	.word	0x0001f380
        /*1908*/ 	.word	0x00000005
        /*190c*/ 	.word	0x00022840
        /*1910*/ 	.short	0x010a
        /*1912*/ 	.byte	0x3f
	.zero		1


	//   ....[94]....
        /*1914*/ 	.word	0x0001f3d0
        /*1918*/ 	.word	0x00000003
        /*191c*/ 	.word	0x00022860
        /*1920*/ 	.short	0x010a
        /*1922*/ 	.byte	0x3f
	.zero		1


	//----- nvinfo : EIATTR_NUM_MBARRIERS
	.align		4
.L_237:
        /*1924*/ 	.byte	0x03, 0x38
        /*1926*/ 	.short	0x0016


	//----- nvinfo : EIATTR_EXIT_INSTR_OFFSETS
	.align		4
        /*1928*/ 	.byte	0x04, 0x1c
        /*192a*/ 	.short	(.L_239 - .L_238)


	//   ....[0]....
.L_238:
        /*192c*/ 	.word	0x0001a050


	//----- nvinfo : EIATTR_MAX_THREADS
	.align		4
.L_239:
        /*1930*/ 	.byte	0x04, 0x05
        /*1932*/ 	.short	(.L_241 - .L_240)
.L_240:
        /*1934*/ 	.word	0x00000180
        /*1938*/ 	.word	0x00000001
        /*193c*/ 	.word	0x00000001


	//----- nvinfo : EIATTR_CRS_STACK_SIZE
	.align		4
.L_241:
        /*1940*/ 	.byte	0x04, 0x1e
        /*1942*/ 	.short	(.L_243 - .L_242)
.L_242:
        /*1944*/ 	.word	0x00000000


	//----- nvinfo : EIATTR_CBANK_PARAM_SIZE
	.align		4
.L_243:
        /*1948*/ 	.byte	0x03, 0x19
        /*194a*/ 	.short	0x0af0


	//----- nvinfo : EIATTR_PARAM_CBANK
	.align		4
        /*194c*/ 	.byte	0x04, 0x0a
        /*194e*/ 	.short	(.L_245 - .L_244)
	.align		4
.L_244:
        /*1950*/ 	.word	index@(.nv.constant0._ZN7cutlass13device_kernelIN5flash11enable_sm90INS1_16FlashAttnFwdSm90INS1_25CollectiveMainloopFwdSm90ILi2EN4cute5tupleIJNS5_1CILi1EEES8_S8_EEENS6_IJNS7_ILi128EEENS7_ILi96EEENS7_ILi64EEEEEELi256ENS_10bfloat16_tEfNS_4arch4Sm90ELb0ELb0ELb0ELb1ELb1ELb1ELb0ELb1ELb0ELb1ELb1ELb0EEENS1_21CollectiveEpilogueFwdINS6_IJSA_NS7_ILi256EEESB_EEES9_SE_SG_Li256ELb1ELb1ELb1ELb0EEENS1_36VarlenDynamicPersistentTileSchedulerILi128ELi96ELi256ELi128ELb1ELb1ELb1ELb0ELb1ELb1EEEEEEEEEvNT_6ParamsE)
        /*1954*/ 	.short	0x0210
        /*1956*/ 	.short	0x0af0


	//----- nvinfo : EIATTR_SW_WAR
	.align		4
.L_245:
        /*1958*/ 	.byte	0x04, 0x36
        /*195a*/ 	.short	(.L_247 - .L_246)
.L_246:
        /*195c*/ 	.word	0x00000008
.L_247:


//--------------------- .nv.info._ZN7cutlass13device_kernelIN5flash11enable_sm90INS1_16FlashAttnFwdSm90INS1_25CollectiveMainloopFwdSm90ILi2EN4cute5tupleIJNS5_1CILi1EEES8_S8_EEENS6_IJNS7_ILi128EEENS7_ILi96EEENS7_ILi64EEEEEELi256ENS_10bfloat16_tEfNS_4arch4Sm90ELb0ELb0ELb0ELb1ELb1ELb0ELb1ELb1ELb0ELb1ELb1ELb0EEENS1_21CollectiveEpilogueFwdINS6_IJSA_NS7_ILi256EEESB_EEES9_SE_SG_Li256ELb1ELb1ELb1ELb0EEENS1_36VarlenDynamicPersistentTileSchedulerILi128ELi96ELi256ELi128ELb1ELb1ELb1ELb0ELb1ELb1EEEEEEEEEvNT_6ParamsE --------------------------
	.section	.nv.info._ZN7cutlass13device_kernelIN5flash11enable_sm90INS1_16FlashAttnFwdSm90INS1_25CollectiveMainloopFwdSm90ILi2EN4cute5tupleIJNS5_1CILi1EEES8_S8_EEENS6_IJNS7_ILi128EEENS7_ILi96EEENS7_ILi64EEEEEELi256ENS_10bfloat16_tEfNS_4arch4Sm90ELb0ELb0ELb0ELb1ELb1ELb0ELb1ELb1ELb0ELb1ELb1ELb0EEENS1_21CollectiveEpilogueFwdINS6_IJSA_NS7_ILi256EEESB_EEES9_SE_SG_Li256ELb1ELb1ELb1ELb0EEENS1_36VarlenDynamicPersistentTileSchedulerILi128ELi96ELi256ELi128ELb1ELb1ELb1ELb0ELb1ELb1EEEEEEEEEvNT_6ParamsE,"",@"SHT_CUDA_INFO"
	.sectionflags	@""
	.align	4


	//----- nvinfo : EIATTR_CUDA_API_VERSION
	.align		4
        /*0000*/ 	.byte	0x04, 0x37
        /*0002*/ 	.short	(.L_249 - .L_248)
.L_248:
        /*0004*/ 	.word	0x00000082


	//----- nvinfo : EIATTR_KPARAM_INFO
	.align		4
.L_249:
        /*0008*/ 	.byte	0x04, 0x17
        /*000a*/ 	.short	(.L_251 - .L_250)
.L_250:
        /*000c*/ 	.word	0x00000000
        /*0010*/ 	.short	0x0000
        /*0012*/ 	.short	0x0070
        /*0014*/ 	.byte	0x00, 0xf0, 0x01, 0x2e


	//----- nvinfo : EIATTR_SPARSE_MMA_MASK
	.align		4
.L_251:
        /*0018*/ 	.byte	0x03, 0x50
        /*001a*/ 	.short	0x0000


	//----- nvinfo : EIATTR_MAXREG_COUNT
	.align		4
        /*001c*/ 	.byte	0x03, 0x1b
        /*001e*/ 	.short	0x00a8


	//----- nvinfo : EIATTR_NUM_BARRIERS
	.align		4
        /*0020*/ 	.byte	0x02, 0x4c
        /*0022*/ 	.byte	0x10
	.zero		1


	//----- nvinfo : EIATTR_EXTERNS
	.align		4
        /*0024*/ 	.byte	0x04, 0x0f
        /*0026*/ 	.short	(.L_253 - .L_252)


	//   ....[0]....
	.align		4
.L_252:
        /*0028*/ 	.word	index@(__assertfail)


	//----- nvinfo : EIATTR_ANNOTATIONS
	.align		4
.L_253:
        /*002c*/ 	.byte	0x04, 0x55
        /*002e*/ 	.short	(.L_255 - .L_254)


	//   ....[0]....
.L_254:
        /* <DEDUP_REMOVED lines=29> */


	//----- nvinfo : EIATTR_MERCURY_ISA_VERSION
	.align		4
.L_255:
        /*01e8*/ 	.byte	0x03, 0x5f
        /*01ea*/ 	.short	0x0101


	//----- nvinfo : EIATTR_UNUSED_LOAD_BYTE_OFFSET
	.align		4
        /*01ec*/ 	.byte	0x04, 0x44
        /*01ee*/ 	.short	(.L_257 - .L_256)


	//   ....[0]....
.L_256:
        /*01f0*/ 	.word	0x000009a0
        /*01f4*/ 	.word	0x0000fff0


	//   ....[1]....
        /*01f8*/ 	.word	0x00007010
        /*01fc*/ 	.word	0x0000fff0


	//----- nvinfo : EIATTR_INT_WARP_WIDE_INSTR_OFFSETS
	.align		4
.L_257:
        /*0200*/ 	.byte	0x04, 0x31
        /*0202*/ 	.short	(.L_259 - .L_258)


	//   ....[0]....
.L_258:
        /*0204*/ 	.word	0x000000c0


	//   ....[1]....
        /*0208*/ 	.word	0x000000d0


	//   ....[2]....
        /*020c*/ 	.word	0x000000e0


	//   ....[3]....
        /*0210*/ 	.word	0x00000180


	//   ....[4]....
        /*0214*/ 	.word	0x0000cd40


	//   ....[5]....
        /*0218*/ 	.word	0x0000cdd0


	//   ....[6]....
        /*021c*/ 	.word	0x00010c60


	//   ....[7]....
        /*0220*/ 	.word	0x00010cf0


	//----- nvinfo : EIATTR_COOP_GROUP_MASK_REGIDS
	.align		4
.L_259:
        /*0224*/ 	.byte	0x04, 0x29
        /*0226*/ 	.short	(.L_261 - .L_260)


	//   ....[0]....
.L_260:
        /*0228*/ 	.word	0xffffffff


	//   ....[1]....
        /*022c*/ 	.word	0xffffffff


	//   ....[2]....
        /*0230*/ 	.word	0xffffffff


	//   ....[3]....
        /*0234*/ 	.word	0xffffffff


	//   ....[4]....
        /*0238*/ 	.word	0xffffffff


	//   ....[5]....
        /*023c*/ 	.word	0xffffffff


	//   ....[6]....
        /*0240*/ 	.word	0xffffffff


	//   ....[7]....
        /*0244*/ 	.word	0xffffffff


	//   ....[8]....
        /*0248*/ 	.word	0xffffffff


	//   ....[9]....
        /*024c*/ 	.word	0xffffffff


	//   ....[10]....
        /*0250*/ 	.word	0xffffffff


	//   ....[11]....
        /*0254*/ 	.word	0xffffffff


	//   ....[12]....
        /*0258*/ 	.word	0xffffffff


	//   ....[13]....
        /*025c*/ 	.word	0xffffffff


	//   ....[14]....
        /*0260*/ 	.word	0xffffffff


	//   ....[15]....
        /*0264*/ 	.word	0xffffffff


	//   ....[16]....
        /*0268*/ 	.word	0xffffffff


	//   ....[17]....
        /*026c*/ 	.word	0xffffffff


	//   ....[18]....
        /*0270*/ 	.word	0xffffffff


	//   ....[19]....
        /*0274*/ 	.word	0xffffffff


	//   ....[20]....
        /*0278*/ 	.word	0xffffffff


	//   ....[21]....
        /*027c*/ 	.word	0xffffffff


	//   ....[22]....
        /*0280*/ 	.word	0xffffffff


	//   ....[23]....
        /*0284*/ 	.word	0xffffffff


	//   ....[24]....
        /*0288*/ 	.word	0xffffffff


	//   ....[25]....
        /*028c*/ 	.word	0xffffffff


	//   ....[26]....
        /*0290*/ 	.word	0xffffffff


	//   ....[27]....
        /*0294*/ 	.word	0xffffffff


	//   ....[28]....
        /*0298*/ 	.word	0xffffffff


	//   ....[29]....
        /*029c*/ 	.word	0xffffffff


	//   ....[30]....
        /*02a0*/ 	.word	0xffffffff


	//   ....[31]....
        /*02a4*/ 	.word	0xffffffff


	//   ....[32]....
        /*02a8*/ 	.word	0xffffffff


	//   ....[33]....
        /*02ac*/ 	.word	0xffffffff


	//   ....[34]....
        /*02b0*/ 	.word	0xffffffff


	//   ....[35]....
        /*02b4*/ 	.word	0xffffffff


	//   ....[36]....
        /*02b8*/ 	.word	0xffffffff


	//   ....[37]....
        /*02bc*/ 	.word	0xffffffff


	//   ....[38]....
        /*02c0*/ 	.word	0xffffffff


	//   ....[39]....
        /*02c4*/ 	.word	0xffffffff


	//   ....[40]....
        /*02c8*/ 	.word	0xffffffff


	//   ....[41]....
        /*02cc*/ 	.word	0xffffffff


	//   ....[42]....
        /*02d0*/ 	.word	0xffffffff


	//   ....[43]....
        /*02d4*/ 	.word	0xffffffff


	//   ....[44]....
        /*02d8*/ 	.word	0xffffffff


	//   ....[45]....
        /*02dc*/ 	.word	0xffffffff


	//   ....[46]....
        /*02e0*/ 	.word	0xffffffff


	//   ....[47]....
        /*02e4*/ 	.word	0xffffffff


	//   ....[48]....
        /*02e8*/ 	.word	0xffffffff


	//   ....[49]....
        /*02ec*/ 	.word	0xffffffff


	//   ....[50]....
        /*02f0*/ 	.word	0xffffffff


	//   ....[51]....
        /*02f4*/ 	.word	0xffffffff


	//   ....[52]....
        /*02f8*/ 	.word	0xffffffff


	//   ....[53]....
        /*02fc*/ 	.word	0xffffffff


	//   ....[54]....
        /*0300*/ 	.word	0xffffffff


	//   ....[55]....
        /*0304*/ 	.word	0xffffffff


	//   ....[56]....
        /*0308*/ 	.word	0xffffffff


	//   ....[57]....
        /*030c*/ 	.word	0xffffffff


	//   ....[58]....
        /*0310*/ 	.word	0xffffffff


	//   ....[59]....
        /*0314*/ 	.word	0xffffffff


	//   ....[60]....
        /*0318*/ 	.word	0xffffffff


	//   ....[61]....
        /*031c*/ 	.word	0xffffffff


	//   ....[62]....
        /*0320*/ 	.word	0xffffffff


	//   ....[63]....
        /*0324*/ 	.word	0xffffffff


	//   ....[64]....
        /*0328*/ 	.word	0xffffffff


	//   ....[65]....
        /*032c*/ 	.word	0xffffffff


	//   ....[66]....
        /*0330*/ 	.word	0xffffffff


	//   ....[67]....
        /*0334*/ 	.word	0xffffffff


	//   ....[68]....
        /*0338*/ 	.word	0xffffffff


	//   ....[69]....
        /*033c*/ 	.word	0xffffffff


	//   ....[70]....
        /*0340*/ 	.word	0xffffffff


	//   ....[71]....
        /*0344*/ 	.word	0xffffffff


	//   ....[72]....
        /*0348*/ 	.word	0xffffffff


	//   ....[73]....
        /*034c*/ 	.word	0xffffffff


	//   ....[74]....
        /*0350*/ 	.word	0xffffffff


	//   ....[75]....
        /*0354*/ 	.word	0xffffffff


	//   ....[76]....
        /*0358*/ 	.word	0xffffffff


	//   ....[77]....
        /*035c*/ 	.word	0xffffffff


	//   ....[78]....
        /*0360*/ 	.word	0xffffffff


	//   ....[79]....
        /*0364*/ 	.word	0xffffffff


	//   ....[80]....
        /*0368*/ 	.word	0xffffffff


	//   ....[81]....
        /*036c*/ 	.word	0xffffffff


	//   ....[82]....
        /*0370*/ 	.word	0xffffffff


	//   ....[83]....
        /*0374*/ 	.word	0xffffffff


	//   ....[84]....
        /*0378*/ 	.word	0xffffffff


	//   ....[85]....
        /*037c*/ 	.word	0xffffffff


	//   ....[86]....
        /*0380*/ 	.word	0xffffffff


	//   ....[87]....
        /*0384*/ 	.word	0xffffffff


	//   ....[88]....
        /*0388*/ 	.word	0xffffffff


	//   ....[89]....
        /*038c*/ 	.word	0xffffffff


	//   ....[90]....
        /*0390*/ 	.word	0xffffffff


	//   ....[91]....
        /*0394*/ 	.word	0xffffffff


	//   ....[92]....
        /*0398*/ 	.word	0xffffffff


	//   ....[93]....
        /*039c*/ 	.word	0xffffffff


	//   ....[94]....
        /*03a0*/ 	.word	0xffffffff


	//   ....[95]....
        /*03a4*/ 	.word	0xffffffff


	//   ....[96]....
        /*03a8*/ 	.word	0xffffffff


	//   ....[97]....
        /*03ac*/ 	.word	0xffffffff


	//   ....[98]....
        /*03b0*/ 	.word	0xffffffff


	//   ....[99]....
        /*03b4*/ 	.word	0xffffffff


	//   ....[100]....
        /*03b8*/ 	.word	0xffffffff


	//   ....[101]....
        /*03bc*/ 	.word	0xffffffff


	//   ....[102]....
        /*03c0*/ 	.word	0xffffffff


	//   ....[103]....
        /*03c4*/ 	.word	0xffffffff


	//   ....[104]....
        /*03c8*/ 	.word	0xffffffff


	//   ....[105]....
        /*03cc*/ 	.word	0xffffffff


	//   ....[106]....
        /*03d0*/ 	.word	0xffffffff


	//   ....[107]....
        /*03d4*/ 	.word	0xffffffff


	//   ....[108]....
        /*03d8*/ 	.word	0xffffffff


	//   ....[109]....
        /*03dc*/ 	.word	0xffffffff


	//   ....[110]....
        /*03e0*/ 	.word	0xffffffff


	//   ....[111]....
        /*03e4*/ 	.word	0xffffffff


	//   ....[112]....
        /*03e8*/ 	.word	0xffffffff


	//   ....[113]....
        /*03ec*/ 	.word	0xffffffff


	//   ....[114]....
        /*03f0*/ 	.word	0xffffffff


	//   ....[115]....
        /*03f4*/ 	.word	0xffffffff


	//   ....[116]....
        /*03f8*/ 	.word	0xffffffff


	//   ....[117]....
        /*03fc*/ 	.word	0xffffffff


	//   ....[118]....
        /*0400*/ 	.word	0xffffffff


	//   ....[119]....
        /*0404*/ 	.word	0xffffffff


	//   ....[120]....
        /*0408*/ 	.word	0xffffffff


	//   ....[121]....
        /*040c*/ 	.word	0xffffffff


	//   ....[122]....
        /*0410*/ 	.word	0xffffffff


	//   ....[123]....
        /*0414*/ 	.word	0xffffffff


	//   ....[124]....
        /*0418*/ 	.word	0xffffffff


	//   ....[125]....
        /*041c*/ 	.word	0xffffffff


	//   ....[126]....
        /*0420*/ 	.word	0xffffffff


	//   ....[127]....
        /*0424*/ 	.word	0xffffffff


	//   ....[128]....
        /*0428*/ 	.word	0xffffffff


	//   ....[129]....
        /*042c*/ 	.word	0xffffffff


	//   ....[130]....
        /*0430*/ 	.word	0xffffffff


	//   ....[131]....
        /*0434*/ 	.word	0xffffffff


	//   ....[132]....
        /*0438*/ 	.word	0xffffffff


	//   ....[133]....
        /*043c*/ 	.word	0xffffffff


	//   ....[134]....
        /*0440*/ 	.word	0xffffffff


	//   ....[135]....
        /*0444*/ 	.word	0xffffffff


	//   ....[136]....
        /*0448*/ 	.word	0xffffffff


	//   ....[137]....
        /*044c*/ 	.word	0xffffffff


	//   ....[138]....
        /*0450*/ 	.word	0xffffffff


	//   ....[139]....
        /*0454*/ 	.word	0xffffffff


	//   ....[140]....
        /*0458*/ 	.word	0xffffffff


	//   ....[141]....
        /*045c*/ 	.word	0xffffffff


	//   ....[142]....
        /*0460*/ 	.word	0xffffffff


	//   ....[143]....
        /*0464*/ 	.word	0xffffffff


	//   ....[144]....
        /*0468*/ 	.word	0xffffffff


	//   ....[145]....
        /*046c*/ 	.word	0xffffffff


	//   ....[146]....
        /*0470*/ 	.word	0xffffffff


	//   ....[147]....
        /*0474*/ 	.word	0xffffffff


	//   ....[148]....
        /*0478*/ 	.word	0xffffffff


	//   ....[149]....
        /*047c*/ 	.word	0xffffffff


	//   ....[150]....
        /*0480*/ 	.word	0xffffffff


	//   ....[151]....
        /*0484*/ 	.word	0xffffffff


	//   ....[152]....
        /*0488*/ 	.word	0xffffffff


	//   ....[153]....
        /*048c*/ 	.word	0xffffffff


	//   ....[154]....
        /*0490*/ 	.word	0xffffffff


	//   ....[155]....
        /*0494*/ 	.word	0xffffffff


	//   ....[156]....
        /*0498*/ 	.word	0xffffffff


	//   ....[157]....
        /*049c*/ 	.word	0xffffffff


	//   ....[158]....
        /*04a0*/ 	.word	0xffffffff


	//   ....[159]....
        /*04a4*/ 	.word	0x0500000f


	//   ....[160]....
        /*04a8*/ 	.word	0x0500000f


	//   ....[161]....
        /*04ac*/ 	.word	0x0500000f


	//   ....[162]....
        /*04b0*/ 	.word	0x0500000f


	//   ....[163]....
        /*04b4*/ 	.word	0x0500000f


	//   ....[164]....
        /*04b8*/ 	.word	0x0500000f


	//   ....[165]....
        /*04bc*/ 	.word	0x0500000f


	//   ....[166]....
        /*04c0*/ 	.word	0x0500000f


	//   ....[167]....
        /*04c4*/ 	.word	0x0500000f


	//   ....[168]....
        /*04c8*/ 	.word	0x0500000f


	//   ....[169]....
        /*04cc*/ 	.word	0x0500000f


	//   ....[170]....
        /*04d0*/ 	.word	0x0500000f


	//   ....[171]....
        /*04d4*/ 	.word	0x0500000f


	//   ....[172]....
        /*04d8*/ 	.word	0x0500000f


	//   ....[173]....
        /*04dc*/ 	.word	0x0500000f


	//   ....[174]....
        /*04e0*/ 	.word	0x0500000f


	//   ....[175]....
        /*04e4*/ 	.word	0x0500000f


	//   ....[176]....
        /*04e8*/ 	.word	0x0500000f


	//   ....[177]....
        /*04ec*/ 	.word	0x0500000f


	//   ....[178]....
        /*04f0*/ 	.word	0x0500000f


	//   ....[179]....
        /*04f4*/ 	.word	0x0500000f


	//   ....[180]....
        /*04f8*/ 	.word	0x0500000f


	//   ....[181]....
        /*04fc*/ 	.word	0x0500000f


	//   ....[182]....
        /*0500*/ 	.word	0x0500000f


	//   ....[183]....
        /*0504*/ 	.word	0x0500000f


	//   ....[184]....
        /*0508*/ 	.word	0x0500000f


	//   ....[185]....
        /*050c*/ 	.word	0x0500000f


	//   ....[186]....
        /*0510*/ 	.word	0x0500000f


	//   ....[187]....
        /*0514*/ 	.word	0x0500000f


	//   ....[188]....
        /*0518*/ 	.word	0x0500000f


	//   ....[189]....
        /*051c*/ 	.word	0x0500000f


	//   ....[190]....
        /*0520*/ 	.word	0x0500000f


	//   ....[191]....
        /*0524*/ 	.word	0x0500000f


	//   ....[192]....
        /*0528*/ 	.word	0x0500000f


	//   ....[193]....
        /*052c*/ 	.word	0x0500000f


	//   ....[194]....
        /*0530*/ 	.word	0x0500000f


	//   ....[195]....
        /*0534*/ 	.word	0x0500000f


	//   ....[196]....
        /*0538*/ 	.word	0x0500000f


	//   ....[197]....
        /*053c*/ 	.word	0x0500000f


	//   ....[198]....
        /*0540*/ 	.word	0x0500000f


	//   ....[199]....
        /*0544*/ 	.word	0x0500000f


	//   ....[200]....
        /*0548*/ 	.word	0x0500000f


	//   ....[201]....
        /*054c*/ 	.word	0x0500000f


	//   ....[202]....
        /*0550*/ 	.word	0x0500000f


	//   ....[203]....
        /*0554*/ 	.word	0x0500000f


	//   ....[204]....
        /*0558*/ 	.word	0x0500000f


	//   ....[205]....
        /*055c*/ 	.word	0x0500000f


	//   ....[206]....
        /*0560*/ 	.word	0x0500000f


	//   ....[207]....
        /*0564*/ 	.word	0x0500000f


	//   ....[208]....
        /*0568*/ 	.word	0x0500000f


	//   ....[209]....
        /*056c*/ 	.word	0x0500000f


	//   ....[210]....
        /*0570*/ 	.word	0x0500000f


	//   ....[211]....
        /*0574*/ 	.word	0x0500000f


	//   ....[212]....
        /*0578*/ 	.word	0x0500000f


	//   ....[213]....
        /*057c*/ 	.word	0x0500000f


	//   ....[214]....
        /*0580*/ 	.word	0x0500000f


	//   ....[215]....
        /*0584*/ 	.word	0x0500000f


	//   ....[216]....
        /*0588*/ 	.word	0x0500000f


	//   ....[217]....
        /*058c*/ 	.word	0x0500000f


	//   ....[218]....
        /*0590*/ 	.word	0x0500000f


	//   ....[219]....
        /*0594*/ 	.word	0x0500000f


	//   ....[220]....
        /*0598*/ 	.word	0x0500000f


	//   ....[221]....
        /*059c*/ 	.word	0x0500000f


	//   ....[222]....
        /*05a0*/ 	.word	0x0500000f


	//   ....[223]....
        /*05a4*/ 	.word	0x0500000f


	//   ....[224]....
        /*05a8*/ 	.word	0x0500000f


	//   ....[225]....
        /*05ac*/ 	.word	0x0500000f


	//   ....[226]....
        /*05b0*/ 	.word	0x0500000f


	//   ....[227]....
        /*05b4*/ 	.word	0x0500000f


	//   ....[228]....
        /*05b8*/ 	.word	0x0500000f


	//   ....[229]....
        /*05bc*/ 	.word	0x0500000f


	//   ....[230]....
        /*05c0*/ 	.word	0x0500000f


	//   ....[231]....
        /*05c4*/ 	.word	0x0500000f


	//   ....[232]....
        /*05c8*/ 	.word	0x0500000f


	//   ....[233]....
        /*05cc*/ 	.word	0x0500000f


	//   ....[234]....
        /*05d0*/ 	.word	0x0500000f


	//   ....[235]....
        /*05d4*/ 	.word	0x0500000f


	//   ....[236]....
        /*05d8*/ 	.word	0x0500000f


	//   ....[237]....
        /*05dc*/ 	.word	0x0500000f


	//   ....[238]....
        /*05e0*/ 	.word	0x0500000f


	//   ....[239]....
        /*05e4*/ 	.word	0x0500000f


	//   ....[240]....
        /*05e8*/ 	.word	0x0500000f


	//   ....[241]....
        /*05ec*/ 	.word	0x0500000f


	//   ....[242]....
        /*05f0*/ 	.word	0x0500000f


	//   ....[243]....
        /*05f4*/ 	.word	0x0500000f


	//   ....[244]....
        /*05f8*/ 	.word	0x0500000f


	//   ....[245]....
        /*05fc*/ 	.word	0x0500000f


	//   ....[246]....
        /*0600*/ 	.word	0x0500000f


	//   ....[247]....
        /*0604*/ 	.word	0x0500000f


	//   ....[248]....
        /*0608*/ 	.word	0x0500000f


	//   ....[249]....
        /*060c*/ 	.word	0x0500000f


	//   ....[250]....
        /*0610*/ 	.word	0x0500000f


	//   ....[251]....
        /*0614*/ 	.word	0x0500000f


	//   ....[252]....
        /*0618*/ 	.word	0x0500000f


	//   ....[253]....
        /*061c*/ 	.word	0x0500000f


	//   ....[254]....
        /*0620*/ 	.word	0x0500000f


	//   ....[255]....
        /*0624*/ 	.word	0x0500000f


	//   ....[0]....
        /*0628*/ 	.word	0x0500000f


	//   ....[1]....
        /*062c*/ 	.word	0x0500000f


	//   ....[2]....
        /*0630*/ 	.word	0x0500000f


	//----- nvinfo : EIATTR_COOP_GROUP_INSTR_OFFSETS
	.align		4
.L_261:
        /*0634*/ 	.byte	0x04, 0x28
        /*0636*/ 	.short	(.L_263 - .L_262)


	//   ....[0]....
.L_262:
        /*0638*/ 	.word	0x00000080


	//   ....[1]....
        /*063c*/ 	.word	0x00000090


	//   ....[2]....
        /*0640*/ 	.word	0x000002f0


	//   ....[3]....
        /*0644*/ 	.word	0x00000450


	//   ....[4]....
        /*0648*/ 	.word	0x00000570


	//   ....[5]....
        /*064c*/ 	.word	0x000006d0


	//   ....[6]....
        /*0650*/ 	.word	0x00001b50


	//   ....[7]....
        /*0654*/ 	.word	0x000032f0


	//   ....[8]....
        /*0658*/ 	.word	0x000033d0


	//   ....[9]....
        /*065c*/ 	.word	0x00003450


	//   ....[10]....
        /*0660*/ 	.word	0x00003590


	//   ....[11]....
        /*0664*/ 	.word	0x00004dc0


	//   ....[12]....
        /*0668*/ 	.word	0x00004de0


	//   ....[13]....
        /*066c*/ 	.word	0x00005620


	//   ....[14]....
        /*0670*/ 	.word	0x00005680


	//   ....[15]....
        /*0674*/ 	.word	0x000065c0


	//   ....[16]....
        /*0678*/ 	.word	0x000065d0


	//   ....[17]....
        /*067c*/ 	.word	0x00006600


	//   ....[18]....
        /*0680*/ 	.word	0x00006620


	//   ....[19]....
        /*0684*/ 	.word	0x00008130


	//   ....[20]....
        /*0688*/ 	.word	0x00008140


	//   ....[21]....
        /*068c*/ 	.word	0x00008150


	//   ....[22]....
        /*0690*/ 	.word	0x00008170


	//   ....[23]....
        /*0694*/ 	.word	0x00008c40


	//   ....[24]....
        /*0698*/ 	.word	0x00008c60


	//   ....[25]....
        /*069c*/ 	.word	0x00008e00


	//   ....[26]....
        /*06a0*/ 	.word	0x00008e20


	//   ....[27]....
        /*06a4*/ 	.word	0x00008f60


	//   ....[28]....
        /*06a8*/ 	.word	0x00008f80


	//   ....[29]....
        /*06ac*/ 	.word	0x000090d0


	//   ....[30]....
        /*06b0*/ 	.word	0x000090f0


	//   ....[31]....
        /*06b4*/ 	.word	0x00009650


	//   ....[32]....
        /*06b8*/ 	.word	0x00009690


	//   ....[33]....
        /*06bc*/ 	.word	0x0000a040


	//   ....[34]....
        /*06c0*/ 	.word	0x0000a050


	//   ....[35]....
        /*06c4*/ 	.word	0x0000b250


	//   ....[36]....
        /*06c8*/ 	.word	0x0000b280


	//   ....[37]....
        /*06cc*/ 	.word	0x0000b3f0


	//   ....[38]....
        /*06d0*/ 	.word	0x0000b410


	//   ....[39]....
        /*06d4*/ 	.word	0x0000b550


	//   ....[40]....
        /*06d8*/ 	.word	0x0000b570


	//   ....[41]....
        /*06dc*/ 	.word	0x0000b6c0


	//   ....[42]....
        /*06e0*/ 	.word	0x0000b6e0


	//   ....[43]....
        /*06e4*/ 	.word	0x0000b8c0


	//   ....[44]....
        /*06e8*/ 	.word	0x0000bab0


	//   ....[45]....
        /*06ec*/ 	.word	0x0000bae0


	//   ....[46]....
        /*06f0*/ 	.word	0x0000bb10


	//   ....[47]....
        /*06f4*/ 	.word	0x0000bb40


	//   ....[48]....
        /*06f8*/ 	.word	0x0000bb70


	//   ....[49]....
        /*06fc*/ 	.word	0x0000bba0


	//   ....[50]....
        /*0700*/ 	.word	0x0000bd10


	//   ....[51]....
        /*0704*/ 	.word	0x0000bd40


	//   ....[52]....
        /*0708*/ 	.word	0x0000bd70


	//   ....[53]....
        /*070c*/ 	.word	0x0000bda0


	//   ....[54]....
        /*0710*/ 	.word	0x0000bdd0


	//   ....[55]....
        /*0714*/ 	.word	0x0000be00


	//   ....[56]....
        /*0718*/ 	.word	0x0000be90


	//   ....[57]....
        /*071c*/ 	.word	0x0000bec0


	//   ....[58]....
        /*0720*/ 	.word	0x0000bed0


	//   ....[59]....
        /*0724*/ 	.word	0x0000bf60


	//   ....[60]....
        /*0728*/ 	.word	0x0000d8e0


	//   ....[61]....
        /*072c*/ 	.word	0x0000d900


	//   ....[62]....
        /*0730*/ 	.word	0x0000d990


	//   ....[63]....
        /*0734*/ 	.word	0x0000d9b0


	//   ....[64]....
        /*0738*/ 	.word	0x0000da30


	//   ....[65]....
        /*073c*/ 	.word	0x0000da50


	//   ....[66]....
        /*0740*/ 	.word	0x0000dad0


	//   ....[67]....
        /*0744*/ 	.word	0x0000daf0


	//   ....[68]....
        /*0748*/ 	.word	0x0000db70


	//   ....[69]....
        /*074c*/ 	.word	0x0000db90


	//   ....[70]....
        /*0750*/ 	.word	0x0000dba0


	//   ....[71]....
        /*0754*/ 	.word	0x0000dbb0


	//   ....[72]....
        /*0758*/ 	.word	0x0000e320


	//   ....[73]....
        /*075c*/ 	.word	0x0000e340


	//   ....[74]....
        /*0760*/ 	.word	0x0000e360


	//   ....[75]....
        /*0764*/ 	.word	0x0000e370


	//   ....[76]....
        /*0768*/ 	.word	0x0000e3a0


	//   ....[77]....
        /*076c*/ 	.word	0x0000e3c0


	//   ....[78]....
        /*0770*/ 	.word	0x0000e430


	//   ....[79]....
        /*0774*/ 	.word	0x0000e4b0


	//   ....[80]....
        /*0778*/ 	.word	0x0000e4d0


	//   ....[81]....
        /*077c*/ 	.word	0x0000e4f0


	//   ....[82]....
        /*0780*/ 	.word	0x0000e5b0


	//   ....[83]....
        /*0784*/ 	.word	0x0000e600


	//   ....[84]....
        /*0788*/ 	.word	0x0000e620


	//   ....[85]....
        /*078c*/ 	.word	0x0000e690


	//   ....[86]....
        /*0790*/ 	.word	0x0000e770


	//   ....[87]....
        /*0794*/ 	.word	0x0000e7a0


	//   ....[88]....
        /*0798*/ 	.word	0x0000ee20


	//   ....[89]....
        /*079c*/ 	.word	0x0000ee50


	//   ....[90]....
        /*07a0*/ 	.word	0x0000ee70


	//   ....[91]....
        /*07a4*/ 	.word	0x0000eea0


	//   ....[92]....
        /*07a8*/ 	.word	0x0000ef10


	//   ....[93]....
        /*07ac*/ 	.word	0x0000ef40


	//   ....[94]....
        /*07b0*/ 	.word	0x0000f050


	//   ....[95]....
        /*07b4*/ 	.word	0x0000f070


	//   ....[96]....
        /*07b8*/ 	.word	0x0000f100


	//   ....[97]....
        /*07bc*/ 	.word	0x0000f120


	//   ....[98]....
        /*07c0*/ 	.word	0x0000f190


	//   ....[99]....
        /*07c4*/ 	.word	0x0000f1b0


	//   ....[100]....
        /*07c8*/ 	.word	0x0000f210


	//   ....[101]....
        /*07cc*/ 	.word	0x0000f240


	//   ....[102]....
        /*07d0*/ 	.word	0x0000f2c0


	//   ....[103]....
        /*07d4*/ 	.word	0x0000f320


	//   ....[104]....
        /*07d8*/ 	.word	0x0000f850


	//   ....[105]....
        /*07dc*/ 	.word	0x0000f870


	//   ....[106]....
        /*07e0*/ 	.word	0x0000f8c0


	//   ....[107]....
        /*07e4*/ 	.word	0x0000f980


	//   ....[108]....
        /*07e8*/ 	.word	0x0000f990


	//   ....[109]....
        /*07ec*/ 	.word	0x0000f9c0


	//   ....[110]....
        /*07f0*/ 	.word	0x0000fa50


	//   ....[111]....
        /*07f4*/ 	.word	0x0000fb00


	//   ....[112]....
        /*07f8*/ 	.word	0x0000fb10


	//   ....[113]....
        /*07fc*/ 	.word	0x0000fb40


	//   ....[114]....
        /*0800*/ 	.word	0x0000fb50


	//   ....[115]....
        /*0804*/ 	.word	0x0000fbe0


	//   ....[116]....
        /*0808*/ 	.word	0x000102e0


	//   ....[117]....
        /*080c*/ 	.word	0x00010300


	//   ....[118]....
        /*0810*/ 	.word	0x00010310


	//   ....[119]....
        /*0814*/ 	.word	0x00010350


	//   ....[120]....
        /*0818*/ 	.word	0x00010360


	//   ....[121]....
        /*081c*/ 	.word	0x000103a0


	//   ....[122]....
        /*0820*/ 	.word	0x000103b0


	//   ....[123]....
        /*0824*/ 	.word	0x000103f0


	//   ....[124]....
        /*0828*/ 	.word	0x00010400


	//   ....[125]....
        /*082c*/ 	.word	0x00010440


	//   ....[126]....
        /*0830*/ 	.word	0x00010450


	//   ....[127]....
        /*0834*/ 	.word	0x00010460


	//   ....[128]....
        /*0838*/ 	.word	0x000107a0


	//   ....[129]....
        /*083c*/ 	.word	0x000107c0


	//   ....[130]....
        /*0840*/ 	.word	0x000107d0


	//   ....[131]....
        /*0844*/ 	.word	0x000107e0


	//   ....[132]....
        /*0848*/ 	.word	0x000107f0


	//   ....[133]....
        /*084c*/ 	.word	0x00010810


	//   ....[134]....
        /*0850*/ 	.word	0x00010880


	//   ....[135]....
        /*0854*/ 	.word	0x000108b0


	//   ....[136]....
        /*0858*/ 	.word	0x000108c0


	//   ....[137]....
        /*085c*/ 	.word	0x00010930


	//   ....[138]....
        /*0860*/ 	.word	0x00010940


	//   ....[139]....
        /*0864*/ 	.word	0x00010a40


	//   ....[140]....
        /*0868*/ 	.word	0x00010f20


	//   ....[141]....
        /*086c*/ 	.word	0x00010f50


	//   ....[142]....
        /*0870*/ 	.word	0x00010fb0


	//   ....[143]....
        /*0874*/ 	.word	0x00010fe0


	//   ....[144]....
        /*0878*/ 	.word	0x00011010


	//   ....[145]....
        /*087c*/ 	.word	0x00011040


	//   ....[146]....
        /*0880*/ 	.word	0x00011070


	//   ....[147]....
        /*0884*/ 	.word	0x000110a0


	//   ....[148]....
        /*0888*/ 	.word	0x00011240


	//   ....[149]....
        /*088c*/ 	.word	0x00011270


	//   ....[150]....
        /*0890*/ 	.word	0x000112a0


	//   ....[151]....
        /*0894*/ 	.word	0x000112d0


	//   ....[152]....
        /*0898*/ 	.word	0x00011300


	//   ....[153]....
        /*089c*/ 	.word	0x00011330


	//   ....[154]....
        /*08a0*/ 	.word	0x000113f0


	//   ....[155]....
        /*08a4*/ 	.word	0x00011410


	//   ....[156]....
        /*08a8*/ 	.word	0x00011420


	//   ....[157]....
        /*08ac*/ 	.word	0x00011480


	//   ....[158]....
        /*08b0*/ 	.word	0x00011aa0


	//   ....[159]....
        /*08b4*/ 	.word	0x00011ff0


	//   ....[160]....
        /*08b8*/ 	.word	0x000120e0


	//   ....[161]....
        /*08bc*/ 	.word	0x00012180


	//   ....[162]....
        /*08c0*/ 	.word	0x000121e0


	//   ....[163]....
        /*08c4*/ 	.word	0x000122d0


	//   ....[164]....
        /*08c8*/ 	.word	0x00012340


	//   ....[165]....
        /*08cc*/ 	.word	0x00012430


	//   ....[166]....
        /*08d0*/ 	.word	0x000124a0


	//   ....[167]....
        /*08d4*/ 	.word	0x00012590


	//   ....[168]....
        /*08d8*/ 	.word	0x00012600


	//   ....[169]....
        /*08dc*/ 	.word	0x000126f0


	//   ....[170]....
        /*08e0*/ 	.word	0x00012760


	//   ....[171]....
        /*08e4*/ 	.word	0x00012800


	//   ....[172]....
        /*08e8*/ 	.word	0x00012900


	//   ....[173]....
        /*08ec*/ 	.word	0x00012950


	//   ....[174]....
        /*08f0*/ 	.word	0x000129b0


	//   ....[175]....
        /*08f4*/ 	.word	0x00012ad0


	//   ....[176]....
        /*08f8*/ 	.word	0x00012b50


	//   ....[177]....
        /*08fc*/ 	.word	0x00012c40


	//   ....[178]....
        /*0900*/ 	.word	0x00012d10


	//   ....[179]....
        /*0904*/ 	.word	0x00012dc0


	//   ....[180]....
        /*0908*/ 	.word	0x00012ec0


	//   ....[181]....
        /*090c*/ 	.word	0x00012f30


	//   ....[182]....
        /*0910*/ 	.word	0x00013040


	//   ....[183]....
        /*0914*/ 	.word	0x000130b0


	//   ....[184]....
        /*0918*/ 	.word	0x00013130


	//   ....[185]....
        /*091c*/ 	.word	0x00013200


	//   ....[186]....
        /*0920*/ 	.word	0x00013290


	//   ....[187]....
        /*0924*/ 	.word	0x00013360


	//   ....[188]....
        /*0928*/ 	.word	0x00013400


	//   ....[189]....
        /*092c*/ 	.word	0x000134a0


	//   ....[190]....
        /*0930*/ 	.word	0x00013500


	//   ....[191]....
        /*0934*/ 	.word	0x000135f0


	//   ....[192]....
        /*0938*/ 	.word	0x00013700


	//   ....[193]....
        /*093c*/ 	.word	0x00013750


	//   ....[194]....
        /*0940*/ 	.word	0x000137b0


	//   ....[195]....
        /*0944*/ 	.word	0x000138b0


	//   ....[196]....
        /*0948*/ 	.word	0x000139c0


	//   ....[197]....
        /*094c*/ 	.word	0x00013a10


	//   ....[198]....
        /*0950*/ 	.word	0x00013a70


	//   ....[199]....
        /*0954*/ 	.word	0x00013b70


	//   ....[200]....
        /*0958*/ 	.word	0x00013c80


	//   ....[201]....
        /*095c*/ 	.word	0x00013cd0


	//   ....[202]....
        /*0960*/ 	.word	0x00013d30


	//   ....[203]....
        /*0964*/ 	.word	0x00013e20


	//   ....[204]....
        /*0968*/ 	.word	0x00013f50


	//   ....[205]....
        /*096c*/ 	.word	0x00014030


	//   ....[206]....
        /*0970*/ 	.word	0x000140c0


	//   ....[207]....
        /*0974*/ 	.word	0x000141d0


	//   ....[208]....
        /*0978*/ 	.word	0x00014230


	//   ....[209]....
        /*097c*/ 	.word	0x00014340


	//   ....[210]....
        /*0980*/ 	.word	0x000143a0


	//   ....[211]....
        /*0984*/ 	.word	0x000144b0


	//   ....[212]....
        /*0988*/ 	.word	0x00014510


	//   ....[213]....
        /*098c*/ 	.word	0x00014620


	//   ....[214]....
        /*0990*/ 	.word	0x00014680


	//   ....[215]....
        /*0994*/ 	.word	0x00014740


	//   ....[216]....
        /*0998*/ 	.word	0x000148a0


	//   ....[217]....
        /*099c*/ 	.word	0x00014940


	//   ....[218]....
        /*09a0*/ 	.word	0x000149a0


	//   ....[219]....
        /*09a4*/ 	.word	0x00014a50


	//   ....[220]....
        /*09a8*/ 	.word	0x00014ab0


	//   ....[221]....
        /*09ac*/ 	.word	0x00014b60


	//   ....[222]....
        /*09b0*/ 	.word	0x00014bc0


	//   ....[223]....
        /*09b4*/ 	.word	0x00014c70


	//   ....[224]....
        /*09b8*/ 	.word	0x00014cd0


	//   ....[225]....
        /*09bc*/ 	.word	0x00014d80


	//   ....[226]....
        /*09c0*/ 	.word	0x00014de0


	//   ....[227]....
        /*09c4*/ 	.word	0x00014e90


	//   ....[228]....
        /*09c8*/ 	.word	0x00014f70


	//   ....[229]....
        /*09cc*/ 	.word	0x00015010


	//   ....[230]....
        /*09d0*/ 	.word	0x00015070


	//   ....[231]....
        /*09d4*/ 	.word	0x00015140


	//   ....[232]....
        /*09d8*/ 	.word	0x000151a0


	//   ....[233]....
        /*09dc*/ 	.word	0x00015270


	//   ....[234]....
        /*09e0*/ 	.word	0x000152d0


	//   ....[235]....
        /*09e4*/ 	.word	0x000153b0


	//   ....[236]....
        /*09e8*/ 	.word	0x00015410


	//   ....[237]....
        /*09ec*/ 	.word	0x000154e0


	//   ....[238]....
        /*09f0*/ 	.word	0x00015540


	//   ....[239]....
        /*09f4*/ 	.word	0x00015610


	//   ....[240]....
        /*09f8*/ 	.word	0x000156a0


	//   ....[241]....
        /*09fc*/ 	.word	0x00015740


	//   ....[242]....
        /*0a00*/ 	.word	0x000158c0


	//   ....[243]....
        /*0a04*/ 	.word	0x00015930


	//   ....[244]....
        /*0a08*/ 	.word	0x000159a0


	//   ....[245]....
        /*0a0c*/ 	.word	0x00015a10


	//   ....[246]....
        /*0a10*/ 	.word	0x00015a80


	//   ....[247]....
        /*0a14*/ 	.word	0x00015b00


	//   ....[248]....
        /*0a18*/ 	.word	0x00015b80


	//   ....[249]....
        /*0a1c*/ 	.word	0x00015c10


	//   ....[250]....
        /*0a20*/ 	.word	0x00015c80


	//   ....[251]....
        /*0a24*/ 	.word	0x00015cf0


	//   ....[252]....
        /*0a28*/ 	.word	0x00015d60


	//   ....[253]....
        /*0a2c*/ 	.word	0x00015de0


	//   ....[254]....
        /*0a30*/ 	.word	0x00015e50


	//   ....[255]....
        /*0a34*/ 	.word	0x00015ef0


	//   ....[0]....
        /*0a38*/ 	.word	0x00015f40


	//   ....[1]....
        /*0a3c*/ 	.word	0x00015fd0


	//   ....[2]....
        /*0a40*/ 	.word	0x00016100


	//----- nvinfo : EIATTR_REG_RECONFIG
	.align		4
.L_263:
        /*0a44*/ 	.byte	0x01, 0x54
	.zero		2


	//----- nvinfo : EIATTR_SYSCALL_OFFSETS
	.align		4
        /*0a48*/ 	.byte	0x04, 0x46
        /*0a4a*/ 	.short	(.L_265 - .L_264)


	//   ....[0]....
.L_264:
        /*0a4c*/ 	.word	0x00001cd0


	//   ....[1]....
        /*0a50*/ 	.word	0x0000cf30


	//   ....[2]....
        /*0a54*/ 	.word	0x0000d080


	//   ....[3]....
        /*0a58*/ 	.word	0x0000d170


	//   ....[4]....
        /*0a5c*/ 	.word	0x0000df30


	//   ....[5]....
        /*0a60*/ 	.word	0x0000ea80


	//----- nvinfo : EIATTR_MBARRIER_INSTR_OFFSETS
	.align		4
.L_265:
        /*0a64*/ 	.byte	0x04, 0x39
        /*0a66*/ 	.short	(.L_267 - .L_266)


	//   ....[0]....
.L_266:
        /*0a68*/ 	.word	0x00000190
        /*0a6c*/ 	.word	0x000000ff
        /*0a70*/ 	.word	0x00032400
        /*0a74*/ 	.short	0x0100
        /*0a76*/ 	.byte	0x08
	.zero		1


	//   ....[1]....
        /*0a78*/ 	.word	0x000001a0
        /*0a7c*/ 	.word	0x000000ff
        /*0a80*/ 	.word	0x00032410
        /*0a84*/ 	.short	0x0100
        /*0a86*/ 	.byte	0x08
	.zero		1


	//   ....[2]....
        /*0a88*/ 	.word	0x000001b0
        /*0a8c*/ 	.word	0x000000ff
        /*0a90*/ 	.word	0x00032420
        /*0a94*/ 	.short	0x0100
        /*0a96*/ 	.byte	0x08
	.zero		1


	//   ....[3]....
        /*0a98*/ 	.word	0x000002a0
        /*0a9c*/ 	.word	0x000000ff
        /*0aa0*/ 	.word	0x00032430
        /*0aa4*/ 	.short	0x0100
        /*0aa6*/ 	.byte	0x08
	.zero		1


	//   ....[4]....
        /*0aa8*/ 	.word	0x000002b0
        /*0aac*/ 	.word	0x000000ff
        /*0ab0*/ 	.word	0x00032440
        /*0ab4*/ 	.short	0x0100
        /*0ab6*/ 	.byte	0x08
	.zero		1


	//   ....[5]....
        /*0ab8*/ 	.word	0x000002c0
        /*0abc*/ 	.word	0x000000ff
        /*0ac0*/ 	.word	0x00032438
        /*0ac4*/ 	.short	0x0100
        /*0ac6*/ 	.byte	0x08
	.zero		1


	//   ....[6]....
        /*0ac8*/ 	.word	0x000002d0
        /*0acc*/ 	.word	0x000000ff
        /*0ad0*/ 	.word	0x00032448
        /*0ad4*/ 	.short	0x0100
        /*0ad6*/ 	.byte	0x08
	.zero		1


	//   ....[7]....
        /*0ad8*/ 	.word	0x00000400
        /*0adc*/ 	.word	0x000000ff
        /*0ae0*/ 	.word	0x00032450
        /*0ae4*/ 	.short	0x0100
        /*0ae6*/ 	.byte	0x08
	.zero		1


	//   ....[8]....
        /*0ae8*/ 	.word	0x00000410
        /*0aec*/ 	.word	0x000000ff
        /*0af0*/ 	.word	0x00032460
        /*0af4*/ 	.short	0x0100
        /*0af6*/ 	.byte	0x08
	.zero		1


	//   ....[9]....
        /*0af8*/ 	.word	0x00000420
        /*0afc*/ 	.word	0x000000ff
        /*0b00*/ 	.word	0x00032458
        /*0b04*/ 	.short	0x0100
        /*0b06*/ 	.byte	0x08
	.zero		1


	//   ....[10]....
        /*0b08*/ 	.word	0x00000430
        /*0b0c*/ 	.word	0x000000ff
        /*0b10*/ 	.word	0x00032468
        /*0b14*/ 	.short	0x0100
        /*0b16*/ 	.byte	0x08
	.zero		1


	//   ....[11]....
        /*0b18*/ 	.word	0x00000520
        /*0b1c*/ 	.word	0x000000ff
        /*0b20*/ 	.word	0x00032470
        /*0b24*/ 	.short	0x0100
        /*0b26*/ 	.byte	0x06
	.zero		1


	//   ....[12]....
        /*0b28*/ 	.word	0x00000530
        /*0b2c*/ 	.word	0x000000ff
        /*0b30*/ 	.word	0x00032480
        /*0b34*/ 	.short	0x0100
        /*0b36*/ 	.byte	0x06
	.zero		1


	//   ....[13]....
        /*0b38*/ 	.word	0x00000540
        /*0b3c*/ 	.word	0x000000ff
        /*0b40*/ 	.word	0x00032478
        /*0b44*/ 	.short	0x0100
        /*0b46*/ 	.byte	0x06
	.zero		1


	//   ....[14]....
        /*0b48*/ 	.word	0x00000550
        /*0b4c*/ 	.word	0x000000ff
        /*0b50*/ 	.word	0x00032488
        /*0b54*/ 	.short	0x0100
        /*0b56*/ 	.byte	0x06
	.zero		1


	//   ....[15]....
        /*0b58*/ 	.word	0x00000680
        /*0b5c*/ 	.word	0x000000ff
        /*0b60*/ 	.word	0x00032490
        /*0b64*/ 	.short	0x0100
        /*0b66*/ 	.byte	0x08
	.zero		1


	//   ....[16]....
        /*0b68*/ 	.word	0x00000690
        /*0b6c*/ 	.word	0x000000ff
        /*0b70*/ 	.word	0x000324a0
        /*0b74*/ 	.short	0x0100
        /*0b76*/ 	.byte	0x08
	.zero		1


	//   ....[17]....
        /*0b78*/ 	.word	0x000006a0
        /*0b7c*/ 	.word	0x000000ff
        /*0b80*/ 	.word	0x00032498
        /*0b84*/ 	.short	0x0100
        /*0b86*/ 	.byte	0x08
	.zero		1


	//   ....[18]....
        /*0b88*/ 	.word	0x000006b0
        /*0b8c*/ 	.word	0x000000ff
        /*0b90*/ 	.word	0x000324a8
        /*0b94*/ 	.short	0x0100
        /*0b96*/ 	.byte	0x08
	.zero		1


	//   ....[19]....
        /*0b98*/ 	.word	0x000007f0
        /*0b9c*/ 	.word	0x000000ff
        /*0ba0*/ 	.word	0x000324b0
        /*0ba4*/ 	.short	0x0100
        /*0ba6*/ 	.byte	0x08
	.zero		1


	//   ....[20]....
        /*0ba8*/ 	.word	0x00000800
        /*0bac*/ 	.word	0x000000ff
        /*0bb0*/ 	.word	0x000324c0
        /*0bb4*/ 	.short	0x0100
        /*0bb6*/ 	.byte	0x08
	.zero		1


	//   ....[21]....
        /*0bb8*/ 	.word	0x00000810
        /*0bbc*/ 	.word	0x000000ff
        /*0bc0*/ 	.word	0x000324b8
        /*0bc4*/ 	.short	0x0100
        /*0bc6*/ 	.byte	0x08
	.zero		1


	//   ....[22]....
        /*0bc8*/ 	.word	0x00000820
        /*0bcc*/ 	.word	0x000000ff
        /*0bd0*/ 	.word	0x000324c8
        /*0bd4*/ 	.short	0x0100
        /*0bd6*/ 	.byte	0x08
	.zero		1


	//   ....[23]....
        /*0bd8*/ 	.word	0x00001db0
        /*0bdc*/ 	.word	0x00000003
        /*0be0*/ 	.word	0x00032400
        /*0be4*/ 	.short	0x010a
        /*0be6*/ 	.byte	0x3f
	.zero		1


	//   ....[24]....
        /*0be8*/ 	.word	0x00001e90
        /*0bec*/ 	.word	0x000000ff
        /*0bf0*/ 	.word	0x00032430
        /*0bf4*/ 	.short	0x010a
        /*0bf6*/ 	.byte	0x06
	.zero		1


	//   ....[25]....
        /*0bf8*/ 	.word	0x00001ed0
        /*0bfc*/ 	.word	0x000000ff
        /*0c00*/ 	.word	0x00032430
        /*0c04*/ 	.short	0x010a
        /*0c06*/ 	.byte	0x06
	.zero		1


	//   ....[26]....
        /*0c08*/ 	.word	0x00002200
        /*0c0c*/ 	.word	0x00000003
        /*0c10*/ 	.word	0x00032410
        /*0c14*/ 	.short	0x010a
        /*0c16*/ 	.byte	0x3f
	.zero		1


	//   ....[27]....
        /*0c18*/ 	.word	0x00002240
        /*0c1c*/ 	.word	0x000000ff
        /*0c20*/ 	.word	0x00032450
        /*0c24*/ 	.short	0x010a
        /*0c26*/ 	.byte	0x06
	.zero		1


	//   ....[28]....
        /*0c28*/ 	.word	0x00002280
        /*0c2c*/ 	.word	0x000000ff
        /*0c30*/ 	.word	0x00032450
        /*0c34*/ 	.short	0x010a
        /*0c36*/ 	.byte	0x06
	.zero		1


	//   ....[29]....
        /*0c38*/ 	.word	0x00002d60
        /*0c3c*/ 	.word	0x000000ff
        /*0c40*/ 	.word	0x00000000
        /*0c44*/ 	.short	0x0101
        /*0c46*/ 	.byte	0x04
	.zero		1


	//   ....[30]....
        /*0c48*/ 	.word	0x00004180
        /*0c4c*/ 	.word	0x000000ff
        /*0c50*/ 	.word	0x00000000
        /*0c54*/ 	.short	0x0101
        /*0c56*/ 	.byte	0x06
	.zero		1


	//   ....[31]....
        /*0c58*/ 	.word	0x000042d0
        /*0c5c*/ 	.word	0x000000ff
        /*0c60*/ 	.word	0x00032430
        /*0c64*/ 	.short	0x010a
        /*0c66*/ 	.byte	0x05
	.zero		1


	//   ....[32]....
        /*0c68*/ 	.word	0x00004310
        /*0c6c*/ 	.word	0x000000ff
        /*0c70*/ 	.word	0x00032430
        /*0c74*/ 	.short	0x010a
        /*0c76*/ 	.byte	0x05
	.zero		1


	//   ....[33]....
        /*0c78*/ 	.word	0x00004520
        /*0c7c*/ 	.word	0x000000ff
        /*0c80*/ 	.word	0x00032450
        /*0c84*/ 	.short	0x010a
        /*0c86*/ 	.byte	0x05
	.zero		1


	//   ....[34]....
        /*0c88*/ 	.word	0x00004560
        /*0c8c*/ 	.word	0x000000ff
        /*0c90*/ 	.word	0x00032450
        /*0c94*/ 	.short	0x010a
        /*0c96*/ 	.byte	0x05
	.zero		1


	//   ....[35]....
        /*0c98*/ 	.word	0x00004c60
        /*0c9c*/ 	.word	0x000000ff
        /*0ca0*/ 	.word	0x00000000
        /*0ca4*/ 	.short	0x0101
        /*0ca6*/ 	.byte	0x0b
	.zero		1


	//   ....[36]....
        /*0ca8*/ 	.word	0x00006530
        /*0cac*/ 	.word	0x000000ff
        /*0cb0*/ 	.word	0x00000000
        /*0cb4*/ 	.short	0x0101
        /*0cb6*/ 	.byte	0x05
	.zero		1


	//   ....[37]....
        /*0cb8*/ 	.word	0x00008c30
        /*0cbc*/ 	.word	0x000000ff
        /*0cc0*/ 	.word	0x00000000
        /*0cc4*/ 	.short	0x0101
        /*0cc6*/ 	.byte	0x06
	.zero		1


	//   ....[38]....
        /*0cc8*/ 	.word	0x00009380
        /*0ccc*/ 	.word	0x000000ff
        /*0cd0*/ 	.word	0x00000000
        /*0cd4*/ 	.short	0x0101
        /*0cd6*/ 	.byte	0x09
	.zero		1


	//   ....[39]....
        /*0cd8*/ 	.word	0x0000d680
        /*0cdc*/ 	.word	0x00000019
        /*0ce0*/ 	.word	0x00032440
        /*0ce4*/ 	.short	0x010a
        /*0ce6*/ 	.byte	0x3f
	.zero		1


	//   ....[40]....
        /*0ce8*/ 	.word	0x0000dcb0
        /*0cec*/ 	.word	0x00000019
        /*0cf0*/ 	.word	0x00032430
        /*0cf4*/ 	.short	0x0107
        /*0cf6*/ 	.byte	0x3f
	.zero		1


	//   ....[41]....
        /*0cf8*/ 	.word	0x0000dd80
        /*0cfc*/ 	.word	0x00000019
        /*0d00*/ 	.word	0x00032430
        /*0d04*/ 	.short	0x0101
        /*0d06*/ 	.byte	0x3f
	.zero		1


	//   ....[42]....
        /*0d08*/ 	.word	0x0000e8c0
        /*0d0c*/ 	.word	0x00000016
        /*0d10*/ 	.word	0x00032400
        /*0d14*/ 	.short	0x0107
        /*0d16*/ 	.byte	0x3f
	.zero		1


	//   ....[43]....
        /*0d18*/ 	.word	0x0000e950
        /*0d1c*/ 	.word	0x00000016
        /*0d20*/ 	.word	0x00032400
        /*0d24*/ 	.short	0x0101
        /*0d26*/ 	.byte	0x3f
	.zero		1


	//   ....[44]....
        /*0d28*/ 	.word	0x0000f460
        /*0d2c*/ 	.word	0x00000016
        /*0d30*/ 	.word	0x00032410
        /*0d34*/ 	.short	0x0107
        /*0d36*/ 	.byte	0x3f
	.zero		1


	//   ....[45]....
        /*0d38*/ 	.word	0x0000f560
        /*0d3c*/ 	.word	0x00000016
        /*0d40*/ 	.word	0x00032410
        /*0d44*/ 	.short	0x0101
        /*0d46*/ 	.byte	0x3f
	.zero		1


	//   ....[46]....
        /*0d48*/ 	.word	0x0000f580
        /*0d4c*/ 	.word	0x00000016
        /*0d50*/ 	.word	0x00032420
        /*0d54*/ 	.short	0x010a
        /*0d56*/ 	.byte	0x3f
	.zero		1


	//   ....[47]....
        /*0d58*/ 	.word	0x0000f600
        /*0d5c*/ 	.word	0x00000019
        /*0d60*/ 	.word	0x00032460
        /*0d64*/ 	.short	0x010a
        /*0d66*/ 	.byte	0x3f
	.zero		1


	//   ....[48]....
        /*0d68*/ 	.word	0x0000fd60
        /*0d6c*/ 	.word	0x00000019
        /*0d70*/ 	.word	0x00032450
        /*0d74*/ 	.short	0x0107
        /*0d76*/ 	.byte	0x3f
	.zero		1


	//   ....[49]....
        /*0d78*/ 	.word	0x0000fe20
        /*0d7c*/ 	.word	0x00000019
        /*0d80*/ 	.word	0x00032450
        /*0d84*/ 	.short	0x0101
        /*0d86*/ 	.byte	0x3f
	.zero		1


	//   ....[50]....
        /*0d88*/ 	.word	0x00010160
        /*0d8c*/ 	.word	0x0000000a
        /*0d90*/ 	.word	0x00032440
        /*0d94*/ 	.short	0x010a
        /*0d96*/ 	.byte	0x3f
	.zero		1


	//   ....[51]....
        /*0d98*/ 	.word	0x00010510
        /*0d9c*/ 	.word	0x0000000a
        /*0da0*/ 	.word	0x00032430
        /*0da4*/ 	.short	0x0107
        /*0da6*/ 	.byte	0x3f
	.zero		1


	//   ....[52]....
        /*0da8*/ 	.word	0x000105c0
        /*0dac*/ 	.word	0x0000000a
        /*0db0*/ 	.word	0x00032430
        /*0db4*/ 	.short	0x0101
        /*0db6*/ 	.byte	0x3f
	.zero		1


	//   ....[53]....
        /*0db8*/ 	.word	0x000105f0
        /*0dbc*/ 	.word	0x0000000a
        /*0dc0*/ 	.word	0x00032460
        /*0dc4*/ 	.short	0x010a
        /*0dc6*/ 	.byte	0x3f
	.zero		1


	//   ....[54]....
        /*0dc8*/ 	.word	0x00010af0
        /*0dcc*/ 	.word	0x0000000a
        /*0dd0*/ 	.word	0x00032450
        /*0dd4*/ 	.short	0x0107
        /*0dd6*/ 	.byte	0x3f
	.zero		1


	//   ....[55]....
        /*0dd8*/ 	.word	0x00010ba0
        /*0ddc*/ 	.word	0x0000000a
        /*0de0*/ 	.word	0x00032450
        /*0de4*/ 	.short	0x0101
        /*0de6*/ 	.byte	0x3f
	.zero		1


	//   ....[56]....
        /*0de8*/ 	.word	0x00011a20
        /*0dec*/ 	.word	0x00000005
        /*0df0*/ 	.word	0x00032420
        /*0df4*/ 	.short	0x010a
        /*0df6*/ 	.byte	0x3f
	.zero		1


	//   ....[57]....
        /*0df8*/ 	.word	0x00011bc0
        /*0dfc*/ 	.word	0x00000003
        /*0e00*/ 	.word	0x00032440
        /*0e04*/ 	.short	0x010a
        /*0e06*/ 	.byte	0x3f
	.zero		1


	//   ....[58]....
        /*0e08*/ 	.word	0x00011c60
        /*0e0c*/ 	.word	0x00000005
        /*0e10*/ 	.word	0x00032440
        /*0e14*/ 	.short	0x010a
        /*0e16*/ 	.byte	0x3f
	.zero		1


	//   ....[59]....
        /*0e18*/ 	.word	0x00011ca0
        /*0e1c*/ 	.word	0x00000003
        /*0e20*/ 	.word	0x00032460
        /*0e24*/ 	.short	0x010a
        /*0e26*/ 	.byte	0x3f
	.zero		1


	//   ....[60]....
        /*0e28*/ 	.word	0x00011ce0
        /*0e2c*/ 	.word	0x00000005
        /*0e30*/ 	.word	0x00032460
        /*0e34*/ 	.short	0x010a
        /*0e36*/ 	.byte	0x3f
	.zero		1


	//   ....[61]....
        /*0e38*/ 	.word	0x00011d40
        /*0e3c*/ 	.word	0x00000003
        /*0e40*/ 	.word	0x00032400
        /*0e44*/ 	.short	0x010a
        /*0e46*/ 	.byte	0x3f
	.zero		1


	//   ....[62]....
        /*0e48*/ 	.word	0x00011da0
        /*0e4c*/ 	.word	0x00000005
        /*0e50*/ 	.word	0x00032430
        /*0e54*/ 	.short	0x010a
        /*0e56*/ 	.byte	0x3f
	.zero		1


	//   ....[63]....
        /*0e58*/ 	.word	0x00011df0
        /*0e5c*/ 	.word	0x00000003
        /*0e60*/ 	.word	0x00032410
        /*0e64*/ 	.short	0x010a
        /*0e66*/ 	.byte	0x3f
	.zero		1


	//   ....[64]....
        /*0e68*/ 	.word	0x00011e50
        /*0e6c*/ 	.word	0x00000005
        /*0e70*/ 	.word	0x00032450
        /*0e74*/ 	.short	0x010a
        /*0e76*/ 	.byte	0x3f
	.zero		1


	//   ....[65]....
        /*0e78*/ 	.word	0x00011eb0
        /*0e7c*/ 	.word	0x00000099
        /*0e80*/ 	.word	0x00032430
        /*0e84*/ 	.short	0x010a
        /*0e86*/ 	.byte	0x3f
	.zero		1


	//   ....[66]....
        /*0e88*/ 	.word	0x00011f10
        /*0e8c*/ 	.word	0x00000014
        /*0e90*/ 	.word	0x00032450
        /*0e94*/ 	.short	0x010a
        /*0e96*/ 	.byte	0x3f
	.zero		1


	//   ....[67]....
        /*0e98*/ 	.word	0x00012030
        /*0e9c*/ 	.word	0x00000019
        /*0ea0*/ 	.word	0x00032440
        /*0ea4*/ 	.short	0x010a
        /*0ea6*/ 	.byte	0x3f
	.zero		1


	//   ....[68]....
        /*0ea8*/ 	.word	0x00013e50
        /*0eac*/ 	.word	0x00000016
        /*0eb0*/ 	.word	0x00032420
        /*0eb4*/ 	.short	0x010a
        /*0eb6*/ 	.byte	0x3f
	.zero		1


	//   ....[69]....
        /*0eb8*/ 	.word	0x00013ea0
        /*0ebc*/ 	.word	0x00000019
        /*0ec0*/ 	.word	0x00032460
        /*0ec4*/ 	.short	0x010a
        /*0ec6*/ 	.byte	0x3f
	.zero		1


	//   ....[70]....
        /*0ec8*/ 	.word	0x000147f0
        /*0ecc*/ 	.word	0x0000000a
        /*0ed0*/ 	.word	0x00032440
        /*0ed4*/ 	.short	0x010a
        /*0ed6*/ 	.byte	0x3f
	.zero		1


	//   ....[71]....
        /*0ed8*/ 	.word	0x00014ec0
        /*0edc*/ 	.word	0x0000000a
        /*0ee0*/ 	.word	0x00032460
        /*0ee4*/ 	.short	0x010a
        /*0ee6*/ 	.byte	0x3f
	.zero		1


	//   ....[72]....
        /*0ee8*/ 	.word	0x00016020
        /*0eec*/ 	.word	0x00000005
        /*0ef0*/ 	.word	0x00032420
        /*0ef4*/ 	.short	0x010a
        /*0ef6*/ 	.byte	0x3f
	.zero		1


	//   ....[73]....
        /*0ef8*/ 	.word	0x000161c0
        /*0efc*/ 	.word	0x00000003
        /*0f00*/ 	.word	0x00032440
        /*0f04*/ 	.short	0x010a
        /*0f06*/ 	.byte	0x3f
	.zero		1


	//   ....[74]....
        /*0f08*/ 	.word	0x00016210
        /*0f0c*/ 	.word	0x00000005
        /*0f10*/ 	.word	0x00032440
        /*0f14*/ 	.short	0x010a
        /*0f16*/ 	.byte	0x3f
	.zero		1


	//   ....[75]....
        /*0f18*/ 	.word	0x00016260
        /*0f1c*/ 	.word	0x00000003
        /*0f20*/ 	.word	0x00032460
        /*0f24*/ 	.short	0x010a
        /*0f26*/ 	.byte	0x3f
	.zero		1


	//----- nvinfo : EIATTR_NUM_MBARRIERS
	.align		4
.L_267:
        /*0f28*/ 	.byte	0x03, 0x38
        /*0f2a*/ 	.short	0x0017


	//----- nvinfo : EIATTR_EXIT_INSTR_OFFSETS
	.align		4
        /*0f2c*/ 	.byte	0x04, 0x1c
        /*0f2e*/ 	.short	(.L_269 - .L_268)


	//   ....[0]....
.L_268:
        /*0f30*/ 	.word	0x000009e0


	//   ....[1]....
        /*0f34*/ 	.word	0x0000b860


	//   ....[2]....
        /*0f38*/ 	.word	0x00011d30


	//----- nvinfo : EIATTR_MAX_THREADS
	.align		4
.L_269:
        /*0f3c*/ 	.byte	0x04, 0x05
        /*0f3e*/ 	.short	(.L_271 - .L_270)
.L_270:
        /*0f40*/ 	.word	0x00000180
        /*0f44*/ 	.word	0x00000001
        /*0f48*/ 	.word	0x00000001


	//----- nvinfo : EIATTR_CRS_STACK_SIZE
	.align		4
.L_271:
        /*0f4c*/ 	.byte	0x04, 0x1e
        /*0f4e*/ 	.short	(.L_273 - .L_272)
.L_272:
        /*0f50*/ 	.word	0x00000000


	//----- nvinfo : EIATTR_CBANK_PARAM_SIZE
	.align		4
.L_273:
        /*0f54*/ 	.byte	0x03, 0x19
        /*0f56*/ 	.short	0x0bf0


	//----- nvinfo : EIATTR_PARAM_CBANK
	.align		4
        /*0f58*/ 	.byte	0x04, 0x0a
        /*0f5a*/ 	.short	(.L_275 - .L_274)
	.align		4
.L_274:
        /*0f5c*/ 	.word	index@(.nv.constant0._ZN7cutlass13device_kernelIN5flash11enable_sm90INS1_16FlashAttnFwdSm90INS1_25CollectiveMainloopFwdSm90ILi2EN4cute5tupleIJNS5_1CILi1EEES8_S8_EEENS6_IJNS7_ILi128EEENS7_ILi96EEENS7_ILi64EEEEEELi256ENS_10bfloat16_tEfNS_4arch4Sm90ELb0ELb0ELb0ELb1ELb1ELb0ELb1ELb1ELb0ELb1ELb1ELb0EEENS1_21CollectiveEpilogueFwdINS6_IJSA_NS7_ILi256EEESB_EEES9_SE_SG_Li256ELb1ELb1ELb1ELb0EEENS1_36VarlenDynamicPersistentTileSchedulerILi128ELi96ELi256ELi128ELb1ELb1ELb1ELb0ELb1ELb1EEEEEEEEEvNT_6ParamsE)
        /*0f60*/ 	.short	0x0210
        /*0f62*/ 	.short	0x0bf0


	//----- nvinfo : EIATTR_SW_WAR
	.align		4
.L_275:
        /*0f64*/ 	.byte	0x04, 0x36
        /*0f66*/ 	.short	(.L_277 - .L_276)
.L_276:
        /*0f68*/ 	.word	0x00000008
.L_277:


//--------------------- .nv.info._ZN7cutlass13device_kernelIN5flash11enable_sm90INS1_16FlashAttnFwdSm90INS1_25CollectiveMainloopFwdSm90ILi2EN4cute5tupleIJNS5_1CILi1EEES8_S8_EEENS6_IJNS7_ILi128EEENS7_ILi96EEENS7_ILi64EEEEEELi256ENS_10bfloat16_tEfNS_4arch4Sm90ELb0ELb0ELb0ELb1ELb1ELb1ELb1ELb1ELb0ELb1ELb1ELb0EEENS1_21CollectiveEpilogueFwdINS6_IJSA_NS7_ILi256EEESB_EEES9_SE_SG_Li256ELb1ELb1ELb1ELb0EEENS1_36VarlenDynamicPersistentTileSchedulerILi128ELi96ELi256ELi128ELb1ELb1ELb1ELb0ELb1ELb1EEEEEEEEEvNT_6ParamsE --------------------------
	.section	.nv.info._ZN7cutlass13device_kernelIN5flash11enable_sm90INS1_16FlashAttnFwdSm90INS1_25CollectiveMainloopFwdSm90ILi2EN4cute5tupleIJNS5_1CILi1EEES8_S8_EEENS6_IJNS7_ILi128EEENS7_ILi96EEENS7_ILi64EEEEEELi256ENS_10bfloat16_tEfNS_4arch4Sm90ELb0ELb0ELb0ELb1ELb1ELb1ELb1ELb1ELb0ELb1ELb1ELb0EEENS1_21CollectiveEpilogueFwdINS6_IJSA_NS7_ILi256EEESB_EEES9_SE_SG_Li256ELb1ELb1ELb1ELb0EEENS1_36VarlenDynamicPersistentTileSchedulerILi128ELi96ELi256ELi128ELb1ELb1ELb1ELb0ELb1ELb1EEEEEEEEEvNT_6ParamsE,"",@"SHT_CUDA_INFO"
	.sectionflags	@""
	.align	4


	//----- nvinfo : EIATTR_CUDA_API_VERSION
	.align		4
        /*0000*/ 	.byte	0x04, 0x37
        /*0002*/ 	.short	(.L_279 - .L_278)
.L_278:
        /*0004*/ 	.word	0x00000082


	//----- nvinfo : EIATTR_KPARAM_INFO
	.align		4
.L_279:
        /*0008*/ 	.byte	0x04, 0x17
        /*000a*/ 	.short	(.L_281 - .L_280)
.L_280:
        /*000c*/ 	.word	0x00000000
        /*0010*/ 	.short	0x0000
        /*0012*/ 	.short	0x0070
        /*0014*/ 	.byte	0x00, 0xf0, 0x01, 0x2e


	//----- nvinfo : EIATTR_SPARSE_MMA_MASK
	.align		4
.L_281:
        /*0018*/ 	.byte	0x03, 0x50
        /*001a*/ 	.short	0x0000


	//----- nvinfo : EIATTR_MAXREG_COUNT
	.align		4
        /*001c*/ 	.byte	0x03, 0x1b
        /*001e*/ 	.short	0x00a8


	//----- nvinfo : EIATTR_NUM_BARRIERS
	.align		4
        /*0020*/ 	.byte	0x02, 0x4c
        /*0022*/ 	.byte	0x10
	.zero		1


	//----- nvinfo : EIATTR_EXTERNS
	.align		4
        /*0024*/ 	.byte	0x04, 0x0f
        /*0026*/ 	.short	(.L_283 - .L_282)


	//   ....[0]....
	.align		4
.L_282:
        /*0028*/ 	.word	index@(__assertfail)


	//----- nvinfo : EIATTR_ANNOTATIONS
	.align		4
.L_283:
        /*002c*/ 	.byte	0x04, 0x55
        /*002e*/ 	.short	(.L_285 - .L_284)


	//   ....[0]....
.L_284:
        /* <DEDUP_REMOVED lines=188> */


	//----- nvinfo : EIATTR_MERCURY_ISA_VERSION
	.align		4
.L_285:
        /*0bd8*/ 	.byte	0x03, 0x5f
        /*0bda*/ 	.short	0x0101


	//----- nvinfo : EIATTR_UNUSED_LOAD_BYTE_OFFSET
	.align		4
        /*0bdc*/ 	.byte	0x04, 0x44
        /*0bde*/ 	.short	(.L_287 - .L_286)


	//   ....[0]....
.L_286:
        /*0be0*/ 	.word	0x00000a70
        /*0be4*/ 	.word	0x0000fff0


	//   ....[1]....
        /*0be8*/ 	.word	0x0000f330
        /*0bec*/ 	.word	0x0000fff0


	//----- nvinfo : EIATTR_INT_WARP_WIDE_INSTR_OFFSETS
	.align		4
.L_287:
        /*0bf0*/ 	.byte	0x04, 0x31
        /*0bf2*/ 	.short	(.L_289 - .L_288)


	//   ....[0]....
.L_288:
        /*0bf4*/ 	.word	0x00000120


	//   ....[1]....
        /*0bf8*/ 	.word	0x00000160


	//   ....[2]....
        /*0bfc*/ 	.word	0x000001d0


	//   ....[3]....
        /*0c00*/ 	.word	0x00000240


	//   ....[4]....
        /*0c04*/ 	.word	0x00017130


	//   ....[5]....
        /*0c08*/ 	.word	0x000171c0


	//   ....[6]....
        /*0c0c*/ 	.word	0x0001b110


	//   ....[7]....
        /*0c10*/ 	.word	0x0001b1a0


	//----- nvinfo : EIATTR_COOP_GROUP_MASK_REGIDS
	.align		4
.L_289:
        /*0c14*/ 	.byte	0x04, 0x29
        /*0c16*/ 	.short	(.L_291 - .L_290)


	//   ....[0]....
.L_290:
        /*0c18*/ 	.word	0xffffffff


	//   ....[1]....
        /*0c1c*/ 	.word	0xffffffff


	//   ....[2]....
        /*0c20*/ 	.word	0xffffffff


	//   ....[3]....
        /*0c24*/ 	.word	0xffffffff


	//   ....[4]....
        /*0c28*/ 	.word	0xffffffff


	//   ....[5]....
        /*0c2c*/ 	.word	0xffffffff


	//   ....[6]....
        /*0c30*/ 	.word	0xffffffff


	//   ....[7]....
        /*0c34*/ 	.word	0xffffffff


	//   ....[8]....
        /*0c38*/ 	.word	0xffffffff


	//   ....[9]....
        /*0c3c*/ 	.word	0xffffffff


	//   ....[10]....
        /*0c40*/ 	.word	0xffffffff


	//   ....[11]....
        /*0c44*/ 	.word	0xffffffff


	//   ....[12]....
        /*0c48*/ 	.word	0xffffffff


	//   ....[13]....
        /*0c4c*/ 	.word	0xffffffff


	//   ....[14]....
        /*0c50*/ 	.word	0xffffffff


	//   ....[15]....
        /*0c54*/ 	.word	0xffffffff


	//   ....[16]....
        /*0c58*/ 	.word	0xffffffff


	//   ....[17]....
        /*0c5c*/ 	.word	0xffffffff


	//   ....[18]....
        /*0c60*/ 	.word	0xffffffff


	//   ....[19]....
        /*0c64*/ 	.word	0xffffffff


	//   ....[20]....
        /*0c68*/ 	.word	0xffffffff


	//   ....[21]....
        /*0c6c*/ 	.word	0xffffffff


	//   ....[22]....
        /*0c70*/ 	.word	0xffffffff


	//   ....[23]....
        /*0c74*/ 	.word	0xffffffff


	//   ....[24]....
        /*0c78*/ 	.word	0xffffffff


	//   ....[25]....
        /*0c7c*/ 	.word	0xffffffff


	//   ....[26]....
        /*0c80*/ 	.word	0xffffffff


	//   ....[27]....
        /*0c84*/ 	.word	0xffffffff


	//   ....[28]....
        /*0c88*/ 	.word	0xffffffff


	//   ....[29]....
        /*0c8c*/ 	.word	0xffffffff


	//   ....[30]....
        /*0c90*/ 	.word	0xffffffff


	//   ....[31]....
        /*0c94*/ 	.word	0xffffffff


	//   ....[32]....
        /*0c98*/ 	.word	0xffffffff


	//   ....[33]....
        /*0c9c*/ 	.word	0xffffffff


	//   ....[34]....
        /*0ca0*/ 	.word	0xffffffff


	//   ....[35]....
        /*0ca4*/ 	.word	0xffffffff


	//   ....[36]....
        /*0ca8*/ 	.word	0xffffffff


	//   ....[37]....
        /*0cac*/ 	.word	0xffffffff


	//   ....[38]....
        /*0cb0*/ 	.word	0xffffffff


	//   ....[39]....
        /*0cb4*/ 	.word	0xffffffff


	//   ....[40]....
        /*0cb8*/ 	.word	0xffffffff


	//   ....[41]....
        /*0cbc*/ 	.word	0xffffffff


	//   ....[42]....
        /*0cc0*/ 	.word	0xffffffff


	//   ....[43]....
        /*0cc4*/ 	.word	0xffffffff


	//   ....[44]....
        /*0cc8*/ 	.word	0xffffffff


	//   ....[45]....
        /*0ccc*/ 	.word	0xffffffff


	//   ....[46]....
        /*0cd0*/ 	.word	0xffffffff


	//   ....[47]....
        /*0cd4*/ 	.word	0xffffffff


	//   ....[48]....
        /*0cd8*/ 	.word	0xffffffff


	//   ....[49]....
        /*0cdc*/ 	.word	0xffffffff


	//   ....[50]....
        /*0ce0*/ 	.word	0xffffffff


	//   ....[51]....
        /*0ce4*/ 	.word	0xffffffff


	//   ....[52]....
        /*0ce8*/ 	.word	0xffffffff


	//   ....[53]....
        /*0cec*/ 	.word	0xffffffff


	//   ....[54]....
        /*0cf0*/ 	.word	0xffffffff


	//   ....[55]....
        /*0cf4*/ 	.word	0xffffffff


	//   ....[56]....
        /*0cf8*/ 	.word	0xffffffff


	//   ....[57]....
        /*0cfc*/ 	.word	0xffffffff


	//   ....[58]....
        /*0d00*/ 	.word	0xffffffff


	//   ....[59]....
        /*0d04*/ 	.word	0xffffffff


	//   ....[60]....
        /*0d08*/ 	.word	0xffffffff


	//   ....[61]....
        /*0d0c*/ 	.word	0xffffffff


	//   ....[62]....
        /*0d10*/ 	.word	0xffffffff


	//   ....[63]....
        /*0d14*/ 	.word	0xffffffff


	//   ....[64]....
        /*0d18*/ 	.word	0xffffffff


	//   ....[65]....
        /*0d1c*/ 	.word	0xffffffff


	//   ....[66]....
        /*0d20*/ 	.word	0xffffffff


	//   ....[67]....
        /*0d24*/ 	.word	0xffffffff


	//   ....[68]....
        /*0d28*/ 	.word	0xffffffff


	//   ....[69]....
        /*0d2c*/ 	.word	0xffffffff


	//   ....[70]....
        /*0d30*/ 	.word	0xffffffff


	//   ....[71]....
        /*0d34*/ 	.word	0xffffffff


	//   ....[72]....
        /*0d38*/ 	.word	0xffffffff


	//   ....[73]....
        /*0d3c*/ 	.word	0xffffffff


	//   ....[74]....
        /*0d40*/ 	.word	0xffffffff


	//   ....[75]....
        /*0d44*/ 	.word	0xffffffff


	//   ....[76]....
        /*0d48*/ 	.word	0xffffffff


	//   ....[77]....
        /*0d4c*/ 	.word	0xffffffff


	//   ....[78]....
        /*0d50*/ 	.word	0xffffffff


	//   ....[79]....
        /*0d54*/ 	.word	0xffffffff


	//   ....[80]....
        /*0d58*/ 	.word	0xffffffff


	//   ....[81]....
        /*0d5c*/ 	.word	0xffffffff


	//   ....[82]....
        /*0d60*/ 	.word	0xffffffff


	//   ....[83]....
        /*0d64*/ 	.word	0xffffffff


	//   ....[84]....
        /*0d68*/ 	.word	0xffffffff


	//   ....[85]....
        /*0d6c*/ 	.word	0xffffffff


	//   ....[86]....
        /*0d70*/ 	.word	0xffffffff


	//   ....[87]....
        /*0d74*/ 	.word	0xffffffff


	//   ....[88]....
        /*0d78*/ 	.word	0xffffffff


	//   ....[89]....
        /*0d7c*/ 	.word	0xffffffff


	//   ....[90]....
        /*0d80*/ 	.word	0xffffffff


	//   ....[91]....
        /*0d84*/ 	.word	0xffffffff


	//   ....[92]....
        /*0d88*/ 	.word	0xffffffff


	//   ....[93]....
        /*0d8c*/ 	.word	0xffffffff


	//   ....[94]....
        /*0d90*/ 	.word	0xffffffff


	//   ....[95]....
        /*0d94*/ 	.word	0xffffffff


	//   ....[96]....
        /*0d98*/ 	.word	0xffffffff


	//   ....[97]....
        /*0d9c*/ 	.word	0xffffffff


	//   ....[98]....
        /*0da0*/ 	.word	0xffffffff


	//   ....[99]....
        /*0da4*/ 	.word	0xffffffff


	//   ....[100]....
        /*0da8*/ 	.word	0xffffffff


	//   ....[101]....
        /*0dac*/ 	.word	0xffffffff


	//   ....[102]....
        /*0db0*/ 	.word	0xffffffff


	//   ....[103]....
        /*0db4*/ 	.word	0xffffffff


	//   ....[104]....
        /*0db8*/ 	.word	0xffffffff


	//   ....[105]....
        /*0dbc*/ 	.word	0xffffffff


	//   ....[106]....
        /*0dc0*/ 	.word	0xffffffff


	//   ....[107]....
        /*0dc4*/ 	.word	0xffffffff


	//   ....[108]....
        /*0dc8*/ 	.word	0xffffffff


	//   ....[109]....
        /*0dcc*/ 	.word	0xffffffff


	//   ....[110]....
        /*0dd0*/ 	.word	0xffffffff


	//   ....[111]....
        /*0dd4*/ 	.word	0xffffffff


	//   ....[112]....
        /*0dd8*/ 	.word	0xffffffff


	//   ....[113]....
        /*0ddc*/ 	.word	0xffffffff


	//   ....[114]....
        /*0de0*/ 	.word	0xffffffff


	//   ....[115]....
        /*0de4*/ 	.word	0xffffffff


	//   ....[116]....
        /*0de8*/ 	.word	0xffffffff


	//   ....[117]....
        /*0dec*/ 	.word	0xffffffff


	//   ....[118]....
        /*0df0*/ 	.word	0xffffffff


	//   ....[119]....
        /*0df4*/ 	.word	0xffffffff


	//   ....[120]....
        /*0df8*/ 	.word	0xffffffff


	//   ....[121]....
        /*0dfc*/ 	.word	0xffffffff


	//   ....[122]....
        /*0e00*/ 	.word	0xffffffff


	//   ....[123]....
        /*0e04*/ 	.word	0xffffffff


	//   ....[124]....
        /*0e08*/ 	.word	0xffffffff


	//   ....[125]....
        /*0e0c*/ 	.word	0xffffffff


	//   ....[126]....
        /*0e10*/ 	.word	0xffffffff


	//   ....[127]....
        /*0e14*/ 	.word	0xffffffff


	//   ....[128]....
        /*0e18*/ 	.word	0xffffffff


	//   ....[129]....
        /*0e1c*/ 	.word	0xffffffff


	//   ....[130]....
        /*0e20*/ 	.word	0xffffffff


	//   ....[131]....
        /*0e24*/ 	.word	0xffffffff


	//   ....[132]....
        /*0e28*/ 	.word	0xffffffff


	//   ....[133]....
        /*0e2c*/ 	.word	0xffffffff


	//   ....[134]....
        /*0e30*/ 	.word	0xffffffff


	//   ....[135]....
        /*0e34*/ 	.word	0xffffffff


	//   ....[136]....
        /*0e38*/ 	.word	0xffffffff


	//   ....[137]....
        /*0e3c*/ 	.word	0xffffffff


	//   ....[138]....
        /*0e40*/ 	.word	0xffffffff


	//   ....[139]....
        /*0e44*/ 	.word	0xffffffff


	//   ....[140]....
        /*0e48*/ 	.word	0xffffffff


	//   ....[141]....
        /*0e4c*/ 	.word	0xffffffff


	//   ....[142]....
        /*0e50*/ 	.word	0xffffffff


	//   ....[143]....
        /*0e54*/ 	.word	0xffffffff


	//   ....[144]....
        /*0e58*/ 	.word	0xffffffff


	//   ....[145]....
        /*0e5c*/ 	.word	0xffffffff


	//   ....[146]....
        /*0e60*/ 	.word	0xffffffff


	//   ....[147]....
        /*0e64*/ 	.word	0xffffffff


	//   ....[148]....
        /*0e68*/ 	.word	0xffffffff


	//   ....[149]....
        /*0e6c*/ 	.word	0xffffffff


	//   ....[150]....
        /*0e70*/ 	.word	0xffffffff


	//   ....[151]....
        /*0e74*/ 	.word	0xffffffff


	//   ....[152]....
        /*0e78*/ 	.word	0xffffffff


	//   ....[153]....
        /*0e7c*/ 	.word	0xffffffff


	//   ....[154]....
        /*0e80*/ 	.word	0xffffffff


	//   ....[155]....
        /*0e84*/ 	.word	0xffffffff


	//   ....[156]....
        /*0e88*/ 	.word	0xffffffff


	//   ....[157]....
        /*0e8c*/ 	.word	0xffffffff


	//   ....[158]....
        /*0e90*/ 	.word	0xffffffff


	//   ....[159]....
        /*0e94*/ 	.word	0xffffffff


	//   ....[160]....
        /*0e98*/ 	.word	0xffffffff


	//   ....[161]....
        /*0e9c*/ 	.word	0xffffffff


	//   ....[162]....
        /*0ea0*/ 	.word	0xffffffff


	//   ....[163]....
        /*0ea4*/ 	.word	0xffffffff


	//   ....[164]....
        /*0ea8*/ 	.word	0xffffffff


	//   ....[165]....
        /*0eac*/ 	.word	0xffffffff


	//   ....[166]....
        /*0eb0*/ 	.word	0xffffffff


	//   ....[167]....
        /*0eb4*/ 	.word	0xffffffff


	//   ....[168]....
        /*0eb8*/ 	.word	0xffffffff


	//   ....[169]....
        /*0ebc*/ 	.word	0xffffffff


	//   ....[170]....
        /*0ec0*/ 	.word	0xffffffff


	//   ....[171]....
        /*0ec4*/ 	.word	0xffffffff


	//   ....[172]....
        /*0ec8*/ 	.word	0xffffffff


	//   ....[173]....
        /*0ecc*/ 	.word	0xffffffff


	//   ....[174]....
        /*0ed0*/ 	.word	0xffffffff


	//   ....[175]....
        /*0ed4*/ 	.word	0xffffffff


	//   ....[176]....
        /*0ed8*/ 	.word	0xffffffff


	//   ....[177]....
        /*0edc*/ 	.word	0xffffffff


	//   ....[178]....
        /*0ee0*/ 	.word	0xffffffff


	//   ....[179]....
        /*0ee4*/ 	.word	0xffffffff


	//   ....[180]....
        /*0ee8*/ 	.word	0xffffffff


	//   ....[181]....
        /*0eec*/ 	.word	0xffffffff


	//   ....[182]....
        /*0ef0*/ 	.word	0xffffffff


	//   ....[183]....
        /*0ef4*/ 	.word	0xffffffff


	//   ....[184]....
        /*0ef8*/ 	.word	0xffffffff


	//   ....[185]....
        /*0efc*/ 	.word	0x0500000f


	//   ....[186]....
        /*0f00*/ 	.word	0x0500000f


	//   ....[187]....
        /*0f04*/ 	.word	0x0500000f


	//   ....[188]....
        /*0f08*/ 	.word	0x0500000f


	//   ....[189]....
        /*0f0c*/ 	.word	0x0500000f


	//   ....[190]....
        /*0f10*/ 	.word	0x0500000f


	//   ....[191]....
        /*0f14*/ 	.word	0x0500000f


	//   ....[192]....
        /*0f18*/ 	.word	0x0500000f


	//   ....[193]....
        /*0f1c*/ 	.word	0x0500000f


	//   ....[194]....
        /*0f20*/ 	.word	0x0500000f


	//   ....[195]....
        /*0f24*/ 	.word	0x0500000f


	//   ....[196]....
        /*0f28*/ 	.word	0x0500000f


	//   ....[197]....
        /*0f2c*/ 	.word	0x0500000f


	//   ....[198]....
        /*0f30*/ 	.word	0x0500000f


	//   ....[199]....
        /*0f34*/ 	.word	0x0500000f


	//   ....[200]....
        /*0f38*/ 	.word	0x0500000f


	//   ....[201]....
        /*0f3c*/ 	.word	0x0500000f


	//   ....[202]....
        /*0f40*/ 	.word	0x0500000f


	//   ....[203]....
        /*0f44*/ 	.word	0x0500000f


	//   ....[204]....
        /*0f48*/ 	.word	0x0500000f


	//   ....[205]....
        /*0f4c*/ 	.word	0x0500000f


	//   ....[206]....
        /*0f50*/ 	.word	0x0500000f


	//   ....[207]....
        /*0f54*/ 	.word	0x0500000f


	//   ....[208]....
        /*0f58*/ 	.word	0x0500000f


	//   ....[209]....
        /*0f5c*/ 	.word	0x0500000f


	//   ....[210]....
        /*0f60*/ 	.word	0x0500000f


	//   ....[211]....
        /*0f64*/ 	.word	0x0500000f


	//   ....[212]....
        /*0f68*/ 	.word	0x0500000f


	//   ....[213]....
        /*0f6c*/ 	.word	0x0500000f


	//   ....[214]....
        /*0f70*/ 	.word	0x0500000f


	//   ....[215]....
        /*0f74*/ 	.word	0x0500000f


	//   ....[216]....
        /*0f78*/ 	.word	0x0500000f


	//   ....[217]....
        /*0f7c*/ 	.word	0x0500000f


	//   ....[218]....
        /*0f80*/ 	.word	0x0500000f


	//   ....[219]....
        /*0f84*/ 	.word	0x0500000f


	//   ....[220]....
        /*0f88*/ 	.word	0x0500000f


	//   ....[221]....
        /*0f8c*/ 	.word	0x0500000f


	//   ....[222]....
        /*0f90*/ 	.word	0x0500000f


	//   ....[223]....
        /*0f94*/ 	.word	0x0500000f


	//   ....[224]....
        /*0f98*/ 	.word	0x0500000f


	//   ....[225]....
        /*0f9c*/ 	.word	0x0500000f


	//   ....[226]....
        /*0fa0*/ 	.word	0x0500000f


	//   ....[227]....
        /*0fa4*/ 	.word	0x0500000f


	//   ....[228]....
        /*0fa8*/ 	.word	0x0500000f


	//   ....[229]....
        /*0fac*/ 	.word	0x0500000f


	//   ....[230]....
        /*0fb0*/ 	.word	0x0500000f


	//   ....[231]....
        /*0fb4*/ 	.word	0x0500000f


	//   ....[232]....
        /*0fb8*/ 	.word	0x0500000f


	//   ....[233]....
        /*0fbc*/ 	.word	0x0500000f


	//   ....[234]....
        /*0fc0*/ 	.word	0x0500000f


	//   ....[235]....
        /*0fc4*/ 	.word	0x0500000f


	//   ....[236]....
        /*0fc8*/ 	.word	0x0500000f


	//   ....[237]....
        /*0fcc*/ 	.word	0x0500000f


	//   ....[238]....
        /*0fd0*/ 	.word	0x0500000f


	//   ....[239]....
        /*0fd4*/ 	.word	0x0500000f


	//   ....[240]....
        /*0fd8*/ 	.word	0x0500000f


	//   ....[241]....
        /*0fdc*/ 	.word	0x0500000f


	//   ....[242]....
        /*0fe0*/ 	.word	0x0500000f


	//   ....[243]....
        /*0fe4*/ 	.word	0x0500000f


	//   ....[244]....
        /*0fe8*/ 	.word	0x0500000f


	//   ....[245]....
        /*0fec*/ 	.word	0x0500000f


	//   ....[246]....
        /*0ff0*/ 	.word	0x0500000f


	//   ....[247]....
        /*0ff4*/ 	.word	0x0500000f


	//   ....[248]....
        /*0ff8*/ 	.word	0x0500000f


	//   ....[249]....
        /*0ffc*/ 	.word	0x0500000f


	//   ....[250]....
        /*1000*/ 	.word	0x0500000f


	//   ....[251]....
        /*1004*/ 	.word	0x0500000f


	//   ....[252]....
        /*1008*/ 	.word	0x0500000f


	//   ....[253]....
        /*100c*/ 	.word	0x0500000f


	//   ....[254]....
        /*1010*/ 	.word	0x0500000f


	//   ....[255]....
        /*1014*/ 	.word	0x0500000f


	//   ....[0]....
        /*1018*/ 	.word	0x0500000f


	//   ....[1]....
        /*101c*/ 	.word	0x0500000f


	//   ....[2]....
        /*1020*/ 	.word	0x0500000f


	//   ....[3]....
        /*1024*/ 	.word	0x0500000f


	//   ....[4]....
        /*1028*/ 	.word	0x0500000f


	//   ....[5]....
        /*102c*/ 	.word	0x0500000f


	//   ....[6]....
        /*1030*/ 	.word	0x0500000f


	//   ....[7]....
        /*1034*/ 	.word	0x0500000f


	//   ....[8]....
        /*1038*/ 	.word	0x0500000f


	//   ....[9]....
        /*103c*/ 	.word	0x0500000f


	//   ....[10]....
        /*1040*/ 	.word	0x0500000f


	//   ....[11]....
        /*1044*/ 	.word	0x0500000f


	//   ....[12]....
        /*1048*/ 	.word	0x0500000f


	//   ....[13]....
        /*104c*/ 	.word	0x0500000f


	//   ....[14]....
        /*1050*/ 	.word	0x0500000f


	//   ....[15]....
        /*1054*/ 	.word	0x0500000f


	//   ....[16]....
        /*1058*/ 	.word	0x0500000f


	//   ....[17]....
        /*105c*/ 	.word	0x0500000f


	//   ....[18]....
        /*1060*/ 	.word	0x0500000f


	//   ....[19]....
        /*1064*/ 	.word	0x0500000f


	//   ....[20]....
        /*1068*/ 	.word	0x0500000f


	//   ....[21]....
        /*106c*/ 	.word	0x0500000f


	//   ....[22]....
        /*1070*/ 	.word	0x0500000f


	//   ....[23]....
        /*1074*/ 	.word	0x0500000f


	//   ....[24]....
        /*1078*/ 	.word	0x0500000f


	//   ....[25]....
        /*107c*/ 	.word	0x0500000f


	//   ....[26]....
        /*1080*/ 	.word	0x0500000f


	//   ....[27]....
        /*1084*/ 	.word	0x0500000f


	//   ....[28]....
        /*1088*/ 	.word	0x0500000f


	//   ....[29]....
        /*108c*/ 	.word	0x0500000f


	//   ....[30]....
        /*1090*/ 	.word	0x0500000f


	//   ....[31]....
        /*1094*/ 	.word	0x0500000f


	//   ....[32]....
        /*1098*/ 	.word	0x0500000f


	//   ....[33]....
        /*109c*/ 	.word	0x0500000f


	//   ....[34]....
        /*10a0*/ 	.word	0x0500000f


	//   ....[35]....
        /*10a4*/ 	.word	0x0500000f


	//   ....[36]....
        /*10a8*/ 	.word	0x0500000f


	//   ....[37]....
        /*10ac*/ 	.word	0x0500000f


	//   ....[38]....
        /*10b0*/ 	.word	0x0500000f


	//   ....[39]....
        /*10b4*/ 	.word	0x0500000f


	//   ....[40]....
        /*10b8*/ 	.word	0x0500000f


	//   ....[41]....
        /*10bc*/ 	.word	0x0500000f


	//   ....[42]....
        /*10c0*/ 	.word	0x0500000f


	//   ....[43]....
        /*10c4*/ 	.word	0x0500000f


	//   ....[44]....
        /*10c8*/ 	.word	0x0500000f


	//   ....[45]....
        /*10cc*/ 	.word	0x0500000f


	//   ....[46]....
        /*10d0*/ 	.word	0x0500000f


	//   ....[47]....
        /*10d4*/ 	.word	0x0500000f


	//   ....[48]....
        /*10d8*/ 	.word	0x0500000f


	//   ....[49]....
        /*10dc*/ 	.word	0x0500000f


	//   ....[50]....
        /*10e0*/ 	.word	0x0500000f


	//   ....[51]....
        /*10e4*/ 	.word	0x0500000f


	//   ....[52]....
        /*10e8*/ 	.word	0x0500000f


	//   ....[53]....
        /*10ec*/ 	.word	0x0500000f


	//   ....[54]....
        /*10f0*/ 	.word	0x0500000f


	//   ....[55]....
        /*10f4*/ 	.word	0x0500000f


	//   ....[56]....
        /*10f8*/ 	.word	0x0500000f


	//   ....[57]....
        /*10fc*/ 	.word	0x0500000f


	//   ....[58]....
        /*1100*/ 	.word	0x0500000f


	//   ....[59]....
        /*1104*/ 	.word	0x0500000f


	//   ....[60]....
        /*1108*/ 	.word	0x0500000f


	//   ....[61]....
        /*110c*/ 	.word	0x0500000f


	//   ....[62]....
        /*1110*/ 	.word	0x0500000f


	//   ....[63]....
        /*1114*/ 	.word	0x0500000f


	//   ....[64]....
        /*1118*/ 	.word	0x0500000f


	//   ....[65]....
        /*111c*/ 	.word	0x0500000f


	//   ....[66]....
        /*1120*/ 	.word	0x0500000f


	//   ....[67]....
        /*1124*/ 	.word	0x0500000f


	//   ....[68]....
        /*1128*/ 	.word	0x0500000f


	//   ....[69]....
        /*112c*/ 	.word	0x0500000f


	//   ....[70]....
        /*1130*/ 	.word	0x0500000f


	//----- nvinfo : EIATTR_COOP_GROUP_INSTR_OFFSETS
	.align		4
.L_291:
        /*1134*/ 	.byte	0x04, 0x28
        /*1136*/ 	.short	(.L_293 - .L_292)


	//   ....[0]....
.L_292:
        /*1138*/ 	.word	0x00000060


	//   ....[1]....
        /*113c*/ 	.word	0x00000130


	//   ....[2]....
        /*1140*/ 	.word	0x000001f0


	//   ....[3]....
        /*1144*/ 	.word	0x000003c0


	//   ....[4]....
        /*1148*/ 	.word	0x00000520


	//   ....[5]....
        /*114c*/ 	.word	0x00000640


	//   ....[6]....
        /*1150*/ 	.word	0x000007a0


	//   ....[7]....
        /*1154*/ 	.word	0x00003840


	//   ....[8]....
        /*1158*/ 	.word	0x00003850


	//   ....[9]....
        /*115c*/ 	.word	0x00003fe0


	//   ....[10]....
        /*1160*/ 	.word	0x00003ff0


	//   ....[11]....
        /*1164*/ 	.word	0x00004c20


	//   ....[12]....
        /*1168*/ 	.word	0x00004c30


	//   ....[13]....
        /*116c*/ 	.word	0x00005410


	//   ....[14]....
        /*1170*/ 	.word	0x00005420


	//   ....[15]....
        /*1174*/ 	.word	0x00005e40


	//   ....[16]....
        /*1178*/ 	.word	0x00005e50


	//   ....[17]....
        /*117c*/ 	.word	0x00005f60


	//   ....[18]....
        /*1180*/ 	.word	0x00005f70


	//   ....[19]....
        /*1184*/ 	.word	0x00006340


	//   ....[20]....
        /*1188*/ 	.word	0x00006370


	//   ....[21]....
        /*118c*/ 	.word	0x00006640


	//   ....[22]....
        /*1190*/ 	.word	0x00006660


	//   ....[23]....
        /*1194*/ 	.word	0x00007210


	//   ....[24]....
        /*1198*/ 	.word	0x00007810


	//   ....[25]....
        /*119c*/ 	.word	0x00007820


	//   ....[26]....
        /*11a0*/ 	.word	0x00007830


	//   ....[27]....
        /*11a4*/ 	.word	0x00007840


	//   ....[28]....
        /*11a8*/ 	.word	0x00008840


	//   ....[29]....
        /*11ac*/ 	.word	0x00008850


	//   ....[30]....
        /*11b0*/ 	.word	0x00008860


	//   ....[31]....
        /*11b4*/ 	.word	0x00008870


	//   ....[32]....
        /*11b8*/ 	.word	0x0000b140


	//   ....[33]....
        /*11bc*/ 	.word	0x0000b1e0


	//   ....[34]....
        /*11c0*/ 	.word	0x0000b220


	//   ....[35]....
        /*11c4*/ 	.word	0x0000b2d0


	//   ....[36]....
        /*11c8*/ 	.word	0x0000cfe0


	//   ....[37]....
        /*11cc*/ 	.word	0x0000d000


	//   ....[38]....
        /*11d0*/ 	.word	0x0000d8a0


	//   ....[39]....
        /*11d4*/ 	.word	0x0000d900


	//   ....[40]....
        /*11d8*/ 	.word	0x0000e8b0


	//   ....[41]....
        /*11dc*/ 	.word	0x0000e940


	//   ....[42]....
        /*11e0*/ 	.word	0x0000ea90


	//   ....[43]....
        /*11e4*/ 	.word	0x0000ec60


	//   ....[44]....
        /*11e8*/ 	.word	0x000103e0


	//   ....[45]....
        /*11ec*/ 	.word	0x00010400


	//   ....[46]....
        /*11f0*/ 	.word	0x00010410


	//   ....[47]....
        /*11f4*/ 	.word	0x00010420


	//   ....[48]....
        /*11f8*/ 	.word	0x00010e40


	//   ....[49]....
        /*11fc*/ 	.word	0x00010e50


	//   ....[50]....
        /*1200*/ 	.word	0x00011080


	//   ....[51]....
        /*1204*/ 	.word	0x00011090


	//   ....[52]....
        /*1208*/ 	.word	0x000112c0


	//   ....[53]....
        /*120c*/ 	.word	0x000112d0


	//   ....[54]....
        /*1210*/ 	.word	0x00011500


	//   ....[55]....
        /*1214*/ 	.word	0x00011510


	//   ....[56]....
        /*1218*/ 	.word	0x000119e0


	//   ....[57]....
        /*121c*/ 	.word	0x000119f0


	//   ....[58]....
        /*1220*/ 	.word	0x00012670


	//   ....[59]....
        /*1224*/ 	.word	0x00012680


	//   ....[60]....
        /*1228*/ 	.word	0x00013cc0


	//   ....[61]....
        /*122c*/ 	.word	0x00013cd0


	//   ....[62]....
        /*1230*/ 	.word	0x00013f10


	//   ....[63]....
        /*1234*/ 	.word	0x00013f20


	//   ....[64]....
        /*1238*/ 	.word	0x00014150


	//   ....[65]....
        /*123c*/ 	.word	0x00014160


	//   ....[66]....
        /*1240*/ 	.word	0x00014390


	//   ....[67]....
        /*1244*/ 	.word	0x000143a0


	//   ....[68]....
        /*1248*/ 	.word	0x00014630


	//   ....[69]....
        /*124c*/ 	.word	0x00014840


	//   ....[70]....
        /*1250*/ 	.word	0x00014870


	//   ....[71]....
        /*1254*/ 	.word	0x000148a0


	//   ....[72]....
        /*1258*/ 	.word	0x000148d0


	//   ....[73]....
        /*125c*/ 	.word	0x00014900


	//   ....[74]....
        /*1260*/ 	.word	0x00014930


	//   ....[75]....
        /*1264*/ 	.word	0x00014ac0


	//   ....[76]....
        /*1268*/ 	.word	0x00014af0


	//   ....[77]....
        /*126c*/ 	.word	0x00014b20


	//   ....[78]....
        /*1270*/ 	.word	0x00014b50


	//   ....[79]....
        /*1274*/ 	.word	0x00014b80


	//   ....[80]....
        /*1278*/ 	.word	0x00014bb0


	//   ....[81]....
        /*127c*/ 	.word	0x00014c40


	//   ....[82]....
        /*1280*/ 	.word	0x00014c70


	//   ....[83]....
        /*1284*/ 	.word	0x00014c80


	//   ....[84]....
        /*1288*/ 	.word	0x00014d10


	//   ....[85]....
        /*128c*/ 	.word	0x00015cb0


	//   ....[86]....
        /*1290*/ 	.word	0x00017d40


	//   ....[87]....
        /*1294*/ 	.word	0x00017d60


	//   ....[88]....
        /*1298*/ 	.word	0x00017df0


	//   ....[89]....
        /*129c*/ 	.word	0x00017e10


	//   ....[90]....
        /*12a0*/ 	.word	0x00017e90


	//   ....[91]....
        /*12a4*/ 	.word	0x00017eb0


	//   ....[92]....
        /*12a8*/ 	.word	0x00017f30


	//   ....[93]....
        /*12ac*/ 	.word	0x00017f50


	//   ....[94]....
        /*12b0*/ 	.word	0x00017fd0


	//   ....[95]....
        /*12b4*/ 	.word	0x00017ff0


	//   ....[96]....
        /*12b8*/ 	.word	0x00018000


	//   ....[97]....
        /*12bc*/ 	.word	0x00018010


	//   ....[98]....
        /*12c0*/ 	.word	0x000187b0


	//   ....[99]....
        /*12c4*/ 	.word	0x000187e0


	//   ....[100]....
        /*12c8*/ 	.word	0x000188e0


	//   ....[101]....
        /*12cc*/ 	.word	0x000188f0


	//   ....[102]....
        /*12d0*/ 	.word	0x00018970


	//   ....[103]....
        /*12d4*/ 	.word	0x00018980


	//   ....[104]....
        /*12d8*/ 	.word	0x00018990


	//   ....[105]....
        /*12dc*/ 	.word	0x00018a30


	//   ....[106]....
        /*12e0*/ 	.word	0x00018a60


	//   ....[107]....
        /*12e4*/ 	.word	0x00018ae0


	//   ....[108]....
        /*12e8*/ 	.word	0x00018b10


	//   ....[109]....
        /*12ec*/ 	.word	0x00018b90


	//   ....[110]....
        /*12f0*/ 	.word	0x00018bc0


	//   ....[111]....
        /*12f4*/ 	.word	0x00018be0


	//   ....[112]....
        /*12f8*/ 	.word	0x00018c30


	//   ....[113]....
        /*12fc*/ 	.word	0x00018c40


	//   ....[114]....
        /*1300*/ 	.word	0x00019300


	//   ....[115]....
        /*1304*/ 	.word	0x00019330


	//   ....[116]....
        /*1308*/ 	.word	0x00019350


	//   ....[117]....
        /*130c*/ 	.word	0x00019420


	//   ....[118]....
        /*1310*/ 	.word	0x00019450


	//   ....[119]....
        /*1314*/ 	.word	0x000194c0


	//   ....[120]....
        /*1318*/ 	.word	0x00019530


	//   ....[121]....
        /*131c*/ 	.word	0x00019540


	//   ....[122]....
        /*1320*/ 	.word	0x000195c0


	//   ....[123]....
        /*1324*/ 	.word	0x000195d0


	//   ....[124]....
        /*1328*/ 	.word	0x00019650


	//   ....[125]....
        /*132c*/ 	.word	0x00019660


	//   ....[126]....
        /*1330*/ 	.word	0x000196e0


	//   ....[127]....
        /*1334*/ 	.word	0x000196f0


	//   ....[128]....
        /*1338*/ 	.word	0x00019770


	//   ....[129]....
        /*133c*/ 	.word	0x00019780


	//   ....[130]....
        /*1340*/ 	.word	0x00019c90


	//   ....[131]....
        /*1344*/ 	.word	0x00019cb0


	//   ....[132]....
        /*1348*/ 	.word	0x00019d10


	//   ....[133]....
        /*134c*/ 	.word	0x00019dc0


	//   ....[134]....
        /*1350*/ 	.word	0x00019dd0


	//   ....[135]....
        /*1354*/ 	.word	0x00019e00


	//   ....[136]....
        /*1358*/ 	.word	0x00019e90


	//   ....[137]....
        /*135c*/ 	.word	0x00019f40


	//   ....[138]....
        /*1360*/ 	.word	0x00019f50


	//   ....[139]....
        /*1364*/ 	.word	0x00019f80


	//   ....[140]....
        /*1368*/ 	.word	0x00019f90


	//   ....[141]....
        /*136c*/ 	.word	0x0001a020


	//   ....[142]....
        /*1370*/ 	.word	0x0001a740


	//   ....[143]....
        /*1374*/ 	.word	0x0001a760


	//   ....[144]....
        /*1378*/ 	.word	0x0001a7b0


	//   ....[145]....
        /*137c*/ 	.word	0x0001a7c0


	//   ....[146]....
        /*1380*/ 	.word	0x0001a800


	//   ....[147]....
        /*1384*/ 	.word	0x0001a810


	//   ....[148]....
        /*1388*/ 	.word	0x0001a850


	//   ....[149]....
        /*138c*/ 	.word	0x0001a860


	//   ....[150]....
        /*1390*/ 	.word	0x0001a8a0


	//   ....[151]....
        /*1394*/ 	.word	0x0001a8b0


	//   ....[152]....
        /*1398*/ 	.word	0x0001a8c0


	//   ....[153]....
        /*139c*/ 	.word	0x0001a900


	//   ....[154]....
        /*13a0*/ 	.word	0x0001ac30


	//   ....[155]....
        /*13a4*/ 	.word	0x0001ac50


	//   ....[156]....
        /*13a8*/ 	.word	0x0001ac60


	//   ....[157]....
        /*13ac*/ 	.word	0x0001ac80


	//   ....[158]....
        /*13b0*/ 	.word	0x0001acf0


	//   ....[159]....
        /*13b4*/ 	.word	0x0001ad10


	//   ....[160]....
        /*13b8*/ 	.word	0x0001ad70


	//   ....[161]....
        /*13bc*/ 	.word	0x0001ad90


	//   ....[162]....
        /*13c0*/ 	.word	0x0001adf0


	//   ....[163]....
        /*13c4*/ 	.word	0x0001ae10


	//   ....[164]....
        /*13c8*/ 	.word	0x0001ae70


	//   ....[165]....
        /*13cc*/ 	.word	0x0001ae90


	//   ....[166]....
        /*13d0*/ 	.word	0x0001b3d0


	//   ....[167]....
        /*13d4*/ 	.word	0x0001b400


	//   ....[168]....
        /*13d8*/ 	.word	0x0001b460


	//   ....[169]....
        /*13dc*/ 	.word	0x0001b490


	//   ....[170]....
        /*13e0*/ 	.word	0x0001b4c0


	//   ....[171]....
        /*13e4*/ 	.word	0x0001b4f0


	//   ....[172]....
        /*13e8*/ 	.word	0x0001b520


	//   ....[173]....
        /*13ec*/ 	.word	0x0001b550


	//   ....[174]....
        /*13f0*/ 	.word	0x0001b6f0


	//   ....[175]....
        /*13f4*/ 	.word	0x0001b720


	//   ....[176]....
        /*13f8*/ 	.word	0x0001b750


	//   ....[177]....
        /*13fc*/ 	.word	0x0001b780


	//   ....[178]....
        /*1400*/ 	.word	0x0001b7b0


	//   ....[179]....
        /*1404*/ 	.word	0x0001b7e0


	//   ....[180]....
        /*1408*/ 	.word	0x0001b8a0


	//   ....[181]....
        /*140c*/ 	.word	0x0001b8c0


	//   ....[182]....
        /*1410*/ 	.word	0x0001b8d0


	//   ....[183]....
        /*1414*/ 	.word	0x0001b930


	//   ....[184]....
        /*1418*/ 	.word	0x0001bf50


	//   ....[185]....
        /*141c*/ 	.word	0x0001c270


	//   ....[186]....
        /*1420*/ 	.word	0x0001c300


	//   ....[187]....
        /*1424*/ 	.word	0x0001c3a0


	//   ....[188]....
        /*1428*/ 	.word	0x0001c430


	//   ....[189]....
        /*142c*/ 	.word	0x0001c520


	//   ....[190]....
        /*1430*/ 	.word	0x0001c5b0


	//   ....[191]....
        /*1434*/ 	.word	0x0001c650


	//   ....[192]....
        /*1438*/ 	.word	0x0001c6e0


	//   ....[193]....
        /*143c*/ 	.word	0x0001c7d0


	//   ....[194]....
        /*1440*/ 	.word	0x0001c860


	//   ....[195]....
        /*1444*/ 	.word	0x0001c8f0


	//   ....[196]....
        /*1448*/ 	.word	0x0001c980


	//   ....[197]....
        /*144c*/ 	.word	0x0001ca50


	//   ....[198]....
        /*1450*/ 	.word	0x0001caf0


	//   ....[199]....
        /*1454*/ 	.word	0x0001cb80


	//   ....[200]....
        /*1458*/ 	.word	0x0001cbd0


	//   ....[201]....
        /*145c*/ 	.word	0x0001cc20


	//   ....[202]....
        /*1460*/ 	.word	0x0001cd10


	//   ....[203]....
        /*1464*/ 	.word	0x0001cda0


	//   ....[204]....
        /*1468*/ 	.word	0x0001cdf0


	//   ....[205]....
        /*146c*/ 	.word	0x0001ce40


	//   ....[206]....
        /*1470*/ 	.word	0x0001d0a0


	//   ....[207]....
        /*1474*/ 	.word	0x0001d0f0


	//   ....[208]....
        /*1478*/ 	.word	0x0001d180


	//   ....[209]....
        /*147c*/ 	.word	0x0001d210


	//   ....[210]....
        /*1480*/ 	.word	0x0001d2a0


	//   ....[211]....
        /*1484*/ 	.word	0x0001d330


	//   ....[212]....
        /*1488*/ 	.word	0x0001d3c0


	//   ....[213]....
        /*148c*/ 	.word	0x0001d450


	//   ....[214]....
        /*1490*/ 	.word	0x0001d4d0


	//   ....[215]....
        /*1494*/ 	.word	0x0001d520


	//   ....[216]....
        /*1498*/ 	.word	0x0001d5c0


	//   ....[217]....
        /*149c*/ 	.word	0x0001d650


	//   ....[218]....
        /*14a0*/ 	.word	0x0001d6e0


	//   ....[219]....
        /*14a4*/ 	.word	0x0001d730


	//   ....[220]....
        /*14a8*/ 	.word	0x0001d7c0


	//   ....[221]....
        /*14ac*/ 	.word	0x0001d850


	//   ....[222]....
        /*14b0*/ 	.word	0x0001d8e0


	//   ....[223]....
        /*14b4*/ 	.word	0x0001d970


	//   ....[224]....
        /*14b8*/ 	.word	0x0001da00


	//   ....[225]....
        /*14bc*/ 	.word	0x0001da90


	//   ....[226]....
        /*14c0*/ 	.word	0x0001db50


	//   ....[227]....
        /*14c4*/ 	.word	0x0001de30


	//   ....[228]....
        /*14c8*/ 	.word	0x0001df20


	//   ....[229]....
        /*14cc*/ 	.word	0x0001dfc0


	//   ....[230]....
        /*14d0*/ 	.word	0x0001e020


	//   ....[231]....
        /*14d4*/ 	.word	0x0001e110


	//   ....[232]....
        /*14d8*/ 	.word	0x0001e180


	//   ....[233]....
        /*14dc*/ 	.word	0x0001e270


	//   ....[234]....
        /*14e0*/ 	.word	0x0001e2e0


	//   ....[235]....
        /*14e4*/ 	.word	0x0001e3d0


	//   ....[236]....
        /*14e8*/ 	.word	0x0001e440


	//   ....[237]....
        /*14ec*/ 	.word	0x0001e530


	//   ....[238]....
        /*14f0*/ 	.word	0x0001e5a0


	//   ....[239]....
        /*14f4*/ 	.word	0x0001e640


	//   ....[240]....
        /*14f8*/ 	.word	0x0001e730


	//   ....[241]....
        /*14fc*/ 	.word	0x0001e7f0


	//   ....[242]....
        /*1500*/ 	.word	0x0001e850


	//   ....[243]....
        /*1504*/ 	.word	0x0001e940


	//   ....[244]....
        /*1508*/ 	.word	0x0001e9a0


	//   ....[245]....
        /*150c*/ 	.word	0x0001ea90


	//   ....[246]....
        /*1510*/ 	.word	0x0001eaf0


	//   ....[247]....
        /*1514*/ 	.word	0x0001eb90


	//   ....[248]....
        /*1518*/ 	.word	0x0001ec60


	//   ....[249]....
        /*151c*/ 	.word	0x0001ed00


	//   ....[250]....
        /*1520*/ 	.word	0x0001edd0


	//   ....[251]....
        /*1524*/ 	.word	0x0001ee70


	//   ....[252]....
        /*1528*/ 	.word	0x0001ef40


	//   ....[253]....
        /*152c*/ 	.word	0x0001efe0


	//   ....[254]....
        /*1530*/ 	.word	0x0001f090


	//   ....[255]....
        /*1534*/ 	.word	0x0001f130


	//   ....[0]....
        /*1538*/ 	.word	0x0001f3c0


	//   ....[1]....
        /*153c*/ 	.word	0x0001f480


	//   ....[2]....
        /*1540*/ 	.word	0x0001f550


	//   ....[3]....
        /*1544*/ 	.word	0x0001f640


	//   ....[4]....
        /*1548*/ 	.word	0x0001f700


	//   ....[5]....
        /*154c*/ 	.word	0x0001f7c0


	//   ....[6]....
        /*1550*/ 	.word	0x0001f880


	//   ....[7]....
        /*1554*/ 	.word	0x0001f940


	//   ....[8]....
        /*1558*/ 	.word	0x0001fa00


	//   ....[9]....
        /*155c*/ 	.word	0x0001fac0


	//   ....[10]....
        /*1560*/ 	.word	0x0001fb80


	//   ....[11]....
        /*1564*/ 	.word	0x0001fc40


	//   ....[12]....
        /*1568*/ 	.word	0x0001fd00


	//   ....[13]....
        /*156c*/ 	.word	0x0001fdb0


	//   ....[14]....
        /*1570*/ 	.word	0x0001fe10


	//   ....[15]....
        /*1574*/ 	.word	0x0001fef0


	//   ....[16]....
        /*1578*/ 	.word	0x00020030


	//   ....[17]....
        /*157c*/ 	.word	0x00020110


	//   ....[18]....
        /*1580*/ 	.word	0x000201a0


	//   ....[19]....
        /*1584*/ 	.word	0x000202b0


	//   ....[20]....
        /*1588*/ 	.word	0x00020310


	//   ....[21]....
        /*158c*/ 	.word	0x00020420


	//   ....[22]....
        /*1590*/ 	.word	0x00020480


	//   ....[23]....
        /*1594*/ 	.word	0x00020590


	//   ....[24]....
        /*1598*/ 	.word	0x000205f0


	//   ....[25]....
        /*159c*/ 	.word	0x00020700


	//   ....[26]....
        /*15a0*/ 	.word	0x00020760


	//   ....[27]....
        /*15a4*/ 	.word	0x00020820


	//   ....[28]....
        /*15a8*/ 	.word	0x00020980


	//   ....[29]....
        /*15ac*/ 	.word	0x00020a20


	//   ....[30]....
        /*15b0*/ 	.word	0x00020a80


	//   ....[31]....
        /*15b4*/ 	.word	0x00020b30


	//   ....[32]....
        /*15b8*/ 	.word	0x00020b90


	//   ....[33]....
        /*15bc*/ 	.word	0x00020c40


	//   ....[34]....
        /*15c0*/ 	.word	0x00020ca0


	//   ....[35]....
        /*15c4*/ 	.word	0x00020d50


	//   ....[36]....
        /*15c8*/ 	.word	0x00020db0


	//   ....[37]....
        /*15cc*/ 	.word	0x00020e60


	//   ....[38]....
        /*15d0*/ 	.word	0x00020ec0


	//   ....[39]....
        /*15d4*/ 	.word	0x00020f70


	//   ....[40]....
        /*15d8*/ 	.word	0x00021060


	//   ....[41]....
        /*15dc*/ 	.word	0x00021100


	//   ....[42]....
        /*15e0*/ 	.word	0x00021160


	//   ....[43]....
        /*15e4*/ 	.word	0x00021230


	//   ....[44]....
        /*15e8*/ 	.word	0x00021290


	//   ....[45]....
        /*15ec*/ 	.word	0x00021360


	//   ....[46]....
        /*15f0*/ 	.word	0x000213c0


	//   ....[47]....
        /*15f4*/ 	.word	0x00021490


	//   ....[48]....
        /*15f8*/ 	.word	0x000214f0


	//   ....[49]....
        /*15fc*/ 	.word	0x000215c0


	//   ....[50]....
        /*1600*/ 	.word	0x00021620


	//   ....[51]....
        /*1604*/ 	.word	0x000216f0


	//   ....[52]....
        /*1608*/ 	.word	0x00021780


	//   ....[53]....
        /*160c*/ 	.word	0x00021820


	//   ....[54]....
        /*1610*/ 	.word	0x000219a0


	//   ....[55]....
        /*1614*/ 	.word	0x00021a10


	//   ....[56]....
        /*1618*/ 	.word	0x00021a80


	//   ....[57]....
        /*161c*/ 	.word	0x00021af0


	//   ....[58]....
        /*1620*/ 	.word	0x00021b60


	//   ....[59]....
        /*1624*/ 	.word	0x00021be0


	//   ....[60]....
        /*1628*/ 	.word	0x00021c60


	//   ....[61]....
        /*162c*/ 	.word	0x00021cf0


	//   ....[62]....
        /*1630*/ 	.word	0x00021d60


	//   ....[63]....
        /*1634*/ 	.word	0x00021dd0


	//   ....[64]....
        /*1638*/ 	.word	0x00021e40


	//   ....[65]....
        /*163c*/ 	.word	0x00021ec0


	//   ....[66]....
        /*1640*/ 	.word	0x00021f30


	//   ....[67]....
        /*1644*/ 	.word	0x00021fd0


	//   ....[68]....
        /*1648*/ 	.word	0x00022020


	//   ....[69]....
        /*164c*/ 	.word	0x000220b0


	//   ....[70]....
        /*1650*/ 	.word	0x000221e0


	//----- nvinfo : EIATTR_REG_RECONFIG
	.align		4
.L_293:
        /*1654*/ 	.byte	0x01, 0x54
	.zero		2


	//----- nvinfo : EIATTR_SYSCALL_OFFSETS
	.align		4
        /*1658*/ 	.byte	0x04, 0x46
        /*165a*/ 	.short	(.L_295 - .L_294)


	//   ....[0]....
.L_294:
        /*165c*/ 	.word	0x00002390


	//   ....[1]....
        /*1660*/ 	.word	0x000024e0


	//   ....[2]....
        /*1664*/ 	.word	0x000073b0


	//   ....[3]....
        /*1668*/ 	.word	0x00007730


	//   ....[4]....
        /*166c*/ 	.word	0x00017320


	//   ....[5]....
        /*1670*/ 	.word	0x00017470


	//   ....[6]....
        /*1674*/ 	.word	0x00017560


	//   ....[7]....
        /*1678*/ 	.word	0x000183d0


	//   ....[8]....
        /*167c*/ 	.word	0x00018f10


	//----- nvinfo : EIATTR_MBARRIER_INSTR_OFFSETS
	.align		4
.L_295:
        /*1680*/ 	.byte	0x04, 0x39
        /*1682*/ 	.short	(.L_297 - .L_296)


	//   ....[0]....
.L_296:
        /*1684*/ 	.word	0x00000260
        /*1688*/ 	.word	0x000000ff
        /*168c*/ 	.word	0x00032400
        /*1690*/ 	.short	0x0100
        /*1692*/ 	.byte	0x08
	.zero		1


	//   ....[1]....
        /*1694*/ 	.word	0x00000270
        /*1698*/ 	.word	0x000000ff
        /*169c*/ 	.word	0x00032410
        /*16a0*/ 	.short	0x0100
        /*16a2*/ 	.byte	0x08
	.zero		1


	//   ....[2]....
        /*16a4*/ 	.word	0x00000280
        /*16a8*/ 	.word	0x000000ff
        /*16ac*/ 	.word	0x00032420
        /*16b0*/ 	.short	0x0100
        /*16b2*/ 	.byte	0x08
	.zero		1


	//   ....[3]....
        /*16b4*/ 	.word	0x00000370
        /*16b8*/ 	.word	0x000000ff
        /*16bc*/ 	.word	0x00032430
        /*16c0*/ 	.short	0x0100
        /*16c2*/ 	.byte	0x08
	.zero		1


	//   ....[4]....
        /*16c4*/ 	.word	0x00000380
        /*16c8*/ 	.word	0x000000ff
        /*16cc*/ 	.word	0x00032440
        /*16d0*/ 	.short	0x0100
        /*16d2*/ 	.byte	0x08
	.zero		1


	//   ....[5]....
        /*16d4*/ 	.word	0x00000390
        /*16d8*/ 	.word	0x000000ff
        /*16dc*/ 	.word	0x00032438
        /*16e0*/ 	.short	0x0100
        /*16e2*/ 	.byte	0x08
	.zero		1


	//   ....[6]....
        /*16e4*/ 	.word	0x000003a0
        /*16e8*/ 	.word	0x000000ff
        /*16ec*/ 	.word	0x00032448
        /*16f0*/ 	.short	0x0100
        /*16f2*/ 	.byte	0x08
	.zero		1


	//   ....[7]....
        /*16f4*/ 	.word	0x000004d0
        /*16f8*/ 	.word	0x000000ff
        /*16fc*/ 	.word	0x00032450
        /*1700*/ 	.short	0x0100
        /*1702*/ 	.byte	0x08
	.zero		1


	//   ....[8]....
        /*1704*/ 	.word	0x000004e0
        /*1708*/ 	.word	0x000000ff
        /*170c*/ 	.word	0x00032460
        /*1710*/ 	.short	0x0100
        /*1712*/ 	.byte	0x08
	.zero		1


	//   ....[9]....
        /*1714*/ 	.word	0x000004f0
        /*1718*/ 	.word	0x000000ff
        /*171c*/ 	.word	0x00032458
        /*1720*/ 	.short	0x0100
        /*1722*/ 	.byte	0x08
	.zero		1


	//   ....[10]....
        /*1724*/ 	.word	0x00000500
        /*1728*/ 	.word	0x000000ff
        /*172c*/ 	.word	0x00032468
        /*1730*/ 	.short	0x0100
        /*1732*/ 	.byte	0x08
	.zero		1


	//   ....[11]....
        /*1734*/ 	.word	0x000005f0
        /*1738*/ 	.word	0x000000ff
        /*173c*/ 	.word	0x00032470
        /*1740*/ 	.short	0x0100
        /*1742*/ 	.byte	0x06
	.zero		1


	//   ....[12]....
        /*1744*/ 	.word	0x00000600
        /*1748*/ 	.word	0x000000ff
        /*174c*/ 	.word	0x00032480
        /*1750*/ 	.short	0x0100
        /*1752*/ 	.byte	0x06
	.zero		1


	//   ....[13]....
        /*1754*/ 	.word	0x00000610
        /*1758*/ 	.word	0x000000ff
        /*175c*/ 	.word	0x00032478
        /*1760*/ 	.short	0x0100
        /*1762*/ 	.byte	0x06
	.zero		1


	//   ....[14]....
        /*1764*/ 	.word	0x00000620
        /*1768*/ 	.word	0x000000ff
        /*176c*/ 	.word	0x00032488
        /*1770*/ 	.short	0x0100
        /*1772*/ 	.byte	0x06
	.zero		1


	//   ....[15]....
        /*1774*/ 	.word	0x00000750
        /*1778*/ 	.word	0x000000ff
        /*177c*/ 	.word	0x00032490
        /*1780*/ 	.short	0x0100
        /*1782*/ 	.byte	0x08
	.zero		1


	//   ....[16]....
        /*1784*/ 	.word	0x00000760
        /*1788*/ 	.word	0x000000ff
        /*178c*/ 	.word	0x000324a0
        /*1790*/ 	.short	0x0100
        /*1792*/ 	.byte	0x08
	.zero		1


	//   ....[17]....
        /*1794*/ 	.word	0x00000770
        /*1798*/ 	.word	0x000000ff
        /*179c*/ 	.word	0x00032498
        /*17a0*/ 	.short	0x0100
        /*17a2*/ 	.byte	0x08
	.zero		1


	//   ....[18]....
        /*17a4*/ 	.word	0x00000780
        /*17a8*/ 	.word	0x000000ff
        /*17ac*/ 	.word	0x000324a8
        /*17b0*/ 	.short	0x0100
        /*17b2*/ 	.byte	0x08
	.zero		1


	//   ....[19]....
        /*17b4*/ 	.word	0x000008b0
        /*17b8*/ 	.word	0x000000ff
        /*17bc*/ 	.word	0x000324b0
        /*17c0*/ 	.short	0x0100
        /*17c2*/ 	.byte	0x08
	.zero		1


	//   ....[20]....
        /*17c4*/ 	.word	0x000008c0
        /*17c8*/ 	.word	0x000000ff
        /*17cc*/ 	.word	0x000324c0
        /*17d0*/ 	.short	0x0100
        /*17d2*/ 	.byte	0x08
	.zero		1


	//   ....[21]....
        /*17d4*/ 	.word	0x000008d0
        /*17d8*/ 	.word	0x000000ff
        /*17dc*/ 	.word	0x000324b8
        /*17e0*/ 	.short	0x0100
        /*17e2*/ 	.byte	0x08
	.zero		1


	//   ....[22]....
        /*17e4*/ 	.word	0x000008e0
        /*17e8*/ 	.word	0x000000ff
        /*17ec*/ 	.word	0x000324c8
        /*17f0*/ 	.short	0x0100
        /*17f2*/ 	.byte	0x08
	.zero		1


	//   ....[23]....
        /*17f4*/ 	.word	0x000037f0
        /*17f8*/ 	.word	0x00000000
        /*17fc*/ 	.word	0x00032490
        /*1800*/ 	.short	0x010a
        /*1802*/ 	.byte	0x3f
	.zero		1


	//   ....[24]....
        /*1804*/ 	.word	0x00004bc0
        /*1808*/ 	.word	0x00000000
        /*180c*/ 	.word	0x00032490
        /*1810*/ 	.short	0x010a
        /*1812*/ 	.byte	0x3f
	.zero		1


	//   ....[25]....
        /*1814*/ 	.word	0x00005ca0
        /*1818*/ 	.word	0x00000000
        /*181c*/ 	.word	0x00032490
        /*1820*/ 	.short	0x010a
        /*1822*/ 	.byte	0x3f
	.zero		1


	//   ....[26]....
        /*1824*/ 	.word	0x00006140
        /*1828*/ 	.word	0x0000000b
        /*182c*/ 	.word	0x00000000
        /*1830*/ 	.short	0x0101
        /*1832*/ 	.byte	0x3f
	.zero		1


	//   ....[27]....
        /*1834*/ 	.word	0x00006180
        /*1838*/ 	.word	0x00000000
        /*183c*/ 	.word	0x000324b0
        /*1840*/ 	.short	0x010a
        /*1842*/ 	.byte	0x3f
	.zero		1


	//   ....[28]....
        /*1844*/ 	.word	0x000069d0
        /*1848*/ 	.word	0x00000000
        /*184c*/ 	.word	0x00000000
        /*1850*/ 	.short	0x0101
        /*1852*/ 	.byte	0x3f
	.zero		1


	//   ....[29]....
        /*1854*/ 	.word	0x00007450
        /*1858*/ 	.word	0x00000013
        /*185c*/ 	.word	0x00032400
        /*1860*/ 	.short	0x010a
        /*1862*/ 	.byte	0x3f
	.zero		1


	//   ....[30]....
        /*1864*/ 	.word	0x000074a0
        /*1868*/ 	.word	0x00000013
        /*186c*/ 	.word	0x00032400
        /*1870*/ 	.short	0x010a
        /*1872*/ 	.byte	0x3f
	.zero		1


	//   ....[31]....
        /*1874*/ 	.word	0x00007ad0
        /*1878*/ 	.word	0x00000013
        /*187c*/ 	.word	0x00032400
        /*1880*/ 	.short	0x010a
        /*1882*/ 	.byte	0x3f
	.zero		1


	//   ....[32]....
        /*1884*/ 	.word	0x00008a40
        /*1888*/ 	.word	0x00000013
        /*188c*/ 	.word	0x00032400
        /*1890*/ 	.short	0x010a
        /*1892*/ 	.byte	0x3f
	.zero		1


	//   ....[33]....
        /*1894*/ 	.word	0x00009900
        /*1898*/ 	.word	0x00000004
        /*189c*/ 	.word	0x00032430
        /*18a0*/ 	.short	0x010a
        /*18a2*/ 	.byte	0x3f
	.zero		1


	//   ....[34]....
        /*18a4*/ 	.word	0x000099b0
        /*18a8*/ 	.word	0x00000004
        /*18ac*/ 	.word	0x00032430
        /*18b0*/ 	.short	0x010a
        /*18b2*/ 	.byte	0x3f
	.zero		1


	//   ....[35]....
        /*18b4*/ 	.word	0x00009cb0
        /*18b8*/ 	.word	0x00000013
        /*18bc*/ 	.word	0x00032410
        /*18c0*/ 	.short	0x010a
        /*18c2*/ 	.byte	0x3f
	.zero		1


	//   ....[36]....
        /*18c4*/ 	.word	0x00009d00
        /*18c8*/ 	.word	0x00000004
        /*18cc*/ 	.word	0x00032450
        /*18d0*/ 	.short	0x010a
        /*18d2*/ 	.byte	0x3f
	.zero		1


	//   ....[37]....
        /*18d4*/ 	.word	0x00009d40
        /*18d8*/ 	.word	0x00000004
        /*18dc*/ 	.word	0x00032450
        /*18e0*/ 	.short	0x010a
        /*18e2*/ 	.byte	0x3f
	.zero		1


	//   ....[38]....
        /*18e4*/ 	.word	0x0000b6c0
        /*18e8*/ 	.word	0x0000000b
        /*18ec*/ 	.word	0x00000000
        /*18f0*/ 	.short	0x0101
        /*18f2*/ 	.byte	0x3f
	.zero		1


	//   ....[39]....
        /*18f4*/ 	.word	0x0000c080
        /*18f8*/ 	.word	0x00000004
        /*18fc*/ 	.word	0x00000000
        /*1900*/ 	.short	0x0101
        /*1902*/ 	.byte	0x3f
	.zero		1


	//   ....[40]....
        /*1904*/ 	.word	0x0000c1b0
        /*1908*/ 	.word	0x00000004
        /*190c*/ 	.word	0x00032430
        /*1910*/ 	.short	0x010a
        /*1912*/ 	.byte	0x3f
	.zero		1


	//   ....[41]....
        /*1914*/ 	.word	0x0000c220
        /*1918*/ 	.word	0x00000004
        /*191c*/ 	.word	0x00032430
        /*1920*/ 	.short	0x010a
        /*1922*/ 	.byte	0x3f
	.zero		1


	//   ....[42]....
        /*1924*/ 	.word	0x0000c490
        /*1928*/ 	.word	0x00000004
        /*192c*/ 	.word	0x00032450
        /*1930*/ 	.short	0x010a
        /*1932*/ 	.byte	0x3f
	.zero		1


	//   ....[43]....
        /*1934*/ 	.word	0x0000c4d0
        /*1938*/ 	.word	0x00000004
        /*193c*/ 	.word	0x00032450
        /*1940*/ 	.short	0x010a
        /*1942*/ 	.byte	0x3f
	.zero		1


	//   ....[44]....
        /*1944*/ 	.word	0x0000dcd0
        /*1948*/ 	.word	0x00000007
        /*194c*/ 	.word	0x00000000
        /*1950*/ 	.short	0x0101
        /*1952*/ 	.byte	0x3f
	.zero		1


	//   ....[45]....
        /*1954*/ 	.word	0x0000e870
        /*1958*/ 	.word	0x00000004
        /*195c*/ 	.word	0x00000000
        /*1960*/ 	.short	0x0101
        /*1962*/ 	.byte	0x3f
	.zero		1


	//   ....[46]....
        /*1964*/ 	.word	0x00010de0
        /*1968*/ 	.word	0x00000003
        /*196c*/ 	.word	0x00000000
        /*1970*/ 	.short	0x0101
        /*1972*/ 	.byte	0x3f
	.zero		1


	//   ....[47]....
        /*1974*/ 	.word	0x00011840
        /*1978*/ 	.word	0x00000009
        /*197c*/ 	.word	0x00000000
        /*1980*/ 	.short	0x0101
        /*1982*/ 	.byte	0x3f
	.zero		1


	//   ....[48]....
        /*1984*/ 	.word	0x00015d90
        /*1988*/ 	.word	0x00000016
        /*198c*/ 	.word	0x00032420
        /*1990*/ 	.short	0x010a
        /*1992*/ 	.byte	0x3f
	.zero		1


	//   ....[49]....
        /*1994*/ 	.word	0x00015e20
        /*1998*/ 	.word	0x00000007
        /*199c*/ 	.word	0x000324a0
        /*19a0*/ 	.short	0x010a
        /*19a2*/ 	.byte	0x3f
	.zero		1


	//   ....[50]....
        /*19a4*/ 	.word	0x00016070
        /*19a8*/ 	.word	0x00000007
        /*19ac*/ 	.word	0x000324c0
        /*19b0*/ 	.short	0x010a
        /*19b2*/ 	.byte	0x3f
	.zero		1


	//   ....[51]....
        /*19b4*/ 	.word	0x00016680
        /*19b8*/ 	.word	0x00000006
        /*19bc*/ 	.word	0x000324a0
        /*19c0*/ 	.short	0x010a
        /*19c2*/ 	.byte	0x3f
	.zero		1


	//   ....[52]....
        /*19c4*/ 	.word	0x000168c0
        /*19c8*/ 	.word	0x00000006
        /*19cc*/ 	.word	0x000324c0
        /*19d0*/ 	.short	0x010a
        /*19d2*/ 	.byte	0x3f
	.zero		1


	//   ....[53]....
        /*19d4*/ 	.word	0x00017ab0
        /*19d8*/ 	.word	0x0000001d
        /*19dc*/ 	.word	0x00032440
        /*19e0*/ 	.short	0x010a
        /*19e2*/ 	.byte	0x3f
	.zero		1


	//   ....[54]....
        /*19e4*/ 	.word	0x00018110
        /*19e8*/ 	.word	0x0000001d
        /*19ec*/ 	.word	0x00032430
        /*19f0*/ 	.short	0x0107
        /*19f2*/ 	.byte	0x3f
	.zero		1


	//   ....[55]....
        /*19f4*/ 	.word	0x000181e0
        /*19f8*/ 	.word	0x0000001d
        /*19fc*/ 	.word	0x00032430
        /*1a00*/ 	.short	0x0101
        /*1a02*/ 	.byte	0x3f
	.zero		1


	//   ....[56]....
        /*1a04*/ 	.word	0x00018d50
        /*1a08*/ 	.word	0x00000016
        /*1a0c*/ 	.word	0x00032400
        /*1a10*/ 	.short	0x0107
        /*1a12*/ 	.byte	0x3f
	.zero		1


	//   ....[57]....
        /*1a14*/ 	.word	0x00018de0
        /*1a18*/ 	.word	0x00000016
        /*1a1c*/ 	.word	0x00032400
        /*1a20*/ 	.short	0x0101
        /*1a22*/ 	.byte	0x3f
	.zero		1


	//   ....[58]....
        /*1a24*/ 	.word	0x00019870
        /*1a28*/ 	.word	0x00000016
        /*1a2c*/ 	.word	0x00032410
        /*1a30*/ 	.short	0x0107
        /*1a32*/ 	.byte	0x3f
	.zero		1


	//   ....[59]....
        /*1a34*/ 	.word	0x00019970
        /*1a38*/ 	.word	0x00000016
        /*1a3c*/ 	.word	0x00032410
        /*1a40*/ 	.short	0x0101
        /*1a42*/ 	.byte	0x3f
	.zero		1


	//   ....[60]....
        /*1a44*/ 	.word	0x00019990
        /*1a48*/ 	.word	0x00000016
        /*1a4c*/ 	.word	0x00032420
        /*1a50*/ 	.short	0x010a
        /*1a52*/ 	.byte	0x3f
	.zero		1


	//   ....[61]....
        /*1a54*/ 	.word	0x00019a20
        /*1a58*/ 	.word	0x0000001d
        /*1a5c*/ 	.word	0x00032460
        /*1a60*/ 	.short	0x010a
        /*1a62*/ 	.byte	0x3f
	.zero		1


	//   ....[62]....
        /*1a64*/ 	.word	0x0001a1a0
        /*1a68*/ 	.word	0x0000001d
        /*1a6c*/ 	.word	0x00032450
        /*1a70*/ 	.short	0x0107
        /*1a72*/ 	.byte	0x3f
	.zero		1


	//   ....[63]....
        /*1a74*/ 	.word	0x0001a270
        /*1a78*/ 	.word	0x0000001d
        /*1a7c*/ 	.word	0x00032450
        /*1a80*/ 	.short	0x0101
        /*1a82*/ 	.byte	0x3f
	.zero		1


	//   ....[64]....
        /*1a84*/ 	.word	0x0001a5b0
        /*1a88*/ 	.word	0x00000004
        /*1a8c*/ 	.word	0x00032440
        /*1a90*/ 	.short	0x010a
        /*1a92*/ 	.byte	0x3f
	.zero		1


	//   ....[65]....
        /*1a94*/ 	.word	0x0001a980
        /*1a98*/ 	.word	0x00000004
        /*1a9c*/ 	.word	0x00032430
        /*1aa0*/ 	.short	0x0107
        /*1aa2*/ 	.byte	0x3f
	.zero		1


	//   ....[66]....
        /*1aa4*/ 	.word	0x0001aa40
        /*1aa8*/ 	.word	0x00000004
        /*1aac*/ 	.word	0x00032430
        /*1ab0*/ 	.short	0x0101
        /*1ab2*/ 	.byte	0x3f
	.zero		1


	//   ....[67]....
        /*1ab4*/ 	.word	0x0001aa70
        /*1ab8*/ 	.word	0x00000004
        /*1abc*/ 	.word	0x00032460
        /*1ac0*/ 	.short	0x010a
        /*1ac2*/ 	.byte	0x3f
	.zero		1


	//   ....[68]....
        /*1ac4*/ 	.word	0x0001af80
        /*1ac8*/ 	.word	0x00000004
        /*1acc*/ 	.word	0x00032450
        /*1ad0*/ 	.short	0x0107
        /*1ad2*/ 	.byte	0x3f
	.zero		1


	//   ....[69]....
        /*1ad4*/ 	.word	0x0001b040
        /*1ad8*/ 	.word	0x00000004
        /*1adc*/ 	.word	0x00032450
        /*1ae0*/ 	.short	0x0101
        /*1ae2*/ 	.byte	0x3f
	.zero		1


	//   ....[70]....
        /*1ae4*/ 	.word	0x0001bed0
        /*1ae8*/ 	.word	0x00000007
        /*1aec*/ 	.word	0x00032420
        /*1af0*/ 	.short	0x010a
        /*1af2*/ 	.byte	0x3f
	.zero		1


	//   ....[71]....
        /*1af4*/ 	.word	0x0001c040
        /*1af8*/ 	.word	0x00000005
        /*1afc*/ 	.word	0x00032440
        /*1b00*/ 	.short	0x010a
        /*1b02*/ 	.byte	0x3f
	.zero		1


	//   ....[72]....
        /*1b04*/ 	.word	0x0001c0e0
        /*1b08*/ 	.word	0x00000003
        /*1b0c*/ 	.word	0x00032440
        /*1b10*/ 	.short	0x010a
        /*1b12*/ 	.byte	0x3f
	.zero		1


	//   ....[73]....
        /*1b14*/ 	.word	0x0001c120
        /*1b18*/ 	.word	0x00000005
        /*1b1c*/ 	.word	0x00032460
        /*1b20*/ 	.short	0x010a
        /*1b22*/ 	.byte	0x3f
	.zero		1


	//   ....[74]....
        /*1b24*/ 	.word	0x0001c160
        /*1b28*/ 	.word	0x00000003
        /*1b2c*/ 	.word	0x00032460
        /*1b30*/ 	.short	0x010a
        /*1b32*/ 	.byte	0x3f
	.zero		1


	//   ....[75]....
        /*1b34*/ 	.word	0x0001c1c0
        /*1b38*/ 	.word	0x00000000
        /*1b3c*/ 	.word	0x00032490
        /*1b40*/ 	.short	0x010a
        /*1b42*/ 	.byte	0x3f
	.zero		1


	//   ....[76]....
        /*1b44*/ 	.word	0x0001c470
        /*1b48*/ 	.word	0x00000000
        /*1b4c*/ 	.word	0x00032490
        /*1b50*/ 	.short	0x010a
        /*1b52*/ 	.byte	0x3f
	.zero		1


	//   ....[77]....
        /*1b54*/ 	.word	0x0001c720
        /*1b58*/ 	.word	0x00000000
        /*1b5c*/ 	.word	0x00032490
        /*1b60*/ 	.short	0x010a
        /*1b62*/ 	.byte	0x3f
	.zero		1


	//   ....[78]....
        /*1b64*/ 	.word	0x0001c9b0
        /*1b68*/ 	.word	0x00000000
        /*1b6c*/ 	.word	0x000324b0
        /*1b70*/ 	.short	0x010a
        /*1b72*/ 	.byte	0x3f
	.zero		1


	//   ....[79]....
        /*1b74*/ 	.word	0x0001cc60
        /*1b78*/ 	.word	0x00000013
        /*1b7c*/ 	.word	0x00032400
        /*1b80*/ 	.short	0x010a
        /*1b82*/ 	.byte	0x3f
	.zero		1


	//   ....[80]....
        /*1b84*/ 	.word	0x0001ce70
        /*1b88*/ 	.word	0x00000013
        /*1b8c*/ 	.word	0x00032400
        /*1b90*/ 	.short	0x010a
        /*1b92*/ 	.byte	0x3f
	.zero		1


	//   ....[81]....
        /*1b94*/ 	.word	0x0001cec0
        /*1b98*/ 	.word	0x00000004
        /*1b9c*/ 	.word	0x00032430
        /*1ba0*/ 	.short	0x010a
        /*1ba2*/ 	.byte	0x3f
	.zero		1


	//   ....[82]....
        /*1ba4*/ 	.word	0x0001cf10
        /*1ba8*/ 	.word	0x00000013
        /*1bac*/ 	.word	0x00032410
        /*1bb0*/ 	.short	0x010a
        /*1bb2*/ 	.byte	0x3f
	.zero		1


	//   ....[83]....
        /*1bb4*/ 	.word	0x0001cf60
        /*1bb8*/ 	.word	0x00000004
        /*1bbc*/ 	.word	0x00032450
        /*1bc0*/ 	.short	0x010a
        /*1bc2*/ 	.byte	0x3f
	.zero		1


	//   ....[84]....
        /*1bc4*/ 	.word	0x0001cfb0
        /*1bc8*/ 	.word	0x00000004
        /*1bcc*/ 	.word	0x00032430
        /*1bd0*/ 	.short	0x010a
        /*1bd2*/ 	.byte	0x3f
	.zero		1


	//   ....[85]....
        /*1bd4*/ 	.word	0x0001d000
        /*1bd8*/ 	.word	0x00000004
        /*1bdc*/ 	.word	0x00032450
        /*1be0*/ 	.short	0x010a
        /*1be2*/ 	.byte	0x3f
	.zero		1


	//   ....[86]....
        /*1be4*/ 	.word	0x0001dc10
        /*1be8*/ 	.word	0x00000016
        /*1bec*/ 	.word	0x00032420
        /*1bf0*/ 	.short	0x010a
        /*1bf2*/ 	.byte	0x3f
	.zero		1


	//   ....[87]....
        /*1bf4*/ 	.word	0x0001dc60
        /*1bf8*/ 	.word	0x00000007
        /*1bfc*/ 	.word	0x000324a0
        /*1c00*/ 	.short	0x010a
        /*1c02*/ 	.byte	0x3f
	.zero		1


	//   ....[88]....
        /*1c04*/ 	.word	0x0001dcb0
        /*1c08*/ 	.word	0x00000007
        /*1c0c*/ 	.word	0x000324c0
        /*1c10*/ 	.short	0x010a
        /*1c12*/ 	.byte	0x3f
	.zero		1


	//   ....[89]....
        /*1c14*/ 	.word	0x0001dd00
        /*1c18*/ 	.word	0x00000006
        /*1c1c*/ 	.word	0x000324a0
        /*1c20*/ 	.short	0x010a
        /*1c22*/ 	.byte	0x3f
	.zero		1


	//   ....[90]....
        /*1c24*/ 	.word	0x0001dd50
        /*1c28*/ 	.word	0x00000006
        /*1c2c*/ 	.word	0x000324c0
        /*1c30*/ 	.short	0x010a
        /*1c32*/ 	.byte	0x3f
	.zero		1


	//   ....[91]....
        /*1c34*/ 	.word	0x0001de70
        /*1c38*/ 	.word	0x0000001d
        /*1c3c*/ 	.word	0x00032440
        /*1c40*/ 	.short	0x010a
        /*1c42*/ 	.byte	0x3f
	.zero		1


	//   ....[92]....
        /*1c44*/ 	.word	0x0001ff30
        /*1c48*/ 	.word	0x00000016
        /*1c4c*/ 	.word	0x00032420
        /*1c50*/ 	.short	0x010a
        /*1c52*/ 	.byte	0x3f
	.zero		1


	//   ....[93]....
        /*1c54*/ 	.word	0x0001ff80
        /*1c58*/ 	.word	0x0000001d
        /*1c5c*/ 	.word	0x00032460
        /*1c60*/ 	.short	0x010a
        /*1c62*/ 	.byte	0x3f
	.zero		1


	//   ....[94]....
        /*1c64*/ 	.word	0x000208d0
        /*1c68*/ 	.word	0x00000004
        /*1c6c*/ 	.word	0x00032440
        /*1c70*/ 	.short	0x010a
        /*1c72*/ 	.byte	0x3f
	.zero		1


	//   ....[95]....
        /*1c74*/ 	.word	0x00020fb0
        /*1c78*/ 	.word	0x00000004
        /*1c7c*/ 	.word	0x00032460
        /*1c80*/ 	.short	0x010a
        /*1c82*/ 	.byte	0x3f
	.zero		1


	//   ....[96]....
        /*1c84*/ 	.word	0x00022100
        /*1c88*/ 	.word	0x00000007
        /*1c8c*/ 	.word	0x00032420
        /*1c90*/ 	.short	0x010a
        /*1c92*/ 	.byte	0x3f
	.zero		1


	//   ....[97]....
        /*1c94*/ 	.word	0x000222a0
        /*1c98*/ 	.word	0x00000005
        /*1c9c*/ 	.word	0x00032440
        /*1ca0*/ 	.short	0x010a
        /*1ca2*/ 	.byte	0x3f
	.zero		1


	//   ....[98]....
        /*1ca4*/ 	.word	0x000222f0
        /*1ca8*/ 	.word	0x00000003
        /*1cac*/ 	.word	0x00032440
        /*1cb0*/ 	.short	0x010a
        /*1cb2*/ 	.byte	0x3f
	.zero		1


	//   ....[99]....
        /*1cb4*/ 	.word	0x00022340
        /*1cb8*/ 	.word	0x00000005
        /*1cbc*/ 	.word	0x00032460
        /*1cc0*/ 	.short	0x010a
        /*1cc2*/ 	.byte	0x3f
	.zero		1


	//----- nvinfo : EIATTR_NUM_MBARRIERS
	.align		4
.L_297:
        /*1cc4*/ 	.byte	0x03, 0x38
        /*1cc6*/ 	.short	0x0017


	//----- nvinfo : EIATTR_EXIT_INSTR_OFFSETS
	.align		4
        /*1cc8*/ 	.byte	0x04, 0x1c
        /*1cca*/ 	.short	(.L_299 - .L_298)


	//   ....[0]....
.L_298:
        /*1ccc*/ 	.word	0x0001c1b0


	//----- nvinfo : EIATTR_MAX_THREADS
	.align		4
.L_299:
        /*1cd0*/ 	.byte	0x04, 0x05
        /*1cd2*/ 	.short	(.L_301 - .L_300)
.L_300:
        /*1cd4*/ 	.word	0x00000180
        /*1cd8*/ 	.word	0x00000001
        /*1cdc*/ 	.word	0x00000001


	//----- nvinfo : EIATTR_CRS_STACK_SIZE
	.align		4
.L_301:
        /*1ce0*/ 	.byte	0x04, 0x1e
        /*1ce2*/ 	.short	(.L_303 - .L_302)
.L_302:
        /*1ce4*/ 	.word	0x00000000


	//----- nvinfo : EIATTR_CBANK_PARAM_SIZE
	.align		4
.L_303:
        /*1ce8*/ 	.byte	0x03, 0x19
        /*1cea*/ 	.short	0x0bf0


	//----- nvinfo : EIATTR_PARAM_CBANK
	.align		4
        /*1cec*/ 	.byte	0x04, 0x0a
        /*1cee*/ 	.short	(.L_305 - .L_304)
	.align		4
.L_304:
        /*1cf0*/ 	.word	index@(.nv.constant0._ZN7cutlass13device_kernelIN5flash11enable_sm90INS1_16FlashAttnFwdSm90INS1_25CollectiveMainloopFwdSm90ILi2EN4cute5tupleIJNS5_1CILi1EEES8_S8_EEENS6_IJNS7_ILi128EEENS7_ILi96EEENS7_ILi64EEEEEELi256ENS_10bfloat16_tEfNS_4arch4Sm90ELb0ELb0ELb0ELb1ELb1ELb1ELb1ELb1ELb0ELb1ELb1ELb0EEENS1_21CollectiveEpilogueFwdINS6_IJSA_NS7_ILi256EEESB_EEES9_SE_SG_Li256ELb1ELb1ELb1ELb0EEENS1_36VarlenDynamicPersistentTileSchedulerILi128ELi96ELi256ELi128ELb1ELb1ELb1ELb0ELb1ELb1EEEEEEEEEvNT_6ParamsE)
        /*1cf4*/ 	.short	0x0210
        /*1cf6*/ 	.short	0x0bf0


	//----- nvinfo : EIATTR_SW_WAR
	.align		4
.L_305:
        /*1cf8*/ 	.byte	0x04, 0x36
        /*1cfa*/ 	.short	(.L_307 - .L_306)
.L_306:
        /*1cfc*/ 	.word	0x00000008
.L_307:


//--------------------- .nv.info._ZN7cutlass13device_kernelIN5flash11enable_sm90INS1_16FlashAttnFwdSm90INS1_25CollectiveMainloopFwdSm90ILi2EN4cute5tupleIJNS5_1CILi1EEES8_S8_EEENS6_IJNS7_ILi128EEENS7_ILi96EEENS7_ILi64EEEEEELi256ENS_10bfloat16_tEfNS_4arch4Sm90ELb0ELb1ELb0ELb0ELb1ELb0ELb0ELb1ELb0ELb1ELb1ELb0EEENS1_21CollectiveEpilogueFwdINS6_IJSA_NS7_ILi256EEESB_EEES9_SE_SG_Li256ELb0ELb1ELb1ELb0EEENS1_19SingleTileSchedulerILb0ELb1ELb1ELi128EEEEEEEEEvNT_6ParamsE --------------------------
	.section	.nv.info._ZN7cutlass13device_kernelIN5flash11enable_sm90INS1_16FlashAttnFwdSm90INS1_25CollectiveMainloopFwdSm90ILi2EN4cute5tupleIJNS5_1CILi1EEES8_S8_EEENS6_IJNS7_ILi128EEENS7_ILi96EEENS7_ILi64EEEEEELi256ENS_10bfloat16_tEfNS_4arch4Sm90ELb0ELb1ELb0ELb0ELb1ELb0ELb0ELb1ELb0ELb1ELb1ELb0EEENS1_21CollectiveEpilogueFwdINS6_IJSA_NS7_ILi256EEESB_EEES9_SE_SG_Li256ELb0ELb1ELb1ELb0EEENS1_19SingleTileSchedulerILb0ELb1ELb1ELi128EEEEEEEEEvNT_6ParamsE,"",@"SHT_CUDA_INFO"
	.sectionflags	@""
	.align	4


	//----- nvinfo : EIATTR_CUDA_API_VERSION
	.align		4
        /*0000*/ 	.byte	0x04, 0x37
        /*0002*/ 	.short	(.L_309 - .L_308)
.L_308:
        /*0004*/ 	.word	0x00000082


	//----- nvinfo : EIATTR_KPARAM_INFO
	.align		4
.L_309:
        /*0008*/ 	.byte	0x04, 0x17
        /*000a*/ 	.short	(.L_311 - .L_310)
.L_310:
        /*000c*/ 	.word	0x00000000
        /*0010*/ 	.short	0x0000
        /*0012*/ 	.short	0x0070
        /*0014*/ 	.byte	0x00, 0xf0, 0x01, 0x28


	//----- nvinfo : EIATTR_SPARSE_MMA_MASK
	.align		4
.L_311:
        /*0018*/ 	.byte	0x03, 0x50
        /*001a*/ 	.short	0x0000


	//----- nvinfo : EIATTR_MAXREG_COUNT
	.align		4
        /*001c*/ 	.byte	0x03, 0x1b
        /*001e*/ 	.short	0x00a8


	//----- nvinfo : EIATTR_NUM_BARRIERS
	.align		4
        /*0020*/ 	.byte	0x02, 0x4c
        /*0022*/ 	.byte	0x10
	.zero		1


	//----- nvinfo : EIATTR_EXTERNS
	.align		4
        /*0024*/ 	.byte	0x04, 0x0f
        /*0026*/ 	.short	(.L_313 - .L_312)


	//   ....[0]....
	.align		4
.L_312:
        /*0028*/ 	.word	index@(__assertfail)


	//----- nvinfo : EIATTR_MERCURY_ISA_VERSION
	.align		4
.L_313:
        /*002c*/ 	.byte	0x03, 0x5f
        /*002e*/ 	.short	0x0101


	//----- nvinfo : EIATTR_INT_WARP_WIDE_INSTR_OFFSETS
	.align		4
        /*0030*/ 	.byte	0x04, 0x31
        /*0032*/ 	.short	(.L_315 - .L_314)


	//   ....[0]....
.L_314:
        /*0034*/ 	.word	0x000000b0


	//   ....[1]....
        /*0038*/ 	.word	0x000000c0


	//   ....[2]....
        /*003c*/ 	.word	0x00000160


	//----- nvinfo : EIATTR_COOP_GROUP_MASK_REGIDS
	.align		4
.L_315:
        /*0040*/ 	.byte	0x04, 0x29
        /*0042*/ 	.short	(.L_317 - .L_316)


	//   ....[0]....
.L_316:
        /*0044*/ 	.word	0xffffffff


	//   ....[1]....
        /*0048*/ 	.word	0xffffffff


	//   ....[2]....
        /*004c*/ 	.word	0xffffffff


	//   ....[3]....
        /*0050*/ 	.word	0xffffffff


	//   ....[4]....
        /*0054*/ 	.word	0xffffffff


	//   ....[5]....
        /*0058*/ 	.word	0xffffffff


	//   ....[6]....
        /*005c*/ 	.word	0xffffffff


	//   ....[7]....
        /*0060*/ 	.word	0xffffffff


	//   ....[8]....
        /*0064*/ 	.word	0xffffffff


	//   ....[9]....
        /*0068*/ 	.word	0xffffffff


	//   ....[10]....
        /*006c*/ 	.word	0xffffffff


	//   ....[11]....
        /*0070*/ 	.word	0xffffffff


	//   ....[12]....
        /*0074*/ 	.word	0xffffffff


	//   ....[13]....
        /*0078*/ 	.word	0xffffffff


	//   ....[14]....
        /*007c*/ 	.word	0xffffffff


	//   ....[15]....
        /*0080*/ 	.word	0xffffffff


	//   ....[16]....
        /*0084*/ 	.word	0xffffffff


	//   ....[17]....
        /*0088*/ 	.word	0xffffffff


	//   ....[18]....
        /*008c*/ 	.word	0xffffffff


	//   ....[19]....
        /*0090*/ 	.word	0xffffffff


	//   ....[20]....
        /*0094*/ 	.word	0xffffffff


	//   ....[21]....
        /*0098*/ 	.word	0xffffffff


	//   ....[22]....
        /*009c*/ 	.word	0xffffffff


	//   ....[23]....
        /*00a0*/ 	.word	0xffffffff


	//   ....[24]....
        /*00a4*/ 	.word	0xffffffff


	//   ....[25]....
        /*00a8*/ 	.word	0xffffffff


	//   ....[26]....
        /*00ac*/ 	.word	0xffffffff


	//   ....[27]....
        /*00b0*/ 	.word	0xffffffff


	//   ....[28]....
        /*00b4*/ 	.word	0xffffffff


	//   ....[29]....
        /*00b8*/ 	.word	0xffffffff


	//   ....[30]....
        /*00bc*/ 	.word	0xffffffff


	//   ....[31]....
        /*00c0*/ 	.word	0xffffffff


	//   ....[32]....
        /*00c4*/ 	.word	0xffffffff


	//   ....[33]....
        /*00c8*/ 	.word	0xffffffff


	//   ....[34]....
        /*00cc*/ 	.word	0xffffffff


	//   ....[35]....
        /*00d0*/ 	.word	0xffffffff


	//   ....[36]....
        /*00d4*/ 	.word	0xffffffff


	//   ....[37]....
        /*00d8*/ 	.word	0xffffffff


	//   ....[38]....
        /*00dc*/ 	.word	0xffffffff


	//   ....[39]....
        /*00e0*/ 	.word	0xffffffff


	//   ....[40]....
        /*00e4*/ 	.word	0xffffffff


	//   ....[41]....
        /*00e8*/ 	.word	0xffffffff


	//   ....[42]....
        /*00ec*/ 	.word	0xffffffff


	//   ....[43]....
        /*00f0*/ 	.word	0xffffffff


	//   ....[44]....
        /*00f4*/ 	.word	0xffffffff


	//   ....[45]....
        /*00f8*/ 	.word	0xffffffff


	//   ....[46]....
        /*00fc*/ 	.word	0xffffffff


	//   ....[47]....
        /*0100*/ 	.word	0xffffffff


	//   ....[48]....
        /*0104*/ 	.word	0xffffffff


	//   ....[49]....
        /*0108*/ 	.word	0xffffffff


	//   ....[50]....
        /*010c*/ 	.word	0xffffffff


	//   ....[51]....
        /*0110*/ 	.word	0xffffffff


	//   ....[52]....
        /*0114*/ 	.word	0xffffffff


	//   ....[53]....
        /*0118*/ 	.word	0xffffffff


	//   ....[54]....
        /*011c*/ 	.word	0xffffffff


	//   ....[55]....
        /*0120*/ 	.word	0xffffffff


	//   ....[56]....
        /*0124*/ 	.word	0xffffffff


	//   ....[57]....
        /*0128*/ 	.word	0xffffffff


	//   ....[58]....
        /*012c*/ 	.word	0xffffffff


	//   ....[59]....
        /*0130*/ 	.word	0xffffffff


	//   ....[60]....
        /*0134*/ 	.word	0xffffffff


	//   ....[61]....
        /*0138*/ 	.word	0xffffffff


	//   ....[62]....
        /*013c*/ 	.word	0xffffffff


	//   ....[63]....
        /*0140*/ 	.word	0xffffffff


	//   ....[64]....
        /*0144*/ 	.word	0xffffffff


	//   ....[65]....
        /*0148*/ 	.word	0xffffffff


	//   ....[66]....
        /*014c*/ 	.word	0xffffffff


	//   ....[67]....
        /*0150*/ 	.word	0xffffffff


	//   ....[68]....
        /*0154*/ 	.word	0xffffffff


	//   ....[69]....
        /*0158*/ 	.word	0xffffffff


	//   ....[70]....
        /*015c*/ 	.word	0xffffffff


	//   ....[71]....
        /*0160*/ 	.word	0xffffffff


	//   ....[72]....
        /*0164*/ 	.word	0xffffffff


	//   ....[73]....
        /*0168*/ 	.word	0xffffffff


	//   ....[74]....
        /*016c*/ 	.word	0xffffffff


	//   ....[75]....
        /*0170*/ 	.word	0xffffffff


	//   ....[76]....
        /*0174*/ 	.word	0xffffffff


	//   ....[77]....
        /*0178*/ 	.word	0xffffffff


	//   ....[78]....
        /*017c*/ 	.word	0xffffffff


	//   ....[79]....
        /*0180*/ 	.word	0xffffffff


	//   ....[80]....
        /*0184*/ 	.word	0xffffffff


	//   ....[81]....
        /*0188*/ 	.word	0xffffffff


	//   ....[82]....
        /*018c*/ 	.word	0xffffffff


	//   ....[83]....
        /*0190*/ 	.word	0xffffffff


	//   ....[84]....
        /*0194*/ 	.word	0xffffffff


	//   ....[85]....
        /*0198*/ 	.word	0xffffffff


	//   ....[86]....
        /*019c*/ 	.word	0xffffffff


	//   ....[87]....
        /*01a0*/ 	.word	0xffffffff


	//   ....[88]....
        /*01a4*/ 	.word	0xffffffff


	//   ....[89]....
        /*01a8*/ 	.word	0xffffffff


	//   ....[90]....
        /*01ac*/ 	.word	0xffffffff


	//   ....[91]....
        /*01b0*/ 	.word	0xffffffff


	//   ....[92]....
        /*01b4*/ 	.word	0xffffffff


	//   ....[93]....
        /*01b8*/ 	.word	0xffffffff


	//   ....[94]....
        /*01bc*/ 	.word	0xffffffff


	//   ....[95]....
        /*01c0*/ 	.word	0xffffffff


	//   ....[96]....
        /*01c4*/ 	.word	0xffffffff


	//   ....[97]....
        /*01c8*/ 	.word	0xffffffff


	//   ....[98]....
        /*01cc*/ 	.word	0xffffffff


	//   ....[99]....
        /*01d0*/ 	.word	0xffffffff


	//   ....[100]....
        /*01d4*/ 	.word	0xffffffff


	//   ....[101]....
        /*01d8*/ 	.word	0xffffffff


	//   ....[102]....
        /*01dc*/ 	.word	0xffffffff


	//   ....[103]....
        /*01e0*/ 	.word	0xffffffff


	//   ....[104]....
        /*01e4*/ 	.word	0xffffffff


	//   ....[105]....
        /*01e8*/ 	.word	0xffffffff


	//   ....[106]....
        /*01ec*/ 	.word	0xffffffff


	//   ....[107]....
        /*01f0*/ 	.word	0x0500000f


	//   ....[108]....
        /*01f4*/ 	.word	0x0500000f


	//   ....[109]....
        /*01f8*/ 	.word	0x0500000f


	//   ....[110]....
        /*01fc*/ 	.word	0x0500000f


	//   ....[111]....
        /*0200*/ 	.word	0x0500000f


	//   ....[112]....
        /*0204*/ 	.word	0x0500000f


	//   ....[113]....
        /*0208*/ 	.word	0x0500000f


	//   ....[114]....
        /*020c*/ 	.word	0x0500000f


	//   ....[115]....
        /*0210*/ 	.word	0x0500000f


	//   ....[116]....
        /*0214*/ 	.word	0x0500000f


	//   ....[117]....
        /*0218*/ 	.word	0x0500000f


	//   ....[118]....
        /*021c*/ 	.word	0x0500000f


	//   ....[119]....
        /*0220*/ 	.word	0x0500000f


	//   ....[120]....
        /*0224*/ 	.word	0x0500000f


	//   ....[121]....
        /*0228*/ 	.word	0x0500000f


	//   ....[122]....
        /*022c*/ 	.word	0x0500000f


	//   ....[123]....
        /*0230*/ 	.word	0x0500000f


	//   ....[124]....
        /*0234*/ 	.word	0x0500000f


	//   ....[125]....
        /*0238*/ 	.word	0x0500000f


	//   ....[126]....
        /*023c*/ 	.word	0x0500000f


	//   ....[127]....
        /*0240*/ 	.word	0x0500000f


	//   ....[128]....
        /*0244*/ 	.word	0x0500000f


	//   ....[129]....
        /*0248*/ 	.word	0x0500000f


	//   ....[130]....
        /*024c*/ 	.word	0x0500000f


	//   ....[131]....
        /*0250*/ 	.word	0x0500000f


	//   ....[132]....
        /*0254*/ 	.word	0x0500000f


	//   ....[133]....
        /*0258*/ 	.word	0x0500000f


	//   ....[134]....
        /*025c*/ 	.word	0x0500000f


	//   ....[135]....
        /*0260*/ 	.word	0x0500000f


	//   ....[136]....
        /*0264*/ 	.word	0x0500000f


	//   ....[137]....
        /*0268*/ 	.word	0x0500000f


	//   ....[138]....
        /*026c*/ 	.word	0x0500000f


	//   ....[139]....
        /*0270*/ 	.word	0x0500000f


	//   ....[140]....
        /*0274*/ 	.word	0x0500000f


	//   ....[141]....
        /*0278*/ 	.word	0x0500000f


	//   ....[142]....
        /*027c*/ 	.word	0x0500000f


	//   ....[143]....
        /*0280*/ 	.word	0x0500000f


	//   ....[144]....
        /*0284*/ 	.word	0x0500000f


	//   ....[145]....
        /*0288*/ 	.word	0x0500000f


	//   ....[146]....
        /*028c*/ 	.word	0x0500000f


	//   ....[147]....
        /*0290*/ 	.word	0x0500000f


	//   ....[148]....
        /*0294*/ 	.word	0x0500000f


	//   ....[149]....
        /*0298*/ 	.word	0x0500000f


	//   ....[150]....
        /*029c*/ 	.word	0x0500000f


	//   ....[151]....
        /*02a0*/ 	.word	0x0500000f


	//   ....[152]....
        /*02a4*/ 	.word	0x0500000f


	//   ....[153]....
        /*02a8*/ 	.word	0x0500000f


	//   ....[154]....
        /*02ac*/ 	.word	0x0500000f


	//   ....[155]....
        /*02b0*/ 	.word	0x0500000f


	//   ....[156]....
        /*02b4*/ 	.word	0x0500000f


	//   ....[157]....
        /*02b8*/ 	.word	0x0500000f


	//   ....[158]....
        /*02bc*/ 	.word	0x0500000f


	//   ....[159]....
        /*02c0*/ 	.word	0x0500000f


	//   ....[160]....
        /*02c4*/ 	.word	0x0500000f


	//   ....[161]....
        /*02c8*/ 	.word	0x0500000f


	//   ....[162]....
        /*02cc*/ 	.word	0x0500000f


	//   ....[163]....
        /*02d0*/ 	.word	0x0500000f


	//   ....[164]....
        /*02d4*/ 	.word	0x0500000f


	//   ....[165]....
        /*02d8*/ 	.word	0x0500000f


	//   ....[166]....
        /*02dc*/ 	.word	0x0500000f


	//   ....[167]....
        /*02e0*/ 	.word	0x0500000f


	//   ....[168]....
        /*02e4*/ 	.word	0x0500000f


	//   ....[169]....
        /*02e8*/ 	.word	0x0500000f


	//   ....[170]....
        /*02ec*/ 	.word	0x0500000f


	//   ....[171]....
        /*02f0*/ 	.word	0x0500000f


	//   ....[172]....
        /*02f4*/ 	.word	0x0500000f


	//----- nvinfo : EIATTR_COOP_GROUP_INSTR_OFFSETS
	.align		4
.L_317:
        /*02f8*/ 	.byte	0x04, 0x28
        /*02fa*/ 	.short	(.L_319 - .L_318)


	//   ....[0]....
.L_318:
        /*02fc*/ 	.word	0x00000070


	//   ....[1]....
        /*0300*/ 	.word	0x00000080


	//   ....[2]....
        /*0304*/ 	.word	0x000002c0


	//   ....[3]....
        /*0308*/ 	.word	0x00000420


	//   ....[4]....
        /*030c*/ 	.word	0x00000540


	//   ....[5]....
        /*0310*/ 	.word	0x000006a0


	//   ....[6]....
        /*0314*/ 	.word	0x000016f0


	//   ....[7]....
        /*0318*/ 	.word	0x00001f20


	//   ....[8]....
        /*031c*/ 	.word	0x00002160


	//   ....[9]....
        /*0320*/ 	.word	0x00002df0


	//   ....[10]....
        /*0324*/ 	.word	0x00002f00


	//   ....[11]....
        /*0328*/ 	.word	0x00003590


	//   ....[12]....
        /*032c*/ 	.word	0x00003610


	//   ....[13]....
        /*0330*/ 	.word	0x00004880


	//   ....[14]....
        /*0334*/ 	.word	0x000052c0


	//   ....[15]....
        /*0338*/ 	.word	0x00005890


	//   ....[16]....
        /*033c*/ 	.word	0x000059a0


	//   ....[17]....
        /*0340*/ 	.word	0x000061c0


	//   ....[18]....
        /*0344*/ 	.word	0x00006390


	//   ....[19]....
        /*0348*/ 	.word	0x00007c70


	//   ....[20]....
        /*034c*/ 	.word	0x00007ca0


	//   ....[21]....
        /*0350*/ 	.word	0x00008100


	//   ....[22]....
        /*0354*/ 	.word	0x000082d0


	//   ....[23]....
        /*0358*/ 	.word	0x000098e0


	//   ....[24]....
        /*035c*/ 	.word	0x0000a300


	//   ....[25]....
        /*0360*/ 	.word	0x0000a8f0


	//   ....[26]....
        /*0364*/ 	.word	0x0000aa00


	//   ....[27]....
        /*0368*/ 	.word	0x0000b220


	//   ....[28]....
        /*036c*/ 	.word	0x0000b3f0


	//   ....[29]....
        /*0370*/ 	.word	0x0000c520


	//   ....[30]....
        /*0374*/ 	.word	0x0000c570


	//   ....[31]....
        /*0378*/ 	.word	0x0000c5a0


	//   ....[32]....
        /*037c*/ 	.word	0x0000c5c0


	//   ....[33]....
        /*0380*/ 	.word	0x0000d680


	//   ....[34]....
        /*0384*/ 	.word	0x0000d6e0


	//   ....[35]....
        /*0388*/ 	.word	0x0000d720


	//   ....[36]....
        /*038c*/ 	.word	0x0000d750


	//   ....[37]....
        /*0390*/ 	.word	0x0000d780


	//   ....[38]....
        /*0394*/ 	.word	0x0000d7a0


	//   ....[39]....
        /*0398*/ 	.word	0x0000e410


	//   ....[40]....
        /*039c*/ 	.word	0x0000e420


	//   ....[41]....
        /*03a0*/ 	.word	0x0000f450


	//   ....[42]....
        /*03a4*/ 	.word	0x000109a0


	//   ....[43]....
        /*03a8*/ 	.word	0x000109c0


	//   ....[44]....
        /*03ac*/ 	.word	0x000109d0


	//   ....[45]....
        /*03b0*/ 	.word	0x00010a10


	//   ....[46]....
        /*03b4*/ 	.word	0x00010a60


	//   ....[47]....
        /*03b8*/ 	.word	0x00010a80


	//   ....[48]....
        /*03bc*/ 	.word	0x00010ad0


	//   ....[49]....
        /*03c0*/ 	.word	0x00010af0


	//   ....[50]....
        /*03c4*/ 	.word	0x00010b40


	//   ....[51]....
        /*03c8*/ 	.word	0x00010b60


	//   ....[52]....
        /*03cc*/ 	.word	0x00010bb0


	//   ....[53]....
        /*03d0*/ 	.word	0x00010bd0


	//   ....[54]....
        /*03d4*/ 	.word	0x00011140


	//   ....[55]....
        /*03d8*/ 	.word	0x00011170


	//   ....[56]....
        /*03dc*/ 	.word	0x000111a0


	//   ....[57]....
        /*03e0*/ 	.word	0x00011200


	//   ....[58]....
        /*03e4*/ 	.word	0x00011260


	//   ....[59]....
        /*03e8*/ 	.word	0x00011280


	//   ....[60]....
        /*03ec*/ 	.word	0x000112e0


	//   ....[61]....
        /*03f0*/ 	.word	0x00011300


	//   ....[62]....
        /*03f4*/ 	.word	0x00011360


	//   ....[63]....
        /*03f8*/ 	.word	0x00011380


	//   ....[64]....
        /*03fc*/ 	.word	0x000113e0


	//   ....[65]....
        /*0400*/ 	.word	0x00011400


	//   ....[66]....
        /*0404*/ 	.word	0x00011460


	//   ....[67]....
        /*0408*/ 	.word	0x00011480


	//   ....[68]....
        /*040c*/ 	.word	0x000114d0


	//   ....[69]....
        /*0410*/ 	.word	0x000114f0


	//   ....[70]....
        /*0414*/ 	.word	0x00011870


	//   ....[71]....
        /*0418*/ 	.word	0x000118a0


	//   ....[72]....
        /*041c*/ 	.word	0x000118e0


	//   ....[73]....
        /*0420*/ 	.word	0x00011900


	//   ....[74]....
        /*0424*/ 	.word	0x00011920


	//   ....[75]....
        /*0428*/ 	.word	0x00011950


	//   ....[76]....
        /*042c*/ 	.word	0x000119f0


	//   ....[77]....
        /*0430*/ 	.word	0x00011a20


	//   ....[78]....
        /*0434*/ 	.word	0x00011ab0


	//   ....[79]....
        /*0438*/ 	.word	0x00011ae0


	//   ....[80]....
        /*043c*/ 	.word	0x00011af0


	//   ....[81]....
        /*0440*/ 	.word	0x00011b80


	//   ....[82]....
        /*0444*/ 	.word	0x00012300


	//   ....[83]....
        /*0448*/ 	.word	0x00012320


	//   ....[84]....
        /*044c*/ 	.word	0x00012330


	//   ....[85]....
        /*0450*/ 	.word	0x00012340


	//   ....[86]....
        /*0454*/ 	.word	0x00012350


	//   ....[87]....
        /*0458*/ 	.word	0x00012360


	//   ....[88]....
        /*045c*/ 	.word	0x00012380


	//   ....[89]....
        /*0460*/ 	.word	0x000123a0


	//   ....[90]....
        /*0464*/ 	.word	0x000123d0


	//   ....[91]....
        /*0468*/ 	.word	0x00012410


	//   ....[92]....
        /*046c*/ 	.word	0x00012450


	//   ....[93]....
        /*0470*/ 	.word	0x000124a0


	//   ....[94]....
        /*0474*/ 	.word	0x000127f0


	//   ....[95]....
        /*0478*/ 	.word	0x00012810


	//   ....[96]....
        /*047c*/ 	.word	0x00012820


	//   ....[97]....
        /*0480*/ 	.word	0x00012830


	//   ....[98]....
        /*0484*/ 	.word	0x00012840


	//   ....[99]....
        /*0488*/ 	.word	0x00012860


	//   ....[100]....
        /*048c*/ 	.word	0x000128d0


	//   ....[101]....
        /*0490*/ 	.word	0x000128f0


	//   ....[102]....
        /*0494*/ 	.word	0x00012950


	//   ....[103]....
        /*0498*/ 	.word	0x00012960


	//   ....[104]....
        /*049c*/ 	.word	0x000129d0


	//   ....[105]....
        /*04a0*/ 	.word	0x00012a50


	//   ....[106]....
        /*04a4*/ 	.word	0x00012d50


	//   ....[107]....
        /*04a8*/ 	.word	0x00013370


	//   ....[108]....
        /*04ac*/ 	.word	0x00013460


	//   ....[109]....
        /*04b0*/ 	.word	0x00013500


	//   ....[110]....
        /*04b4*/ 	.word	0x00013580


	//   ....[111]....
        /*04b8*/ 	.word	0x00013630


	//   ....[112]....
        /*04bc*/ 	.word	0x00013690


	//   ....[113]....
        /*04c0*/ 	.word	0x00013750


	//   ....[114]....
        /*04c4*/ 	.word	0x000137b0


	//   ....[115]....
        /*04c8*/ 	.word	0x00013870


	//   ....[116]....
        /*04cc*/ 	.word	0x000138d0


	//   ....[117]....
        /*04d0*/ 	.word	0x00013990


	//   ....[118]....
        /*04d4*/ 	.word	0x000139f0


	//   ....[119]....
        /*04d8*/ 	.word	0x00013a90


	//   ....[120]....
        /*04dc*/ 	.word	0x00013b20


	//   ....[121]....
        /*04e0*/ 	.word	0x00013b80


	//   ....[122]....
        /*04e4*/ 	.word	0x00013c40


	//   ....[123]....
        /*04e8*/ 	.word	0x00013cf0


	//   ....[124]....
        /*04ec*/ 	.word	0x00013d50


	//   ....[125]....
        /*04f0*/ 	.word	0x00013e20


	//   ....[126]....
        /*04f4*/ 	.word	0x00013e80


	//   ....[127]....
        /*04f8*/ 	.word	0x00013f50


	//   ....[128]....
        /*04fc*/ 	.word	0x00013fb0


	//   ....[129]....
        /*0500*/ 	.word	0x00014080


	//   ....[130]....
        /*0504*/ 	.word	0x000140e0


	//   ....[131]....
        /*0508*/ 	.word	0x000141b0


	//   ....[132]....
        /*050c*/ 	.word	0x00014210


	//   ....[133]....
        /*0510*/ 	.word	0x000142d0


	//   ....[134]....
        /*0514*/ 	.word	0x00014340


	//   ....[135]....
        /*0518*/ 	.word	0x000143e0


	//   ....[136]....
        /*051c*/ 	.word	0x00014530


	//   ....[137]....
        /*0520*/ 	.word	0x00014610


	//   ....[138]....
        /*0524*/ 	.word	0x00014670


	//   ....[139]....
        /*0528*/ 	.word	0x00014730


	//   ....[140]....
        /*052c*/ 	.word	0x00014820


	//   ....[141]....
        /*0530*/ 	.word	0x000148e0


	//   ....[142]....
        /*0534*/ 	.word	0x000149c0


	//   ....[143]....
        /*0538*/ 	.word	0x00014a80


	//   ....[144]....
        /*053c*/ 	.word	0x00014b60


	//   ....[145]....
        /*0540*/ 	.word	0x00014c20


	//   ....[146]....
        /*0544*/ 	.word	0x00014d00


	//   ....[147]....
        /*0548*/ 	.word	0x00014dd0


	//   ....[148]....
        /*054c*/ 	.word	0x00014f30


	//   ....[149]....
        /*0550*/ 	.word	0x00014fd0


	//   ....[150]....
        /*0554*/ 	.word	0x00015030


	//   ....[151]....
        /*0558*/ 	.word	0x000150d0


	//   ....[152]....
        /*055c*/ 	.word	0x00015130


	//   ....[153]....
        /*0560*/ 	.word	0x000151d0


	//   ....[154]....
        /*0564*/ 	.word	0x00015230


	//   ....[155]....
        /*0568*/ 	.word	0x000152d0


	//   ....[156]....
        /*056c*/ 	.word	0x00015330


	//   ....[157]....
        /*0570*/ 	.word	0x000153d0


	//   ....[158]....
        /*0574*/ 	.word	0x00015430


	//   ....[159]....
        /*0578*/ 	.word	0x000154d0


	//   ....[160]....
        /*057c*/ 	.word	0x000155c0


	//   ....[161]....
        /*0580*/ 	.word	0x00015660


	//   ....[162]....
        /*0584*/ 	.word	0x000156d0


	//   ....[163]....
        /*0588*/ 	.word	0x000157a0


	//   ....[164]....
        /*058c*/ 	.word	0x00015800


	//   ....[165]....
        /*0590*/ 	.word	0x000158d0


	//   ....[166]....
        /*0594*/ 	.word	0x00015930


	//   ....[167]....
        /*0598*/ 	.word	0x00015a00


	//   ....[168]....
        /*059c*/ 	.word	0x00015a60


	//   ....[169]....
        /*05a0*/ 	.word	0x00015b30


	//   ....[170]....
        /*05a4*/ 	.word	0x00015b90


	//   ....[171]....
        /*05a8*/ 	.word	0x00015c60


	//   ....[172]....
        /*05ac*/ 	.word	0x00015d40


	//----- nvinfo : EIATTR_REG_RECONFIG
	.align		4
.L_319:
        /*05b0*/ 	.byte	0x01, 0x54
	.zero		2


	//----- nvinfo : EIATTR_SYSCALL_OFFSETS
	.align		4
        /*05b4*/ 	.byte	0x04, 0x46
        /*05b6*/ 	.short	(.L_321 - .L_320)


	//   ....[0]....
.L_320:
        /*05b8*/ 	.word	0x000018b0


	//   ....[1]....
        /*05bc*/ 	.word	0x00010010


	//   ....[2]....
        /*05c0*/ 	.word	0x00010150


	//   ....[3]....
        /*05c4*/ 	.word	0x00010240


	//   ....[4]....
        /*05c8*/ 	.word	0x00010e40


	//----- nvinfo : EIATTR_MBARRIER_INSTR_OFFSETS
	.align		4
.L_321:
        /*05cc*/ 	.byte	0x04, 0x39
        /*05ce*/ 	.short	(.L_323 - .L_322)


	//   ....[0]....
.L_322:
        /*05d0*/ 	.word	0x00000170
        /*05d4*/ 	.word	0x000000ff
        /*05d8*/ 	.word	0x00022800
        /*05dc*/ 	.short	0x0100
        /*05de*/ 	.byte	0x08
	.zero		1


	//   ....[1]....
        /*05e0*/ 	.word	0x00000180
        /*05e4*/ 	.word	0x000000ff
        /*05e8*/ 	.word	0x00022820
        /*05ec*/ 	.short	0x0100
        /*05ee*/ 	.byte	0x08
	.zero		1


	//   ....[2]....
        /*05f0*/ 	.word	0x00000270
        /*05f4*/ 	.word	0x000000ff
        /*05f8*/ 	.word	0x00022830
        /*05fc*/ 	.short	0x0100
        /*05fe*/ 	.byte	0x08
	.zero		1


	//   ....[3]....
        /*0600*/ 	.word	0x00000280
        /*0604*/ 	.word	0x000000ff
        /*0608*/ 	.word	0x00022840
        /*060c*/ 	.short	0x0100
        /*060e*/ 	.byte	0x08
	.zero		1


	//   ....[4]....
        /*0610*/ 	.word	0x00000290
        /*0614*/ 	.word	0x000000ff
        /*0618*/ 	.word	0x00022838
        /*061c*/ 	.short	0x0100
        /*061e*/ 	.byte	0x08
	.zero		1


	//   ....[5]....
        /*0620*/ 	.word	0x000002a0
        /*0624*/ 	.word	0x000000ff
        /*0628*/ 	.word	0x00022848
        /*062c*/ 	.short	0x0100
        /*062e*/ 	.byte	0x08
	.zero		1


	//   ....[6]....
        /*0630*/ 	.word	0x000003d0
        /*0634*/ 	.word	0x000000ff
        /*0638*/ 	.word	0x00022850
        /*063c*/ 	.short	0x0100
        /*063e*/ 	.byte	0x08
	.zero		1


	//   ....[7]....
        /*0640*/ 	.word	0x000003e0
        /*0644*/ 	.word	0x000000ff
        /*0648*/ 	.word	0x00022860
        /*064c*/ 	.short	0x0100
        /*064e*/ 	.byte	0x08
	.zero		1


	//   ....[8]....
        /*0650*/ 	.word	0x000003f0
        /*0654*/ 	.word	0x000000ff
        /*0658*/ 	.word	0x00022858
        /*065c*/ 	.short	0x0100
        /*065e*/ 	.byte	0x08
	.zero		1


	//   ....[9]....
        /*0660*/ 	.word	0x00000400
        /*0664*/ 	.word	0x000000ff
        /*0668*/ 	.word	0x00022868
        /*066c*/ 	.short	0x0100
        /*066e*/ 	.byte	0x08
	.zero		1


	//   ....[10]....
        /*0670*/ 	.word	0x000004f0
        /*0674*/ 	.word	0x000000ff
        /*0678*/ 	.word	0x00022870
        /*067c*/ 	.short	0x0100
        /*067e*/ 	.byte	0x06
	.zero		1


	//   ....[11]....
        /*0680*/ 	.word	0x00000500
        /*0684*/ 	.word	0x000000ff
        /*0688*/ 	.word	0x00022880
        /*068c*/ 	.short	0x0100
        /*068e*/ 	.byte	0x06
	.zero		1


	//   ....[12]....
        /*0690*/ 	.word	0x00000510
        /*0694*/ 	.word	0x000000ff
        /*0698*/ 	.word	0x00022878
        /*069c*/ 	.short	0x0100
        /*069e*/ 	.byte	0x06
	.zero		1


	//   ....[13]....
        /*06a0*/ 	.word	0x00000520
        /*06a4*/ 	.word	0x000000ff
        /*06a8*/ 	.word	0x00022888
        /*06ac*/ 	.short	0x0100
        /*06ae*/ 	.byte	0x06
	.zero		1


	//   ....[14]....
        /*06b0*/ 	.word	0x00000650
        /*06b4*/ 	.word	0x000000ff
        /*06b8*/ 	.word	0x00022890
        /*06bc*/ 	.short	0x0100
        /*06be*/ 	.byte	0x08
	.zero		1


	//   ....[15]....
        /*06c0*/ 	.word	0x00000660
        /*06c4*/ 	.word	0x000000ff
        /*06c8*/ 	.word	0x000228a0
        /*06cc*/ 	.short	0x0100
        /*06ce*/ 	.byte	0x08
	.zero		1


	//   ....[16]....
        /*06d0*/ 	.word	0x00000670
        /*06d4*/ 	.word	0x000000ff
        /*06d8*/ 	.word	0x00022898
        /*06dc*/ 	.short	0x0100
        /*06de*/ 	.byte	0x08
	.zero		1


	//   ....[17]....
        /*06e0*/ 	.word	0x00000680
        /*06e4*/ 	.word	0x000000ff
        /*06e8*/ 	.word	0x000228a8
        /*06ec*/ 	.short	0x0100
        /*06ee*/ 	.byte	0x08
	.zero		1


	//   ....[18]....
        /*06f0*/ 	.word	0x000007c0
        /*06f4*/ 	.word	0x000000ff
        /*06f8*/ 	.word	0x000228b0
        /*06fc*/ 	.short	0x0100
        /*06fe*/ 	.byte	0x08
	.zero		1


	//   ....[19]....
        /*0700*/ 	.word	0x000007d0
        /*0704*/ 	.word	0x000000ff
        /*0708*/ 	.word	0x000228c0
        /*070c*/ 	.short	0x0100
        /*070e*/ 	.byte	0x08
	.zero		1


	//   ....[20]....
        /*0710*/ 	.word	0x000007e0
        /*0714*/ 	.word	0x000000ff
        /*0718*/ 	.word	0x000228b8
        /*071c*/ 	.short	0x0100
        /*071e*/ 	.byte	0x08
	.zero		1


	//   ....[21]....
        /*0720*/ 	.word	0x000007f0
        /*0724*/ 	.word	0x000000ff
        /*0728*/ 	.word	0x000228c8
        /*072c*/ 	.short	0x0100
        /*072e*/ 	.byte	0x08
	.zero		1


	//   ....[22]....
        /*0730*/ 	.word	0x000018e0
        /*0734*/ 	.word	0x000000ff
        /*0738*/ 	.word	0x00022800
        /*073c*/ 	.short	0x010a
        /*073e*/ 	.byte	0x26
	.zero		1


	//   ....[23]....
        /*0740*/ 	.word	0x00001980
        /*0744*/ 	.word	0x000000ff
        /*0748*/ 	.word	0x00022830
        /*074c*/ 	.short	0x010a
        /*074e*/ 	.byte	0x26
	.zero		1


	//   ....[24]....
        /*0750*/ 	.word	0x000019c0
        /*0754*/ 	.word	0x000000ff
        /*0758*/ 	.word	0x00022830
        /*075c*/ 	.short	0x010a
        /*075e*/ 	.byte	0x26
	.zero		1


	//   ....[25]....
        /*0760*/ 	.word	0x00001f50
        /*0764*/ 	.word	0x000000ff
        /*0768*/ 	.word	0x00000000
        /*076c*/ 	.short	0x0101
        /*076e*/ 	.byte	0x06
	.zero		1


	//   ....[26]....
        /*0770*/ 	.word	0x00003e50
        /*0774*/ 	.word	0x000000ff
        /*0778*/ 	.word	0x00022850
        /*077c*/ 	.short	0x010a
        /*077e*/ 	.byte	0x26
	.zero		1


	//   ....[27]....
        /*0780*/ 	.word	0x00003e90
        /*0784*/ 	.word	0x000000ff
        /*0788*/ 	.word	0x00022850
        /*078c*/ 	.short	0x010a
        /*078e*/ 	.byte	0x26
	.zero		1


	//   ....[28]....
        /*0790*/ 	.word	0x00004250
        /*0794*/ 	.word	0x000000ff
        /*0798*/ 	.word	0x00000000
        /*079c*/ 	.short	0x0101
        /*079e*/ 	.byte	0x07
	.zero		1


	//   ....[29]....
        /*07a0*/ 	.word	0x00004590
        /*07a4*/ 	.word	0x000000ff
        /*07a8*/ 	.word	0x00022830
        /*07ac*/ 	.short	0x010a
        /*07ae*/ 	.byte	0x1e
	.zero		1


	//   ....[30]....
        /*07b0*/ 	.word	0x000045d0
        /*07b4*/ 	.word	0x000000ff
        /*07b8*/ 	.word	0x00022830
        /*07bc*/ 	.short	0x010a
        /*07be*/ 	.byte	0x1e
	.zero		1


	//   ....[31]....
        /*07c0*/ 	.word	0x000048b0
        /*07c4*/ 	.word	0x000000ff
        /*07c8*/ 	.word	0x00000000
        /*07cc*/ 	.short	0x0101
        /*07ce*/ 	.byte	0x0a
	.zero		1


	//   ....[32]....
        /*07d0*/ 	.word	0x00007160
        /*07d4*/ 	.word	0x000000ff
        /*07d8*/ 	.word	0x00022850
        /*07dc*/ 	.short	0x010a
        /*07de*/ 	.byte	0x1e
	.zero		1


	//   ....[33]....
        /*07e0*/ 	.word	0x000071a0
        /*07e4*/ 	.word	0x000000ff
        /*07e8*/ 	.word	0x00022850
        /*07ec*/ 	.short	0x010a
        /*07ee*/ 	.byte	0x1e
	.zero		1


	//   ....[34]....
        /*07f0*/ 	.word	0x000074a0
        /*07f4*/ 	.word	0x000000ff
        /*07f8*/ 	.word	0x00000000
        /*07fc*/ 	.short	0x0101
        /*07fe*/ 	.byte	0x1e
	.zero		1


	//   ....[35]....
        /*0800*/ 	.word	0x000078a0
        /*0804*/ 	.word	0x000000ff
        /*0808*/ 	.word	0x00022830
        /*080c*/ 	.short	0x010a
        /*080e*/ 	.byte	0x1c
	.zero		1


	//   ....[36]....
        /*0810*/ 	.word	0x000078e0
        /*0814*/ 	.word	0x000000ff
        /*0818*/ 	.word	0x00022830
        /*081c*/ 	.short	0x010a
        /*081e*/ 	.byte	0x1c
	.zero		1


	//   ....[37]....
        /*0820*/ 	.word	0x00007b30
        /*0824*/ 	.word	0x000000ff
        /*0828*/ 	.word	0x00000000
        /*082c*/ 	.short	0x0101
        /*082e*/ 	.byte	0x0a
	.zero		1


	//   ....[38]....
        /*0830*/ 	.word	0x00009190
        /*0834*/ 	.word	0x000000ff
        /*0838*/ 	.word	0x00022850
        /*083c*/ 	.short	0x010a
        /*083e*/ 	.byte	0x1c
	.zero		1


	//   ....[39]....
        /*0840*/ 	.word	0x000091d0
        /*0844*/ 	.word	0x000000ff
        /*0848*/ 	.word	0x00022850
        /*084c*/ 	.short	0x010a
        /*084e*/ 	.byte	0x1c
	.zero		1


	//   ....[40]....
        /*0850*/ 	.word	0x000094b0
        /*0854*/ 	.word	0x000000ff
        /*0858*/ 	.word	0x00000000
        /*085c*/ 	.short	0x0101
        /*085e*/ 	.byte	0x1c
	.zero		1


	//   ....[41]....
        /*0860*/ 	.word	0x00009630
        /*0864*/ 	.word	0x000000ff
        /*0868*/ 	.word	0x00022830
        /*086c*/ 	.short	0x010a
        /*086e*/ 	.byte	0x1a
	.zero		1


	//   ....[42]....
        /*0870*/ 	.word	0x00009670
        /*0874*/ 	.word	0x000000ff
        /*0878*/ 	.word	0x00022830
        /*087c*/ 	.short	0x010a
        /*087e*/ 	.byte	0x1a
	.zero		1


	//   ....[43]....
        /*0880*/ 	.word	0x00009910
        /*0884*/ 	.word	0x000000ff
        /*0888*/ 	.word	0x00000000
        /*088c*/ 	.short	0x0101
        /*088e*/ 	.byte	0x0a
	.zero		1


	//   ....[44]....
        /*0890*/ 	.word	0x0000c1c0
        /*0894*/ 	.word	0x000000ff
        /*0898*/ 	.word	0x00022850
        /*089c*/ 	.short	0x010a
        /*089e*/ 	.byte	0x1a
	.zero		1


	//   ....[45]....
        /*08a0*/ 	.word	0x0000c200
        /*08a4*/ 	.word	0x000000ff
        /*08a8*/ 	.word	0x00022850
        /*08ac*/ 	.short	0x010a
        /*08ae*/ 	.byte	0x1a
	.zero		1


	//   ....[46]....
        /*08b0*/ 	.word	0x0000c500
        /*08b4*/ 	.word	0x000000ff
        /*08b8*/ 	.word	0x00000000
        /*08bc*/ 	.short	0x0101
        /*08be*/ 	.byte	0x1a
	.zero		1


	//   ....[47]....
        /*08c0*/ 	.word	0x0000d7b0
        /*08c4*/ 	.word	0x000000ff
        /*08c8*/ 	.word	0x00000000
        /*08cc*/ 	.short	0x0101
        /*08ce*/ 	.byte	0x04
	.zero		1


	//   ....[48]....
        /*08d0*/ 	.word	0x00010740
        /*08d4*/ 	.word	0x000000ff
        /*08d8*/ 	.word	0x00022840
        /*08dc*/ 	.short	0x010a
        /*08de*/ 	.byte	0x2f
	.zero		1


	//   ....[49]....
        /*08e0*/ 	.word	0x00010c70
        /*08e4*/ 	.word	0x000000ff
        /*08e8*/ 	.word	0x00022830
        /*08ec*/ 	.short	0x0107
        /*08ee*/ 	.byte	0x2f
	.zero		1


	//   ....[50]....
        /*08f0*/ 	.word	0x00010ce0
        /*08f4*/ 	.word	0x000000ff
        /*08f8*/ 	.word	0x00022830
        /*08fc*/ 	.short	0x0101
        /*08fe*/ 	.byte	0x2f
	.zero		1


	//   ....[51]....
        /*0900*/ 	.word	0x000115c0
        /*0904*/ 	.word	0x000000ff
        /*0908*/ 	.word	0x00022800
        /*090c*/ 	.short	0x0107
        /*090e*/ 	.byte	0x2f
	.zero		1


	//   ....[52]....
        /*0910*/ 	.word	0x00011600
        /*0914*/ 	.word	0x000000ff
        /*0918*/ 	.word	0x00022800
        /*091c*/ 	.short	0x0101
        /*091e*/ 	.byte	0x2f
	.zero		1


	//   ....[53]....
        /*0920*/ 	.word	0x00011610
        /*0924*/ 	.word	0x000000ff
        /*0928*/ 	.word	0x00022820
        /*092c*/ 	.short	0x010a
        /*092e*/ 	.byte	0x2f
	.zero		1


	//   ....[54]....
        /*0930*/ 	.word	0x00011660
        /*0934*/ 	.word	0x000000ff
        /*0938*/ 	.word	0x00022860
        /*093c*/ 	.short	0x010a
        /*093e*/ 	.byte	0x2f
	.zero		1


	//   ....[55]....
        /*0940*/ 	.word	0x00011d90
        /*0944*/ 	.word	0x000000ff
        /*0948*/ 	.word	0x00022850
        /*094c*/ 	.short	0x0107
        /*094e*/ 	.byte	0x2f
	.zero		1


	//   ....[56]....
        /*0950*/ 	.word	0x00011e10
        /*0954*/ 	.word	0x000000ff
        /*0958*/ 	.word	0x00022850
        /*095c*/ 	.short	0x0101
        /*095e*/ 	.byte	0x2f
	.zero		1


	//   ....[57]....
        /*0960*/ 	.word	0x00012100
        /*0964*/ 	.word	0x00000020
        /*0968*/ 	.word	0x00022840
        /*096c*/ 	.short	0x010a
        /*096e*/ 	.byte	0x3f
	.zero		1


	//   ....[58]....
        /*0970*/ 	.word	0x00012530
        /*0974*/ 	.word	0x00000020
        /*0978*/ 	.word	0x00022830
        /*097c*/ 	.short	0x0107
        /*097e*/ 	.byte	0x3f
	.zero		1


	//   ....[59]....
        /*0980*/ 	.word	0x000125e0
        /*0984*/ 	.word	0x00000020
        /*0988*/ 	.word	0x00022830
        /*098c*/ 	.short	0x0101
        /*098e*/ 	.byte	0x3f
	.zero		1


	//   ....[60]....
        /*0990*/ 	.word	0x00012610
        /*0994*/ 	.word	0x00000020
        /*0998*/ 	.word	0x00022860
        /*099c*/ 	.short	0x010a
        /*099e*/ 	.byte	0x3f
	.zero		1


	//   ....[61]....
        /*09a0*/ 	.word	0x00012b50
        /*09a4*/ 	.word	0x00000020
        /*09a8*/ 	.word	0x00022850
        /*09ac*/ 	.short	0x0107
        /*09ae*/ 	.byte	0x3f
	.zero		1


	//   ....[62]....
        /*09b0*/ 	.word	0x00012c10
        /*09b4*/ 	.word	0x00000020
        /*09b8*/ 	.word	0x00022850
        /*09bc*/ 	.short	0x0101
        /*09be*/ 	.byte	0x3f
	.zero		1


	//   ....[63]....
        /*09c0*/ 	.word	0x00012d00
        /*09c4*/ 	.word	0x00000004
        /*09c8*/ 	.word	0x00022820
        /*09cc*/ 	.short	0x010a
        /*09ce*/ 	.byte	0x3f
	.zero		1


	//   ....[64]....
        /*09d0*/ 	.word	0x00012e40
        /*09d4*/ 	.word	0x00000005
        /*09d8*/ 	.word	0x00022840
        /*09dc*/ 	.short	0x010a
        /*09de*/ 	.byte	0x3f
	.zero		1


	//   ....[65]....
        /*09e0*/ 	.word	0x00012ee0
        /*09e4*/ 	.word	0x00000015
        /*09e8*/ 	.word	0x00022840
        /*09ec*/ 	.short	0x010a
        /*09ee*/ 	.byte	0x3f
	.zero		1


	//   ....[66]....
        /*09f0*/ 	.word	0x00012f20
        /*09f4*/ 	.word	0x00000005
        /*09f8*/ 	.word	0x00022860
        /*09fc*/ 	.short	0x010a
        /*09fe*/ 	.byte	0x3f
	.zero		1


	//   ....[67]....
        /*0a00*/ 	.word	0x00012f60
        /*0a04*/ 	.word	0x00000015
        /*0a08*/ 	.word	0x00022860
        /*0a0c*/ 	.short	0x010a
        /*0a0e*/ 	.byte	0x3f
	.zero		1


	//   ....[68]....
        /*0a10*/ 	.word	0x00012fd0
        /*0a14*/ 	.word	0x00000003
        /*0a18*/ 	.word	0x00022800
        /*0a1c*/ 	.short	0x010a
        /*0a1e*/ 	.byte	0x3f
	.zero		1


	//   ....[69]....
        /*0a20*/ 	.word	0x00013030
        /*0a24*/ 	.word	0x00000003
        /*0a28*/ 	.word	0x00022830
        /*0a2c*/ 	.short	0x010a
        /*0a2e*/ 	.byte	0x3f
	.zero		1


	//   ....[70]....
        /*0a30*/ 	.word	0x00013090
        /*0a34*/ 	.word	0x0000000b
        /*0a38*/ 	.word	0x00022850
        /*0a3c*/ 	.short	0x010a
        /*0a3e*/ 	.byte	0x3f
	.zero		1


	//   ....[71]....
        /*0a40*/ 	.word	0x000130f0
        /*0a44*/ 	.word	0x00000009
        /*0a48*/ 	.word	0x00022830
        /*0a4c*/ 	.short	0x010a
        /*0a4e*/ 	.byte	0x3f
	.zero		1


	//   ....[72]....
        /*0a50*/ 	.word	0x00013150
        /*0a54*/ 	.word	0x0000000d
        /*0a58*/ 	.word	0x00022850
        /*0a5c*/ 	.short	0x010a
        /*0a5e*/ 	.byte	0x3f
	.zero		1


	//   ....[73]....
        /*0a60*/ 	.word	0x000131b0
        /*0a64*/ 	.word	0x00000004
        /*0a68*/ 	.word	0x00022830
        /*0a6c*/ 	.short	0x010a
        /*0a6e*/ 	.byte	0x3f
	.zero		1


	//   ....[74]....
        /*0a70*/ 	.word	0x00013210
        /*0a74*/ 	.word	0x0000000a
        /*0a78*/ 	.word	0x00022850
        /*0a7c*/ 	.short	0x010a
        /*0a7e*/ 	.byte	0x3f
	.zero		1


	//   ....[75]....
        /*0a80*/ 	.word	0x00013270
        /*0a84*/ 	.word	0x00000009
        /*0a88*/ 	.word	0x00022830
        /*0a8c*/ 	.short	0x010a
        /*0a8e*/ 	.byte	0x3f
	.zero		1


	//   ....[76]....
        /*0a90*/ 	.word	0x000132d0
        /*0a94*/ 	.word	0x0000000d
        /*0a98*/ 	.word	0x00022850
        /*0a9c*/ 	.short	0x010a
        /*0a9e*/ 	.byte	0x3f
	.zero		1


	//   ....[77]....
        /*0aa0*/ 	.word	0x000133b0
        /*0aa4*/ 	.word	0x00000003
        /*0aa8*/ 	.word	0x00022840
        /*0aac*/ 	.short	0x010a
        /*0aae*/ 	.byte	0x3f
	.zero		1


	//   ....[78]....
        /*0ab0*/ 	.word	0x00014420
        /*0ab4*/ 	.word	0x00000003
        /*0ab8*/ 	.word	0x00022820
        /*0abc*/ 	.short	0x010a
        /*0abe*/ 	.byte	0x3f
	.zero		1


	//   ....[79]....
        /*0ac0*/ 	.word	0x00014480
        /*0ac4*/ 	.word	0x00000003
        /*0ac8*/ 	.word	0x00022860
        /*0acc*/ 	.short	0x010a
        /*0ace*/ 	.byte	0x3f
	.zero		1


	//   ....[80]....
        /*0ad0*/ 	.word	0x00014e80
        /*0ad4*/ 	.word	0x00000020
        /*0ad8*/ 	.word	0x00022840
        /*0adc*/ 	.short	0x010a
        /*0ade*/ 	.byte	0x3f
	.zero		1


	//   ....[81]....
        /*0ae0*/ 	.word	0x00015510
        /*0ae4*/ 	.word	0x00000020
        /*0ae8*/ 	.word	0x00022860
        /*0aec*/ 	.short	0x010a
        /*0aee*/ 	.byte	0x3f
	.zero		1


	//   ....[82]....
        /*0af0*/ 	.word	0x00015c90
        /*0af4*/ 	.word	0x00000004
        /*0af8*/ 	.word	0x00022820
        /*0afc*/ 	.short	0x010a
        /*0afe*/ 	.byte	0x3f
	.zero		1


	//   ....[83]....
        /*0b00*/ 	.word	0x00015e00
        /*0b04*/ 	.word	0x00000005
        /*0b08*/ 	.word	0x00022840
        /*0b0c*/ 	.short	0x010a
        /*0b0e*/ 	.byte	0x3f
	.zero		1


	//   ....[84]....
        /*0b10*/ 	.word	0x00015e50
        /*0b14*/ 	.word	0x00000015
        /*0b18*/ 	.word	0x00022840
        /*0b1c*/ 	.short	0x010a
        /*0b1e*/ 	.byte	0x3f
	.zero		1


	//   ....[85]....
        /*0b20*/ 	.word	0x00015ea0
        /*0b24*/ 	.word	0x00000005
        /*0b28*/ 	.word	0x00022860
        /*0b2c*/ 	.short	0x010a
        /*0b2e*/ 	.byte	0x3f
	.zero		1


	//----- nvinfo : EIATTR_NUM_MBARRIERS
	.align		4
.L_323:
        /*0b30*/ 	.byte	0x03, 0x38
        /*0b32*/ 	.short	0x0016


	//----- nvinfo : EIATTR_EXIT_INSTR_OFFSETS
	.align		4
        /*0b34*/ 	.byte	0x04, 0x1c
        /*0b36*/ 	.short	(.L_325 - .L_324)


	//   ....[0]....
.L_324:
        /*0b38*/ 	.word	0x00012fb0


	//----- nvinfo : EIATTR_MAX_THREADS
	.align		4
.L_325:
        /*0b3c*/ 	.byte	0x04, 0x05
        /*0b3e*/ 	.short	(.L_327 - .L_326)
.L_326:
        /*0b40*/ 	.word	0x00000180
        /*0b44*/ 	.word	0x00000001
        /*0b48*/ 	.word	0x00000001


	//----- nvinfo : EIATTR_CRS_STACK_SIZE
	.align		4
.L_327:
        /*0b4c*/ 	.byte	0x04, 0x1e
        /*0b4e*/ 	.short	(.L_329 - .L_328)
.L_328:
        /*0b50*/ 	.word	0x00000000


	//----- nvinfo : EIATTR_CBANK_PARAM_SIZE
	.align		4
.L_329:
        /*0b54*/ 	.byte	0x03, 0x19
        /*0b56*/ 	.short	0x0a70


	//----- nvinfo : EIATTR_PARAM_CBANK
	.align		4
        /*0b58*/ 	.byte	0x04, 0x0a
        /*0b5a*/ 	.short	(.L_331 - .L_330)
	.align		4
.L_330:
        /*0b5c*/ 	.word	index@(.nv.constant0._ZN7cutlass13device_kernelIN5flash11enable_sm90INS1_16FlashAttnFwdSm90INS1_25CollectiveMainloopFwdSm90ILi2EN4cute5tupleIJNS5_1CILi1EEES8_S8_EEENS6_IJNS7_ILi128EEENS7_ILi96EEENS7_ILi64EEEEEELi256ENS_10bfloat16_tEfNS_4arch4Sm90ELb0ELb1ELb0ELb0ELb1ELb0ELb0ELb1ELb0ELb1ELb1ELb0EEENS1_21CollectiveEpilogueFwdINS6_IJSA_NS7_ILi256EEESB_EEES9_SE_SG_Li256ELb0ELb1ELb1ELb0EEENS1_19SingleTileSchedulerILb0ELb1ELb1ELi128EEEEEEEEEvNT_6ParamsE)
        /*0b60*/ 	.short	0x0210
        /*0b62*/ 	.short	0x0a70


	//----- nvinfo : EIATTR_SW_WAR
	.align		4
.L_331:
        /*0b64*/ 	.byte	0x04, 0x36
        /*0b66*/ 	.short	(.L_333 - .L_332)
.L_332:
        /*0b68*/ 	.word	0x00000008
.L_333:


//--------------------- .nv.info._ZN7cutlass13device_kernelIN5flash11enable_sm90INS1_16FlashAttnFwdSm90INS1_25CollectiveMainloopFwdSm90ILi2EN4cute5tupleIJNS5_1CILi1EEES8_S8_EEENS6_IJNS7_ILi128EEENS7_ILi96EEENS7_ILi64EEEEEELi256ENS_10bfloat16_tEfNS_4arch4Sm90ELb0ELb1ELb0ELb0ELb1ELb0ELb1ELb1ELb0ELb1ELb1ELb0EEENS1_21CollectiveEpilogueFwdINS6_IJSA_NS7_ILi256EEESB_EEES9_SE_SG_Li256ELb0ELb1ELb1ELb0EEENS1_19SingleTileSchedulerILb0ELb1ELb1ELi128EEEEEEEEEvNT_6ParamsE --------------------------
	.section	.nv.info._ZN7cutlass13device_kernelIN5flash11enable_sm90INS1_16FlashAttnFwdSm90INS1_25CollectiveMainloopFwdSm90ILi2EN4cute5tupleIJNS5_1CILi1EEES8_S8_EEENS6_IJNS7_ILi128EEENS7_ILi96EEENS7_ILi64EEEEEELi256ENS_10bfloat16_tEfNS_4arch4Sm90ELb0ELb1ELb0ELb0ELb1ELb0ELb1ELb1ELb0ELb1ELb1ELb0EEENS1_21CollectiveEpilogueFwdINS6_IJSA_NS7_ILi256EEESB_EEES9_SE_SG_Li256ELb0ELb1ELb1ELb0EEENS1_19SingleTileSchedulerILb0ELb1ELb1ELi128EEEEEEEEEvNT_6ParamsE,"",@"SHT_CUDA_INFO"
	.sectionflags	@""
	.align	4


	//----- nvinfo : EIATTR_CUDA_API_VERSION
	.align		4
        /*0000*/ 	.byte	0x04, 0x37
        /*0002*/ 	.short	(.L_335 - .L_334)
.L_334:
        /*0004*/ 	.word	0x00000082


	//----- nvinfo : EIATTR_KPARAM_INFO
	.align		4
.L_335:
        /*0008*/ 	.byte	0x04, 0x17
        /*000a*/ 	.short	(.L_337 - .L_336)
.L_336:
        /*000c*/ 	.word	0x00000000
        /*0010*/ 	.short	0x0000
        /*0012*/ 	.short	0x0070
        /*0014*/ 	.byte	0x00, 0xf0, 0x01, 0x2c


	//----- nvinfo : EIATTR_SPARSE_MMA_MASK
	.align		4
.L_337:
        /*0018*/ 	.byte	0x03, 0x50
        /*001a*/ 	.short	0x0000


	//----- nvinfo : EIATTR_MAXREG_COUNT
	.align		4
        /*001c*/ 	.byte	0x03, 0x1b
        /*001e*/ 	.short	0x00a8


	//----- nvinfo : EIATTR_NUM_BARRIERS
	.align		4
        /*0020*/ 	.byte	0x02, 0x4c
        /*0022*/ 	.byte	0x10
	.zero		1


	//----- nvinfo : EIATTR_EXTERNS
	.align		4
        /*0024*/ 	.byte	0x04, 0x0f
        /*0026*/ 	.short	(.L_339 - .L_338)


	//   ....[0]....
	.align		4
.L_338:
        /*0028*/ 	.word	index@(__assertfail)


	//----- nvinfo : EIATTR_ANNOTATIONS
	.align		4
.L_339:
        /*002c*/ 	.byte	0x04, 0x55
        /*002e*/ 	.short	(.L_341 - .L_340)


	//   ....[0]....
.L_340:
        /* <DEDUP_REMOVED lines=1827> */


	//----- nvinfo : EIATTR_MERCURY_ISA_VERSION
	.align		4
.L_341:
        /*7250*/ 	.byte	0x03, 0x5f
        /*7252*/ 	.short	0x0101


	//----- nvinfo : EIATTR_INT_WARP_WIDE_INSTR_OFFSETS
	.align		4
        /*7254*/ 	.byte	0x04, 0x31
        /*7256*/ 	.short	(.L_343 - .L_342)


	//   ....[0]....
.L_342:
        /*7258*/ 	.word	0x000000c0


	//   ....[1]....
        /*725c*/ 	.word	0x000000d0


	//   ....[2]....
        /*7260*/ 	.word	0x000000e0


	//   ....[3]....
        /*7264*/ 	.word	0x00000180


	//----- nvinfo : EIATTR_COOP_GROUP_MASK_REGIDS
	.align		4
.L_343:
        /*7268*/ 	.byte	0x04, 0x29
        /*726a*/ 	.short	(.L_345 - .L_344)


	//   ....[0]....
.L_344:
        /*726c*/ 	.word	0xffffffff


	//   ....[1]....
        /*7270*/ 	.word	0xffffffff


	//   ....[2]....
        /*7274*/ 	.word	0xffffffff


	//   ....[3]....
        /*7278*/ 	.word	0xffffffff


	//   ....[4]....
        /*727c*/ 	.word	0xffffffff


	//   ....[5]....
        /*7280*/ 	.word	0xffffffff


	//   ....[6]....
        /*7284*/ 	.word	0xffffffff


	//   ....[7]....
        /*7288*/ 	.word	0xffffffff


	//   ....[8]....
        /*728c*/ 	.word	0xffffffff


	//   ....[9]....
        /*7290*/ 	.word	0xffffffff


	//   ....[10]....
        /*7294*/ 	.word	0xffffffff


	//   ....[11]....
        /*7298*/ 	.word	0xffffffff


	//   ....[12]....
        /*729c*/ 	.word	0xffffffff


	//   ....[13]....
        /*72a0*/ 	.word	0xffffffff


	//   ....[14]....
        /*72a4*/ 	.word	0xffffffff


	//   ....[15]....
        /*72a8*/ 	.word	0xffffffff


	//   ....[16]....
        /*72ac*/ 	.word	0xffffffff


	//   ....[17]....
        /*72b0*/ 	.word	0xffffffff


	//   ....[18]....
        /*72b4*/ 	.word	0xffffffff


	//   ....[19]....
        /*72b8*/ 	.word	0xffffffff


	//   ....[20]....
        /*72bc*/ 	.word	0xffffffff


	//   ....[21]....
        /*72c0*/ 	.word	0xffffffff


	//   ....[22]....
        /*72c4*/ 	.word	0xffffffff


	//   ....[23]....
        /*72c8*/ 	.word	0xffffffff


	//   ....[24]....
        /*72cc*/ 	.word	0xffffffff


	//   ....[25]....
        /*72d0*/ 	.word	0xffffffff


	//   ....[26]....
        /*72d4*/ 	.word	0xffffffff


	//   ....[27]....
        /*72d8*/ 	.word	0xffffffff


	//   ....[28]....
        /*72dc*/ 	.word	0xffffffff


	//   ....[29]....
        /*72e0*/ 	.word	0xffffffff


	//   ....[30]....
        /*72e4*/ 	.word	0xffffffff


	//   ....[31]....
        /*72e8*/ 	.word	0xffffffff


	//   ....[32]....
        /*72ec*/ 	.word	0xffffffff


	//   ....[33]....
        /*72f0*/ 	.word	0xffffffff


	//   ....[34]....
        /*72f4*/ 	.word	0xffffffff


	//   ....[35]....
        /*72f8*/ 	.word	0xffffffff


	//   ....[36]....
        /*72fc*/ 	.word	0xffffffff


	//   ....[37]....
        /*7300*/ 	.word	0xffffffff


	//   ....[38]....
        /*7304*/ 	.word	0xffffffff


	//   ....[39]....
        /*7308*/ 	.word	0xffffffff


	//   ....[40]....
        /*730c*/ 	.word	0xffffffff


	//   ....[41]....
        /*7310*/ 	.word	0xffffffff


	//   ....[42]....
        /*7314*/ 	.word	0xffffffff


	//   ....[43]....
        /*7318*/ 	.word	0xffffffff


	//   ....[44]....
        /*731c*/ 	.word	0xffffffff


	//   ....[45]....
        /*7320*/ 	.word	0xffffffff


	//   ....[46]....
        /*7324*/ 	.word	0xffffffff


	//   ....[47]....
        /*7328*/ 	.word	0xffffffff


	//   ....[48]....
        /*732c*/ 	.word	0xffffffff


	//   ....[49]....
        /*7330*/ 	.word	0xffffffff


	//   ....[50]....
        /*7334*/ 	.word	0xffffffff


	//   ....[51]....
        /*7338*/ 	.word	0xffffffff


	//   ....[52]....
        /*733c*/ 	.word	0xffffffff


	//   ....[53]....
        /*7340*/ 	.word	0xffffffff


	//   ....[54]....
        /*7344*/ 	.word	0xffffffff


	//   ....[55]....
        /*7348*/ 	.word	0xffffffff


	//   ....[56]....
        /*734c*/ 	.word	0xffffffff


	//   ....[57]....
        /*7350*/ 	.word	0xffffffff


	//   ....[58]....
        /*7354*/ 	.word	0xffffffff


	//   ....[59]....
        /*7358*/ 	.word	0xffffffff


	//   ....[60]....
        /*735c*/ 	.word	0xffffffff


	//   ....[61]....
        /*7360*/ 	.word	0xffffffff


	//   ....[62]....
        /*7364*/ 	.word	0xffffffff


	//   ....[63]....
        /*7368*/ 	.word	0xffffffff


	//   ....[64]....
        /*736c*/ 	.word	0xffffffff


	//   ....[65]....
        /*7370*/ 	.word	0xffffffff


	//   ....[66]....
        /*7374*/ 	.word	0xffffffff


	//   ....[67]....
        /*7378*/ 	.word	0xffffffff


	//   ....[68]....
        /*737c*/ 	.word	0xffffffff


	//   ....[69]....
        /*7380*/ 	.word	0xffffffff


	//   ....[70]....
        /*7384*/ 	.word	0xffffffff


	//   ....[71]....
        /*7388*/ 	.word	0xffffffff


	//   ....[72]....
        /*738c*/ 	.word	0xffffffff


	//   ....[73]....
        /*7390*/ 	.word	0xffffffff


	//   ....[74]....
        /*7394*/ 	.word	0xffffffff


	//   ....[75]....
        /*7398*/ 	.word	0xffffffff


	//   ....[76]....
        /*739c*/ 	.word	0xffffffff


	//   ....[77]....
        /*73a0*/ 	.word	0xffffffff


	//   ....[78]....
        /*73a4*/ 	.word	0xffffffff


	//   ....[79]....
        /*73a8*/ 	.word	0xffffffff


	//   ....[80]....
        /*73ac*/ 	.word	0xffffffff


	//   ....[81]....
        /*73b0*/ 	.word	0xffffffff


	//   ....[82]....
        /*73b4*/ 	.word	0xffffffff


	//   ....[83]....
        /*73b8*/ 	.word	0xffffffff


	//   ....[84]....
        /*73bc*/ 	.word	0xffffffff


	//   ....[85]....
        /*73c0*/ 	.word	0xffffffff


	//   ....[86]....
        /*73c4*/ 	.word	0xffffffff


	//   ....[87]....
        /*73c8*/ 	.word	0xffffffff


	//   ....[88]....
        /*73cc*/ 	.word	0xffffffff


	//   ....[89]....
        /*73d0*/ 	.word	0xffffffff


	//   ....[90]....
        /*73d4*/ 	.word	0xffffffff


	//   ....[91]....
        /*73d8*/ 	.word	0xffffffff


	//   ....[92]....
        /*73dc*/ 	.word	0xffffffff


	//   ....[93]....
        /*73e0*/ 	.word	0xffffffff


	//   ....[94]....
        /*73e4*/ 	.word	0xffffffff


	//   ....[95]....
        /*73e8*/ 	.word	0xffffffff


	//   ....[96]....
        /*73ec*/ 	.word	0xffffffff


	//   ....[97]....
        /*73f0*/ 	.word	0xffffffff


	//   ....[98]....
        /*73f4*/ 	.word	0xffffffff


	//   ....[99]....
        /*73f8*/ 	.word	0xffffffff


	//   ....[100]....
        /*73fc*/ 	.word	0xffffffff


	//   ....[101]....
        /*7400*/ 	.word	0xffffffff


	//   ....[102]....
        /*7404*/ 	.word	0xffffffff


	//   ....[103]....
        /*7408*/ 	.word	0xffffffff


	//   ....[104]....
        /*740c*/ 	.word	0xffffffff


	//   ....[105]....
        /*7410*/ 	.word	0xffffffff


	//   ....[106]....
        /*7414*/ 	.word	0xffffffff


	//   ....[107]....
        /*7418*/ 	.word	0xffffffff


	//   ....[108]....
        /*741c*/ 	.word	0xffffffff


	//   ....[109]....
        /*7420*/ 	.word	0xffffffff


	//   ....[110]....
        /*7424*/ 	.word	0xffffffff


	//   ....[111]....
        /*7428*/ 	.word	0xffffffff


	//   ....[112]....
        /*742c*/ 	.word	0xffffffff


	//   ....[113]....
        /*7430*/ 	.word	0xffffffff


	//   ....[114]....
        /*7434*/ 	.word	0xffffffff


	//   ....[115]....
        /*7438*/ 	.word	0xffffffff


	//   ....[116]....
        /*743c*/ 	.word	0xffffffff


	//   ....[117]....
        /*7440*/ 	.word	0x0500000f


	//   ....[118]....
        /*7444*/ 	.word	0x0500000f


	//   ....[119]....
        /*7448*/ 	.word	0x0500000f


	//   ....[120]....
        /*744c*/ 	.word	0x0500000f


	//   ....[121]....
        /*7450*/ 	.word	0x0500000f


	//   ....[122]....
        /*7454*/ 	.word	0x0500000f


	//   ....[123]....
        /*7458*/ 	.word	0x0500000f


	//   ....[124]....
        /*745c*/ 	.word	0x0500000f


	//   ....[125]....
        /*7460*/ 	.word	0x0500000f


	//   ....[126]....
        /*7464*/ 	.word	0x0500000f


	//   ....[127]....
        /*7468*/ 	.word	0x0500000f


	//   ....[128]....
        /*746c*/ 	.word	0x0500000f


	//   ....[129]....
        /*7470*/ 	.word	0x0500000f


	//   ....[130]....
        /*7474*/ 	.word	0x0500000f


	//   ....[131]....
        /*7478*/ 	.word	0x0500000f


	//   ....[132]....
        /*747c*/ 	.word	0x0500000f


	//   ....[133]....
        /*7480*/ 	.word	0x0500000f


	//   ....[134]....
        /*7484*/ 	.word	0x0500000f


	//   ....[135]....
        /*7488*/ 	.word	0x0500000f


	//   ....[136]....
        /*748c*/ 	.word	0x0500000f


	//   ....[137]....
        /*7490*/ 	.word	0x0500000f


	//   ....[138]....
        /*7494*/ 	.word	0x0500000f


	//   ....[139]....
        /*7498*/ 	.word	0x0500000f


	//   ....[140]....
        /*749c*/ 	.word	0x0500000f


	//   ....[141]....
        /*74a0*/ 	.word	0x0500000f


	//   ....[142]....
        /*74a4*/ 	.word	0x0500000f


	//   ....[143]....
        /*74a8*/ 	.word	0x0500000f


	//   ....[144]....
        /*74ac*/ 	.word	0x0500000f


	//   ....[145]....
        /*74b0*/ 	.word	0x0500000f


	//   ....[146]....
        /*74b4*/ 	.word	0x0500000f


	//   ....[147]....
        /*74b8*/ 	.word	0x0500000f


	//   ....[148]....
        /*74bc*/ 	.word	0x0500000f


	//   ....[149]....
        /*74c0*/ 	.word	0x0500000f


	//   ....[150]....
        /*74c4*/ 	.word	0x0500000f


	//   ....[151]....
        /*74c8*/ 	.word	0x0500000f


	//   ....[152]....
        /*74cc*/ 	.word	0x0500000f


	//   ....[153]....
        /*74d0*/ 	.word	0x0500000f


	//   ....[154]....
        /*74d4*/ 	.word	0x0500000f


	//   ....[155]....
        /*74d8*/ 	.word	0x0500000f


	//   ....[156]....
        /*74dc*/ 	.word	0x0500000f


	//   ....[157]....
        /*74e0*/ 	.word	0x0500000f


	//   ....[158]....
        /*74e4*/ 	.word	0x0500000f


	//   ....[159]....
        /*74e8*/ 	.word	0x0500000f


	//   ....[160]....
        /*74ec*/ 	.word	0x0500000f


	//   ....[161]....
        /*74f0*/ 	.word	0x0500000f


	//   ....[162]....
        /*74f4*/ 	.word	0x0500000f


	//   ....[163]....
        /*74f8*/ 	.word	0x0500000f


	//   ....[164]....
        /*74fc*/ 	.word	0x0500000f


	//   ....[165]....
        /*7500*/ 	.word	0x0500000f


	//   ....[166]....
        /*7504*/ 	.word	0x0500000f


	//   ....[167]....
        /*7508*/ 	.word	0x0500000f


	//   ....[168]....
        /*750c*/ 	.word	0x0500000f


	//   ....[169]....
        /*7510*/ 	.word	0x0500000f


	//   ....[170]....
        /*7514*/ 	.word	0x0500000f


	//   ....[171]....
        /*7518*/ 	.word	0x0500000f


	//   ....[172]....
        /*751c*/ 	.word	0x0500000f


	//   ....[173]....
        /*7520*/ 	.word	0x0500000f


	//   ....[174]....
        /*7524*/ 	.word	0x0500000f


	//   ....[175]....
        /*7528*/ 	.word	0x0500000f


	//   ....[176]....
        /*752c*/ 	.word	0x0500000f


	//   ....[177]....
        /*7530*/ 	.word	0x0500000f


	//   ....[178]....
        /*7534*/ 	.word	0x0500000f


	//   ....[179]....
        /*7538*/ 	.word	0x0500000f


	//   ....[180]....
        /*753c*/ 	.word	0x0500000f


	//   ....[181]....
        /*7540*/ 	.word	0x0500000f


	//   ....[182]....
        /*7544*/ 	.word	0x0500000f


	//   ....[183]....
        /*7548*/ 	.word	0x0500000f


	//   ....[184]....
        /*754c*/ 	.word	0x0500000f


	//   ....[185]....
        /*7550*/ 	.word	0x0500000f


	//   ....[186]....
        /*7554*/ 	.word	0x0500000f


	//   ....[187]....
        /*7558*/ 	.word	0x0500000f


	//   ....[188]....
        /*755c*/ 	.word	0x0500000f


	//   ....[189]....
        /*7560*/ 	.word	0x0500000f


	//   ....[190]....
        /*7564*/ 	.word	0x0500000f


	//   ....[191]....
        /*7568*/ 	.word	0x0500000f


	//   ....[192]....
        /*756c*/ 	.word	0x0500000f


	//   ....[193]....
        /*7570*/ 	.word	0x0500000f


	//   ....[194]....
        /*7574*/ 	.word	0x0500000f


	//   ....[195]....
        /*7578*/ 	.word	0x0500000f


	//   ....[196]....
        /*757c*/ 	.word	0x0500000f


	//   ....[197]....
        /*7580*/ 	.word	0x0500000f


	//   ....[198]....
        /*7584*/ 	.word	0x0500000f


	//   ....[199]....
        /*7588*/ 	.word	0xffffffff


	//   ....[200]....
        /*758c*/ 	.word	0xffffffff


	//   ....[201]....
        /*7590*/ 	.word	0xffffffff


	//   ....[202]....
        /*7594*/ 	.word	0xffffffff


	//   ....[203]....
        /*7598*/ 	.word	0xffffffff


	//   ....[204]....
        /*759c*/ 	.word	0xffffffff


	//----- nvinfo : EIATTR_COOP_GROUP_INSTR_OFFSETS
	.align		4
.L_345:
        /*75a0*/ 	.byte	0x04, 0x28
        /*75a2*/ 	.short	(.L_347 - .L_346)


	//   ....[0]....
.L_346:
        /*75a4*/ 	.word	0x00000080


	//   ....[1]....
        /*75a8*/ 	.word	0x00000090


	//   ....[2]....
        /*75ac*/ 	.word	0x000002f0


	//   ....[3]....
        /*75b0*/ 	.word	0x00000450


	//   ....[4]....
        /*75b4*/ 	.word	0x00000570


	//   ....[5]....
        /*75b8*/ 	.word	0x000006d0


	//   ....[6]....
        /*75bc*/ 	.word	0x00001ba0


	//   ....[7]....
        /*75c0*/ 	.word	0x00003b60


	//   ....[8]....
        /*75c4*/ 	.word	0x00003db0


	//   ....[9]....
        /*75c8*/ 	.word	0x00005370


	//   ....[10]....
        /*75cc*/ 	.word	0x00005400


	//   ....[11]....
        /*75d0*/ 	.word	0x00005780


	//   ....[12]....
        /*75d4*/ 	.word	0x000057a0


	//   ....[13]....
        /*75d8*/ 	.word	0x0000adb0


	//   ....[14]....
        /*75dc*/ 	.word	0x0000ae20


	//   ....[15]....
        /*75e0*/ 	.word	0x0000ae70


	//   ....[16]....
        /*75e4*/ 	.word	0x0000ae90


	//   ....[17]....
        /*75e8*/ 	.word	0x00025480


	//   ....[18]....
        /*75ec*/ 	.word	0x00025690


	//   ....[19]....
        /*75f0*/ 	.word	0x00026650


	//   ....[20]....
        /*75f4*/ 	.word	0x00026780


	//   ....[21]....
        /*75f8*/ 	.word	0x00026890


	//   ....[22]....
        /*75fc*/ 	.word	0x00026900


	//   ....[23]....
        /*7600*/ 	.word	0x0002edb0


	//   ....[24]....
        /*7604*/ 	.word	0x0002edd0


	//   ....[25]....
        /*7608*/ 	.word	0x0002ee30


	//   ....[26]....
        /*760c*/ 	.word	0x0002ee70


	//   ....[27]....
        /*7610*/ 	.word	0x00030240


	//   ....[28]....
        /*7614*/ 	.word	0x00030280


	//   ....[29]....
        /*7618*/ 	.word	0x00030500


	//   ....[30]....
        /*761c*/ 	.word	0x00030540


	//   ....[31]....
        /*7620*/ 	.word	0x00030560


	//   ....[32]....
        /*7624*/ 	.word	0x00030570


	//   ....[33]....
        /*7628*/ 	.word	0x000313a0


	//   ....[34]....
        /*762c*/ 	.word	0x000313b0


	//   ....[35]....
        /*7630*/ 	.word	0x00032590


	//   ....[36]....
        /*7634*/ 	.word	0x00033af0


	//   ....[37]....
        /*7638*/ 	.word	0x00033b10


	//   ....[38]....
        /*763c*/ 	.word	0x00033b30


	//   ....[39]....
        /*7640*/ 	.word	0x00033b50


	//   ....[40]....
        /*7644*/ 	.word	0x00033ba0


	//   ....[41]....
        /*7648*/ 	.word	0x00033bc0


	//   ....[42]....
        /*764c*/ 	.word	0x00033c10


	//   ....[43]....
        /*7650*/ 	.word	0x00033c30


	//   ....[44]....
        /*7654*/ 	.word	0x00033c80


	//   ....[45]....
        /*7658*/ 	.word	0x00033ca0


	//   ....[46]....
        /*765c*/ 	.word	0x00033cf0


	//   ....[47]....
        /*7660*/ 	.word	0x00033d10


	//   ....[48]....
        /*7664*/ 	.word	0x000342d0


	//   ....[49]....
        /*7668*/ 	.word	0x00034320


	//   ....[50]....
        /*766c*/ 	.word	0x00034360


	//   ....[51]....
        /*7670*/ 	.word	0x00034390


	//   ....[52]....
        /*7674*/ 	.word	0x000343d0


	//   ....[53]....
        /*7678*/ 	.word	0x00034470


	//   ....[54]....
        /*767c*/ 	.word	0x000344a0


	//   ....[55]....
        /*7680*/ 	.word	0x00034540


	//   ....[56]....
        /*7684*/ 	.word	0x00034570


	//   ....[57]....
        /*7688*/ 	.word	0x000345d0


	//   ....[58]....
        /*768c*/ 	.word	0x00034600


	//   ....[59]....
        /*7690*/ 	.word	0x00034650


	//   ....[60]....
        /*7694*/ 	.word	0x000346a0


	//   ....[61]....
        /*7698*/ 	.word	0x00034710


	//   ....[62]....
        /*769c*/ 	.word	0x00034750


	//   ....[63]....
        /*76a0*/ 	.word	0x00034780


	//   ....[64]....
        /*76a4*/ 	.word	0x00034da0


	//   ....[65]....
        /*76a8*/ 	.word	0x00034dd0


	//   ....[66]....
        /*76ac*/ 	.word	0x00034e50


	//   ....[67]....
        /*76b0*/ 	.word	0x00034eb0


	//   ....[68]....
        /*76b4*/ 	.word	0x00034ef0


	//   ....[69]....
        /*76b8*/ 	.word	0x00034f20


	//   ....[70]....
        /*76bc*/ 	.word	0x00034fd0


	//   ....[71]....
        /*76c0*/ 	.word	0x00034ff0


	//   ....[72]....
        /*76c4*/ 	.word	0x000350a0


	//   ....[73]....
        /*76c8*/ 	.word	0x000350d0


	//   ....[74]....
        /*76cc*/ 	.word	0x00035170


	//   ....[75]....
        /*76d0*/ 	.word	0x00035190


	//   ....[76]....
        /*76d4*/ 	.word	0x00035230


	//   ....[77]....
        /*76d8*/ 	.word	0x00035260


	//   ....[78]....
        /*76dc*/ 	.word	0x000352f0


	//   ....[79]....
        /*76e0*/ 	.word	0x00035340


	//   ....[80]....
        /*76e4*/ 	.word	0x00035700


	//   ....[81]....
        /*76e8*/ 	.word	0x00035730


	//   ....[82]....
        /*76ec*/ 	.word	0x00035760


	//   ....[83]....
        /*76f0*/ 	.word	0x00035790


	//   ....[84]....
        /*76f4*/ 	.word	0x000357c0


	//   ....[85]....
        /*76f8*/ 	.word	0x00035850


	//   ....[86]....
        /*76fc*/ 	.word	0x00035890


	//   ....[87]....
        /*7700*/ 	.word	0x000358c0


	//   ....[88]....
        /*7704*/ 	.word	0x00035950


	//   ....[89]....
        /*7708*/ 	.word	0x00035980


	//   ....[90]....
        /*770c*/ 	.word	0x00035990


	//   ....[91]....
        /*7710*/ 	.word	0x00035a20


	//   ....[92]....
        /*7714*/ 	.word	0x00036200


	//   ....[93]....
        /*7718*/ 	.word	0x00036220


	//   ....[94]....
        /*771c*/ 	.word	0x00036230


	//   ....[95]....
        /*7720*/ 	.word	0x00036240


	//   ....[96]....
        /*7724*/ 	.word	0x00036260


	//   ....[97]....
        /*7728*/ 	.word	0x00036280


	//   ....[98]....
        /*772c*/ 	.word	0x000362b0


	//   ....[99]....
        /*7730*/ 	.word	0x000362f0


	//   ....[100]....
        /*7734*/ 	.word	0x00036310


	//   ....[101]....
        /*7738*/ 	.word	0x00036340


	//   ....[102]....
        /*773c*/ 	.word	0x00036360


	//   ....[103]....
        /*7740*/ 	.word	0x00036390


	//   ....[104]....
        /*7744*/ 	.word	0x000366f0


	//   ....[105]....
        /*7748*/ 	.word	0x00036710


	//   ....[106]....
        /*774c*/ 	.word	0x00036720


	//   ....[107]....
        /*7750*/ 	.word	0x00036730


	//   ....[108]....
        /*7754*/ 	.word	0x00036740


	//   ....[109]....
        /*7758*/ 	.word	0x00036760


	//   ....[110]....
        /*775c*/ 	.word	0x000367d0


	//   ....[111]....
        /*7760*/ 	.word	0x000367f0


	//   ....[112]....
        /*7764*/ 	.word	0x00036850


	//   ....[113]....
        /*7768*/ 	.word	0x00036860


	//   ....[114]....
        /*776c*/ 	.word	0x000368e0


	//   ....[115]....
        /*7770*/ 	.word	0x00036950


	//   ....[116]....
        /*7774*/ 	.word	0x00036c80


	//   ....[117]....
        /*7778*/ 	.word	0x000371c0


	//   ....[118]....
        /*777c*/ 	.word	0x000372b0


	//   ....[119]....
        /*7780*/ 	.word	0x00037350


	//   ....[120]....
        /*7784*/ 	.word	0x000373b0


	//   ....[121]....
        /*7788*/ 	.word	0x00037470


	//   ....[122]....
        /*778c*/ 	.word	0x000374d0


	//   ....[123]....
        /*7790*/ 	.word	0x00037590


	//   ....[124]....
        /*7794*/ 	.word	0x000375f0


	//   ....[125]....
        /*7798*/ 	.word	0x000376b0


	//   ....[126]....
        /*779c*/ 	.word	0x00037710


	//   ....[127]....
        /*77a0*/ 	.word	0x000377d0


	//   ....[128]....
        /*77a4*/ 	.word	0x00037830


	//   ....[129]....
        /*77a8*/ 	.word	0x000378d0


	//   ....[130]....
        /*77ac*/ 	.word	0x00037970


	//   ....[131]....
        /*77b0*/ 	.word	0x000379d0


	//   ....[132]....
        /*77b4*/ 	.word	0x00037a80


	//   ....[133]....
        /*77b8*/ 	.word	0x00037b60


	//   ....[134]....
        /*77bc*/ 	.word	0x00037c80


	//   ....[135]....
        /*77c0*/ 	.word	0x00037ce0


	//   ....[136]....
        /*77c4*/ 	.word	0x00037df0


	//   ....[137]....
        /*77c8*/ 	.word	0x00037e50


	//   ....[138]....
        /*77cc*/ 	.word	0x00037f70


	//   ....[139]....
        /*77d0*/ 	.word	0x00037fd0


	//   ....[140]....
        /*77d4*/ 	.word	0x000380f0


	//   ....[141]....
        /*77d8*/ 	.word	0x00038150


	//   ....[142]....
        /*77dc*/ 	.word	0x00038240


	//   ....[143]....
        /*77e0*/ 	.word	0x000382b0


	//   ....[144]....
        /*77e4*/ 	.word	0x00038310


	//   ....[145]....
        /*77e8*/ 	.word	0x000383d0


	//   ....[146]....
        /*77ec*/ 	.word	0x00038460


	//   ....[147]....
        /*77f0*/ 	.word	0x00038500


	//   ....[148]....
        /*77f4*/ 	.word	0x00038590


	//   ....[149]....
        /*77f8*/ 	.word	0x00038660


	//   ....[150]....
        /*77fc*/ 	.word	0x00038790


	//   ....[151]....
        /*7800*/ 	.word	0x000387e0


	//   ....[152]....
        /*7804*/ 	.word	0x00038850


	//   ....[153]....
        /*7808*/ 	.word	0x00038940


	//   ....[154]....
        /*780c*/ 	.word	0x00038a70


	//   ....[155]....
        /*7810*/ 	.word	0x00038ac0


	//   ....[156]....
        /*7814*/ 	.word	0x00038b30


	//   ....[157]....
        /*7818*/ 	.word	0x00038c20


	//   ....[158]....
        /*781c*/ 	.word	0x00038d50


	//   ....[159]....
        /*7820*/ 	.word	0x00038da0


	//   ....[160]....
        /*7824*/ 	.word	0x00038e10


	//   ....[161]....
        /*7828*/ 	.word	0x00038ef0


	//   ....[162]....
        /*782c*/ 	.word	0x00039040


	//   ....[163]....
        /*7830*/ 	.word	0x00039120


	//   ....[164]....
        /*7834*/ 	.word	0x00039190


	//   ....[165]....
        /*7838*/ 	.word	0x00039250


	//   ....[166]....
        /*783c*/ 	.word	0x00039330


	//   ....[167]....
        /*7840*/ 	.word	0x000393f0


	//   ....[168]....
        /*7844*/ 	.word	0x000394d0


	//   ....[169]....
        /*7848*/ 	.word	0x00039590


	//   ....[170]....
        /*784c*/ 	.word	0x00039670


	//   ....[171]....
        /*7850*/ 	.word	0x00039730


	//   ....[172]....
        /*7854*/ 	.word	0x00039810


	//   ....[173]....
        /*7858*/ 	.word	0x000398e0


	//   ....[174]....
        /*785c*/ 	.word	0x00039a40


	//   ....[175]....
        /*7860*/ 	.word	0x00039ae0


	//   ....[176]....
        /*7864*/ 	.word	0x00039b40


	//   ....[177]....
        /*7868*/ 	.word	0x00039be0


	//   ....[178]....
        /*786c*/ 	.word	0x00039c40


	//   ....[179]....
        /*7870*/ 	.word	0x00039ce0


	//   ....[180]....
        /*7874*/ 	.word	0x00039d40


	//   ....[181]....
        /*7878*/ 	.word	0x00039de0


	//   ....[182]....
        /*787c*/ 	.word	0x00039e40


	//   ....[183]....
        /*7880*/ 	.word	0x00039ee0


	//   ....[184]....
        /*7884*/ 	.word	0x00039f40


	//   ....[185]....
        /*7888*/ 	.word	0x00039fe0


	//   ....[186]....
        /*788c*/ 	.word	0x0003a0c0


	//   ....[187]....
        /*7890*/ 	.word	0x0003a160


	//   ....[188]....
        /*7894*/ 	.word	0x0003a1d0


	//   ....[189]....
        /*7898*/ 	.word	0x0003a2a0


	//   ....[190]....
        /*789c*/ 	.word	0x0003a300


	//   ....[191]....
        /*78a0*/ 	.word	0x0003a3d0


	//   ....[192]....
        /*78a4*/ 	.word	0x0003a430


	//   ....[193]....
        /*78a8*/ 	.word	0x0003a500


	//   ....[194]....
        /*78ac*/ 	.word	0x0003a560


	//   ....[195]....
        /*78b0*/ 	.word	0x0003a630


	//   ....[196]....
        /*78b4*/ 	.word	0x0003a690


	//   ....[197]....
        /*78b8*/ 	.word	0x0003a760


	//   ....[198]....
        /*78bc*/ 	.word	0x0003a870


	//   ....[199]....
        /*78c0*/ 	.word	0x0003cc80


	//   ....[200]....
        /*78c4*/ 	.word	0x0003cf70


	//   ....[201]....
        /*78c8*/ 	.word	0x0003e210


	//   ....[202]....
        /*78cc*/ 	.word	0x0003e270


	//   ....[203]....
        /*78d0*/ 	.word	0x0003e2d0


	//   ....[204]....
        /*78d4*/ 	.word	0x0003e2f0


	//----- nvinfo : EIATTR_REG_RECONFIG
	.align		4
.L_347:
        /*78d8*/ 	.byte	0x01, 0x54
	.zero		2


	//----- nvinfo : EIATTR_SYSCALL_OFFSETS
	.align		4
        /*78dc*/ 	.byte	0x04, 0x46
        /*78de*/ 	.short	(.L_349 - .L_348)


	//   ....[0]....
.L_348:
        /*78e0*/ 	.word	0x00001ef0


	//   ....[1]....
        /*78e4*/ 	.word	0x00033150


	//   ....[2]....
        /*78e8*/ 	.word	0x00033290


	//   ....[3]....
        /*78ec*/ 	.word	0x00033380


	//   ....[4]....
        /*78f0*/ 	.word	0x00033f80


	//   ....[5]....
        /*78f4*/ 	.word	0x00034a60


	//----- nvinfo : EIATTR_MBARRIER_INSTR_OFFSETS
	.align		4
.L_349:
        /*78f8*/ 	.byte	0x04, 0x39
        /*78fa*/ 	.short	(.L_351 - .L_350)


	//   ....[0]....
.L_350:
        /*78fc*/ 	.word	0x00000190
        /*7900*/ 	.word	0x000000ff
        /*7904*/ 	.word	0x00032400
        /*7908*/ 	.short	0x0100
        /*790a*/ 	.byte	0x08
	.zero		1


	//   ....[1]....
        /*790c*/ 	.word	0x000001a0
        /*7910*/ 	.word	0x000000ff
        /*7914*/ 	.word	0x00032410
        /*7918*/ 	.short	0x0100
        /*791a*/ 	.byte	0x08
	.zero		1


	//   ....[2]....
        /*791c*/ 	.word	0x000001b0
        /*7920*/ 	.word	0x000000ff
        /*7924*/ 	.word	0x00032420
        /*7928*/ 	.short	0x0100
        /*792a*/ 	.byte	0x08
	.zero		1


	//   ....[3]....
        /*792c*/ 	.word	0x000002a0
        /*7930*/ 	.word	0x000000ff
        /*7934*/ 	.word	0x00032430
        /*7938*/ 	.short	0x0100
        /*793a*/ 	.byte	0x08
	.zero		1


	//   ....[4]....
        /*793c*/ 	.word	0x000002b0
        /*7940*/ 	.word	0x000000ff
        /*7944*/ 	.word	0x00032440
        /*7948*/ 	.short	0x0100
        /*794a*/ 	.byte	0x08
	.zero		1


	//   ....[5]....
        /*794c*/ 	.word	0x000002c0
        /*7950*/ 	.word	0x000000ff
        /*7954*/ 	.word	0x00032438
        /*7958*/ 	.short	0x0100
        /*795a*/ 	.byte	0x08
	.zero		1


	//   ....[6]....
        /*795c*/ 	.word	0x000002d0
        /*7960*/ 	.word	0x000000ff
        /*7964*/ 	.word	0x00032448
        /*7968*/ 	.short	0x0100
        /*796a*/ 	.byte	0x08
	.zero		1


	//   ....[7]....
        /*796c*/ 	.word	0x00000400
        /*7970*/ 	.word	0x000000ff
        /*7974*/ 	.word	0x00032450
        /*7978*/ 	.short	0x0100
        /*797a*/ 	.byte	0x08
	.zero		1


	//   ....[8]....
        /*797c*/ 	.word	0x00000410
        /*7980*/ 	.word	0x000000ff
        /*7984*/ 	.word	0x00032460
        /*7988*/ 	.short	0x0100
        /*798a*/ 	.byte	0x08
	.zero		1


	//   ....[9]....
        /*798c*/ 	.word	0x00000420
        /*7990*/ 	.word	0x000000ff
        /*7994*/ 	.word	0x00032458
        /*7998*/ 	.short	0x0100
        /*799a*/ 	.byte	0x08
	.zero		1


	//   ....[10]....
        /*799c*/ 	.word	0x00000430
        /*79a0*/ 	.word	0x000000ff
        /*79a4*/ 	.word	0x00032468
        /*79a8*/ 	.short	0x0100
        /*79aa*/ 	.byte	0x08
	.zero		1


	//   ....[11]....
        /*79ac*/ 	.word	0x00000520
        /*79b0*/ 	.word	0x000000ff
        /*79b4*/ 	.word	0x00032470
        /*79b8*/ 	.short	0x0100
        /*79ba*/ 	.byte	0x06
	.zero		1


	//   ....[12]....
        /*79bc*/ 	.word	0x00000530
        /*79c0*/ 	.word	0x000000ff
        /*79c4*/ 	.word	0x00032480
        /*79c8*/ 	.short	0x0100
        /*79ca*/ 	.byte	0x06
	.zero		1


	//   ....[13]....
        /*79cc*/ 	.word	0x00000540
        /*79d0*/ 	.word	0x000000ff
        /*79d4*/ 	.word	0x00032478
        /*79d8*/ 	.short	0x0100
        /*79da*/ 	.byte	0x06
	.zero		1


	//   ....[14]....
        /*79dc*/ 	.word	0x00000550
        /*79e0*/ 	.word	0x000000ff
        /*79e4*/ 	.word	0x00032488
        /*79e8*/ 	.short	0x0100
        /*79ea*/ 	.byte	0x06
	.zero		1


	//   ....[15]....
        /*79ec*/ 	.word	0x00000680
        /*79f0*/ 	.word	0x000000ff
        /*79f4*/ 	.word	0x00032490
        /*79f8*/ 	.short	0x0100
        /*79fa*/ 	.byte	0x08
	.zero		1


	//   ....[16]....
        /*79fc*/ 	.word	0x00000690
        /*7a00*/ 	.word	0x000000ff
        /*7a04*/ 	.word	0x000324a0
        /*7a08*/ 	.short	0x0100
        /*7a0a*/ 	.byte	0x08
	.zero		1


	//   ....[17]....
        /*7a0c*/ 	.word	0x000006a0
        /*7a10*/ 	.word	0x000000ff
        /*7a14*/ 	.word	0x00032498
        /*7a18*/ 	.short	0x0100
        /*7a1a*/ 	.byte	0x08
	.zero		1


	//   ....[18]....
        /*7a1c*/ 	.word	0x000006b0
        /*7a20*/ 	.word	0x000000ff
        /*7a24*/ 	.word	0x000324a8
        /*7a28*/ 	.short	0x0100
        /*7a2a*/ 	.byte	0x08
	.zero		1


	//   ....[19]....
        /*7a2c*/ 	.word	0x000007f0
        /*7a30*/ 	.word	0x000000ff
        /*7a34*/ 	.word	0x000324b0
        /*7a38*/ 	.short	0x0100
        /*7a3a*/ 	.byte	0x08
	.zero		1


	//   ....[20]....
        /*7a3c*/ 	.word	0x00000800
        /*7a40*/ 	.word	0x000000ff
        /*7a44*/ 	.word	0x000324c0
        /*7a48*/ 	.short	0x0100
        /*7a4a*/ 	.byte	0x08
	.zero		1


	//   ....[21]....
        /*7a4c*/ 	.word	0x00000810
        /*7a50*/ 	.word	0x000000ff
        /*7a54*/ 	.word	0x000324b8
        /*7a58*/ 	.short	0x0100
        /*7a5a*/ 	.byte	0x08
	.zero		1


	//   ....[22]....
        /*7a5c*/ 	.word	0x00000820
        /*7a60*/ 	.word	0x000000ff
        /*7a64*/ 	.word	0x000324c8
        /*7a68*/ 	.short	0x0100
        /*7a6a*/ 	.byte	0x08
	.zero		1


	//   ....[23]....
        /*7a6c*/ 	.word	0x00002200
        /*7a70*/ 	.word	0x00000048
        /*7a74*/ 	.word	0x00032400
        /*7a78*/ 	.short	0x010a
        /*7a7a*/ 	.byte	0x3f
	.zero		1


	//   ....[24]....
        /*7a7c*/ 	.word	0x00002600
        /*7a80*/ 	.word	0x00000006
        /*7a84*/ 	.word	0x00000000
        /*7a88*/ 	.short	0x010a
        /*7a8a*/ 	.byte	0x3f
	.zero		1


	//   ....[25]....
        /*7a8c*/ 	.word	0x00002660
        /*7a90*/ 	.word	0x00000006
        /*7a94*/ 	.word	0x00000000
        /*7a98*/ 	.short	0x010a
        /*7a9a*/ 	.byte	0x3f
	.zero		1


	//   ....[26]....
        /*7a9c*/ 	.word	0x00002a10
        /*7aa0*/ 	.word	0x00000048
        /*7aa4*/ 	.word	0x00032410
        /*7aa8*/ 	.short	0x010a
        /*7aaa*/ 	.byte	0x3f
	.zero		1


	//   ....[27]....
        /*7aac*/ 	.word	0x00002b10
        /*7ab0*/ 	.word	0x00000006
        /*7ab4*/ 	.word	0x00000000
        /*7ab8*/ 	.short	0x010a
        /*7aba*/ 	.byte	0x3f
	.zero		1


	//   ....[28]....
        /*7abc*/ 	.word	0x00002b70
        /*7ac0*/ 	.word	0x00000006
        /*7ac4*/ 	.word	0x00000000
        /*7ac8*/ 	.short	0x010a
        /*7aca*/ 	.byte	0x3f
	.zero		1


	//   ....[29]....
        /*7acc*/ 	.word	0x000038c0
        /*7ad0*/ 	.word	0x00000000
        /*7ad4*/ 	.word	0x00000000
        /*7ad8*/ 	.short	0x0101
        /*7ada*/ 	.byte	0x3f
	.zero		1


	//   ....[30]....
        /*7adc*/ 	.word	0x00008a80
        /*7ae0*/ 	.word	0x00000000
        /*7ae4*/ 	.word	0x00000000
        /*7ae8*/ 	.short	0x0101
        /*7aea*/ 	.byte	0x3f
	.zero		1


	//   ....[31]....
        /*7aec*/ 	.word	0x00009220
        /*7af0*/ 	.word	0x00000002
        /*7af4*/ 	.word	0x00000000
        /*7af8*/ 	.short	0x010a
        /*7afa*/ 	.byte	0x3f
	.zero		1


	//   ....[32]....
        /*7afc*/ 	.word	0x000092c0
        /*7b00*/ 	.word	0x00000006
        /*7b04*/ 	.word	0x00000000
        /*7b08*/ 	.short	0x010a
        /*7b0a*/ 	.byte	0x3f
	.zero		1


	//   ....[33]....
        /*7b0c*/ 	.word	0x000096d0
        /*7b10*/ 	.word	0x00000000
        /*7b14*/ 	.word	0x00000000
        /*7b18*/ 	.short	0x010a
        /*7b1a*/ 	.byte	0x3f
	.zero		1


	//   ....[34]....
        /*7b1c*/ 	.word	0x000097a0
        /*7b20*/ 	.word	0x0000000c
        /*7b24*/ 	.word	0x00000000
        /*7b28*/ 	.short	0x010a
        /*7b2a*/ 	.byte	0x3f
	.zero		1


	//   ....[35]....
        /*7b2c*/ 	.word	0x0000a540
        /*7b30*/ 	.word	0x00000000
        /*7b34*/ 	.word	0x00000000
        /*7b38*/ 	.short	0x0101
        /*7b3a*/ 	.byte	0x3f
	.zero		1


	//   ....[36]....
        /*7b3c*/ 	.word	0x00023c70
        /*7b40*/ 	.word	0x00000003
        /*7b44*/ 	.word	0x00000000
        /*7b48*/ 	.short	0x0101
        /*7b4a*/ 	.byte	0x3f
	.zero		1


	//   ....[37]....
        /*7b4c*/ 	.word	0x00023e60
        /*7b50*/ 	.word	0x00000000
        /*7b54*/ 	.word	0x00000000
        /*7b58*/ 	.short	0x010a
        /*7b5a*/ 	.byte	0x3f
	.zero		1


	//   ....[38]....
        /*7b5c*/ 	.word	0x00023f60
        /*7b60*/ 	.word	0x00000004
        /*7b64*/ 	.word	0x00000000
        /*7b68*/ 	.short	0x010a
        /*7b6a*/ 	.byte	0x3f
	.zero		1


	//   ....[39]....
        /*7b6c*/ 	.word	0x000243a0
        /*7b70*/ 	.word	0x00000005
        /*7b74*/ 	.word	0x00000000
        /*7b78*/ 	.short	0x010a
        /*7b7a*/ 	.byte	0x3f
	.zero		1


	//   ....[40]....
        /*7b7c*/ 	.word	0x000244a0
        /*7b80*/ 	.word	0x00000002
        /*7b84*/ 	.word	0x00000000
        /*7b88*/ 	.short	0x010a
        /*7b8a*/ 	.byte	0x3f
	.zero		1


	//   ....[41]....
        /*7b8c*/ 	.word	0x00025200
        /*7b90*/ 	.word	0x00000002
        /*7b94*/ 	.word	0x00000000
        /*7b98*/ 	.short	0x0101
        /*7b9a*/ 	.byte	0x3f
	.zero		1


	//   ....[42]....
        /*7b9c*/ 	.word	0x0002e970
        /*7ba0*/ 	.word	0x00000003
        /*7ba4*/ 	.word	0x00000000
        /*7ba8*/ 	.short	0x0101
        /*7baa*/ 	.byte	0x3f
	.zero		1


	//   ....[43]....
        /*7bac*/ 	.word	0x0002fdf0
        /*7bb0*/ 	.word	0x000000ff
        /*7bb4*/ 	.word	0x00000000
        /*7bb8*/ 	.short	0x0101
        /*7bba*/ 	.byte	0x04
	.zero		1


	//   ....[44]....
        /*7bbc*/ 	.word	0x00033880
        /*7bc0*/ 	.word	0x000000ff
        /*7bc4*/ 	.word	0x00032440
        /*7bc8*/ 	.short	0x010a
        /*7bca*/ 	.byte	0x2e
	.zero		1


	//   ....[45]....
        /*7bcc*/ 	.word	0x00033db0
        /*7bd0*/ 	.word	0x000000ff
        /*7bd4*/ 	.word	0x00032430
        /*7bd8*/ 	.short	0x0107
        /*7bda*/ 	.byte	0x2e
	.zero		1


	//   ....[46]....
        /*7bdc*/ 	.word	0x00033e20
        /*7be0*/ 	.word	0x000000ff
        /*7be4*/ 	.word	0x00032430
        /*7be8*/ 	.short	0x0101
        /*7bea*/ 	.byte	0x2e
	.zero		1


	//   ....[47]....
        /*7bec*/ 	.word	0x000348e0
        /*7bf0*/ 	.word	0x000000ff
        /*7bf4*/ 	.word	0x00032400
        /*7bf8*/ 	.short	0x0107
        /*7bfa*/ 	.byte	0x2e
	.zero		1


	//   ....[48]....
        /*7bfc*/ 	.word	0x00034930
        /*7c00*/ 	.word	0x000000ff
        /*7c04*/ 	.word	0x00032400
        /*7c08*/ 	.short	0x0101
        /*7c0a*/ 	.byte	0x2e
	.zero		1


	//   ....[49]....
        /*7c0c*/ 	.word	0x00035430
        /*7c10*/ 	.word	0x000000ff
        /*7c14*/ 	.word	0x00032410
        /*7c18*/ 	.short	0x0107
        /*7c1a*/ 	.byte	0x2e
	.zero		1


	//   ....[50]....
        /*7c1c*/ 	.word	0x00035490
        /*7c20*/ 	.word	0x000000ff
        /*7c24*/ 	.word	0x00032410
        /*7c28*/ 	.short	0x0101
        /*7c2a*/ 	.byte	0x2e
	.zero		1


	//   ....[51]....
        /*7c2c*/ 	.word	0x000354a0
        /*7c30*/ 	.word	0x000000ff
        /*7c34*/ 	.word	0x00032420
        /*7c38*/ 	.short	0x010a
        /*7c3a*/ 	.byte	0x2e
	.zero		1


	//   ....[52]....
        /*7c3c*/ 	.word	0x000354f0
        /*7c40*/ 	.word	0x000000ff
        /*7c44*/ 	.word	0x00032460
        /*7c48*/ 	.short	0x010a
        /*7c4a*/ 	.byte	0x2e
	.zero		1


	//   ....[53]....
        /*7c4c*/ 	.word	0x00035c20
        /*7c50*/ 	.word	0x000000ff
        /*7c54*/ 	.word	0x00032450
        /*7c58*/ 	.short	0x0107
        /*7c5a*/ 	.byte	0x2e
	.zero		1


	//   ....[54]....
        /*7c5c*/ 	.word	0x00035ca0
        /*7c60*/ 	.word	0x000000ff
        /*7c64*/ 	.word	0x00032450
        /*7c68*/ 	.short	0x0101
        /*7c6a*/ 	.byte	0x2e
	.zero		1


	//   ....[55]....
        /*7c6c*/ 	.word	0x00036000
        /*7c70*/ 	.word	0x00000013
        /*7c74*/ 	.word	0x00032440
        /*7c78*/ 	.short	0x010a
        /*7c7a*/ 	.byte	0x3f
	.zero		1


	//   ....[56]....
        /*7c7c*/ 	.word	0x00036430
        /*7c80*/ 	.word	0x00000013
        /*7c84*/ 	.word	0x00032430
        /*7c88*/ 	.short	0x0107
        /*7c8a*/ 	.byte	0x3f
	.zero		1


	//   ....[57]....
        /*7c8c*/ 	.word	0x000364e0
        /*7c90*/ 	.word	0x00000013
        /*7c94*/ 	.word	0x00032430
        /*7c98*/ 	.short	0x0101
        /*7c9a*/ 	.byte	0x3f
	.zero		1


	//   ....[58]....
        /*7c9c*/ 	.word	0x00036510
        /*7ca0*/ 	.word	0x00000013
        /*7ca4*/ 	.word	0x00032460
        /*7ca8*/ 	.short	0x010a
        /*7caa*/ 	.byte	0x3f
	.zero		1


	//   ....[59]....
        /*7cac*/ 	.word	0x00036a50
        /*7cb0*/ 	.word	0x00000013
        /*7cb4*/ 	.word	0x00032450
        /*7cb8*/ 	.short	0x0107
        /*7cba*/ 	.byte	0x3f
	.zero		1


	//   ....[60]....
        /*7cbc*/ 	.word	0x00036b10
        /*7cc0*/ 	.word	0x00000013
        /*7cc4*/ 	.word	0x00032450
        /*7cc8*/ 	.short	0x0101
        /*7cca*/ 	.byte	0x3f
	.zero		1


	//   ....[61]....
        /*7ccc*/ 	.word	0x00036c00
        /*7cd0*/ 	.word	0x00000004
        /*7cd4*/ 	.word	0x00032420
        /*7cd8*/ 	.short	0x010a
        /*7cda*/ 	.byte	0x3f
	.zero		1


	//   ....[62]....
        /*7cdc*/ 	.word	0x00036d70
        /*7ce0*/ 	.word	0x00000005
        /*7ce4*/ 	.word	0x00032440
        /*7ce8*/ 	.short	0x010a
        /*7cea*/ 	.byte	0x3f
	.zero		1


	//   ....[63]....
        /*7cec*/ 	.word	0x00036e10
        /*7cf0*/ 	.word	0x00000011
        /*7cf4*/ 	.word	0x00032440
        /*7cf8*/ 	.short	0x010a
        /*7cfa*/ 	.byte	0x3f
	.zero		1


	//   ....[64]....
        /*7cfc*/ 	.word	0x00036e50
        /*7d00*/ 	.word	0x00000005
        /*7d04*/ 	.word	0x00032460
        /*7d08*/ 	.short	0x010a
        /*7d0a*/ 	.byte	0x3f
	.zero		1


	//   ....[65]....
        /*7d0c*/ 	.word	0x00036e90
        /*7d10*/ 	.word	0x00000011
        /*7d14*/ 	.word	0x00032460
        /*7d18*/ 	.short	0x010a
        /*7d1a*/ 	.byte	0x3f
	.zero		1


	//   ....[66]....
        /*7d1c*/ 	.word	0x00036ef0
        /*7d20*/ 	.word	0x00000048
        /*7d24*/ 	.word	0x00032400
        /*7d28*/ 	.short	0x010a
        /*7d2a*/ 	.byte	0x3f
	.zero		1


	//   ....[67]....
        /*7d2c*/ 	.word	0x00036f40
        /*7d30*/ 	.word	0x00000006
        /*7d34*/ 	.word	0x00000000
        /*7d38*/ 	.short	0x010a
        /*7d3a*/ 	.byte	0x3f
	.zero		1


	//   ....[68]....
        /*7d3c*/ 	.word	0x00036f90
        /*7d40*/ 	.word	0x00000048
        /*7d44*/ 	.word	0x00032410
        /*7d48*/ 	.short	0x010a
        /*7d4a*/ 	.byte	0x3f
	.zero		1


	//   ....[69]....
        /*7d4c*/ 	.word	0x00036fe0
        /*7d50*/ 	.word	0x00000006
        /*7d54*/ 	.word	0x00000000
        /*7d58*/ 	.short	0x010a
        /*7d5a*/ 	.byte	0x3f
	.zero		1


	//   ....[70]....
        /*7d5c*/ 	.word	0x00037030
        /*7d60*/ 	.word	0x00000006
        /*7d64*/ 	.word	0x00000000
        /*7d68*/ 	.short	0x010a
        /*7d6a*/ 	.byte	0x3f
	.zero		1


	//   ....[71]....
        /*7d6c*/ 	.word	0x00037080
        /*7d70*/ 	.word	0x0000000c
        /*7d74*/ 	.word	0x00000000
        /*7d78*/ 	.short	0x010a
        /*7d7a*/ 	.byte	0x3f
	.zero		1


	//   ....[72]....
        /*7d7c*/ 	.word	0x000370d0
        /*7d80*/ 	.word	0x00000004
        /*7d84*/ 	.word	0x00000000
        /*7d88*/ 	.short	0x010a
        /*7d8a*/ 	.byte	0x3f
	.zero		1


	//   ....[73]....
        /*7d8c*/ 	.word	0x00037120
        /*7d90*/ 	.word	0x00000002
        /*7d94*/ 	.word	0x00000000
        /*7d98*/ 	.short	0x010a
        /*7d9a*/ 	.byte	0x3f
	.zero		1


	//   ....[74]....
        /*7d9c*/ 	.word	0x00037200
        /*7da0*/ 	.word	0x00000003
        /*7da4*/ 	.word	0x00032440
        /*7da8*/ 	.short	0x010a
        /*7daa*/ 	.byte	0x3f
	.zero		1


	//   ....[75]....
        /*7dac*/ 	.word	0x00038f30
        /*7db0*/ 	.word	0x00000003
        /*7db4*/ 	.word	0x00032420
        /*7db8*/ 	.short	0x010a
        /*7dba*/ 	.byte	0x3f
	.zero		1


	//   ....[76]....
        /*7dbc*/ 	.word	0x00038f90
        /*7dc0*/ 	.word	0x00000003
        /*7dc4*/ 	.word	0x00032460
        /*7dc8*/ 	.short	0x010a
        /*7dca*/ 	.byte	0x3f
	.zero		1


	//   ....[77]....
        /*7dcc*/ 	.word	0x00039990
        /*7dd0*/ 	.word	0x00000013
        /*7dd4*/ 	.word	0x00032440
        /*7dd8*/ 	.short	0x010a
        /*7dda*/ 	.byte	0x3f
	.zero		1


	//   ....[78]....
        /*7ddc*/ 	.word	0x0003a010
        /*7de0*/ 	.word	0x00000013
        /*7de4*/ 	.word	0x00032460
        /*7de8*/ 	.short	0x010a
        /*7dea*/ 	.byte	0x3f
	.zero		1


	//   ....[79]....
        /*7dec*/ 	.word	0x0003a790
        /*7df0*/ 	.word	0x00000004
        /*7df4*/ 	.word	0x00032420
        /*7df8*/ 	.short	0x010a
        /*7dfa*/ 	.byte	0x3f
	.zero		1


	//   ....[80]....
        /*7dfc*/ 	.word	0x0003a930
        /*7e00*/ 	.word	0x00000005
        /*7e04*/ 	.word	0x00032440
        /*7e08*/ 	.short	0x010a
        /*7e0a*/ 	.byte	0x3f
	.zero		1


	//   ....[81]....
        /*7e0c*/ 	.word	0x0003a980
        /*7e10*/ 	.word	0x00000011
        /*7e14*/ 	.word	0x00032440
        /*7e18*/ 	.short	0x010a
        /*7e1a*/ 	.byte	0x3f
	.zero		1


	//   ....[82]....
        /*7e1c*/ 	.word	0x0003a9d0
        /*7e20*/ 	.word	0x00000005
        /*7e24*/ 	.word	0x00032460
        /*7e28*/ 	.short	0x010a
        /*7e2a*/ 	.byte	0x3f
	.zero		1


	//   ....[83]....
        /*7e2c*/ 	.word	0x0003ad90
        /*7e30*/ 	.word	0x00000000
        /*7e34*/ 	.word	0x00000000
        /*7e38*/ 	.short	0x010a
        /*7e3a*/ 	.byte	0x3f
	.zero		1


	//   ....[84]....
        /*7e3c*/ 	.word	0x0003aed0
        /*7e40*/ 	.word	0x0000000b
        /*7e44*/ 	.word	0x00000000
        /*7e48*/ 	.short	0x010a
        /*7e4a*/ 	.byte	0x3f
	.zero		1


	//   ....[85]....
        /*7e4c*/ 	.word	0x0003b530
        /*7e50*/ 	.word	0x00000000
        /*7e54*/ 	.word	0x00000000
        /*7e58*/ 	.short	0x010a
        /*7e5a*/ 	.byte	0x3f
	.zero		1


	//   ....[86]....
        /*7e5c*/ 	.word	0x0003b670
        /*7e60*/ 	.word	0x0000000b
        /*7e64*/ 	.word	0x00000000
        /*7e68*/ 	.short	0x010a
        /*7e6a*/ 	.byte	0x3f
	.zero		1


	//   ....[87]....
        /*7e6c*/ 	.word	0x0003c870
        /*7e70*/ 	.word	0x00000000
        /*7e74*/ 	.word	0x00000000
        /*7e78*/ 	.short	0x0101
        /*7e7a*/ 	.byte	0x3f
	.zero		1


	//   ....[88]....
        /*7e7c*/ 	.word	0x00055fe0
        /*7e80*/ 	.word	0x00000000
        /*7e84*/ 	.word	0x00000000
        /*7e88*/ 	.short	0x0101
        /*7e8a*/ 	.byte	0x3f
	.zero		1


	//   ....[89]....
        /*7e8c*/ 	.word	0x00056000
        /*7e90*/ 	.word	0x0000000b
        /*7e94*/ 	.word	0x00000000
        /*7e98*/ 	.short	0x010a
        /*7e9a*/ 	.byte	0x3f
	.zero		1


	//   ....[90]....
        /*7e9c*/ 	.word	0x00056050
        /*7ea0*/ 	.word	0x0000000b
        /*7ea4*/ 	.word	0x00000000
        /*7ea8*/ 	.short	0x010a
        /*7eaa*/ 	.byte	0x3f
	.zero		1


	//----- nvinfo : EIATTR_NUM_MBARRIERS
	.align		4
.L_351:
        /*7eac*/ 	.byte	0x03, 0x38
        /*7eae*/ 	.short	0x0017


	//----- nvinfo : EIATTR_EXIT_INSTR_OFFSETS
	.align		4
        /*7eb0*/ 	.byte	0x04, 0x1c
        /*7eb2*/ 	.short	(.L_353 - .L_352)


	//   ....[0]....
.L_352:
        /*7eb4*/ 	.word	0x00036ee0


	//----- nvinfo : EIATTR_MAX_THREADS
	.align		4
.L_353:
        /*7eb8*/ 	.byte	0x04, 0x05
        /*7eba*/ 	.short	(.L_355 - .L_354)
.L_354:
        /*7ebc*/ 	.word	0x00000180
        /*7ec0*/ 	.word	0x00000001
        /*7ec4*/ 	.word	0x00000001


	//----- nvinfo : EIATTR_CRS_STACK_SIZE
	.align		4
.L_355:
        /*7ec8*/ 	.byte	0x04, 0x1e
        /*7eca*/ 	.short	(.L_357 - .L_356)
.L_356:
        /*7ecc*/ 	.word	0x00000000


	//----- nvinfo : EIATTR_CBANK_PARAM_SIZE
	.align		4
.L_357:
        /*7ed0*/ 	.byte	0x03, 0x19
        /*7ed2*/ 	.short	0x0b70


	//----- nvinfo : EIATTR_PARAM_CBANK
	.align		4
        /*7ed4*/ 	.byte	0x04, 0x0a
        /*7ed6*/ 	.short	(.L_359 - .L_358)
	.align		4
.L_358:
        /*7ed8*/ 	.word	index@(.nv.constant0._ZN7cutlass13device_kernelIN5flash11enable_sm90INS1_16FlashAttnFwdSm90INS1_25CollectiveMainloopFwdSm90ILi2EN4cute5tupleIJNS5_1CILi1EEES8_S8_EEENS6_IJNS7_ILi128EEENS7_ILi96EEENS7_ILi64EEEEEELi256ENS_10bfloat16_tEfNS_4arch4Sm90ELb0ELb1ELb0ELb0ELb1ELb0ELb1ELb1ELb0ELb1ELb1ELb0EEENS1_21CollectiveEpilogueFwdINS6_IJSA_NS7_ILi256EEESB_EEES9_SE_SG_Li256ELb0ELb1ELb1ELb0EEENS1_19SingleTileSchedulerILb0ELb1ELb1ELi128EEEEEEEEEvNT_6ParamsE)
        /*7edc*/ 	.short	0x0210
        /*7ede*/ 	.short	0x0b70


	//----- nvinfo : EIATTR_SW_WAR
	.align		4
.L_359:
        /*7ee0*/ 	.byte	0x04, 0x36
        /*7ee2*/ 	.short	(.L_361 - .L_360)
.L_360:
        /*7ee4*/ 	.word	0x00000008
.L_361:


//--------------------- .nv.info._ZN7cutlass13device_kernelIN5flash11enable_sm90INS1_16FlashAttnFwdSm90INS1_25CollectiveMainloopFwdSm90ILi2EN4cute5tupleIJNS5_1CILi1EEES8_S8_EEENS6_IJNS7_ILi128EEENS7_ILi96EEENS7_ILi64EEEEEELi256ENS_10bfloat16_tEfNS_4arch4Sm90ELb0ELb1ELb0ELb1ELb1ELb0ELb0ELb1ELb0ELb1ELb1ELb0EEENS1_21CollectiveEpilogueFwdINS6_IJSA_NS7_ILi256EEESB_EEES9_SE_SG_Li256ELb1ELb1ELb1ELb0EEENS1_36VarlenDynamicPersistentTileSchedulerILi128ELi96ELi256ELi128ELb1ELb1ELb1ELb1ELb0ELb1EEEEEEEEEvNT_6ParamsE --------------------------
	.section	.nv.info._ZN7cutlass13device_kernelIN5flash11enable_sm90INS1_16FlashAttnFwdSm90INS1_25CollectiveMainloopFwdSm90ILi2EN4cute5tupleIJNS5_1CILi1EEES8_S8_EEENS6_IJNS7_ILi128EEENS7_ILi96EEENS7_ILi64EEEEEELi256ENS_10bfloat16_tEfNS_4arch4Sm90ELb0ELb1ELb0ELb1ELb1ELb0ELb0ELb1ELb0ELb1ELb1ELb0EEENS1_21CollectiveEpilogueFwdINS6_IJSA_NS7_ILi256EEESB_EEES9_SE_SG_Li256ELb1ELb1ELb1ELb0EEENS1_36VarlenDynamicPersistentTileSchedulerILi128ELi96ELi256ELi128ELb1ELb1ELb1ELb1ELb0ELb1EEEEEEEEEvNT_6ParamsE,"",@"SHT_CUDA_INFO"
	.sectionflags	@""
	.align	4


	//----- nvinfo : EIATTR_CUDA_API_VERSION
	.align		4
        /*0000*/ 	.byte	0x04, 0x37
        /*0002*/ 	.short	(.L_363 - .L_362)
.L_362:
        /*0004*/ 	.word	0x00000082


	//----- nvinfo : EIATTR_KPARAM_INFO
	.align		4
.L_363:
        /*0008*/ 	.byte	0x04, 0x17
        /*000a*/ 	.short	(.L_365 - .L_364)
.L_364:
        /*000c*/ 	.word	0x00000000
        /*0010*/ 	.short	0x0000
        /*0012*/ 	.short	0x0070
        /*0014*/ 	.byte	0x00, 0xf0, 0x01, 0x2a


	//----- nvinfo : EIATTR_SPARSE_MMA_MASK
	.align		4
.L_365:
        /*0018*/ 	.byte	0x03, 0x50
        /*001a*/ 	.short	0x0000


	//----- nvinfo : EIATTR_MAXREG_COUNT
	.align		4
        /*001c*/ 	.byte	0x03, 0x1b
        /*001e*/ 	.short	0x00a8


	//----- nvinfo : EIATTR_NUM_BARRIERS
	.align		4
        /*0020*/ 	.byte	0x02, 0x4c
        /*0022*/ 	.byte	0x10
	.zero		1


	//----- nvinfo : EIATTR_EXTERNS
	.align		4
        /*0024*/ 	.byte	0x04, 0x0f
        /*0026*/ 	.short	(.L_367 - .L_366)


	//   ....[0]....
	.align		4
.L_366:
        /*0028*/ 	.word	index@(__assertfail)


	//----- nvinfo : EIATTR_ANNOTATIONS
	.align		4
.L_367:
        /*002c*/ 	.byte	0x04, 0x55
        /*002e*/ 	.short	(.L_369 - .L_368)


	//   ....[0]....
.L_368:
        /* <DEDUP_REMOVED lines=11> */


	//----- nvinfo : EIATTR_MERCURY_ISA_VERSION
	.align		4
.L_369:
        /*00c8*/ 	.byte	0x03, 0x5f
        /*00ca*/ 	.short	0x0101


	//----- nvinfo : EIATTR_UNUSED_LOAD_BYTE_OFFSET
	.align		4
        /*00cc*/ 	.byte	0x04, 0x44
        /*00ce*/ 	.short	(.L_371 - .L_370)


	//   ....[0]....
.L_370:
        /*00d0*/ 	.word	0x00000960
        /*00d4*/ 	.word	0x0000fff0


	//   ....[1]....
        /*00d8*/ 	.word	0x0000d8e0
        /*00dc*/ 	.word	0x0000fff0


	//----- nvinfo : EIATTR_INT_WARP_WIDE_INSTR_OFFSETS
	.align		4
.L_371:
        /*00e0*/ 	.byte	0x04, 0x31
        /*00e2*/ 	.short	(.L_373 - .L_372)


	//   ....[0]....
.L_372:
        /*00e4*/ 	.word	0x000000c0


	//   ....[1]....
        /*00e8*/ 	.word	0x000000d0


	//   ....[2]....
        /*00ec*/ 	.word	0x00000170


	//   ....[3]....
        /*00f0*/ 	.word	0x00013d90


	//   ....[4]....
        /*00f4*/ 	.word	0x00013e20


	//   ....[5]....
        /*00f8*/ 	.word	0x00017090


	//   ....[6]....
        /*00fc*/ 	.word	0x00017120


	//----- nvinfo : EIATTR_COOP_GROUP_MASK_REGIDS
	.align		4
.L_373:
        /*0100*/ 	.byte	0x04, 0x29
        /*0102*/ 	.short	(.L_375 - .L_374)


	//   ....[0]....
.L_374:
        /*0104*/ 	.word	0xffffffff


	//   ....[1]....
        /*0108*/ 	.word	0xffffffff


	//   ....[2]....
        /*010c*/ 	.word	0xffffffff


	//   ....[3]....
        /*0110*/ 	.word	0xffffffff


	//   ....[4]....
        /*0114*/ 	.word	0xffffffff


	//   ....[5]....
        /*0118*/ 	.word	0xffffffff


	//   ....[6]....
        /*011c*/ 	.word	0xffffffff


	//   ....[7]....
        /*0120*/ 	.word	0xffffffff


	//   ....[8]....
        /*0124*/ 	.word	0xffffffff


	//   ....[9]....
        /*0128*/ 	.word	0xffffffff


	//   ....[10]....
        /*012c*/ 	.word	0xffffffff


	//   ....[11]....
        /*0130*/ 	.word	0xffffffff


	//   ....[12]....
        /*0134*/ 	.word	0xffffffff


	//   ....[13]....
        /*0138*/ 	.word	0xffffffff


	//   ....[14]....
        /*013c*/ 	.word	0xffffffff


	//   ....[15]....
        /*0140*/ 	.word	0xffffffff


	//   ....[16]....
        /*0144*/ 	.word	0xffffffff


	//   ....[17]....
        /*0148*/ 	.word	0xffffffff


	//   ....[18]....
        /*014c*/ 	.word	0xffffffff


	//   ....[19]....
        /*0150*/ 	.word	0xffffffff


	//   ....[20]....
        /*0154*/ 	.word	0xffffffff


	//   ....[21]....
        /*0158*/ 	.word	0xffffffff


	//   ....[22]....
        /*015c*/ 	.word	0xffffffff


	//   ....[23]....
        /*0160*/ 	.word	0xffffffff


	//   ....[24]....
        /*0164*/ 	.word	0xffffffff


	//   ....[25]....
        /*0168*/ 	.word	0xffffffff


	//   ....[26]....
        /*016c*/ 	.word	0xffffffff


	//   ....[27]....
        /*0170*/ 	.word	0xffffffff


	//   ....[28]....
        /*0174*/ 	.word	0xffffffff


	//   ....[29]....
        /*0178*/ 	.word	0xffffffff


	//   ....[30]....
        /*017c*/ 	.word	0xffffffff


	//   ....[31]....
        /*0180*/ 	.word	0xffffffff


	//   ....[32]....
        /*0184*/ 	.word	0xffffffff


	//   ....[33]....
        /*0188*/ 	.word	0xffffffff


	//   ....[34]....
        /*018c*/ 	.word	0xffffffff


	//   ....[35]....
        /*0190*/ 	.word	0xffffffff


	//   ....[36]....
        /*0194*/ 	.word	0xffffffff


	//   ....[37]....
        /*0198*/ 	.word	0xffffffff


	//   ....[38]....
        /*019c*/ 	.word	0xffffffff


	//   ....[39]....
        /*01a0*/ 	.word	0xffffffff


	//   ....[40]....
        /*01a4*/ 	.word	0xffffffff


	//   ....[41]....
        /*01a8*/ 	.word	0xffffffff


	//   ....[42]....
        /*01ac*/ 	.word	0xffffffff


	//   ....[43]....
        /*01b0*/ 	.word	0xffffffff


	//   ....[44]....
        /*01b4*/ 	.word	0xffffffff


	//   ....[45]....
        /*01b8*/ 	.word	0xffffffff


	//   ....[46]....
        /*01bc*/ 	.word	0xffffffff


	//   ....[47]....
        /*01c0*/ 	.word	0xffffffff


	//   ....[48]....
        /*01c4*/ 	.word	0xffffffff


	//   ....[49]....
        /*01c8*/ 	.word	0xffffffff


	//   ....[50]....
        /*01cc*/ 	.word	0xffffffff


	//   ....[51]....
        /*01d0*/ 	.word	0xffffffff


	//   ....[52]....
        /*01d4*/ 	.word	0xffffffff


	//   ....[53]....
        /*01d8*/ 	.word	0xffffffff


	//   ....[54]....
        /*01dc*/ 	.word	0xffffffff


	//   ....[55]....
        /*01e0*/ 	.word	0xffffffff


	//   ....[56]....
        /*01e4*/ 	.word	0xffffffff


	//   ....[57]....
        /*01e8*/ 	.word	0xffffffff


	//   ....[58]....
        /*01ec*/ 	.word	0xffffffff


	//   ....[59]....
        /*01f0*/ 	.word	0xffffffff


	//   ....[60]....
        /*01f4*/ 	.word	0xffffffff


	//   ....[61]....
        /*01f8*/ 	.word	0xffffffff


	//   ....[62]....
        /*01fc*/ 	.word	0xffffffff


	//   ....[63]....
        /*0200*/ 	.word	0xffffffff


	//   ....[64]....
        /*0204*/ 	.word	0xffffffff


	//   ....[65]....
        /*0208*/ 	.word	0xffffffff


	//   ....[66]....
        /*020c*/ 	.word	0xffffffff


	//   ....[67]....
        /*0210*/ 	.word	0xffffffff


	//   ....[68]....
        /*0214*/ 	.word	0xffffffff


	//   ....[69]....
        /*0218*/ 	.word	0xffffffff


	//   ....[70]....
        /*021c*/ 	.word	0xffffffff


	//   ....[71]....
        /*0220*/ 	.word	0xffffffff


	//   ....[72]....
        /*0224*/ 	.word	0xffffffff


	//   ....[73]....
        /*0228*/ 	.word	0xffffffff


	//   ....[74]....
        /*022c*/ 	.word	0xffffffff


	//   ....[75]....
        /*0230*/ 	.word	0xffffffff


	//   ....[76]....
        /*0234*/ 	.word	0xffffffff


	//   ....[77]....
        /*0238*/ 	.word	0xffffffff


	//   ....[78]....
        /*023c*/ 	.word	0xffffffff


	//   ....[79]....
        /*0240*/ 	.word	0xffffffff


	//   ....[80]....
        /*0244*/ 	.word	0xffffffff


	//   ....[81]....
        /*0248*/ 	.word	0xffffffff


	//   ....[82]....
        /*024c*/ 	.word	0xffffffff


	//   ....[83]....
        /*0250*/ 	.word	0xffffffff


	//   ....[84]....
        /*0254*/ 	.word	0xffffffff


	//   ....[85]....
        /*0258*/ 	.word	0xffffffff


	//   ....[86]....
        /*025c*/ 	.word	0xffffffff


	//   ....[87]....
        /*0260*/ 	.word	0xffffffff


	//   ....[88]....
        /*0264*/ 	.word	0xffffffff


	//   ....[89]....
        /*0268*/ 	.word	0xffffffff


	//   ....[90]....
        /*026c*/ 	.word	0xffffffff


	//   ....[91]....
        /*0270*/ 	.word	0xffffffff


	//   ....[92]....
        /*0274*/ 	.word	0xffffffff


	//   ....[93]....
        /*0278*/ 	.word	0xffffffff


	//   ....[94]....
        /*027c*/ 	.word	0xffffffff


	//   ....[95]....
        /*0280*/ 	.word	0xffffffff


	//   ....[96]....
        /*0284*/ 	.word	0xffffffff


	//   ....[97]....
        /*0288*/ 	.word	0xffffffff


	//   ....[98]....
        /*028c*/ 	.word	0xffffffff


	//   ....[99]....
        /*0290*/ 	.word	0xffffffff


	//   ....[100]....
        /*0294*/ 	.word	0xffffffff


	//   ....[101]....
        /*0298*/ 	.word	0xffffffff


	//   ....[102]....
        /*029c*/ 	.word	0xffffffff


	//   ....[103]....
        /*02a0*/ 	.word	0xffffffff


	//   ....[104]....
        /*02a4*/ 	.word	0xffffffff


	//   ....[105]....
        /*02a8*/ 	.word	0xffffffff


	//   ....[106]....
        /*02ac*/ 	.word	0xffffffff


	//   ....[107]....
        /*02b0*/ 	.word	0xffffffff


	//   ....[108]....
        /*02b4*/ 	.word	0xffffffff


	//   ....[109]....
        /*02b8*/ 	.word	0xffffffff


	//   ....[110]....
        /*02bc*/ 	.word	0xffffffff


	//   ....[111]....
        /*02c0*/ 	.word	0xffffffff


	//   ....[112]....
        /*02c4*/ 	.word	0xffffffff


	//   ....[113]....
        /*02c8*/ 	.word	0xffffffff


	//   ....[114]....
        /*02cc*/ 	.word	0xffffffff


	//   ....[115]....
        /*02d0*/ 	.word	0xffffffff


	//   ....[116]....
        /*02d4*/ 	.word	0xffffffff


	//   ....[117]....
        /*02d8*/ 	.word	0xffffffff


	//   ....[118]....
        /*02dc*/ 	.word	0xffffffff


	//   ....[119]....
        /*02e0*/ 	.word	0xffffffff


	//   ....[120]....
        /*02e4*/ 	.word	0xffffffff


	//   ....[121]....
        /*02e8*/ 	.word	0xffffffff


	//   ....[122]....
        /*02ec*/ 	.word	0xffffffff


	//   ....[123]....
        /*02f0*/ 	.word	0xffffffff


	//   ....[124]....
        /*02f4*/ 	.word	0xffffffff


	//   ....[125]....
        /*02f8*/ 	.word	0xffffffff


	//   ....[126]....
        /*02fc*/ 	.word	0xffffffff


	//   ....[127]....
        /*0300*/ 	.word	0xffffffff


	//   ....[128]....
        /*0304*/ 	.word	0xffffffff


	//   ....[129]....
        /*0308*/ 	.word	0xffffffff


	//   ....[130]....
        /*030c*/ 	.word	0xffffffff


	//   ....[131]....
        /*0310*/ 	.word	0xffffffff


	//   ....[132]....
        /*0314*/ 	.word	0xffffffff


	//   ....[133]....
        /*0318*/ 	.word	0xffffffff


	//   ....[134]....
        /*031c*/ 	.word	0xffffffff


	//   ....[135]....
        /*0320*/ 	.word	0xffffffff


	//   ....[136]....
        /*0324*/ 	.word	0xffffffff


	//   ....[137]....
        /*0328*/ 	.word	0xffffffff


	//   ....[138]....
        /*032c*/ 	.word	0xffffffff


	//   ....[139]....
        /*0330*/ 	.word	0xffffffff


	//   ....[140]....
        /*0334*/ 	.word	0xffffffff


	//   ....[141]....
        /*0338*/ 	.word	0xffffffff


	//   ....[142]....
        /*033c*/ 	.word	0xffffffff


	//   ....[143]....
        /*0340*/ 	.word	0xffffffff


	//   ....[144]....
        /*0344*/ 	.word	0xffffffff


	//   ....[145]....
        /*0348*/ 	.word	0xffffffff


	//   ....[146]....
        /*034c*/ 	.word	0xffffffff


	//   ....[147]....
        /*0350*/ 	.word	0xffffffff


	//   ....[148]....
        /*0354*/ 	.word	0xffffffff


	//   ....[149]....
        /*0358*/ 	.word	0xffffffff


	//   ....[150]....
        /*035c*/ 	.word	0xffffffff


	//   ....[151]....
        /*0360*/ 	.word	0xffffffff


	//   ....[152]....
        /*0364*/ 	.word	0xffffffff


	//   ....[153]....
        /*0368*/ 	.word	0xffffffff


	//   ....[154]....
        /*036c*/ 	.word	0xffffffff


	//   ....[155]....
        /*0370*/ 	.word	0xffffffff


	//   ....[156]....
        /*0374*/ 	.word	0xffffffff


	//   ....[157]....
        /*0378*/ 	.word	0x0500000f


	//   ....[158]....
        /*037c*/ 	.word	0x0500000f


	//   ....[159]....
        /*0380*/ 	.word	0x0500000f


	//   ....[160]....
        /*0384*/ 	.word	0x0500000f


	//   ....[161]....
        /*0388*/ 	.word	0x0500000f


	//   ....[162]....
        /*038c*/ 	.word	0x0500000f


	//   ....[163]....
        /*0390*/ 	.word	0x0500000f


	//   ....[164]....
        /*0394*/ 	.word	0x0500000f


	//   ....[165]....
        /*0398*/ 	.word	0x0500000f


	//   ....[166]....
        /*039c*/ 	.word	0x0500000f


	//   ....[167]....
        /*03a0*/ 	.word	0x0500000f


	//   ....[168]....
        /*03a4*/ 	.word	0x0500000f


	//   ....[169]....
        /*03a8*/ 	.word	0x0500000f


	//   ....[170]....
        /*03ac*/ 	.word	0x0500000f


	//   ....[171]....
        /*03b0*/ 	.word	0x0500000f


	//   ....[172]....
        /*03b4*/ 	.word	0x0500000f


	//   ....[173]....
        /*03b8*/ 	.word	0x0500000f


	//   ....[174]....
        /*03bc*/ 	.word	0x0500000f


	//   ....[175]....
        /*03c0*/ 	.word	0x0500000f


	//   ....[176]....
        /*03c4*/ 	.word	0x0500000f


	//   ....[177]....
        /*03c8*/ 	.word	0x0500000f


	//   ....[178]....
        /*03cc*/ 	.word	0x0500000f


	//   ....[179]....
        /*03d0*/ 	.word	0x0500000f


	//   ....[180]....
        /*03d4*/ 	.word	0x0500000f


	//   ....[181]....
        /*03d8*/ 	.word	0x0500000f


	//   ....[182]....
        /*03dc*/ 	.word	0x0500000f


	//   ....[183]....
        /*03e0*/ 	.word	0x0500000f


	//   ....[184]....
        /*03e4*/ 	.word	0x0500000f


	//   ....[185]....
        /*03e8*/ 	.word	0x0500000f


	//   ....[186]....
        /*03ec*/ 	.word	0x0500000f


	//   ....[187]....
        /*03f0*/ 	.word	0x0500000f


	//   ....[188]....
        /*03f4*/ 	.word	0x0500000f


	//   ....[189]....
        /*03f8*/ 	.word	0x0500000f


	//   ....[190]....
        /*03fc*/ 	.word	0x0500000f


	//   ....[191]....
        /*0400*/ 	.word	0x0500000f


	//   ....[192]....
        /*0404*/ 	.word	0x0500000f


	//   ....[193]....
        /*0408*/ 	.word	0x0500000f


	//   ....[194]....
        /*040c*/ 	.word	0x0500000f


	//   ....[195]....
        /*0410*/ 	.word	0x0500000f


	//   ....[196]....
        /*0414*/ 	.word	0x0500000f


	//   ....[197]....
        /*0418*/ 	.word	0x0500000f


	//   ....[198]....
        /*041c*/ 	.word	0x0500000f


	//   ....[199]....
        /*0420*/ 	.word	0x0500000f


	//   ....[200]....
        /*0424*/ 	.word	0x0500000f


	//   ....[201]....
        /*0428*/ 	.word	0x0500000f


	//   ....[202]....
        /*042c*/ 	.word	0x0500000f


	//   ....[203]....
        /*0430*/ 	.word	0x0500000f


	//   ....[204]....
        /*0434*/ 	.word	0x0500000f


	//   ....[205]....
        /*0438*/ 	.word	0x0500000f


	//   ....[206]....
        /*043c*/ 	.word	0x0500000f


	//   ....[207]....
        /*0440*/ 	.word	0x0500000f


	//   ....[208]....
        /*0444*/ 	.word	0x0500000f


	//   ....[209]....
        /*0448*/ 	.word	0x0500000f


	//   ....[210]....
        /*044c*/ 	.word	0x0500000f


	//   ....[211]....
        /*0450*/ 	.word	0x0500000f


	//   ....[212]....
        /*0454*/ 	.word	0x0500000f


	//   ....[213]....
        /*0458*/ 	.word	0x0500000f


	//   ....[214]....
        /*045c*/ 	.word	0x0500000f


	//   ....[215]....
        /*0460*/ 	.word	0x0500000f


	//   ....[216]....
        /*0464*/ 	.word	0x0500000f


	//   ....[217]....
        /*0468*/ 	.word	0x0500000f


	//   ....[218]....
        /*046c*/ 	.word	0x0500000f


	//   ....[219]....
        /*0470*/ 	.word	0x0500000f


	//   ....[220]....
        /*0474*/ 	.word	0x0500000f


	//   ....[221]....
        /*0478*/ 	.word	0x0500000f


	//   ....[222]....
        /*047c*/ 	.word	0x0500000f


	//   ....[223]....
        /*0480*/ 	.word	0x0500000f


	//   ....[224]....
        /*0484*/ 	.word	0x0500000f


	//   ....[225]....
        /*0488*/ 	.word	0x0500000f


	//   ....[226]....
        /*048c*/ 	.word	0x0500000f


	//   ....[227]....
        /*0490*/ 	.word	0x0500000f


	//   ....[228]....
        /*0494*/ 	.word	0x0500000f


	//   ....[229]....
        /*0498*/ 	.word	0x0500000f


	//   ....[230]....
        /*049c*/ 	.word	0x0500000f


	//   ....[231]....
        /*04a0*/ 	.word	0x0500000f


	//   ....[232]....
        /*04a4*/ 	.word	0x0500000f


	//   ....[233]....
        /*04a8*/ 	.word	0x0500000f


	//   ....[234]....
        /*04ac*/ 	.word	0x0500000f


	//   ....[235]....
        /*04b0*/ 	.word	0x0500000f


	//   ....[236]....
        /*04b4*/ 	.word	0x0500000f


	//   ....[237]....
        /*04b8*/ 	.word	0x0500000f


	//   ....[238]....
        /*04bc*/ 	.word	0x0500000f


	//   ....[239]....
        /*04c0*/ 	.word	0x0500000f


	//   ....[240]....
        /*04c4*/ 	.word	0x0500000f


	//----- nvinfo : EIATTR_COOP_GROUP_INSTR_OFFSETS
	.align		4
.L_375:
        /*04c8*/ 	.byte	0x04, 0x28
        /*04ca*/ 	.short	(.L_377 - .L_376)


	//   ....[0]....
.L_376:
        /*04cc*/ 	.word	0x00000080


	//   ....[1]....
        /*04d0*/ 	.word	0x00000090


	//   ....[2]....
        /*04d4*/ 	.word	0x000002d0


	//   ....[3]....
        /*04d8*/ 	.word	0x00000430


	//   ....[4]....
        /*04dc*/ 	.word	0x00000550


	//   ....[5]....
        /*04e0*/ 	.word	0x000006b0


	//   ....[6]....
        /*04e4*/ 	.word	0x00002150


	//   ....[7]....
        /*04e8*/ 	.word	0x00002860


	//   ....[8]....
        /*04ec*/ 	.word	0x00002a80


	//   ....[9]....
        /*04f0*/ 	.word	0x000037c0


	//   ....[10]....
        /*04f4*/ 	.word	0x000038d0


	//   ....[11]....
        /*04f8*/ 	.word	0x00003ed0


	//   ....[12]....
        /*04fc*/ 	.word	0x00003f30


	//   ....[13]....
        /*0500*/ 	.word	0x000051c0


	//   ....[14]....
        /*0504*/ 	.word	0x00005bb0


	//   ....[15]....
        /*0508*/ 	.word	0x00006150


	//   ....[16]....
        /*050c*/ 	.word	0x00006270


	//   ....[17]....
        /*0510*/ 	.word	0x00006c10


	//   ....[18]....
        /*0514*/ 	.word	0x00006de0


	//   ....[19]....
        /*0518*/ 	.word	0x00008560


	//   ....[20]....
        /*051c*/ 	.word	0x00008580


	//   ....[21]....
        /*0520*/ 	.word	0x00008c80


	//   ....[22]....
        /*0524*/ 	.word	0x00008e50


	//   ....[23]....
        /*0528*/ 	.word	0x0000a260


	//   ....[24]....
        /*052c*/ 	.word	0x0000ac50


	//   ....[25]....
        /*0530*/ 	.word	0x0000b1f0


	//   ....[26]....
        /*0534*/ 	.word	0x0000b310


	//   ....[27]....
        /*0538*/ 	.word	0x0000bcb0


	//   ....[28]....
        /*053c*/ 	.word	0x0000be80


	//   ....[29]....
        /*0540*/ 	.word	0x0000ce60


	//   ....[30]....
        /*0544*/ 	.word	0x0000ced0


	//   ....[31]....
        /*0548*/ 	.word	0x0000cf30


	//   ....[32]....
        /*054c*/ 	.word	0x0000cf60


	//   ....[33]....
        /*0550*/ 	.word	0x0000e9d0


	//   ....[34]....
        /*0554*/ 	.word	0x0000e9e0


	//   ....[35]....
        /*0558*/ 	.word	0x0000e9f0


	//   ....[36]....
        /*055c*/ 	.word	0x0000ea00


	//   ....[37]....
        /*0560*/ 	.word	0x0000f4e0


	//   ....[38]....
        /*0564*/ 	.word	0x0000f500


	//   ....[39]....
        /*0568*/ 	.word	0x0000f6a0


	//   ....[40]....
        /*056c*/ 	.word	0x0000f6c0


	//   ....[41]....
        /*0570*/ 	.word	0x0000f800


	//   ....[42]....
        /*0574*/ 	.word	0x0000f820


	//   ....[43]....
        /*0578*/ 	.word	0x0000f970


	//   ....[44]....
        /*057c*/ 	.word	0x0000f990


	//   ....[45]....
        /*0580*/ 	.word	0x0000ff20


	//   ....[46]....
        /*0584*/ 	.word	0x0000ff50


	//   ....[47]....
        /*0588*/ 	.word	0x00010830


	//   ....[48]....
        /*058c*/ 	.word	0x00010840


	//   ....[49]....
        /*0590*/ 	.word	0x00011b20


	//   ....[50]....
        /*0594*/ 	.word	0x00011b50


	//   ....[51]....
        /*0598*/ 	.word	0x00011cc0


	//   ....[52]....
        /*059c*/ 	.word	0x00011ce0


	//   ....[53]....
        /*05a0*/ 	.word	0x00011e20


	//   ....[54]....
        /*05a4*/ 	.word	0x00011e40


	//   ....[55]....
        /*05a8*/ 	.word	0x00011f90


	//   ....[56]....
        /*05ac*/ 	.word	0x00011fb0


	//   ....[57]....
        /*05b0*/ 	.word	0x00012190


	//   ....[58]....
        /*05b4*/ 	.word	0x00012380


	//   ....[59]....
        /*05b8*/ 	.word	0x000123b0


	//   ....[60]....
        /*05bc*/ 	.word	0x000123e0


	//   ....[61]....
        /*05c0*/ 	.word	0x00012410


	//   ....[62]....
        /*05c4*/ 	.word	0x00012440


	//   ....[63]....
        /*05c8*/ 	.word	0x00012470


	//   ....[64]....
        /*05cc*/ 	.word	0x000125e0


	//   ....[65]....
        /*05d0*/ 	.word	0x00012610


	//   ....[66]....
        /*05d4*/ 	.word	0x00012640


	//   ....[67]....
        /*05d8*/ 	.word	0x00012670


	//   ....[68]....
        /*05dc*/ 	.word	0x000126a0


	//   ....[69]....
        /*05e0*/ 	.word	0x000126d0


	//   ....[70]....
        /*05e4*/ 	.word	0x00012760


	//   ....[71]....
        /*05e8*/ 	.word	0x00012790


	//   ....[72]....
        /*05ec*/ 	.word	0x000127a0


	//   ....[73]....
        /*05f0*/ 	.word	0x000127e0


	//   ....[74]....
        /*05f4*/ 	.word	0x00014960


	//   ....[75]....
        /*05f8*/ 	.word	0x00014980


	//   ....[76]....
        /*05fc*/ 	.word	0x00014a10


	//   ....[77]....
        /*0600*/ 	.word	0x00014a30


	//   ....[78]....
        /*0604*/ 	.word	0x00014ab0


	//   ....[79]....
        /*0608*/ 	.word	0x00014ad0


	//   ....[80]....
        /*060c*/ 	.word	0x00014b50


	//   ....[81]....
        /*0610*/ 	.word	0x00014b70


	//   ....[82]....
        /*0614*/ 	.word	0x00014bf0


	//   ....[83]....
        /*0618*/ 	.word	0x00014c10


	//   ....[84]....
        /*061c*/ 	.word	0x00014c20


	//   ....[85]....
        /*0620*/ 	.word	0x00014c30


	//   ....[86]....
        /*0624*/ 	.word	0x00015330


	//   ....[87]....
        /*0628*/ 	.word	0x00015360


	//   ....[88]....
        /*062c*/ 	.word	0x00015390


	//   ....[89]....
        /*0630*/ 	.word	0x00015420


	//   ....[90]....
        /*0634*/ 	.word	0x00015430


	//   ....[91]....
        /*0638*/ 	.word	0x000154c0


	//   ....[92]....
        /*063c*/ 	.word	0x000154d0


	//   ....[93]....
        /*0640*/ 	.word	0x00015560


	//   ....[94]....
        /*0644*/ 	.word	0x00015570


	//   ....[95]....
        /*0648*/ 	.word	0x00015600


	//   ....[96]....
        /*064c*/ 	.word	0x00015610


	//   ....[97]....
        /*0650*/ 	.word	0x000156a0


	//   ....[98]....
        /*0654*/ 	.word	0x000156b0


	//   ....[99]....
        /*0658*/ 	.word	0x00015730


	//   ....[100]....
        /*065c*/ 	.word	0x00015740


	//   ....[101]....
        /*0660*/ 	.word	0x00015750


	//   ....[102]....
        /*0664*/ 	.word	0x00015c40


	//   ....[103]....
        /*0668*/ 	.word	0x00015c60


	//   ....[104]....
        /*066c*/ 	.word	0x00015cb0


	//   ....[105]....
        /*0670*/ 	.word	0x00015d60


	//   ....[106]....
        /*0674*/ 	.word	0x00015d80


	//   ....[107]....
        /*0678*/ 	.word	0x00015e30


	//   ....[108]....
        /*067c*/ 	.word	0x00015e40


	//   ....[109]....
        /*0680*/ 	.word	0x00015e70


	//   ....[110]....
        /*0684*/ 	.word	0x00015f00


	//   ....[111]....
        /*0688*/ 	.word	0x00015fa0


	//   ....[112]....
        /*068c*/ 	.word	0x00015fc0


	//   ....[113]....
        /*0690*/ 	.word	0x00015fd0


	//   ....[114]....
        /*0694*/ 	.word	0x000166f0


	//   ....[115]....
        /*0698*/ 	.word	0x00016710


	//   ....[116]....
        /*069c*/ 	.word	0x00016720


	//   ....[117]....
        /*06a0*/ 	.word	0x00016760


	//   ....[118]....
        /*06a4*/ 	.word	0x00016770


	//   ....[119]....
        /*06a8*/ 	.word	0x000167b0


	//   ....[120]....
        /*06ac*/ 	.word	0x000167c0


	//   ....[121]....
        /*06b0*/ 	.word	0x00016800


	//   ....[122]....
        /*06b4*/ 	.word	0x00016810


	//   ....[123]....
        /*06b8*/ 	.word	0x00016850


	//   ....[124]....
        /*06bc*/ 	.word	0x00016860


	//   ....[125]....
        /*06c0*/ 	.word	0x00016870


	//   ....[126]....
        /*06c4*/ 	.word	0x00016bc0


	//   ....[127]....
        /*06c8*/ 	.word	0x00016be0


	//   ....[128]....
        /*06cc*/ 	.word	0x00016bf0


	//   ....[129]....
        /*06d0*/ 	.word	0x00016c00


	//   ....[130]....
        /*06d4*/ 	.word	0x00016c10


	//   ....[131]....
        /*06d8*/ 	.word	0x00016c30


	//   ....[132]....
        /*06dc*/ 	.word	0x00016ca0


	//   ....[133]....
        /*06e0*/ 	.word	0x00016cd0


	//   ....[134]....
        /*06e4*/ 	.word	0x00016ce0


	//   ....[135]....
        /*06e8*/ 	.word	0x00016d50


	//   ....[136]....
        /*06ec*/ 	.word	0x00016d60


	//   ....[137]....
        /*06f0*/ 	.word	0x00016e60


	//   ....[138]....
        /*06f4*/ 	.word	0x00017350


	//   ....[139]....
        /*06f8*/ 	.word	0x00017380


	//   ....[140]....
        /*06fc*/ 	.word	0x000173e0


	//   ....[141]....
        /*0700*/ 	.word	0x00017410


	//   ....[142]....
        /*0704*/ 	.word	0x00017440


	//   ....[143]....
        /*0708*/ 	.word	0x00017470


	//   ....[144]....
        /*070c*/ 	.word	0x000174a0


	//   ....[145]....
        /*0710*/ 	.word	0x000174d0


	//   ....[146]....
        /*0714*/ 	.word	0x00017670


	//   ....[147]....
        /*0718*/ 	.word	0x000176a0


	//   ....[148]....
        /*071c*/ 	.word	0x000176d0


	//   ....[149]....
        /*0720*/ 	.word	0x00017700


	//   ....[150]....
        /*0724*/ 	.word	0x00017730


	//   ....[151]....
        /*0728*/ 	.word	0x00017760


	//   ....[152]....
        /*072c*/ 	.word	0x00017820


	//   ....[153]....
        /*0730*/ 	.word	0x00017840


	//   ....[154]....
        /*0734*/ 	.word	0x00017860


	//   ....[155]....
        /*0738*/ 	.word	0x000178c0


	//   ....[156]....
        /*073c*/ 	.word	0x000182e0


	//   ....[157]....
        /*0740*/ 	.word	0x00018940


	//   ....[158]....
        /*0744*/ 	.word	0x00018a30


	//   ....[159]....
        /*0748*/ 	.word	0x00018ad0


	//   ....[160]....
        /*074c*/ 	.word	0x00018b30


	//   ....[161]....
        /*0750*/ 	.word	0x00018c20


	//   ....[162]....
        /*0754*/ 	.word	0x00018c90


	//   ....[163]....
        /*0758*/ 	.word	0x00018d80


	//   ....[164]....
        /*075c*/ 	.word	0x00018df0


	//   ....[165]....
        /*0760*/ 	.word	0x00018ee0


	//   ....[166]....
        /*0764*/ 	.word	0x00018f50


	//   ....[167]....
        /*0768*/ 	.word	0x00019040


	//   ....[168]....
        /*076c*/ 	.word	0x000190b0


	//   ....[169]....
        /*0770*/ 	.word	0x00019150


	//   ....[170]....
        /*0774*/ 	.word	0x00019240


	//   ....[171]....
        /*0778*/ 	.word	0x000192b0


	//   ....[172]....
        /*077c*/ 	.word	0x00019310


	//   ....[173]....
        /*0780*/ 	.word	0x00019400


	//   ....[174]....
        /*0784*/ 	.word	0x00019460


	//   ....[175]....
        /*0788*/ 	.word	0x00019560


	//   ....[176]....
        /*078c*/ 	.word	0x000195c0


	//   ....[177]....
        /*0790*/ 	.word	0x000196c0


	//   ....[178]....
        /*0794*/ 	.word	0x00019720


	//   ....[179]....
        /*0798*/ 	.word	0x00019820


	//   ....[180]....
        /*079c*/ 	.word	0x00019880


	//   ....[181]....
        /*07a0*/ 	.word	0x00019980


	//   ....[182]....
        /*07a4*/ 	.word	0x000199e0


	//   ....[183]....
        /*07a8*/ 	.word	0x00019ae0


	//   ....[184]....
        /*07ac*/ 	.word	0x00019b40


	//   ....[185]....
        /*07b0*/ 	.word	0x00019c20


	//   ....[186]....
        /*07b4*/ 	.word	0x00019d50


	//   ....[187]....
        /*07b8*/ 	.word	0x00019e30


	//   ....[188]....
        /*07bc*/ 	.word	0x00019ec0


	//   ....[189]....
        /*07c0*/ 	.word	0x00019fd0


	//   ....[190]....
        /*07c4*/ 	.word	0x0001a030


	//   ....[191]....
        /*07c8*/ 	.word	0x0001a140


	//   ....[192]....
        /*07cc*/ 	.word	0x0001a1a0


	//   ....[193]....
        /*07d0*/ 	.word	0x0001a2b0


	//   ....[194]....
        /*07d4*/ 	.word	0x0001a310


	//   ....[195]....
        /*07d8*/ 	.word	0x0001a420


	//   ....[196]....
        /*07dc*/ 	.word	0x0001a480


	//   ....[197]....
        /*07e0*/ 	.word	0x0001a540


	//   ....[198]....
        /*07e4*/ 	.word	0x0001a6a0


	//   ....[199]....
        /*07e8*/ 	.word	0x0001a740


	//   ....[200]....
        /*07ec*/ 	.word	0x0001a7a0


	//   ....[201]....
        /*07f0*/ 	.word	0x0001a850


	//   ....[202]....
        /*07f4*/ 	.word	0x0001a8b0


	//   ....[203]....
        /*07f8*/ 	.word	0x0001a960


	//   ....[204]....
        /*07fc*/ 	.word	0x0001a9c0


	//   ....[205]....
        /*0800*/ 	.word	0x0001aa70


	//   ....[206]....
        /*0804*/ 	.word	0x0001aad0


	//   ....[207]....
        /*0808*/ 	.word	0x0001ab80


	//   ....[208]....
        /*080c*/ 	.word	0x0001abe0


	//   ....[209]....
        /*0810*/ 	.word	0x0001ac90


	//   ....[210]....
        /*0814*/ 	.word	0x0001ad70


	//   ....[211]....
        /*0818*/ 	.word	0x0001ae10


	//   ....[212]....
        /*081c*/ 	.word	0x0001ae70


	//   ....[213]....
        /*0820*/ 	.word	0x0001af40


	//   ....[214]....
        /*0824*/ 	.word	0x0001afa0


	//   ....[215]....
        /*0828*/ 	.word	0x0001b070


	//   ....[216]....
        /*082c*/ 	.word	0x0001b0d0


	//   ....[217]....
        /*0830*/ 	.word	0x0001b1b0


	//   ....[218]....
        /*0834*/ 	.word	0x0001b210


	//   ....[219]....
        /*0838*/ 	.word	0x0001b2e0


	//   ....[220]....
        /*083c*/ 	.word	0x0001b340


	//   ....[221]....
        /*0840*/ 	.word	0x0001b410


	//   ....[222]....
        /*0844*/ 	.word	0x0001b4a0


	//   ....[223]....
        /*0848*/ 	.word	0x0001b540


	//   ....[224]....
        /*084c*/ 	.word	0x0001b6c0


	//   ....[225]....
        /*0850*/ 	.word	0x0001b730


	//   ....[226]....
        /*0854*/ 	.word	0x0001b7a0


	//   ....[227]....
        /*0858*/ 	.word	0x0001b810


	//   ....[228]....
        /*085c*/ 	.word	0x0001b880


	//   ....[229]....
        /*0860*/ 	.word	0x0001b900


	//   ....[230]....
        /*0864*/ 	.word	0x0001b980


	//   ....[231]....
        /*0868*/ 	.word	0x0001ba10


	//   ....[232]....
        /*086c*/ 	.word	0x0001ba80


	//   ....[233]....
        /*0870*/ 	.word	0x0001baf0


	//   ....[234]....
        /*0874*/ 	.word	0x0001bb60


	//   ....[235]....
        /*0878*/ 	.word	0x0001bbe0


	//   ....[236]....
        /*087c*/ 	.word	0x0001bc50


	//   ....[237]....
        /*0880*/ 	.word	0x0001bce0


	//   ....[238]....
        /*0884*/ 	.word	0x0001bd40


	//   ....[239]....
        /*0888*/ 	.word	0x0001bdd0


	//   ....[240]....
        /*088c*/ 	.word	0x0001bf00


	//----- nvinfo : EIATTR_REG_RECONFIG
	.align		4
.L_377:
        /*0890*/ 	.byte	0x01, 0x54
	.zero		2


	//----- nvinfo : EIATTR_SYSCALL_OFFSETS
	.align		4
        /*0894*/ 	.byte	0x04, 0x46
        /*0896*/ 	.short	(.L_379 - .L_378)


	//   ....[0]....
.L_378:
        /*0898*/ 	.word	0x000022d0


	//   ....[1]....
        /*089c*/ 	.word	0x00013f80


	//   ....[2]....
        /*08a0*/ 	.word	0x000140d0


	//   ....[3]....
        /*08a4*/ 	.word	0x000141c0


	//   ....[4]....
        /*08a8*/ 	.word	0x00014f50


	//----- nvinfo : EIATTR_MBARRIER_INSTR_OFFSETS
	.align		4
.L_379:
        /*08ac*/ 	.byte	0x04, 0x39
        /*08ae*/ 	.short	(.L_381 - .L_380)


	//   ....[0]....
.L_380:
        /*08b0*/ 	.word	0x00000180
        /*08b4*/ 	.word	0x000000ff
        /*08b8*/ 	.word	0x00022800
        /*08bc*/ 	.short	0x0100
        /*08be*/ 	.byte	0x08
	.zero		1


	//   ....[1]....
        /*08c0*/ 	.word	0x00000190
        /*08c4*/ 	.word	0x000000ff
        /*08c8*/ 	.word	0x00022820
        /*08cc*/ 	.short	0x0100
        /*08ce*/ 	.byte	0x08
	.zero		1


	//   ....[2]....
        /*08d0*/ 	.word	0x00000280
        /*08d4*/ 	.word	0x000000ff
        /*08d8*/ 	.word	0x00022830
        /*08dc*/ 	.short	0x0100
        /*08de*/ 	.byte	0x08
	.zero		1


	//   ....[3]....
        /*08e0*/ 	.word	0x00000290
        /*08e4*/ 	.word	0x000000ff
        /*08e8*/ 	.word	0x00022840
        /*08ec*/ 	.short	0x0100
        /*08ee*/ 	.byte	0x08
	.zero		1


	//   ....[4]....
        /*08f0*/ 	.word	0x000002a0
        /*08f4*/ 	.word	0x000000ff
        /*08f8*/ 	.word	0x00022838
        /*08fc*/ 	.short	0x0100
        /*08fe*/ 	.byte	0x08
	.zero		1


	//   ....[5]....
        /*0900*/ 	.word	0x000002b0
        /*0904*/ 	.word	0x000000ff
        /*0908*/ 	.word	0x00022848
        /*090c*/ 	.short	0x0100
        /*090e*/ 	.byte	0x08
	.zero		1


	//   ....[6]....
        /*0910*/ 	.word	0x000003e0
        /*0914*/ 	.word	0x000000ff
        /*0918*/ 	.word	0x00022850
        /*091c*/ 	.short	0x0100
        /*091e*/ 	.byte	0x08
	.zero		1


	//   ....[7]....
        /*0920*/ 	.word	0x000003f0
        /*0924*/ 	.word	0x000000ff
        /*0928*/ 	.word	0x00022860
        /*092c*/ 	.short	0x0100
        /*092e*/ 	.byte	0x08
	.zero		1


	//   ....[8]....
        /*0930*/ 	.word	0x00000400
        /*0934*/ 	.word	0x000000ff
        /*0938*/ 	.word	0x00022858
        /*093c*/ 	.short	0x0100
        /*093e*/ 	.byte	0x08
	.zero		1


	//   ....[9]....
        /*0940*/ 	.word	0x00000410
        /*0944*/ 	.word	0x000000ff
        /*0948*/ 	.word	0x00022868
        /*094c*/ 	.short	0x0100
        /*094e*/ 	.byte	0x08
	.zero		1


	//   ....[10]....
        /*0950*/ 	.word	0x00000500
        /*0954*/ 	.word	0x000000ff
        /*0958*/ 	.word	0x00022870
        /*095c*/ 	.short	0x0100
        /*095e*/ 	.byte	0x06
	.zero		1


	//   ....[11]....
        /*0960*/ 	.word	0x00000510
        /*0964*/ 	.word	0x000000ff
        /*0968*/ 	.word	0x00022880
        /*096c*/ 	.short	0x0100
        /*096e*/ 	.byte	0x06
	.zero		1


	//   ....[12]....
        /*0970*/ 	.word	0x00000520
        /*0974*/ 	.word	0x000000ff
        /*0978*/ 	.word	0x00022878
        /*097c*/ 	.short	0x0100
        /*097e*/ 	.byte	0x06
	.zero		1


	//   ....[13]....
        /*0980*/ 	.word	0x00000530
        /*0984*/ 	.word	0x000000ff
        /*0988*/ 	.word	0x00022888
        /*098c*/ 	.short	0x0100
        /*098e*/ 	.byte	0x06
	.zero		1


	//   ....[14]....
        /*0990*/ 	.word	0x00000660
        /*0994*/ 	.word	0x000000ff
        /*0998*/ 	.word	0x00022890
        /*099c*/ 	.short	0x0100
        /*099e*/ 	.byte	0x08
	.zero		1


	//   ....[15]....
        /*09a0*/ 	.word	0x00000670
        /*09a4*/ 	.word	0x000000ff
        /*09a8*/ 	.word	0x000228a0
        /*09ac*/ 	.short	0x0100
        /*09ae*/ 	.byte	0x08
	.zero		1


	//   ....[16]....
        /*09b0*/ 	.word	0x00000680
        /*09b4*/ 	.word	0x000000ff
        /*09b8*/ 	.word	0x00022898
        /*09bc*/ 	.short	0x0100
        /*09be*/ 	.byte	0x08
	.zero		1


	//   ....[17]....
        /*09c0*/ 	.word	0x00000690
        /*09c4*/ 	.word	0x000000ff
        /*09c8*/ 	.word	0x000228a8
        /*09cc*/ 	.short	0x0100
        /*09ce*/ 	.byte	0x08
	.zero		1


	//   ....[18]....
        /*09d0*/ 	.word	0x000007d0
        /*09d4*/ 	.word	0x000000ff
        /*09d8*/ 	.word	0x000228b0
        /*09dc*/ 	.short	0x0100
        /*09de*/ 	.byte	0x08
	.zero		1


	//   ....[19]....
        /*09e0*/ 	.word	0x000007e0
        /*09e4*/ 	.word	0x000000ff
        /*09e8*/ 	.word	0x000228c0
        /*09ec*/ 	.short	0x0100
        /*09ee*/ 	.byte	0x08
	.zero		1


	//   ....[20]....
        /*09f0*/ 	.word	0x000007f0
        /*09f4*/ 	.word	0x000000ff
        /*09f8*/ 	.word	0x000228b8
        /*09fc*/ 	.short	0x0100
        /*09fe*/ 	.byte	0x08
	.zero		1


	//   ....[21]....
        /*0a00*/ 	.word	0x00000800
        /*0a04*/ 	.word	0x000000ff
        /*0a08*/ 	.word	0x000228c8
        /*0a0c*/ 	.short	0x0100
        /*0a0e*/ 	.byte	0x08
	.zero		1


	//   ....[22]....
        /*0a10*/ 	.word	0x00002380
        /*0a14*/ 	.word	0x00000006
        /*0a18*/ 	.word	0x00022800
        /*0a1c*/ 	.short	0x010a
        /*0a1e*/ 	.byte	0x3f
	.zero		1


	//   ....[23]....
        /*0a20*/ 	.word	0x00002450
        /*0a24*/ 	.word	0x000000ff
        /*0a28*/ 	.word	0x00022830
        /*0a2c*/ 	.short	0x010a
        /*0a2e*/ 	.byte	0x16
	.zero		1


	//   ....[24]....
        /*0a30*/ 	.word	0x00002490
        /*0a34*/ 	.word	0x000000ff
        /*0a38*/ 	.word	0x00022830
        /*0a3c*/ 	.short	0x010a
        /*0a3e*/ 	.byte	0x16
	.zero		1


	//   ....[25]....
        /*0a40*/ 	.word	0x000027e0
        /*0a44*/ 	.word	0x000000ff
        /*0a48*/ 	.word	0x00000000
        /*0a4c*/ 	.short	0x0101
        /*0a4e*/ 	.byte	0x06
	.zero		1


	//   ....[26]....
        /*0a50*/ 	.word	0x00004770
        /*0a54*/ 	.word	0x000000ff
        /*0a58*/ 	.word	0x00022850
        /*0a5c*/ 	.short	0x010a
        /*0a5e*/ 	.byte	0x16
	.zero		1


	//   ....[27]....
        /*0a60*/ 	.word	0x000047b0
        /*0a64*/ 	.word	0x000000ff
        /*0a68*/ 	.word	0x00022850
        /*0a6c*/ 	.short	0x010a
        /*0a6e*/ 	.byte	0x16
	.zero		1


	//   ....[28]....
        /*0a70*/ 	.word	0x00004b10
        /*0a74*/ 	.word	0x000000ff
        /*0a78*/ 	.word	0x00000000
        /*0a7c*/ 	.short	0x0101
        /*0a7e*/ 	.byte	0x16
	.zero		1


	//   ....[29]....
        /*0a80*/ 	.word	0x00004ea0
        /*0a84*/ 	.word	0x000000ff
        /*0a88*/ 	.word	0x00022830
        /*0a8c*/ 	.short	0x010a
        /*0a8e*/ 	.byte	0x1a
	.zero		1


	//   ....[30]....
        /*0a90*/ 	.word	0x00004ee0
        /*0a94*/ 	.word	0x000000ff
        /*0a98*/ 	.word	0x00022830
        /*0a9c*/ 	.short	0x010a
        /*0a9e*/ 	.byte	0x1a
	.zero		1


	//   ....[31]....
        /*0aa0*/ 	.word	0x00005120
        /*0aa4*/ 	.word	0x000000ff
        /*0aa8*/ 	.word	0x00000000
        /*0aac*/ 	.short	0x0101
        /*0aae*/ 	.byte	0x06
	.zero		1


	//   ....[32]....
        /*0ab0*/ 	.word	0x00007a40
        /*0ab4*/ 	.word	0x000000ff
        /*0ab8*/ 	.word	0x00022850
        /*0abc*/ 	.short	0x010a
        /*0abe*/ 	.byte	0x1a
	.zero		1


	//   ....[33]....
        /*0ac0*/ 	.word	0x00007a80
        /*0ac4*/ 	.word	0x000000ff
        /*0ac8*/ 	.word	0x00022850
        /*0acc*/ 	.short	0x010a
        /*0ace*/ 	.byte	0x1a
	.zero		1


	//   ....[34]....
        /*0ad0*/ 	.word	0x00007da0
        /*0ad4*/ 	.word	0x000000ff
        /*0ad8*/ 	.word	0x00000000
        /*0adc*/ 	.short	0x0101
        /*0ade*/ 	.byte	0x1a
	.zero		1


	//   ....[35]....
        /*0ae0*/ 	.word	0x000081a0
        /*0ae4*/ 	.word	0x000000ff
        /*0ae8*/ 	.word	0x00022830
        /*0aec*/ 	.short	0x010a
        /*0aee*/ 	.byte	0x18
	.zero		1


	//   ....[36]....
        /*0af0*/ 	.word	0x000081e0
        /*0af4*/ 	.word	0x000000ff
        /*0af8*/ 	.word	0x00022830
        /*0afc*/ 	.short	0x010a
        /*0afe*/ 	.byte	0x18
	.zero		1


	//   ....[37]....
        /*0b00*/ 	.word	0x00008410
        /*0b04*/ 	.word	0x000000ff
        /*0b08*/ 	.word	0x00000000
        /*0b0c*/ 	.short	0x0101
        /*0b0e*/ 	.byte	0x06
	.zero		1


	//   ....[38]....
        /*0b10*/ 	.word	0x00009a80
        /*0b14*/ 	.word	0x000000ff
        /*0b18*/ 	.word	0x00022850
        /*0b1c*/ 	.short	0x010a
        /*0b1e*/ 	.byte	0x18
	.zero		1


	//   ....[39]....
        /*0b20*/ 	.word	0x00009ac0
        /*0b24*/ 	.word	0x000000ff
        /*0b28*/ 	.word	0x00022850
        /*0b2c*/ 	.short	0x010a
        /*0b2e*/ 	.byte	0x18
	.zero		1


	//   ....[40]....
        /*0b30*/ 	.word	0x00009dc0
        /*0b34*/ 	.word	0x000000ff
        /*0b38*/ 	.word	0x00000000
        /*0b3c*/ 	.short	0x0101
        /*0b3e*/ 	.byte	0x18
	.zero		1


	//   ....[41]....
        /*0b40*/ 	.word	0x00009f40
        /*0b44*/ 	.word	0x000000ff
        /*0b48*/ 	.word	0x00022830
        /*0b4c*/ 	.short	0x010a
        /*0b4e*/ 	.byte	0x17
	.zero		1


	//   ....[42]....
        /*0b50*/ 	.word	0x00009f80
        /*0b54*/ 	.word	0x000000ff
        /*0b58*/ 	.word	0x00022830
        /*0b5c*/ 	.short	0x010a
        /*0b5e*/ 	.byte	0x17
	.zero		1


	//   ....[43]....
        /*0b60*/ 	.word	0x0000a1c0
        /*0b64*/ 	.word	0x000000ff
        /*0b68*/ 	.word	0x00000000
        /*0b6c*/ 	.short	0x0101
        /*0b6e*/ 	.byte	0x06
	.zero		1


	//   ....[44]....
        /*0b70*/ 	.word	0x0000cae0
        /*0b74*/ 	.word	0x000000ff
        /*0b78*/ 	.word	0x00022850
        /*0b7c*/ 	.short	0x010a
        /*0b7e*/ 	.byte	0x17
	.zero		1


	//   ....[45]....
        /*0b80*/ 	.word	0x0000cb20
        /*0b84*/ 	.word	0x000000ff
        /*0b88*/ 	.word	0x00022850
        /*0b8c*/ 	.short	0x010a
        /*0b8e*/ 	.byte	0x17
	.zero		1


	//   ....[46]....
        /*0b90*/ 	.word	0x0000ce40
        /*0b94*/ 	.word	0x000000ff
        /*0b98*/ 	.word	0x00000000
        /*0b9c*/ 	.short	0x0101
        /*0b9e*/ 	.byte	0x17
	.zero		1


	//   ....[47]....
        /*0ba0*/ 	.word	0x0000f4d0
        /*0ba4*/ 	.word	0x000000ff
        /*0ba8*/ 	.word	0x00000000
        /*0bac*/ 	.short	0x0101
        /*0bae*/ 	.byte	0x08
	.zero		1


	//   ....[48]....
        /*0bb0*/ 	.word	0x0000fd70
        /*0bb4*/ 	.word	0x000000ff
        /*0bb8*/ 	.word	0x00000000
        /*0bbc*/ 	.short	0x0101
        /*0bbe*/ 	.byte	0x08
	.zero		1


	//   ....[49]....
        /*0bc0*/ 	.word	0x00014700
        /*0bc4*/ 	.word	0x00000013
        /*0bc8*/ 	.word	0x00022840
        /*0bcc*/ 	.short	0x010a
        /*0bce*/ 	.byte	0x3f
	.zero		1


	//   ....[50]....
        /*0bd0*/ 	.word	0x00014d30
        /*0bd4*/ 	.word	0x00000013
        /*0bd8*/ 	.word	0x00022830
        /*0bdc*/ 	.short	0x0107
        /*0bde*/ 	.byte	0x3f
	.zero		1


	//   ....[51]....
        /*0be0*/ 	.word	0x00014e00
        /*0be4*/ 	.word	0x00000013
        /*0be8*/ 	.word	0x00022830
        /*0bec*/ 	.short	0x0101
        /*0bee*/ 	.byte	0x3f
	.zero		1


	//   ....[52]....
        /*0bf0*/ 	.word	0x00015850
        /*0bf4*/ 	.word	0x00000011
        /*0bf8*/ 	.word	0x00022800
        /*0bfc*/ 	.short	0x0107
        /*0bfe*/ 	.byte	0x3f
	.zero		1


	//   ....[53]....
        /*0c00*/ 	.word	0x00015940
        /*0c04*/ 	.word	0x00000011
        /*0c08*/ 	.word	0x00022800
        /*0c0c*/ 	.short	0x0101
        /*0c0e*/ 	.byte	0x3f
	.zero		1


	//   ....[54]....
        /*0c10*/ 	.word	0x00015960
        /*0c14*/ 	.word	0x00000011
        /*0c18*/ 	.word	0x00022820
        /*0c1c*/ 	.short	0x010a
        /*0c1e*/ 	.byte	0x3f
	.zero		1


	//   ....[55]....
        /*0c20*/ 	.word	0x000159f0
        /*0c24*/ 	.word	0x00000013
        /*0c28*/ 	.word	0x00022860
        /*0c2c*/ 	.short	0x010a
        /*0c2e*/ 	.byte	0x3f
	.zero		1


	//   ....[56]....
        /*0c30*/ 	.word	0x00016150
        /*0c34*/ 	.word	0x00000013
        /*0c38*/ 	.word	0x00022850
        /*0c3c*/ 	.short	0x0107
        /*0c3e*/ 	.byte	0x3f
	.zero		1


	//   ....[57]....
        /*0c40*/ 	.word	0x00016220
        /*0c44*/ 	.word	0x00000013
        /*0c48*/ 	.word	0x00022850
        /*0c4c*/ 	.short	0x0101
        /*0c4e*/ 	.byte	0x3f
	.zero		1


	//   ....[58]....
        /*0c50*/ 	.word	0x00016570
        /*0c54*/ 	.word	0x0000000a
        /*0c58*/ 	.word	0x00022840
        /*0c5c*/ 	.short	0x010a
        /*0c5e*/ 	.byte	0x3f
	.zero		1


	//   ....[59]....
        /*0c60*/ 	.word	0x00016920
        /*0c64*/ 	.word	0x0000000a
        /*0c68*/ 	.word	0x00022830
        /*0c6c*/ 	.short	0x0107
        /*0c6e*/ 	.byte	0x3f
	.zero		1


	//   ....[60]....
        /*0c70*/ 	.word	0x000169e0
        /*0c74*/ 	.word	0x0000000a
        /*0c78*/ 	.word	0x00022830
        /*0c7c*/ 	.short	0x0101
        /*0c7e*/ 	.byte	0x3f
	.zero		1


	//   ....[61]....
        /*0c80*/ 	.word	0x00016a10
        /*0c84*/ 	.word	0x0000000a
        /*0c88*/ 	.word	0x00022860
        /*0c8c*/ 	.short	0x010a
        /*0c8e*/ 	.byte	0x3f
	.zero		1


	//   ....[62]....
        /*0c90*/ 	.word	0x00016f10
        /*0c94*/ 	.word	0x0000000a
        /*0c98*/ 	.word	0x00022850
        /*0c9c*/ 	.short	0x0107
        /*0c9e*/ 	.byte	0x3f
	.zero		1


	//   ....[63]....
        /*0ca0*/ 	.word	0x00016fd0
        /*0ca4*/ 	.word	0x0000000a
        /*0ca8*/ 	.word	0x00022850
        /*0cac*/ 	.short	0x0101
        /*0cae*/ 	.byte	0x3f
	.zero		1


	//   ....[64]....
        /*0cb0*/ 	.word	0x00018260
        /*0cb4*/ 	.word	0x00000005
        /*0cb8*/ 	.word	0x00022820
        /*0cbc*/ 	.short	0x010a
        /*0cbe*/ 	.byte	0x3f
	.zero		1


	//   ....[65]....
        /*0cc0*/ 	.word	0x000183e0
        /*0cc4*/ 	.word	0x00000003
        /*0cc8*/ 	.word	0x00022840
        /*0ccc*/ 	.short	0x010a
        /*0cce*/ 	.byte	0x3f
	.zero		1


	//   ....[66]....
        /*0cd0*/ 	.word	0x00018480
        /*0cd4*/ 	.word	0x00000005
        /*0cd8*/ 	.word	0x00022840
        /*0cdc*/ 	.short	0x010a
        /*0cde*/ 	.byte	0x3f
	.zero		1


	//   ....[67]....
        /*0ce0*/ 	.word	0x000184c0
        /*0ce4*/ 	.word	0x00000003
        /*0ce8*/ 	.word	0x00022860
        /*0cec*/ 	.short	0x010a
        /*0cee*/ 	.byte	0x3f
	.zero		1


	//   ....[68]....
        /*0cf0*/ 	.word	0x00018500
        /*0cf4*/ 	.word	0x00000005
        /*0cf8*/ 	.word	0x00022860
        /*0cfc*/ 	.short	0x010a
        /*0cfe*/ 	.byte	0x3f
	.zero		1


	//   ....[69]....
        /*0d00*/ 	.word	0x00018560
        /*0d04*/ 	.word	0x00000006
        /*0d08*/ 	.word	0x00022800
        /*0d0c*/ 	.short	0x010a
        /*0d0e*/ 	.byte	0x3f
	.zero		1


	//   ....[70]....
        /*0d10*/ 	.word	0x000185c0
        /*0d14*/ 	.word	0x00000003
        /*0d18*/ 	.word	0x00022830
        /*0d1c*/ 	.short	0x010a
        /*0d1e*/ 	.byte	0x3f
	.zero		1


	//   ....[71]....
        /*0d20*/ 	.word	0x00018620
        /*0d24*/ 	.word	0x00000009
        /*0d28*/ 	.word	0x00022850
        /*0d2c*/ 	.short	0x010a
        /*0d2e*/ 	.byte	0x3f
	.zero		1


	//   ....[72]....
        /*0d30*/ 	.word	0x00018680
        /*0d34*/ 	.word	0x00000004
        /*0d38*/ 	.word	0x00022830
        /*0d3c*/ 	.short	0x010a
        /*0d3e*/ 	.byte	0x3f
	.zero		1


	//   ....[73]....
        /*0d40*/ 	.word	0x000186e0
        /*0d44*/ 	.word	0x00000008
        /*0d48*/ 	.word	0x00022850
        /*0d4c*/ 	.short	0x010a
        /*0d4e*/ 	.byte	0x3f
	.zero		1


	//   ....[74]....
        /*0d50*/ 	.word	0x00018740
        /*0d54*/ 	.word	0x00000003
        /*0d58*/ 	.word	0x00022830
        /*0d5c*/ 	.short	0x010a
        /*0d5e*/ 	.byte	0x3f
	.zero		1


	//   ....[75]....
        /*0d60*/ 	.word	0x000187a0
        /*0d64*/ 	.word	0x00000009
        /*0d68*/ 	.word	0x00022850
        /*0d6c*/ 	.short	0x010a
        /*0d6e*/ 	.byte	0x3f
	.zero		1


	//   ....[76]....
        /*0d70*/ 	.word	0x00018800
        /*0d74*/ 	.word	0x00000004
        /*0d78*/ 	.word	0x00022830
        /*0d7c*/ 	.short	0x010a
        /*0d7e*/ 	.byte	0x3f
	.zero		1


	//   ....[77]....
        /*0d80*/ 	.word	0x00018860
        /*0d84*/ 	.word	0x00000008
        /*0d88*/ 	.word	0x00022850
        /*0d8c*/ 	.short	0x010a
        /*0d8e*/ 	.byte	0x3f
	.zero		1


	//   ....[78]....
        /*0d90*/ 	.word	0x00018980
        /*0d94*/ 	.word	0x00000013
        /*0d98*/ 	.word	0x00022840
        /*0d9c*/ 	.short	0x010a
        /*0d9e*/ 	.byte	0x3f
	.zero		1


	//   ....[79]....
        /*0da0*/ 	.word	0x00019c50
        /*0da4*/ 	.word	0x00000011
        /*0da8*/ 	.word	0x00022820
        /*0dac*/ 	.short	0x010a
        /*0dae*/ 	.byte	0x3f
	.zero		1


	//   ....[80]....
        /*0db0*/ 	.word	0x00019ca0
        /*0db4*/ 	.word	0x00000013
        /*0db8*/ 	.word	0x00022860
        /*0dbc*/ 	.short	0x010a
        /*0dbe*/ 	.byte	0x3f
	.zero		1


	//   ....[81]....
        /*0dc0*/ 	.word	0x0001a5f0
        /*0dc4*/ 	.word	0x0000000a
        /*0dc8*/ 	.word	0x00022840
        /*0dcc*/ 	.short	0x010a
        /*0dce*/ 	.byte	0x3f
	.zero		1


	//   ....[82]....
        /*0dd0*/ 	.word	0x0001acc0
        /*0dd4*/ 	.word	0x0000000a
        /*0dd8*/ 	.word	0x00022860
        /*0ddc*/ 	.short	0x010a
        /*0dde*/ 	.byte	0x3f
	.zero		1


	//   ....[83]....
        /*0de0*/ 	.word	0x0001be20
        /*0de4*/ 	.word	0x00000005
        /*0de8*/ 	.word	0x00022820
        /*0dec*/ 	.short	0x010a
        /*0dee*/ 	.byte	0x3f
	.zero		1


	//   ....[84]....
        /*0df0*/ 	.word	0x0001bfc0
        /*0df4*/ 	.word	0x00000003
        /*0df8*/ 	.word	0x00022840
        /*0dfc*/ 	.short	0x010a
        /*0dfe*/ 	.byte	0x3f
	.zero		1


	//   ....[85]....
        /*0e00*/ 	.word	0x0001c010
        /*0e04*/ 	.word	0x00000005
        /*0e08*/ 	.word	0x00022840
        /*0e0c*/ 	.short	0x010a
        /*0e0e*/ 	.byte	0x3f
	.zero		1


	//   ....[86]....
        /*0e10*/ 	.word	0x0001c060
        /*0e14*/ 	.word	0x00000003
        /*0e18*/ 	.word	0x00022860
        /*0e1c*/ 	.short	0x010a
        /*0e1e*/ 	.byte	0x3f
	.zero		1


	//----- nvinfo : EIATTR_NUM_MBARRIERS
	.align		4
.L_381:
        /*0e20*/ 	.byte	0x03, 0x38
        /*0e22*/ 	.short	0x0016


	//----- nvinfo : EIATTR_EXIT_INSTR_OFFSETS
	.align		4
        /*0e24*/ 	.byte	0x04, 0x1c
        /*0e26*/ 	.short	(.L_383 - .L_382)


	//   ....[0]....
.L_382:
        /*0e28*/ 	.word	0x000009a0


	//   ....[1]....
        /*0e2c*/ 	.word	0x00012130


	//   ....[2]....
        /*0e30*/ 	.word	0x00018550


	//----- nvinfo : EIATTR_MAX_THREADS
	.align		4
.L_383:
        /*0e34*/ 	.byte	0x04, 0x05
        /*0e36*/ 	.short	(.L_385 - .L_384)
.L_384:
        /*0e38*/ 	.word	0x00000180
        /*0e3c*/ 	.word	0x00000001
        /*0e40*/ 	.word	0x00000001


	//----- nvinfo : EIATTR_CRS_STACK_SIZE
	.align		4
.L_385:
        /*0e44*/ 	.byte	0x04, 0x1e
        /*0e46*/ 	.short	(.L_387 - .L_386)
.L_386:
        /*0e48*/ 	.word	0x00000000


	//----- nvinfo : EIATTR_CBANK_PARAM_SIZE
	.align		4
.L_387:
        /*0e4c*/ 	.byte	0x03, 0x19
        /*0e4e*/ 	.short	0x0af0


	//----- nvinfo : EIATTR_PARAM_CBANK
	.align		4
        /*0e50*/ 	.byte	0x04, 0x0a
        /*0e52*/ 	.short	(.L_389 - .L_388)
	.align		4
.L_388:
        /*0e54*/ 	.word	index@(.nv.constant0._ZN7cutlass13device_kernelIN5flash11enable_sm90INS1_16FlashAttnFwdSm90INS1_25CollectiveMainloopFwdSm90ILi2EN4cute5tupleIJNS5_1CILi1EEES8_S8_EEENS6_IJNS7_ILi128EEENS7_ILi96EEENS7_ILi64EEEEEELi256ENS_10bfloat16_tEfNS_4arch4Sm90ELb0ELb1ELb0ELb1ELb1ELb0ELb0ELb1ELb0ELb1ELb1ELb0EEENS1_21CollectiveEpilogueFwdINS6_IJSA_NS7_ILi256EEESB_EEES9_SE_SG_Li256ELb1ELb1ELb1ELb0EEENS1_36VarlenDynamicPersistentTileSchedulerILi128ELi96ELi256ELi128ELb1ELb1ELb1ELb1ELb0ELb1EEEEEEEEEvNT_6ParamsE)
        /*0e58*/ 	.short	0x0210
        /*0e5a*/ 	.short	0x0af0


	//----- nvinfo : EIATTR_SW_WAR
	.align		4
.L_389:
        /*0e5c*/ 	.byte	0x04, 0x36
        /*0e5e*/ 	.short	(.L_391 - .L_390)
.L_390:
        /*0e60*/ 	.word	0x00000008
.L_391:


//--------------------- .nv.info._ZN7cutlass13device_kernelIN5flash11enable_sm90INS1_16FlashAttnFwdSm90INS1_25CollectiveMainloopFwdSm90ILi2EN4cute5tupleIJNS5_1CILi1EEES8_S8_EEENS6_IJNS7_ILi128EEENS7_ILi96EEENS7_ILi64EEEEEELi256ENS_10bfloat16_tEfNS_4arch4Sm90ELb0ELb1ELb0ELb1ELb1ELb1ELb0ELb1ELb0ELb1ELb1ELb0EEENS1_21CollectiveEpilogueFwdINS6_IJSA_NS7_ILi256EEESB_EEES9_SE_SG_Li256ELb1ELb1ELb1ELb0EEENS1_36VarlenDynamicPersistentTileSchedulerILi128ELi96ELi256ELi128ELb1ELb1ELb1ELb1ELb0ELb1EEEEEEEEEvNT_6ParamsE --------------------------
	.section	.nv.info._ZN7cutlass13device_kernelIN5flash11enable_sm90INS1_16FlashAttnFwdSm90INS1_25CollectiveMainloopFwdSm90ILi2EN4cute5tupleIJNS5_1CILi1EEES8_S8_EEENS6_IJNS7_ILi128EEENS7_ILi96EEENS7_ILi64EEEEEELi256ENS_10bfloat16_tEfNS_4arch4Sm90ELb0ELb1ELb0ELb1ELb1ELb1ELb0ELb1ELb0ELb1ELb1ELb0EEENS1_21CollectiveEpilogueFwdINS6_IJSA_NS7_ILi256EEESB_EEES9_SE_SG_Li256ELb1ELb1ELb1ELb0EEENS1_36VarlenDynamicPersistentTileSchedulerILi128ELi96ELi256ELi128ELb1ELb1ELb1ELb1ELb0ELb1EEEEEEEEEvNT_6ParamsE,"",@"SHT_CUDA_INFO"
	.sectionflags	@""
	.align	4


	//----- nvinfo : EIATTR_CUDA_API_VERSION
	.align		4
        /*0000*/ 	.byte	0x04, 0x37
        /*0002*/ 	.short	(.L_393 - .L_392)
.L_392:
        /*0004*/ 	.word	0x00000082


	//----- nvinfo : EIATTR_KPARAM_INFO
	.align		4
.L_393:
        /*0008*/ 	.byte	0x04, 0x17
        /*000a*/ 	.short	(.L_395 - .L_394)
.L_394:
        /*000c*/ 	.word	0x00000000
        /*0010*/ 	.short	0x0000
        /*0012*/ 	.short	0x0070
        /*0014*/ 	.byte	0x00, 0xf0, 0x01, 0x2a


	//----- nvinfo : EIATTR_SPARSE_MMA_MASK
	.align		4
.L_395:
        /*0018*/ 	.byte	0x03, 0x50
        /*001a*/ 	.short	0x0000


	//----- nvinfo : EIATTR_MAXREG_COUNT
	.align		4
        /*001c*/ 	.byte	0x03, 0x1b
        /*001e*/ 	.short	0x00a8


	//----- nvinfo : EIATTR_NUM_BARRIERS
	.align		4
        /*0020*/ 	.byte	0x02, 0x4c
        /*0022*/ 	.byte	0x10
	.zero		1


	//----- nvinfo : EIATTR_EXTERNS
	.align		4
        /*0024*/ 	.byte	0x04, 0x0f
        /*0026*/ 	.short	(.L_397 - .L_396)


	//   ....[0]....
	.align		4
.L_396:
        /*0028*/ 	.word	index@(__assertfail)


	//----- nvinfo : EIATTR_ANNOTATIONS
	.align		4
.L_397:
        /*002c*/ 	.byte	0x04, 0x55
        /*002e*/ 	.short	(.L_399 - .L_398)


	//   ....[0]....
.L_398:
        /* <DEDUP_REMOVED lines=44> */


	//----- nvinfo : EIATTR_MERCURY_ISA_VERSION
	.align		4
.L_399:
        /*02e0*/ 	.byte	0x03, 0x5f
        /*02e2*/ 	.short	0x0101


	//----- nvinfo : EIATTR_UNUSED_LOAD_BYTE_OFFSET
	.align		4
        /*02e4*/ 	.byte	0x04, 0x44
        /*02e6*/ 	.short	(.L_401 - .L_400)


	//   ....[0]....
.L_400:
        /*02e8*/ 	.word	0x00000a80
        /*02ec*/ 	.word	0x0000fff0


	//   ....[1]....
        /*02f0*/ 	.word	0x00016640
        /*02f4*/ 	.word	0x0000fff0


	//----- nvinfo : EIATTR_INT_WARP_WIDE_INSTR_OFFSETS
	.align		4
.L_401:
        /*02f8*/ 	.byte	0x04, 0x31
        /*02fa*/ 	.short	(.L_403 - .L_402)


	//   ....[0]....
.L_402:
        /*02fc*/ 	.word	0x00000130


	//   ....[1]....
        /*0300*/ 	.word	0x00000170


	//   ....[2]....
        /*0304*/ 	.word	0x000001e0


	//   ....[3]....
        /*0308*/ 	.word	0x0001f200


	//   ....[4]....
        /*030c*/ 	.word	0x0001f290


	//   ....[5]....
        /*0310*/ 	.word	0x00022570


	//   ....[6]....
        /*0314*/ 	.word	0x00022600


	//----- nvinfo : EIATTR_COOP_GROUP_MASK_REGIDS
	.align		4
.L_403:
        /*0318*/ 	.byte	0x04, 0x29
        /*031a*/ 	.short	(.L_405 - .L_404)


	//   ....[0]....
.L_404:
        /*031c*/ 	.word	0xffffffff


	//   ....[1]....
        /*0320*/ 	.word	0xffffffff


	//   ....[2]....
        /*0324*/ 	.word	0xffffffff


	//   ....[3]....
        /*0328*/ 	.word	0xffffffff


	//   ....[4]....
        /*032c*/ 	.word	0xffffffff


	//   ....[5]....
        /*0330*/ 	.word	0xffffffff


	//   ....[6]....
        /*0334*/ 	.word	0xffffffff


	//   ....[7]....
        /*0338*/ 	.word	0xffffffff


	//   ....[8]....
        /*033c*/ 	.word	0xffffffff


	//   ....[9]....
        /*0340*/ 	.word	0xffffffff


	//   ....[10]....
        /*0344*/ 	.word	0xffffffff


	//   ....[11]....
        /*0348*/ 	.word	0xffffffff


	//   ....[12]....
        /*034c*/ 	.word	0xffffffff


	//   ....[13]....
        /*0350*/ 	.word	0xffffffff


	//   ....[14]....
        /*0354*/ 	.word	0xffffffff


	//   ....[15]....
        /*0358*/ 	.word	0xffffffff


	//   ....[16]....
        /*035c*/ 	.word	0xffffffff


	//   ....[17]....
        /*0360*/ 	.word	0xffffffff


	//   ....[18]....
        /*0364*/ 	.word	0xffffffff


	//   ....[19]....
        /*0368*/ 	.word	0xffffffff


	//   ....[20]....
        /*036c*/ 	.word	0xffffffff


	//   ....[21]....
        /*0370*/ 	.word	0xffffffff


	//   ....[22]....
        /*0374*/ 	.word	0xffffffff


	//   ....[23]....
        /*0378*/ 	.word	0xffffffff


	//   ....[24]....
        /*037c*/ 	.word	0xffffffff


	//   ....[25]....
        /*0380*/ 	.word	0xffffffff


	//   ....[26]....
        /*0384*/ 	.word	0xffffffff


	//   ....[27]....
        /*0388*/ 	.word	0xffffffff


	//   ....[28]....
        /*038c*/ 	.word	0xffffffff


	//   ....[29]....
        /*0390*/ 	.word	0xffffffff


	//   ....[30]....
        /*0394*/ 	.word	0xffffffff


	//   ....[31]....
        /*0398*/ 	.word	0xffffffff


	//   ....[32]....
        /*039c*/ 	.word	0xffffffff


	//   ....[33]....
        /*03a0*/ 	.word	0xffffffff


	//   ....[34]....
        /*03a4*/ 	.word	0xffffffff


	//   ....[35]....
        /*03a8*/ 	.word	0xffffffff


	//   ....[36]....
        /*03ac*/ 	.word	0xffffffff


	//   ....[37]....
        /*03b0*/ 	.word	0xffffffff


	//   ....[38]....
        /*03b4*/ 	.word	0xffffffff


	//   ....[39]....
        /*03b8*/ 	.word	0xffffffff


	//   ....[40]....
        /*03bc*/ 	.word	0xffffffff


	//   ....[41]....
        /*03c0*/ 	.word	0xffffffff


	//   ....[42]....
        /*03c4*/ 	.word	0xffffffff


	//   ....[43]....
        /*03c8*/ 	.word	0xffffffff


	//   ....[44]....
        /*03cc*/ 	.word	0xffffffff


	//   ....[45]....
        /*03d0*/ 	.word	0xffffffff


	//   ....[46]....
        /*03d4*/ 	.word	0xffffffff


	//   ....[47]....
        /*03d8*/ 	.word	0xffffffff


	//   ....[48]....
        /*03dc*/ 	.word	0xffffffff


	//   ....[49]....
        /*03e0*/ 	.word	0xffffffff


	//   ....[50]....
        /*03e4*/ 	.word	0xffffffff


	//   ....[51]....
        /*03e8*/ 	.word	0xffffffff


	//   ....[52]....
        /*03ec*/ 	.word	0xffffffff


	//   ....[53]....
        /*03f0*/ 	.word	0xffffffff


	//   ....[54]....
        /*03f4*/ 	.word	0xffffffff


	//   ....[55]....
        /*03f8*/ 	.word	0xffffffff


	//   ....[56]....
        /*03fc*/ 	.word	0xffffffff


	//   ....[57]....
        /*0400*/ 	.word	0xffffffff


	//   ....[58]....
        /*0404*/ 	.word	0xffffffff


	//   ....[59]....
        /*0408*/ 	.word	0xffffffff


	//   ....[60]....
        /*040c*/ 	.word	0xffffffff


	//   ....[61]....
        /*0410*/ 	.word	0xffffffff


	//   ....[62]....
        /*0414*/ 	.word	0xffffffff


	//   ....[63]....
        /*0418*/ 	.word	0xffffffff


	//   ....[64]....
        /*041c*/ 	.word	0xffffffff


	//   ....[65]....
        /*0420*/ 	.word	0xffffffff


	//   ....[66]....
        /*0424*/ 	.word	0xffffffff


	//   ....[67]....
        /*0428*/ 	.word	0xffffffff


	//   ....[68]....
        /*042c*/ 	.word	0xffffffff


	//   ....[69]....
        /*0430*/ 	.word	0xffffffff


	//   ....[70]....
        /*0434*/ 	.word	0xffffffff


	//   ....[71]....
        /*0438*/ 	.word	0xffffffff


	//   ....[72]....
        /*043c*/ 	.word	0xffffffff


	//   ....[73]....
        /*0440*/ 	.word	0xffffffff


	//   ....[74]....
        /*0444*/ 	.word	0xffffffff


	//   ....[75]....
        /*0448*/ 	.word	0xffffffff


	//   ....[76]....
        /*044c*/ 	.word	0xffffffff


	//   ....[77]....
        /*0450*/ 	.word	0xffffffff


	//   ....[78]....
        /*0454*/ 	.word	0xffffffff


	//   ....[79]....
        /*0458*/ 	.word	0xffffffff


	//   ....[80]....
        /*045c*/ 	.word	0xffffffff


	//   ....[81]....
        /*0460*/ 	.word	0xffffffff


	//   ....[82]....
        /*0464*/ 	.word	0xffffffff


	//   ....[83]....
        /*0468*/ 	.word	0xffffffff


	//   ....[84]....
        /*046c*/ 	.word	0xffffffff


	//   ....[85]....
        /*0470*/ 	.word	0xffffffff


	//   ....[86]....
        /*0474*/ 	.word	0xffffffff


	//   ....[87]....
        /*0478*/ 	.word	0xffffffff


	//   ....[88]....
        /*047c*/ 	.word	0xffffffff


	//   ....[89]....
        /*0480*/ 	.word	0xffffffff


	//   ....[90]....
        /*0484*/ 	.word	0xffffffff


	//   ....[91]....
        /*0488*/ 	.word	0xffffffff


	//   ....[92]....
        /*048c*/ 	.word	0xffffffff


	//   ....[93]....
        /*0490*/ 	.word	0xffffffff


	//   ....[94]....
        /*0494*/ 	.word	0xffffffff


	//   ....[95]....
        /*0498*/ 	.word	0xffffffff


	//   ....[96]....
        /*049c*/ 	.word	0xffffffff


	//   ....[97]....
        /*04a0*/ 	.word	0xffffffff


	//   ....[98]....
        /*04a4*/ 	.word	0xffffffff


	//   ....[99]....
        /*04a8*/ 	.word	0xffffffff


	//   ....[100]....
        /*04ac*/ 	.word	0xffffffff


	//   ....[101]....
        /*04b0*/ 	.word	0xffffffff


	//   ....[102]....
        /*04b4*/ 	.word	0xffffffff


	//   ....[103]....
        /*04b8*/ 	.word	0xffffffff


	//   ....[104]....
        /*04bc*/ 	.word	0xffffffff


	//   ....[105]....
        /*04c0*/ 	.word	0xffffffff


	//   ....[106]....
        /*04c4*/ 	.word	0xffffffff


	//   ....[107]....
        /*04c8*/ 	.word	0xffffffff


	//   ....[108]....
        /*04cc*/ 	.word	0xffffffff


	//   ....[109]....
        /*04d0*/ 	.word	0xffffffff


	//   ....[110]....
        /*04d4*/ 	.word	0xffffffff


	//   ....[111]....
        /*04d8*/ 	.word	0xffffffff


	//   ....[112]....
        /*04dc*/ 	.word	0xffffffff


	//   ....[113]....
        /*04e0*/ 	.word	0xffffffff


	//   ....[114]....
        /*04e4*/ 	.word	0xffffffff


	//   ....[115]....
        /*04e8*/ 	.word	0xffffffff


	//   ....[116]....
        /*04ec*/ 	.word	0xffffffff


	//   ....[117]....
        /*04f0*/ 	.word	0xffffffff


	//   ....[118]....
        /*04f4*/ 	.word	0xffffffff


	//   ....[119]....
        /*04f8*/ 	.word	0xffffffff


	//   ....[120]....
        /*04fc*/ 	.word	0xffffffff


	//   ....[121]....
        /*0500*/ 	.word	0xffffffff


	//   ....[122]....
        /*0504*/ 	.word	0xffffffff


	//   ....[123]....
        /*0508*/ 	.word	0xffffffff


	//   ....[124]....
        /*050c*/ 	.word	0xffffffff


	//   ....[125]....
        /*0510*/ 	.word	0xffffffff


	//   ....[126]....
        /*0514*/ 	.word	0xffffffff


	//   ....[127]....
        /*0518*/ 	.word	0xffffffff


	//   ....[128]....
        /*051c*/ 	.word	0xffffffff


	//   ....[129]....
        /*0520*/ 	.word	0xffffffff


	//   ....[130]....
        /*0524*/ 	.word	0xffffffff


	//   ....[131]....
        /*0528*/ 	.word	0xffffffff


	//   ....[132]....
        /*052c*/ 	.word	0xffffffff


	//   ....[133]....
        /*0530*/ 	.word	0xffffffff


	//   ....[134]....
        /*0534*/ 	.word	0xffffffff


	//   ....[135]....
        /*0538*/ 	.word	0xffffffff


	//   ....[136]....
        /*053c*/ 	.word	0xffffffff


	//   ....[137]....
        /*0540*/ 	.word	0xffffffff


	//   ....[138]....
        /*0544*/ 	.word	0xffffffff


	//   ....[139]....
        /*0548*/ 	.word	0xffffffff


	//   ....[140]....
        /*054c*/ 	.word	0xffffffff


	//   ....[141]....
        /*0550*/ 	.word	0xffffffff


	//   ....[142]....
        /*0554*/ 	.word	0xffffffff


	//   ....[143]....
        /*0558*/ 	.word	0xffffffff


	//   ....[144]....
        /*055c*/ 	.word	0xffffffff


	//   ....[145]....
        /*0560*/ 	.word	0xffffffff


	//   ....[146]....
        /*0564*/ 	.word	0xffffffff


	//   ....[147]....
        /*0568*/ 	.word	0xffffffff


	//   ....[148]....
        /*056c*/ 	.word	0xffffffff


	//   ....[149]....
        /*0570*/ 	.word	0xffffffff


	//   ....[150]....
        /*0574*/ 	.word	0xffffffff


	//   ....[151]....
        /*0578*/ 	.word	0xffffffff


	//   ....[152]....
        /*057c*/ 	.word	0xffffffff


	//   ....[153]....
        /*0580*/ 	.word	0xffffffff


	//   ....[154]....
        /*0584*/ 	.word	0xffffffff


	//   ....[155]....
        /*0588*/ 	.word	0xffffffff


	//   ....[156]....
        /*058c*/ 	.word	0xffffffff


	//   ....[157]....
        /*0590*/ 	.word	0xffffffff


	//   ....[158]....
        /*0594*/ 	.word	0xffffffff


	//   ....[159]....
        /*0598*/ 	.word	0xffffffff


	//   ....[160]....
        /*059c*/ 	.word	0xffffffff


	//   ....[161]....
        /*05a0*/ 	.word	0xffffffff


	//   ....[162]....
        /*05a4*/ 	.word	0xffffffff


	//   ....[163]....
        /*05a8*/ 	.word	0xffffffff


	//   ....[164]....
        /*05ac*/ 	.word	0xffffffff


	//   ....[165]....
        /*05b0*/ 	.word	0xffffffff


	//   ....[166]....
        /*05b4*/ 	.word	0xffffffff


	//   ....[167]....
        /*05b8*/ 	.word	0xffffffff


	//   ....[168]....
        /*05bc*/ 	.word	0xffffffff


	//   ....[169]....
        /*05c0*/ 	.word	0xffffffff


	//   ....[170]....
        /*05c4*/ 	.word	0xffffffff


	//   ....[171]....
        /*05c8*/ 	.word	0xffffffff


	//   ....[172]....
        /*05cc*/ 	.word	0xffffffff


	//   ....[173]....
        /*05d0*/ 	.word	0xffffffff


	//   ....[174]....
        /*05d4*/ 	.word	0xffffffff


	//   ....[175]....
        /*05d8*/ 	.word	0xffffffff


	//   ....[176]....
        /*05dc*/ 	.word	0xffffffff


	//   ....[177]....
        /*05e0*/ 	.word	0xffffffff


	//   ....[178]....
        /*05e4*/ 	.word	0xffffffff


	//   ....[179]....
        /*05e8*/ 	.word	0xffffffff


	//   ....[180]....
        /*05ec*/ 	.word	0xffffffff


	//   ....[181]....
        /*05f0*/ 	.word	0xffffffff


	//   ....[182]....
        /*05f4*/ 	.word	0xffffffff


	//   ....[183]....
        /*05f8*/ 	.word	0xffffffff


	//   ....[184]....
        /*05fc*/ 	.word	0xffffffff


	//   ....[185]....
        /*0600*/ 	.word	0xffffffff


	//   ....[186]....
        /*0604*/ 	.word	0xffffffff


	//   ....[187]....
        /*0608*/ 	.word	0xffffffff


	//   ....[188]....
        /*060c*/ 	.word	0xffffffff


	//   ....[189]....
        /*0610*/ 	.word	0xffffffff


	//   ....[190]....
        /*0614*/ 	.word	0xffffffff


	//   ....[191]....
        /*0618*/ 	.word	0x0500000f


	//   ....[192]....
        /*061c*/ 	.word	0x0500000f


	//   ....[193]....
        /*0620*/ 	.word	0x0500000f


	//   ....[194]....
        /*0624*/ 	.word	0x0500000f


	//   ....[195]....
        /*0628*/ 	.word	0x0500000f


	//   ....[196]....
        /*062c*/ 	.word	0x0500000f


	//   ....[197]....
        /*0630*/ 	.word	0x0500000f


	//   ....[198]....
        /*0634*/ 	.word	0x0500000f


	//   ....[199]....
        /*0638*/ 	.word	0x0500000f


	//   ....[200]....
        /*063c*/ 	.word	0x0500000f


	//   ....[201]....
        /*0640*/ 	.word	0x0500000f


	//   ....[202]....
        /*0644*/ 	.word	0x0500000f


	//   ....[203]....
        /*0648*/ 	.word	0x0500000f


	//   ....[204]....
        /*064c*/ 	.word	0x0500000f


	//   ....[205]....
        /*0650*/ 	.word	0x0500000f


	//   ....[206]....
        /*0654*/ 	.word	0x0500000f


	//   ....[207]....
        /*0658*/ 	.word	0x0500000f


	//   ....[208]....
        /*065c*/ 	.word	0x0500000f


	//   ....[209]....
        /*0660*/ 	.word	0x0500000f


	//   ....[210]....
        /*0664*/ 	.word	0x0500000f


	//   ....[211]....
        /*0668*/ 	.word	0x0500000f


	//   ....[212]....
        /*066c*/ 	.word	0x0500000f


	//   ....[213]....
        /*0670*/ 	.word	0x0500000f


	//   ....[214]....
        /*0674*/ 	.word	0x0500000f


	//   ....[215]....
        /*0678*/ 	.word	0x0500000f


	//   ....[216]....
        /*067c*/ 	.word	0x0500000f


	//   ....[217]....
        /*0680*/ 	.word	0x0500000f


	//   ....[218]....
        /*0684*/ 	.word	0x0500000f


	//   ....[219]....
        /*0688*/ 	.word	0x0500000f


	//   ....[220]....
        /*068c*/ 	.word	0x0500000f


	//   ....[221]....
        /*0690*/ 	.word	0x0500000f


	//   ....[222]....
        /*0694*/ 	.word	0x0500000f


	//   ....[223]....
        /*0698*/ 	.word	0x0500000f


	//   ....[224]....
        /*069c*/ 	.word	0x0500000f


	//   ....[225]....
        /*06a0*/ 	.word	0x0500000f


	//   ....[226]....
        /*06a4*/ 	.word	0x0500000f


	//   ....[227]....
        /*06a8*/ 	.word	0x0500000f


	//   ....[228]....
        /*06ac*/ 	.word	0x0500000f


	//   ....[229]....
        /*06b0*/ 	.word	0x0500000f


	//   ....[230]....
        /*06b4*/ 	.word	0x0500000f


	//   ....[231]....
        /*06b8*/ 	.word	0x0500000f


	//   ....[232]....
        /*06bc*/ 	.word	0x0500000f


	//   ....[233]....
        /*06c0*/ 	.word	0x0500000f


	//   ....[234]....
        /*06c4*/ 	.word	0x0500000f


	//   ....[235]....
        /*06c8*/ 	.word	0x0500000f


	//   ....[236]....
        /*06cc*/ 	.word	0x0500000f


	//   ....[237]....
        /*06d0*/ 	.word	0x0500000f


	//   ....[238]....
        /*06d4*/ 	.word	0x0500000f


	//   ....[239]....
        /*06d8*/ 	.word	0x0500000f


	//   ....[240]....
        /*06dc*/ 	.word	0x0500000f


	//   ....[241]....
        /*06e0*/ 	.word	0x0500000f


	//   ....[242]....
        /*06e4*/ 	.word	0x0500000f


	//   ....[243]....
        /*06e8*/ 	.word	0x0500000f


	//   ....[244]....
        /*06ec*/ 	.word	0x0500000f


	//   ....[245]....
        /*06f0*/ 	.word	0x0500000f


	//   ....[246]....
        /*06f4*/ 	.word	0x0500000f


	//   ....[247]....
        /*06f8*/ 	.word	0x0500000f


	//   ....[248]....
        /*06fc*/ 	.word	0x0500000f


	//   ....[249]....
        /*0700*/ 	.word	0x0500000f


	//   ....[250]....
        /*0704*/ 	.word	0x0500000f


	//   ....[251]....
        /*0708*/ 	.word	0x0500000f


	//   ....[252]....
        /*070c*/ 	.word	0x0500000f


	//   ....[253]....
        /*0710*/ 	.word	0x0500000f


	//   ....[254]....
        /*0714*/ 	.word	0x0500000f


	//   ....[255]....
        /*0718*/ 	.word	0x0500000f


	//   ....[0]....
        /*071c*/ 	.word	0x0500000f


	//   ....[1]....
        /*0720*/ 	.word	0x0500000f


	//   ....[2]....
        /*0724*/ 	.word	0x0500000f


	//   ....[3]....
        /*0728*/ 	.word	0x0500000f


	//   ....[4]....
        /*072c*/ 	.word	0x0500000f


	//   ....[5]....
        /*0730*/ 	.word	0x0500000f


	//   ....[6]....
        /*0734*/ 	.word	0x0500000f


	//   ....[7]....
        /*0738*/ 	.word	0x0500000f


	//   ....[8]....
        /*073c*/ 	.word	0x0500000f


	//   ....[9]....
        /*0740*/ 	.word	0x0500000f


	//   ....[10]....
        /*0744*/ 	.word	0x0500000f


	//   ....[11]....
        /*0748*/ 	.word	0x0500000f


	//   ....[12]....
        /*074c*/ 	.word	0x0500000f


	//   ....[13]....
        /*0750*/ 	.word	0x0500000f


	//   ....[14]....
        /*0754*/ 	.word	0x0500000f


	//   ....[15]....
        /*0758*/ 	.word	0x0500000f


	//   ....[16]....
        /*075c*/ 	.word	0x0500000f


	//   ....[17]....
        /*0760*/ 	.word	0x0500000f


	//   ....[18]....
        /*0764*/ 	.word	0x0500000f


	//   ....[19]....
        /*0768*/ 	.word	0x0500000f


	//   ....[20]....
        /*076c*/ 	.word	0x0500000f


	//   ....[21]....
        /*0770*/ 	.word	0x0500000f


	//   ....[22]....
        /*0774*/ 	.word	0x0500000f


	//   ....[23]....
        /*0778*/ 	.word	0x0500000f


	//   ....[24]....
        /*077c*/ 	.word	0x0500000f


	//   ....[25]....
        /*0780*/ 	.word	0x0500000f


	//   ....[26]....
        /*0784*/ 	.word	0x0500000f


	//   ....[27]....
        /*0788*/ 	.word	0x0500000f


	//   ....[28]....
        /*078c*/ 	.word	0x0500000f


	//   ....[29]....
        /*0790*/ 	.word	0x0500000f


	//   ....[30]....
        /*0794*/ 	.word	0x0500000f


	//   ....[31]....
        /*0798*/ 	.word	0x0500000f


	//   ....[32]....
        /*079c*/ 	.word	0x0500000f


	//   ....[33]....
        /*07a0*/ 	.word	0x0500000f


	//   ....[34]....
        /*07a4*/ 	.word	0x0500000f


	//   ....[35]....
        /*07a8*/ 	.word	0x0500000f


	//   ....[36]....
        /*07ac*/ 	.word	0x0500000f


	//   ....[37]....
        /*07b0*/ 	.word	0x0500000f


	//   ....[38]....
        /*07b4*/ 	.word	0x0500000f


	//   ....[39]....
        /*07b8*/ 	.word	0x0500000f


	//   ....[40]....
        /*07bc*/ 	.word	0x0500000f


	//   ....[41]....
        /*07c0*/ 	.word	0x0500000f


	//   ....[42]....
        /*07c4*/ 	.word	0x0500000f


	//   ....[43]....
        /*07c8*/ 	.word	0x0500000f


	//   ....[44]....
        /*07cc*/ 	.word	0x0500000f


	//   ....[45]....
        /*07d0*/ 	.word	0x0500000f


	//   ....[46]....
        /*07d4*/ 	.word	0x0500000f


	//   ....[47]....
        /*07d8*/ 	.word	0x0500000f


	//   ....[48]....
        /*07dc*/ 	.word	0x0500000f


	//   ....[49]....
        /*07e0*/ 	.word	0x0500000f


	//   ....[50]....
        /*07e4*/ 	.word	0x0500000f


	//   ....[51]....
        /*07e8*/ 	.word	0x0500000f


	//   ....[52]....
        /*07ec*/ 	.word	0x0500000f


	//   ....[53]....
        /*07f0*/ 	.word	0x0500000f


	//   ....[54]....
        /*07f4*/ 	.word	0x0500000f


	//   ....[55]....
        /*07f8*/ 	.word	0x0500000f


	//   ....[56]....
        /*07fc*/ 	.word	0x0500000f


	//   ....[57]....
        /*0800*/ 	.word	0x0500000f


	//   ....[58]....
        /*0804*/ 	.word	0x0500000f


	//   ....[59]....
        /*0808*/ 	.word	0x0500000f


	//   ....[60]....
        /*080c*/ 	.word	0x0500000f


	//   ....[61]....
        /*0810*/ 	.word	0x0500000f


	//   ....[62]....
        /*0814*/ 	.word	0x0500000f


	//   ....[63]....
        /*0818*/ 	.word	0x0500000f


	//   ....[64]....
        /*081c*/ 	.word	0x0500000f


	//   ....[65]....
        /*0820*/ 	.word	0x0500000f


	//   ....[66]....
        /*0824*/ 	.word	0x0500000f


	//   ....[67]....
        /*0828*/ 	.word	0x0500000f


	//   ....[68]....
        /*082c*/ 	.word	0x0500000f


	//----- nvinfo : EIATTR_COOP_GROUP_INSTR_OFFSETS
	.align		4
.L_405:
        /*0830*/ 	.byte	0x04, 0x28
        /*0832*/ 	.short	(.L_407 - .L_406)


	//   ....[0]....
.L_406:
        /*0834*/ 	.word	0x00000070


	//   ....[1]....
        /*0838*/ 	.word	0x00000140


	//   ....[2]....
        /*083c*/ 	.word	0x00000190


	//   ....[3]....
        /*0840*/ 	.word	0x000003c0


	//   ....[4]....
        /*0844*/ 	.word	0x00000520


	//   ....[5]....
        /*0848*/ 	.word	0x00000640


	//   ....[6]....
        /*084c*/ 	.word	0x000007a0


	//   ....[7]....
        /*0850*/ 	.word	0x000037b0


	//   ....[8]....
        /*0854*/ 	.word	0x000037c0


	//   ....[9]....
        /*0858*/ 	.word	0x00003f00


	//   ....[10]....
        /*085c*/ 	.word	0x00003f10


	//   ....[11]....
        /*0860*/ 	.word	0x00004b60


	//   ....[12]....
        /*0864*/ 	.word	0x00004b70


	//   ....[13]....
        /*0868*/ 	.word	0x00005340


	//   ....[14]....
        /*086c*/ 	.word	0x00005350


	//   ....[15]....
        /*0870*/ 	.word	0x00005db0


	//   ....[16]....
        /*0874*/ 	.word	0x00005dc0


	//   ....[17]....
        /*0878*/ 	.word	0x00005ed0


	//   ....[18]....
        /*087c*/ 	.word	0x00005ee0


	//   ....[19]....
        /*0880*/ 	.word	0x000062e0


	//   ....[20]....
        /*0884*/ 	.word	0x00006310


	//   ....[21]....
        /*0888*/ 	.word	0x000065e0


	//   ....[22]....
        /*088c*/ 	.word	0x00006600


	//   ....[23]....
        /*0890*/ 	.word	0x000075d0


	//   ....[24]....
        /*0894*/ 	.word	0x00007d40


	//   ....[25]....
        /*0898*/ 	.word	0x00007d50


	//   ....[26]....
        /*089c*/ 	.word	0x00007d60


	//   ....[27]....
        /*08a0*/ 	.word	0x00007d70


	//   ....[28]....
        /*08a4*/ 	.word	0x00008060


	//   ....[29]....
        /*08a8*/ 	.word	0x00008070


	//   ....[30]....
        /*08ac*/ 	.word	0x00008080


	//   ....[31]....
        /*08b0*/ 	.word	0x00008090


	//   ....[32]....
        /*08b4*/ 	.word	0x00009390


	//   ....[33]....
        /*08b8*/ 	.word	0x000093b0


	//   ....[34]....
        /*08bc*/ 	.word	0x000093c0


	//   ....[35]....
        /*08c0*/ 	.word	0x000093d0


	//   ....[36]....
        /*08c4*/ 	.word	0x000094c0


	//   ....[37]....
        /*08c8*/ 	.word	0x000094e0


	//   ....[38]....
        /*08cc*/ 	.word	0x00009560


	//   ....[39]....
        /*08d0*/ 	.word	0x000095b0


	//   ....[40]....
        /*08d4*/ 	.word	0x0000ada0


	//   ....[41]....
        /*08d8*/ 	.word	0x0000b6b0


	//   ....[42]....
        /*08dc*/ 	.word	0x0000bce0


	//   ....[43]....
        /*08e0*/ 	.word	0x0000bdf0


	//   ....[44]....
        /*08e4*/ 	.word	0x0000c3d0


	//   ....[45]....
        /*08e8*/ 	.word	0x0000c430


	//   ....[46]....
        /*08ec*/ 	.word	0x0000d8b0


	//   ....[47]....
        /*08f0*/ 	.word	0x0000e320


	//   ....[48]....
        /*08f4*/ 	.word	0x0000ea10


	//   ....[49]....
        /*08f8*/ 	.word	0x0000eb30


	//   ....[50]....
        /*08fc*/ 	.word	0x0000f440


	//   ....[51]....
        /*0900*/ 	.word	0x0000f5c0


	//   ....[52]....
        /*0904*/ 	.word	0x00010f00


	//   ....[53]....
        /*0908*/ 	.word	0x00010f20


	//   ....[54]....
        /*090c*/ 	.word	0x00011800


	//   ....[55]....
        /*0910*/ 	.word	0x00011850


	//   ....[56]....
        /*0914*/ 	.word	0x00012de0


	//   ....[57]....
        /*0918*/ 	.word	0x00013830


	//   ....[58]....
        /*091c*/ 	.word	0x00013f60


	//   ....[59]....
        /*0920*/ 	.word	0x00014090


	//   ....[60]....
        /*0924*/ 	.word	0x00014500


	//   ....[61]....
        /*0928*/ 	.word	0x00014560


	//   ....[62]....
        /*092c*/ 	.word	0x00015b90


	//   ....[63]....
        /*0930*/ 	.word	0x00015c20


	//   ....[64]....
        /*0934*/ 	.word	0x00015cd0


	//   ....[65]....
        /*0938*/ 	.word	0x00015ea0


	//   ....[66]....
        /*093c*/ 	.word	0x000176c0


	//   ....[67]....
        /*0940*/ 	.word	0x000176e0


	//   ....[68]....
        /*0944*/ 	.word	0x000176f0


	//   ....[69]....
        /*0948*/ 	.word	0x00017700


	//   ....[70]....
        /*094c*/ 	.word	0x00018120


	//   ....[71]....
        /*0950*/ 	.word	0x00018130


	//   ....[72]....
        /*0954*/ 	.word	0x00018360


	//   ....[73]....
        /*0958*/ 	.word	0x00018370


	//   ....[74]....
        /*095c*/ 	.word	0x000185a0


	//   ....[75]....
        /*0960*/ 	.word	0x000185b0


	//   ....[76]....
        /*0964*/ 	.word	0x000187e0


	//   ....[77]....
        /*0968*/ 	.word	0x000187f0


	//   ....[78]....
        /*096c*/ 	.word	0x00018cc0


	//   ....[79]....
        /*0970*/ 	.word	0x00018cd0


	//   ....[80]....
        /*0974*/ 	.word	0x00019b30


	//   ....[81]....
        /*0978*/ 	.word	0x00019b40


	//   ....[82]....
        /*097c*/ 	.word	0x0001b1e0


	//   ....[83]....
        /*0980*/ 	.word	0x0001b1f0


	//   ....[84]....
        /*0984*/ 	.word	0x0001b430


	//   ....[85]....
        /*0988*/ 	.word	0x0001b440


	//   ....[86]....
        /*098c*/ 	.word	0x0001b670


	//   ....[87]....
        /*0990*/ 	.word	0x0001b680


	//   ....[88]....
        /*0994*/ 	.word	0x0001b8b0


	//   ....[89]....
        /*0998*/ 	.word	0x0001b8c0


	//   ....[90]....
        /*099c*/ 	.word	0x0001bb50


	//   ....[91]....
        /*09a0*/ 	.word	0x0001bd40


	//   ....[92]....
        /*09a4*/ 	.word	0x0001bd70


	//   ....[93]....
        /*09a8*/ 	.word	0x0001bda0


	//   ....[94]....
        /*09ac*/ 	.word	0x0001bdd0


	//   ....[95]....
        /*09b0*/ 	.word	0x0001be00


	//   ....[96]....
        /*09b4*/ 	.word	0x0001be30


	//   ....[97]....
        /*09b8*/ 	.word	0x0001bfc0


	//   ....[98]....
        /*09bc*/ 	.word	0x0001bff0


	//   ....[99]....
        /*09c0*/ 	.word	0x0001c020


	//   ....[100]....
        /*09c4*/ 	.word	0x0001c050


	//   ....[101]....
        /*09c8*/ 	.word	0x0001c080


	//   ....[102]....
        /*09cc*/ 	.word	0x0001c0b0


	//   ....[103]....
        /*09d0*/ 	.word	0x0001c140


	//   ....[104]....
        /*09d4*/ 	.word	0x0001c170


	//   ....[105]....
        /*09d8*/ 	.word	0x0001c180


	//   ....[106]....
        /*09dc*/ 	.word	0x0001c1c0


	//   ....[107]....
        /*09e0*/ 	.word	0x0001d950


	//   ....[108]....
        /*09e4*/ 	.word	0x0001fd60


	//   ....[109]....
        /*09e8*/ 	.word	0x0001fd80


	//   ....[110]....
        /*09ec*/ 	.word	0x0001fe10


	//   ....[111]....
        /*09f0*/ 	.word	0x0001fe30


	//   ....[112]....
        /*09f4*/ 	.word	0x0001feb0


	//   ....[113]....
        /*09f8*/ 	.word	0x0001fed0


	//   ....[114]....
        /*09fc*/ 	.word	0x0001ff50


	//   ....[115]....
        /*0a00*/ 	.word	0x0001ff70


	//   ....[116]....
        /*0a04*/ 	.word	0x0001fff0


	//   ....[117]....
        /*0a08*/ 	.word	0x00020010


	//   ....[118]....
        /*0a0c*/ 	.word	0x00020020


	//   ....[119]....
        /*0a10*/ 	.word	0x00020030


	//   ....[120]....
        /*0a14*/ 	.word	0x00020880


	//   ....[121]....
        /*0a18*/ 	.word	0x000208b0


	//   ....[122]....
        /*0a1c*/ 	.word	0x00020970


	//   ....[123]....
        /*0a20*/ 	.word	0x00020980


	//   ....[124]....
        /*0a24*/ 	.word	0x00020a10


	//   ....[125]....
        /*0a28*/ 	.word	0x00020a20


	//   ....[126]....
        /*0a2c*/ 	.word	0x00020ab0


	//   ....[127]....
        /*0a30*/ 	.word	0x00020ac0


	//   ....[128]....
        /*0a34*/ 	.word	0x00020b50


	//   ....[129]....
        /*0a38*/ 	.word	0x00020b60


	//   ....[130]....
        /*0a3c*/ 	.word	0x00020bf0


	//   ....[131]....
        /*0a40*/ 	.word	0x00020c00


	//   ....[132]....
        /*0a44*/ 	.word	0x00020c80


	//   ....[133]....
        /*0a48*/ 	.word	0x00020c90


	//   ....[134]....
        /*0a4c*/ 	.word	0x00020ca0


	//   ....[135]....
        /*0a50*/ 	.word	0x00020cb0


	//   ....[136]....
        /*0a54*/ 	.word	0x00021110


	//   ....[137]....
        /*0a58*/ 	.word	0x00021140


	//   ....[138]....
        /*0a5c*/ 	.word	0x00021190


	//   ....[139]....
        /*0a60*/ 	.word	0x00021250


	//   ....[140]....
        /*0a64*/ 	.word	0x00021260


	//   ....[141]....
        /*0a68*/ 	.word	0x00021290


	//   ....[142]....
        /*0a6c*/ 	.word	0x00021320


	//   ....[143]....
        /*0a70*/ 	.word	0x000213d0


	//   ....[144]....
        /*0a74*/ 	.word	0x000213e0


	//   ....[145]....
        /*0a78*/ 	.word	0x00021410


	//   ....[146]....
        /*0a7c*/ 	.word	0x00021420


	//   ....[147]....
        /*0a80*/ 	.word	0x000214b0


	//   ....[148]....
        /*0a84*/ 	.word	0x00021bc0


	//   ....[149]....
        /*0a88*/ 	.word	0x00021be0


	//   ....[150]....
        /*0a8c*/ 	.word	0x00021c30


	//   ....[151]....
        /*0a90*/ 	.word	0x00021c40


	//   ....[152]....
        /*0a94*/ 	.word	0x00021c80


	//   ....[153]....
        /*0a98*/ 	.word	0x00021c90


	//   ....[154]....
        /*0a9c*/ 	.word	0x00021cd0


	//   ....[155]....
        /*0aa0*/ 	.word	0x00021ce0


	//   ....[156]....
        /*0aa4*/ 	.word	0x00021d20


	//   ....[157]....
        /*0aa8*/ 	.word	0x00021d30


	//   ....[158]....
        /*0aac*/ 	.word	0x00021d40


	//   ....[159]....
        /*0ab0*/ 	.word	0x00021d80


	//   ....[160]....
        /*0ab4*/ 	.word	0x000220a0


	//   ....[161]....
        /*0ab8*/ 	.word	0x000220c0


	//   ....[162]....
        /*0abc*/ 	.word	0x000220d0


	//   ....[163]....
        /*0ac0*/ 	.word	0x000220e0


	//   ....[164]....
        /*0ac4*/ 	.word	0x00022100


	//   ....[165]....
        /*0ac8*/ 	.word	0x00022170


	//   ....[166]....
        /*0acc*/ 	.word	0x000221e0


	//   ....[167]....
        /*0ad0*/ 	.word	0x00022200


	//   ....[168]....
        /*0ad4*/ 	.word	0x00022210


	//   ....[169]....
        /*0ad8*/ 	.word	0x00022270


	//   ....[170]....
        /*0adc*/ 	.word	0x00022290


	//   ....[171]....
        /*0ae0*/ 	.word	0x000222f0


	//   ....[172]....
        /*0ae4*/ 	.word	0x00022830


	//   ....[173]....
        /*0ae8*/ 	.word	0x00022860


	//   ....[174]....
        /*0aec*/ 	.word	0x000228c0


	//   ....[175]....
        /*0af0*/ 	.word	0x000228f0


	//   ....[176]....
        /*0af4*/ 	.word	0x00022920


	//   ....[177]....
        /*0af8*/ 	.word	0x00022950


	//   ....[178]....
        /*0afc*/ 	.word	0x00022980


	//   ....[179]....
        /*0b00*/ 	.word	0x000229b0


	//   ....[180]....
        /*0b04*/ 	.word	0x00022b50


	//   ....[181]....
        /*0b08*/ 	.word	0x00022b80


	//   ....[182]....
        /*0b0c*/ 	.word	0x00022bb0


	//   ....[183]....
        /*0b10*/ 	.word	0x00022be0


	//   ....[184]....
        /*0b14*/ 	.word	0x00022c10


	//   ....[185]....
        /*0b18*/ 	.word	0x00022c40


	//   ....[186]....
        /*0b1c*/ 	.word	0x00022d00


	//   ....[187]....
        /*0b20*/ 	.word	0x00022d20


	//   ....[188]....
        /*0b24*/ 	.word	0x00022d40


	//   ....[189]....
        /*0b28*/ 	.word	0x00022da0


	//   ....[190]....
        /*0b2c*/ 	.word	0x000237c0


	//   ....[191]....
        /*0b30*/ 	.word	0x00023ae0


	//   ....[192]....
        /*0b34*/ 	.word	0x00023b70


	//   ....[193]....
        /*0b38*/ 	.word	0x00023c00


	//   ....[194]....
        /*0b3c*/ 	.word	0x00023c90


	//   ....[195]....
        /*0b40*/ 	.word	0x00023d70


	//   ....[196]....
        /*0b44*/ 	.word	0x00023e00


	//   ....[197]....
        /*0b48*/ 	.word	0x00023ea0


	//   ....[198]....
        /*0b4c*/ 	.word	0x00023f30


	//   ....[199]....
        /*0b50*/ 	.word	0x00024020


	//   ....[200]....
        /*0b54*/ 	.word	0x000240b0


	//   ....[201]....
        /*0b58*/ 	.word	0x00024150


	//   ....[202]....
        /*0b5c*/ 	.word	0x000241e0


	//   ....[203]....
        /*0b60*/ 	.word	0x000242c0


	//   ....[204]....
        /*0b64*/ 	.word	0x00024360


	//   ....[205]....
        /*0b68*/ 	.word	0x000243f0


	//   ....[206]....
        /*0b6c*/ 	.word	0x00024440


	//   ....[207]....
        /*0b70*/ 	.word	0x00024490


	//   ....[208]....
        /*0b74*/ 	.word	0x00024530


	//   ....[209]....
        /*0b78*/ 	.word	0x000245c0


	//   ....[210]....
        /*0b7c*/ 	.word	0x00024610


	//   ....[211]....
        /*0b80*/ 	.word	0x00024660


	//   ....[212]....
        /*0b84*/ 	.word	0x00024760


	//   ....[213]....
        /*0b88*/ 	.word	0x00024810


	//   ....[214]....
        /*0b8c*/ 	.word	0x00024890


	//   ....[215]....
        /*0b90*/ 	.word	0x00024900


	//   ....[216]....
        /*0b94*/ 	.word	0x00024a20


	//   ....[217]....
        /*0b98*/ 	.word	0x00024b40


	//   ....[218]....
        /*0b9c*/ 	.word	0x00024c00


	//   ....[219]....
        /*0ba0*/ 	.word	0x00024c50


	//   ....[220]....
        /*0ba4*/ 	.word	0x00024fa0


	//   ....[221]....
        /*0ba8*/ 	.word	0x00024ff0


	//   ....[222]....
        /*0bac*/ 	.word	0x00025080


	//   ....[223]....
        /*0bb0*/ 	.word	0x00025110


	//   ....[224]....
        /*0bb4*/ 	.word	0x000251a0


	//   ....[225]....
        /*0bb8*/ 	.word	0x00025230


	//   ....[226]....
        /*0bbc*/ 	.word	0x000252c0


	//   ....[227]....
        /*0bc0*/ 	.word	0x00025350


	//   ....[228]....
        /*0bc4*/ 	.word	0x000253d0


	//   ....[229]....
        /*0bc8*/ 	.word	0x00025420


	//   ....[230]....
        /*0bcc*/ 	.word	0x000254c0


	//   ....[231]....
        /*0bd0*/ 	.word	0x00025550


	//   ....[232]....
        /*0bd4*/ 	.word	0x000255e0


	//   ....[233]....
        /*0bd8*/ 	.word	0x00025630


	//   ....[234]....
        /*0bdc*/ 	.word	0x000256c0


	//   ....[235]....
        /*0be0*/ 	.word	0x00025750


	//   ....[236]....
        /*0be4*/ 	.word	0x000257e0


	//   ....[237]....
        /*0be8*/ 	.word	0x00025870


	//   ....[238]....
        /*0bec*/ 	.word	0x00025900


	//   ....[239]....
        /*0bf0*/ 	.word	0x00025990


	//   ....[240]....
        /*0bf4*/ 	.word	0x00025a50


	//   ....[241]....
        /*0bf8*/ 	.word	0x00025d30


	//   ....[242]....
        /*0bfc*/ 	.word	0x00025e20


	//   ....[243]....
        /*0c00*/ 	.word	0x00025ec0


	//   ....[244]....
        /*0c04*/ 	.word	0x00025f20


	//   ....[245]....
        /*0c08*/ 	.word	0x00026010


	//   ....[246]....
        /*0c0c*/ 	.word	0x00026080


	//   ....[247]....
        /*0c10*/ 	.word	0x00026170


	//   ....[248]....
        /*0c14*/ 	.word	0x000261e0


	//   ....[249]....
        /*0c18*/ 	.word	0x000262d0


	//   ....[250]....
        /*0c1c*/ 	.word	0x00026340


	//   ....[251]....
        /*0c20*/ 	.word	0x00026430


	//   ....[252]....
        /*0c24*/ 	.word	0x000264a0


	//   ....[253]....
        /*0c28*/ 	.word	0x00026540


	//   ....[254]....
        /*0c2c*/ 	.word	0x00026630


	//   ....[255]....
        /*0c30*/ 	.word	0x000266a0


	//   ....[0]....
        /*0c34*/ 	.word	0x00026700


	//   ....[1]....
        /*0c38*/ 	.word	0x000267f0


	//   ....[2]....
        /*0c3c*/ 	.word	0x00026850


	//   ....[3]....
        /*0c40*/ 	.word	0x00026950


	//   ....[4]....
        /*0c44*/ 	.word	0x000269b0


	//   ....[5]....
        /*0c48*/ 	.word	0x00026ab0


	//   ....[6]....
        /*0c4c*/ 	.word	0x00026b10


	//   ....[7]....
        /*0c50*/ 	.word	0x00026c10


	//   ....[8]....
        /*0c54*/ 	.word	0x00026c70


	//   ....[9]....
        /*0c58*/ 	.word	0x00026d70


	//   ....[10]....
        /*0c5c*/ 	.word	0x00026dd0


	//   ....[11]....
        /*0c60*/ 	.word	0x00026ed0


	//   ....[12]....
        /*0c64*/ 	.word	0x00026f30


	//   ....[13]....
        /*0c68*/ 	.word	0x00026fd0


	//   ....[14]....
        /*0c6c*/ 	.word	0x00027150


	//   ....[15]....
        /*0c70*/ 	.word	0x00027230


	//   ....[16]....
        /*0c74*/ 	.word	0x000272e0


	//   ....[17]....
        /*0c78*/ 	.word	0x000273f0


	//   ....[18]....
        /*0c7c*/ 	.word	0x00027450


	//   ....[19]....
        /*0c80*/ 	.word	0x00027560


	//   ....[20]....
        /*0c84*/ 	.word	0x000275c0


	//   ....[21]....
        /*0c88*/ 	.word	0x000276d0


	//   ....[22]....
        /*0c8c*/ 	.word	0x00027730


	//   ....[23]....
        /*0c90*/ 	.word	0x00027840


	//   ....[24]....
        /*0c94*/ 	.word	0x000278a0


	//   ....[25]....
        /*0c98*/ 	.word	0x00027960


	//   ....[26]....
        /*0c9c*/ 	.word	0x00027ac0


	//   ....[27]....
        /*0ca0*/ 	.word	0x00027b60


	//   ....[28]....
        /*0ca4*/ 	.word	0x00027bc0


	//   ....[29]....
        /*0ca8*/ 	.word	0x00027c70


	//   ....[30]....
        /*0cac*/ 	.word	0x00027cd0


	//   ....[31]....
        /*0cb0*/ 	.word	0x00027d80


	//   ....[32]....
        /*0cb4*/ 	.word	0x00027de0


	//   ....[33]....
        /*0cb8*/ 	.word	0x00027e90


	//   ....[34]....
        /*0cbc*/ 	.word	0x00027ef0


	//   ....[35]....
        /*0cc0*/ 	.word	0x00027fa0


	//   ....[36]....
        /*0cc4*/ 	.word	0x00028000


	//   ....[37]....
        /*0cc8*/ 	.word	0x000280b0


	//   ....[38]....
        /*0ccc*/ 	.word	0x000281a0


	//   ....[39]....
        /*0cd0*/ 	.word	0x00028240


	//   ....[40]....
        /*0cd4*/ 	.word	0x000282a0


	//   ....[41]....
        /*0cd8*/ 	.word	0x00028370


	//   ....[42]....
        /*0cdc*/ 	.word	0x000283d0


	//   ....[43]....
        /*0ce0*/ 	.word	0x000284a0


	//   ....[44]....
        /*0ce4*/ 	.word	0x00028500


	//   ....[45]....
        /*0ce8*/ 	.word	0x000285d0


	//   ....[46]....
        /*0cec*/ 	.word	0x00028630


	//   ....[47]....
        /*0cf0*/ 	.word	0x00028700


	//   ....[48]....
        /*0cf4*/ 	.word	0x00028760


	//   ....[49]....
        /*0cf8*/ 	.word	0x00028830


	//   ....[50]....
        /*0cfc*/ 	.word	0x000288c0


	//   ....[51]....
        /*0d00*/ 	.word	0x00028960


	//   ....[52]....
        /*0d04*/ 	.word	0x00028ae0


	//   ....[53]....
        /*0d08*/ 	.word	0x00028b50


	//   ....[54]....
        /*0d0c*/ 	.word	0x00028bc0


	//   ....[55]....
        /*0d10*/ 	.word	0x00028c30


	//   ....[56]....
        /*0d14*/ 	.word	0x00028ca0


	//   ....[57]....
        /*0d18*/ 	.word	0x00028d20


	//   ....[58]....
        /*0d1c*/ 	.word	0x00028da0


	//   ....[59]....
        /*0d20*/ 	.word	0x00028e30


	//   ....[60]....
        /*0d24*/ 	.word	0x00028ea0


	//   ....[61]....
        /*0d28*/ 	.word	0x00028f10


	//   ....[62]....
        /*0d2c*/ 	.word	0x00028f80


	//   ....[63]....
        /*0d30*/ 	.word	0x00029000


	//   ....[64]....
        /*0d34*/ 	.word	0x00029070


	//   ....[65]....
        /*0d38*/ 	.word	0x00029100


	//   ....[66]....
        /*0d3c*/ 	.word	0x00029160


	//   ....[67]....
        /*0d40*/ 	.word	0x000291f0


	//   ....[68]....
        /*0d44*/ 	.word	0x00029320


	//----- nvinfo : EIATTR_REG_RECONFIG
	.align		4
.L_407:
        /*0d48*/ 	.byte	0x01, 0x54
	.zero		2


	//----- nvinfo : EIATTR_SYSCALL_OFFSETS
	.align		4
        /*0d4c*/ 	.byte	0x04, 0x46
        /*0d4e*/ 	.short	(.L_409 - .L_408)


	//   ....[0]....
.L_408:
        /*0d50*/ 	.word	0x00002320


	//   ....[1]....
        /*0d54*/ 	.word	0x00002470


	//   ....[2]....
        /*0d58*/ 	.word	0x00007770


	//   ....[3]....
        /*0d5c*/ 	.word	0x00007a90


	//   ....[4]....
        /*0d60*/ 	.word	0x0001f3f0


	//   ....[5]....
        /*0d64*/ 	.word	0x0001f540


	//   ....[6]....
        /*0d68*/ 	.word	0x0001f630


	//   ....[7]....
        /*0d6c*/ 	.word	0x000204e0


	//----- nvinfo : EIATTR_MBARRIER_INSTR_OFFSETS
	.align		4
.L_409:
        /*0d70*/ 	.byte	0x04, 0x39
        /*0d72*/ 	.short	(.L_411 - .L_410)


	//   ....[0]....
.L_410:
        /*0d74*/ 	.word	0x00000270
        /*0d78*/ 	.word	0x000000ff
        /*0d7c*/ 	.word	0x00022800
        /*0d80*/ 	.short	0x0100
        /*0d82*/ 	.byte	0x08
	.zero		1


	//   ....[1]....
        /*0d84*/ 	.word	0x00000280
        /*0d88*/ 	.word	0x000000ff
        /*0d8c*/ 	.word	0x00022820
        /*0d90*/ 	.short	0x0100
        /*0d92*/ 	.byte	0x08
	.zero		1


	//   ....[2]....
        /*0d94*/ 	.word	0x00000370
        /*0d98*/ 	.word	0x000000ff
        /*0d9c*/ 	.word	0x00022830
        /*0da0*/ 	.short	0x0100
        /*0da2*/ 	.byte	0x08
	.zero		1


	//   ....[3]....
        /*0da4*/ 	.word	0x00000380
        /*0da8*/ 	.word	0x000000ff
        /*0dac*/ 	.word	0x00022840
        /*0db0*/ 	.short	0x0100
        /*0db2*/ 	.byte	0x08
	.zero		1


	//   ....[4]....
        /*0db4*/ 	.word	0x00000390
        /*0db8*/ 	.word	0x000000ff
        /*0dbc*/ 	.word	0x00022838
        /*0dc0*/ 	.short	0x0100
        /*0dc2*/ 	.byte	0x08
	.zero		1


	//   ....[5]....
        /*0dc4*/ 	.word	0x000003a0
        /*0dc8*/ 	.word	0x000000ff
        /*0dcc*/ 	.word	0x00022848
        /*0dd0*/ 	.short	0x0100
        /*0dd2*/ 	.byte	0x08
	.zero		1


	//   ....[6]....
        /*0dd4*/ 	.word	0x000004d0
        /*0dd8*/ 	.word	0x000000ff
        /*0ddc*/ 	.word	0x00022850
        /*0de0*/ 	.short	0x0100
        /*0de2*/ 	.byte	0x08
	.zero		1


	//   ....[7]....
        /*0de4*/ 	.word	0x000004e0
        /*0de8*/ 	.word	0x000000ff
        /*0dec*/ 	.word	0x00022860
        /*0df0*/ 	.short	0x0100
        /*0df2*/ 	.byte	0x08
	.zero		1


	//   ....[8]....
        /*0df4*/ 	.word	0x000004f0
        /*0df8*/ 	.word	0x000000ff
        /*0dfc*/ 	.word	0x00022858
        /*0e00*/ 	.short	0x0100
        /*0e02*/ 	.byte	0x08
	.zero		1


	//   ....[9]....
        /*0e04*/ 	.word	0x00000500
        /*0e08*/ 	.word	0x000000ff
        /*0e0c*/ 	.word	0x00022868
        /*0e10*/ 	.short	0x0100
        /*0e12*/ 	.byte	0x08
	.zero		1


	//   ....[10]....
        /*0e14*/ 	.word	0x000005f0
        /*0e18*/ 	.word	0x000000ff
        /*0e1c*/ 	.word	0x00022870
        /*0e20*/ 	.short	0x0100
        /*0e22*/ 	.byte	0x06
	.zero		1


	//   ....[11]....
        /*0e24*/ 	.word	0x00000600
        /*0e28*/ 	.word	0x000000ff
        /*0e2c*/ 	.word	0x00022880
        /*0e30*/ 	.short	0x0100
        /*0e32*/ 	.byte	0x06
	.zero		1


	//   ....[12]....
        /*0e34*/ 	.word	0x00000610
        /*0e38*/ 	.word	0x000000ff
        /*0e3c*/ 	.word	0x00022878
        /*0e40*/ 	.short	0x0100
        /*0e42*/ 	.byte	0x06
	.zero		1


	//   ....[13]....
        /*0e44*/ 	.word	0x00000620
        /*0e48*/ 	.word	0x000000ff
        /*0e4c*/ 	.word	0x00022888
        /*0e50*/ 	.short	0x0100
        /*0e52*/ 	.byte	0x06
	.zero		1


	//   ....[14]....
        /*0e54*/ 	.word	0x00000750
        /*0e58*/ 	.word	0x000000ff
        /*0e5c*/ 	.word	0x00022890
        /*0e60*/ 	.short	0x0100
        /*0e62*/ 	.byte	0x08
	.zero		1


	//   ....[15]....
        /*0e64*/ 	.word	0x00000760
        /*0e68*/ 	.word	0x000000ff
        /*0e6c*/ 	.word	0x000228a0
        /*0e70*/ 	.short	0x0100
        /*0e72*/ 	.byte	0x08
	.zero		1


	//   ....[16]....
        /*0e74*/ 	.word	0x00000770
        /*0e78*/ 	.word	0x000000ff
        /*0e7c*/ 	.word	0x00022898
        /*0e80*/ 	.short	0x0100
        /*0e82*/ 	.byte	0x08
	.zero		1


	//   ....[17]....
        /*0e84*/ 	.word	0x00000780
        /*0e88*/ 	.word	0x000000ff
        /*0e8c*/ 	.word	0x000228a8
        /*0e90*/ 	.short	0x0100
        /*0e92*/ 	.byte	0x08
	.zero		1


	//   ....[18]....
        /*0e94*/ 	.word	0x000008b0
        /*0e98*/ 	.word	0x000000ff
        /*0e9c*/ 	.word	0x000228b0
        /*0ea0*/ 	.short	0x0100
        /*0ea2*/ 	.byte	0x08
	.zero		1


	//   ....[19]....
        /*0ea4*/ 	.word	0x000008c0
        /*0ea8*/ 	.word	0x000000ff
        /*0eac*/ 	.word	0x000228c0
        /*0eb0*/ 	.short	0x0100
        /*0eb2*/ 	.byte	0x08
	.zero		1


	//   ....[20]....
        /*0eb4*/ 	.word	0x000008d0
        /*0eb8*/ 	.word	0x000000ff
        /*0ebc*/ 	.word	0x000228b8
        /*0ec0*/ 	.short	0x0100
        /*0ec2*/ 	.byte	0x08
	.zero		1


	//   ....[21]....
        /*0ec4*/ 	.word	0x000008e0
        /*0ec8*/ 	.word	0x000000ff
        /*0ecc*/ 	.word	0x000228c8
        /*0ed0*/ 	.short	0x0100
        /*0ed2*/ 	.byte	0x08
	.zero		1


	//   ....[22]....
        /*0ed4*/ 	.word	0x00003760
        /*0ed8*/ 	.word	0x00000057
        /*0edc*/ 	.word	0x00022890
        /*0ee0*/ 	.short	0x010a
        /*0ee2*/ 	.byte	0x3f
	.zero		1


	//   ....[23]....
        /*0ee4*/ 	.word	0x00004b00
        /*0ee8*/ 	.word	0x00000057
        /*0eec*/ 	.word	0x00022890
        /*0ef0*/ 	.short	0x010a
        /*0ef2*/ 	.byte	0x3f
	.zero		1


	//   ....[24]....
        /*0ef4*/ 	.word	0x00005c10
        /*0ef8*/ 	.word	0x00000057
        /*0efc*/ 	.word	0x00022890
        /*0f00*/ 	.short	0x010a
        /*0f02*/ 	.byte	0x3f
	.zero		1


	//   ....[25]....
        /*0f04*/ 	.word	0x000060b0
        /*0f08*/ 	.word	0x00000004
        /*0f0c*/ 	.word	0x00000000
        /*0f10*/ 	.short	0x0101
        /*0f12*/ 	.byte	0x3f
	.zero		1


	//   ....[26]....
        /*0f14*/ 	.word	0x000060f0
        /*0f18*/ 	.word	0x00000057
        /*0f1c*/ 	.word	0x000228b0
        /*0f20*/ 	.short	0x010a
        /*0f22*/ 	.byte	0x3f
	.zero		1


	//   ....[27]....
        /*0f24*/ 	.word	0x00006970
        /*0f28*/ 	.word	0x00000057
        /*0f2c*/ 	.word	0x00000000
        /*0f30*/ 	.short	0x0101
        /*0f32*/ 	.byte	0x3f
	.zero		1


	//   ....[28]....
        /*0f34*/ 	.word	0x00007810
        /*0f38*/ 	.word	0x00000017
        /*0f3c*/ 	.word	0x00022800
        /*0f40*/ 	.short	0x010a
        /*0f42*/ 	.byte	0x3f
	.zero		1


	//   ....[29]....
        /*0f44*/ 	.word	0x00007860
        /*0f48*/ 	.word	0x00000017
        /*0f4c*/ 	.word	0x00022800
        /*0f50*/ 	.short	0x010a
        /*0f52*/ 	.byte	0x3f
	.zero		1


	//   ....[30]....
        /*0f54*/ 	.word	0x000082f0
        /*0f58*/ 	.word	0x00000017
        /*0f5c*/ 	.word	0x00022800
        /*0f60*/ 	.short	0x010a
        /*0f62*/ 	.byte	0x3f
	.zero		1


	//   ....[31]....
        /*0f64*/ 	.word	0x00009810
        /*0f68*/ 	.word	0x00000017
        /*0f6c*/ 	.word	0x00022800
        /*0f70*/ 	.short	0x010a
        /*0f72*/ 	.byte	0x3f
	.zero		1


	//   ....[32]....
        /*0f74*/ 	.word	0x0000a850
        /*0f78*/ 	.word	0x00000003
        /*0f7c*/ 	.word	0x00022830
        /*0f80*/ 	.short	0x010a
        /*0f82*/ 	.byte	0x3f
	.zero		1


	//   ....[33]....
        /*0f84*/ 	.word	0x0000a8f0
        /*0f88*/ 	.word	0x00000003
        /*0f8c*/ 	.word	0x00022830
        /*0f90*/ 	.short	0x010a
        /*0f92*/ 	.byte	0x3f
	.zero		1


	//   ....[34]....
        /*0f94*/ 	.word	0x0000adc0
        /*0f98*/ 	.word	0x00000004
        /*0f9c*/ 	.word	0x00000000
        /*0fa0*/ 	.short	0x0101
        /*0fa2*/ 	.byte	0x3f
	.zero		1


	//   ....[35]....
        /*0fa4*/ 	.word	0x0000cc90
        /*0fa8*/ 	.word	0x00000003
        /*0fac*/ 	.word	0x00022850
        /*0fb0*/ 	.short	0x010a
        /*0fb2*/ 	.byte	0x3f
	.zero		1


	//   ....[36]....
        /*0fb4*/ 	.word	0x0000cce0
        /*0fb8*/ 	.word	0x00000003
        /*0fbc*/ 	.word	0x00022850
        /*0fc0*/ 	.short	0x010a
        /*0fc2*/ 	.byte	0x3f
	.zero		1


	//   ....[37]....
        /*0fc4*/ 	.word	0x0000d110
        /*0fc8*/ 	.word	0x00000003
        /*0fcc*/ 	.word	0x00000000
        /*0fd0*/ 	.short	0x0101
        /*0fd2*/ 	.byte	0x3f
	.zero		1


	//   ....[38]....
        /*0fd4*/ 	.word	0x0000d4d0
        /*0fd8*/ 	.word	0x00000009
        /*0fdc*/ 	.word	0x00022830
        /*0fe0*/ 	.short	0x010a
        /*0fe2*/ 	.byte	0x3f
	.zero		1


	//   ....[39]....
        /*0fe4*/ 	.word	0x0000d530
        /*0fe8*/ 	.word	0x00000009
        /*0fec*/ 	.word	0x00022830
        /*0ff0*/ 	.short	0x010a
        /*0ff2*/ 	.byte	0x3f
	.zero		1


	//   ....[40]....
        /*0ff4*/ 	.word	0x0000d940
        /*0ff8*/ 	.word	0x000000c8
        /*0ffc*/ 	.word	0x00000000
        /*1000*/ 	.short	0x0101
        /*1002*/ 	.byte	0x3f
	.zero		1


	//   ....[41]....
        /*1004*/ 	.word	0x000101c0
        /*1008*/ 	.word	0x00000009
        /*100c*/ 	.word	0x00022850
        /*1010*/ 	.short	0x010a
        /*1012*/ 	.byte	0x3f
	.zero		1


	//   ....[42]....
        /*1014*/ 	.word	0x00010210
        /*1018*/ 	.word	0x00000009
        /*101c*/ 	.word	0x00022850
        /*1020*/ 	.short	0x010a
        /*1022*/ 	.byte	0x3f
	.zero		1


	//   ....[43]....
        /*1024*/ 	.word	0x00010600
        /*1028*/ 	.word	0x00000000
        /*102c*/ 	.word	0x00000000
        /*1030*/ 	.short	0x0101
        /*1032*/ 	.byte	0x3f
	.zero		1


	//   ....[44]....
        /*1034*/ 	.word	0x00010a40
        /*1038*/ 	.word	0x00000003
        /*103c*/ 	.word	0x00022830
        /*1040*/ 	.short	0x010a
        /*1042*/ 	.byte	0x3f
	.zero		1


	//   ....[45]....
        /*1044*/ 	.word	0x00010aa0
        /*1048*/ 	.word	0x00000003
        /*104c*/ 	.word	0x00022830
        /*1050*/ 	.short	0x010a
        /*1052*/ 	.byte	0x3f
	.zero		1


	//   ....[46]....
        /*1054*/ 	.word	0x00011cc0
        /*1058*/ 	.word	0x000000a2
        /*105c*/ 	.word	0x00000000
        /*1060*/ 	.short	0x0101
        /*1062*/ 	.byte	0x3f
	.zero		1


	//   ....[47]....
        /*1064*/ 	.word	0x00012460
        /*1068*/ 	.word	0x00000003
        /*106c*/ 	.word	0x00022850
        /*1070*/ 	.short	0x010a
        /*1072*/ 	.byte	0x3f
	.zero		1


	//   ....[48]....
        /*1074*/ 	.word	0x000124b0
        /*1078*/ 	.word	0x00000003
        /*107c*/ 	.word	0x00022850
        /*1080*/ 	.short	0x010a
        /*1082*/ 	.byte	0x3f
	.zero		1


	//   ....[49]....
        /*1084*/ 	.word	0x000128b0
        /*1088*/ 	.word	0x00000003
        /*108c*/ 	.word	0x00000000
        /*1090*/ 	.short	0x0101
        /*1092*/ 	.byte	0x3f
	.zero		1


	//   ....[50]....
        /*1094*/ 	.word	0x000129f0
        /*1098*/ 	.word	0x00000009
        /*109c*/ 	.word	0x00022830
        /*10a0*/ 	.short	0x010a
        /*10a2*/ 	.byte	0x3f
	.zero		1


	//   ....[51]....
        /*10a4*/ 	.word	0x00012a50
        /*10a8*/ 	.word	0x00000009
        /*10ac*/ 	.word	0x00022830
        /*10b0*/ 	.short	0x010a
        /*10b2*/ 	.byte	0x3f
	.zero		1


	//   ....[52]....
        /*10b4*/ 	.word	0x00012e00
        /*10b8*/ 	.word	0x00000000
        /*10bc*/ 	.word	0x00000000
        /*10c0*/ 	.short	0x0101
        /*10c2*/ 	.byte	0x3f
	.zero		1


	//   ....[53]....
        /*10c4*/ 	.word	0x000156d0
        /*10c8*/ 	.word	0x00000009
        /*10cc*/ 	.word	0x00022850
        /*10d0*/ 	.short	0x010a
        /*10d2*/ 	.byte	0x3f
	.zero		1


	//   ....[54]....
        /*10d4*/ 	.word	0x00015720
        /*10d8*/ 	.word	0x00000009
        /*10dc*/ 	.word	0x00022850
        /*10e0*/ 	.short	0x010a
        /*10e2*/ 	.byte	0x3f
	.zero		1


	//   ....[55]....
        /*10e4*/ 	.word	0x00015b30
        /*10e8*/ 	.word	0x00000009
        /*10ec*/ 	.word	0x00000000
        /*10f0*/ 	.short	0x0101
        /*10f2*/ 	.byte	0x3f
	.zero		1


	//   ....[56]....
        /*10f4*/ 	.word	0x000180c0
        /*10f8*/ 	.word	0x00000003
        /*10fc*/ 	.word	0x00000000
        /*1100*/ 	.short	0x0101
        /*1102*/ 	.byte	0x3f
	.zero		1


	//   ....[57]....
        /*1104*/ 	.word	0x00018b20
        /*1108*/ 	.word	0x00000009
        /*110c*/ 	.word	0x00000000
        /*1110*/ 	.short	0x0101
        /*1112*/ 	.byte	0x3f
	.zero		1


	//   ....[58]....
        /*1114*/ 	.word	0x0001da30
        /*1118*/ 	.word	0x00000011
        /*111c*/ 	.word	0x00022820
        /*1120*/ 	.short	0x010a
        /*1122*/ 	.byte	0x3f
	.zero		1


	//   ....[59]....
        /*1124*/ 	.word	0x0001dac0
        /*1128*/ 	.word	0x0000000c
        /*112c*/ 	.word	0x000228a0
        /*1130*/ 	.short	0x010a
        /*1132*/ 	.byte	0x3f
	.zero		1


	//   ....[60]....
        /*1134*/ 	.word	0x0001dd10
        /*1138*/ 	.word	0x0000000c
        /*113c*/ 	.word	0x000228c0
        /*1140*/ 	.short	0x010a
        /*1142*/ 	.byte	0x3f
	.zero		1


	//   ....[61]....
        /*1144*/ 	.word	0x0001e320
        /*1148*/ 	.word	0x0000000a
        /*114c*/ 	.word	0x000228a0
        /*1150*/ 	.short	0x010a
        /*1152*/ 	.byte	0x3f
	.zero		1


	//   ....[62]....
        /*1154*/ 	.word	0x0001e560
        /*1158*/ 	.word	0x0000000a
        /*115c*/ 	.word	0x000228c0
        /*1160*/ 	.short	0x010a
        /*1162*/ 	.byte	0x3f
	.zero		1


	//   ....[63]....
        /*1164*/ 	.word	0x0001fb00
        /*1168*/ 	.word	0x00000021
        /*116c*/ 	.word	0x00022840
        /*1170*/ 	.short	0x010a
        /*1172*/ 	.byte	0x3f
	.zero		1


	//   ....[64]....
        /*1174*/ 	.word	0x00020130
        /*1178*/ 	.word	0x00000021
        /*117c*/ 	.word	0x00022830
        /*1180*/ 	.short	0x0107
        /*1182*/ 	.byte	0x3f
	.zero		1


	//   ....[65]....
        /*1184*/ 	.word	0x00020210
        /*1188*/ 	.word	0x00000021
        /*118c*/ 	.word	0x00022830
        /*1190*/ 	.short	0x0101
        /*1192*/ 	.byte	0x3f
	.zero		1


	//   ....[66]....
        /*1194*/ 	.word	0x00020db0
        /*1198*/ 	.word	0x00000011
        /*119c*/ 	.word	0x00022800
        /*11a0*/ 	.short	0x0107
        /*11a2*/ 	.byte	0x3f
	.zero		1


	//   ....[67]....
        /*11a4*/ 	.word	0x00020ea0
        /*11a8*/ 	.word	0x00000011
        /*11ac*/ 	.word	0x00022800
        /*11b0*/ 	.short	0x0101
        /*11b2*/ 	.byte	0x3f
	.zero		1


	//   ....[68]....
        /*11b4*/ 	.word	0x00020ec0
        /*11b8*/ 	.word	0x00000011
        /*11bc*/ 	.word	0x00022820
        /*11c0*/ 	.short	0x010a
        /*11c2*/ 	.byte	0x3f
	.zero		1


	//   ....[69]....
        /*11c4*/ 	.word	0x00020f50
        /*11c8*/ 	.word	0x00000021
        /*11cc*/ 	.word	0x00022860
        /*11d0*/ 	.short	0x010a
        /*11d2*/ 	.byte	0x3f
	.zero		1


	//   ....[70]....
        /*11d4*/ 	.word	0x00021630
        /*11d8*/ 	.word	0x00000021
        /*11dc*/ 	.word	0x00022850
        /*11e0*/ 	.short	0x0107
        /*11e2*/ 	.byte	0x3f
	.zero		1


	//   ....[71]....
        /*11e4*/ 	.word	0x00021700
        /*11e8*/ 	.word	0x00000021
        /*11ec*/ 	.word	0x00022850
        /*11f0*/ 	.short	0x0101
        /*11f2*/ 	.byte	0x3f
	.zero		1


	//   ....[72]....
        /*11f4*/ 	.word	0x00021a40
        /*11f8*/ 	.word	0x00000006
        /*11fc*/ 	.word	0x00022840
        /*1200*/ 	.short	0x010a
        /*1202*/ 	.byte	0x3f
	.zero		1


	//   ....[73]....
        /*1204*/ 	.word	0x00021e00
        /*1208*/ 	.word	0x00000006
        /*120c*/ 	.word	0x00022830
        /*1210*/ 	.short	0x0107
        /*1212*/ 	.byte	0x3f
	.zero		1


	//   ....[74]....
        /*1214*/ 	.word	0x00021ec0
        /*1218*/ 	.word	0x00000006
        /*121c*/ 	.word	0x00022830
        /*1220*/ 	.short	0x0101
        /*1222*/ 	.byte	0x3f
	.zero		1


	//   ....[75]....
        /*1224*/ 	.word	0x00021ef0
        /*1228*/ 	.word	0x00000006
        /*122c*/ 	.word	0x00022860
        /*1230*/ 	.short	0x010a
        /*1232*/ 	.byte	0x3f
	.zero		1


	//   ....[76]....
        /*1234*/ 	.word	0x000223f0
        /*1238*/ 	.word	0x00000006
        /*123c*/ 	.word	0x00022850
        /*1240*/ 	.short	0x0107
        /*1242*/ 	.byte	0x3f
	.zero		1


	//   ....[77]....
        /*1244*/ 	.word	0x000224b0
        /*1248*/ 	.word	0x00000006
        /*124c*/ 	.word	0x00022850
        /*1250*/ 	.short	0x0101
        /*1252*/ 	.byte	0x3f
	.zero		1


	//   ....[78]....
        /*1254*/ 	.word	0x00023740
        /*1258*/ 	.word	0x00000005
        /*125c*/ 	.word	0x00022820
        /*1260*/ 	.short	0x010a
        /*1262*/ 	.byte	0x3f
	.zero		1


	//   ....[79]....
        /*1264*/ 	.word	0x000238b0
        /*1268*/ 	.word	0x00000003
        /*126c*/ 	.word	0x00022840
        /*1270*/ 	.short	0x010a
        /*1272*/ 	.byte	0x3f
	.zero		1


	//   ....[80]....
        /*1274*/ 	.word	0x00023950
        /*1278*/ 	.word	0x00000013
        /*127c*/ 	.word	0x00022840
        /*1280*/ 	.short	0x010a
        /*1282*/ 	.byte	0x3f
	.zero		1


	//   ....[81]....
        /*1284*/ 	.word	0x00023990
        /*1288*/ 	.word	0x00000003
        /*128c*/ 	.word	0x00022860
        /*1290*/ 	.short	0x010a
        /*1292*/ 	.byte	0x3f
	.zero		1


	//   ....[82]....
        /*1294*/ 	.word	0x000239d0
        /*1298*/ 	.word	0x00000013
        /*129c*/ 	.word	0x00022860
        /*12a0*/ 	.short	0x010a
        /*12a2*/ 	.byte	0x3f
	.zero		1


	//   ....[83]....
        /*12a4*/ 	.word	0x00023a30
        /*12a8*/ 	.word	0x00000057
        /*12ac*/ 	.word	0x00022890
        /*12b0*/ 	.short	0x010a
        /*12b2*/ 	.byte	0x3f
	.zero		1


	//   ....[84]....
        /*12b4*/ 	.word	0x00023cc0
        /*12b8*/ 	.word	0x00000057
        /*12bc*/ 	.word	0x00022890
        /*12c0*/ 	.short	0x010a
        /*12c2*/ 	.byte	0x3f
	.zero		1


	//   ....[85]....
        /*12c4*/ 	.word	0x00023f70
        /*12c8*/ 	.word	0x00000057
        /*12cc*/ 	.word	0x00022890
        /*12d0*/ 	.short	0x010a
        /*12d2*/ 	.byte	0x3f
	.zero		1


	//   ....[86]....
        /*12d4*/ 	.word	0x00024220
        /*12d8*/ 	.word	0x00000057
        /*12dc*/ 	.word	0x000228b0
        /*12e0*/ 	.short	0x010a
        /*12e2*/ 	.byte	0x3f
	.zero		1


	//   ....[87]....
        /*12e4*/ 	.word	0x000246a0
        /*12e8*/ 	.word	0x00000017
        /*12ec*/ 	.word	0x00022800
        /*12f0*/ 	.short	0x010a
        /*12f2*/ 	.byte	0x3f
	.zero		1


	//   ....[88]....
        /*12f4*/ 	.word	0x00024c80
        /*12f8*/ 	.word	0x00000017
        /*12fc*/ 	.word	0x00022800
        /*1300*/ 	.short	0x010a
        /*1302*/ 	.byte	0x3f
	.zero		1


	//   ....[89]....
        /*1304*/ 	.word	0x00024cd0
        /*1308*/ 	.word	0x00000003
        /*130c*/ 	.word	0x00022830
        /*1310*/ 	.short	0x010a
        /*1312*/ 	.byte	0x3f
	.zero		1


	//   ....[90]....
        /*1314*/ 	.word	0x00024d20
        /*1318*/ 	.word	0x00000003
        /*131c*/ 	.word	0x00022850
        /*1320*/ 	.short	0x010a
        /*1322*/ 	.byte	0x3f
	.zero		1


	//   ....[91]....
        /*1324*/ 	.word	0x00024d70
        /*1328*/ 	.word	0x00000009
        /*132c*/ 	.word	0x00022830
        /*1330*/ 	.short	0x010a
        /*1332*/ 	.byte	0x3f
	.zero		1


	//   ....[92]....
        /*1334*/ 	.word	0x00024dc0
        /*1338*/ 	.word	0x00000009
        /*133c*/ 	.word	0x00022850
        /*1340*/ 	.short	0x010a
        /*1342*/ 	.byte	0x3f
	.zero		1


	//   ....[93]....
        /*1344*/ 	.word	0x00024e10
        /*1348*/ 	.word	0x00000003
        /*134c*/ 	.word	0x00022830
        /*1350*/ 	.short	0x010a
        /*1352*/ 	.byte	0x3f
	.zero		1


	//   ....[94]....
        /*1354*/ 	.word	0x00024e60
        /*1358*/ 	.word	0x00000003
        /*135c*/ 	.word	0x00022850
        /*1360*/ 	.short	0x010a
        /*1362*/ 	.byte	0x3f
	.zero		1


	//   ....[95]....
        /*1364*/ 	.word	0x00024eb0
        /*1368*/ 	.word	0x00000009
        /*136c*/ 	.word	0x00022830
        /*1370*/ 	.short	0x010a
        /*1372*/ 	.byte	0x3f
	.zero		1


	//   ....[96]....
        /*1374*/ 	.word	0x00024f00
        /*1378*/ 	.word	0x00000009
        /*137c*/ 	.word	0x00022850
        /*1380*/ 	.short	0x010a
        /*1382*/ 	.byte	0x3f
	.zero		1


	//   ....[97]....
        /*1384*/ 	.word	0x00025b10
        /*1388*/ 	.word	0x00000011
        /*138c*/ 	.word	0x00022820
        /*1390*/ 	.short	0x010a
        /*1392*/ 	.byte	0x3f
	.zero		1


	//   ....[98]....
        /*1394*/ 	.word	0x00025b60
        /*1398*/ 	.word	0x0000000c
        /*139c*/ 	.word	0x000228a0
        /*13a0*/ 	.short	0x010a
        /*13a2*/ 	.byte	0x3f
	.zero		1


	//   ....[99]....
        /*13a4*/ 	.word	0x00025bb0
        /*13a8*/ 	.word	0x0000000c
        /*13ac*/ 	.word	0x000228c0
        /*13b0*/ 	.short	0x010a
        /*13b2*/ 	.byte	0x3f
	.zero		1


	//   ....[100]....
        /*13b4*/ 	.word	0x00025c00
        /*13b8*/ 	.word	0x0000000a
        /*13bc*/ 	.word	0x000228a0
        /*13c0*/ 	.short	0x010a
        /*13c2*/ 	.byte	0x3f
	.zero		1


	//   ....[101]....
        /*13c4*/ 	.word	0x00025c50
        /*13c8*/ 	.word	0x0000000a
        /*13cc*/ 	.word	0x000228c0
        /*13d0*/ 	.short	0x010a
        /*13d2*/ 	.byte	0x3f
	.zero		1


	//   ....[102]....
        /*13d4*/ 	.word	0x00025d70
        /*13d8*/ 	.word	0x00000021
        /*13dc*/ 	.word	0x00022840
        /*13e0*/ 	.short	0x010a
        /*13e2*/ 	.byte	0x3f
	.zero		1


	//   ....[103]....
        /*13e4*/ 	.word	0x00027050
        /*13e8*/ 	.word	0x00000011
        /*13ec*/ 	.word	0x00022820
        /*13f0*/ 	.short	0x010a
        /*13f2*/ 	.byte	0x3f
	.zero		1


	//   ....[104]....
        /*13f4*/ 	.word	0x000270a0
        /*13f8*/ 	.word	0x00000021
        /*13fc*/ 	.word	0x00022860
        /*1400*/ 	.short	0x010a
        /*1402*/ 	.byte	0x3f
	.zero		1


	//   ....[105]....
        /*1404*/ 	.word	0x00027a10
        /*1408*/ 	.word	0x00000006
        /*140c*/ 	.word	0x00022840
        /*1410*/ 	.short	0x010a
        /*1412*/ 	.byte	0x3f
	.zero		1


	//   ....[106]....
        /*1414*/ 	.word	0x000280f0
        /*1418*/ 	.word	0x00000006
        /*141c*/ 	.word	0x00022860
        /*1420*/ 	.short	0x010a
        /*1422*/ 	.byte	0x3f
	.zero		1


	//   ....[107]....
        /*1424*/ 	.word	0x00029240
        /*1428*/ 	.word	0x00000005
        /*142c*/ 	.word	0x00022820
        /*1430*/ 	.short	0x010a
        /*1432*/ 	.byte	0x3f
	.zero		1


	//   ....[108]....
        /*1434*/ 	.word	0x000293e0
        /*1438*/ 	.word	0x00000003
        /*143c*/ 	.word	0x00022840
        /*1440*/ 	.short	0x010a
        /*1442*/ 	.byte	0x3f
	.zero		1


	//   ....[109]....
        /*1444*/ 	.word	0x00029430
        /*1448*/ 	.word	0x00000013
        /*144c*/ 	.word	0x00022840
        /*1450*/ 	.short	0x010a
        /*1452*/ 	.byte	0x3f
	.zero		1


	//   ....[110]....
        /*1454*/ 	.word	0x00029480
        /*1458*/ 	.word	0x00000003
        /*145c*/ 	.word	0x00022860
        /*1460*/ 	.short	0x010a
        /*1462*/ 	.byte	0x3f
	.zero		1


	//----- nvinfo : EIATTR_NUM_MBARRIERS
	.align		4
.L_411:
        /*1464*/ 	.byte	0x03, 0x38
        /*1466*/ 	.short	0x0016


	//----- nvinfo : EIATTR_EXIT_INSTR_OFFSETS
	.align		4
        /*1468*/ 	.byte	0x04, 0x1c
        /*146a*/ 	.short	(.L_413 - .L_412)


	//   ....[0]....
.L_412:
        /*146c*/ 	.word	0x00023a20


	//----- nvinfo : EIATTR_MAX_THREADS
	.align		4
.L_413:
        /*1470*/ 	.byte	0x04, 0x05
        /*1472*/ 	.short	(.L_415 - .L_414)
.L_414:
        /*1474*/ 	.word	0x00000180
        /*1478*/ 	.word	0x00000001
        /*147c*/ 	.word	0x00000001


	//----- nvinfo : EIATTR_CRS_STACK_SIZE
	.align		4
.L_415:
        /*1480*/ 	.byte	0x04, 0x1e
        /*1482*/ 	.short	(.L_417 - .L_416)
.L_416:
        /*1484*/ 	.word	0x00000000


	//----- nvinfo : EIATTR_CBANK_PARAM_SIZE
	.align		4
.L_417:
        /*1488*/ 	.byte	0x03, 0x19
        /*148a*/ 	.short	0x0af0


	//----- nvinfo : EIATTR_PARAM_CBANK
	.align		4
        /*148c*/ 	.byte	0x04, 0x0a
        /*148e*/ 	.short	(.L_419 - .L_418)
	.align		4
.L_418:
        /*1490*/ 	.word	index@(.nv.constant0._ZN7cutlass13device_kernelIN5flash11enable_sm90INS1_16FlashAttnFwdSm90INS1_25CollectiveMainloopFwdSm90ILi2EN4cute5tupleIJNS5_1CILi1EEES8_S8_EEENS6_IJNS7_ILi128EEENS7_ILi96EEENS7_ILi64EEEEEELi256ENS_10bfloat16_tEfNS_4arch4Sm90ELb0ELb1ELb0ELb1ELb1ELb1ELb0ELb1ELb0ELb1ELb1ELb0EEENS1_21CollectiveEpilogueFwdINS6_IJSA_NS7_ILi256EEESB_EEES9_SE_SG_Li256ELb1ELb1ELb1ELb0EEENS1_36VarlenDynamicPersistentTileSchedulerILi128ELi96ELi256ELi128ELb1ELb1ELb1ELb1ELb0ELb1EEEEEEEEEvNT_6ParamsE)
        /*1494*/ 	.short	0x0210
        /*1496*/ 	.short	0x0af0


	//----- nvinfo : EIATTR_SW_WAR
	.align		4
.L_419:
        /*1498*/ 	.byte	0x04, 0x36
        /*149a*/ 	.short	(.L_421 - .L_420)
.L_420:
        /*149c*/ 	.word	0x00000008
.L_421:


//--------------------- .nv.info._ZN7cutlass13device_kernelIN5flash11enable_sm90INS1_16FlashAttnFwdSm90INS1_25CollectiveMainloopFwdSm90ILi2EN4cute5tupleIJNS5_1CILi1EEES8_S8_EEENS6_IJNS7_ILi128EEENS7_ILi96EEENS7_ILi64EEEEEELi256ENS_10bfloat16_tEfNS_4arch4Sm90ELb0ELb1ELb0ELb1ELb1ELb0ELb1ELb1ELb0ELb1ELb1ELb0EEENS1_21CollectiveEpilogueFwdINS6_IJSA_NS7_ILi256EEESB_EEES9_SE_SG_Li256ELb1ELb1ELb1ELb0EEENS1_36VarlenDynamicPersistentTileSchedulerILi128ELi96ELi256ELi128ELb1ELb1ELb1ELb1ELb0ELb1EEEEEEEEEvNT_6ParamsE --------------------------
	.section	.nv.info._ZN7cutlass13device_kernelIN5flash11enable_sm90INS1_16FlashAttnFwdSm90INS1_25CollectiveMainloopFwdSm90ILi2EN4cute5tupleIJNS5_1CILi1EEES8_S8_EEENS6_IJNS7_ILi128EEENS7_ILi96EEENS7_ILi64EEEEEELi256ENS_10bfloat16_tEfNS_4arch4Sm90ELb0ELb1ELb0ELb1ELb1ELb0ELb1ELb1ELb0ELb1ELb1ELb0EEENS1_21CollectiveEpilogueFwdINS6_IJSA_NS7_ILi256EEESB_EEES9_SE_SG_Li256ELb1ELb1ELb1ELb0EEENS1_36VarlenDynamicPersistentTileSchedulerILi128ELi96ELi256ELi128ELb1ELb1ELb1ELb1ELb0ELb1EEEEEEEEEvNT_6ParamsE,"",@"SHT_CUDA_INFO"
	.sectionflags	@""
	.align	4


	//----- nvinfo : EIATTR_CUDA_API_VERSION
	.align		4
        /*0000*/ 	.byte	0x04, 0x37
        /*0002*/ 	.short	(.L_423 - .L_422)
.L_422:
        /*0004*/ 	.word	0x00000082


	//----- nvinfo : EIATTR_KPARAM_INFO
	.align		4
.L_423:
        /*0008*/ 	.byte	0x04, 0x17
        /*000a*/ 	.short	(.L_425 - .L_424)
.L_424:
        /*000c*/ 	.word	0x00000000
        /*0010*/ 	.short	0x0000
        /*0012*/ 	.short	0x0070
        /*0014*/ 	.byte	0x00, 0xf0, 0x01, 0x2e


	//----- nvinfo : EIATTR_SPARSE_MMA_MASK
	.align		4
.L_425:
        /*0018*/ 	.byte	0x03, 0x50
        /*001a*/ 	.short	0x0000


	//----- nvinfo : EIATTR_MAXREG_COUNT
	.align		4
        /*001c*/ 	.byte	0x03, 0x1b
        /*001e*/ 	.short	0x00a8


	//----- nvinfo : EIATTR_NUM_BARRIERS
	.align		4
        /*0020*/ 	.byte	0x02, 0x4c
        /*0022*/ 	.byte	0x10
	.zero		1


	//----- nvinfo : EIATTR_EXTERNS
	.align		4
        /*0024*/ 	.byte	0x04, 0x0f
        /*0026*/ 	.short	(.L_427 - .L_426)


	//   ....[0]....
	.align		4
.L_426:
        /*0028*/ 	.word	index@(__assertfail)


	//----- nvinfo : EIATTR_ANNOTATIONS
	.align		4
.L_427:
        /*002c*/ 	.byte	0x04, 0x55
        /*002e*/ 	.short	(.L_429 - .L_428)


	//   ....[0]....
.L_428:
        /* <DEDUP_REMOVED lines=50> */


	//----- nvinfo : EIATTR_MERCURY_ISA_VERSION
	.align		4
.L_429:
        /*0340*/ 	.byte	0x03, 0x5f
        /*0342*/ 	.short	0x0101


	//----- nvinfo : EIATTR_UNUSED_LOAD_BYTE_OFFSET
	.align		4
        /*0344*/ 	.byte	0x04, 0x44
        /*0346*/ 	.short	(.L_431 - .L_430)


	//   ....[0]....
.L_430:
        /*0348*/ 	.word	0x00000a90
        /*034c*/ 	.word	0x0000fff0


	//   ....[1]....
        /*0350*/ 	.word	0x0001f4e0
        /*0354*/ 	.word	0x0000fff0


	//----- nvinfo : EIATTR_INT_WARP_WIDE_INSTR_OFFSETS
	.align		4
.L_431:
        /*0358*/ 	.byte	0x04, 0x31
        /*035a*/ 	.short	(.L_433 - .L_432)


	//   ....[0]....
.L_432:
        /*035c*/ 	.word	0x000000c0


	//   ....[1]....
        /*0360*/ 	.word	0x000000d0


	//   ....[2]....
        /*0364*/ 	.word	0x000000e0


	//   ....[3]....
        /*0368*/ 	.word	0x00000180


	//   ....[4]....
        /*036c*/ 	.word	0x00025cf0


	//   ....[5]....
        /*0370*/ 	.word	0x00025d80


	//   ....[6]....
        /*0374*/ 	.word	0x00029c40


	//   ....[7]....
        /*0378*/ 	.word	0x00029cd0


	//----- nvinfo : EIATTR_COOP_GROUP_MASK_REGIDS
	.align		4
.L_433:
        /*037c*/ 	.byte	0x04, 0x29
        /*037e*/ 	.short	(.L_435 - .L_434)


	//   ....[0]....
.L_434:
        /*0380*/ 	.word	0xffffffff


	//   ....[1]....
        /*0384*/ 	.word	0xffffffff


	//   ....[2]....
        /*0388*/ 	.word	0xffffffff


	//   ....[3]....
        /*038c*/ 	.word	0xffffffff


	//   ....[4]....
        /*0390*/ 	.word	0xffffffff


	//   ....[5]....
        /*0394*/ 	.word	0xffffffff


	//   ....[6]....
        /*0398*/ 	.word	0xffffffff


	//   ....[7]....
        /*039c*/ 	.word	0xffffffff


	//   ....[8]....
        /*03a0*/ 	.word	0xffffffff


	//   ....[9]....
        /*03a4*/ 	.word	0xffffffff


	//   ....[10]....
        /*03a8*/ 	.word	0xffffffff


	//   ....[11]....
        /*03ac*/ 	.word	0xffffffff


	//   ....[12]....
        /*03b0*/ 	.word	0xffffffff


	//   ....[13]....
        /*03b4*/ 	.word	0xffffffff


	//   ....[14]....
        /*03b8*/ 	.word	0xffffffff


	//   ....[15]....
        /*03bc*/ 	.word	0xffffffff


	//   ....[16]....
        /*03c0*/ 	.word	0xffffffff


	//   ....[17]....
        /*03c4*/ 	.word	0xffffffff


	//   ....[18]....
        /*03c8*/ 	.word	0xffffffff


	//   ....[19]....
        /*03cc*/ 	.word	0xffffffff


	//   ....[20]....
        /*03d0*/ 	.word	0xffffffff


	//   ....[21]....
        /*03d4*/ 	.word	0xffffffff


	//   ....[22]....
        /*03d8*/ 	.word	0xffffffff


	//   ....[23]....
        /*03dc*/ 	.word	0xffffffff


	//   ....[24]....
        /*03e0*/ 	.word	0xffffffff


	//   ....[25]....
        /*03e4*/ 	.word	0xffffffff


	//   ....[26]....
        /*03e8*/ 	.word	0xffffffff


	//   ....[27]....
        /*03ec*/ 	.word	0xffffffff


	//   ....[28]....
        /*03f0*/ 	.word	0xffffffff


	//   ....[29]....
        /*03f4*/ 	.word	0xffffffff


	//   ....[30]....
        /*03f8*/ 	.word	0xffffffff


	//   ....[31]....
        /*03fc*/ 	.word	0xffffffff


	//   ....[32]....
        /*0400*/ 	.word	0xffffffff


	//   ....[33]....
        /*0404*/ 	.word	0xffffffff


	//   ....[34]....
        /*0408*/ 	.word	0xffffffff


	//   ....[35]....
        /*040c*/ 	.word	0xffffffff


	//   ....[36]....
        /*0410*/ 	.word	0xffffffff


	//   ....[37]....
        /*0414*/ 	.word	0xffffffff


	//   ....[38]....
        /*0418*/ 	.word	0xffffffff


	//   ....[39]....
        /*041c*/ 	.word	0xffffffff


	//   ....[40]....
        /*0420*/ 	.word	0xffffffff


	//   ....[41]....
        /*0424*/ 	.word	0xffffffff


	//   ....[42]....
        /*0428*/ 	.word	0xffffffff


	//   ....[43]....
        /*042c*/ 	.word	0xffffffff


	//   ....[44]....
        /*0430*/ 	.word	0xffffffff


	//   ....[45]....
        /*0434*/ 	.word	0xffffffff


	//   ....[46]....
        /*0438*/ 	.word	0xffffffff


	//   ....[47]....
        /*043c*/ 	.word	0xffffffff


	//   ....[48]....
        /*0440*/ 	.word	0xffffffff


	//   ....[49]....
        /*0444*/ 	.word	0xffffffff


	//   ....[50]....
        /*0448*/ 	.word	0xffffffff


	//   ....[51]....
        /*044c*/ 	.word	0xffffffff


	//   ....[52]....
        /*0450*/ 	.word	0xffffffff


	//   ....[53]....
        /*0454*/ 	.word	0xffffffff


	//   ....[54]....
        /*0458*/ 	.word	0xffffffff


	//   ....[55]....
        /*045c*/ 	.word	0xffffffff


	//   ....[56]....
        /*0460*/ 	.word	0xffffffff


	//   ....[57]....
        /*0464*/ 	.word	0xffffffff


	//   ....[58]....
        /*0468*/ 	.word	0xffffffff


	//   ....[59]....
        /*046c*/ 	.word	0xffffffff


	//   ....[60]....
        /*0470*/ 	.word	0xffffffff


	//   ....[61]....
        /*0474*/ 	.word	0xffffffff


	//   ....[62]....
        /*0478*/ 	.word	0xffffffff


	//   ....[63]....
        /*047c*/ 	.word	0xffffffff


	//   ....[64]....
        /*0480*/ 	.word	0xffffffff


	//   ....[65]....
        /*0484*/ 	.word	0xffffffff


	//   ....[66]....
        /*0488*/ 	.word	0xffffffff


	//   ....[67]....
        /*048c*/ 	.word	0xffffffff


	//   ....[68]....
        /*0490*/ 	.word	0xffffffff


	//   ....[69]....
        /*0494*/ 	.word	0xffffffff


	//   ....[70]....
        /*0498*/ 	.word	0xffffffff


	//   ....[71]....
        /*049c*/ 	.word	0xffffffff


	//   ....[72]....
        /*04a0*/ 	.word	0xffffffff


	//   ....[73]....
        /*04a4*/ 	.word	0xffffffff


	//   ....[74]....
        /*04a8*/ 	.word	0xffffffff


	//   ....[75]....
        /*04ac*/ 	.word	0xffffffff


	//   ....[76]....
        /*04b0*/ 	.word	0xffffffff


	//   ....[77]....
        /*04b4*/ 	.word	0xffffffff


	//   ....[78]....
        /*04b8*/ 	.word	0xffffffff


	//   ....[79]....
        /*04bc*/ 	.word	0xffffffff


	//   ....[80]....
        /*04c0*/ 	.word	0xffffffff


	//   ....[81]....
        /*04c4*/ 	.word	0xffffffff


	//   ....[82]....
        /*04c8*/ 	.word	0xffffffff


	//   ....[83]....
        /*04cc*/ 	.word	0xffffffff


	//   ....[84]....
        /*04d0*/ 	.word	0xffffffff


	//   ....[85]....
        /*04d4*/ 	.word	0xffffffff


	//   ....[86]....
        /*04d8*/ 	.word	0xffffffff


	//   ....[87]....
        /*04dc*/ 	.word	0xffffffff


	//   ....[88]....
        /*04e0*/ 	.word	0xffffffff


	//   ....[89]....
        /*04e4*/ 	.word	0xffffffff


	//   ....[90]....
        /*04e8*/ 	.word	0xffffffff


	//   ....[91]....
        /*04ec*/ 	.word	0xffffffff


	//   ....[92]....
        /*04f0*/ 	.word	0xffffffff


	//   ....[93]....
        /*04f4*/ 	.word	0xffffffff


	//   ....[94]....
        /*04f8*/ 	.word	0xffffffff


	//   ....[95]....
        /*04fc*/ 	.word	0xffffffff


	//   ....[96]....
        /*0500*/ 	.word	0xffffffff


	//   ....[97]....
        /*0504*/ 	.word	0xffffffff


	//   ....[98]....
        /*0508*/ 	.word	0xffffffff


	//   ....[99]....
        /*050c*/ 	.word	0xffffffff


	//   ....[100]....
        /*0510*/ 	.word	0xffffffff


	//   ....[101]....
        /*0514*/ 	.word	0xffffffff


	//   ....[102]....
        /*0518*/ 	.word	0xffffffff


	//   ....[103]....
        /*051c*/ 	.word	0xffffffff


	//   ....[104]....
        /*0520*/ 	.word	0xffffffff


	//   ....[105]....
        /*0524*/ 	.word	0xffffffff


	//   ....[106]....
        /*0528*/ 	.word	0xffffffff


	//   ....[107]....
        /*052c*/ 	.word	0xffffffff


	//   ....[108]....
        /*0530*/ 	.word	0xffffffff


	//   ....[109]....
        /*0534*/ 	.word	0xffffffff


	//   ....[110]....
        /*0538*/ 	.word	0xffffffff


	//   ....[111]....
        /*053c*/ 	.word	0xffffffff


	//   ....[112]....
        /*0540*/ 	.word	0xffffffff


	//   ....[113]....
        /*0544*/ 	.word	0xffffffff


	//   ....[114]....
        /*0548*/ 	.word	0xffffffff


	//   ....[115]....
        /*054c*/ 	.word	0xffffffff


	//   ....[116]....
        /*0550*/ 	.word	0xffffffff


	//   ....[117]....
        /*0554*/ 	.word	0xffffffff


	//   ....[118]....
        /*0558*/ 	.word	0xffffffff


	//   ....[119]....
        /*055c*/ 	.word	0xffffffff


	//   ....[120]....
        /*0560*/ 	.word	0xffffffff


	//   ....[121]....
        /*0564*/ 	.word	0xffffffff


	//   ....[122]....
        /*0568*/ 	.word	0xffffffff


	//   ....[123]....
        /*056c*/ 	.word	0xffffffff


	//   ....[124]....
        /*0570*/ 	.word	0xffffffff


	//   ....[125]....
        /*0574*/ 	.word	0xffffffff


	//   ....[126]....
        /*0578*/ 	.word	0xffffffff


	//   ....[127]....
        /*057c*/ 	.word	0xffffffff


	//   ....[128]....
        /*0580*/ 	.word	0xffffffff


	//   ....[129]....
        /*0584*/ 	.word	0xffffffff


	//   ....[130]....
        /*0588*/ 	.word	0xffffffff


	//   ....[131]....
        /*058c*/ 	.word	0xffffffff


	//   ....[132]....
        /*0590*/ 	.word	0xffffffff


	//   ....[133]....
        /*0594*/ 	.word	0xffffffff


	//   ....[134]....
        /*0598*/ 	.word	0xffffffff


	//   ....[135]....
        /*059c*/ 	.word	0xffffffff


	//   ....[136]....
        /*05a0*/ 	.word	0xffffffff


	//   ....[137]....
        /*05a4*/ 	.word	0xffffffff


	//   ....[138]....
        /*05a8*/ 	.word	0xffffffff


	//   ....[139]....
        /*05ac*/ 	.word	0xffffffff


	//   ....[140]....
        /*05b0*/ 	.word	0xffffffff


	//   ....[141]....
        /*05b4*/ 	.word	0xffffffff


	//   ....[142]....
        /*05b8*/ 	.word	0xffffffff


	//   ....[143]....
        /*05bc*/ 	.word	0xffffffff


	//   ....[144]....
        /*05c0*/ 	.word	0xffffffff


	//   ....[145]....
        /*05c4*/ 	.word	0xffffffff


	//   ....[146]....
        /*05c8*/ 	.word	0xffffffff


	//   ....[147]....
        /*05cc*/ 	.word	0xffffffff


	//   ....[148]....
        /*05d0*/ 	.word	0xffffffff


	//   ....[149]....
        /*05d4*/ 	.word	0xffffffff


	//   ....[150]....
        /*05d8*/ 	.word	0xffffffff


	//   ....[151]....
        /*05dc*/ 	.word	0xffffffff


	//   ....[152]....
        /*05e0*/ 	.word	0xffffffff


	//   ....[153]....
        /*05e4*/ 	.word	0xffffffff


	//   ....[154]....
        /*05e8*/ 	.word	0xffffffff


	//   ....[155]....
        /*05ec*/ 	.word	0xffffffff


	//   ....[156]....
        /*05f0*/ 	.word	0xffffffff


	//   ....[157]....
        /*05f4*/ 	.word	0xffffffff


	//   ....[158]....
        /*05f8*/ 	.word	0xffffffff


	//   ....[159]....
        /*05fc*/ 	.word	0xffffffff


	//   ....[160]....
        /*0600*/ 	.word	0xffffffff


	//   ....[161]....
        /*0604*/ 	.word	0xffffffff


	//   ....[162]....
        /*0608*/ 	.word	0xffffffff


	//   ....[163]....
        /*060c*/ 	.word	0xffffffff


	//   ....[164]....
        /*0610*/ 	.word	0xffffffff


	//   ....[165]....
        /*0614*/ 	.word	0xffffffff


	//   ....[166]....
        /*0618*/ 	.word	0xffffffff


	//   ....[167]....
        /*061c*/ 	.word	0x0500000f


	//   ....[168]....
        /*0620*/ 	.word	0x0500000f


	//   ....[169]....
        /*0624*/ 	.word	0x0500000f


	//   ....[170]....
        /*0628*/ 	.word	0x0500000f


	//   ....[171]....
        /*062c*/ 	.word	0x0500000f


	//   ....[172]....
        /*0630*/ 	.word	0x0500000f


	//   ....[173]....
        /*0634*/ 	.word	0x0500000f


	//   ....[174]....
        /*0638*/ 	.word	0x0500000f


	//   ....[175]....
        /*063c*/ 	.word	0x0500000f


	//   ....[176]....
        /*0640*/ 	.word	0x0500000f


	//   ....[177]....
        /*0644*/ 	.word	0x0500000f


	//   ....[178]....
        /*0648*/ 	.word	0x0500000f


	//   ....[179]....
        /*064c*/ 	.word	0x0500000f


	//   ....[180]....
        /*0650*/ 	.word	0x0500000f


	//   ....[181]....
        /*0654*/ 	.word	0x0500000f


	//   ....[182]....
        /*0658*/ 	.word	0x0500000f


	//   ....[183]....
        /*065c*/ 	.word	0x0500000f


	//   ....[184]....
        /*0660*/ 	.word	0x0500000f


	//   ....[185]....
        /*0664*/ 	.word	0x0500000f


	//   ....[186]....
        /*0668*/ 	.word	0x0500000f


	//   ....[187]....
        /*066c*/ 	.word	0x0500000f


	//   ....[188]....
        /*0670*/ 	.word	0x0500000f


	//   ....[189]....
        /*0674*/ 	.word	0x0500000f


	//   ....[190]....
        /*0678*/ 	.word	0x0500000f


	//   ....[191]....
        /*067c*/ 	.word	0x0500000f


	//   ....[192]....
        /*0680*/ 	.word	0x0500000f


	//   ....[193]....
        /*0684*/ 	.word	0x0500000f


	//   ....[194]....
        /*0688*/ 	.word	0x0500000f


	//   ....[195]....
        /*068c*/ 	.word	0x0500000f


	//   ....[196]....
        /*0690*/ 	.word	0x0500000f


	//   ....[197]....
        /*0694*/ 	.word	0x0500000f


	//   ....[198]....
        /*0698*/ 	.word	0x0500000f


	//   ....[199]....
        /*069c*/ 	.word	0x0500000f


	//   ....[200]....
        /*06a0*/ 	.word	0x0500000f


	//   ....[201]....
        /*06a4*/ 	.word	0x0500000f


	//   ....[202]....
        /*06a8*/ 	.word	0x0500000f


	//   ....[203]....
        /*06ac*/ 	.word	0x0500000f


	//   ....[204]....
        /*06b0*/ 	.word	0x0500000f


	//   ....[205]....
        /*06b4*/ 	.word	0x0500000f


	//   ....[206]....
        /*06b8*/ 	.word	0x0500000f


	//   ....[207]....
        /*06bc*/ 	.word	0x0500000f


	//   ....[208]....
        /*06c0*/ 	.word	0x0500000f


	//   ....[209]....
        /*06c4*/ 	.word	0x0500000f


	//   ....[210]....
        /*06c8*/ 	.word	0x0500000f


	//   ....[211]....
        /*06cc*/ 	.word	0x0500000f


	//   ....[212]....
        /*06d0*/ 	.word	0x0500000f


	//   ....[213]....
        /*06d4*/ 	.word	0x0500000f


	//   ....[214]....
        /*06d8*/ 	.word	0x0500000f


	//   ....[215]....
        /*06dc*/ 	.word	0x0500000f


	//   ....[216]....
        /*06e0*/ 	.word	0x0500000f


	//   ....[217]....
        /*06e4*/ 	.word	0x0500000f


	//   ....[218]....
        /*06e8*/ 	.word	0x0500000f


	//   ....[219]....
        /*06ec*/ 	.word	0x0500000f


	//   ....[220]....
        /*06f0*/ 	.word	0x0500000f


	//   ....[221]....
        /*06f4*/ 	.word	0x0500000f


	//   ....[222]....
        /*06f8*/ 	.word	0x0500000f


	//   ....[223]....
        /*06fc*/ 	.word	0x0500000f


	//   ....[224]....
        /*0700*/ 	.word	0x0500000f


	//   ....[225]....
        /*0704*/ 	.word	0x0500000f


	//   ....[226]....
        /*0708*/ 	.word	0x0500000f


	//   ....[227]....
        /*070c*/ 	.word	0x0500000f


	//   ....[228]....
        /*0710*/ 	.word	0x0500000f


	//   ....[229]....
        /*0714*/ 	.word	0x0500000f


	//   ....[230]....
        /*0718*/ 	.word	0x0500000f


	//   ....[231]....
        /*071c*/ 	.word	0x0500000f


	//   ....[232]....
        /*0720*/ 	.word	0x0500000f


	//   ....[233]....
        /*0724*/ 	.word	0x0500000f


	//   ....[234]....
        /*0728*/ 	.word	0x0500000f


	//   ....[235]....
        /*072c*/ 	.word	0x0500000f


	//   ....[236]....
        /*0730*/ 	.word	0x0500000f


	//   ....[237]....
        /*0734*/ 	.word	0x0500000f


	//   ....[238]....
        /*0738*/ 	.word	0x0500000f


	//   ....[239]....
        /*073c*/ 	.word	0x0500000f


	//   ....[240]....
        /*0740*/ 	.word	0x0500000f


	//   ....[241]....
        /*0744*/ 	.word	0x0500000f


	//   ....[242]....
        /*0748*/ 	.word	0x0500000f


	//   ....[243]....
        /*074c*/ 	.word	0x0500000f


	//   ....[244]....
        /*0750*/ 	.word	0x0500000f


	//   ....[245]....
        /*0754*/ 	.word	0x0500000f


	//   ....[246]....
        /*0758*/ 	.word	0x0500000f


	//   ....[247]....
        /*075c*/ 	.word	0x0500000f


	//   ....[248]....
        /*0760*/ 	.word	0x0500000f


	//   ....[249]....
        /*0764*/ 	.word	0x0500000f


	//   ....[250]....
        /*0768*/ 	.word	0x0500000f


	//   ....[251]....
        /*076c*/ 	.word	0x0500000f


	//   ....[252]....
        /*0770*/ 	.word	0x0500000f


	//   ....[253]....
        /*0774*/ 	.word	0x0500000f


	//   ....[254]....
        /*0778*/ 	.word	0x0500000f


	//   ....[255]....
        /*077c*/ 	.word	0x0500000f


	//   ....[0]....
        /*0780*/ 	.word	0x0500000f


	//   ....[1]....
        /*0784*/ 	.word	0x0500000f


	//   ....[2]....
        /*0788*/ 	.word	0x0500000f


	//   ....[3]....
        /*078c*/ 	.word	0x0500000f


	//   ....[4]....
        /*0790*/ 	.word	0x0500000f


	//   ....[5]....
        /*0794*/ 	.word	0x0500000f


	//   ....[6]....
        /*0798*/ 	.word	0x0500000f


	//   ....[7]....
        /*079c*/ 	.word	0x0500000f


	//   ....[8]....
        /*07a0*/ 	.word	0x0500000f


	//   ....[9]....
        /*07a4*/ 	.word	0x0500000f


	//   ....[10]....
        /*07a8*/ 	.word	0x0500000f


	//   ....[11]....
        /*07ac*/ 	.word	0xffffffff


	//   ....[12]....
        /*07b0*/ 	.word	0xffffffff


	//   ....[13]....
        /*07b4*/ 	.word	0xffffffff


	//   ....[14]....
        /*07b8*/ 	.word	0xffffffff


	//   ....[15]....
        /*07bc*/ 	.word	0xffffffff


	//   ....[16]....
        /*07c0*/ 	.word	0xffffffff


	//----- nvinfo : EIATTR_COOP_GROUP_INSTR_OFFSETS
	.align		4
.L_435:
        /*07c4*/ 	.byte	0x04, 0x28
        /*07c6*/ 	.short	(.L_437 - .L_436)


	//   ....[0]....
.L_436:
        /*07c8*/ 	.word	0x00000080


	//   ....[1]....
        /*07cc*/ 	.word	0x00000090


	//   ....[2]....
        /*07d0*/ 	.word	0x000002f0


	//   ....[3]....
        /*07d4*/ 	.word	0x00000450


	//   ....[4]....
        /*07d8*/ 	.word	0x00000570


	//   ....[5]....
        /*07dc*/ 	.word	0x000006d0


	//   ....[6]....
        /*07e0*/ 	.word	0x000028e0


	//   ....[7]....
        /*07e4*/ 	.word	0x000047a0


	//   ....[8]....
        /*07e8*/ 	.word	0x000049f0


	//   ....[9]....
        /*07ec*/ 	.word	0x00005e00


	//   ....[10]....
        /*07f0*/ 	.word	0x00005ff0


	//   ....[11]....
        /*07f4*/ 	.word	0x000062e0


	//   ....[12]....
        /*07f8*/ 	.word	0x00006300


	//   ....[13]....
        /*07fc*/ 	.word	0x0000b380


	//   ....[14]....
        /*0800*/ 	.word	0x0000b420


	//   ....[15]....
        /*0804*/ 	.word	0x0000b500


	//   ....[16]....
        /*0808*/ 	.word	0x0000b520


	//   ....[17]....
        /*080c*/ 	.word	0x00014c50


	//   ....[18]....
        /*0810*/ 	.word	0x00014e60


	//   ....[19]....
        /*0814*/ 	.word	0x00015f10


	//   ....[20]....
        /*0818*/ 	.word	0x00015fa0


	//   ....[21]....
        /*081c*/ 	.word	0x00016050


	//   ....[22]....
        /*0820*/ 	.word	0x000160c0


	//   ....[23]....
        /*0824*/ 	.word	0x0001e580


	//   ....[24]....
        /*0828*/ 	.word	0x0001e5a0


	//   ....[25]....
        /*082c*/ 	.word	0x0001e5e0


	//   ....[26]....
        /*0830*/ 	.word	0x0001e620


	//   ....[27]....
        /*0834*/ 	.word	0x00020850


	//   ....[28]....
        /*0838*/ 	.word	0x00020870


	//   ....[29]....
        /*083c*/ 	.word	0x000208c0


	//   ....[30]....
        /*0840*/ 	.word	0x000208d0


	//   ....[31]....
        /*0844*/ 	.word	0x00021280


	//   ....[32]....
        /*0848*/ 	.word	0x000212b0


	//   ....[33]....
        /*084c*/ 	.word	0x000213f0


	//   ....[34]....
        /*0850*/ 	.word	0x00021410


	//   ....[35]....
        /*0854*/ 	.word	0x00021550


	//   ....[36]....
        /*0858*/ 	.word	0x00021570


	//   ....[37]....
        /*085c*/ 	.word	0x000216c0


	//   ....[38]....
        /*0860*/ 	.word	0x000216e0


	//   ....[39]....
        /*0864*/ 	.word	0x00021ca0


	//   ....[40]....
        /*0868*/ 	.word	0x00021cd0


	//   ....[41]....
        /*086c*/ 	.word	0x00022700


	//   ....[42]....
        /*0870*/ 	.word	0x00022710


	//   ....[43]....
        /*0874*/ 	.word	0x00023a80


	//   ....[44]....
        /*0878*/ 	.word	0x00023aa0


	//   ....[45]....
        /*087c*/ 	.word	0x00023be0


	//   ....[46]....
        /*0880*/ 	.word	0x00023c00


	//   ....[47]....
        /*0884*/ 	.word	0x00023d40


	//   ....[48]....
        /*0888*/ 	.word	0x00023d60


	//   ....[49]....
        /*088c*/ 	.word	0x00023eb0


	//   ....[50]....
        /*0890*/ 	.word	0x00023ed0


	//   ....[51]....
        /*0894*/ 	.word	0x000240a0


	//   ....[52]....
        /*0898*/ 	.word	0x000242b0


	//   ....[53]....
        /*089c*/ 	.word	0x000242e0


	//   ....[54]....
        /*08a0*/ 	.word	0x00024310


	//   ....[55]....
        /*08a4*/ 	.word	0x00024340


	//   ....[56]....
        /*08a8*/ 	.word	0x00024370


	//   ....[57]....
        /*08ac*/ 	.word	0x000243a0


	//   ....[58]....
        /*08b0*/ 	.word	0x00024510


	//   ....[59]....
        /*08b4*/ 	.word	0x00024540


	//   ....[60]....
        /*08b8*/ 	.word	0x00024570


	//   ....[61]....
        /*08bc*/ 	.word	0x000245a0


	//   ....[62]....
        /*08c0*/ 	.word	0x000245d0


	//   ....[63]....
        /*08c4*/ 	.word	0x00024600


	//   ....[64]....
        /*08c8*/ 	.word	0x00024690


	//   ....[65]....
        /*08cc*/ 	.word	0x000246c0


	//   ....[66]....
        /*08d0*/ 	.word	0x000246d0


	//   ....[67]....
        /*08d4*/ 	.word	0x00024710


	//   ....[68]....
        /*08d8*/ 	.word	0x000268d0


	//   ....[69]....
        /*08dc*/ 	.word	0x000268f0


	//   ....[70]....
        /*08e0*/ 	.word	0x00026980


	//   ....[71]....
        /*08e4*/ 	.word	0x000269a0


	//   ....[72]....
        /*08e8*/ 	.word	0x00026a20


	//   ....[73]....
        /*08ec*/ 	.word	0x00026a40


	//   ....[74]....
        /*08f0*/ 	.word	0x00026ac0


	//   ....[75]....
        /*08f4*/ 	.word	0x00026ae0


	//   ....[76]....
        /*08f8*/ 	.word	0x00026b60


	//   ....[77]....
        /*08fc*/ 	.word	0x00026b80


	//   ....[78]....
        /*0900*/ 	.word	0x00026b90


	//   ....[79]....
        /*0904*/ 	.word	0x00026ba0


	//   ....[80]....
        /*0908*/ 	.word	0x000272f0


	//   ....[81]....
        /*090c*/ 	.word	0x00027330


	//   ....[82]....
        /*0910*/ 	.word	0x00027350


	//   ....[83]....
        /*0914*/ 	.word	0x00027360


	//   ....[84]....
        /*0918*/ 	.word	0x00027370


	//   ....[85]....
        /*091c*/ 	.word	0x00027380


	//   ....[86]....
        /*0920*/ 	.word	0x000273b0


	//   ....[87]....
        /*0924*/ 	.word	0x00027490


	//   ....[88]....
        /*0928*/ 	.word	0x000274e0


	//   ....[89]....
        /*092c*/ 	.word	0x00027540


	//   ....[90]....
        /*0930*/ 	.word	0x000275b0


	//   ....[91]....
        /*0934*/ 	.word	0x000275f0


	//   ....[92]....
        /*0938*/ 	.word	0x00027630


	//   ....[93]....
        /*093c*/ 	.word	0x00027650


	//   ....[94]....
        /*0940*/ 	.word	0x000276d0


	//   ....[95]....
        /*0944*/ 	.word	0x00027710


	//   ....[96]....
        /*0948*/ 	.word	0x00027e00


	//   ....[97]....
        /*094c*/ 	.word	0x00027e30


	//   ....[98]....
        /*0950*/ 	.word	0x00027e50


	//   ....[99]....
        /*0954*/ 	.word	0x00027e80


	//   ....[100]....
        /*0958*/ 	.word	0x00027ef0


	//   ....[101]....
        /*095c*/ 	.word	0x00027f20


	//   ....[102]....
        /*0960*/ 	.word	0x00028030


	//   ....[103]....
        /*0964*/ 	.word	0x00028050


	//   ....[104]....
        /*0968*/ 	.word	0x000280e0


	//   ....[105]....
        /*096c*/ 	.word	0x00028100


	//   ....[106]....
        /*0970*/ 	.word	0x00028170


	//   ....[107]....
        /*0974*/ 	.word	0x00028190


	//   ....[108]....
        /*0978*/ 	.word	0x000281f0


	//   ....[109]....
        /*097c*/ 	.word	0x00028220


	//   ....[110]....
        /*0980*/ 	.word	0x000282a0


	//   ....[111]....
        /*0984*/ 	.word	0x00028300


	//   ....[112]....
        /*0988*/ 	.word	0x00028840


	//   ....[113]....
        /*098c*/ 	.word	0x00028860


	//   ....[114]....
        /*0990*/ 	.word	0x000288b0


	//   ....[115]....
        /*0994*/ 	.word	0x00028970


	//   ....[116]....
        /*0998*/ 	.word	0x00028980


	//   ....[117]....
        /*099c*/ 	.word	0x000289b0


	//   ....[118]....
        /*09a0*/ 	.word	0x00028a40


	//   ....[119]....
        /*09a4*/ 	.word	0x00028af0


	//   ....[120]....
        /*09a8*/ 	.word	0x00028b00


	//   ....[121]....
        /*09ac*/ 	.word	0x00028b30


	//   ....[122]....
        /*09b0*/ 	.word	0x00028b40


	//   ....[123]....
        /*09b4*/ 	.word	0x00028bd0


	//   ....[124]....
        /*09b8*/ 	.word	0x000292c0


	//   ....[125]....
        /*09bc*/ 	.word	0x000292e0


	//   ....[126]....
        /*09c0*/ 	.word	0x000292f0


	//   ....[127]....
        /*09c4*/ 	.word	0x00029330


	//   ....[128]....
        /*09c8*/ 	.word	0x00029340


	//   ....[129]....
        /*09cc*/ 	.word	0x00029380


	//   ....[130]....
        /*09d0*/ 	.word	0x00029390


	//   ....[131]....
        /*09d4*/ 	.word	0x000293d0


	//   ....[132]....
        /*09d8*/ 	.word	0x000293e0


	//   ....[133]....
        /*09dc*/ 	.word	0x00029420


	//   ....[134]....
        /*09e0*/ 	.word	0x00029430


	//   ....[135]....
        /*09e4*/ 	.word	0x00029440


	//   ....[136]....
        /*09e8*/ 	.word	0x00029780


	//   ....[137]....
        /*09ec*/ 	.word	0x000297a0


	//   ....[138]....
        /*09f0*/ 	.word	0x000297b0


	//   ....[139]....
        /*09f4*/ 	.word	0x000297c0


	//   ....[140]....
        /*09f8*/ 	.word	0x000297d0


	//   ....[141]....
        /*09fc*/ 	.word	0x000297f0


	//   ....[142]....
        /*0a00*/ 	.word	0x00029860


	//   ....[143]....
        /*0a04*/ 	.word	0x00029890


	//   ....[144]....
        /*0a08*/ 	.word	0x000298a0


	//   ....[145]....
        /*0a0c*/ 	.word	0x00029910


	//   ....[146]....
        /*0a10*/ 	.word	0x00029920


	//   ....[147]....
        /*0a14*/ 	.word	0x00029a20


	//   ....[148]....
        /*0a18*/ 	.word	0x00029f00


	//   ....[149]....
        /*0a1c*/ 	.word	0x00029f30


	//   ....[150]....
        /*0a20*/ 	.word	0x00029f90


	//   ....[151]....
        /*0a24*/ 	.word	0x00029fc0


	//   ....[152]....
        /*0a28*/ 	.word	0x00029ff0


	//   ....[153]....
        /*0a2c*/ 	.word	0x0002a020


	//   ....[154]....
        /*0a30*/ 	.word	0x0002a050


	//   ....[155]....
        /*0a34*/ 	.word	0x0002a080


	//   ....[156]....
        /*0a38*/ 	.word	0x0002a220


	//   ....[157]....
        /*0a3c*/ 	.word	0x0002a250


	//   ....[158]....
        /*0a40*/ 	.word	0x0002a280


	//   ....[159]....
        /*0a44*/ 	.word	0x0002a2b0


	//   ....[160]....
        /*0a48*/ 	.word	0x0002a2e0


	//   ....[161]....
        /*0a4c*/ 	.word	0x0002a310


	//   ....[162]....
        /*0a50*/ 	.word	0x0002a3d0


	//   ....[163]....
        /*0a54*/ 	.word	0x0002a3f0


	//   ....[164]....
        /*0a58*/ 	.word	0x0002a410


	//   ....[165]....
        /*0a5c*/ 	.word	0x0002a470


	//   ....[166]....
        /*0a60*/ 	.word	0x0002ae90


	//   ....[167]....
        /*0a64*/ 	.word	0x0002b430


	//   ....[168]....
        /*0a68*/ 	.word	0x0002b520


	//   ....[169]....
        /*0a6c*/ 	.word	0x0002b5c0


	//   ....[170]....
        /*0a70*/ 	.word	0x0002b620


	//   ....[171]....
        /*0a74*/ 	.word	0x0002b710


	//   ....[172]....
        /*0a78*/ 	.word	0x0002b780


	//   ....[173]....
        /*0a7c*/ 	.word	0x0002b870


	//   ....[174]....
        /*0a80*/ 	.word	0x0002b8e0


	//   ....[175]....
        /*0a84*/ 	.word	0x0002b9d0


	//   ....[176]....
        /*0a88*/ 	.word	0x0002ba40


	//   ....[177]....
        /*0a8c*/ 	.word	0x0002bb30


	//   ....[178]....
        /*0a90*/ 	.word	0x0002bba0


	//   ....[179]....
        /*0a94*/ 	.word	0x0002bc40


	//   ....[180]....
        /*0a98*/ 	.word	0x0002bd40


	//   ....[181]....
        /*0a9c*/ 	.word	0x0002bdc0


	//   ....[182]....
        /*0aa0*/ 	.word	0x0002be20


	//   ....[183]....
        /*0aa4*/ 	.word	0x0002bef0


	//   ....[184]....
        /*0aa8*/ 	.word	0x0002bfd0


	//   ....[185]....
        /*0aac*/ 	.word	0x0002c090


	//   ....[186]....
        /*0ab0*/ 	.word	0x0002c110


	//   ....[187]....
        /*0ab4*/ 	.word	0x0002c200


	//   ....[188]....
        /*0ab8*/ 	.word	0x0002c2c0


	//   ....[189]....
        /*0abc*/ 	.word	0x0002c370


	//   ....[190]....
        /*0ac0*/ 	.word	0x0002c430


	//   ....[191]....
        /*0ac4*/ 	.word	0x0002c4e0


	//   ....[192]....
        /*0ac8*/ 	.word	0x0002c560


	//   ....[193]....
        /*0acc*/ 	.word	0x0002c650


	//   ....[194]....
        /*0ad0*/ 	.word	0x0002c6c0


	//   ....[195]....
        /*0ad4*/ 	.word	0x0002c790


	//   ....[196]....
        /*0ad8*/ 	.word	0x0002c830


	//   ....[197]....
        /*0adc*/ 	.word	0x0002c8d0


	//   ....[198]....
        /*0ae0*/ 	.word	0x0002c930


	//   ....[199]....
        /*0ae4*/ 	.word	0x0002ca20


	//   ....[200]....
        /*0ae8*/ 	.word	0x0002cb30


	//   ....[201]....
        /*0aec*/ 	.word	0x0002cb80


	//   ....[202]....
        /*0af0*/ 	.word	0x0002cbe0


	//   ....[203]....
        /*0af4*/ 	.word	0x0002cce0


	//   ....[204]....
        /*0af8*/ 	.word	0x0002cdf0


	//   ....[205]....
        /*0afc*/ 	.word	0x0002ce40


	//   ....[206]....
        /*0b00*/ 	.word	0x0002cea0


	//   ....[207]....
        /*0b04*/ 	.word	0x0002cfa0


	//   ....[208]....
        /*0b08*/ 	.word	0x0002d0b0


	//   ....[209]....
        /*0b0c*/ 	.word	0x0002d100


	//   ....[210]....
        /*0b10*/ 	.word	0x0002d160


	//   ....[211]....
        /*0b14*/ 	.word	0x0002d250


	//   ....[212]....
        /*0b18*/ 	.word	0x0002d380


	//   ....[213]....
        /*0b1c*/ 	.word	0x0002d460


	//   ....[214]....
        /*0b20*/ 	.word	0x0002d4f0


	//   ....[215]....
        /*0b24*/ 	.word	0x0002d600


	//   ....[216]....
        /*0b28*/ 	.word	0x0002d660


	//   ....[217]....
        /*0b2c*/ 	.word	0x0002d770


	//   ....[218]....
        /*0b30*/ 	.word	0x0002d7d0


	//   ....[219]....
        /*0b34*/ 	.word	0x0002d8e0


	//   ....[220]....
        /*0b38*/ 	.word	0x0002d940


	//   ....[221]....
        /*0b3c*/ 	.word	0x0002da50


	//   ....[222]....
        /*0b40*/ 	.word	0x0002dab0


	//   ....[223]....
        /*0b44*/ 	.word	0x0002db70


	//   ....[224]....
        /*0b48*/ 	.word	0x0002dcd0


	//   ....[225]....
        /*0b4c*/ 	.word	0x0002dd70


	//   ....[226]....
        /*0b50*/ 	.word	0x0002ddd0


	//   ....[227]....
        /*0b54*/ 	.word	0x0002de80


	//   ....[228]....
        /*0b58*/ 	.word	0x0002dee0


	//   ....[229]....
        /*0b5c*/ 	.word	0x0002df90


	//   ....[230]....
        /*0b60*/ 	.word	0x0002dff0


	//   ....[231]....
        /*0b64*/ 	.word	0x0002e0a0


	//   ....[232]....
        /*0b68*/ 	.word	0x0002e100


	//   ....[233]....
        /*0b6c*/ 	.word	0x0002e1b0


	//   ....[234]....
        /*0b70*/ 	.word	0x0002e210


	//   ....[235]....
        /*0b74*/ 	.word	0x0002e2c0


	//   ....[236]....
        /*0b78*/ 	.word	0x0002e3a0


	//   ....[237]....
        /*0b7c*/ 	.word	0x0002e440


	//   ....[238]....
        /*0b80*/ 	.word	0x0002e4a0


	//   ....[239]....
        /*0b84*/ 	.word	0x0002e570


	//   ....[240]....
        /*0b88*/ 	.word	0x0002e5d0


	//   ....[241]....
        /*0b8c*/ 	.word	0x0002e6a0


	//   ....[242]....
        /*0b90*/ 	.word	0x0002e700


	//   ....[243]....
        /*0b94*/ 	.word	0x0002e7e0


	//   ....[244]....
        /*0b98*/ 	.word	0x0002e840


	//   ....[245]....
        /*0b9c*/ 	.word	0x0002e910


	//   ....[246]....
        /*0ba0*/ 	.word	0x0002e970


	//   ....[247]....
        /*0ba4*/ 	.word	0x0002ea40


	//   ....[248]....
        /*0ba8*/ 	.word	0x0002ead0


	//   ....[249]....
        /*0bac*/ 	.word	0x0002eb70


	//   ....[250]....
        /*0bb0*/ 	.word	0x0002ecf0


	//   ....[251]....
        /*0bb4*/ 	.word	0x0002ed60


	//   ....[252]....
        /*0bb8*/ 	.word	0x0002edd0


	//   ....[253]....
        /*0bbc*/ 	.word	0x0002ee40


	//   ....[254]....
        /*0bc0*/ 	.word	0x0002eeb0


	//   ....[255]....
        /*0bc4*/ 	.word	0x0002ef30


	//   ....[0]....
        /*0bc8*/ 	.word	0x0002efb0


	//   ....[1]....
        /*0bcc*/ 	.word	0x0002f040


	//   ....[2]....
        /*0bd0*/ 	.word	0x0002f0b0


	//   ....[3]....
        /*0bd4*/ 	.word	0x0002f120


	//   ....[4]....
        /*0bd8*/ 	.word	0x0002f190


	//   ....[5]....
        /*0bdc*/ 	.word	0x0002f210


	//   ....[6]....
        /*0be0*/ 	.word	0x0002f280


	//   ....[7]....
        /*0be4*/ 	.word	0x0002f310


	//   ....[8]....
        /*0be8*/ 	.word	0x0002f370


	//   ....[9]....
        /*0bec*/ 	.word	0x0002f400


	//   ....[10]....
        /*0bf0*/ 	.word	0x0002f530


	//   ....[11]....
        /*0bf4*/ 	.word	0x00031a20


	//   ....[12]....
        /*0bf8*/ 	.word	0x00031cc0


	//   ....[13]....
        /*0bfc*/ 	.word	0x00032f60


	//   ....[14]....
        /*0c00*/ 	.word	0x00032fb0


	//   ....[15]....
        /*0c04*/ 	.word	0x00033020


	//   ....[16]....
        /*0c08*/ 	.word	0x00033040


	//----- nvinfo : EIATTR_REG_RECONFIG
	.align		4
.L_437:
        /*0c0c*/ 	.byte	0x01, 0x54
	.zero		2


	//----- nvinfo : EIATTR_SYSCALL_OFFSETS
	.align		4
        /*0c10*/ 	.byte	0x04, 0x46
        /*0c12*/ 	.short	(.L_439 - .L_438)


	//   ....[0]....
.L_438:
        /*0c14*/ 	.word	0x00002b60


	//   ....[1]....
        /*0c18*/ 	.word	0x00025ee0


	//   ....[2]....
        /*0c1c*/ 	.word	0x00026030


	//   ....[3]....
        /*0c20*/ 	.word	0x00026120


	//   ....[4]....
        /*0c24*/ 	.word	0x00026f30


	//   ....[5]....
        /*0c28*/ 	.word	0x00027a60


	//----- nvinfo : EIATTR_MBARRIER_INSTR_OFFSETS
	.align		4
.L_439:
        /*0c2c*/ 	.byte	0x04, 0x39
        /*0c2e*/ 	.short	(.L_441 - .L_440)


	//   ....[0]....
.L_440:
        /*0c30*/ 	.word	0x00000190
        /*0c34*/ 	.word	0x000000ff
        /*0c38*/ 	.word	0x00032400
        /*0c3c*/ 	.short	0x0100
        /*0c3e*/ 	.byte	0x08
	.zero		1


	//   ....[1]....
        /*0c40*/ 	.word	0x000001a0
        /*0c44*/ 	.word	0x000000ff
        /*0c48*/ 	.word	0x00032410
        /*0c4c*/ 	.short	0x0100
        /*0c4e*/ 	.byte	0x08
	.zero		1


	//   ....[2]....
        /*0c50*/ 	.word	0x000001b0
        /*0c54*/ 	.word	0x000000ff
        /*0c58*/ 	.word	0x00032420
        /*0c5c*/ 	.short	0x0100
        /*0c5e*/ 	.byte	0x08
	.zero		1


	//   ....[3]....
        /*0c60*/ 	.word	0x000002a0
        /*0c64*/ 	.word	0x000000ff
        /*0c68*/ 	.word	0x00032430
        /*0c6c*/ 	.short	0x0100
        /*0c6e*/ 	.byte	0x08
	.zero		1


	//   ....[4]....
        /*0c70*/ 	.word	0x000002b0
        /*0c74*/ 	.word	0x000000ff
        /*0c78*/ 	.word	0x00032440
        /*0c7c*/ 	.short	0x0100
        /*0c7e*/ 	.byte	0x08
	.zero		1


	//   ....[5]....
        /*0c80*/ 	.word	0x000002c0
        /*0c84*/ 	.word	0x000000ff
        /*0c88*/ 	.word	0x00032438
        /*0c8c*/ 	.short	0x0100
        /*0c8e*/ 	.byte	0x08
	.zero		1


	//   ....[6]....
        /*0c90*/ 	.word	0x000002d0
        /*0c94*/ 	.word	0x000000ff
        /*0c98*/ 	.word	0x00032448
        /*0c9c*/ 	.short	0x0100
        /*0c9e*/ 	.byte	0x08
	.zero		1


	//   ....[7]....
        /*0ca0*/ 	.word	0x00000400
        /*0ca4*/ 	.word	0x000000ff
        /*0ca8*/ 	.word	0x00032450
        /*0cac*/ 	.short	0x0100
        /*0cae*/ 	.byte	0x08
	.zero		1


	//   ....[8]....
        /*0cb0*/ 	.word	0x00000410
        /*0cb4*/ 	.word	0x000000ff
        /*0cb8*/ 	.word	0x00032460
        /*0cbc*/ 	.short	0x0100
        /*0cbe*/ 	.byte	0x08
	.zero		1


	//   ....[9]....
        /*0cc0*/ 	.word	0x00000420
        /*0cc4*/ 	.word	0x000000ff
        /*0cc8*/ 	.word	0x00032458
        /*0ccc*/ 	.short	0x0100
        /*0cce*/ 	.byte	0x08
	.zero		1


	//   ....[10]....
        /*0cd0*/ 	.word	0x00000430
        /*0cd4*/ 	.word	0x000000ff
        /*0cd8*/ 	.word	0x00032468
        /*0cdc*/ 	.short	0x0100
        /*0cde*/ 	.byte	0x08
	.zero		1


	//   ....[11]....
        /*0ce0*/ 	.word	0x00000520
        /*0ce4*/ 	.word	0x000000ff
        /*0ce8*/ 	.word	0x00032470
        /*0cec*/ 	.short	0x0100
        /*0cee*/ 	.byte	0x06
	.zero		1


	//   ....[12]....
        /*0cf0*/ 	.word	0x00000530
        /*0cf4*/ 	.word	0x000000ff
        /*0cf8*/ 	.word	0x00032480
        /*0cfc*/ 	.short	0x0100
        /*0cfe*/ 	.byte	0x06
	.zero		1


	//   ....[13]....
        /*0d00*/ 	.word	0x00000540
        /*0d04*/ 	.word	0x000000ff
        /*0d08*/ 	.word	0x00032478
        /*0d0c*/ 	.short	0x0100
        /*0d0e*/ 	.byte	0x06
	.zero		1


	//   ....[14]....
        /*0d10*/ 	.word	0x00000550
        /*0d14*/ 	.word	0x000000ff
        /*0d18*/ 	.word	0x00032488
        /*0d1c*/ 	.short	0x0100
        /*0d1e*/ 	.byte	0x06
	.zero		1


	//   ....[15]....
        /*0d20*/ 	.word	0x00000680
        /*0d24*/ 	.word	0x000000ff
        /*0d28*/ 	.word	0x00032490
        /*0d2c*/ 	.short	0x0100
        /*0d2e*/ 	.byte	0x08
	.zero		1


	//   ....[16]....
        /*0d30*/ 	.word	0x00000690
        /*0d34*/ 	.word	0x000000ff
        /*0d38*/ 	.word	0x000324a0
        /*0d3c*/ 	.short	0x0100
        /*0d3e*/ 	.byte	0x08
	.zero		1


	//   ....[17]....
        /*0d40*/ 	.word	0x000006a0
        /*0d44*/ 	.word	0x000000ff
        /*0d48*/ 	.word	0x00032498
        /*0d4c*/ 	.short	0x0100
        /*0d4e*/ 	.byte	0x08
	.zero		1


	//   ....[18]....
        /*0d50*/ 	.word	0x000006b0
        /*0d54*/ 	.word	0x000000ff
        /*0d58*/ 	.word	0x000324a8
        /*0d5c*/ 	.short	0x0100
        /*0d5e*/ 	.byte	0x08
	.zero		1


	//   ....[19]....
        /*0d60*/ 	.word	0x000007f0
        /*0d64*/ 	.word	0x000000ff
        /*0d68*/ 	.word	0x000324b0
        /*0d6c*/ 	.short	0x0100
        /*0d6e*/ 	.byte	0x08
	.zero		1


	//   ....[20]....
        /*0d70*/ 	.word	0x00000800
        /*0d74*/ 	.word	0x000000ff
        /*0d78*/ 	.word	0x000324c0
        /*0d7c*/ 	.short	0x0100
        /*0d7e*/ 	.byte	0x08
	.zero		1


	//   ....[21]....
        /*0d80*/ 	.word	0x00000810
        /*0d84*/ 	.word	0x000000ff
        /*0d88*/ 	.word	0x000324b8
        /*0d8c*/ 	.short	0x0100
        /*0d8e*/ 	.byte	0x08
	.zero		1


	//   ....[22]....
        /*0d90*/ 	.word	0x00000820
        /*0d94*/ 	.word	0x000000ff
        /*0d98*/ 	.word	0x000324c8
        /*0d9c*/ 	.short	0x0100
        /*0d9e*/ 	.byte	0x08
	.zero		1


	//   ....[23]....
        /*0da0*/ 	.word	0x00002d70
        /*0da4*/ 	.word	0x00000048
        /*0da8*/ 	.word	0x00032400
        /*0dac*/ 	.short	0x010a
        /*0dae*/ 	.byte	0x3f
	.zero		1


	//   ....[24]....
        /*0db0*/ 	.word	0x00003220
        /*0db4*/ 	.word	0x0000000c
        /*0db8*/ 	.word	0x00000000
        /*0dbc*/ 	.short	0x010a
        /*0dbe*/ 	.byte	0x3f
	.zero		1


	//   ....[25]....
        /*0dc0*/ 	.word	0x00003280
        /*0dc4*/ 	.word	0x0000000c
        /*0dc8*/ 	.word	0x00000000
        /*0dcc*/ 	.short	0x010a
        /*0dce*/ 	.byte	0x3f
	.zero		1


	//   ....[26]....
        /*0dd0*/ 	.word	0x00003630
        /*0dd4*/ 	.word	0x00000048
        /*0dd8*/ 	.word	0x00032410
        /*0ddc*/ 	.short	0x010a
        /*0dde*/ 	.byte	0x3f
	.zero		1


	//   ....[27]....
        /*0de0*/ 	.word	0x00003730
        /*0de4*/ 	.word	0x00000008
        /*0de8*/ 	.word	0x00000000
        /*0dec*/ 	.short	0x010a
        /*0dee*/ 	.byte	0x3f
	.zero		1


	//   ....[28]....
        /*0df0*/ 	.word	0x00003790
        /*0df4*/ 	.word	0x00000008
        /*0df8*/ 	.word	0x00000000
        /*0dfc*/ 	.short	0x010a
        /*0dfe*/ 	.byte	0x3f
	.zero		1


	//   ....[29]....
        /*0e00*/ 	.word	0x00004500
        /*0e04*/ 	.word	0x00000048
        /*0e08*/ 	.word	0x00000000
        /*0e0c*/ 	.short	0x0101
        /*0e0e*/ 	.byte	0x3f
	.zero		1


	//   ....[30]....
        /*0e10*/ 	.word	0x000096d0
        /*0e14*/ 	.word	0x00000000
        /*0e18*/ 	.word	0x00000000
        /*0e1c*/ 	.short	0x0101
        /*0e1e*/ 	.byte	0x3f
	.zero		1


	//   ....[31]....
        /*0e20*/ 	.word	0x00009e40
        /*0e24*/ 	.word	0x00000004
        /*0e28*/ 	.word	0x00000000
        /*0e2c*/ 	.short	0x010a
        /*0e2e*/ 	.byte	0x3f
	.zero		1


	//   ....[32]....
        /*0e30*/ 	.word	0x00009ee0
        /*0e34*/ 	.word	0x00000006
        /*0e38*/ 	.word	0x00000000
        /*0e3c*/ 	.short	0x010a
        /*0e3e*/ 	.byte	0x3f
	.zero		1


	//   ....[33]....
        /*0e40*/ 	.word	0x0000a2f0
        /*0e44*/ 	.word	0x00000003
        /*0e48*/ 	.word	0x00000000
        /*0e4c*/ 	.short	0x010a
        /*0e4e*/ 	.byte	0x3f
	.zero		1


	//   ....[34]....
        /*0e50*/ 	.word	0x0000a3c0
        /*0e54*/ 	.word	0x00000006
        /*0e58*/ 	.word	0x00000000
        /*0e5c*/ 	.short	0x010a
        /*0e5e*/ 	.byte	0x3f
	.zero		1


	//   ....[35]....
        /*0e60*/ 	.word	0x0000b130
        /*0e64*/ 	.word	0x00000003
        /*0e68*/ 	.word	0x00000000
        /*0e6c*/ 	.short	0x0101
        /*0e6e*/ 	.byte	0x3f
	.zero		1


	//   ....[36]....
        /*0e70*/ 	.word	0x000134f0
        /*0e74*/ 	.word	0x00000000
        /*0e78*/ 	.word	0x00000000
        /*0e7c*/ 	.short	0x0101
        /*0e7e*/ 	.byte	0x3f
	.zero		1


	//   ....[37]....
        /*0e80*/ 	.word	0x000136e0
        /*0e84*/ 	.word	0x00000002
        /*0e88*/ 	.word	0x00000000
        /*0e8c*/ 	.short	0x010a
        /*0e8e*/ 	.byte	0x3f
	.zero		1


	//   ....[38]....
        /*0e90*/ 	.word	0x00013780
        /*0e94*/ 	.word	0x00000006
        /*0e98*/ 	.word	0x00000000
        /*0e9c*/ 	.short	0x010a
        /*0e9e*/ 	.byte	0x3f
	.zero		1


	//   ....[39]....
        /*0ea0*/ 	.word	0x00013b90
        /*0ea4*/ 	.word	0x00000002
        /*0ea8*/ 	.word	0x00000000
        /*0eac*/ 	.short	0x010a
        /*0eae*/ 	.byte	0x3f
	.zero		1


	//   ....[40]....
        /*0eb0*/ 	.word	0x00013c60
        /*0eb4*/ 	.word	0x00000004
        /*0eb8*/ 	.word	0x00000000
        /*0ebc*/ 	.short	0x010a
        /*0ebe*/ 	.byte	0x3f
	.zero		1


	//   ....[41]....
        /*0ec0*/ 	.word	0x000149d0
        /*0ec4*/ 	.word	0x0000000b
        /*0ec8*/ 	.word	0x00000000
        /*0ecc*/ 	.short	0x0101
        /*0ece*/ 	.byte	0x3f
	.zero		1


	//   ....[42]....
        /*0ed0*/ 	.word	0x0001e0f0
        /*0ed4*/ 	.word	0x00000003
        /*0ed8*/ 	.word	0x00000000
        /*0edc*/ 	.short	0x0101
        /*0ede*/ 	.byte	0x3f
	.zero		1


	//   ....[43]....
        /*0ee0*/ 	.word	0x00021270
        /*0ee4*/ 	.word	0x00000000
        /*0ee8*/ 	.word	0x00000000
        /*0eec*/ 	.short	0x0101
        /*0eee*/ 	.byte	0x3f
	.zero		1


	//   ....[44]....
        /*0ef0*/ 	.word	0x00021cc0
        /*0ef4*/ 	.word	0x00000004
        /*0ef8*/ 	.word	0x00000000
        /*0efc*/ 	.short	0x0101
        /*0efe*/ 	.byte	0x3f
	.zero		1


	//   ....[45]....
        /*0f00*/ 	.word	0x00026660
        /*0f04*/ 	.word	0x00000011
        /*0f08*/ 	.word	0x00032440
        /*0f0c*/ 	.short	0x010a
        /*0f0e*/ 	.byte	0x3f
	.zero		1


	//   ....[46]....
        /*0f10*/ 	.word	0x00026ca0
        /*0f14*/ 	.word	0x00000011
        /*0f18*/ 	.word	0x00032430
        /*0f1c*/ 	.short	0x0107
        /*0f1e*/ 	.byte	0x3f
	.zero		1


	//   ....[47]....
        /*0f20*/ 	.word	0x00026d70
        /*0f24*/ 	.word	0x00000011
        /*0f28*/ 	.word	0x00032430
        /*0f2c*/ 	.short	0x0101
        /*0f2e*/ 	.byte	0x3f
	.zero		1


	//   ....[48]....
        /*0f30*/ 	.word	0x000278a0
        /*0f34*/ 	.word	0x00000016
        /*0f38*/ 	.word	0x00032400
        /*0f3c*/ 	.short	0x0107
        /*0f3e*/ 	.byte	0x3f
	.zero		1


	//   ....[49]....
        /*0f40*/ 	.word	0x00027930
        /*0f44*/ 	.word	0x00000016
        /*0f48*/ 	.word	0x00032400
        /*0f4c*/ 	.short	0x0101
        /*0f4e*/ 	.byte	0x3f
	.zero		1


	//   ....[50]....
        /*0f50*/ 	.word	0x00028440
        /*0f54*/ 	.word	0x00000016
        /*0f58*/ 	.word	0x00032410
        /*0f5c*/ 	.short	0x0107
        /*0f5e*/ 	.byte	0x3f
	.zero		1


	//   ....[51]....
        /*0f60*/ 	.word	0x00028540
        /*0f64*/ 	.word	0x00000016
        /*0f68*/ 	.word	0x00032410
        /*0f6c*/ 	.short	0x0101
        /*0f6e*/ 	.byte	0x3f
	.zero		1


	//   ....[52]....
        /*0f70*/ 	.word	0x00028560
        /*0f74*/ 	.word	0x00000016
        /*0f78*/ 	.word	0x00032420
        /*0f7c*/ 	.short	0x010a
        /*0f7e*/ 	.byte	0x3f
	.zero		1


	//   ....[53]....
        /*0f80*/ 	.word	0x000285e0
        /*0f84*/ 	.word	0x00000011
        /*0f88*/ 	.word	0x00032460
        /*0f8c*/ 	.short	0x010a
        /*0f8e*/ 	.byte	0x3f
	.zero		1


	//   ....[54]....
        /*0f90*/ 	.word	0x00028d50
        /*0f94*/ 	.word	0x00000011
        /*0f98*/ 	.word	0x00032450
        /*0f9c*/ 	.short	0x0107
        /*0f9e*/ 	.byte	0x3f
	.zero		1


	//   ....[55]....
        /*0fa0*/ 	.word	0x00028e10
        /*0fa4*/ 	.word	0x00000011
        /*0fa8*/ 	.word	0x00032450
        /*0fac*/ 	.short	0x0101
        /*0fae*/ 	.byte	0x3f
	.zero		1


	//   ....[56]....
        /*0fb0*/ 	.word	0x00029140
        /*0fb4*/ 	.word	0x0000000a
        /*0fb8*/ 	.word	0x00032440
        /*0fbc*/ 	.short	0x010a
        /*0fbe*/ 	.byte	0x3f
	.zero		1


	//   ....[57]....
        /*0fc0*/ 	.word	0x000294f0
        /*0fc4*/ 	.word	0x0000000a
        /*0fc8*/ 	.word	0x00032430
        /*0fcc*/ 	.short	0x0107
        /*0fce*/ 	.byte	0x3f
	.zero		1


	//   ....[58]....
        /*0fd0*/ 	.word	0x000295a0
        /*0fd4*/ 	.word	0x0000000a
        /*0fd8*/ 	.word	0x00032430
        /*0fdc*/ 	.short	0x0101
        /*0fde*/ 	.byte	0x3f
	.zero		1


	//   ....[59]....
        /*0fe0*/ 	.word	0x000295d0
        /*0fe4*/ 	.word	0x0000000a
        /*0fe8*/ 	.word	0x00032460
        /*0fec*/ 	.short	0x010a
        /*0fee*/ 	.byte	0x3f
	.zero		1


	//   ....[60]....
        /*0ff0*/ 	.word	0x00029ad0
        /*0ff4*/ 	.word	0x0000000a
        /*0ff8*/ 	.word	0x00032450
        /*0ffc*/ 	.short	0x0107
        /*0ffe*/ 	.byte	0x3f
	.zero		1


	//   ....[61]....
        /*1000*/ 	.word	0x00029b80
        /*1004*/ 	.word	0x0000000a
        /*1008*/ 	.word	0x00032450
        /*100c*/ 	.short	0x0101
        /*100e*/ 	.byte	0x3f
	.zero		1


	//   ....[62]....
        /*1010*/ 	.word	0x0002ae10
        /*1014*/ 	.word	0x00000005
        /*1018*/ 	.word	0x00032420
        /*101c*/ 	.short	0x010a
        /*101e*/ 	.byte	0x3f
	.zero		1


	//   ....[63]....
        /*1020*/ 	.word	0x0002afb0
        /*1024*/ 	.word	0x00000003
        /*1028*/ 	.word	0x00032440
        /*102c*/ 	.short	0x010a
        /*102e*/ 	.byte	0x3f
	.zero		1


	//   ....[64]....
        /*1030*/ 	.word	0x0002b050
        /*1034*/ 	.word	0x00000005
        /*1038*/ 	.word	0x00032440
        /*103c*/ 	.short	0x010a
        /*103e*/ 	.byte	0x3f
	.zero		1


	//   ....[65]....
        /*1040*/ 	.word	0x0002b090
        /*1044*/ 	.word	0x00000003
        /*1048*/ 	.word	0x00032460
        /*104c*/ 	.short	0x010a
        /*104e*/ 	.byte	0x3f
	.zero		1


	//   ....[66]....
        /*1050*/ 	.word	0x0002b0d0
        /*1054*/ 	.word	0x00000005
        /*1058*/ 	.word	0x00032460
        /*105c*/ 	.short	0x010a
        /*105e*/ 	.byte	0x3f
	.zero		1


	//   ....[67]....
        /*1060*/ 	.word	0x0002b130
        /*1064*/ 	.word	0x00000048
        /*1068*/ 	.word	0x00032400
        /*106c*/ 	.short	0x010a
        /*106e*/ 	.byte	0x3f
	.zero		1


	//   ....[68]....
        /*1070*/ 	.word	0x0002b180
        /*1074*/ 	.word	0x0000000c
        /*1078*/ 	.word	0x00000000
        /*107c*/ 	.short	0x010a
        /*107e*/ 	.byte	0x3f
	.zero		1


	//   ....[69]....
        /*1080*/ 	.word	0x0002b1d0
        /*1084*/ 	.word	0x00000048
        /*1088*/ 	.word	0x00032410
        /*108c*/ 	.short	0x010a
        /*108e*/ 	.byte	0x3f
	.zero		1


	//   ....[70]....
        /*1090*/ 	.word	0x0002b220
        /*1094*/ 	.word	0x00000008
        /*1098*/ 	.word	0x00000000
        /*109c*/ 	.short	0x010a
        /*109e*/ 	.byte	0x3f
	.zero		1


	//   ....[71]....
        /*10a0*/ 	.word	0x0002b270
        /*10a4*/ 	.word	0x00000006
        /*10a8*/ 	.word	0x00000000
        /*10ac*/ 	.short	0x010a
        /*10ae*/ 	.byte	0x3f
	.zero		1


	//   ....[72]....
        /*10b0*/ 	.word	0x0002b2c0
        /*10b4*/ 	.word	0x00000006
        /*10b8*/ 	.word	0x00000000
        /*10bc*/ 	.short	0x010a
        /*10be*/ 	.byte	0x3f
	.zero		1


	//   ....[73]....
        /*10c0*/ 	.word	0x0002b310
        /*10c4*/ 	.word	0x00000006
        /*10c8*/ 	.word	0x00000000
        /*10cc*/ 	.short	0x010a
        /*10ce*/ 	.byte	0x3f
	.zero		1


	//   ....[74]....
        /*10d0*/ 	.word	0x0002b360
        /*10d4*/ 	.word	0x00000004
        /*10d8*/ 	.word	0x00000000
        /*10dc*/ 	.short	0x010a
        /*10de*/ 	.byte	0x3f
	.zero		1


	//   ....[75]....
        /*10e0*/ 	.word	0x0002b470
        /*10e4*/ 	.word	0x00000011
        /*10e8*/ 	.word	0x00032440
        /*10ec*/ 	.short	0x010a
        /*10ee*/ 	.byte	0x3f
	.zero		1


	//   ....[76]....
        /*10f0*/ 	.word	0x0002d280
        /*10f4*/ 	.word	0x00000016
        /*10f8*/ 	.word	0x00032420
        /*10fc*/ 	.short	0x010a
        /*10fe*/ 	.byte	0x3f
	.zero		1


	//   ....[77]....
        /*1100*/ 	.word	0x0002d2d0
        /*1104*/ 	.word	0x00000011
        /*1108*/ 	.word	0x00032460
        /*110c*/ 	.short	0x010a
        /*110e*/ 	.byte	0x3f
	.zero		1


	//   ....[78]....
        /*1110*/ 	.word	0x0002dc20
        /*1114*/ 	.word	0x0000000a
        /*1118*/ 	.word	0x00032440
        /*111c*/ 	.short	0x010a
        /*111e*/ 	.byte	0x3f
	.zero		1


	//   ....[79]....
        /*1120*/ 	.word	0x0002e2f0
        /*1124*/ 	.word	0x0000000a
        /*1128*/ 	.word	0x00032460
        /*112c*/ 	.short	0x010a
        /*112e*/ 	.byte	0x3f
	.zero		1


	//   ....[80]....
        /*1130*/ 	.word	0x0002f450
        /*1134*/ 	.word	0x00000005
        /*1138*/ 	.word	0x00032420
        /*113c*/ 	.short	0x010a
        /*113e*/ 	.byte	0x3f
	.zero		1


	//   ....[81]....
        /*1140*/ 	.word	0x0002f5f0
        /*1144*/ 	.word	0x00000003
        /*1148*/ 	.word	0x00032440
        /*114c*/ 	.short	0x010a
        /*114e*/ 	.byte	0x3f
	.zero		1


	//   ....[82]....
        /*1150*/ 	.word	0x0002f640
        /*1154*/ 	.word	0x00000005
        /*1158*/ 	.word	0x00032440
        /*115c*/ 	.short	0x010a
        /*115e*/ 	.byte	0x3f
	.zero		1


	//   ....[83]....
        /*1160*/ 	.word	0x0002f690
        /*1164*/ 	.word	0x00000003
        /*1168*/ 	.word	0x00032460
        /*116c*/ 	.short	0x010a
        /*116e*/ 	.byte	0x3f
	.zero		1


	//   ....[84]....
        /*1170*/ 	.word	0x0002fa50
        /*1174*/ 	.word	0x00000014
        /*1178*/ 	.word	0x00000000
        /*117c*/ 	.short	0x010a
        /*117e*/ 	.byte	0x3f
	.zero		1


	//   ....[85]....
        /*1180*/ 	.word	0x0002fb90
        /*1184*/ 	.word	0x00000006
        /*1188*/ 	.word	0x00000000
        /*118c*/ 	.short	0x010a
        /*118e*/ 	.byte	0x3f
	.zero		1


	//   ....[86]....
        /*1190*/ 	.word	0x000301f0
        /*1194*/ 	.word	0x0000000d
        /*1198*/ 	.word	0x00000000
        /*119c*/ 	.short	0x010a
        /*119e*/ 	.byte	0x3f
	.zero		1


	//   ....[87]....
        /*11a0*/ 	.word	0x00030330
        /*11a4*/ 	.word	0x00000014
        /*11a8*/ 	.word	0x00000000
        /*11ac*/ 	.short	0x010a
        /*11ae*/ 	.byte	0x3f
	.zero		1


	//   ....[88]....
        /*11b0*/ 	.word	0x000315e0
        /*11b4*/ 	.word	0x00000007
        /*11b8*/ 	.word	0x00000000
        /*11bc*/ 	.short	0x0101
        /*11be*/ 	.byte	0x3f
	.zero		1


	//   ....[89]....
        /*11c0*/ 	.word	0x0004ad30
        /*11c4*/ 	.word	0x00000000
        /*11c8*/ 	.word	0x00000000
        /*11cc*/ 	.short	0x0101
        /*11ce*/ 	.byte	0x3f
	.zero		1


	//   ....[90]....
        /*11d0*/ 	.word	0x0004ad50
        /*11d4*/ 	.word	0x00000006
        /*11d8*/ 	.word	0x00000000
        /*11dc*/ 	.short	0x010a
        /*11de*/ 	.byte	0x3f
	.zero		1


	//   ....[91]....
        /*11e0*/ 	.word	0x0004ada0
        /*11e4*/ 	.word	0x00000014
        /*11e8*/ 	.word	0x00000000
        /*11ec*/ 	.short	0x010a
        /*11ee*/ 	.byte	0x3f
	.zero		1


	//----- nvinfo : EIATTR_NUM_MBARRIERS
	.align		4
.L_441:
        /*11f0*/ 	.byte	0x03, 0x38
        /*11f2*/ 	.short	0x0017


	//----- nvinfo : EIATTR_EXIT_INSTR_OFFSETS
	.align		4
        /*11f4*/ 	.byte	0x04, 0x1c
        /*11f6*/ 	.short	(.L_443 - .L_442)


	//   ....[0]....
.L_442:
        /*11f8*/ 	.word	0x00000b00


	//   ....[1]....
        /*11fc*/ 	.word	0x00024050


	//   ....[2]....
        /*1200*/ 	.word	0x0002b120


	//----- nvinfo : EIATTR_MAX_THREADS
	.align		4
.L_443:
        /*1204*/ 	.byte	0x04, 0x05
        /*1206*/ 	.short	(.L_445 - .L_444)
.L_444:
        /*1208*/ 	.word	0x00000180
        /*120c*/ 	.word	0x00000001
        /*1210*/ 	.word	0x00000001


	//----- nvinfo : EIATTR_CRS_STACK_SIZE
	.align		4
.L_445:
        /*1214*/ 	.byte	0x04, 0x1e
        /*1216*/ 	.short	(.L_447 - .L_446)
.L_446:
        /*1218*/ 	.word	0x00000000


	//----- nvinfo : EIATTR_CBANK_PARAM_SIZE
	.align		4
.L_447:
        /*121c*/ 	.byte	0x03, 0x19
        /*121e*/ 	.short	0x0bf0


	//----- nvinfo : EIATTR_PARAM_CBANK
	.align		4
        /*1220*/ 	.byte	0x04, 0x0a
        /*1222*/ 	.short	(.L_449 - .L_448)
	.align		4
.L_448:
        /*1224*/ 	.word	index@(.nv.constant0._ZN7cutlass13device_kernelIN5flash11enable_sm90INS1_16FlashAttnFwdSm90INS1_25CollectiveMainloopFwdSm90ILi2EN4cute5tupleIJNS5_1CILi1EEES8_S8_EEENS6_IJNS7_ILi128EEENS7_ILi96EEENS7_ILi64EEEEEELi256ENS_10bfloat16_tEfNS_4arch4Sm90ELb0ELb1ELb0ELb1ELb1ELb0ELb1ELb1ELb0ELb1ELb1ELb0EEENS1_21CollectiveEpilogueFwdINS6_IJSA_NS7_ILi256EEESB_EEES9_SE_SG_Li256ELb1ELb1ELb1ELb0EEENS1_36VarlenDynamicPersistentTileSchedulerILi128ELi96ELi256ELi128ELb1ELb1ELb1ELb1ELb0ELb1EEEEEEEEEvNT_6ParamsE)
        /*1228*/ 	.short	0x0210
        /*122a*/ 	.short	0x0bf0


	//----- nvinfo : EIATTR_SW_WAR
	.align		4
.L_449:
        /*122c*/ 	.byte	0x04, 0x36
        /*122e*/ 	.short	(.L_451 - .L_450)
.L_450:
        /*1230*/ 	.word	0x00000008
.L_451:


//--------------------- .nv.info._ZN7cutlass13device_kernelIN5flash11enable_sm90INS1_16FlashAttnFwdSm90INS1_25CollectiveMainloopFwdSm90ILi2EN4cute5tupleIJNS5_1CILi1EEES8_S8_EEENS6_IJNS7_ILi128EEENS7_ILi96EEENS7_ILi64EEEEEELi256ENS_10bfloat16_tEfNS_4arch4Sm90ELb0ELb1ELb0ELb1ELb1ELb1ELb1ELb1ELb0ELb1ELb1ELb0EEENS1_21CollectiveEpilogueFwdINS6_IJSA_NS7_ILi256EEESB_EEES9_SE_SG_Li256ELb1ELb1ELb1ELb0EEENS1_36VarlenDynamicPersistentTileSchedulerILi128ELi96ELi256ELi128ELb1ELb1ELb1ELb1ELb0ELb1EEEEEEEEEvNT_6ParamsE --------------------------
	.section	.nv.info._ZN7cutlass13device_kernelIN5flash11enable_sm90INS1_16FlashAttnFwdSm90INS1_25CollectiveMainloopFwdSm90ILi2EN4cute5tupleIJNS5_1CILi1EEES8_S8_EEENS6_IJNS7_ILi128EEENS7_ILi96EEENS7_ILi64EEEEEELi256ENS_10bfloat16_tEfNS_4arch4Sm90ELb0ELb1ELb0ELb1ELb1ELb1ELb1ELb1ELb0ELb1ELb1ELb0EEENS1_21CollectiveEpilogueFwdINS6_IJSA_NS7_ILi256EEESB_EEES9_SE_SG_Li256ELb1ELb1ELb1ELb0EEENS1_36VarlenDynamicPersistentTileSchedulerILi128ELi96ELi256ELi128ELb1ELb1ELb1ELb1ELb0ELb1EEEEEEEEEvNT_6ParamsE,"",@"SHT_CUDA_INFO"
	.sectionflags	@""
	.align	4


	//----- nvinfo : EIATTR_CUDA_API_VERSION
	.align		4
        /*0000*/ 	.byte	0x04, 0x37
        /*0002*/ 	.short	(.L_453 - .L_452)
.L_452:
        /*0004*/ 	.word	0x00000082


	//----- nvinfo : EIATTR_KPARAM_INFO
	.align		4
.L_453:
        /*0008*/ 	.byte	0x04, 0x17
        /*000a*/ 	.short	(.L_455 - .L_454)
.L_454:
        /*000c*/ 	.word	0x00000000
        /*0010*/ 	.short	0x0000
        /*0012*/ 	.short	0x0070
        /*0014*/ 	.byte	0x00, 0xf0, 0x01, 0x2e


	//----- nvinfo : EIATTR_SPARSE_MMA_MASK
	.align		4
.L_455:
        /*0018*/ 	.byte	0x03, 0x50
        /*001a*/ 	.short	0x0000


	//----- nvinfo : EIATTR_MAXREG_COUNT
	.align		4
        /*001c*/ 	.byte	0x03, 0x1b
        /*001e*/ 	.short	0x00a8


	//----- nvinfo : EIATTR_NUM_BARRIERS
	.align		4
        /*0020*/ 	.byte	0x02, 0x4c
        /*0022*/ 	.byte	0x10
	.zero		1


	//----- nvinfo : EIATTR_EXTERNS
	.align		4
        /*0024*/ 	.byte	0x04, 0x0f
        /*0026*/ 	.short	(.L_457 - .L_456)


	//   ....[0]....
	.align		4
.L_456:
        /*0028*/ 	.word	index@(__assertfail)


	//----- nvinfo : EIATTR_ANNOTATIONS
	.align		4
.L_457:
        /*002c*/ 	.byte	0x04, 0x55
        /*002e*/ 	.short	(.L_459 - .L_458)


	//   ....[0]....
.L_458:
        /* <DEDUP_REMOVED lines=114> */


	//----- nvinfo : EIATTR_MERCURY_ISA_VERSION
	.align		4
.L_459:
        /*0740*/ 	.byte	0x03, 0x5f
        /*0742*/ 	.short	0x0101


	//----- nvinfo : EIATTR_UNUSED_LOAD_BYTE_OFFSET
	.align		4
        /*0744*/ 	.byte	0x04, 0x44
        /*0746*/ 	.short	(.L_461 - .L_460)


	//   ....[0]....
.L_460:
        /*0748*/ 	.word	0x00000b70
        /*074c*/ 	.word	0x0000fff0


	//   ....[1]....
        /*0750*/ 	.word	0x0002c010
        /*0754*/ 	.word	0x0000fff0


	//----- nvinfo : EIATTR_INT_WARP_WIDE_INSTR_OFFSETS
	.align		4
.L_461:
        /*0758*/ 	.byte	0x04, 0x31
        /*075a*/ 	.short	(.L_463 - .L_462)


	//   ....[0]....
.L_462:
        /*075c*/ 	.word	0x00000180


	//   ....[1]....
        /*0760*/ 	.word	0x000001c0


	//   ....[2]....
        /*0764*/ 	.word	0x00000230


	//   ....[3]....
        /*0768*/ 	.word	0x00000240


	//   ....[4]....
        /*076c*/ 	.word	0x00034820


	//   ....[5]....
        /*0770*/ 	.word	0x000348b0


	//   ....[6]....
        /*0774*/ 	.word	0x00038750


	//   ....[7]....
        /*0778*/ 	.word	0x000387e0


	//----- nvinfo : EIATTR_COOP_GROUP_MASK_REGIDS
	.align		4
.L_463:
        /*077c*/ 	.byte	0x04, 0x29
        /*077e*/ 	.short	(.L_465 - .L_464)


	//   ....[0]....
.L_464:
        /*0780*/ 	.word	0xffffffff


	//   ....[1]....
        /*0784*/ 	.word	0xffffffff


	//   ....[2]....
        /*0788*/ 	.word	0xffffffff


	//   ....[3]....
        /*078c*/ 	.word	0xffffffff


	//   ....[4]....
        /*0790*/ 	.word	0xffffffff


	//   ....[5]....
        /*0794*/ 	.word	0xffffffff


	//   ....[6]....
        /*0798*/ 	.word	0xffffffff


	//   ....[7]....
        /*079c*/ 	.word	0xffffffff


	//   ....[8]....
        /*07a0*/ 	.word	0xffffffff


	//   ....[9]....
        /*07a4*/ 	.word	0xffffffff


	//   ....[10]....
        /*07a8*/ 	.word	0xffffffff


	//   ....[11]....
        /*07ac*/ 	.word	0xffffffff


	//   ....[12]....
        /*07b0*/ 	.word	0xffffffff


	//   ....[13]....
        /*07b4*/ 	.word	0xffffffff


	//   ....[14]....
        /*07b8*/ 	.word	0xffffffff


	//   ....[15]....
        /*07bc*/ 	.word	0xffffffff


	//   ....[16]....
        /*07c0*/ 	.word	0xffffffff


	//   ....[17]....
        /*07c4*/ 	.word	0xffffffff


	//   ....[18]....
        /*07c8*/ 	.word	0xffffffff


	//   ....[19]....
        /*07cc*/ 	.word	0xffffffff


	//   ....[20]....
        /*07d0*/ 	.word	0xffffffff


	//   ....[21]....
        /*07d4*/ 	.word	0xffffffff


	//   ....[22]....
        /*07d8*/ 	.word	0xffffffff


	//   ....[23]....
        /*07dc*/ 	.word	0xffffffff


	//   ....[24]....
        /*07e0*/ 	.word	0xffffffff


	//   ....[25]....
        /*07e4*/ 	.word	0xffffffff


	//   ....[26]....
        /*07e8*/ 	.word	0xffffffff


	//   ....[27]....
        /*07ec*/ 	.word	0xffffffff


	//   ....[28]....
        /*07f0*/ 	.word	0xffffffff


	//   ....[29]....
        /*07f4*/ 	.word	0xffffffff


	//   ....[30]....
        /*07f8*/ 	.word	0xffffffff


	//   ....[31]....
        /*07fc*/ 	.word	0xffffffff


	//   ....[32]....
        /*0800*/ 	.word	0xffffffff


	//   ....[33]....
        /*0804*/ 	.word	0xffffffff


	//   ....[34]....
        /*0808*/ 	.word	0xffffffff


	//   ....[35]....
        /*080c*/ 	.word	0xffffffff


	//   ....[36]....
        /*0810*/ 	.word	0xffffffff


	//   ....[37]....
        /*0814*/ 	.word	0xffffffff


	//   ....[38]....
        /*0818*/ 	.word	0xffffffff


	//   ....[39]....
        /*081c*/ 	.word	0xffffffff


	//   ....[40]....
        /*0820*/ 	.word	0xffffffff


	//   ....[41]....
        /*0824*/ 	.word	0xffffffff


	//   ....[42]....
        /*0828*/ 	.word	0xffffffff


	//   ....[43]....
        /*082c*/ 	.word	0xffffffff


	//   ....[44]....
        /*0830*/ 	.word	0xffffffff


	//   ....[45]....
        /*0834*/ 	.word	0xffffffff


	//   ....[46]....
        /*0838*/ 	.word	0xffffffff


	//   ....[47]....
        /*083c*/ 	.word	0xffffffff


	//   ....[48]....
        /*0840*/ 	.word	0xffffffff


	//   ....[49]....
        /*0844*/ 	.word	0xffffffff


	//   ....[50]....
        /*0848*/ 	.word	0xffffffff


	//   ....[51]....
        /*084c*/ 	.word	0xffffffff


	//   ....[52]....
        /*0850*/ 	.word	0xffffffff


	//   ....[53]....
        /*0854*/ 	.word	0xffffffff


	//   ....[54]....
        /*0858*/ 	.word	0xffffffff


	//   ....[55]....
        /*085c*/ 	.word	0xffffffff


	//   ....[56]....
        /*0860*/ 	.word	0xffffffff


	//   ....[57]....
        /*0864*/ 	.word	0xffffffff


	//   ....[58]....
        /*0868*/ 	.word	0xffffffff


	//   ....[59]....
        /*086c*/ 	.word	0xffffffff


	//   ....[60]....
        /*0870*/ 	.word	0xffffffff


	//   ....[61]....
        /*0874*/ 	.word	0xffffffff


	//   ....[62]....
        /*0878*/ 	.word	0xffffffff


	//   ....[63]....
        /*087c*/ 	.word	0xffffffff


	//   ....[64]....
        /*0880*/ 	.word	0xffffffff


	//   ....[65]....
        /*0884*/ 	.word	0xffffffff


	//   ....[66]....
        /*0888*/ 	.word	0xffffffff


	//   ....[67]....
        /*088c*/ 	.word	0xffffffff


	//   ....[68]....
        /*0890*/ 	.word	0xffffffff


	//   ....[69]....
        /*0894*/ 	.word	0xffffffff


	//   ....[70]....
        /*0898*/ 	.word	0xffffffff


	//   ....[71]....
        /*089c*/ 	.word	0xffffffff


	//   ....[72]....
        /*08a0*/ 	.word	0xffffffff


	//   ....[73]....
        /*08a4*/ 	.word	0xffffffff


	//   ....[74]....
        /*08a8*/ 	.word	0xffffffff


	//   ....[75]....
        /*08ac*/ 	.word	0xffffffff


	//   ....[76]....
        /*08b0*/ 	.word	0xffffffff


	//   ....[77]....
        /*08b4*/ 	.word	0xffffffff


	//   ....[78]....
        /*08b8*/ 	.word	0xffffffff


	//   ....[79]....
        /*08bc*/ 	.word	0xffffffff


	//   ....[80]....
        /*08c0*/ 	.word	0xffffffff


	//   ....[81]....
        /*08c4*/ 	.word	0xffffffff


	//   ....[82]....
        /*08c8*/ 	.word	0xffffffff


	//   ....[83]....
        /*08cc*/ 	.word	0xffffffff


	//   ....[84]....
        /*08d0*/ 	.word	0xffffffff


	//   ....[85]....
        /*08d4*/ 	.word	0xffffffff


	//   ....[86]....
        /*08d8*/ 	.word	0xffffffff


	//   ....[87]....
        /*08dc*/ 	.word	0xffffffff


	//   ....[88]....
        /*08e0*/ 	.word	0xffffffff


	//   ....[89]....
        /*08e4*/ 	.word	0xffffffff


	//   ....[90]....
        /*08e8*/ 	.word	0xffffffff


	//   ....[91]....
        /*08ec*/ 	.word	0xffffffff


	//   ....[92]....
        /*08f0*/ 	.word	0xffffffff


	//   ....[93]....
        /*08f4*/ 	.word	0xffffffff


	//   ....[94]....
        /*08f8*/ 	.word	0xffffffff


	//   ....[95]....
        /*08fc*/ 	.word	0xffffffff


	//   ....[96]....
        /*0900*/ 	.word	0xffffffff


	//   ....[97]....
        /*0904*/ 	.word	0xffffffff


	//   ....[98]....
        /*0908*/ 	.word	0xffffffff


	//   ....[99]....
        /*090c*/ 	.word	0xffffffff


	//   ....[100]....
        /*0910*/ 	.word	0xffffffff


	//   ....[101]....
        /*0914*/ 	.word	0xffffffff


	//   ....[102]....
        /*0918*/ 	.word	0xffffffff


	//   ....[103]....
        /*091c*/ 	.word	0xffffffff


	//   ....[104]....
        /*0920*/ 	.word	0xffffffff


	//   ....[105]....
        /*0924*/ 	.word	0xffffffff


	//   ....[106]....
        /*0928*/ 	.word	0xffffffff


	//   ....[107]....
        /*092c*/ 	.word	0xffffffff


	//   ....[108]....
        /*0930*/ 	.word	0xffffffff


	//   ....[109]....
        /*0934*/ 	.word	0xffffffff


	//   ....[110]....
        /*0938*/ 	.word	0xffffffff


	//   ....[111]....
        /*093c*/ 	.word	0xffffffff


	//   ....[112]....
        /*0940*/ 	.word	0xffffffff


	//   ....[113]....
        /*0944*/ 	.word	0xffffffff


	//   ....[114]....
        /*0948*/ 	.word	0xffffffff


	//   ....[115]....
        /*094c*/ 	.word	0xffffffff


	//   ....[116]....
        /*0950*/ 	.word	0xffffffff


	//   ....[117]....
        /*0954*/ 	.word	0xffffffff


	//   ....[118]....
        /*0958*/ 	.word	0xffffffff


	//   ....[119]....
        /*095c*/ 	.word	0xffffffff


	//   ....[120]....
        /*0960*/ 	.word	0xffffffff


	//   ....[121]....
        /*0964*/ 	.word	0xffffffff


	//   ....[122]....
        /*0968*/ 	.word	0xffffffff


	//   ....[123]....
        /*096c*/ 	.word	0xffffffff


	//   ....[124]....
        /*0970*/ 	.word	0xffffffff


	//   ....[125]....
        /*0974*/ 	.word	0xffffffff


	//   ....[126]....
        /*0978*/ 	.word	0xffffffff


	//   ....[127]....
        /*097c*/ 	.word	0xffffffff


	//   ....[128]....
        /*0980*/ 	.word	0xffffffff


	//   ....[129]....
        /*0984*/ 	.word	0xffffffff


	//   ....[130]....
        /*0988*/ 	.word	0xffffffff


	//   ....[131]....
        /*098c*/ 	.word	0xffffffff


	//   ....[132]....
        /*0990*/ 	.word	0xffffffff


	//   ....[133]....
        /*0994*/ 	.word	0xffffffff


	//   ....[134]....
        /*0998*/ 	.word	0xffffffff


	//   ....[135]....
        /*099c*/ 	.word	0xffffffff


	//   ....[136]....
        /*09a0*/ 	.word	0xffffffff


	//   ....[137]....
        /*09a4*/ 	.word	0xffffffff


	//   ....[138]....
        /*09a8*/ 	.word	0xffffffff


	//   ....[139]....
        /*09ac*/ 	.word	0xffffffff


	//   ....[140]....
        /*09b0*/ 	.word	0xffffffff


	//   ....[141]....
        /*09b4*/ 	.word	0xffffffff


	//   ....[142]....
        /*09b8*/ 	.word	0xffffffff


	//   ....[143]....
        /*09bc*/ 	.word	0xffffffff


	//   ....[144]....
        /*09c0*/ 	.word	0xffffffff


	//   ....[145]....
        /*09c4*/ 	.word	0xffffffff


	//   ....[146]....
        /*09c8*/ 	.word	0xffffffff


	//   ....[147]....
        /*09cc*/ 	.word	0xffffffff


	//   ....[148]....
        /*09d0*/ 	.word	0xffffffff


	//   ....[149]....
        /*09d4*/ 	.word	0xffffffff


	//   ....[150]....
        /*09d8*/ 	.word	0xffffffff


	//   ....[151]....
        /*09dc*/ 	.word	0xffffffff


	//   ....[152]....
        /*09e0*/ 	.word	0xffffffff


	//   ....[153]....
        /*09e4*/ 	.word	0xffffffff


	//   ....[154]....
        /*09e8*/ 	.word	0xffffffff


	//   ....[155]....
        /*09ec*/ 	.word	0xffffffff


	//   ....[156]....
        /*09f0*/ 	.word	0xffffffff


	//   ....[157]....
        /*09f4*/ 	.word	0xffffffff


	//   ....[158]....
        /*09f8*/ 	.word	0xffffffff


	//   ....[159]....
        /*09fc*/ 	.word	0xffffffff


	//   ....[160]....
        /*0a00*/ 	.word	0xffffffff


	//   ....[161]....
        /*0a04*/ 	.word	0xffffffff


	//   ....[162]....
        /*0a08*/ 	.word	0xffffffff


	//   ....[163]....
        /*0a0c*/ 	.word	0xffffffff


	//   ....[164]....
        /*0a10*/ 	.word	0xffffffff


	//   ....[165]....
        /*0a14*/ 	.word	0xffffffff


	//   ....[166]....
        /*0a18*/ 	.word	0xffffffff


	//   ....[167]....
        /*0a1c*/ 	.word	0xffffffff


	//   ....[168]....
        /*0a20*/ 	.word	0xffffffff


	//   ....[169]....
        /*0a24*/ 	.word	0xffffffff


	//   ....[170]....
        /*0a28*/ 	.word	0xffffffff


	//   ....[171]....
        /*0a2c*/ 	.word	0xffffffff


	//   ....[172]....
        /*0a30*/ 	.word	0xffffffff


	//   ....[173]....
        /*0a34*/ 	.word	0xffffffff


	//   ....[174]....
        /*0a38*/ 	.word	0xffffffff


	//   ....[175]....
        /*0a3c*/ 	.word	0xffffffff


	//   ....[176]....
        /*0a40*/ 	.word	0xffffffff


	//   ....[177]....
        /*0a44*/ 	.word	0xffffffff


	//   ....[178]....
        /*0a48*/ 	.word	0xffffffff


	//   ....[179]....
        /*0a4c*/ 	.word	0xffffffff


	//   ....[180]....
        /*0a50*/ 	.word	0xffffffff


	//   ....[181]....
        /*0a54*/ 	.word	0xffffffff


	//   ....[182]....
        /*0a58*/ 	.word	0xffffffff


	//   ....[183]....
        /*0a5c*/ 	.word	0xffffffff


	//   ....[184]....
        /*0a60*/ 	.word	0xffffffff


	//   ....[185]....
        /*0a64*/ 	.word	0xffffffff


	//   ....[186]....
        /*0a68*/ 	.word	0xffffffff


	//   ....[187]....
        /*0a6c*/ 	.word	0xffffffff


	//   ....[188]....
        /*0a70*/ 	.word	0xffffffff


	//   ....[189]....
        /*0a74*/ 	.word	0xffffffff


	//   ....[190]....
        /*0a78*/ 	.word	0xffffffff


	//   ....[191]....
        /*0a7c*/ 	.word	0xffffffff


	//   ....[192]....
        /*0a80*/ 	.word	0xffffffff


	//   ....[193]....
        /*0a84*/ 	.word	0xffffffff


	//   ....[194]....
        /*0a88*/ 	.word	0xffffffff


	//   ....[195]....
        /*0a8c*/ 	.word	0xffffffff


	//   ....[196]....
        /*0a90*/ 	.word	0xffffffff


	//   ....[197]....
        /*0a94*/ 	.word	0xffffffff


	//   ....[198]....
        /*0a98*/ 	.word	0xffffffff


	//   ....[199]....
        /*0a9c*/ 	.word	0xffffffff


	//   ....[200]....
        /*0aa0*/ 	.word	0xffffffff


	//   ....[201]....
        /*0aa4*/ 	.word	0x0500000f


	//   ....[202]....
        /*0aa8*/ 	.word	0x0500000f


	//   ....[203]....
        /*0aac*/ 	.word	0x0500000f


	//   ....[204]....
        /*0ab0*/ 	.word	0x0500000f


	//   ....[205]....
        /*0ab4*/ 	.word	0x0500000f


	//   ....[206]....
        /*0ab8*/ 	.word	0x0500000f


	//   ....[207]....
        /*0abc*/ 	.word	0x0500000f


	//   ....[208]....
        /*0ac0*/ 	.word	0x0500000f


	//   ....[209]....
        /*0ac4*/ 	.word	0x0500000f


	//   ....[210]....
        /*0ac8*/ 	.word	0x0500000f


	//   ....[211]....
        /*0acc*/ 	.word	0x0500000f


	//   ....[212]....
        /*0ad0*/ 	.word	0x0500000f


	//   ....[213]....
        /*0ad4*/ 	.word	0x0500000f


	//   ....[214]....
        /*0ad8*/ 	.word	0x0500000f


	//   ....[215]....
        /*0adc*/ 	.word	0x0500000f


	//   ....[216]....
        /*0ae0*/ 	.word	0x0500000f


	//   ....[217]....
        /*0ae4*/ 	.word	0x0500000f


	//   ....[218]....
        /*0ae8*/ 	.word	0x0500000f


	//   ....[219]....
        /*0aec*/ 	.word	0x0500000f


	//   ....[220]....
        /*0af0*/ 	.word	0x0500000f


	//   ....[221]....
        /*0af4*/ 	.word	0x0500000f


	//   ....[222]....
        /*0af8*/ 	.word	0x0500000f


	//   ....[223]....
        /*0afc*/ 	.word	0x0500000f


	//   ....[224]....
        /*0b00*/ 	.word	0x0500000f


	//   ....[225]....
        /*0b04*/ 	.word	0x0500000f


	//   ....[226]....
        /*0b08*/ 	.word	0x0500000f


	//   ....[227]....
        /*0b0c*/ 	.word	0x0500000f


	//   ....[228]....
        /*0b10*/ 	.word	0x0500000f


	//   ....[229]....
        /*0b14*/ 	.word	0x0500000f


	//   ....[230]....
        /*0b18*/ 	.word	0x0500000f


	//   ....[231]....
        /*0b1c*/ 	.word	0x0500000f


	//   ....[232]....
        /*0b20*/ 	.word	0x0500000f


	//   ....[233]....
        /*0b24*/ 	.word	0x0500000f


	//   ....[234]....
        /*0b28*/ 	.word	0x0500000f


	//   ....[235]....
        /*0b2c*/ 	.word	0x0500000f


	//   ....[236]....
        /*0b30*/ 	.word	0x0500000f


	//   ....[237]....
        /*0b34*/ 	.word	0x0500000f


	//   ....[238]....
        /*0b38*/ 	.word	0x0500000f


	//   ....[239]....
        /*0b3c*/ 	.word	0x0500000f


	//   ....[240]....
        /*0b40*/ 	.word	0x0500000f


	//   ....[241]....
        /*0b44*/ 	.word	0x0500000f


	//   ....[242]....
        /*0b48*/ 	.word	0x0500000f


	//   ....[243]....
        /*0b4c*/ 	.word	0x0500000f


	//   ....[244]....
        /*0b50*/ 	.word	0x0500000f


	//   ....[245]....
        /*0b54*/ 	.word	0x0500000f


	//   ....[246]....
        /*0b58*/ 	.word	0x0500000f


	//   ....[247]....
        /*0b5c*/ 	.word	0x0500000f


	//   ....[248]....
        /*0b60*/ 	.word	0x0500000f


	//   ....[249]....
        /*0b64*/ 	.word	0x0500000f


	//   ....[250]....
        /*0b68*/ 	.word	0x0500000f


	//   ....[251]....
        /*0b6c*/ 	.word	0x0500000f


	//   ....[252]....
        /*0b70*/ 	.word	0x0500000f


	//   ....[253]....
        /*0b74*/ 	.word	0x0500000f


	//   ....[254]....
        /*0b78*/ 	.word	0x0500000f


	//   ....[255]....
        /*0b7c*/ 	.word	0x0500000f


	//   ....[0]....
        /*0b80*/ 	.word	0x0500000f


	//   ....[1]....
        /*0b84*/ 	.word	0x0500000f


	//   ....[2]....
        /*0b88*/ 	.word	0x0500000f


	//   ....[3]....
        /*0b8c*/ 	.word	0x0500000f


	//   ....[4]....
        /*0b90*/ 	.word	0x0500000f


	//   ....[5]....
        /*0b94*/ 	.word	0x0500000f


	//   ....[6]....
        /*0b98*/ 	.word	0x0500000f


	//   ....[7]....
        /*0b9c*/ 	.word	0x0500000f


	//   ....[8]....
        /*0ba0*/ 	.word	0x0500000f


	//   ....[9]....
        /*0ba4*/ 	.word	0x0500000f


	//   ....[10]....
        /*0ba8*/ 	.word	0x0500000f


	//   ....[11]....
        /*0bac*/ 	.word	0x0500000f


	//   ....[12]....
        /*0bb0*/ 	.word	0x0500000f


	//   ....[13]....
        /*0bb4*/ 	.word	0x0500000f


	//   ....[14]....
        /*0bb8*/ 	.word	0x0500000f


	//   ....[15]....
        /*0bbc*/ 	.word	0x0500000f


	//   ....[16]....
        /*0bc0*/ 	.word	0x0500000f


	//   ....[17]....
        /*0bc4*/ 	.word	0x0500000f


	//   ....[18]....
        /*0bc8*/ 	.word	0x0500000f


	//   ....[19]....
        /*0bcc*/ 	.word	0x0500000f


	//   ....[20]....
        /*0bd0*/ 	.word	0x0500000f


	//   ....[21]....
        /*0bd4*/ 	.word	0x0500000f


	//   ....[22]....
        /*0bd8*/ 	.word	0x0500000f


	//   ....[23]....
        /*0bdc*/ 	.word	0x0500000f


	//   ....[24]....
        /*0be0*/ 	.word	0x0500000f


	//   ....[25]....
        /*0be4*/ 	.word	0x0500000f


	//   ....[26]....
        /*0be8*/ 	.word	0x0500000f


	//   ....[27]....
        /*0bec*/ 	.word	0x0500000f


	//   ....[28]....
        /*0bf0*/ 	.word	0x0500000f


	//   ....[29]....
        /*0bf4*/ 	.word	0x0500000f


	//   ....[30]....
        /*0bf8*/ 	.word	0x0500000f


	//   ....[31]....
        /*0bfc*/ 	.word	0x0500000f


	//   ....[32]....
        /*0c00*/ 	.word	0x0500000f


	//   ....[33]....
        /*0c04*/ 	.word	0x0500000f


	//   ....[34]....
        /*0c08*/ 	.word	0x0500000f


	//   ....[35]....
        /*0c0c*/ 	.word	0x0500000f


	//   ....[36]....
        /*0c10*/ 	.word	0x0500000f


	//   ....[37]....
        /*0c14*/ 	.word	0x0500000f


	//   ....[38]....
        /*0c18*/ 	.word	0x0500000f


	//   ....[39]....
        /*0c1c*/ 	.word	0x0500000f


	//   ....[40]....
        /*0c20*/ 	.word	0x0500000f


	//   ....[41]....
        /*0c24*/ 	.word	0x0500000f


	//   ....[42]....
        /*0c28*/ 	.word	0x0500000f


	//   ....[43]....
        /*0c2c*/ 	.word	0x0500000f


	//   ....[44]....
        /*0c30*/ 	.word	0x0500000f


	//   ....[45]....
        /*0c34*/ 	.word	0x0500000f


	//   ....[46]....
        /*0c38*/ 	.word	0x0500000f


	//   ....[47]....
        /*0c3c*/ 	.word	0x0500000f


	//   ....[48]....
        /*0c40*/ 	.word	0x0500000f


	//   ....[49]....
        /*0c44*/ 	.word	0x0500000f


	//   ....[50]....
        /*0c48*/ 	.word	0x0500000f


	//   ....[51]....
        /*0c4c*/ 	.word	0x0500000f


	//   ....[52]....
        /*0c50*/ 	.word	0x0500000f


	//   ....[53]....
        /*0c54*/ 	.word	0x0500000f


	//   ....[54]....
        /*0c58*/ 	.word	0x0500000f


	//   ....[55]....
        /*0c5c*/ 	.word	0x0500000f


	//   ....[56]....
        /*0c60*/ 	.word	0x0500000f


	//   ....[57]....
        /*0c64*/ 	.word	0x0500000f


	//   ....[58]....
        /*0c68*/ 	.word	0x0500000f


	//   ....[59]....
        /*0c6c*/ 	.word	0x0500000f


	//   ....[60]....
        /*0c70*/ 	.word	0x0500000f


	//   ....[61]....
        /*0c74*/ 	.word	0x0500000f


	//   ....[62]....
        /*0c78*/ 	.word	0x0500000f


	//   ....[63]....
        /*0c7c*/ 	.word	0x0500000f


	//   ....[64]....
        /*0c80*/ 	.word	0x0500000f


	//   ....[65]....
        /*0c84*/ 	.word	0x0500000f


	//   ....[66]....
        /*0c88*/ 	.word	0x0500000f


	//   ....[67]....
        /*0c8c*/ 	.word	0x0500000f


	//   ....[68]....
        /*0c90*/ 	.word	0x0500000f


	//   ....[69]....
        /*0c94*/ 	.word	0x0500000f


	//   ....[70]....
        /*0c98*/ 	.word	0x0500000f


	//   ....[71]....
        /*0c9c*/ 	.word	0x0500000f


	//   ....[72]....
        /*0ca0*/ 	.word	0x0500000f


	//   ....[73]....
        /*0ca4*/ 	.word	0x0500000f


	//   ....[74]....
        /*0ca8*/ 	.word	0x0500000f


	//   ....[75]....
        /*0cac*/ 	.word	0x0500000f


	//   ....[76]....
        /*0cb0*/ 	.word	0x0500000f


	//   ....[77]....
        /*0cb4*/ 	.word	0x0500000f


	//   ....[78]....
        /*0cb8*/ 	.word	0x0500000f


	//   ....[79]....
        /*0cbc*/ 	.word	0x0500000f


	//   ....[80]....
        /*0cc0*/ 	.word	0x0500000f


	//   ....[81]....
        /*0cc4*/ 	.word	0x0500000f


	//   ....[82]....
        /*0cc8*/ 	.word	0x0500000f


	//   ....[83]....
        /*0ccc*/ 	.word	0x0500000f


	//   ....[84]....
        /*0cd0*/ 	.word	0x0500000f


	//   ....[85]....
        /*0cd4*/ 	.word	0x0500000f


	//   ....[86]....
        /*0cd8*/ 	.word	0x0500000f


	//   ....[87]....
        /*0cdc*/ 	.word	0x0500000f


	//   ....[88]....
        /*0ce0*/ 	.word	0x0500000f


	//   ....[89]....
        /*0ce4*/ 	.word	0x0500000f


	//   ....[90]....
        /*0ce8*/ 	.word	0x0500000f


	//   ....[91]....
        /*0cec*/ 	.word	0x0500000f


	//   ....[92]....
        /*0cf0*/ 	.word	0x0500000f


	//   ....[93]....
        /*0cf4*/ 	.word	0x0500000f


	//   ....[94]....
        /*0cf8*/ 	.word	0x0500000f


	//   ....[95]....
        /*0cfc*/ 	.word	0xffffffff


	//   ....[96]....
        /*0d00*/ 	.word	0xffffffff


	//   ....[97]....
        /*0d04*/ 	.word	0xffffffff


	//   ....[98]....
        /*0d08*/ 	.word	0xffffffff


	//   ....[99]....
        /*0d0c*/ 	.word	0xffffffff


	//   ....[100]....
        /*0d10*/ 	.word	0xffffffff


	//----- nvinfo : EIATTR_COOP_GROUP_INSTR_OFFSETS
	.align		4
.L_465:
        /*0d14*/ 	.byte	0x04, 0x28
        /*0d16*/ 	.short	(.L_467 - .L_466)


	//   ....[0]....
.L_466:
        /*0d18*/ 	.word	0x000000c0


	//   ....[1]....
        /*0d1c*/ 	.word	0x00000190


	//   ....[2]....
        /*0d20*/ 	.word	0x000001e0


	//   ....[3]....
        /*0d24*/ 	.word	0x00000430


	//   ....[4]....
        /*0d28*/ 	.word	0x00000590


	//   ....[5]....
        /*0d2c*/ 	.word	0x000006b0


	//   ....[6]....
        /*0d30*/ 	.word	0x00000810


	//   ....[7]....
        /*0d34*/ 	.word	0x00003960


	//   ....[8]....
        /*0d38*/ 	.word	0x00003970


	//   ....[9]....
        /*0d3c*/ 	.word	0x000040f0


	//   ....[10]....
        /*0d40*/ 	.word	0x00004100


	//   ....[11]....
        /*0d44*/ 	.word	0x00004eb0


	//   ....[12]....
        /*0d48*/ 	.word	0x00004ec0


	//   ....[13]....
        /*0d4c*/ 	.word	0x000056a0


	//   ....[14]....
        /*0d50*/ 	.word	0x000056b0


	//   ....[15]....
        /*0d54*/ 	.word	0x00006090


	//   ....[16]....
        /*0d58*/ 	.word	0x000060a0


	//   ....[17]....
        /*0d5c*/ 	.word	0x000061b0


	//   ....[18]....
        /*0d60*/ 	.word	0x000061c0


	//   ....[19]....
        /*0d64*/ 	.word	0x00006560


	//   ....[20]....
        /*0d68*/ 	.word	0x00006580


	//   ....[21]....
        /*0d6c*/ 	.word	0x00006860


	//   ....[22]....
        /*0d70*/ 	.word	0x00006880


	//   ....[23]....
        /*0d74*/ 	.word	0x000078f0


	//   ....[24]....
        /*0d78*/ 	.word	0x000085e0


	//   ....[25]....
        /*0d7c*/ 	.word	0x000085f0


	//   ....[26]....
        /*0d80*/ 	.word	0x00008600


	//   ....[27]....
        /*0d84*/ 	.word	0x00008610


	//   ....[28]....
        /*0d88*/ 	.word	0x00008940


	//   ....[29]....
        /*0d8c*/ 	.word	0x00008950


	//   ....[30]....
        /*0d90*/ 	.word	0x00008960


	//   ....[31]....
        /*0d94*/ 	.word	0x00008970


	//   ....[32]....
        /*0d98*/ 	.word	0x00009cb0


	//   ....[33]....
        /*0d9c*/ 	.word	0x00009cd0


	//   ....[34]....
        /*0da0*/ 	.word	0x00009ce0


	//   ....[35]....
        /*0da4*/ 	.word	0x00009cf0


	//   ....[36]....
        /*0da8*/ 	.word	0x00009dd0


	//   ....[37]....
        /*0dac*/ 	.word	0x00009df0


	//   ....[38]....
        /*0db0*/ 	.word	0x00009e00


	//   ....[39]....
        /*0db4*/ 	.word	0x00009e10


	//   ....[40]....
        /*0db8*/ 	.word	0x0000ce60


	//   ....[41]....
        /*0dbc*/ 	.word	0x0000d070


	//   ....[42]....
        /*0dc0*/ 	.word	0x0000e080


	//   ....[43]....
        /*0dc4*/ 	.word	0x0000e210


	//   ....[44]....
        /*0dc8*/ 	.word	0x0000e250


	//   ....[45]....
        /*0dcc*/ 	.word	0x0000e270


	//   ....[46]....
        /*0dd0*/ 	.word	0x00017d80


	//   ....[47]....
        /*0dd4*/ 	.word	0x00017e10


	//   ....[48]....
        /*0dd8*/ 	.word	0x00017ef0


	//   ....[49]....
        /*0ddc*/ 	.word	0x00017f30


	//   ....[50]....
        /*0de0*/ 	.word	0x00021750


	//   ....[51]....
        /*0de4*/ 	.word	0x00021960


	//   ....[52]....
        /*0de8*/ 	.word	0x000228d0


	//   ....[53]....
        /*0dec*/ 	.word	0x000229b0


	//   ....[54]....
        /*0df0*/ 	.word	0x00022b40


	//   ....[55]....
        /*0df4*/ 	.word	0x00022b60


	//   ....[56]....
        /*0df8*/ 	.word	0x0002afb0


	//   ....[57]....
        /*0dfc*/ 	.word	0x0002afe0


	//   ....[58]....
        /*0e00*/ 	.word	0x0002b020


	//   ....[59]....
        /*0e04*/ 	.word	0x0002b050


	//   ....[60]....
        /*0e08*/ 	.word	0x0002d2a0


	//   ....[61]....
        /*0e0c*/ 	.word	0x0002d2d0


	//   ....[62]....
        /*0e10*/ 	.word	0x0002d300


	//   ....[63]....
        /*0e14*/ 	.word	0x0002d310


	//   ....[64]....
        /*0e18*/ 	.word	0x0002dc80


	//   ....[65]....
        /*0e1c*/ 	.word	0x0002dc90


	//   ....[66]....
        /*0e20*/ 	.word	0x0002de20


	//   ....[67]....
        /*0e24*/ 	.word	0x0002de30


	//   ....[68]....
        /*0e28*/ 	.word	0x0002dfc0


	//   ....[69]....
        /*0e2c*/ 	.word	0x0002dfd0


	//   ....[70]....
        /*0e30*/ 	.word	0x0002e160


	//   ....[71]....
        /*0e34*/ 	.word	0x0002e170


	//   ....[72]....
        /*0e38*/ 	.word	0x0002e650


	//   ....[73]....
        /*0e3c*/ 	.word	0x0002e660


	//   ....[74]....
        /*0e40*/ 	.word	0x0002f3c0


	//   ....[75]....
        /*0e44*/ 	.word	0x0002f3d0


	//   ....[76]....
        /*0e48*/ 	.word	0x00030a80


	//   ....[77]....
        /*0e4c*/ 	.word	0x00030a90


	//   ....[78]....
        /*0e50*/ 	.word	0x00030c30


	//   ....[79]....
        /*0e54*/ 	.word	0x00030c40


	//   ....[80]....
        /*0e58*/ 	.word	0x00030dd0


	//   ....[81]....
        /*0e5c*/ 	.word	0x00030de0


	//   ....[82]....
        /*0e60*/ 	.word	0x00030f70


	//   ....[83]....
        /*0e64*/ 	.word	0x00030f80


	//   ....[84]....
        /*0e68*/ 	.word	0x00031160


	//   ....[85]....
        /*0e6c*/ 	.word	0x00031370


	//   ....[86]....
        /*0e70*/ 	.word	0x000313a0


	//   ....[87]....
        /*0e74*/ 	.word	0x000313d0


	//   ....[88]....
        /*0e78*/ 	.word	0x00031400


	//   ....[89]....
        /*0e7c*/ 	.word	0x00031430


	//   ....[90]....
        /*0e80*/ 	.word	0x00031460


	//   ....[91]....
        /*0e84*/ 	.word	0x000315f0


	//   ....[92]....
        /*0e88*/ 	.word	0x00031620


	//   ....[93]....
        /*0e8c*/ 	.word	0x00031650


	//   ....[94]....
        /*0e90*/ 	.word	0x00031680


	//   ....[95]....
        /*0e94*/ 	.word	0x000316b0


	//   ....[96]....
        /*0e98*/ 	.word	0x000316e0


	//   ....[97]....
        /*0e9c*/ 	.word	0x00031770


	//   ....[98]....
        /*0ea0*/ 	.word	0x000317a0


	//   ....[99]....
        /*0ea4*/ 	.word	0x000317b0


	//   ....[100]....
        /*0ea8*/ 	.word	0x000317f0


	//   ....[101]....
        /*0eac*/ 	.word	0x00032f70


	//   ....[102]....
        /*0eb0*/ 	.word	0x000353d0


	//   ....[103]....
        /*0eb4*/ 	.word	0x000353f0


	//   ....[104]....
        /*0eb8*/ 	.word	0x00035480


	//   ....[105]....
        /*0ebc*/ 	.word	0x000354a0


	//   ....[106]....
        /*0ec0*/ 	.word	0x00035520


	//   ....[107]....
        /*0ec4*/ 	.word	0x00035540


	//   ....[108]....
        /*0ec8*/ 	.word	0x000355c0


	//   ....[109]....
        /*0ecc*/ 	.word	0x000355e0


	//   ....[110]....
        /*0ed0*/ 	.word	0x00035660


	//   ....[111]....
        /*0ed4*/ 	.word	0x00035680


	//   ....[112]....
        /*0ed8*/ 	.word	0x00035690


	//   ....[113]....
        /*0edc*/ 	.word	0x000356a0


	//   ....[114]....
        /*0ee0*/ 	.word	0x00035e20


	//   ....[115]....
        /*0ee4*/ 	.word	0x00035e50


	//   ....[116]....
        /*0ee8*/ 	.word	0x00035f50


	//   ....[117]....
        /*0eec*/ 	.word	0x00035f60


	//   ....[118]....
        /*0ef0*/ 	.word	0x00036000


	//   ....[119]....
        /*0ef4*/ 	.word	0x00036010


	//   ....[120]....
        /*0ef8*/ 	.word	0x00036090


	//   ....[121]....
        /*0efc*/ 	.word	0x000360a0


	//   ....[122]....
        /*0f00*/ 	.word	0x000360b0


	//   ....[123]....
        /*0f04*/ 	.word	0x00036150


	//   ....[124]....
        /*0f08*/ 	.word	0x00036180


	//   ....[125]....
        /*0f0c*/ 	.word	0x00036200


	//   ....[126]....
        /*0f10*/ 	.word	0x00036230


	//   ....[127]....
        /*0f14*/ 	.word	0x00036250


	//   ....[128]....
        /*0f18*/ 	.word	0x000362a0


	//   ....[129]....
        /*0f1c*/ 	.word	0x000362b0


	//   ....[130]....
        /*0f20*/ 	.word	0x00036960


	//   ....[131]....
        /*0f24*/ 	.word	0x00036990


	//   ....[132]....
        /*0f28*/ 	.word	0x00036a80


	//   ....[133]....
        /*0f2c*/ 	.word	0x00036a90


	//   ....[134]....
        /*0f30*/ 	.word	0x00036b20


	//   ....[135]....
        /*0f34*/ 	.word	0x00036b30


	//   ....[136]....
        /*0f38*/ 	.word	0x00036ba0


	//   ....[137]....
        /*0f3c*/ 	.word	0x00036bb0


	//   ....[138]....
        /*0f40*/ 	.word	0x00036c30


	//   ....[139]....
        /*0f44*/ 	.word	0x00036c40


	//   ....[140]....
        /*0f48*/ 	.word	0x00036cc0


	//   ....[141]....
        /*0f4c*/ 	.word	0x00036cd0


	//   ....[142]....
        /*0f50*/ 	.word	0x00036d50


	//   ....[143]....
        /*0f54*/ 	.word	0x00036d60


	//   ....[144]....
        /*0f58*/ 	.word	0x00036de0


	//   ....[145]....
        /*0f5c*/ 	.word	0x00036df0


	//   ....[146]....
        /*0f60*/ 	.word	0x00037300


	//   ....[147]....
        /*0f64*/ 	.word	0x00037320


	//   ....[148]....
        /*0f68*/ 	.word	0x00037370


	//   ....[149]....
        /*0f6c*/ 	.word	0x00037430


	//   ....[150]....
        /*0f70*/ 	.word	0x00037440


	//   ....[151]....
        /*0f74*/ 	.word	0x00037470


	//   ....[152]....
        /*0f78*/ 	.word	0x00037500


	//   ....[153]....
        /*0f7c*/ 	.word	0x000375b0


	//   ....[154]....
        /*0f80*/ 	.word	0x000375c0


	//   ....[155]....
        /*0f84*/ 	.word	0x000375f0


	//   ....[156]....
        /*0f88*/ 	.word	0x00037600


	//   ....[157]....
        /*0f8c*/ 	.word	0x00037690


	//   ....[158]....
        /*0f90*/ 	.word	0x00037da0


	//   ....[159]....
        /*0f94*/ 	.word	0x00037dc0


	//   ....[160]....
        /*0f98*/ 	.word	0x00037e10


	//   ....[161]....
        /*0f9c*/ 	.word	0x00037e20


	//   ....[162]....
        /*0fa0*/ 	.word	0x00037e60


	//   ....[163]....
        /*0fa4*/ 	.word	0x00037e70


	//   ....[164]....
        /*0fa8*/ 	.word	0x00037eb0


	//   ....[165]....
        /*0fac*/ 	.word	0x00037ec0


	//   ....[166]....
        /*0fb0*/ 	.word	0x00037f00


	//   ....[167]....
        /*0fb4*/ 	.word	0x00037f10


	//   ....[168]....
        /*0fb8*/ 	.word	0x00037f20


	//   ....[169]....
        /*0fbc*/ 	.word	0x00037f60


	//   ....[170]....
        /*0fc0*/ 	.word	0x00038280


	//   ....[171]....
        /*0fc4*/ 	.word	0x000382a0


	//   ....[172]....
        /*0fc8*/ 	.word	0x000382b0


	//   ....[173]....
        /*0fcc*/ 	.word	0x000382c0


	//   ....[174]....
        /*0fd0*/ 	.word	0x000382e0


	//   ....[175]....
        /*0fd4*/ 	.word	0x00038350


	//   ....[176]....
        /*0fd8*/ 	.word	0x000383c0


	//   ....[177]....
        /*0fdc*/ 	.word	0x000383e0


	//   ....[178]....
        /*0fe0*/ 	.word	0x000383f0


	//   ....[179]....
        /*0fe4*/ 	.word	0x00038450


	//   ....[180]....
        /*0fe8*/ 	.word	0x00038470


	//   ....[181]....
        /*0fec*/ 	.word	0x000384d0


	//   ....[182]....
        /*0ff0*/ 	.word	0x00038a10


	//   ....[183]....
        /*0ff4*/ 	.word	0x00038a40


	//   ....[184]....
        /*0ff8*/ 	.word	0x00038aa0


	//   ....[185]....
        /*0ffc*/ 	.word	0x00038ad0


	//   ....[186]....
        /*1000*/ 	.word	0x00038b00


	//   ....[187]....
        /*1004*/ 	.word	0x00038b30


	//   ....[188]....
        /*1008*/ 	.word	0x00038b60


	//   ....[189]....
        /*100c*/ 	.word	0x00038b90


	//   ....[190]....
        /*1010*/ 	.word	0x00038d30


	//   ....[191]....
        /*1014*/ 	.word	0x00038d60


	//   ....[192]....
        /*1018*/ 	.word	0x00038d90


	//   ....[193]....
        /*101c*/ 	.word	0x00038dc0


	//   ....[194]....
        /*1020*/ 	.word	0x00038df0


	//   ....[195]....
        /*1024*/ 	.word	0x00038e20


	//   ....[196]....
        /*1028*/ 	.word	0x00038ee0


	//   ....[197]....
        /*102c*/ 	.word	0x00038f00


	//   ....[198]....
        /*1030*/ 	.word	0x00038f20


	//   ....[199]....
        /*1034*/ 	.word	0x00038f80


	//   ....[200]....
        /*1038*/ 	.word	0x000399a0


	//   ....[201]....
        /*103c*/ 	.word	0x00039cc0


	//   ....[202]....
        /*1040*/ 	.word	0x00039d50


	//   ....[203]....
        /*1044*/ 	.word	0x00039de0


	//   ....[204]....
        /*1048*/ 	.word	0x00039e70


	//   ....[205]....
        /*104c*/ 	.word	0x00039f50


	//   ....[206]....
        /*1050*/ 	.word	0x00039fe0


	//   ....[207]....
        /*1054*/ 	.word	0x0003a080


	//   ....[208]....
        /*1058*/ 	.word	0x0003a110


	//   ....[209]....
        /*105c*/ 	.word	0x0003a1f0


	//   ....[210]....
        /*1060*/ 	.word	0x0003a280


	//   ....[211]....
        /*1064*/ 	.word	0x0003a310


	//   ....[212]....
        /*1068*/ 	.word	0x0003a3a0


	//   ....[213]....
        /*106c*/ 	.word	0x0003a480


	//   ....[214]....
        /*1070*/ 	.word	0x0003a520


	//   ....[215]....
        /*1074*/ 	.word	0x0003a5b0


	//   ....[216]....
        /*1078*/ 	.word	0x0003a600


	//   ....[217]....
        /*107c*/ 	.word	0x0003a650


	//   ....[218]....
        /*1080*/ 	.word	0x0003a6f0


	//   ....[219]....
        /*1084*/ 	.word	0x0003a780


	//   ....[220]....
        /*1088*/ 	.word	0x0003a7d0


	//   ....[221]....
        /*108c*/ 	.word	0x0003a820


	//   ....[222]....
        /*1090*/ 	.word	0x0003a910


	//   ....[223]....
        /*1094*/ 	.word	0x0003a9c0


	//   ....[224]....
        /*1098*/ 	.word	0x0003aa40


	//   ....[225]....
        /*109c*/ 	.word	0x0003aab0


	//   ....[226]....
        /*10a0*/ 	.word	0x0003ac20


	//   ....[227]....
        /*10a4*/ 	.word	0x0003ad60


	//   ....[228]....
        /*10a8*/ 	.word	0x0003adb0


	//   ....[229]....
        /*10ac*/ 	.word	0x0003ae10


	//   ....[230]....
        /*10b0*/ 	.word	0x0003b0c0


	//   ....[231]....
        /*10b4*/ 	.word	0x0003b110


	//   ....[232]....
        /*10b8*/ 	.word	0x0003b1a0


	//   ....[233]....
        /*10bc*/ 	.word	0x0003b230


	//   ....[234]....
        /*10c0*/ 	.word	0x0003b2c0


	//   ....[235]....
        /*10c4*/ 	.word	0x0003b350


	//   ....[236]....
        /*10c8*/ 	.word	0x0003b3e0


	//   ....[237]....
        /*10cc*/ 	.word	0x0003b470


	//   ....[238]....
        /*10d0*/ 	.word	0x0003b4f0


	//   ....[239]....
        /*10d4*/ 	.word	0x0003b540


	//   ....[240]....
        /*10d8*/ 	.word	0x0003b5e0


	//   ....[241]....
        /*10dc*/ 	.word	0x0003b670


	//   ....[242]....
        /*10e0*/ 	.word	0x0003b6f0


	//   ....[243]....
        /*10e4*/ 	.word	0x0003b740


	//   ....[244]....
        /*10e8*/ 	.word	0x0003b7d0


	//   ....[245]....
        /*10ec*/ 	.word	0x0003b860


	//   ....[246]....
        /*10f0*/ 	.word	0x0003b8f0


	//   ....[247]....
        /*10f4*/ 	.word	0x0003b980


	//   ....[248]....
        /*10f8*/ 	.word	0x0003ba10


	//   ....[249]....
        /*10fc*/ 	.word	0x0003baa0


	//   ....[250]....
        /*1100*/ 	.word	0x0003bb60


	//   ....[251]....
        /*1104*/ 	.word	0x0003be40


	//   ....[252]....
        /*1108*/ 	.word	0x0003bf30


	//   ....[253]....
        /*110c*/ 	.word	0x0003bfd0


	//   ....[254]....
        /*1110*/ 	.word	0x0003c030


	//   ....[255]....
        /*1114*/ 	.word	0x0003c120


	//   ....[0]....
        /*1118*/ 	.word	0x0003c190


	//   ....[1]....
        /*111c*/ 	.word	0x0003c280


	//   ....[2]....
        /*1120*/ 	.word	0x0003c2f0


	//   ....[3]....
        /*1124*/ 	.word	0x0003c3e0


	//   ....[4]....
        /*1128*/ 	.word	0x0003c450


	//   ....[5]....
        /*112c*/ 	.word	0x0003c540


	//   ....[6]....
        /*1130*/ 	.word	0x0003c5b0


	//   ....[7]....
        /*1134*/ 	.word	0x0003c650


	//   ....[8]....
        /*1138*/ 	.word	0x0003c740


	//   ....[9]....
        /*113c*/ 	.word	0x0003c800


	//   ....[10]....
        /*1140*/ 	.word	0x0003c860


	//   ....[11]....
        /*1144*/ 	.word	0x0003c950


	//   ....[12]....
        /*1148*/ 	.word	0x0003c9b0


	//   ....[13]....
        /*114c*/ 	.word	0x0003cac0


	//   ....[14]....
        /*1150*/ 	.word	0x0003cb20


	//   ....[15]....
        /*1154*/ 	.word	0x0003cc10


	//   ....[16]....
        /*1158*/ 	.word	0x0003cc70


	//   ....[17]....
        /*115c*/ 	.word	0x0003cd10


	//   ....[18]....
        /*1160*/ 	.word	0x0003cde0


	//   ....[19]....
        /*1164*/ 	.word	0x0003ce80


	//   ....[20]....
        /*1168*/ 	.word	0x0003cf50


	//   ....[21]....
        /*116c*/ 	.word	0x0003cff0


	//   ....[22]....
        /*1170*/ 	.word	0x0003d0a0


	//   ....[23]....
        /*1174*/ 	.word	0x0003d140


	//   ....[24]....
        /*1178*/ 	.word	0x0003d3b0


	//   ....[25]....
        /*117c*/ 	.word	0x0003d470


	//   ....[26]....
        /*1180*/ 	.word	0x0003d530


	//   ....[27]....
        /*1184*/ 	.word	0x0003d620


	//   ....[28]....
        /*1188*/ 	.word	0x0003d6e0


	//   ....[29]....
        /*118c*/ 	.word	0x0003d7a0


	//   ....[30]....
        /*1190*/ 	.word	0x0003d860


	//   ....[31]....
        /*1194*/ 	.word	0x0003d920


	//   ....[32]....
        /*1198*/ 	.word	0x0003d9e0


	//   ....[33]....
        /*119c*/ 	.word	0x0003daa0


	//   ....[34]....
        /*11a0*/ 	.word	0x0003db60


	//   ....[35]....
        /*11a4*/ 	.word	0x0003dc20


	//   ....[36]....
        /*11a8*/ 	.word	0x0003dce0


	//   ....[37]....
        /*11ac*/ 	.word	0x0003dd90


	//   ....[38]....
        /*11b0*/ 	.word	0x0003ddf0


	//   ....[39]....
        /*11b4*/ 	.word	0x0003ded0


	//   ....[40]....
        /*11b8*/ 	.word	0x0003e010


	//   ....[41]....
        /*11bc*/ 	.word	0x0003e0f0


	//   ....[42]....
        /*11c0*/ 	.word	0x0003e180


	//   ....[43]....
        /*11c4*/ 	.word	0x0003e290


	//   ....[44]....
        /*11c8*/ 	.word	0x0003e2f0


	//   ....[45]....
        /*11cc*/ 	.word	0x0003e400


	//   ....[46]....
        /*11d0*/ 	.word	0x0003e460


	//   ....[47]....
        /*11d4*/ 	.word	0x0003e570


	//   ....[48]....
        /*11d8*/ 	.word	0x0003e5d0


	//   ....[49]....
        /*11dc*/ 	.word	0x0003e6e0


	//   ....[50]....
        /*11e0*/ 	.word	0x0003e740


	//   ....[51]....
        /*11e4*/ 	.word	0x0003e800


	//   ....[52]....
        /*11e8*/ 	.word	0x0003e960


	//   ....[53]....
        /*11ec*/ 	.word	0x0003ea00


	//   ....[54]....
        /*11f0*/ 	.word	0x0003ea60


	//   ....[55]....
        /*11f4*/ 	.word	0x0003eb10


	//   ....[56]....
        /*11f8*/ 	.word	0x0003eb70


	//   ....[57]....
        /*11fc*/ 	.word	0x0003ec20


	//   ....[58]....
        /*1200*/ 	.word	0x0003ec80


	//   ....[59]....
        /*1204*/ 	.word	0x0003ed30


	//   ....[60]....
        /*1208*/ 	.word	0x0003ed90


	//   ....[61]....
        /*120c*/ 	.word	0x0003ee40


	//   ....[62]....
        /*1210*/ 	.word	0x0003eea0


	//   ....[63]....
        /*1214*/ 	.word	0x0003ef50


	//   ....[64]....
        /*1218*/ 	.word	0x0003f040


	//   ....[65]....
        /*121c*/ 	.word	0x0003f0e0


	//   ....[66]....
        /*1220*/ 	.word	0x0003f140


	//   ....[67]....
        /*1224*/ 	.word	0x0003f210


	//   ....[68]....
        /*1228*/ 	.word	0x0003f270


	//   ....[69]....
        /*122c*/ 	.word	0x0003f340


	//   ....[70]....
        /*1230*/ 	.word	0x0003f3a0


	//   ....[71]....
        /*1234*/ 	.word	0x0003f470


	//   ....[72]....
        /*1238*/ 	.word	0x0003f4d0


	//   ....[73]....
        /*123c*/ 	.word	0x0003f5a0


	//   ....[74]....
        /*1240*/ 	.word	0x0003f600


	//   ....[75]....
        /*1244*/ 	.word	0x0003f6d0


	//   ....[76]....
        /*1248*/ 	.word	0x0003f760


	//   ....[77]....
        /*124c*/ 	.word	0x0003f800


	//   ....[78]....
        /*1250*/ 	.word	0x0003f980


	//   ....[79]....
        /*1254*/ 	.word	0x0003f9f0


	//   ....[80]....
        /*1258*/ 	.word	0x0003fa60


	//   ....[81]....
        /*125c*/ 	.word	0x0003fad0


	//   ....[82]....
        /*1260*/ 	.word	0x0003fb40


	//   ....[83]....
        /*1264*/ 	.word	0x0003fbc0


	//   ....[84]....
        /*1268*/ 	.word	0x0003fc40


	//   ....[85]....
        /*126c*/ 	.word	0x0003fcd0


	//   ....[86]....
        /*1270*/ 	.word	0x0003fd40


	//   ....[87]....
        /*1274*/ 	.word	0x0003fdb0


	//   ....[88]....
        /*1278*/ 	.word	0x0003fe20


	//   ....[89]....
        /*127c*/ 	.word	0x0003fea0


	//   ....[90]....
        /*1280*/ 	.word	0x0003ff10


	//   ....[91]....
        /*1284*/ 	.word	0x0003ffa0


	//   ....[92]....
        /*1288*/ 	.word	0x00040000


	//   ....[93]....
        /*128c*/ 	.word	0x00040090


	//   ....[94]....
        /*1290*/ 	.word	0x000401c0


	//   ....[95]....
        /*1294*/ 	.word	0x00041d40


	//   ....[96]....
        /*1298*/ 	.word	0x00041f40


	//   ....[97]....
        /*129c*/ 	.word	0x00043100


	//   ....[98]....
        /*12a0*/ 	.word	0x00043130


	//   ....[99]....
        /*12a4*/ 	.word	0x00043150


	//   ....[100]....
        /*12a8*/ 	.word	0x00043160


	//----- nvinfo : EIATTR_REG_RECONFIG
	.align		4
.L_467:
        /*12ac*/ 	.byte	0x01, 0x54
	.zero		2


	//----- nvinfo : EIATTR_SYSCALL_OFFSETS
	.align		4
        /*12b0*/ 	.byte	0x04, 0x46
        /*12b2*/ 	.short	(.L_469 - .L_468)


	//   ....[0]....
.L_468:
        /*12b4*/ 	.word	0x00002620


	//   ....[1]....
        /*12b8*/ 	.word	0x00002770


	//   ....[2]....
        /*12bc*/ 	.word	0x00007e00


	//   ....[3]....
        /*12c0*/ 	.word	0x00008390


	//   ....[4]....
        /*12c4*/ 	.word	0x00034a10


	//   ....[5]....
        /*12c8*/ 	.word	0x00034b60


	//   ....[6]....
        /*12cc*/ 	.word	0x00034c50


	//   ....[7]....
        /*12d0*/ 	.word	0x00035a60


	//   ....[8]....
        /*12d4*/ 	.word	0x00036580


	//----- nvinfo : EIATTR_MBARRIER_INSTR_OFFSETS
	.align		4
.L_469:
        /*12d8*/ 	.byte	0x04, 0x39
        /*12da*/ 	.short	(.L_471 - .L_470)


	//   ....[0]....
.L_470:
        /*12dc*/ 	.word	0x000002d0
        /*12e0*/ 	.word	0x000000ff
        /*12e4*/ 	.word	0x00032400
        /*12e8*/ 	.short	0x0100
        /*12ea*/ 	.byte	0x08
	.zero		1


	//   ....[1]....
        /*12ec*/ 	.word	0x000002e0
        /*12f0*/ 	.word	0x000000ff
        /*12f4*/ 	.word	0x00032410
        /*12f8*/ 	.short	0x0100
        /*12fa*/ 	.byte	0x08
	.zero		1


	//   ....[2]....
        /*12fc*/ 	.word	0x000002f0
        /*1300*/ 	.word	0x000000ff
        /*1304*/ 	.word	0x00032420
        /*1308*/ 	.short	0x0100
        /*130a*/ 	.byte	0x08
	.zero		1


	//   ....[3]....
        /*130c*/ 	.word	0x000003e0
        /*1310*/ 	.word	0x000000ff
        /*1314*/ 	.word	0x00032430
        /*1318*/ 	.short	0x0100
        /*131a*/ 	.byte	0x08
	.zero		1


	//   ....[4]....
        /*131c*/ 	.word	0x000003f0
        /*1320*/ 	.word	0x000000ff
        /*1324*/ 	.word	0x00032440
        /*1328*/ 	.short	0x0100
        /*132a*/ 	.byte	0x08
	.zero		1


	//   ....[5]....
        /*132c*/ 	.word	0x00000400
        /*1330*/ 	.word	0x000000ff
        /*1334*/ 	.word	0x00032438
        /*1338*/ 	.short	0x0100
        /*133a*/ 	.byte	0x08
	.zero		1


	//   ....[6]....
        /*133c*/ 	.word	0x00000410
        /*1340*/ 	.word	0x000000ff
        /*1344*/ 	.word	0x00032448
        /*1348*/ 	.short	0x0100
        /*134a*/ 	.byte	0x08
	.zero		1


	//   ....[7]....
        /*134c*/ 	.word	0x00000540
        /*1350*/ 	.word	0x000000ff
        /*1354*/ 	.word	0x00032450
        /*1358*/ 	.short	0x0100
        /*135a*/ 	.byte	0x08
	.zero		1


	//   ....[8]....
        /*135c*/ 	.word	0x00000550
        /*1360*/ 	.word	0x000000ff
        /*1364*/ 	.word	0x00032460
        /*1368*/ 	.short	0x0100
        /*136a*/ 	.byte	0x08
	.zero		1


	//   ....[9]....
        /*136c*/ 	.word	0x00000560
        /*1370*/ 	.word	0x000000ff
        /*1374*/ 	.word	0x00032458
        /*1378*/ 	.short	0x0100
        /*137a*/ 	.byte	0x08
	.zero		1


	//   ....[10]....
        /*137c*/ 	.word	0x00000570
        /*1380*/ 	.word	0x000000ff
        /*1384*/ 	.word	0x00032468
        /*1388*/ 	.short	0x0100
        /*138a*/ 	.byte	0x08
	.zero		1


	//   ....[11]....
        /*138c*/ 	.word	0x00000660
        /*1390*/ 	.word	0x000000ff
        /*1394*/ 	.word	0x00032470
        /*1398*/ 	.short	0x0100
        /*139a*/ 	.byte	0x06
	.zero		1


	//   ....[12]....
        /*139c*/ 	.word	0x00000670
        /*13a0*/ 	.word	0x000000ff
        /*13a4*/ 	.word	0x00032480
        /*13a8*/ 	.short	0x0100
        /*13aa*/ 	.byte	0x06
	.zero		1


	//   ....[13]....
        /*13ac*/ 	.word	0x00000680
        /*13b0*/ 	.word	0x000000ff
        /*13b4*/ 	.word	0x00032478
        /*13b8*/ 	.short	0x0100
        /*13ba*/ 	.byte	0x06
	.zero		1


	//   ....[14]....
        /*13bc*/ 	.word	0x00000690
        /*13c0*/ 	.word	0x000000ff
        /*13c4*/ 	.word	0x00032488
        /*13c8*/ 	.short	0x0100
        /*13ca*/ 	.byte	0x06
	.zero		1


	//   ....[15]....
        /*13cc*/ 	.word	0x000007c0
        /*13d0*/ 	.word	0x000000ff
        /*13d4*/ 	.word	0x00032490
        /*13d8*/ 	.short	0x0100
        /*13da*/ 	.byte	0x08
	.zero		1


	//   ....[16]....
        /*13dc*/ 	.word	0x000007d0
        /*13e0*/ 	.word	0x000000ff
        /*13e4*/ 	.word	0x000324a0
        /*13e8*/ 	.short	0x0100
        /*13ea*/ 	.byte	0x08
	.zero		1


	//   ....[17]....
        /*13ec*/ 	.word	0x000007e0
        /*13f0*/ 	.word	0x000000ff
        /*13f4*/ 	.word	0x00032498
        /*13f8*/ 	.short	0x0100
        /*13fa*/ 	.byte	0x08
	.zero		1


	//   ....[18]....
        /*13fc*/ 	.word	0x000007f0
        /*1400*/ 	.word	0x000000ff
        /*1404*/ 	.word	0x000324a8
        /*1408*/ 	.short	0x0100
        /*140a*/ 	.byte	0x08
	.zero		1


	//   ....[19]....
        /*140c*/ 	.word	0x00000920
        /*1410*/ 	.word	0x000000ff
        /*1414*/ 	.word	0x000324b0
        /*1418*/ 	.short	0x0100
        /*141a*/ 	.byte	0x08
	.zero		1


	//   ....[20]....
        /*141c*/ 	.word	0x00000930
        /*1420*/ 	.word	0x000000ff
        /*1424*/ 	.word	0x000324c0
        /*1428*/ 	.short	0x0100
        /*142a*/ 	.byte	0x08
	.zero		1


	//   ....[21]....
        /*142c*/ 	.word	0x00000940
        /*1430*/ 	.word	0x000000ff
        /*1434*/ 	.word	0x000324b8
        /*1438*/ 	.short	0x0100
        /*143a*/ 	.byte	0x08
	.zero		1


	//   ....[22]....
        /*143c*/ 	.word	0x00000950
        /*1440*/ 	.word	0x000000ff
        /*1444*/ 	.word	0x000324c8
        /*1448*/ 	.short	0x0100
        /*144a*/ 	.byte	0x08
	.zero		1


	//   ....[23]....
        /*144c*/ 	.word	0x00003910
        /*1450*/ 	.word	0x00000045
        /*1454*/ 	.word	0x00032490
        /*1458*/ 	.short	0x010a
        /*145a*/ 	.byte	0x3f
	.zero		1


	//   ....[24]....
        /*145c*/ 	.word	0x00004e50
        /*1460*/ 	.word	0x00000045
        /*1464*/ 	.word	0x00032490
        /*1468*/ 	.short	0x010a
        /*146a*/ 	.byte	0x3f
	.zero		1


	//   ....[25]....
        /*146c*/ 	.word	0x00005ef0
        /*1470*/ 	.word	0x00000045
        /*1474*/ 	.word	0x00032490
        /*1478*/ 	.short	0x010a
        /*147a*/ 	.byte	0x3f
	.zero		1


	//   ....[26]....
        /*147c*/ 	.word	0x00006380
        /*1480*/ 	.word	0x00000004
        /*1484*/ 	.word	0x00000000
        /*1488*/ 	.short	0x0101
        /*148a*/ 	.byte	0x3f
	.zero		1


	//   ....[27]....
        /*148c*/ 	.word	0x000063c0
        /*1490*/ 	.word	0x00000045
        /*1494*/ 	.word	0x000324b0
        /*1498*/ 	.short	0x010a
        /*149a*/ 	.byte	0x3f
	.zero		1


	//   ....[28]....
        /*149c*/ 	.word	0x00006bf0
        /*14a0*/ 	.word	0x00000045
        /*14a4*/ 	.word	0x00000000
        /*14a8*/ 	.short	0x0101
        /*14aa*/ 	.byte	0x3f
	.zero		1


	//   ....[29]....
        /*14ac*/ 	.word	0x00008110
        /*14b0*/ 	.word	0x00000002
        /*14b4*/ 	.word	0x00032400
        /*14b8*/ 	.short	0x010a
        /*14ba*/ 	.byte	0x3f
	.zero		1


	//   ....[30]....
        /*14bc*/ 	.word	0x00008160
        /*14c0*/ 	.word	0x00000002
        /*14c4*/ 	.word	0x00032400
        /*14c8*/ 	.short	0x010a
        /*14ca*/ 	.byte	0x3f
	.zero		1


	//   ....[31]....
        /*14cc*/ 	.word	0x00008bd0
        /*14d0*/ 	.word	0x00000002
        /*14d4*/ 	.word	0x00032400
        /*14d8*/ 	.short	0x010a
        /*14da*/ 	.byte	0x3f
	.zero		1


	//   ....[32]....
        /*14dc*/ 	.word	0x0000a140
        /*14e0*/ 	.word	0x00000002
        /*14e4*/ 	.word	0x00032400
        /*14e8*/ 	.short	0x010a
        /*14ea*/ 	.byte	0x3f
	.zero		1


	//   ....[33]....
        /*14ec*/ 	.word	0x0000b8a0
        /*14f0*/ 	.word	0x00000004
        /*14f4*/ 	.word	0x00000000
        /*14f8*/ 	.short	0x010a
        /*14fa*/ 	.byte	0x3f
	.zero		1


	//   ....[34]....
        /*14fc*/ 	.word	0x0000b990
        /*1500*/ 	.word	0x00000002
        /*1504*/ 	.word	0x00000000
        /*1508*/ 	.short	0x010a
        /*150a*/ 	.byte	0x3f
	.zero		1


	//   ....[35]....
        /*150c*/ 	.word	0x0000bda0
        /*1510*/ 	.word	0x00000004
        /*1514*/ 	.word	0x00000000
        /*1518*/ 	.short	0x010a
        /*151a*/ 	.byte	0x3f
	.zero		1


	//   ....[36]....
        /*151c*/ 	.word	0x0000be70
        /*1520*/ 	.word	0x00000006
        /*1524*/ 	.word	0x00000000
        /*1528*/ 	.short	0x010a
        /*152a*/ 	.byte	0x3f
	.zero		1


	//   ....[37]....
        /*152c*/ 	.word	0x0000cbe0
        /*1530*/ 	.word	0x00000006
        /*1534*/ 	.word	0x00000000
        /*1538*/ 	.short	0x0101
        /*153a*/ 	.byte	0x3f
	.zero		1


	//   ....[38]....
        /*153c*/ 	.word	0x00016300
        /*1540*/ 	.word	0x00000002
        /*1544*/ 	.word	0x00000000
        /*1548*/ 	.short	0x0101
        /*154a*/ 	.byte	0x3f
	.zero		1


	//   ....[39]....
        /*154c*/ 	.word	0x00016780
        /*1550*/ 	.word	0x00000005
        /*1554*/ 	.word	0x00000000
        /*1558*/ 	.short	0x010a
        /*155a*/ 	.byte	0x3f
	.zero		1


	//   ....[40]....
        /*155c*/ 	.word	0x00016880
        /*1560*/ 	.word	0x0000000a
        /*1564*/ 	.word	0x00000000
        /*1568*/ 	.short	0x010a
        /*156a*/ 	.byte	0x3f
	.zero		1


	//   ....[41]....
        /*156c*/ 	.word	0x00016cb0
        /*1570*/ 	.word	0x00000048
        /*1574*/ 	.word	0x00000000
        /*1578*/ 	.short	0x010a
        /*157a*/ 	.byte	0x3f
	.zero		1


	//   ....[42]....
        /*157c*/ 	.word	0x00016db0
        /*1580*/ 	.word	0x00000008
        /*1584*/ 	.word	0x00000000
        /*1588*/ 	.short	0x010a
        /*158a*/ 	.byte	0x3f
	.zero		1


	//   ....[43]....
        /*158c*/ 	.word	0x00017b20
        /*1590*/ 	.word	0x00000008
        /*1594*/ 	.word	0x00000000
        /*1598*/ 	.short	0x0101
        /*159a*/ 	.byte	0x3f
	.zero		1


	//   ....[44]....
        /*159c*/ 	.word	0x0001ff40
        /*15a0*/ 	.word	0x00000005
        /*15a4*/ 	.word	0x00000000
        /*15a8*/ 	.short	0x0101
        /*15aa*/ 	.byte	0x3f
	.zero		1


	//   ....[45]....
        /*15ac*/ 	.word	0x00020130
        /*15b0*/ 	.word	0x00000005
        /*15b4*/ 	.word	0x00000000
        /*15b8*/ 	.short	0x010a
        /*15ba*/ 	.byte	0x3f
	.zero		1


	//   ....[46]....
        /*15bc*/ 	.word	0x00020230
        /*15c0*/ 	.word	0x00000008
        /*15c4*/ 	.word	0x00000000
        /*15c8*/ 	.short	0x010a
        /*15ca*/ 	.byte	0x3f
	.zero		1


	//   ....[47]....
        /*15cc*/ 	.word	0x00020660
        /*15d0*/ 	.word	0x00000005
        /*15d4*/ 	.word	0x00000000
        /*15d8*/ 	.short	0x010a
        /*15da*/ 	.byte	0x3f
	.zero		1


	//   ....[48]....
        /*15dc*/ 	.word	0x00020760
        /*15e0*/ 	.word	0x00000008
        /*15e4*/ 	.word	0x00000000
        /*15e8*/ 	.short	0x010a
        /*15ea*/ 	.byte	0x3f
	.zero		1


	//   ....[49]....
        /*15ec*/ 	.word	0x000214d0
        /*15f0*/ 	.word	0x00000005
        /*15f4*/ 	.word	0x00000000
        /*15f8*/ 	.short	0x0101
        /*15fa*/ 	.byte	0x3f
	.zero		1


	//   ....[50]....
        /*15fc*/ 	.word	0x0002ac00
        /*1600*/ 	.word	0x00000004
        /*1604*/ 	.word	0x00000000
        /*1608*/ 	.short	0x0101
        /*160a*/ 	.byte	0x3f
	.zero		1


	//   ....[51]....
        /*160c*/ 	.word	0x0002dba0
        /*1610*/ 	.word	0x0000000a
        /*1614*/ 	.word	0x00000000
        /*1618*/ 	.short	0x0101
        /*161a*/ 	.byte	0x3f
	.zero		1


	//   ....[52]....
        /*161c*/ 	.word	0x0002e610
        /*1620*/ 	.word	0x00000008
        /*1624*/ 	.word	0x00000000
        /*1628*/ 	.short	0x0101
        /*162a*/ 	.byte	0x3f
	.zero		1


	//   ....[53]....
        /*162c*/ 	.word	0x00033050
        /*1630*/ 	.word	0x00000017
        /*1634*/ 	.word	0x00032420
        /*1638*/ 	.short	0x010a
        /*163a*/ 	.byte	0x3f
	.zero		1


	//   ....[54]....
        /*163c*/ 	.word	0x00033100
        /*1640*/ 	.word	0x00000003
        /*1644*/ 	.word	0x000324a0
        /*1648*/ 	.short	0x010a
        /*164a*/ 	.byte	0x3f
	.zero		1


	//   ....[55]....
        /*164c*/ 	.word	0x00033330
        /*1650*/ 	.word	0x00000003
        /*1654*/ 	.word	0x000324c0
        /*1658*/ 	.short	0x010a
        /*165a*/ 	.byte	0x3f
	.zero		1


	//   ....[56]....
        /*165c*/ 	.word	0x00033960
        /*1660*/ 	.word	0x00000009
        /*1664*/ 	.word	0x000324a0
        /*1668*/ 	.short	0x010a
        /*166a*/ 	.byte	0x3f
	.zero		1


	//   ....[57]....
        /*166c*/ 	.word	0x00033b80
        /*1670*/ 	.word	0x00000009
        /*1674*/ 	.word	0x000324c0
        /*1678*/ 	.short	0x010a
        /*167a*/ 	.byte	0x3f
	.zero		1


	//   ....[58]....
        /*167c*/ 	.word	0x00035150
        /*1680*/ 	.word	0x00000011
        /*1684*/ 	.word	0x00032440
        /*1688*/ 	.short	0x010a
        /*168a*/ 	.byte	0x3f
	.zero		1


	//   ....[59]....
        /*168c*/ 	.word	0x000357a0
        /*1690*/ 	.word	0x00000011
        /*1694*/ 	.word	0x00032430
        /*1698*/ 	.short	0x0107
        /*169a*/ 	.byte	0x3f
	.zero		1


	//   ....[60]....
        /*169c*/ 	.word	0x00035860
        /*16a0*/ 	.word	0x00000011
        /*16a4*/ 	.word	0x00032430
        /*16a8*/ 	.short	0x0101
        /*16aa*/ 	.byte	0x3f
	.zero		1


	//   ....[61]....
        /*16ac*/ 	.word	0x000363c0
        /*16b0*/ 	.word	0x00000017
        /*16b4*/ 	.word	0x00032400
        /*16b8*/ 	.short	0x0107
        /*16ba*/ 	.byte	0x3f
	.zero		1


	//   ....[62]....
        /*16bc*/ 	.word	0x00036450
        /*16c0*/ 	.word	0x00000017
        /*16c4*/ 	.word	0x00032400
        /*16c8*/ 	.short	0x0101
        /*16ca*/ 	.byte	0x3f
	.zero		1


	//   ....[63]....
        /*16cc*/ 	.word	0x00036ee0
        /*16d0*/ 	.word	0x00000017
        /*16d4*/ 	.word	0x00032410
        /*16d8*/ 	.short	0x0107
        /*16da*/ 	.byte	0x3f
	.zero		1


	//   ....[64]....
        /*16dc*/ 	.word	0x00036fe0
        /*16e0*/ 	.word	0x00000017
        /*16e4*/ 	.word	0x00032410
        /*16e8*/ 	.short	0x0101
        /*16ea*/ 	.byte	0x3f
	.zero		1


	//   ....[65]....
        /*16ec*/ 	.word	0x00037000
        /*16f0*/ 	.word	0x00000017
        /*16f4*/ 	.word	0x00032420
        /*16f8*/ 	.short	0x010a
        /*16fa*/ 	.byte	0x3f
	.zero		1


	//   ....[66]....
        /*16fc*/ 	.word	0x00037090
        /*1700*/ 	.word	0x00000011
        /*1704*/ 	.word	0x00032460
        /*1708*/ 	.short	0x010a
        /*170a*/ 	.byte	0x3f
	.zero		1


	//   ....[67]....
        /*170c*/ 	.word	0x00037810
        /*1710*/ 	.word	0x00000011
        /*1714*/ 	.word	0x00032450
        /*1718*/ 	.short	0x0107
        /*171a*/ 	.byte	0x3f
	.zero		1


	//   ....[68]....
        /*171c*/ 	.word	0x000378e0
        /*1720*/ 	.word	0x00000011
        /*1724*/ 	.word	0x00032450
        /*1728*/ 	.short	0x0101
        /*172a*/ 	.byte	0x3f
	.zero		1


	//   ....[69]....
        /*172c*/ 	.word	0x00037c20
        /*1730*/ 	.word	0x00000006
        /*1734*/ 	.word	0x00032440
        /*1738*/ 	.short	0x010a
        /*173a*/ 	.byte	0x3f
	.zero		1


	//   ....[70]....
        /*173c*/ 	.word	0x00037fe0
        /*1740*/ 	.word	0x00000006
        /*1744*/ 	.word	0x00032430
        /*1748*/ 	.short	0x0107
        /*174a*/ 	.byte	0x3f
	.zero		1


	//   ....[71]....
        /*174c*/ 	.word	0x000380a0
        /*1750*/ 	.word	0x00000006
        /*1754*/ 	.word	0x00032430
        /*1758*/ 	.short	0x0101
        /*175a*/ 	.byte	0x3f
	.zero		1


	//   ....[72]....
        /*175c*/ 	.word	0x000380d0
        /*1760*/ 	.word	0x00000006
        /*1764*/ 	.word	0x00032460
        /*1768*/ 	.short	0x010a
        /*176a*/ 	.byte	0x3f
	.zero		1


	//   ....[73]....
        /*176c*/ 	.word	0x000385d0
        /*1770*/ 	.word	0x00000006
        /*1774*/ 	.word	0x00032450
        /*1778*/ 	.short	0x0107
        /*177a*/ 	.byte	0x3f
	.zero		1


	//   ....[74]....
        /*177c*/ 	.word	0x00038690
        /*1780*/ 	.word	0x00000006
        /*1784*/ 	.word	0x00032450
        /*1788*/ 	.short	0x0101
        /*178a*/ 	.byte	0x3f
	.zero		1


	//   ....[75]....
        /*178c*/ 	.word	0x00039920
        /*1790*/ 	.word	0x00000005
        /*1794*/ 	.word	0x00032420
        /*1798*/ 	.short	0x010a
        /*179a*/ 	.byte	0x3f
	.zero		1


	//   ....[76]....
        /*179c*/ 	.word	0x00039a90
        /*17a0*/ 	.word	0x00000003
        /*17a4*/ 	.word	0x00032440
        /*17a8*/ 	.short	0x010a
        /*17aa*/ 	.byte	0x3f
	.zero		1


	//   ....[77]....
        /*17ac*/ 	.word	0x00039b30
        /*17b0*/ 	.word	0x00000019
        /*17b4*/ 	.word	0x00032440
        /*17b8*/ 	.short	0x010a
        /*17ba*/ 	.byte	0x3f
	.zero		1


	//   ....[78]....
        /*17bc*/ 	.word	0x00039b70
        /*17c0*/ 	.word	0x00000003
        /*17c4*/ 	.word	0x00032460
        /*17c8*/ 	.short	0x010a
        /*17ca*/ 	.byte	0x3f
	.zero		1


	//   ....[79]....
        /*17cc*/ 	.word	0x00039bb0
        /*17d0*/ 	.word	0x00000019
        /*17d4*/ 	.word	0x00032460
        /*17d8*/ 	.short	0x010a
        /*17da*/ 	.byte	0x3f
	.zero		1


	//   ....[80]....
        /*17dc*/ 	.word	0x00039c10
        /*17e0*/ 	.word	0x00000045
        /*17e4*/ 	.word	0x00032490
        /*17e8*/ 	.short	0x010a
        /*17ea*/ 	.byte	0x3f
	.zero		1


	//   ....[81]....
        /*17ec*/ 	.word	0x00039ea0
        /*17f0*/ 	.word	0x00000045
        /*17f4*/ 	.word	0x00032490
        /*17f8*/ 	.short	0x010a
        /*17fa*/ 	.byte	0x3f
	.zero		1


	//   ....[82]....
        /*17fc*/ 	.word	0x0003a140
        /*1800*/ 	.word	0x00000045
        /*1804*/ 	.word	0x00032490
        /*1808*/ 	.short	0x010a
        /*180a*/ 	.byte	0x3f
	.zero		1


	//   ....[83]....
        /*180c*/ 	.word	0x0003a3d0
        /*1810*/ 	.word	0x00000045
        /*1814*/ 	.word	0x000324b0
        /*1818*/ 	.short	0x010a
        /*181a*/ 	.byte	0x3f
	.zero		1


	//   ....[84]....
        /*181c*/ 	.word	0x0003a850
        /*1820*/ 	.word	0x00000002
        /*1824*/ 	.word	0x00032400
        /*1828*/ 	.short	0x010a
        /*182a*/ 	.byte	0x3f
	.zero		1


	//   ....[85]....
        /*182c*/ 	.word	0x0003ae40
        /*1830*/ 	.word	0x00000002
        /*1834*/ 	.word	0x00032400
        /*1838*/ 	.short	0x010a
        /*183a*/ 	.byte	0x3f
	.zero		1


	//   ....[86]....
        /*183c*/ 	.word	0x0003ae90
        /*1840*/ 	.word	0x00000002
        /*1844*/ 	.word	0x00000000
        /*1848*/ 	.short	0x010a
        /*184a*/ 	.byte	0x3f
	.zero		1


	//   ....[87]....
        /*184c*/ 	.word	0x0003aee0
        /*1850*/ 	.word	0x00000006
        /*1854*/ 	.word	0x00000000
        /*1858*/ 	.short	0x010a
        /*185a*/ 	.byte	0x3f
	.zero		1


	//   ....[88]....
        /*185c*/ 	.word	0x0003af30
        /*1860*/ 	.word	0x0000000a
        /*1864*/ 	.word	0x00000000
        /*1868*/ 	.short	0x010a
        /*186a*/ 	.byte	0x3f
	.zero		1


	//   ....[89]....
        /*186c*/ 	.word	0x0003af80
        /*1870*/ 	.word	0x00000008
        /*1874*/ 	.word	0x00000000
        /*1878*/ 	.short	0x010a
        /*187a*/ 	.byte	0x3f
	.zero		1


	//   ....[90]....
        /*187c*/ 	.word	0x0003afd0
        /*1880*/ 	.word	0x00000008
        /*1884*/ 	.word	0x00000000
        /*1888*/ 	.short	0x010a
        /*188a*/ 	.byte	0x3f
	.zero		1


	//   ....[91]....
        /*188c*/ 	.word	0x0003b020
        /*1890*/ 	.word	0x00000008
        /*1894*/ 	.word	0x00000000
        /*1898*/ 	.short	0x010a
        /*189a*/ 	.byte	0x3f
	.zero		1


	//   ....[92]....
        /*189c*/ 	.word	0x0003bc20
        /*18a0*/ 	.word	0x00000017
        /*18a4*/ 	.word	0x00032420
        /*18a8*/ 	.short	0x010a
        /*18aa*/ 	.byte	0x3f
	.zero		1


	//   ....[93]....
        /*18ac*/ 	.word	0x0003bc70
        /*18b0*/ 	.word	0x00000003
        /*18b4*/ 	.word	0x000324a0
        /*18b8*/ 	.short	0x010a
        /*18ba*/ 	.byte	0x3f
	.zero		1


	//   ....[94]....
        /*18bc*/ 	.word	0x0003bcc0
        /*18c0*/ 	.word	0x00000003
        /*18c4*/ 	.word	0x000324c0
        /*18c8*/ 	.short	0x010a
        /*18ca*/ 	.byte	0x3f
	.zero		1


	//   ....[95]....
        /*18cc*/ 	.word	0x0003bd10
        /*18d0*/ 	.word	0x00000009
        /*18d4*/ 	.word	0x000324a0
        /*18d8*/ 	.short	0x010a
        /*18da*/ 	.byte	0x3f
	.zero		1


	//   ....[96]....
        /*18dc*/ 	.word	0x0003bd60
        /*18e0*/ 	.word	0x00000009
        /*18e4*/ 	.word	0x000324c0
        /*18e8*/ 	.short	0x010a
        /*18ea*/ 	.byte	0x3f
	.zero		1


	//   ....[97]....
        /*18ec*/ 	.word	0x0003be80
        /*18f0*/ 	.word	0x00000011
        /*18f4*/ 	.word	0x00032440
        /*18f8*/ 	.short	0x010a
        /*18fa*/ 	.byte	0x3f
	.zero		1


	//   ....[98]....
        /*18fc*/ 	.word	0x0003df10
        /*1900*/ 	.word	0x00000017
        /*1904*/ 	.word	0x00032420
        /*1908*/ 	.short	0x010a
        /*190a*/ 	.byte	0x3f
	.zero		1


	//   ....[99]....
        /*190c*/ 	.word	0x0003df60
        /*1910*/ 	.word	0x00000011
        /*1914*/ 	.word	0x00032460
        /*1918*/ 	.short	0x010a
        /*191a*/ 	.byte	0x3f
	.zero		1


	//   ....[100]....
        /*191c*/ 	.word	0x0003e8b0
        /*1920*/ 	.word	0x00000006
        /*1924*/ 	.word	0x00032440
        /*1928*/ 	.short	0x010a
        /*192a*/ 	.byte	0x3f
	.zero		1


	//   ....[101]....
        /*192c*/ 	.word	0x0003ef90
        /*1930*/ 	.word	0x00000006
        /*1934*/ 	.word	0x00032460
        /*1938*/ 	.short	0x010a
        /*193a*/ 	.byte	0x3f
	.zero		1


	//   ....[102]....
        /*193c*/ 	.word	0x000400e0
        /*1940*/ 	.word	0x00000005
        /*1944*/ 	.word	0x00032420
        /*1948*/ 	.short	0x010a
        /*194a*/ 	.byte	0x3f
	.zero		1


	//   ....[103]....
        /*194c*/ 	.word	0x00040280
        /*1950*/ 	.word	0x00000003
        /*1954*/ 	.word	0x00032440
        /*1958*/ 	.short	0x010a
        /*195a*/ 	.byte	0x3f
	.zero		1


	//   ....[104]....
        /*195c*/ 	.word	0x000402d0
        /*1960*/ 	.word	0x00000019
        /*1964*/ 	.word	0x00032440
        /*1968*/ 	.short	0x010a
        /*196a*/ 	.byte	0x3f
	.zero		1


	//   ....[105]....
        /*196c*/ 	.word	0x00040320
        /*1970*/ 	.word	0x00000003
        /*1974*/ 	.word	0x00032460
        /*1978*/ 	.short	0x010a
        /*197a*/ 	.byte	0x3f
	.zero		1


	//   ....[106]....
        /*197c*/ 	.word	0x000404b0
        /*1980*/ 	.word	0x0000000a
        /*1984*/ 	.word	0x00000000
        /*1988*/ 	.short	0x010a
        /*198a*/ 	.byte	0x3f
	.zero		1


	//   ....[107]....
        /*198c*/ 	.word	0x000405b0
        /*1990*/ 	.word	0x00000008
        /*1994*/ 	.word	0x00000000
        /*1998*/ 	.short	0x010a
        /*199a*/ 	.byte	0x3f
	.zero		1


	//   ....[108]....
        /*199c*/ 	.word	0x000409d0
        /*19a0*/ 	.word	0x00000008
        /*19a4*/ 	.word	0x00032410
        /*19a8*/ 	.short	0x010a
        /*19aa*/ 	.byte	0x3f
	.zero		1


	//   ....[109]....
        /*19ac*/ 	.word	0x00040af0
        /*19b0*/ 	.word	0x0000000a
        /*19b4*/ 	.word	0x00000000
        /*19b8*/ 	.short	0x010a
        /*19ba*/ 	.byte	0x3f
	.zero		1


	//   ....[110]....
        /*19bc*/ 	.word	0x00040bf0
        /*19c0*/ 	.word	0x00000008
        /*19c4*/ 	.word	0x00000000
        /*19c8*/ 	.short	0x010a
        /*19ca*/ 	.byte	0x3f
	.zero		1


	//   ....[111]....
        /*19cc*/ 	.word	0x000419c0
        /*19d0*/ 	.word	0x00000008
        /*19d4*/ 	.word	0x00000000
        /*19d8*/ 	.short	0x0101
        /*19da*/ 	.byte	0x3f
	.zero		1


	//   ....[112]....
        /*19dc*/ 	.word	0x0004b940
        /*19e0*/ 	.word	0x00000000
        /*19e4*/ 	.word	0x00000000
        /*19e8*/ 	.short	0x0101
        /*19ea*/ 	.byte	0x3f
	.zero		1


	//   ....[113]....
        /*19ec*/ 	.word	0x0004b960
        /*19f0*/ 	.word	0x00000008
        /*19f4*/ 	.word	0x00000000
        /*19f8*/ 	.short	0x010a
        /*19fa*/ 	.byte	0x3f
	.zero		1


	//   ....[114]....
        /*19fc*/ 	.word	0x0004b9b0
        /*1a00*/ 	.word	0x00000008
        /*1a04*/ 	.word	0x00032410
        /*1a08*/ 	.short	0x010a
        /*1a0a*/ 	.byte	0x3f
	.zero		1


	//   ....[115]....
        /*1a0c*/ 	.word	0x0004ba00
        /*1a10*/ 	.word	0x00000008
        /*1a14*/ 	.word	0x00000000
        /*1a18*/ 	.short	0x010a
        /*1a1a*/ 	.byte	0x3f
	.zero		1


	//----- nvinfo : EIATTR_NUM_MBARRIERS
	.align		4
.L_471:
        /*1a1c*/ 	.byte	0x03, 0x38
        /*1a1e*/ 	.short	0x0017


	//----- nvinfo : EIATTR_EXIT_INSTR_OFFSETS
	.align		4
        /*1a20*/ 	.byte	0x04, 0x1c
        /*1a22*/ 	.short	(.L_473 - .L_472)


	//   ....[0]....
.L_472:
        /*1a24*/ 	.word	0x00039c00


	//----- nvinfo : EIATTR_MAX_THREADS
	.align		4
.L_473:
        /*1a28*/ 	.byte	0x04, 0x05
        /*1a2a*/ 	.short	(.L_475 - .L_474)
.L_474:
        /*1a2c*/ 	.word	0x00000180
        /*1a30*/ 	.word	0x00000001
        /*1a34*/ 	.word	0x00000001


	//----- nvinfo : EIATTR_CRS_STACK_SIZE
	.align		4
.L_475:
        /*1a38*/ 	.byte	0x04, 0x1e
        /*1a3a*/ 	.short	(.L_477 - .L_476)
.L_476:
        /*1a3c*/ 	.word	0x00000000


	//----- nvinfo : EIATTR_CBANK_PARAM_SIZE
	.align		4
.L_477:
        /*1a40*/ 	.byte	0x03, 0x19
        /*1a42*/ 	.short	0x0bf0


	//----- nvinfo : EIATTR_PARAM_CBANK
	.align		4
        /*1a44*/ 	.byte	0x04, 0x0a
        /*1a46*/ 	.short	(.L_479 - .L_478)
	.align		4
.L_478:
        /*1a48*/ 	.word	index@(.nv.constant0._ZN7cutlass13device_kernelIN5flash11enable_sm90INS1_16FlashAttnFwdSm90INS1_25CollectiveMainloopFwdSm90ILi2EN4cute5tupleIJNS5_1CILi1EEES8_S8_EEENS6_IJNS7_ILi128EEENS7_ILi96EEENS7_ILi64EEEEEELi256ENS_10bfloat16_tEfNS_4arch4Sm90ELb0ELb1ELb0ELb1ELb1ELb1ELb1ELb1ELb0ELb1ELb1ELb0EEENS1_21CollectiveEpilogueFwdINS6_IJSA_NS7_ILi256EEESB_EEES9_SE_SG_Li256ELb1ELb1ELb1ELb0EEENS1_36VarlenDynamicPersistentTileSchedulerILi128ELi96ELi256ELi128ELb1ELb1ELb1ELb1ELb0ELb1EEEEEEEEEvNT_6ParamsE)
        /*1a4c*/ 	.short	0x0210
        /*1a4e*/ 	.short	0x0bf0


	//----- nvinfo : EIATTR_SW_WAR
	.align		4
.L_479:
        /*1a50*/ 	.byte	0x04, 0x36
        /*1a52*/ 	.short	(.L_481 - .L_480)
.L_480:
        /*1a54*/ 	.word	0x00000008
.L_481:


//--------------------- .nv.info._ZN7cutlass13device_kernelIN5flash11enable_sm90INS1_16FlashAttnFwdSm90INS1_25CollectiveMainloopFwdSm90ILi2EN4cute5tupleIJNS5_1CILi1EEES8_S8_EEENS6_IJNS7_ILi128EEENS7_ILi96EEENS7_ILi64EEEEEELi256ENS_10bfloat16_tEfNS_4arch4Sm90ELb1ELb0ELb0ELb0ELb1ELb0ELb0ELb1ELb0ELb1ELb1ELb0EEENS1_21CollectiveEpilogueFwdINS6_IJSA_NS7_ILi256EEESB_EEES9_SE_SG_Li256ELb0ELb1ELb1ELb0EEENS1_19SingleTileSchedulerILb0ELb1ELb1ELi128EEEEEEEEEvNT_6ParamsE --------------------------
	.section	.nv.info._ZN7cutlass13device_kernelIN5flash11enable_sm90INS1_16FlashAttnFwdSm90INS1_25CollectiveMainloopFwdSm90ILi2EN4cute5tupleIJNS5_1CILi1EEES8_S8_EEENS6_IJNS7_ILi128EEENS7_ILi96EEENS7_ILi64EEEEEELi256ENS_10bfloat16_tEfNS_4arch4Sm90ELb1ELb0ELb0ELb0ELb1ELb0ELb0ELb1ELb0ELb1ELb1ELb0EEENS1_21CollectiveEpilogueFwdINS6_IJSA_NS7_ILi256EEESB_EEES9_SE_SG_Li256ELb0ELb1ELb1ELb0EEENS1_19SingleTileSchedulerILb0ELb1ELb1ELi128EEEEEEEEEvNT_6ParamsE,"",@"SHT_CUDA_INFO"
	.sectionflags	@""
	.align	4


	//----- nvinfo : EIATTR_CUDA_API_VERSION
	.align		4
        /*0000*/ 	.byte	0x04, 0x37
        /*0002*/ 	.short	(.L_483 - .L_482)
.L_482:
        /*0004*/ 	.word	0x00000082


	//----- nvinfo : EIATTR_KPARAM_INFO
	.align		4
.L_483:
        /*0008*/ 	.byte	0x04, 0x17
        /*000a*/ 	.short	(.L_485 - .L_484)
.L_484:
        /*000c*/ 	.word	0x00000000
        /*0010*/ 	.short	0x0000
        /*0012*/ 	.short	0x0070
        /*0014*/ 	.byte	0x00, 0xf0, 0x01, 0x28


	//----- nvinfo : EIATTR_SPARSE_MMA_MASK
	.align		4
.L_485:
        /*0018*/ 	.byte	0x03, 0x50
        /*001a*/ 	.short	0x0000


	//----- nvinfo : EIATTR_MAXREG_COUNT
	.align		4
        /*001c*/ 	.byte	0x03, 0x1b
        /*001e*/ 	.short	0x00a8


	//----- nvinfo : EIATTR_NUM_BARRIERS
	.align		4
        /*0020*/ 	.byte	0x02, 0x4c
        /*0022*/ 	.byte	0x10
	.zero		1


	//----- nvinfo : EIATTR_EXTERNS
	.align		4
        /*0024*/ 	.byte	0x04, 0x0f
        /*0026*/ 	.short	(.L_487 - .L_486)


	//   ....[0]....
	.align		4
.L_486:
        /*0028*/ 	.word	index@(__assertfail)


	//----- nvinfo : EIATTR_MERCURY_ISA_VERSION
	.align		4
.L_487:
        /*002c*/ 	.byte	0x03, 0x5f
        /*002e*/ 	.short	0x0101


	//----- nvinfo : EIATTR_INT_WARP_WIDE_INSTR_OFFSETS
	.align		4
        /*0030*/ 	.byte	0x04, 0x31
        /*0032*/ 	.short	(.L_489 - .L_488)


	//   ....[0]....
.L_488:
        /*0034*/ 	.word	0x000000b0


	//   ....[1]....
        /*0038*/ 	.word	0x000000c0


	//   ....[2]....
        /*003c*/ 	.word	0x00000160


	//----- nvinfo : EIATTR_COOP_GROUP_MASK_REGIDS
	.align		4
.L_489:
        /*0040*/ 	.byte	0x04, 0x29
        /*0042*/ 	.short	(.L_491 - .L_490)


	//   ....[0]....
.L_490:
        /*0044*/ 	.word	0xffffffff


	//   ....[1]....
        /*0048*/ 	.word	0xffffffff


	//   ....[2]....
        /*004c*/ 	.word	0xffffffff


	//   ....[3]....
        /*0050*/ 	.word	0xffffffff


	//   ....[4]....
        /*0054*/ 	.word	0xffffffff


	//   ....[5]....
        /*0058*/ 	.word	0xffffffff


	//   ....[6]....
        /*005c*/ 	.word	0xffffffff


	//   ....[7]....
        /*0060*/ 	.word	0xffffffff


	//   ....[8]....
        /*0064*/ 	.word	0xffffffff


	//   ....[9]....
        /*0068*/ 	.word	0xffffffff


	//   ....[10]....
        /*006c*/ 	.word	0xffffffff


	//   ....[11]....
        /*0070*/ 	.word	0xffffffff


	//   ....[12]....
        /*0074*/ 	.word	0xffffffff


	//   ....[13]....
        /*0078*/ 	.word	0xffffffff


	//   ....[14]....
        /*007c*/ 	.word	0xffffffff


	//   ....[15]....
        /*0080*/ 	.word	0xffffffff


	//   ....[16]....
        /*0084*/ 	.word	0xffffffff


	//   ....[17]....
        /*0088*/ 	.word	0xffffffff


	//   ....[18]....
        /*008c*/ 	.word	0xffffffff


	//   ....[19]....
        /*0090*/ 	.word	0xffffffff


	//   ....[20]....
        /*0094*/ 	.word	0xffffffff


	//   ....[21]....
        /*0098*/ 	.word	0xffffffff


	//   ....[22]....
        /*009c*/ 	.word	0xffffffff


	//   ....[23]....
        /*00a0*/ 	.word	0xffffffff


	//   ....[24]....
        /*00a4*/ 	.word	0xffffffff


	//   ....[25]....
        /*00a8*/ 	.word	0xffffffff


	//   ....[26]....
        /*00ac*/ 	.word	0xffffffff


	//   ....[27]....
        /*00b0*/ 	.word	0xffffffff


	//   ....[28]....
        /*00b4*/ 	.word	0xffffffff


	//   ....[29]....
        /*00b8*/ 	.word	0xffffffff


	//   ....[30]....
        /*00bc*/ 	.word	0xffffffff


	//   ....[31]....
        /*00c0*/ 	.word	0xffffffff


	//   ....[32]....
        /*00c4*/ 	.word	0xffffffff


	//   ....[33]....
        /*00c8*/ 	.word	0xffffffff


	//   ....[34]....
        /*00cc*/ 	.word	0xffffffff


	//   ....[35]....
        /*00d0*/ 	.word	0xffffffff


	//   ....[36]....
        /*00d4*/ 	.word	0xffffffff


	//   ....[37]....
        /*00d8*/ 	.word	0xffffffff


	//   ....[38]....
        /*00dc*/ 	.word	0xffffffff


	//   ....[39]....
        /*00e0*/ 	.word	0xffffffff


	//   ....[40]....
        /*00e4*/ 	.word	0xffffffff


	//   ....[41]....
        /*00e8*/ 	.word	0xffffffff


	//   ....[42]....
        /*00ec*/ 	.word	0xffffffff


	//   ....[43]....
        /*00f0*/ 	.word	0xffffffff


	//   ....[44]....
        /*00f4*/ 	.word	0xffffffff


	//   ....[45]....
        /*00f8*/ 	.word	0xffffffff


	//   ....[46]....
        /*00fc*/ 	.word	0xffffffff


	//   ....[47]....
        /*0100*/ 	.word	0xffffffff


	//   ....[48]....
        /*0104*/ 	.word	0xffffffff


	//   ....[49]....
        /*0108*/ 	.word	0xffffffff


	//   ....[50]....
        /*010c*/ 	.word	0xffffffff


	//   ....[51]....
        /*0110*/ 	.word	0xffffffff


	//   ....[52]....
        /*0114*/ 	.word	0xffffffff


	//   ....[53]....
        /*0118*/ 	.word	0xffffffff


	//   ....[54]....
        /*011c*/ 	.word	0xffffffff


	//   ....[55]....
        /*0120*/ 	.word	0xffffffff


	//   ....[56]....
        /*0124*/ 	.word	0xffffffff


	//   ....[57]....
        /*0128*/ 	.word	0xffffffff


	//   ....[58]....
        /*012c*/ 	.word	0xffffffff


	//   ....[59]....
        /*0130*/ 	.word	0xffffffff


	//   ....[60]....
        /*0134*/ 	.word	0xffffffff


	//   ....[61]....
        /*0138*/ 	.word	0xffffffff


	//   ....[62]....
        /*013c*/ 	.word	0xffffffff


	//   ....[63]....
        /*0140*/ 	.word	0xffffffff


	//   ....[64]....
        /*0144*/ 	.word	0xffffffff


	//   ....[65]....
        /*0148*/ 	.word	0xffffffff


	//   ....[66]....
        /*014c*/ 	.word	0xffffffff


	//   ....[67]....
        /*0150*/ 	.word	0xffffffff


	//   ....[68]....
        /*0154*/ 	.word	0xffffffff


	//   ....[69]....
        /*0158*/ 	.word	0xffffffff


	//   ....[70]....
        /*015c*/ 	.word	0xffffffff


	//   ....[71]....
        /*0160*/ 	.word	0xffffffff


	//   ....[72]....
        /*0164*/ 	.word	0xffffffff


	//   ....[73]....
        /*0168*/ 	.word	0xffffffff


	//   ....[74]....
        /*016c*/ 	.word	0xffffffff


	//   ....[75]....
        /*0170*/ 	.word	0xffffffff


	//   ....[76]....
        /*0174*/ 	.word	0xffffffff


	//   ....[77]....
        /*0178*/ 	.word	0xffffffff


	//   ....[78]....
        /*017c*/ 	.word	0xffffffff


	//   ....[79]....
        /*0180*/ 	.word	0xffffffff


	//   ....[80]....
        /*0184*/ 	.word	0xffffffff


	//   ....[81]....
        /*0188*/ 	.word	0xffffffff


	//   ....[82]....
        /*018c*/ 	.word	0xffffffff


	//   ....[83]....
        /*0190*/ 	.word	0xffffffff


	//   ....[84]....
        /*0194*/ 	.word	0xffffffff


	//   ....[85]....
        /*0198*/ 	.word	0xffffffff


	//   ....[86]....
        /*019c*/ 	.word	0xffffffff


	//   ....[87]....
        /*01a0*/ 	.word	0xffffffff


	//   ....[88]....
        /*01a4*/ 	.word	0xffffffff


	//   ....[89]....
        /*01a8*/ 	.word	0xffffffff


	//   ....[90]....
        /*01ac*/ 	.word	0xffffffff


	//   ....[91]....
        /*01b0*/ 	.word	0xffffffff


	//   ....[92]....
        /*01b4*/ 	.word	0xffffffff


	//   ....[93]....
        /*01b8*/ 	.word	0xffffffff


	//   ....[94]....
        /*01bc*/ 	.word	0xffffffff


	//   ....[95]....
        /*01c0*/ 	.word	0xffffffff


	//   ....[96]....
        /*01c4*/ 	.word	0xffffffff


	//   ....[97]....
        /*01c8*/ 	.word	0xffffffff


	//   ....[98]....
        /*01cc*/ 	.word	0xffffffff


	//   ....[99]....
        /*01d0*/ 	.word	0xffffffff


	//   ....[100]....
        /*01d4*/ 	.word	0xffffffff


	//   ....[101]....
        /*01d8*/ 	.word	0x0500000f


	//   ....[102]....
        /*01dc*/ 	.word	0x0500000f


	//   ....[103]....
        /*01e0*/ 	.word	0x0500000f


	//   ....[104]....
        /*01e4*/ 	.word	0x0500000f


	//   ....[105]....
        /*01e8*/ 	.word	0x0500000f


	//   ....[106]....
        /*01ec*/ 	.word	0x0500000f


	//   ....[107]....
        /*01f0*/ 	.word	0x0500000f


	//   ....[108]....
        /*01f4*/ 	.word	0x0500000f


	//   ....[109]....
        /*01f8*/ 	.word	0x0500000f


	//   ....[110]....
        /*01fc*/ 	.word	0x0500000f


	//   ....[111]....
        /*0200*/ 	.word	0x0500000f


	//   ....[112]....
        /*0204*/ 	.word	0x0500000f


	//   ....[113]....
        /*0208*/ 	.word	0x0500000f


	//   ....[114]....
        /*020c*/ 	.word	0x0500000f


	//   ....[115]....
        /*0210*/ 	.word	0x0500000f


	//   ....[116]....
        /*0214*/ 	.word	0x0500000f


	//   ....[117]....
        /*0218*/ 	.word	0x0500000f


	//   ....[118]....
        /*021c*/ 	.word	0x0500000f


	//   ....[119]....
        /*0220*/ 	.word	0x0500000f


	//   ....[120]....
        /*0224*/ 	.word	0x0500000f


	//   ....[121]....
        /*0228*/ 	.word	0x0500000f


	//   ....[122]....
        /*022c*/ 	.word	0x0500000f


	//   ....[123]....
        /*0230*/ 	.word	0x0500000f


	//   ....[124]....
        /*0234*/ 	.word	0x0500000f


	//   ....[125]....
        /*0238*/ 	.word	0x0500000f


	//   ....[126]....
        /*023c*/ 	.word	0x0500000f


	//   ....[127]....
        /*0240*/ 	.word	0x0500000f


	//   ....[128]....
        /*0244*/ 	.word	0x0500000f


	//   ....[129]....
        /*0248*/ 	.word	0x0500000f


	//   ....[130]....
        /*024c*/ 	.word	0x0500000f


	//   ....[131]....
        /*0250*/ 	.word	0x0500000f


	//   ....[132]....
        /*0254*/ 	.word	0x0500000f


	//   ....[133]....
        /*0258*/ 	.word	0x0500000f


	//   ....[134]....
        /*025c*/ 	.word	0x0500000f


	//   ....[135]....
        /*0260*/ 	.word	0x0500000f


	//   ....[136]....
        /*0264*/ 	.word	0x0500000f


	//   ....[137]....
        /*0268*/ 	.word	0x0500000f


	//   ....[138]....
        /*026c*/ 	.word	0x0500000f


	//   ....[139]....
        /*0270*/ 	.word	0x0500000f


	//   ....[140]....
        /*0274*/ 	.word	0x0500000f


	//   ....[141]....
        /*0278*/ 	.word	0x0500000f


	//   ....[142]....
        /*027c*/ 	.word	0x0500000f


	//   ....[143]....
        /*0280*/ 	.word	0x0500000f


	//   ....[144]....
        /*0284*/ 	.word	0x0500000f


	//   ....[145]....
        /*0288*/ 	.word	0x0500000f


	//   ....[146]....
        /*028c*/ 	.word	0x0500000f


	//   ....[147]....
        /*0290*/ 	.word	0x0500000f


	//   ....[148]....
        /*0294*/ 	.word	0x0500000f


	//   ....[149]....
        /*0298*/ 	.word	0x0500000f


	//   ....[150]....
        /*029c*/ 	.word	0x0500000f


	//   ....[151]....
        /*02a0*/ 	.word	0x0500000f


	//   ....[152]....
        /*02a4*/ 	.word	0x0500000f


	//   ....[153]....
        /*02a8*/ 	.word	0x0500000f


	//   ....[154]....
        /*02ac*/ 	.word	0x0500000f


	//   ....[155]....
        /*02b0*/ 	.word	0x0500000f


	//   ....[156]....
        /*02b4*/ 	.word	0x0500000f


	//   ....[157]....
        /*02b8*/ 	.word	0x0500000f


	//   ....[158]....
        /*02bc*/ 	.word	0x0500000f


	//   ....[159]....
        /*02c0*/ 	.word	0x0500000f


	//   ....[160]....
        /*02c4*/ 	.word	0x0500000f


	//   ....[161]....
        /*02c8*/ 	.word	0x0500000f


	//   ....[162]....
        /*02cc*/ 	.word	0x0500000f


	//   ....[163]....
        /*02d0*/ 	.word	0x0500000f


	//   ....[164]....
        /*02d4*/ 	.word	0x0500000f


	//   ....[165]....
        /*02d8*/ 	.word	0x0500000f


	//   ....[166]....
        /*02dc*/ 	.word	0x0500000f


	//----- nvinfo : EIATTR_COOP_GROUP_INSTR_OFFSETS
	.align		4
.L_491:
        /*02e0*/ 	.byte	0x04, 0x28
        /*02e2*/ 	.short	(.L_493 - .L_492)


	//   ....[0]....
.L_492:
        /*02e4*/ 	.word	0x00000060


	//   ....[1]....
        /*02e8*/ 	.word	0x000000a0


	//   ....[2]....
        /*02ec*/ 	.word	0x000002c0


	//   ....[3]....
        /*02f0*/ 	.word	0x00000420


	//   ....[4]....
        /*02f4*/ 	.word	0x00000540


	//   ....[5]....
        /*02f8*/ 	.word	0x000006a0


	//   ....[6]....
        /*02fc*/ 	.word	0x00001350


	//   ....[7]....
        /*0300*/ 	.word	0x00001ac0


	//   ....[8]....
        /*0304*/ 	.word	0x00001fe0


	//   ....[9]....
        /*0308*/ 	.word	0x00001ff0


	//   ....[10]....
        /*030c*/ 	.word	0x00002040


	//   ....[11]....
        /*0310*/ 	.word	0x00002770


	//   ....[12]....
        /*0314*/ 	.word	0x00002800


	//   ....[13]....
        /*0318*/ 	.word	0x00003830


	//   ....[14]....
        /*031c*/ 	.word	0x00003d20


	//   ....[15]....
        /*0320*/ 	.word	0x00003d30


	//   ....[16]....
        /*0324*/ 	.word	0x00003d80


	//   ....[17]....
        /*0328*/ 	.word	0x00004460


	//   ....[18]....
        /*032c*/ 	.word	0x000044c0


	//   ....[19]....
        /*0330*/ 	.word	0x00005db0


	//   ....[20]....
        /*0334*/ 	.word	0x00005de0


	//   ....[21]....
        /*0338*/ 	.word	0x00006240


	//   ....[22]....
        /*033c*/ 	.word	0x00006410


	//   ....[23]....
        /*0340*/ 	.word	0x00007620


	//   ....[24]....
        /*0344*/ 	.word	0x00007640


	//   ....[25]....
        /*0348*/ 	.word	0x00007680


	//   ....[26]....
        /*034c*/ 	.word	0x000076a0


	//   ....[27]....
        /*0350*/ 	.word	0x00008770


	//   ....[28]....
        /*0354*/ 	.word	0x000087e0


	//   ....[29]....
        /*0358*/ 	.word	0x00008820


	//   ....[30]....
        /*035c*/ 	.word	0x00008850


	//   ....[31]....
        /*0360*/ 	.word	0x00008880


	//   ....[32]....
        /*0364*/ 	.word	0x000088a0


	//   ....[33]....
        /*0368*/ 	.word	0x00009510


	//   ....[34]....
        /*036c*/ 	.word	0x00009520


	//   ....[35]....
        /*0370*/ 	.word	0x0000a550


	//   ....[36]....
        /*0374*/ 	.word	0x0000b700


	//   ....[37]....
        /*0378*/ 	.word	0x0000b720


	//   ....[38]....
        /*037c*/ 	.word	0x0000b730


	//   ....[39]....
        /*0380*/ 	.word	0x0000b770


	//   ....[40]....
        /*0384*/ 	.word	0x0000b7c0


	//   ....[41]....
        /*0388*/ 	.word	0x0000b7e0


	//   ....[42]....
        /*038c*/ 	.word	0x0000b830


	//   ....[43]....
        /*0390*/ 	.word	0x0000b850


	//   ....[44]....
        /*0394*/ 	.word	0x0000b8a0


	//   ....[45]....
        /*0398*/ 	.word	0x0000b8c0


	//   ....[46]....
        /*039c*/ 	.word	0x0000b910


	//   ....[47]....
        /*03a0*/ 	.word	0x0000b930


	//   ....[48]....
        /*03a4*/ 	.word	0x0000beb0


	//   ....[49]....
        /*03a8*/ 	.word	0x0000bee0


	//   ....[50]....
        /*03ac*/ 	.word	0x0000bf10


	//   ....[51]....
        /*03b0*/ 	.word	0x0000bf80


	//   ....[52]....
        /*03b4*/ 	.word	0x0000bfe0


	//   ....[53]....
        /*03b8*/ 	.word	0x0000c000


	//   ....[54]....
        /*03bc*/ 	.word	0x0000c060


	//   ....[55]....
        /*03c0*/ 	.word	0x0000c080


	//   ....[56]....
        /*03c4*/ 	.word	0x0000c0e0


	//   ....[57]....
        /*03c8*/ 	.word	0x0000c100


	//   ....[58]....
        /*03cc*/ 	.word	0x0000c160


	//   ....[59]....
        /*03d0*/ 	.word	0x0000c180


	//   ....[60]....
        /*03d4*/ 	.word	0x0000c1e0


	//   ....[61]....
        /*03d8*/ 	.word	0x0000c200


	//   ....[62]....
        /*03dc*/ 	.word	0x0000c250


	//   ....[63]....
        /*03e0*/ 	.word	0x0000c270


	//   ....[64]....
        /*03e4*/ 	.word	0x0000c5f0


	//   ....[65]....
        /*03e8*/ 	.word	0x0000c620


	//   ....[66]....
        /*03ec*/ 	.word	0x0000c660


	//   ....[67]....
        /*03f0*/ 	.word	0x0000c680


	//   ....[68]....
        /*03f4*/ 	.word	0x0000c6a0


	//   ....[69]....
        /*03f8*/ 	.word	0x0000c6d0


	//   ....[70]....
        /*03fc*/ 	.word	0x0000c770


	//   ....[71]....
        /*0400*/ 	.word	0x0000c7a0


	//   ....[72]....
        /*0404*/ 	.word	0x0000c830


	//   ....[73]....
        /*0408*/ 	.word	0x0000c860


	//   ....[74]....
        /*040c*/ 	.word	0x0000c870


	//   ....[75]....
        /*0410*/ 	.word	0x0000c900


	//   ....[76]....
        /*0414*/ 	.word	0x0000d070


	//   ....[77]....
        /*0418*/ 	.word	0x0000d090


	//   ....[78]....
        /*041c*/ 	.word	0x0000d0a0


	//   ....[79]....
        /*0420*/ 	.word	0x0000d0b0


	//   ....[80]....
        /*0424*/ 	.word	0x0000d0c0


	//   ....[81]....
        /*0428*/ 	.word	0x0000d0d0


	//   ....[82]....
        /*042c*/ 	.word	0x0000d0f0


	//   ....[83]....
        /*0430*/ 	.word	0x0000d110


	//   ....[84]....
        /*0434*/ 	.word	0x0000d140


	//   ....[85]....
        /*0438*/ 	.word	0x0000d180


	//   ....[86]....
        /*043c*/ 	.word	0x0000d1c0


	//   ....[87]....
        /*0440*/ 	.word	0x0000d210


	//   ....[88]....
        /*0444*/ 	.word	0x0000d560


	//   ....[89]....
        /*0448*/ 	.word	0x0000d580


	//   ....[90]....
        /*044c*/ 	.word	0x0000d590


	//   ....[91]....
        /*0450*/ 	.word	0x0000d5a0


	//   ....[92]....
        /*0454*/ 	.word	0x0000d5b0


	//   ....[93]....
        /*0458*/ 	.word	0x0000d5e0


	//   ....[94]....
        /*045c*/ 	.word	0x0000d640


	//   ....[95]....
        /*0460*/ 	.word	0x0000d660


	//   ....[96]....
        /*0464*/ 	.word	0x0000d6c0


	//   ....[97]....
        /*0468*/ 	.word	0x0000d6d0


	//   ....[98]....
        /*046c*/ 	.word	0x0000d740


	//   ....[99]....
        /*0470*/ 	.word	0x0000d760


	//   ....[100]....
        /*0474*/ 	.word	0x0000dac0


	//   ....[101]....
        /*0478*/ 	.word	0x0000e020


	//   ....[102]....
        /*047c*/ 	.word	0x0000e110


	//   ....[103]....
        /*0480*/ 	.word	0x0000e1b0


	//   ....[104]....
        /*0484*/ 	.word	0x0000e230


	//   ....[105]....
        /*0488*/ 	.word	0x0000e2e0


	//   ....[106]....
        /*048c*/ 	.word	0x0000e340


	//   ....[107]....
        /*0490*/ 	.word	0x0000e400


	//   ....[108]....
        /*0494*/ 	.word	0x0000e460


	//   ....[109]....
        /*0498*/ 	.word	0x0000e520


	//   ....[110]....
        /*049c*/ 	.word	0x0000e580


	//   ....[111]....
        /*04a0*/ 	.word	0x0000e640


	//   ....[112]....
        /*04a4*/ 	.word	0x0000e6a0


	//   ....[113]....
        /*04a8*/ 	.word	0x0000e740


	//   ....[114]....
        /*04ac*/ 	.word	0x0000e7e0


	//   ....[115]....
        /*04b0*/ 	.word	0x0000e840


	//   ....[116]....
        /*04b4*/ 	.word	0x0000e900


	//   ....[117]....
        /*04b8*/ 	.word	0x0000e9b0


	//   ....[118]....
        /*04bc*/ 	.word	0x0000ea10


	//   ....[119]....
        /*04c0*/ 	.word	0x0000eae0


	//   ....[120]....
        /*04c4*/ 	.word	0x0000eb40


	//   ....[121]....
        /*04c8*/ 	.word	0x0000ec10


	//   ....[122]....
        /*04cc*/ 	.word	0x0000ec70


	//   ....[123]....
        /*04d0*/ 	.word	0x0000ed40


	//   ....[124]....
        /*04d4*/ 	.word	0x0000eda0


	//   ....[125]....
        /*04d8*/ 	.word	0x0000ee70


	//   ....[126]....
        /*04dc*/ 	.word	0x0000eed0


	//   ....[127]....
        /*04e0*/ 	.word	0x0000ef80


	//   ....[128]....
        /*04e4*/ 	.word	0x0000f000


	//   ....[129]....
        /*04e8*/ 	.word	0x0000f0a0


	//   ....[130]....
        /*04ec*/ 	.word	0x0000f1f0


	//   ....[131]....
        /*04f0*/ 	.word	0x0000f2c0


	//   ....[132]....
        /*04f4*/ 	.word	0x0000f330


	//   ....[133]....
        /*04f8*/ 	.word	0x0000f3f0


	//   ....[134]....
        /*04fc*/ 	.word	0x0000f4e0


	//   ....[135]....
        /*0500*/ 	.word	0x0000f5a0


	//   ....[136]....
        /*0504*/ 	.word	0x0000f680


	//   ....[137]....
        /*0508*/ 	.word	0x0000f740


	//   ....[138]....
        /*050c*/ 	.word	0x0000f820


	//   ....[139]....
        /*0510*/ 	.word	0x0000f8e0


	//   ....[140]....
        /*0514*/ 	.word	0x0000f9c0


	//   ....[141]....
        /*0518*/ 	.word	0x0000fa90


	//   ....[142]....
        /*051c*/ 	.word	0x0000fbf0


	//   ....[143]....
        /*0520*/ 	.word	0x0000fc90


	//   ....[144]....
        /*0524*/ 	.word	0x0000fcf0


	//   ....[145]....
        /*0528*/ 	.word	0x0000fd90


	//   ....[146]....
        /*052c*/ 	.word	0x0000fdf0


	//   ....[147]....
        /*0530*/ 	.word	0x0000fe90


	//   ....[148]....
        /*0534*/ 	.word	0x0000fef0


	//   ....[149]....
        /*0538*/ 	.word	0x0000ff90


	//   ....[150]....
        /*053c*/ 	.word	0x0000fff0


	//   ....[151]....
        /*0540*/ 	.word	0x00010090


	//   ....[152]....
        /*0544*/ 	.word	0x000100f0


	//   ....[153]....
        /*0548*/ 	.word	0x00010190


	//   ....[154]....
        /*054c*/ 	.word	0x00010280


	//   ....[155]....
        /*0550*/ 	.word	0x00010320


	//   ....[156]....
        /*0554*/ 	.word	0x00010390


	//   ....[157]....
        /*0558*/ 	.word	0x00010460


	//   ....[158]....
        /*055c*/ 	.word	0x000104c0


	//   ....[159]....
        /*0560*/ 	.word	0x000105a0


	//   ....[160]....
        /*0564*/ 	.word	0x00010600


	//   ....[161]....
        /*0568*/ 	.word	0x000106e0


	//   ....[162]....
        /*056c*/ 	.word	0x00010740


	//   ....[163]....
        /*0570*/ 	.word	0x00010820


	//   ....[164]....
        /*0574*/ 	.word	0x00010880


	//   ....[165]....
        /*0578*/ 	.word	0x00010960


	//   ....[166]....
        /*057c*/ 	.word	0x00010a50


	//----- nvinfo : EIATTR_REG_RECONFIG
	.align		4
.L_493:
        /*0580*/ 	.byte	0x01, 0x54
	.zero		2


	//----- nvinfo : EIATTR_SYSCALL_OFFSETS
	.align		4
        /*0584*/ 	.byte	0x04, 0x46
        /*0586*/ 	.short	(.L_495 - .L_494)


	//   ....[0]....
.L_494:
        /*0588*/ 	.word	0x00001510


	//   ....[1]....
        /*058c*/ 	.word	0x0000ad70


	//   ....[2]....
        /*0590*/ 	.word	0x0000aeb0


	//   ....[3]....
        /*0594*/ 	.word	0x0000afa0


	//   ....[4]....
        /*0598*/ 	.word	0x0000bba0


	//----- nvinfo : EIATTR_MBARRIER_INSTR_OFFSETS
	.align		4
.L_495:
        /*059c*/ 	.byte	0x04, 0x39
        /*059e*/ 	.short	(.L_497 - .L_496)


	//   ....[0]....
.L_496:
        /*05a0*/ 	.word	0x00000170
        /*05a4*/ 	.word	0x000000ff
        /*05a8*/ 	.word	0x00022800
        /*05ac*/ 	.short	0x0100
        /*05ae*/ 	.byte	0x08
	.zero		1


	//   ....[1]....
        /*05b0*/ 	.word	0x00000180
        /*05b4*/ 	.word	0x000000ff
        /*05b8*/ 	.word	0x00022820
        /*05bc*/ 	.short	0x0100
        /*05be*/ 	.byte	0x08
	.zero		1


	//   ....[2]....
        /*05c0*/ 	.word	0x00000270
        /*05c4*/ 	.word	0x000000ff
        /*05c8*/ 	.word	0x00022830
        /*05cc*/ 	.short	0x0100
        /*05ce*/ 	.byte	0x08
	.zero		1


	//   ....[3]....
        /*05d0*/ 	.word	0x00000280
        /*05d4*/ 	.word	0x000000ff
        /*05d8*/ 	.word	0x00022840
        /*05dc*/ 	.short	0x0100
        /*05de*/ 	.byte	0x08
	.zero		1


	//   ....[4]....
        /*05e0*/ 	.word	0x00000290
        /*05e4*/ 	.word	0x000000ff
        /*05e8*/ 	.word	0x00022838
        /*05ec*/ 	.short	0x0100
        /*05ee*/ 	.byte	0x08
	.zero		1


	//   ....[5]....
        /*05f0*/ 	.word	0x000002a0
        /*05f4*/ 	.word	0x000000ff
        /*05f8*/ 	.word	0x00022848
        /*05fc*/ 	.short	0x0100
        /*05fe*/ 	.byte	0x08
	.zero		1


	//   ....[6]....
        /*0600*/ 	.word	0x000003d0
        /*0604*/ 	.word	0x000000ff
        /*0608*/ 	.word	0x00022850
        /*060c*/ 	.short	0x0100
        /*060e*/ 	.byte	0x08
	.zero		1


	//   ....[7]....
        /*0610*/ 	.word	0x000003e0
        /*0614*/ 	.word	0x000000ff
        /*0618*/ 	.word	0x00022860
        /*061c*/ 	.short	0x0100
        /*061e*/ 	.byte	0x08
	.zero		1


	//   ....[8]....
        /*0620*/ 	.word	0x000003f0
        /*0624*/ 	.word	0x000000ff
        /*0628*/ 	.word	0x00022858
        /*062c*/ 	.short	0x0100
        /*062e*/ 	.byte	0x08
	.zero		1


	//   ....[9]....
        /*0630*/ 	.word	0x00000400
        /*0634*/ 	.word	0x000000ff
        /*0638*/ 	.word	0x00022868
        /*063c*/ 	.short	0x0100
        /*063e*/ 	.byte	0x08
	.zero		1


	//   ....[10]....
        /*0640*/ 	.word	0x000004f0
        /*0644*/ 	.word	0x000000ff
        /*0648*/ 	.word	0x00022870
        /*064c*/ 	.short	0x0100
        /*064e*/ 	.byte	0x06
	.zero		1


	//   ....[11]....
        /*0650*/ 	.word	0x00000500
        /*0654*/ 	.word	0x000000ff
        /*0658*/ 	.word	0x00022880
        /*065c*/ 	.short	0x0100
        /*065e*/ 	.byte	0x06
	.zero		1


	//   ....[12]....
        /*0660*/ 	.word	0x00000510
        /*0664*/ 	.word	0x000000ff
        /*0668*/ 	.word	0x00022878
        /*066c*/ 	.short	0x0100
        /*066e*/ 	.byte	0x06
	.zero		1


	//   ....[13]....
        /*0670*/ 	.word	0x00000520
        /*0674*/ 	.word	0x000000ff
        /*0678*/ 	.word	0x00022888
        /*067c*/ 	.short	0x0100
        /*067e*/ 	.byte	0x06
	.zero		1


	//   ....[14]....
        /*0680*/ 	.word	0x00000650
        /*0684*/ 	.word	0x000000ff
        /*0688*/ 	.word	0x00022890
        /*068c*/ 	.short	0x0100
        /*068e*/ 	.byte	0x08
	.zero		1


	//   ....[15]....
        /*0690*/ 	.word	0x00000660
        /*0694*/ 	.word	0x000000ff
        /*0698*/ 	.word	0x000228a0
        /*069c*/ 	.short	0x0100
        /*069e*/ 	.byte	0x08
	.zero		1


	//   ....[16]....
        /*06a0*/ 	.word	0x00000670
        /*06a4*/ 	.word	0x000000ff
        /*06a8*/ 	.word	0x00022898
        /*06ac*/ 	.short	0x0100
        /*06ae*/ 	.byte	0x08
	.zero		1


	//   ....[17]....
        /*06b0*/ 	.word	0x00000680
        /*06b4*/ 	.word	0x000000ff
        /*06b8*/ 	.word	0x000228a8
        /*06bc*/ 	.short	0x0100
        /*06be*/ 	.byte	0x08
	.zero		1


	//   ....[18]....
        /*06c0*/ 	.word	0x000007c0
        /*06c4*/ 	.word	0x000000ff
        /*06c8*/ 	.word	0x000228b0
        /*06cc*/ 	.short	0x0100
        /*06ce*/ 	.byte	0x08
	.zero		1


	//   ....[19]....
        /*06d0*/ 	.word	0x000007d0
        /*06d4*/ 	.word	0x000000ff
        /*06d8*/ 	.word	0x000228c0
        /*06dc*/ 	.short	0x0100
        /*06de*/ 	.byte	0x08
	.zero		1


	//   ....[20]....
        /*06e0*/ 	.word	0x000007e0
        /*06e4*/ 	.word	0x000000ff
        /*06e8*/ 	.word	0x000228b8
        /*06ec*/ 	.short	0x0100
        /*06ee*/ 	.byte	0x08
	.zero		1


	//   ....[21]....
        /*06f0*/ 	.word	0x000007f0
        /*06f4*/ 	.word	0x000000ff
        /*06f8*/ 	.word	0x000228c8
        /*06fc*/ 	.short	0x0100
        /*06fe*/ 	.byte	0x08
	.zero		1


	//   ....[22]....
        /*0700*/ 	.word	0x00001540
        /*0704*/ 	.word	0x000000ff
        /*0708*/ 	.word	0x00022800
        /*070c*/ 	.short	0x010a
        /*070e*/ 	.byte	0x2a
	.zero		1


	//   ....[23]....
        /*0710*/ 	.word	0x000015d0
        /*0714*/ 	.word	0x000000ff
        /*0718*/ 	.word	0x00022830
        /*071c*/ 	.short	0x010a
        /*071e*/ 	.byte	0x2a
	.zero		1


	//   ....[24]....
        /*0720*/ 	.word	0x00001610
        /*0724*/ 	.word	0x000000ff
        /*0728*/ 	.word	0x00022830
        /*072c*/ 	.short	0x010a
        /*072e*/ 	.byte	0x2a
	.zero		1


	//   ....[25]....
        /*0730*/ 	.word	0x00001b50
        /*0734*/ 	.word	0x000000ff
        /*0738*/ 	.word	0x00000000
        /*073c*/ 	.short	0x0101
        /*073e*/ 	.byte	0x04
	.zero		1


	//   ....[26]....
        /*0740*/ 	.word	0x00002fd0
        /*0744*/ 	.word	0x000000ff
        /*0748*/ 	.word	0x00022850
        /*074c*/ 	.short	0x010a
        /*074e*/ 	.byte	0x2a
	.zero		1


	//   ....[27]....
        /*0750*/ 	.word	0x00003010
        /*0754*/ 	.word	0x000000ff
        /*0758*/ 	.word	0x00022850
        /*075c*/ 	.short	0x010a
        /*075e*/ 	.byte	0x2a
	.zero		1


	//   ....[28]....
        /*0760*/ 	.word	0x00003400
        /*0764*/ 	.word	0x000000ff
        /*0768*/ 	.word	0x00000000
        /*076c*/ 	.short	0x0101
        /*076e*/ 	.byte	0x0a
	.zero		1


	//   ....[29]....
        /*0770*/ 	.word	0x00003590
        /*0774*/ 	.word	0x000000ff
        /*0778*/ 	.word	0x00022830
        /*077c*/ 	.short	0x010a
        /*077e*/ 	.byte	0x1c
	.zero		1


	//   ....[30]....
        /*0780*/ 	.word	0x000035d0
        /*0784*/ 	.word	0x000000ff
        /*0788*/ 	.word	0x00022830
        /*078c*/ 	.short	0x010a
        /*078e*/ 	.byte	0x1c
	.zero		1


	//   ....[31]....
        /*0790*/ 	.word	0x00003880
        /*0794*/ 	.word	0x000000ff
        /*0798*/ 	.word	0x00000000
        /*079c*/ 	.short	0x0101
        /*079e*/ 	.byte	0x0a
	.zero		1


	//   ....[32]....
        /*07a0*/ 	.word	0x000055c0
        /*07a4*/ 	.word	0x000000ff
        /*07a8*/ 	.word	0x00022850
        /*07ac*/ 	.short	0x010a
        /*07ae*/ 	.byte	0x1c
	.zero		1


	//   ....[33]....
        /*07b0*/ 	.word	0x00005600
        /*07b4*/ 	.word	0x000000ff
        /*07b8*/ 	.word	0x00022850
        /*07bc*/ 	.short	0x010a
        /*07be*/ 	.byte	0x1c
	.zero		1


	//   ....[34]....
        /*07c0*/ 	.word	0x00005900
        /*07c4*/ 	.word	0x000000ff
        /*07c8*/ 	.word	0x00000000
        /*07cc*/ 	.short	0x0101
        /*07ce*/ 	.byte	0x1c
	.zero		1


	//   ....[35]....
        /*07d0*/ 	.word	0x00005a20
        /*07d4*/ 	.word	0x000000ff
        /*07d8*/ 	.word	0x00022830
        /*07dc*/ 	.short	0x010a
        /*07de*/ 	.byte	0x1a
	.zero		1


	//   ....[36]....
        /*07e0*/ 	.word	0x00005a60
        /*07e4*/ 	.word	0x000000ff
        /*07e8*/ 	.word	0x00022830
        /*07ec*/ 	.short	0x010a
        /*07ee*/ 	.byte	0x1a
	.zero		1


	//   ....[37]....
        /*07f0*/ 	.word	0x00005c60
        /*07f4*/ 	.word	0x000000ff
        /*07f8*/ 	.word	0x00000000
        /*07fc*/ 	.short	0x0101
        /*07fe*/ 	.byte	0x0a
	.zero		1


	//   ....[38]....
        /*0800*/ 	.word	0x000072c0
        /*0804*/ 	.word	0x000000ff
        /*0808*/ 	.word	0x00022850
        /*080c*/ 	.short	0x010a
        /*080e*/ 	.byte	0x1a
	.zero		1


	//   ....[39]....
        /*0810*/ 	.word	0x00007300
        /*0814*/ 	.word	0x000000ff
        /*0818*/ 	.word	0x00022850
        /*081c*/ 	.short	0x010a
        /*081e*/ 	.byte	0x1a
	.zero		1


	//   ....[40]....
        /*0820*/ 	.word	0x00007600
        /*0824*/ 	.word	0x000000ff
        /*0828*/ 	.word	0x00000000
        /*082c*/ 	.short	0x0101
        /*082e*/ 	.byte	0x1a
	.zero		1


	//   ....[41]....
        /*0830*/ 	.word	0x000088b0
        /*0834*/ 	.word	0x000000ff
        /*0838*/ 	.word	0x00000000
        /*083c*/ 	.short	0x0101
        /*083e*/ 	.byte	0x04
	.zero		1


	//   ....[42]....
        /*0840*/ 	.word	0x0000b4a0
        /*0844*/ 	.word	0x000000ff
        /*0848*/ 	.word	0x00022840
        /*084c*/ 	.short	0x010a
        /*084e*/ 	.byte	0x2d
	.zero		1


	//   ....[43]....
        /*0850*/ 	.word	0x0000b9d0
        /*0854*/ 	.word	0x000000ff
        /*0858*/ 	.word	0x00022830
        /*085c*/ 	.short	0x0107
        /*085e*/ 	.byte	0x2d
	.zero		1


	//   ....[44]....
        /*0860*/ 	.word	0x0000ba40
        /*0864*/ 	.word	0x000000ff
        /*0868*/ 	.word	0x00022830
        /*086c*/ 	.short	0x0101
        /*086e*/ 	.byte	0x2d
	.zero		1


	//   ....[45]....
        /*0870*/ 	.word	0x0000c340
        /*0874*/ 	.word	0x000000ff
        /*0878*/ 	.word	0x00022800
        /*087c*/ 	.short	0x0107
        /*087e*/ 	.byte	0x2d
	.zero		1


	//   ....[46]....
        /*0880*/ 	.word	0x0000c380
        /*0884*/ 	.word	0x000000ff
        /*0888*/ 	.word	0x00022800
        /*088c*/ 	.short	0x0101
        /*088e*/ 	.byte	0x2d
	.zero		1


	//   ....[47]....
        /*0890*/ 	.word	0x0000c390
        /*0894*/ 	.word	0x000000ff
        /*0898*/ 	.word	0x00022820
        /*089c*/ 	.short	0x010a
        /*089e*/ 	.byte	0x2d
	.zero		1


	//   ....[48]....
        /*08a0*/ 	.word	0x0000c3e0
        /*08a4*/ 	.word	0x000000ff
        /*08a8*/ 	.word	0x00022860
        /*08ac*/ 	.short	0x010a
        /*08ae*/ 	.byte	0x2d
	.zero		1


	//   ....[49]....
        /*08b0*/ 	.word	0x0000cb10
        /*08b4*/ 	.word	0x000000ff
        /*08b8*/ 	.word	0x00022850
        /*08bc*/ 	.short	0x0107
        /*08be*/ 	.byte	0x2d
	.zero		1


	//   ....[50]....
        /*08c0*/ 	.word	0x0000cb90
        /*08c4*/ 	.word	0x000000ff
        /*08c8*/ 	.word	0x00022850
        /*08cc*/ 	.short	0x0101
        /*08ce*/ 	.byte	0x2d
	.zero		1


	//   ....[51]....
        /*08d0*/ 	.word	0x0000ce70
        /*08d4*/ 	.word	0x00000020
        /*08d8*/ 	.word	0x00022840
        /*08dc*/ 	.short	0x010a
        /*08de*/ 	.byte	0x3f
	.zero		1


	//   ....[52]....
        /*08e0*/ 	.word	0x0000d2a0
        /*08e4*/ 	.word	0x00000020
        /*08e8*/ 	.word	0x00022830
        /*08ec*/ 	.short	0x0107
        /*08ee*/ 	.byte	0x3f
	.zero		1


	//   ....[53]....
        /*08f0*/ 	.word	0x0000d350
        /*08f4*/ 	.word	0x00000020
        /*08f8*/ 	.word	0x00022830
        /*08fc*/ 	.short	0x0101
        /*08fe*/ 	.byte	0x3f
	.zero		1


	//   ....[54]....
        /*0900*/ 	.word	0x0000d380
        /*0904*/ 	.word	0x00000020
        /*0908*/ 	.word	0x00022860
        /*090c*/ 	.short	0x010a
        /*090e*/ 	.byte	0x3f
	.zero		1


	//   ....[55]....
        /*0910*/ 	.word	0x0000d8c0
        /*0914*/ 	.word	0x00000020
        /*0918*/ 	.word	0x00022850
        /*091c*/ 	.short	0x0107
        /*091e*/ 	.byte	0x3f
	.zero		1


	//   ....[56]....
        /*0920*/ 	.word	0x0000d990
        /*0924*/ 	.word	0x00000020
        /*0928*/ 	.word	0x00022850
        /*092c*/ 	.short	0x0101
        /*092e*/ 	.byte	0x3f
	.zero		1


	//   ....[57]....
        /*0930*/ 	.word	0x0000da70
        /*0934*/ 	.word	0x00000004
        /*0938*/ 	.word	0x00022820
        /*093c*/ 	.short	0x010a
        /*093e*/ 	.byte	0x3f
	.zero		1


	//   ....[58]....
        /*0940*/ 	.word	0x0000dbb0
        /*0944*/ 	.word	0x00000005
        /*0948*/ 	.word	0x00022840
        /*094c*/ 	.short	0x010a
        /*094e*/ 	.byte	0x3f
	.zero		1


	//   ....[59]....
        /*0950*/ 	.word	0x0000dc50
        /*0954*/ 	.word	0x00000015
        /*0958*/ 	.word	0x00022840
        /*095c*/ 	.short	0x010a
        /*095e*/ 	.byte	0x3f
	.zero		1


	//   ....[60]....
        /*0960*/ 	.word	0x0000dc90
        /*0964*/ 	.word	0x00000005
        /*0968*/ 	.word	0x00022860
        /*096c*/ 	.short	0x010a
        /*096e*/ 	.byte	0x3f
	.zero		1


	//   ....[61]....
        /*0970*/ 	.word	0x0000dcd0
        /*0974*/ 	.word	0x00000015
        /*0978*/ 	.word	0x00022860
        /*097c*/ 	.short	0x010a
        /*097e*/ 	.byte	0x3f
	.zero		1


	//   ....[62]....
        /*0980*/ 	.word	0x0000dd40
        /*0984*/ 	.word	0x00000005
        /*0988*/ 	.word	0x00022800
        /*098c*/ 	.short	0x010a
        /*098e*/ 	.byte	0x3f
	.zero		1


	//   ....[63]....
        /*0990*/ 	.word	0x0000dda0
        /*0994*/ 	.word	0x00000005
        /*0998*/ 	.word	0x00022830
        /*099c*/ 	.short	0x010a
        /*099e*/ 	.byte	0x3f
	.zero		1


	//   ....[64]....
        /*09a0*/ 	.word	0x0000de00
        /*09a4*/ 	.word	0x0000000b
        /*09a8*/ 	.word	0x00022850
        /*09ac*/ 	.short	0x010a
        /*09ae*/ 	.byte	0x3f
	.zero		1


	//   ....[65]....
        /*09b0*/ 	.word	0x0000de60
        /*09b4*/ 	.word	0x00000009
        /*09b8*/ 	.word	0x00022830
        /*09bc*/ 	.short	0x010a
        /*09be*/ 	.byte	0x3f
	.zero		1


	//   ....[66]....
        /*09c0*/ 	.word	0x0000dec0
        /*09c4*/ 	.word	0x0000000b
        /*09c8*/ 	.word	0x00022850
        /*09cc*/ 	.short	0x010a
        /*09ce*/ 	.byte	0x3f
	.zero		1


	//   ....[67]....
        /*09d0*/ 	.word	0x0000df20
        /*09d4*/ 	.word	0x00000009
        /*09d8*/ 	.word	0x00022830
        /*09dc*/ 	.short	0x010a
        /*09de*/ 	.byte	0x3f
	.zero		1


	//   ....[68]....
        /*09e0*/ 	.word	0x0000df80
        /*09e4*/ 	.word	0x00000007
        /*09e8*/ 	.word	0x00022850
        /*09ec*/ 	.short	0x010a
        /*09ee*/ 	.byte	0x3f
	.zero		1


	//   ....[69]....
        /*09f0*/ 	.word	0x0000e060
        /*09f4*/ 	.word	0x00000003
        /*09f8*/ 	.word	0x00022840
        /*09fc*/ 	.short	0x010a
        /*09fe*/ 	.byte	0x3f
	.zero		1


	//   ....[70]....
        /*0a00*/ 	.word	0x0000f0e0
        /*0a04*/ 	.word	0x00000003
        /*0a08*/ 	.word	0x00022820
        /*0a0c*/ 	.short	0x010a
        /*0a0e*/ 	.byte	0x3f
	.zero		1


	//   ....[71]....
        /*0a10*/ 	.word	0x0000f140
        /*0a14*/ 	.word	0x00000003
        /*0a18*/ 	.word	0x00022860
        /*0a1c*/ 	.short	0x010a
        /*0a1e*/ 	.byte	0x3f
	.zero		1


	//   ....[72]....
        /*0a20*/ 	.word	0x0000fb40
        /*0a24*/ 	.word	0x00000020
        /*0a28*/ 	.word	0x00022840
        /*0a2c*/ 	.short	0x010a
        /*0a2e*/ 	.byte	0x3f
	.zero		1


	//   ....[73]....
        /*0a30*/ 	.word	0x000101d0
        /*0a34*/ 	.word	0x00000020
        /*0a38*/ 	.word	0x00022860
        /*0a3c*/ 	.short	0x010a
        /*0a3e*/ 	.byte	0x3f
	.zero		1


	//   ....[74]....
        /*0a40*/ 	.word	0x000109a0
        /*0a44*/ 	.word	0x00000004
        /*0a48*/ 	.word	0x00022820
        /*0a4c*/ 	.short	0x010a
        /*0a4e*/ 	.byte	0x3f
	.zero		1


	//   ....[75]....
        /*0a50*/ 	.word	0x00010b10
        /*0a54*/ 	.word	0x00000005
        /*0a58*/ 	.word	0x00022840
        /*0a5c*/ 	.short	0x010a
        /*0a5e*/ 	.byte	0x3f
	.zero		1


	//   ....[76]....
        /*0a60*/ 	.word	0x00010b60
        /*0a64*/ 	.word	0x00000015
        /*0a68*/ 	.word	0x00022840
        /*0a6c*/ 	.short	0x010a
        /*0a6e*/ 	.byte	0x3f
	.zero		1


	//   ....[77]....
        /*0a70*/ 	.word	0x00010bb0
        /*0a74*/ 	.word	0x00000005
        /*0a78*/ 	.word	0x00022860
        /*0a7c*/ 	.short	0x010a
        /*0a7e*/ 	.byte	0x3f
	.zero		1


	//----- nvinfo : EIATTR_NUM_MBARRIERS
	.align		4
.L_497:
        /*0a80*/ 	.byte	0x03, 0x38
        /*0a82*/ 	.short	0x0016


	//----- nvinfo : EIATTR_EXIT_INSTR_OFFSETS
	.align		4
        /*0a84*/ 	.byte	0x04, 0x1c
        /*0a86*/ 	.short	(.L_499 - .L_498)


	//   ....[0]....
.L_498:
        /*0a88*/ 	.word	0x0000dd20


	//----- nvinfo : EIATTR_MAX_THREADS
	.align		4
.L_499:
        /*0a8c*/ 	.byte	0x04, 0x05
        /*0a8e*/ 	.short	(.L_501 - .L_500)
.L_500:
        /*0a90*/ 	.word	0x00000180
        /*0a94*/ 	.word	0x00000001
        /*0a98*/ 	.word	0x00000001


	//----- nvinfo : EIATTR_CRS_STACK_SIZE
	.align		4
.L_501:
        /*0a9c*/ 	.byte	0x04, 0x1e
        /*0a9e*/ 	.short	(.L_503 - .L_502)
.L_502:
        /*0aa0*/ 	.word	0x00000000


	//----- nvinfo : EIATTR_CBANK_PARAM_SIZE
	.align		4
.L_503:
        /*0aa4*/ 	.byte	0x03, 0x19
        /*0aa6*/ 	.short	0x0a70


	//----- nvinfo : EIATTR_PARAM_CBANK
	.align		4
        /*0aa8*/ 	.byte	0x04, 0x0a
        /*0aaa*/ 	.short	(.L_505 - .L_504)
	.align		4
.L_504:
        /*0aac*/ 	.word	index@(.nv.constant0._ZN7cutlass13device_kernelIN5flash11enable_sm90INS1_16FlashAttnFwdSm90INS1_25CollectiveMainloopFwdSm90ILi2EN4cute5tupleIJNS5_1CILi1EEES8_S8_EEENS6_IJNS7_ILi128EEENS7_ILi96EEENS7_ILi64EEEEEELi256ENS_10bfloat16_tEfNS_4arch4Sm90ELb1ELb0ELb0ELb0ELb1ELb0ELb0ELb1ELb0ELb1ELb1ELb0EEENS1_21CollectiveEpilogueFwdINS6_IJSA_NS7_ILi256EEESB_EEES9_SE_SG_Li256ELb0ELb1ELb1ELb0EEENS1_19SingleTileSchedulerILb0ELb1ELb1ELi128EEEEEEEEEvNT_6ParamsE)
        /*0ab0*/ 	.short	0x0210
        /*0ab2*/ 	.short	0x0a70


	//----- nvinfo : EIATTR_SW_WAR
	.align		4
.L_505:
        /*0ab4*/ 	.byte	0x04, 0x36
        /*0ab6*/ 	.short	(.L_507 - .L_506)
.L_506:
        /*0ab8*/ 	.word	0x00000008
.L_507:


//--------------------- .nv.info._ZN7cutlass13device_kernelIN5flash11enable_sm90INS1_16FlashAttnFwdSm90INS1_25CollectiveMainloopFwdSm90ILi2EN4cute5tupleIJNS5_1CILi1EEES8_S8_EEENS6_IJNS7_ILi128EEENS7_ILi96EEENS7_ILi64EEEEEELi256ENS_10bfloat16_tEfNS_4arch4Sm90ELb1ELb0ELb0ELb0ELb1ELb0ELb1ELb1ELb0ELb1ELb1ELb0EEENS1_21CollectiveEpilogueFwdINS6_IJSA_NS7_ILi256EEESB_EEES9_SE_SG_Li256ELb0ELb1ELb1ELb0EEENS1_19SingleTileSchedulerILb0ELb1ELb1ELi128EEEEEEEEEvNT_6ParamsE --------------------------
	.section	.nv.info._ZN7cutlass13device_kernelIN5flash11enable_sm90INS1_16FlashAttnFwdSm90INS1_25CollectiveMainloopFwdSm90ILi2EN4cute5tupleIJNS5_1CILi1EEES8_S8_EEENS6_IJNS7_ILi128EEENS7_ILi96EEENS7_ILi64EEEEEELi256ENS_10bfloat16_tEfNS_4arch4Sm90ELb1ELb0ELb0ELb0ELb1ELb0ELb1ELb1ELb0ELb1ELb1ELb0EEENS1_21CollectiveEpilogueFwdINS6_IJSA_NS7_ILi256EEESB_EEES9_SE_SG_Li256ELb0ELb1ELb1ELb0EEENS1_19SingleTileSchedulerILb0ELb1ELb1ELi128EEEEEEEEEvNT_6ParamsE,"",@"SHT_CUDA_INFO"
	.sectionflags	@""
	.align	4


	//----- nvinfo : EIATTR_CUDA_API_VERSION
	.align		4
        /*0000*/ 	.byte	0x04, 0x37
        /*0002*/ 	.short	(.L_509 - .L_508)
.L_508:
        /*0004*/ 	.word	0x00000082


	//----- nvinfo : EIATTR_KPARAM_INFO
	.align		4
.L_509:
        /*0008*/ 	.byte	0x04, 0x17
        /*000a*/ 	.short	(.L_511 - .L_510)
.L_510:
        /*000c*/ 	.word	0x00000000
        /*0010*/ 	.short	0x0000
        /*0012*/ 	.short	0x0070
        /*0014*/ 	.byte	0x00, 0xf0, 0x01, 0x2c


	//----- nvinfo : EIATTR_SPARSE_MMA_MASK
	.align		4
.L_511:
        /*0018*/ 	.byte	0x03, 0x50
        /*001a*/ 	.short	0x0000


	//----- nvinfo : EIATTR_MAXREG_COUNT
	.align		4
        /*001c*/ 	.byte	0x03, 0x1b
        /*001e*/ 	.short	0x00a8


	//----- nvinfo : EIATTR_NUM_BARRIERS
	.align		4
        /*0020*/ 	.byte	0x02, 0x4c
        /*0022*/ 	.byte	0x10
	.zero		1


	//----- nvinfo : EIATTR_EXTERNS
	.align		4
        /*0024*/ 	.byte	0x04, 0x0f
        /*0026*/ 	.short	(.L_513 - .L_512)


	//   ....[0]....
	.align		4
.L_512:
        /*0028*/ 	.word	index@(__assertfail)


	//----- nvinfo : EIATTR_ANNOTATIONS
	.align		4
.L_513:
        /*002c*/ 	.byte	0x04, 0x55
        /*002e*/ 	.short	(.L_515 - .L_514)


	//   ....[0]....
.L_514:
        /*0030*/ 	.word	0x00000001
        /*0034*/ 	.byte	0xd0, 0x08, 0x00, 0x00, 0x01, 0x00, 0x00, 0x00, 0x40, 0x0a, 0x00, 0x00, 0x01, 0x00, 0x00, 0x00
        /*0044*/ 	.byte	0x80, 0x16, 0x00, 0x00, 0x01, 0x00, 0x00, 0x00, 0xb0, 0x9a, 0x00, 0x00, 0x01, 0x00, 0x00, 0x00
        /*0054*/ 	.byte	0xc0, 0xbc, 0x00, 0x00, 0x01, 0x00, 0x00, 0x00, 0xb0, 0xce, 0x00, 0x00, 0x01, 0x00, 0x00, 0x00
        /*0064*/ 	.byte	0xa0, 0x03, 0x01, 0x00


	//----- nvinfo : EIATTR_MERCURY_ISA_VERSION
	.align		4
.L_515:
        /*0068*/ 	.byte	0x03, 0x5f
        /*006a*/ 	.short	0x0101


	//----- nvinfo : EIATTR_INT_WARP_WIDE_INSTR_OFFSETS
	.align		4
        /*006c*/ 	.byte	0x04, 0x31
        /*006e*/ 	.short	(.L_517 - .L_516)


	//   ....[0]....
.L_516:
        /*0070*/ 	.word	0x000000c0


	//   ....[1]....
        /*0074*/ 	.word	0x000000d0


	//   ....[2]....
        /*0078*/ 	.word	0x000000e0


	//   ....[3]....
        /*007c*/ 	.word	0x00000180


	//----- nvinfo : EIATTR_COOP_GROUP_MASK_REGIDS
	.align		4
.L_517:
        /*0080*/ 	.byte	0x04, 0x29
        /*0082*/ 	.short	(.L_519 - .L_518)


	//   ....[0]....
.L_518:
        /*0084*/ 	.word	0xffffffff


	//   ....[1]....
        /*0088*/ 	.word	0xffffffff


	//   ....[2]....
        /*008c*/ 	.word	0xffffffff


	//   ....[3]....
        /*0090*/ 	.word	0xffffffff


	//   ....[4]....
        /*0094*/ 	.word	0xffffffff


	//   ....[5]....
        /*0098*/ 	.word	0xffffffff


	//   ....[6]....
        /*009c*/ 	.word	0xffffffff


	//   ....[7]....
        /*00a0*/ 	.word	0xffffffff


	//   ....[8]....
        /*00a4*/ 	.word	0xffffffff


	//   ....[9]....
        /*00a8*/ 	.word	0xffffffff


	//   ....[10]....
        /*00ac*/ 	.word	0xffffffff


	//   ....[11]....
        /*00b0*/ 	.word	0xffffffff


	//   ....[12]....
        /*00b4*/ 	.word	0xffffffff


	//   ....[13]....
        /*00b8*/ 	.word	0xffffffff


	//   ....[14]....
        /*00bc*/ 	.word	0xffffffff


	//   ....[15]....
        /*00c0*/ 	.word	0xffffffff


	//   ....[16]....
        /*00c4*/ 	.word	0xffffffff


	//   ....[17]....
        /*00c8*/ 	.word	0xffffffff


	//   ....[18]....
        /*00cc*/ 	.word	0xffffffff


	//   ....[19]....
        /*00d0*/ 	.word	0xffffffff


	//   ....[20]....
        /*00d4*/ 	.word	0xffffffff


	//   ....[21]....
        /*00d8*/ 	.word	0xffffffff


	//   ....[22]....
        /*00dc*/ 	.word	0xffffffff


	//   ....[23]....
        /*00e0*/ 	.word	0xffffffff


	//   ....[24]....
        /*00e4*/ 	.word	0xffffffff


	//   ....[25]....
        /*00e8*/ 	.word	0xffffffff


	//   ....[26]....
        /*00ec*/ 	.word	0xffffffff


	//   ....[27]....
        /*00f0*/ 	.word	0xffffffff


	//   ....[28]....
        /*00f4*/ 	.word	0xffffffff


	//   ....[29]....
        /*00f8*/ 	.word	0xffffffff


	//   ....[30]....
        /*00fc*/ 	.word	0xffffffff


	//   ....[31]....
        /*0100*/ 	.word	0xffffffff


	//   ....[32]....
        /*0104*/ 	.word	0xffffffff


	//   ....[33]....
        /*0108*/ 	.word	0xffffffff


	//   ....[34]....
        /*010c*/ 	.word	0xffffffff


	//   ....[35]....
        /*0110*/ 	.word	0xffffffff


	//   ....[36]....
        /*0114*/ 	.word	0xffffffff


	//   ....[37]....
        /*0118*/ 	.word	0xffffffff


	//   ....[38]....
        /*011c*/ 	.word	0xffffffff


	//   ....[39]....
        /*0120*/ 	.word	0xffffffff


	//   ....[40]....
        /*0124*/ 	.word	0xffffffff


	//   ....[41]....
        /*0128*/ 	.word	0xffffffff


	//   ....[42]....
        /*012c*/ 	.word	0xffffffff


	//   ....[43]....
        /*0130*/ 	.word	0xffffffff


	//   ....[44]....
        /*0134*/ 	.word	0xffffffff


	//   ....[45]....
        /*0138*/ 	.word	0xffffffff


	//   ....[46]....
        /*013c*/ 	.word	0xffffffff


	//   ....[47]....
        /*0140*/ 	.word	0xffffffff


	//   ....[48]....
        /*0144*/ 	.word	0xffffffff


	//   ....[49]....
        /*0148*/ 	.word	0xffffffff


	//   ....[50]....
        /*014c*/ 	.word	0xffffffff


	//   ....[51]....
        /*0150*/ 	.word	0xffffffff


	//   ....[52]....
        /*0154*/ 	.word	0xffffffff


	//   ....[53]....
        /*0158*/ 	.word	0xffffffff


	//   ....[54]....
        /*015c*/ 	.word	0xffffffff


	//   ....[55]....
        /*0160*/ 	.word	0xffffffff


	//   ....[56]....
        /*0164*/ 	.word	0xffffffff


	//   ....[57]....
        /*0168*/ 	.word	0xffffffff


	//   ....[58]....
        /*016c*/ 	.word	0xffffffff


	//   ....[59]....
        /*0170*/ 	.word	0xffffffff


	//   ....[60]....
        /*0174*/ 	.word	0xffffffff


	//   ....[61]....
        /*0178*/ 	.word	0xffffffff


	//   ....[62]....
        /*017c*/ 	.word	0xffffffff


	//   ....[63]....
        /*0180*/ 	.word	0xffffffff


	//   ....[64]....
        /*0184*/ 	.word	0xffffffff


	//   ....[65]....
        /*0188*/ 	.word	0xffffffff


	//   ....[66]....
        /*018c*/ 	.word	0xffffffff


	//   ....[67]....
        /*0190*/ 	.word	0xffffffff


	//   ....[68]....
        /*0194*/ 	.word	0xffffffff


	//   ....[69]....
        /*0198*/ 	.word	0xffffffff


	//   ....[70]....
        /*019c*/ 	.word	0xffffffff


	//   ....[71]....
        /*01a0*/ 	.word	0xffffffff


	//   ....[72]....
        /*01a4*/ 	.word	0xffffffff


	//   ....[73]....
        /*01a8*/ 	.word	0xffffffff


	//   ....[74]....
        /*01ac*/ 	.word	0xffffffff


	//   ....[75]....
        /*01b0*/ 	.word	0xffffffff


	//   ....[76]....
        /*01b4*/ 	.word	0xffffffff


	//   ....[77]....
        /*01b8*/ 	.word	0xffffffff


	//   ....[78]....
        /*01bc*/ 	.word	0xffffffff


	//   ....[79]....
        /*01c0*/ 	.word	0xffffffff


	//   ....[80]....
        /*01c4*/ 	.word	0xffffffff


	//   ....[81]....
        /*01c8*/ 	.word	0xffffffff


	//   ....[82]....
        /*01cc*/ 	.word	0xffffffff


	//   ....[83]....
        /*01d0*/ 	.word	0xffffffff


	//   ....[84]....
        /*01d4*/ 	.word	0xffffffff


	//   ....[85]....
        /*01d8*/ 	.word	0xffffffff


	//   ....[86]....
        /*01dc*/ 	.word	0xffffffff


	//   ....[87]....
        /*01e0*/ 	.word	0xffffffff


	//   ....[88]....
        /*01e4*/ 	.word	0xffffffff


	//   ....[89]....
        /*01e8*/ 	.word	0xffffffff


	//   ....[90]....
        /*01ec*/ 	.word	0xffffffff


	//   ....[91]....
        /*01f0*/ 	.word	0xffffffff


	//   ....[92]....
        /*01f4*/ 	.word	0xffffffff


	//   ....[93]....
        /*01f8*/ 	.word	0xffffffff


	//   ....[94]....
        /*01fc*/ 	.word	0xffffffff


	//   ....[95]....
        /*0200*/ 	.word	0xffffffff


	//   ....[96]....
        /*0204*/ 	.word	0xffffffff


	//   ....[97]....
        /*0208*/ 	.word	0xffffffff


	//   ....[98]....
        /*020c*/ 	.word	0xffffffff


	//   ....[99]....
        /*0210*/ 	.word	0xffffffff


	//   ....[100]....
        /*0214*/ 	.word	0xffffffff


	//   ....[101]....
        /*0218*/ 	.word	0xffffffff


	//   ....[102]....
        /*021c*/ 	.word	0xffffffff


	//   ....[103]....
        /*0220*/ 	.word	0xffffffff


	//   ....[104]....
        /*0224*/ 	.word	0xffffffff


	//   ....[105]....
        /*0228*/ 	.word	0xffffffff


	//   ....[106]....
        /*022c*/ 	.word	0xffffffff


	//   ....[107]....
        /*0230*/ 	.word	0xffffffff


	//   ....[108]....
        /*0234*/ 	.word	0xffffffff


	//   ....[109]....
        /*0238*/ 	.word	0xffffffff


	//   ....[110]....
        /*023c*/ 	.word	0xffffffff


	//   ....[111]....
        /*0240*/ 	.word	0xffffffff


	//   ....[112]....
        /*0244*/ 	.word	0xffffffff


	//   ....[113]....
        /*0248*/ 	.word	0xffffffff


	//   ....[114]....
        /*024c*/ 	.word	0xffffffff


	//   ....[115]....
        /*0250*/ 	.word	0xffffffff


	//   ....[116]....
        /*0254*/ 	.word	0xffffffff


	//   ....[117]....
        /*0258*/ 	.word	0x0500000f


	//   ....[118]....
        /*025c*/ 	.word	0x0500000f


	//   ....[119]....
        /*0260*/ 	.word	0x0500000f


	//   ....[120]....
        /*0264*/ 	.word	0x0500000f


	//   ....[121]....
        /*0268*/ 	.word	0x0500000f


	//   ....[122]....
        /*026c*/ 	.word	0x0500000f


	//   ....[123]....
        /*0270*/ 	.word	0x0500000f


	//   ....[124]....
        /*0274*/ 	.word	0x0500000f


	//   ....[125]....
        /*0278*/ 	.word	0x0500000f


	//   ....[126]....
        /*027c*/ 	.word	0x0500000f


	//   ....[127]....
        /*0280*/ 	.word	0x0500000f


	//   ....[128]....
        /*0284*/ 	.word	0x0500000f


	//   ....[129]....
        /*0288*/ 	.word	0x0500000f


	//   ....[130]....
        /*028c*/ 	.word	0x0500000f


	//   ....[131]....
        /*0290*/ 	.word	0x0500000f


	//   ....[132]....
        /*0294*/ 	.word	0x0500000f


	//   ....[133]....
        /*0298*/ 	.word	0x0500000f


	//   ....[134]....
        /*029c*/ 	.word	0x0500000f


	//   ....[135]....
        /*02a0*/ 	.word	0x0500000f


	//   ....[136]....
        /*02a4*/ 	.word	0x0500000f


	//   ....[137]....
        /*02a8*/ 	.word	0x0500000f


	//   ....[138]....
        /*02ac*/ 	.word	0x0500000f


	//   ....[139]....
        /*02b0*/ 	.word	0x0500000f


	//   ....[140]....
        /*02b4*/ 	.word	0x0500000f


	//   ....[141]....
        /*02b8*/ 	.word	0x0500000f


	//   ....[142]....
        /*02bc*/ 	.word	0x0500000f


	//   ....[143]....
        /*02c0*/ 	.word	0x0500000f


	//   ....[144]....
        /*02c4*/ 	.word	0x0500000f


	//   ....[145]....
        /*02c8*/ 	.word	0x0500000f


	//   ....[146]....
        /*02cc*/ 	.word	0x0500000f


	//   ....[147]....
        /*02d0*/ 	.word	0x0500000f


	//   ....[148]....
        /*02d4*/ 	.word	0x0500000f


	//   ....[149]....
        /*02d8*/ 	.word	0x0500000f


	//   ....[150]....
        /*02dc*/ 	.word	0x0500000f


	//   ....[151]....
        /*02e0*/ 	.word	0x0500000f


	//   ....[152]....
        /*02e4*/ 	.word	0x0500000f


	//   ....[153]....
        /*02e8*/ 	.word	0x0500000f


	//   ....[154]....
        /*02ec*/ 	.word	0x0500000f


	//   ....[155]....
        /*02f0*/ 	.word	0x0500000f


	//   ....[156]....
        /*02f4*/ 	.word	0x0500000f


	//   ....[157]....
        /*02f8*/ 	.word	0x0500000f


	//   ....[158]....
        /*02fc*/ 	.word	0x0500000f


	//   ....[159]....
        /*0300*/ 	.word	0x0500000f


	//   ....[160]....
        /*0304*/ 	.word	0x0500000f


	//   ....[161]....
        /*0308*/ 	.word	0x0500000f


	//   ....[162]....
        /*030c*/ 	.word	0x0500000f


	//   ....[163]....
        /*0310*/ 	.word	0x0500000f


	//   ....[164]....
        /*0314*/ 	.word	0x0500000f


	//   ....[165]....
        /*0318*/ 	.word	0x0500000f


	//   ....[166]....
        /*031c*/ 	.word	0x0500000f


	//   ....[167]....
        /*0320*/ 	.word	0x0500000f


	//   ....[168]....
        /*0324*/ 	.word	0x0500000f


	//   ....[169]....
        /*0328*/ 	.word	0x0500000f


	//   ....[170]....
        /*032c*/ 	.word	0x0500000f


	//   ....[171]....
        /*0330*/ 	.word	0x0500000f


	//   ....[172]....
        /*0334*/ 	.word	0x0500000f


	//   ....[173]....
        /*0338*/ 	.word	0x0500000f


	//   ....[174]....
        /*033c*/ 	.word	0x0500000f


	//   ....[175]....
        /*0340*/ 	.word	0x0500000f


	//   ....[176]....
        /*0344*/ 	.word	0x0500000f


	//   ....[177]....
        /*0348*/ 	.word	0x0500000f


	//   ....[178]....
        /*034c*/ 	.word	0x0500000f


	//   ....[179]....
        /*0350*/ 	.word	0x0500000f


	//   ....[180]....
        /*0354*/ 	.word	0x0500000f


	//   ....[181]....
        /*0358*/ 	.word	0x0500000f


	//   ....[182]....
        /*035c*/ 	.word	0x0500000f


	//   ....[183]....
        /*0360*/ 	.word	0x0500000f


	//   ....[184]....
        /*0364*/ 	.word	0x0500000f


	//   ....[185]....
        /*0368*/ 	.word	0x0500000f


	//   ....[186]....
        /*036c*/ 	.word	0x0500000f


	//   ....[187]....
        /*0370*/ 	.word	0x0500000f


	//   ....[188]....
        /*0374*/ 	.word	0x0500000f


	//   ....[189]....
        /*0378*/ 	.word	0x0500000f


	//   ....[190]....
        /*037c*/ 	.word	0x0500000f


	//   ....[191]....
        /*0380*/ 	.word	0x0500000f


	//   ....[192]....
        /*0384*/ 	.word	0x0500000f


	//   ....[193]....
        /*0388*/ 	.word	0x0500000f


	//   ....[194]....
        /*038c*/ 	.word	0x0500000f


	//   ....[195]....
        /*0390*/ 	.word	0x0500000f


	//   ....[196]....
        /*0394*/ 	.word	0x0500000f


	//   ....[197]....
        /*0398*/ 	.word	0x0500000f


	//   ....[198]....
        /*039c*/ 	.word	0x0500000f


	//----- nvinfo : EIATTR_COOP_GROUP_INSTR_OFFSETS
	.align		4
.L_519:
        /*03a0*/ 	.byte	0x04, 0x28
        /*03a2*/ 	.short	(.L_521 - .L_520)


	//   ....[0]....
.L_520:
        /*03a4*/ 	.word	0x00000080


	//   ....[1]....
        /*03a8*/ 	.word	0x00000090


	//   ....[2]....
        /*03ac*/ 	.word	0x000002f0


	//   ....[3]....
        /*03b0*/ 	.word	0x00000450


	//   ....[4]....
        /*03b4*/ 	.word	0x00000570


	//   ....[5]....
        /*03b8*/ 	.word	0x000006d0


	//   ....[6]....
        /*03bc*/ 	.word	0x000013e0


	//   ....[7]....
        /*03c0*/ 	.word	0x000027f0


	//   ....[8]....
        /*03c4*/ 	.word	0x00002810


	//   ....[9]....
        /*03c8*/ 	.word	0x00003180


	//   ....[10]....
        /*03cc*/ 	.word	0x000031a0


	//   ....[11]....
        /*03d0*/ 	.word	0x000031c0


	//   ....[12]....
        /*03d4*/ 	.word	0x000031e0


	//   ....[13]....
        /*03d8*/ 	.word	0x00004d40


	//   ....[14]....
        /*03dc*/ 	.word	0x00004d60


	//   ....[15]....
        /*03e0*/ 	.word	0x00005700


	//   ....[16]....
        /*03e4*/ 	.word	0x00005710


	//   ....[17]....
        /*03e8*/ 	.word	0x00005740


	//   ....[18]....
        /*03ec*/ 	.word	0x00005750


	//   ....[19]....
        /*03f0*/ 	.word	0x00007a30


	//   ....[20]....
        /*03f4*/ 	.word	0x00007a90


	//   ....[21]....
        /*03f8*/ 	.word	0x00007ab0


	//   ....[22]....
        /*03fc*/ 	.word	0x00007ad0


	//   ....[23]....
        /*0400*/ 	.word	0x000090a0


	//   ....[24]....
        /*0404*/ 	.word	0x000090c0


	//   ....[25]....
        /*0408*/ 	.word	0x00009110


	//   ....[26]....
        /*040c*/ 	.word	0x00009120


	//   ....[27]....
        /*0410*/ 	.word	0x0000a240


	//   ....[28]....
        /*0414*/ 	.word	0x0000a2a0


	//   ....[29]....
        /*0418*/ 	.word	0x0000a2e0


	//   ....[30]....
        /*041c*/ 	.word	0x0000a310


	//   ....[31]....
        /*0420*/ 	.word	0x0000a340


	//   ....[32]....
        /*0424*/ 	.word	0x0000a360


	//   ....[33]....
        /*0428*/ 	.word	0x0000afd0


	//   ....[34]....
        /*042c*/ 	.word	0x0000afe0


	//   ....[35]....
        /*0430*/ 	.word	0x0000c020


	//   ....[36]....
        /*0434*/ 	.word	0x0000d260


	//   ....[37]....
        /*0438*/ 	.word	0x0000d280


	//   ....[38]....
        /*043c*/ 	.word	0x0000d2a0


	//   ....[39]....
        /*0440*/ 	.word	0x0000d2c0


	//   ....[40]....
        /*0444*/ 	.word	0x0000d310


	//   ....[41]....
        /*0448*/ 	.word	0x0000d330


	//   ....[42]....
        /*044c*/ 	.word	0x0000d380


	//   ....[43]....
        /*0450*/ 	.word	0x0000d3a0


	//   ....[44]....
        /*0454*/ 	.word	0x0000d3f0


	//   ....[45]....
        /*0458*/ 	.word	0x0000d410


	//   ....[46]....
        /*045c*/ 	.word	0x0000d460


	//   ....[47]....
        /*0460*/ 	.word	0x0000d480


	//   ....[48]....
        /*0464*/ 	.word	0x0000da00


	//   ....[49]....
        /*0468*/ 	.word	0x0000da50


	//   ....[50]....
        /*046c*/ 	.word	0x0000da70


	//   ....[51]....
        /*0470*/ 	.word	0x0000dae0


	//   ....[52]....
        /*0474*/ 	.word	0x0000db10


	//   ....[53]....
        /*0478*/ 	.word	0x0000db30


	//   ....[54]....
        /*047c*/ 	.word	0x0000db60


	//   ....[55]....
        /*0480*/ 	.word	0x0000dbf0


	//   ....[56]....
        /*0484*/ 	.word	0x0000dc40


	//   ....[57]....
        /*0488*/ 	.word	0x0000dc70


	//   ....[58]....
        /*048c*/ 	.word	0x0000dcf0


	//   ....[59]....
        /*0490*/ 	.word	0x0000dd60


	//   ....[60]....
        /*0494*/ 	.word	0x0000dd90


	//   ....[61]....
        /*0498*/ 	.word	0x0000de20


	//   ....[62]....
        /*049c*/ 	.word	0x0000de60


	//   ....[63]....
        /*04a0*/ 	.word	0x0000df60


	//   ....[64]....
        /*04a4*/ 	.word	0x0000e490


	//   ....[65]....
        /*04a8*/ 	.word	0x0000e4c0


	//   ....[66]....
        /*04ac*/ 	.word	0x0000e540


	//   ....[67]....
        /*04b0*/ 	.word	0x0000e5a0


	//   ....[68]....
        /*04b4*/ 	.word	0x0000e5d0


	//   ....[69]....
        /*04b8*/ 	.word	0x0000e610


	//   ....[70]....
        /*04bc*/ 	.word	0x0000e6c0


	//   ....[71]....
        /*04c0*/ 	.word	0x0000e6e0


	//   ....[72]....
        /*04c4*/ 	.word	0x0000e790


	//   ....[73]....
        /*04c8*/ 	.word	0x0000e7c0


	//   ....[74]....
        /*04cc*/ 	.word	0x0000e860


	//   ....[75]....
        /*04d0*/ 	.word	0x0000e880


	//   ....[76]....
        /*04d4*/ 	.word	0x0000e920


	//   ....[77]....
        /*04d8*/ 	.word	0x0000e950


	//   ....[78]....
        /*04dc*/ 	.word	0x0000e9e0


	//   ....[79]....
        /*04e0*/ 	.word	0x0000ea30


	//   ....[80]....
        /*04e4*/ 	.word	0x0000edf0


	//   ....[81]....
        /*04e8*/ 	.word	0x0000ee20


	//   ....[82]....
        /*04ec*/ 	.word	0x0000ee40


	//   ....[83]....
        /*04f0*/ 	.word	0x0000ee50


	//   ....[84]....
        /*04f4*/ 	.word	0x0000ee70


	//   ....[85]....
        /*04f8*/ 	.word	0x0000eec0


	//   ....[86]....
        /*04fc*/ 	.word	0x0000ef50


	//   ....[87]....
        /*0500*/ 	.word	0x0000ef90


	//   ....[88]....
        /*0504*/ 	.word	0x0000f040


	//   ....[89]....
        /*0508*/ 	.word	0x0000f070


	//   ....[90]....
        /*050c*/ 	.word	0x0000f080


	//   ....[91]....
        /*0510*/ 	.word	0x0000f110


	//   ....[92]....
        /*0514*/ 	.word	0x0000f8b0


	//   ....[93]....
        /*0518*/ 	.word	0x0000f8d0


	//   ....[94]....
        /*051c*/ 	.word	0x0000f8e0


	//   ....[95]....
        /*0520*/ 	.word	0x0000f8f0


	//   ....[96]....
        /*0524*/ 	.word	0x0000f910


	//   ....[97]....
        /*0528*/ 	.word	0x0000f930


	//   ....[98]....
        /*052c*/ 	.word	0x0000f960


	//   ....[99]....
        /*0530*/ 	.word	0x0000f9a0


	//   ....[100]....
        /*0534*/ 	.word	0x0000f9c0


	//   ....[101]....
        /*0538*/ 	.word	0x0000f9f0


	//   ....[102]....
        /*053c*/ 	.word	0x0000fa10


	//   ....[103]....
        /*0540*/ 	.word	0x0000fa40


	//   ....[104]....
        /*0544*/ 	.word	0x0000fda0


	//   ....[105]....
        /*0548*/ 	.word	0x0000fdc0


	//   ....[106]....
        /*054c*/ 	.word	0x0000fdd0


	//   ....[107]....
        /*0550*/ 	.word	0x0000fde0


	//   ....[108]....
        /*0554*/ 	.word	0x0000fdf0


	//   ....[109]....
        /*0558*/ 	.word	0x0000fe10


	//   ....[110]....
        /*055c*/ 	.word	0x0000fe80


	//   ....[111]....
        /*0560*/ 	.word	0x0000fea0


	//   ....[112]....
        /*0564*/ 	.word	0x0000ff00


	//   ....[113]....
        /*0568*/ 	.word	0x0000ff10


	//   ....[114]....
        /*056c*/ 	.word	0x0000ff80


	//   ....[115]....
        /*0570*/ 	.word	0x00010000


	//   ....[116]....
        /*0574*/ 	.word	0x00010330


	//   ....[117]....
        /*0578*/ 	.word	0x00010910


	//   ....[118]....
        /*057c*/ 	.word	0x00010a00


	//   ....[119]....
        /*0580*/ 	.word	0x00010aa0


	//   ....[120]....
        /*0584*/ 	.word	0x00010b00


	//   ....[121]....
        /*0588*/ 	.word	0x00010bc0


	//   ....[122]....
        /*058c*/ 	.word	0x00010c20


	//   ....[123]....
        /*0590*/ 	.word	0x00010ce0


	//   ....[124]....
        /*0594*/ 	.word	0x00010d40


	//   ....[125]....
        /*0598*/ 	.word	0x00010e00


	//   ....[126]....
        /*059c*/ 	.word	0x00010e60


	//   ....[127]....
        /*05a0*/ 	.word	0x00010f20


	//   ....[128]....
        /*05a4*/ 	.word	0x00010f80


	//   ....[129]....
        /*05a8*/ 	.word	0x00011020


	//   ....[130]....
        /*05ac*/ 	.word	0x000110c0


	//   ....[131]....
        /*05b0*/ 	.word	0x00011130


	//   ....[132]....
        /*05b4*/ 	.word	0x000111e0


	//   ....[133]....
        /*05b8*/ 	.word	0x000112c0


	//   ....[134]....
        /*05bc*/ 	.word	0x00011410


	//   ....[135]....
        /*05c0*/ 	.word	0x00011470


	//   ....[136]....
        /*05c4*/ 	.word	0x00011580


	//   ....[137]....
        /*05c8*/ 	.word	0x000115e0


	//   ....[138]....
        /*05cc*/ 	.word	0x00011730


	//   ....[139]....
        /*05d0*/ 	.word	0x00011790


	//   ....[140]....
        /*05d4*/ 	.word	0x000117f0


	//   ....[141]....
        /*05d8*/ 	.word	0x000118e0


	//   ....[142]....
        /*05dc*/ 	.word	0x00011a10


	//   ....[143]....
        /*05e0*/ 	.word	0x00011a80


	//   ....[144]....
        /*05e4*/ 	.word	0x00011b10


	//   ....[145]....
        /*05e8*/ 	.word	0x00011ba0


	//   ....[146]....
        /*05ec*/ 	.word	0x00011c30


	//   ....[147]....
        /*05f0*/ 	.word	0x00011cd0


	//   ....[148]....
        /*05f4*/ 	.word	0x00011d60


	//   ....[149]....
        /*05f8*/ 	.word	0x00011e30


	//   ....[150]....
        /*05fc*/ 	.word	0x00011f60


	//   ....[151]....
        /*0600*/ 	.word	0x00011fb0


	//   ....[152]....
        /*0604*/ 	.word	0x00012020


	//   ....[153]....
        /*0608*/ 	.word	0x00012110


	//   ....[154]....
        /*060c*/ 	.word	0x00012240


	//   ....[155]....
        /*0610*/ 	.word	0x00012290


	//   ....[156]....
        /*0614*/ 	.word	0x00012300


	//   ....[157]....
        /*0618*/ 	.word	0x000123f0


	//   ....[158]....
        /*061c*/ 	.word	0x00012520


	//   ....[159]....
        /*0620*/ 	.word	0x00012570


	//   ....[160]....
        /*0624*/ 	.word	0x000125f0


	//   ....[161]....
        /*0628*/ 	.word	0x000126c0


	//   ....[162]....
        /*062c*/ 	.word	0x00012810


	//   ....[163]....
        /*0630*/ 	.word	0x000128f0


	//   ....[164]....
        /*0634*/ 	.word	0x00012950


	//   ....[165]....
        /*0638*/ 	.word	0x00012a30


	//   ....[166]....
        /*063c*/ 	.word	0x00012b10


	//   ....[167]....
        /*0640*/ 	.word	0x00012bd0


	//   ....[168]....
        /*0644*/ 	.word	0x00012cb0


	//   ....[169]....
        /*0648*/ 	.word	0x00012d70


	//   ....[170]....
        /*064c*/ 	.word	0x00012e50


	//   ....[171]....
        /*0650*/ 	.word	0x00012f10


	//   ....[172]....
        /*0654*/ 	.word	0x00012ff0


	//   ....[173]....
        /*0658*/ 	.word	0x000130b0


	//   ....[174]....
        /*065c*/ 	.word	0x00013210


	//   ....[175]....
        /*0660*/ 	.word	0x000132b0


	//   ....[176]....
        /*0664*/ 	.word	0x00013310


	//   ....[177]....
        /*0668*/ 	.word	0x000133b0


	//   ....[178]....
        /*066c*/ 	.word	0x00013410


	//   ....[179]....
        /*0670*/ 	.word	0x000134b0


	//   ....[180]....
        /*0674*/ 	.word	0x00013510


	//   ....[181]....
        /*0678*/ 	.word	0x000135b0


	//   ....[182]....
        /*067c*/ 	.word	0x00013610


	//   ....[183]....
        /*0680*/ 	.word	0x000136b0


	//   ....[184]....
        /*0684*/ 	.word	0x00013710


	//   ....[185]....
        /*0688*/ 	.word	0x000137b0


	//   ....[186]....
        /*068c*/ 	.word	0x00013890


	//   ....[187]....
        /*0690*/ 	.word	0x00013930


	//   ....[188]....
        /*0694*/ 	.word	0x000139a0


	//   ....[189]....
        /*0698*/ 	.word	0x00013a70


	//   ....[190]....
        /*069c*/ 	.word	0x00013ad0


	//   ....[191]....
        /*06a0*/ 	.word	0x00013ba0


	//   ....[192]....
        /*06a4*/ 	.word	0x00013c00


	//   ....[193]....
        /*06a8*/ 	.word	0x00013cd0


	//   ....[194]....
        /*06ac*/ 	.word	0x00013d30


	//   ....[195]....
        /*06b0*/ 	.word	0x00013e00


	//   ....[196]....
        /*06b4*/ 	.word	0x00013e60


	//   ....[197]....
        /*06b8*/ 	.word	0x00013f30


	//   ....[198]....
        /*06bc*/ 	.word	0x00014040


	//----- nvinfo : EIATTR_REG_RECONFIG
	.align		4
.L_521:
        /*06c0*/ 	.byte	0x01, 0x54
	.zero		2


	//----- nvinfo : EIATTR_SYSCALL_OFFSETS
	.align		4
        /*06c4*/ 	.byte	0x04, 0x46
        /*06c6*/ 	.short	(.L_523 - .L_522)


	//   ....[0]....
.L_522:
        /*06c8*/ 	.word	0x00001620


	//   ....[1]....
        /*06cc*/ 	.word	0x0000c880


	//   ....[2]....
        /*06d0*/ 	.word	0x0000c9c0


	//   ....[3]....
        /*06d4*/ 	.word	0x0000cab0


	//   ....[4]....
        /*06d8*/ 	.word	0x0000d700


	//   ....[5]....
        /*06dc*/ 	.word	0x0000e1b0


	//----- nvinfo : EIATTR_MBARRIER_INSTR_OFFSETS
	.align		4
.L_523:
        /*06e0*/ 	.byte	0x04, 0x39
        /*06e2*/ 	.short	(.L_525 - .L_524)


	//   ....[0]....
.L_524:
        /*06e4*/ 	.word	0x00000190
        /*06e8*/ 	.word	0x000000ff
        /*06ec*/ 	.word	0x00032400
        /*06f0*/ 	.short	0x0100
        /*06f2*/ 	.byte	0x08
	.zero		1


	//   ....[1]....
        /*06f4*/ 	.word	0x000001a0
        /*06f8*/ 	.word	0x000000ff
        /*06fc*/ 	.word	0x00032410
        /*0700*/ 	.short	0x0100
        /*0702*/ 	.byte	0x08
	.zero		1


	//   ....[2]....
        /*0704*/ 	.word	0x000001b0
        /*0708*/ 	.word	0x000000ff
        /*070c*/ 	.word	0x00032420
        /*0710*/ 	.short	0x0100
        /*0712*/ 	.byte	0x08
	.zero		1


	//   ....[3]....
        /*0714*/ 	.word	0x000002a0
        /*0718*/ 	.word	0x000000ff
        /*071c*/ 	.word	0x00032430
        /*0720*/ 	.short	0x0100
        /*0722*/ 	.byte	0x08
	.zero		1


	//   ....[4]....
        /*0724*/ 	.word	0x000002b0
        /*0728*/ 	.word	0x000000ff
        /*072c*/ 	.word	0x00032440
        /*0730*/ 	.short	0x0100
        /*0732*/ 	.byte	0x08
	.zero		1


	//   ....[5]....
        /*0734*/ 	.word	0x000002c0
        /*0738*/ 	.word	0x000000ff
        /*073c*/ 	.word	0x00032438
        /*0740*/ 	.short	0x0100
        /*0742*/ 	.byte	0x08
	.zero		1


	//   ....[6]....
        /*0744*/ 	.word	0x000002d0
        /*0748*/ 	.word	0x000000ff
        /*074c*/ 	.word	0x00032448
        /*0750*/ 	.short	0x0100
        /*0752*/ 	.byte	0x08
	.zero		1


	//   ....[7]....
        /*0754*/ 	.word	0x00000400
        /*0758*/ 	.word	0x000000ff
        /*075c*/ 	.word	0x00032450
        /*0760*/ 	.short	0x0100
        /*0762*/ 	.byte	0x08
	.zero		1


	//   ....[8]....
        /*0764*/ 	.word	0x00000410
        /*0768*/ 	.word	0x000000ff
        /*076c*/ 	.word	0x00032460
        /*0770*/ 	.short	0x0100
        /*0772*/ 	.byte	0x08
	.zero		1


	//   ....[9]....
        /*0774*/ 	.word	0x00000420
        /*0778*/ 	.word	0x000000ff
        /*077c*/ 	.word	0x00032458
        /*0780*/ 	.short	0x0100
        /*0782*/ 	.byte	0x08
	.zero		1


	//   ....[10]....
        /*0784*/ 	.word	0x00000430
        /*0788*/ 	.word	0x000000ff
        /*078c*/ 	.word	0x00032468
        /*0790*/ 	.short	0x0100
        /*0792*/ 	.byte	0x08
	.zero		1


	//   ....[11]....
        /*0794*/ 	.word	0x00000520
        /*0798*/ 	.word	0x000000ff
        /*079c*/ 	.word	0x00032470
        /*07a0*/ 	.short	0x0100
        /*07a2*/ 	.byte	0x06
	.zero		1


	//   ....[12]....
        /*07a4*/ 	.word	0x00000530
        /*07a8*/ 	.word	0x000000ff
        /*07ac*/ 	.word	0x00032480
        /*07b0*/ 	.short	0x0100
        /*07b2*/ 	.byte	0x06
	.zero		1


	//   ....[13]....
        /*07b4*/ 	.word	0x00000540
        /*07b8*/ 	.word	0x000000ff
        /*07bc*/ 	.word	0x00032478
        /*07c0*/ 	.short	0x0100
        /*07c2*/ 	.byte	0x06
	.zero		1


	//   ....[14]....
        /*07c4*/ 	.word	0x00000550
        /*07c8*/ 	.word	0x000000ff
        /*07cc*/ 	.word	0x00032488
        /*07d0*/ 	.short	0x0100
        /*07d2*/ 	.byte	0x06
	.zero		1


	//   ....[15]....
        /*07d4*/ 	.word	0x00000680
        /*07d8*/ 	.word	0x000000ff
        /*07dc*/ 	.word	0x00032490
        /*07e0*/ 	.short	0x0100
        /*07e2*/ 	.byte	0x08
	.zero		1


	//   ....[16]....
        /*07e4*/ 	.word	0x00000690
        /*07e8*/ 	.word	0x000000ff
        /*07ec*/ 	.word	0x000324a0
        /*07f0*/ 	.short	0x0100
        /*07f2*/ 	.byte	0x08
	.zero		1


	//   ....[17]....
        /*07f4*/ 	.word	0x000006a0
        /*07f8*/ 	.word	0x000000ff
        /*07fc*/ 	.word	0x00032498
        /*0800*/ 	.short	0x0100
        /*0802*/ 	.byte	0x08
	.zero		1


	//   ....[18]....
        /*0804*/ 	.word	0x000006b0
        /*0808*/ 	.word	0x000000ff
        /*080c*/ 	.word	0x000324a8
        /*0810*/ 	.short	0x0100
        /*0812*/ 	.byte	0x08
	.zero		1


	//   ....[19]....
        /*0814*/ 	.word	0x000007f0
        /*0818*/ 	.word	0x000000ff
        /*081c*/ 	.word	0x000324b0
        /*0820*/ 	.short	0x0100
        /*0822*/ 	.byte	0x08
	.zero		1


	//   ....[20]....
        /*0824*/ 	.word	0x00000800
        /*0828*/ 	.word	0x000000ff
        /*082c*/ 	.word	0x000324c0
        /*0830*/ 	.short	0x0100
        /*0832*/ 	.byte	0x08
	.zero		1


	//   ....[21]....
        /*0834*/ 	.word	0x00000810
        /*0838*/ 	.word	0x000000ff
        /*083c*/ 	.word	0x000324b8
        /*0840*/ 	.short	0x0100
        /*0842*/ 	.byte	0x08
	.zero		1


	//   ....[22]....
        /*0844*/ 	.word	0x00000820
        /*0848*/ 	.word	0x000000ff
        /*084c*/ 	.word	0x000324c8
        /*0850*/ 	.short	0x0100
        /*0852*/ 	.byte	0x08
	.zero		1


	//   ....[23]....
        /*0854*/ 	.word	0x00001650
        /*0858*/ 	.word	0x000000ff
        /*085c*/ 	.word	0x00032400
        /*0860*/ 	.short	0x010a
        /*0862*/ 	.byte	0x3d
	.zero		1


	//   ....[24]....
        /*0864*/ 	.word	0x00001700
        /*0868*/ 	.word	0x000000ff
        /*086c*/ 	.word	0x00032430
        /*0870*/ 	.short	0x010a
        /*0872*/ 	.byte	0x3d
	.zero		1


	//   ....[25]....
        /*0874*/ 	.word	0x00001740
        /*0878*/ 	.word	0x000000ff
        /*087c*/ 	.word	0x00032430
        /*0880*/ 	.short	0x010a
        /*0882*/ 	.byte	0x3d
	.zero		1


	//   ....[26]....
        /*0884*/ 	.word	0x00001a40
        /*0888*/ 	.word	0x000000ff
        /*088c*/ 	.word	0x00032410
        /*0890*/ 	.short	0x010a
        /*0892*/ 	.byte	0x3d
	.zero		1


	//   ....[27]....
        /*0894*/ 	.word	0x00001a80
        /*0898*/ 	.word	0x000000ff
        /*089c*/ 	.word	0x00032450
        /*08a0*/ 	.short	0x010a
        /*08a2*/ 	.byte	0x3d
	.zero		1


	//   ....[28]....
        /*08a4*/ 	.word	0x00001ac0
        /*08a8*/ 	.word	0x000000ff
        /*08ac*/ 	.word	0x00032450
        /*08b0*/ 	.short	0x010a
        /*08b2*/ 	.byte	0x3d
	.zero		1


	//   ....[29]....
        /*08b4*/ 	.word	0x00002870
        /*08b8*/ 	.word	0x000000ff
        /*08bc*/ 	.word	0x00000000
        /*08c0*/ 	.short	0x0101
        /*08c2*/ 	.byte	0x04
	.zero		1


	//   ....[30]....
        /*08c4*/ 	.word	0x00003f90
        /*08c8*/ 	.word	0x000000ff
        /*08cc*/ 	.word	0x00000000
        /*08d0*/ 	.short	0x0101
        /*08d2*/ 	.byte	0x06
	.zero		1


	//   ....[31]....
        /*08d4*/ 	.word	0x000040f0
        /*08d8*/ 	.word	0x000000ff
        /*08dc*/ 	.word	0x00032430
        /*08e0*/ 	.short	0x010a
        /*08e2*/ 	.byte	0x05
	.zero		1


	//   ....[32]....
        /*08e4*/ 	.word	0x00004130
        /*08e8*/ 	.word	0x000000ff
        /*08ec*/ 	.word	0x00032430
        /*08f0*/ 	.short	0x010a
        /*08f2*/ 	.byte	0x05
	.zero		1


	//   ....[33]....
        /*08f4*/ 	.word	0x00004480
        /*08f8*/ 	.word	0x000000ff
        /*08fc*/ 	.word	0x00032450
        /*0900*/ 	.short	0x010a
        /*0902*/ 	.byte	0x05
	.zero		1


	//   ....[34]....
        /*0904*/ 	.word	0x000044c0
        /*0908*/ 	.word	0x000000ff
        /*090c*/ 	.word	0x00032450
        /*0910*/ 	.short	0x010a
        /*0912*/ 	.byte	0x05
	.zero		1


	//   ....[35]....
        /*0914*/ 	.word	0x00004da0
        /*0918*/ 	.word	0x000000ff
        /*091c*/ 	.word	0x00000000
        /*0920*/ 	.short	0x0101
        /*0922*/ 	.byte	0x0b
	.zero		1


	//   ....[36]....
        /*0924*/ 	.word	0x00006d40
        /*0928*/ 	.word	0x000000ff
        /*092c*/ 	.word	0x00000000
        /*0930*/ 	.short	0x0101
        /*0932*/ 	.byte	0x05
	.zero		1


	//   ....[37]....
        /*0934*/ 	.word	0x00006e60
        /*0938*/ 	.word	0x000000ff
        /*093c*/ 	.word	0x00032430
        /*0940*/ 	.short	0x010a
        /*0942*/ 	.byte	0x06
	.zero		1


	//   ....[38]....
        /*0944*/ 	.word	0x00006ea0
        /*0948*/ 	.word	0x000000ff
        /*094c*/ 	.word	0x00032430
        /*0950*/ 	.short	0x010a
        /*0952*/ 	.byte	0x06
	.zero		1


	//   ....[39]....
        /*0954*/ 	.word	0x000070c0
        /*0958*/ 	.word	0x000000ff
        /*095c*/ 	.word	0x00032450
        /*0960*/ 	.short	0x010a
        /*0962*/ 	.byte	0x06
	.zero		1


	//   ....[40]....
        /*0964*/ 	.word	0x00007100
        /*0968*/ 	.word	0x000000ff
        /*096c*/ 	.word	0x00032450
        /*0970*/ 	.short	0x010a
        /*0972*/ 	.byte	0x06
	.zero		1


	//   ....[41]....
        /*0974*/ 	.word	0x00007830
        /*0978*/ 	.word	0x000000ff
        /*097c*/ 	.word	0x00000000
        /*0980*/ 	.short	0x0101
        /*0982*/ 	.byte	0x0b
	.zero		1


	//   ....[42]....
        /*0984*/ 	.word	0x00009080
        /*0988*/ 	.word	0x000000ff
        /*098c*/ 	.word	0x00000000
        /*0990*/ 	.short	0x0101
        /*0992*/ 	.byte	0x06
	.zero		1


	//   ....[43]....
        /*0994*/ 	.word	0x0000a370
        /*0998*/ 	.word	0x000000ff
        /*099c*/ 	.word	0x00000000
        /*09a0*/ 	.short	0x0101
        /*09a2*/ 	.byte	0x04
	.zero		1


	//   ....[44]....
        /*09a4*/ 	.word	0x0000d000
        /*09a8*/ 	.word	0x000000ff
        /*09ac*/ 	.word	0x00032440
        /*09b0*/ 	.short	0x010a
        /*09b2*/ 	.byte	0x2c
	.zero		1


	//   ....[45]....
        /*09b4*/ 	.word	0x0000d520
        /*09b8*/ 	.word	0x000000ff
        /*09bc*/ 	.word	0x00032430
        /*09c0*/ 	.short	0x0107
        /*09c2*/ 	.byte	0x2c
	.zero		1


	//   ....[46]....
        /*09c4*/ 	.word	0x0000d590
        /*09c8*/ 	.word	0x000000ff
        /*09cc*/ 	.word	0x00032430
        /*09d0*/ 	.short	0x0101
        /*09d2*/ 	.byte	0x2c
	.zero		1


	//   ....[47]....
        /*09d4*/ 	.word	0x0000e030
        /*09d8*/ 	.word	0x000000ff
        /*09dc*/ 	.word	0x00032400
        /*09e0*/ 	.short	0x0107
        /*09e2*/ 	.byte	0x2c
	.zero		1


	//   ....[48]....
        /*09e4*/ 	.word	0x0000e080
        /*09e8*/ 	.word	0x000000ff
        /*09ec*/ 	.word	0x00032400
        /*09f0*/ 	.short	0x0101
        /*09f2*/ 	.byte	0x2c
	.zero		1


	//   ....[49]....
        /*09f4*/ 	.word	0x0000eb20
        /*09f8*/ 	.word	0x000000ff
        /*09fc*/ 	.word	0x00032410
        /*0a00*/ 	.short	0x0107
        /*0a02*/ 	.byte	0x2c
	.zero		1


	//   ....[50]....
        /*0a04*/ 	.word	0x0000eb80
        /*0a08*/ 	.word	0x000000ff
        /*0a0c*/ 	.word	0x00032410
        /*0a10*/ 	.short	0x0101
        /*0a12*/ 	.byte	0x2c
	.zero		1


	//   ....[51]....
        /*0a14*/ 	.word	0x0000eb90
        /*0a18*/ 	.word	0x000000ff
        /*0a1c*/ 	.word	0x00032420
        /*0a20*/ 	.short	0x010a
        /*0a22*/ 	.byte	0x2c
	.zero		1


	//   ....[52]....
        /*0a24*/ 	.word	0x0000ebe0
        /*0a28*/ 	.word	0x000000ff
        /*0a2c*/ 	.word	0x00032460
        /*0a30*/ 	.short	0x010a
        /*0a32*/ 	.byte	0x2c
	.zero		1


	//   ....[53]....
        /*0a34*/ 	.word	0x0000f310
        /*0a38*/ 	.word	0x000000ff
        /*0a3c*/ 	.word	0x00032450
        /*0a40*/ 	.short	0x0107
        /*0a42*/ 	.byte	0x2c
	.zero		1


	//   ....[54]....
        /*0a44*/ 	.word	0x0000f390
        /*0a48*/ 	.word	0x000000ff
        /*0a4c*/ 	.word	0x00032450
        /*0a50*/ 	.short	0x0101
        /*0a52*/ 	.byte	0x2c
	.zero		1


	//   ....[55]....
        /*0a54*/ 	.word	0x0000f6b0
        /*0a58*/ 	.word	0x00000013
        /*0a5c*/ 	.word	0x00032440
        /*0a60*/ 	.short	0x010a
        /*0a62*/ 	.byte	0x3f
	.zero		1


	//   ....[56]....
        /*0a64*/ 	.word	0x0000fae0
        /*0a68*/ 	.word	0x00000013
        /*0a6c*/ 	.word	0x00032430
        /*0a70*/ 	.short	0x0107
        /*0a72*/ 	.byte	0x3f
	.zero		1


	//   ....[57]....
        /*0a74*/ 	.word	0x0000fb90
        /*0a78*/ 	.word	0x00000013
        /*0a7c*/ 	.word	0x00032430
        /*0a80*/ 	.short	0x0101
        /*0a82*/ 	.byte	0x3f
	.zero		1


	//   ....[58]....
        /*0a84*/ 	.word	0x0000fbc0
        /*0a88*/ 	.word	0x00000013
        /*0a8c*/ 	.word	0x00032460
        /*0a90*/ 	.short	0x010a
        /*0a92*/ 	.byte	0x3f
	.zero		1


	//   ....[59]....
        /*0a94*/ 	.word	0x00010100
        /*0a98*/ 	.word	0x00000013
        /*0a9c*/ 	.word	0x00032450
        /*0aa0*/ 	.short	0x0107
        /*0aa2*/ 	.byte	0x3f
	.zero		1


	//   ....[60]....
        /*0aa4*/ 	.word	0x000101d0
        /*0aa8*/ 	.word	0x00000013
        /*0aac*/ 	.word	0x00032450
        /*0ab0*/ 	.short	0x0101
        /*0ab2*/ 	.byte	0x3f
	.zero		1


	//   ....[61]....
        /*0ab4*/ 	.word	0x000102b0
        /*0ab8*/ 	.word	0x00000007
        /*0abc*/ 	.word	0x00032420
        /*0ac0*/ 	.short	0x010a
        /*0ac2*/ 	.byte	0x3f
	.zero		1


	//   ....[62]....
        /*0ac4*/ 	.word	0x00010440
        /*0ac8*/ 	.word	0x00000005
        /*0acc*/ 	.word	0x00032440
        /*0ad0*/ 	.short	0x010a
        /*0ad2*/ 	.byte	0x3f
	.zero		1


	//   ....[63]....
        /*0ad4*/ 	.word	0x000104e0
        /*0ad8*/ 	.word	0x00000007
        /*0adc*/ 	.word	0x00032440
        /*0ae0*/ 	.short	0x010a
        /*0ae2*/ 	.byte	0x3f
	.zero		1


	//   ....[64]....
        /*0ae4*/ 	.word	0x00010520
        /*0ae8*/ 	.word	0x00000005
        /*0aec*/ 	.word	0x00032460
        /*0af0*/ 	.short	0x010a
        /*0af2*/ 	.byte	0x3f
	.zero		1


	//   ....[65]....
        /*0af4*/ 	.word	0x00010560
        /*0af8*/ 	.word	0x00000007
        /*0afc*/ 	.word	0x00032460
        /*0b00*/ 	.short	0x010a
        /*0b02*/ 	.byte	0x3f
	.zero		1


	//   ....[66]....
        /*0b04*/ 	.word	0x000105d0
        /*0b08*/ 	.word	0x00000003
        /*0b0c*/ 	.word	0x00032400
        /*0b10*/ 	.short	0x010a
        /*0b12*/ 	.byte	0x3f
	.zero		1


	//   ....[67]....
        /*0b14*/ 	.word	0x00010630
        /*0b18*/ 	.word	0x00000003
        /*0b1c*/ 	.word	0x00032430
        /*0b20*/ 	.short	0x010a
        /*0b22*/ 	.byte	0x3f
	.zero		1


	//   ....[68]....
        /*0b24*/ 	.word	0x00010690
        /*0b28*/ 	.word	0x00000003
        /*0b2c*/ 	.word	0x00032410
        /*0b30*/ 	.short	0x010a
        /*0b32*/ 	.byte	0x3f
	.zero		1


	//   ....[69]....
        /*0b34*/ 	.word	0x000106f0
        /*0b38*/ 	.word	0x00000003
        /*0b3c*/ 	.word	0x00032450
        /*0b40*/ 	.short	0x010a
        /*0b42*/ 	.byte	0x3f
	.zero		1


	//   ....[70]....
        /*0b44*/ 	.word	0x00010750
        /*0b48*/ 	.word	0x00000099
        /*0b4c*/ 	.word	0x00032430
        /*0b50*/ 	.short	0x010a
        /*0b52*/ 	.byte	0x3f
	.zero		1


	//   ....[71]....
        /*0b54*/ 	.word	0x000107b0
        /*0b58*/ 	.word	0x000000cb
        /*0b5c*/ 	.word	0x00032450
        /*0b60*/ 	.short	0x010a
        /*0b62*/ 	.byte	0x3f
	.zero		1


	//   ....[72]....
        /*0b64*/ 	.word	0x00010810
        /*0b68*/ 	.word	0x00000099
        /*0b6c*/ 	.word	0x00032430
        /*0b70*/ 	.short	0x010a
        /*0b72*/ 	.byte	0x3f
	.zero		1


	//   ....[73]....
        /*0b74*/ 	.word	0x00010870
        /*0b78*/ 	.word	0x000000c9
        /*0b7c*/ 	.word	0x00032450
        /*0b80*/ 	.short	0x010a
        /*0b82*/ 	.byte	0x3f
	.zero		1


	//   ....[74]....
        /*0b84*/ 	.word	0x00010950
        /*0b88*/ 	.word	0x00000003
        /*0b8c*/ 	.word	0x00032440
        /*0b90*/ 	.short	0x010a
        /*0b92*/ 	.byte	0x3f
	.zero		1


	//   ....[75]....
        /*0b94*/ 	.word	0x00012700
        /*0b98*/ 	.word	0x00000003
        /*0b9c*/ 	.word	0x00032420
        /*0ba0*/ 	.short	0x010a
        /*0ba2*/ 	.byte	0x3f
	.zero		1


	//   ....[76]....
        /*0ba4*/ 	.word	0x00012760
        /*0ba8*/ 	.word	0x00000003
        /*0bac*/ 	.word	0x00032460
        /*0bb0*/ 	.short	0x010a
        /*0bb2*/ 	.byte	0x3f
	.zero		1


	//   ....[77]....
        /*0bb4*/ 	.word	0x00013160
        /*0bb8*/ 	.word	0x00000013
        /*0bbc*/ 	.word	0x00032440
        /*0bc0*/ 	.short	0x010a
        /*0bc2*/ 	.byte	0x3f
	.zero		1


	//   ....[78]....
        /*0bc4*/ 	.word	0x000137e0
        /*0bc8*/ 	.word	0x00000013
        /*0bcc*/ 	.word	0x00032460
        /*0bd0*/ 	.short	0x010a
        /*0bd2*/ 	.byte	0x3f
	.zero		1


	//   ....[79]....
        /*0bd4*/ 	.word	0x00013f60
        /*0bd8*/ 	.word	0x00000007
        /*0bdc*/ 	.word	0x00032420
        /*0be0*/ 	.short	0x010a
        /*0be2*/ 	.byte	0x3f
	.zero		1


	//   ....[80]....
        /*0be4*/ 	.word	0x00014100
        /*0be8*/ 	.word	0x00000005
        /*0bec*/ 	.word	0x00032440
        /*0bf0*/ 	.short	0x010a
        /*0bf2*/ 	.byte	0x3f
	.zero		1


	//   ....[81]....
        /*0bf4*/ 	.word	0x00014150
        /*0bf8*/ 	.word	0x00000007
        /*0bfc*/ 	.word	0x00032440
        /*0c00*/ 	.short	0x010a
        /*0c02*/ 	.byte	0x3f
	.zero		1


	//   ....[82]....
        /*0c04*/ 	.word	0x000141a0
        /*0c08*/ 	.word	0x00000005
        /*0c0c*/ 	.word	0x00032460
        /*0c10*/ 	.short	0x010a
        /*0c12*/ 	.byte	0x3f
	.zero		1


	//----- nvinfo : EIATTR_NUM_MBARRIERS
	.align		4
.L_525:
        /*0c14*/ 	.byte	0x03, 0x38
        /*0c16*/ 	.short	0x0017


	//----- nvinfo : EIATTR_EXIT_INSTR_OFFSETS
	.align		4
        /*0c18*/ 	.byte	0x04, 0x1c
        /*0c1a*/ 	.short	(.L_527 - .L_526)


	//   ....[0]....
.L_526:
        /*0c1c*/ 	.word	0x000105b0


	//----- nvinfo : EIATTR_MAX_THREADS
	.align		4
.L_527:
        /*0c20*/ 	.byte	0x04, 0x05
        /*0c22*/ 	.short	(.L_529 - .L_528)
.L_528:
        /*0c24*/ 	.word	0x00000180
        /*0c28*/ 	.word	0x00000001
        /*0c2c*/ 	.word	0x00000001


	//----- nvinfo : EIATTR_CRS_STACK_SIZE
	.align		4
.L_529:
        /*0c30*/ 	.byte	0x04, 0x1e
        /*0c32*/ 	.short	(.L_531 - .L_530)
.L_530:
        /*0c34*/ 	.word	0x00000000


	//----- nvinfo : EIATTR_CBANK_PARAM_SIZE
	.align		4
.L_531:
        /*0c38*/ 	.byte	0x03, 0x19
        /*0c3a*/ 	.short	0x0b70


	//----- nvinfo : EIATTR_PARAM_CBANK
	.align		4
        /*0c3c*/ 	.byte	0x04, 0x0a
        /*0c3e*/ 	.short	(.L_533 - .L_532)
	.align		4
.L_532:
        /*0c40*/ 	.word	index@(.nv.constant0._ZN7cutlass13device_kernelIN5flash11enable_sm90INS1_16FlashAttnFwdSm90INS1_25CollectiveMainloopFwdSm90ILi2EN4cute5tupleIJNS5_1CILi1EEES8_S8_EEENS6_IJNS7_ILi128EEENS7_ILi96EEENS7_ILi64EEEEEELi256ENS_10bfloat16_tEfNS_4arch4Sm90ELb1ELb0ELb0ELb0ELb1ELb0ELb1ELb1ELb0ELb1ELb1ELb0EEENS1_21CollectiveEpilogueFwdINS6_IJSA_NS7_ILi256EEESB_EEES9_SE_SG_Li256ELb0ELb1ELb1ELb0EEENS1_19SingleTileSchedulerILb0ELb1ELb1ELi128EEEEEEEEEvNT_6ParamsE)
        /*0c44*/ 	.short	0x0210
        /*0c46*/ 	.short	0x0b70


	//----- nvinfo : EIATTR_SW_WAR
	.align		4
.L_533:
        /*0c48*/ 	.byte	0x04, 0x36
        /*0c4a*/ 	.short	(.L_535 - .L_534)
.L_534:
        /*0c4c*/ 	.word	0x00000008
.L_535:


//--------------------- .nv.info._ZN7cutlass13device_kernelIN5flash11enable_sm90INS1_16FlashAttnFwdSm90INS1_25CollectiveMainloopFwdSm90ILi2EN4cute5tupleIJNS5_1CILi1EEES8_S8_EEENS6_IJNS7_ILi128EEENS7_ILi96EEENS7_ILi64EEEEEELi256ENS_10bfloat16_tEfNS_4arch4Sm90ELb1ELb0ELb0ELb1ELb1ELb0ELb0ELb1ELb0ELb1ELb1ELb0EEENS1_21CollectiveEpilogueFwdINS6_IJSA_NS7_ILi256EEESB_EEES9_SE_SG_Li256ELb1ELb1ELb1ELb0EEENS1_36VarlenDynamicPersistentTileSchedulerILi128ELi96ELi256ELi128ELb1ELb1ELb1ELb1ELb1ELb1EEEEEEEEEvNT_6ParamsE --------------------------
	.section	.nv.info._ZN7cutlass13device_kernelIN5flash11enable_sm90INS1_16FlashAttnFwdSm90INS1_25CollectiveMainloopFwdSm90ILi2EN4cute5tupleIJNS5_1CILi1EEES8_S8_EEENS6_IJNS7_ILi128EEENS7_ILi96EEENS7_ILi64EEEEEELi256ENS_10bfloat16_tEfNS_4arch4Sm90ELb1ELb0ELb0ELb1ELb1ELb0ELb0ELb1ELb0ELb1ELb1ELb0EEENS1_21CollectiveEpilogueFwdINS6_IJSA_NS7_ILi256EEESB_EEES9_SE_SG_Li256ELb1ELb1ELb1ELb0EEENS1_36VarlenDynamicPersistentTileSchedulerILi128ELi96ELi256ELi128ELb1ELb1ELb1ELb1ELb1ELb1EEEEEEEEEvNT_6ParamsE,"",@"SHT_CUDA_INFO"
	.sectionflags	@""
	.align	4


	//----- nvinfo : EIATTR_CUDA_API_VERSION
	.align		4
        /*0000*/ 	.byte	0x04, 0x37
        /*0002*/ 	.short	(.L_537 - .L_536)
.L_536:
        /*0004*/ 	.word	0x00000082


	//----- nvinfo : EIATTR_KPARAM_INFO
	.align		4
.L_537:
        /*0008*/ 	.byte	0x04, 0x17
        /*000a*/ 	.short	(.L_539 - .L_538)
.L_538:
        /*000c*/ 	.word	0x00000000
        /*0010*/ 	.short	0x0000
        /*0012*/ 	.short	0x0070
        /*0014*/ 	.byte	0x00, 0xf0, 0x01, 0x2a


	//----- nvinfo : EIATTR_SPARSE_MMA_MASK
	.align		4
.L_539:
        /*0018*/ 	.byte	0x03, 0x50
        /*001a*/ 	.short	0x0000


	//----- nvinfo : EIATTR_MAXREG_COUNT
	.align		4
        /*001c*/ 	.byte	0x03, 0x1b
        /*001e*/ 	.short	0x00a8


	//----- nvinfo : EIATTR_NUM_BARRIERS
	.align		4
        /*0020*/ 	.byte	0x02, 0x4c
        /*0022*/ 	.byte	0x10
	.zero		1


	//----- nvinfo : EIATTR_EXTERNS
	.align		4
        /*0024*/ 	.byte	0x04, 0x0f
        /*0026*/ 	.short	(.L_541 - .L_540)


	//   ....[0]....
	.align		4
.L_540:
        /*0028*/ 	.word	index@(__assertfail)


	//----- nvinfo : EIATTR_ANNOTATIONS
	.align		4
.L_541:
        /*002c*/ 	.byte	0x04, 0x55
        /*002e*/ 	.short	(.L_543 - .L_542)


	//   ....[0]....
.L_542:
        /* <DEDUP_REMOVED lines=15> */


	//----- nvinfo : EIATTR_MERCURY_ISA_VERSION
	.align		4
.L_543:
        /*0110*/ 	.byte	0x03, 0x5f
        /*0112*/ 	.short	0x0101


	//----- nvinfo : EIATTR_UNUSED_LOAD_BYTE_OFFSET
	.align		4
        /*0114*/ 	.byte	0x04, 0x44
        /*0116*/ 	.short	(.L_545 - .L_544)


	//   ....[0]....
.L_544:
        /*0118*/ 	.word	0x00000960
        /*011c*/ 	.word	0x0000fff0


	//   ....[1]....
        /*0120*/ 	.word	0x00008bd0
        /*0124*/ 	.word	0x0000fff0


	//----- nvinfo : EIATTR_INT_WARP_WIDE_INSTR_OFFSETS
	.align		4
.L_545:
        /*0128*/ 	.byte	0x04, 0x31
        /*012a*/ 	.short	(.L_547 - .L_546)


	//   ....[0]....
.L_546:
        /*012c*/ 	.word	0x000000c0


	//   ....[1]....
        /*0130*/ 	.word	0x000000d0


	//   ....[2]....
        /*0134*/ 	.word	0x00000170


	//   ....[3]....
        /*0138*/ 	.word	0x0000ed70


	//   ....[4]....
        /*013c*/ 	.word	0x0000ee00


	//   ....[5]....
        /*0140*/ 	.word	0x000120d0


	//   ....[6]....
        /*0144*/ 	.word	0x00012160


	//----- nvinfo : EIATTR_COOP_GROUP_MASK_REGIDS
	.align		4
.L_547:
        /*0148*/ 	.byte	0x04, 0x29
        /*014a*/ 	.short	(.L_549 - .L_548)


	//   ....[0]....
.L_548:
        /*014c*/ 	.word	0xffffffff


	//   ....[1]....
        /*0150*/ 	.word	0xffffffff


	//   ....[2]....
        /*0154*/ 	.word	0xffffffff


	//   ....[3]....
        /*0158*/ 	.word	0xffffffff


	//   ....[4]....
        /*015c*/ 	.word	0xffffffff


	//   ....[5]....
        /*0160*/ 	.word	0xffffffff


	//   ....[6]....
        /*0164*/ 	.word	0xffffffff


	//   ....[7]....
        /*0168*/ 	.word	0xffffffff


	//   ....[8]....
        /*016c*/ 	.word	0xffffffff


	//   ....[9]....
        /*0170*/ 	.word	0xffffffff


	//   ....[10]....
        /*0174*/ 	.word	0xffffffff


	//   ....[11]....
        /*0178*/ 	.word	0xffffffff


	//   ....[12]....
        /*017c*/ 	.word	0xffffffff


	//   ....[13]....
        /*0180*/ 	.word	0xffffffff


	//   ....[14]....
        /*0184*/ 	.word	0xffffffff


	//   ....[15]....
        /*0188*/ 	.word	0xffffffff


	//   ....[16]....
        /*018c*/ 	.word	0xffffffff


	//   ....[17]....
        /*0190*/ 	.word	0xffffffff


	//   ....[18]....
        /*0194*/ 	.word	0xffffffff


	//   ....[19]....
        /*0198*/ 	.word	0xffffffff


	//   ....[20]....
        /*019c*/ 	.word	0xffffffff


	//   ....[21]....
        /*01a0*/ 	.word	0xffffffff


	//   ....[22]....
        /*01a4*/ 	.word	0xffffffff


	//   ....[23]....
        /*01a8*/ 	.word	0xffffffff


	//   ....[24]....
        /*01ac*/ 	.word	0xffffffff


	//   ....[25]....
        /*01b0*/ 	.word	0xffffffff


	//   ....[26]....
        /*01b4*/ 	.word	0xffffffff


	//   ....[27]....
        /*01b8*/ 	.word	0xffffffff


	//   ....[28]....
        /*01bc*/ 	.word	0xffffffff


	//   ....[29]....
        /*01c0*/ 	.word	0xffffffff


	//   ....[30]....
        /*01c4*/ 	.word	0xffffffff


	//   ....[31]....
        /*01c8*/ 	.word	0xffffffff


	//   ....[32]....
        /*01cc*/ 	.word	0xffffffff


	//   ....[33]....
        /*01d0*/ 	.word	0xffffffff


	//   ....[34]....
        /*01d4*/ 	.word	0xffffffff


	//   ....[35]....
        /*01d8*/ 	.word	0xffffffff


	//   ....[36]....
        /*01dc*/ 	.word	0xffffffff


	//   ....[37]....
        /*01e0*/ 	.word	0xffffffff


	//   ....[38]....
        /*01e4*/ 	.word	0xffffffff


	//   ....[39]....
        /*01e8*/ 	.word	0xffffffff


	//   ....[40]....
        /*01ec*/ 	.word	0xffffffff


	//   ....[41]....
        /*01f0*/ 	.word	0xffffffff


	//   ....[42]....
        /*01f4*/ 	.word	0xffffffff


	//   ....[43]....
        /*01f8*/ 	.word	0xffffffff


	//   ....[44]....
        /*01fc*/ 	.word	0xffffffff


	//   ....[45]....
        /*0200*/ 	.word	0xffffffff


	//   ....[46]....
        /*0204*/ 	.word	0xffffffff


	//   ....[47]....
        /*0208*/ 	.word	0xffffffff


	//   ....[48]....
        /*020c*/ 	.word	0xffffffff


	//   ....[49]....
        /*0210*/ 	.word	0xffffffff


	//   ....[50]....
        /*0214*/ 	.word	0xffffffff


	//   ....[51]....
        /*0218*/ 	.word	0xffffffff


	//   ....[52]....
        /*021c*/ 	.word	0xffffffff


	//   ....[53]....
        /*0220*/ 	.word	0xffffffff


	//   ....[54]....
        /*0224*/ 	.word	0xffffffff


	//   ....[55]....
        /*0228*/ 	.word	0xffffffff


	//   ....[56]....
        /*022c*/ 	.word	0xffffffff


	//   ....[57]....
        /*0230*/ 	.word	0xffffffff


	//   ....[58]....
        /*0234*/ 	.word	0xffffffff


	//   ....[59]....
        /*0238*/ 	.word	0xffffffff


	//   ....[60]....
        /*023c*/ 	.word	0xffffffff


	//   ....[61]....
        /*0240*/ 	.word	0xffffffff


	//   ....[62]....
        /*0244*/ 	.word	0xffffffff


	//   ....[63]....
        /*0248*/ 	.word	0xffffffff


	//   ....[64]....
        /*024c*/ 	.word	0xffffffff


	//   ....[65]....
        /*0250*/ 	.word	0xffffffff


	//   ....[66]....
        /*0254*/ 	.word	0xffffffff


	//   ....[67]....
        /*0258*/ 	.word	0xffffffff


	//   ....[68]....
        /*025c*/ 	.word	0xffffffff


	//   ....[69]....
        /*0260*/ 	.word	0xffffffff


	//   ....[70]....
        /*0264*/ 	.word	0xffffffff


	//   ....[71]....
        /*0268*/ 	.word	0xffffffff


	//   ....[72]....
        /*026c*/ 	.word	0xffffffff


	//   ....[73]....
        /*0270*/ 	.word	0xffffffff


	//   ....[74]....
        /*0274*/ 	.word	0xffffffff


	//   ....[75]....
        /*0278*/ 	.word	0xffffffff


	//   ....[76]....
        /*027c*/ 	.word	0xffffffff


	//   ....[77]....
        /*0280*/ 	.word	0xffffffff


	//   ....[78]....
        /*0284*/ 	.word	0xffffffff


	//   ....[79]....
        /*0288*/ 	.word	0xffffffff


	//   ....[80]....
        /*028c*/ 	.word	0xffffffff


	//   ....[81]....
        /*0290*/ 	.word	0xffffffff


	//   ....[82]....
        /*0294*/ 	.word	0xffffffff


	//   ....[83]....
        /*0298*/ 	.word	0xffffffff


	//   ....[84]....
        /*029c*/ 	.word	0xffffffff


	//   ....[85]....
        /*02a0*/ 	.word	0xffffffff


	//   ....[86]....
        /*02a4*/ 	.word	0xffffffff


	//   ....[87]....
        /*02a8*/ 	.word	0xffffffff


	//   ....[88]....
        /*02ac*/ 	.word	0xffffffff


	//   ....[89]....
        /*02b0*/ 	.word	0xffffffff


	//   ....[90]....
        /*02b4*/ 	.word	0xffffffff


	//   ....[91]....
        /*02b8*/ 	.word	0xffffffff


	//   ....[92]....
        /*02bc*/ 	.word	0xffffffff


	//   ....[93]....
        /*02c0*/ 	.word	0xffffffff


	//   ....[94]....
        /*02c4*/ 	.word	0xffffffff


	//   ....[95]....
        /*02c8*/ 	.word	0xffffffff


	//   ....[96]....
        /*02cc*/ 	.word	0xffffffff


	//   ....[97]....
        /*02d0*/ 	.word	0xffffffff


	//   ....[98]....
        /*02d4*/ 	.word	0xffffffff


	//   ....[99]....
        /*02d8*/ 	.word	0xffffffff


	//   ....[100]....
        /*02dc*/ 	.word	0xffffffff


	//   ....[101]....
        /*02e0*/ 	.word	0xffffffff


	//   ....[102]....
        /*02e4*/ 	.word	0xffffffff


	//   ....[103]....
        /*02e8*/ 	.word	0xffffffff


	//   ....[104]....
        /*02ec*/ 	.word	0xffffffff


	//   ....[105]....
        /*02f0*/ 	.word	0xffffffff


	//   ....[106]....
        /*02f4*/ 	.word	0xffffffff


	//   ....[107]....
        /*02f8*/ 	.word	0xffffffff


	//   ....[108]....
        /*02fc*/ 	.word	0xffffffff


	//   ....[109]....
        /*0300*/ 	.word	0xffffffff


	//   ....[110]....
        /*0304*/ 	.word	0xffffffff


	//   ....[111]....
        /*0308*/ 	.word	0xffffffff


	//   ....[112]....
        /*030c*/ 	.word	0xffffffff


	//   ....[113]....
        /*0310*/ 	.word	0xffffffff


	//   ....[114]....
        /*0314*/ 	.word	0xffffffff


	//   ....[115]....
        /*0318*/ 	.word	0xffffffff


	//   ....[116]....
        /*031c*/ 	.word	0xffffffff


	//   ....[117]....
        /*0320*/ 	.word	0xffffffff


	//   ....[118]....
        /*0324*/ 	.word	0xffffffff


	//   ....[119]....
        /*0328*/ 	.word	0xffffffff


	//   ....[120]....
        /*032c*/ 	.word	0xffffffff


	//   ....[121]....
        /*0330*/ 	.word	0xffffffff


	//   ....[122]....
        /*0334*/ 	.word	0xffffffff


	//   ....[123]....
        /*0338*/ 	.word	0xffffffff


	//   ....[124]....
        /*033c*/ 	.word	0xffffffff


	//   ....[125]....
        /*0340*/ 	.word	0xffffffff


	//   ....[126]....
        /*0344*/ 	.word	0xffffffff


	//   ....[127]....
        /*0348*/ 	.word	0xffffffff


	//   ....[128]....
        /*034c*/ 	.word	0xffffffff


	//   ....[129]....
        /*0350*/ 	.word	0xffffffff


	//   ....[130]....
        /*0354*/ 	.word	0xffffffff


	//   ....[131]....
        /*0358*/ 	.word	0xffffffff


	//   ....[132]....
        /*035c*/ 	.word	0xffffffff


	//   ....[133]....
        /*0360*/ 	.word	0xffffffff


	//   ....[134]....
        /*0364*/ 	.word	0xffffffff


	//   ....[135]....
        /*0368*/ 	.word	0xffffffff


	//   ....[136]....
        /*036c*/ 	.word	0xffffffff


	//   ....[137]....
        /*0370*/ 	.word	0xffffffff


	//   ....[138]....
        /*0374*/ 	.word	0xffffffff


	//   ....[139]....
        /*0378*/ 	.word	0xffffffff


	//   ....[140]....
        /*037c*/ 	.word	0xffffffff


	//   ....[141]....
        /*0380*/ 	.word	0xffffffff


	//   ....[142]....
        /*0384*/ 	.word	0xffffffff


	//   ....[143]....
        /*0388*/ 	.word	0xffffffff


	//   ....[144]....
        /*038c*/ 	.word	0xffffffff


	//   ....[145]....
        /*0390*/ 	.word	0xffffffff


	//   ....[146]....
        /*0394*/ 	.word	0xffffffff


	//   ....[147]....
        /*0398*/ 	.word	0xffffffff


	//   ....[148]....
        /*039c*/ 	.word	0xffffffff


	//   ....[149]....
        /*03a0*/ 	.word	0xffffffff


	//   ....[150]....
        /*03a4*/ 	.word	0xffffffff


	//   ....[151]....
        /*03a8*/ 	.word	0x0500000f


	//   ....[152]....
        /*03ac*/ 	.word	0x0500000f


	//   ....[153]....
        /*03b0*/ 	.word	0x0500000f


	//   ....[154]....
        /*03b4*/ 	.word	0x0500000f


	//   ....[155]....
        /*03b8*/ 	.word	0x0500000f


	//   ....[156]....
        /*03bc*/ 	.word	0x0500000f


	//   ....[157]....
        /*03c0*/ 	.word	0x0500000f


	//   ....[158]....
        /*03c4*/ 	.word	0x0500000f


	//   ....[159]....
        /*03c8*/ 	.word	0x0500000f


	//   ....[160]....
        /*03cc*/ 	.word	0x0500000f


	//   ....[161]....
        /*03d0*/ 	.word	0x0500000f


	//   ....[162]....
        /*03d4*/ 	.word	0x0500000f


	//   ....[163]....
        /*03d8*/ 	.word	0x0500000f


	//   ....[164]....
        /*03dc*/ 	.word	0x0500000f


	//   ....[165]....
        /*03e0*/ 	.word	0x0500000f


	//   ....[166]....
        /*03e4*/ 	.word	0x0500000f


	//   ....[167]....
        /*03e8*/ 	.word	0x0500000f


	//   ....[168]....
        /*03ec*/ 	.word	0x0500000f


	//   ....[169]....
        /*03f0*/ 	.word	0x0500000f


	//   ....[170]....
        /*03f4*/ 	.word	0x0500000f


	//   ....[171]....
        /*03f8*/ 	.word	0x0500000f


	//   ....[172]....
        /*03fc*/ 	.word	0x0500000f


	//   ....[173]....
        /*0400*/ 	.word	0x0500000f


	//   ....[174]....
        /*0404*/ 	.word	0x0500000f


	//   ....[175]....
        /*0408*/ 	.word	0x0500000f


	//   ....[176]....
        /*040c*/ 	.word	0x0500000f


	//   ....[177]....
        /*0410*/ 	.word	0x0500000f


	//   ....[178]....
        /*0414*/ 	.word	0x0500000f


	//   ....[179]....
        /*0418*/ 	.word	0x0500000f


	//   ....[180]....
        /*041c*/ 	.word	0x0500000f


	//   ....[181]....
        /*0420*/ 	.word	0x0500000f


	//   ....[182]....
        /*0424*/ 	.word	0x0500000f


	//   ....[183]....
        /*0428*/ 	.word	0x0500000f


	//   ....[184]....
        /*042c*/ 	.word	0x0500000f


	//   ....[185]....
        /*0430*/ 	.word	0x0500000f


	//   ....[186]....
        /*0434*/ 	.word	0x0500000f


	//   ....[187]....
        /*0438*/ 	.word	0x0500000f


	//   ....[188]....
        /*043c*/ 	.word	0x0500000f


	//   ....[189]....
        /*0440*/ 	.word	0x0500000f


	//   ....[190]....
        /*0444*/ 	.word	0x0500000f


	//   ....[191]....
        /*0448*/ 	.word	0x0500000f


	//   ....[192]....
        /*044c*/ 	.word	0x0500000f


	//   ....[193]....
        /*0450*/ 	.word	0x0500000f


	//   ....[194]....
        /*0454*/ 	.word	0x0500000f


	//   ....[195]....
        /*0458*/ 	.word	0x0500000f


	//   ....[196]....
        /*045c*/ 	.word	0x0500000f


	//   ....[197]....
        /*0460*/ 	.word	0x0500000f


	//   ....[198]....
        /*0464*/ 	.word	0x0500000f


	//   ....[199]....
        /*0468*/ 	.word	0x0500000f


	//   ....[200]....
        /*046c*/ 	.word	0x0500000f


	//   ....[201]....
        /*0470*/ 	.word	0x0500000f


	//   ....[202]....
        /*0474*/ 	.word	0x0500000f


	//   ....[203]....
        /*0478*/ 	.word	0x0500000f


	//   ....[204]....
        /*047c*/ 	.word	0x0500000f


	//   ....[205]....
        /*0480*/ 	.word	0x0500000f


	//   ....[206]....
        /*0484*/ 	.word	0x0500000f


	//   ....[207]....
        /*0488*/ 	.word	0x0500000f


	//   ....[208]....
        /*048c*/ 	.word	0x0500000f


	//   ....[209]....
        /*0490*/ 	.word	0x0500000f


	//   ....[210]....
        /*0494*/ 	.word	0x0500000f


	//   ....[211]....
        /*0498*/ 	.word	0x0500000f


	//   ....[212]....
        /*049c*/ 	.word	0x0500000f


	//   ....[213]....
        /*04a0*/ 	.word	0x0500000f


	//   ....[214]....
        /*04a4*/ 	.word	0x0500000f


	//   ....[215]....
        /*04a8*/ 	.word	0x0500000f


	//   ....[216]....
        /*04ac*/ 	.word	0x0500000f


	//   ....[217]....
        /*04b0*/ 	.word	0x0500000f


	//   ....[218]....
        /*04b4*/ 	.word	0x0500000f


	//   ....[219]....
        /*04b8*/ 	.word	0x0500000f


	//   ....[220]....
        /*04bc*/ 	.word	0x0500000f


	//   ....[221]....
        /*04c0*/ 	.word	0x0500000f


	//   ....[222]....
        /*04c4*/ 	.word	0x0500000f


	//   ....[223]....
        /*04c8*/ 	.word	0x0500000f


	//   ....[224]....
        /*04cc*/ 	.word	0x0500000f


	//   ....[225]....
        /*04d0*/ 	.word	0x0500000f


	//   ....[226]....
        /*04d4*/ 	.word	0x0500000f


	//   ....[227]....
        /*04d8*/ 	.word	0x0500000f


	//   ....[228]....
        /*04dc*/ 	.word	0x0500000f


	//   ....[229]....
        /*04e0*/ 	.word	0x0500000f


	//   ....[230]....
        /*04e4*/ 	.word	0x0500000f


	//   ....[231]....
        /*04e8*/ 	.word	0x0500000f


	//   ....[232]....
        /*04ec*/ 	.word	0x0500000f


	//   ....[233]....
        /*04f0*/ 	.word	0x0500000f


	//   ....[234]....
        /*04f4*/ 	.word	0x0500000f


	//----- nvinfo : EIATTR_COOP_GROUP_INSTR_OFFSETS
	.align		4
.L_549:
        /*04f8*/ 	.byte	0x04, 0x28
        /*04fa*/ 	.short	(.L_551 - .L_550)


	//   ....[0]....
.L_550:
        /*04fc*/ 	.word	0x00000080


	//   ....[1]....
        /*0500*/ 	.word	0x00000090


	//   ....[2]....
        /*0504*/ 	.word	0x000002d0


	//   ....[3]....
        /*0508*/ 	.word	0x00000430


	//   ....[4]....
        /*050c*/ 	.word	0x00000550


	//   ....[5]....
        /*0510*/ 	.word	0x000006b0


	//   ....[6]....
        /*0514*/ 	.word	0x00001e70


	//   ....[7]....
        /*0518*/ 	.word	0x000024f0


	//   ....[8]....
        /*051c*/ 	.word	0x00002520


	//   ....[9]....
        /*0520*/ 	.word	0x00002a30


	//   ....[10]....
        /*0524*/ 	.word	0x00002ae0


	//   ....[11]....
        /*0528*/ 	.word	0x00003170


	//   ....[12]....
        /*052c*/ 	.word	0x000031f0


	//   ....[13]....
        /*0530*/ 	.word	0x00004280


	//   ....[14]....
        /*0534*/ 	.word	0x00004290


	//   ....[15]....
        /*0538*/ 	.word	0x00004a90


	//   ....[16]....
        /*053c*/ 	.word	0x00004b70


	//   ....[17]....
        /*0540*/ 	.word	0x00004eb0


	//   ....[18]....
        /*0544*/ 	.word	0x00005080


	//   ....[19]....
        /*0548*/ 	.word	0x000068a0


	//   ....[20]....
        /*054c*/ 	.word	0x000068c0


	//   ....[21]....
        /*0550*/ 	.word	0x00006fd0


	//   ....[22]....
        /*0554*/ 	.word	0x000071a0


	//   ....[23]....
        /*0558*/ 	.word	0x00008150


	//   ....[24]....
        /*055c*/ 	.word	0x000081c0


	//   ....[25]....
        /*0560*/ 	.word	0x00008230


	//   ....[26]....
        /*0564*/ 	.word	0x00008250


	//   ....[27]....
        /*0568*/ 	.word	0x00009d10


	//   ....[28]....
        /*056c*/ 	.word	0x00009d30


	//   ....[29]....
        /*0570*/ 	.word	0x00009d40


	//   ....[30]....
        /*0574*/ 	.word	0x00009d50


	//   ....[31]....
        /*0578*/ 	.word	0x0000a800


	//   ....[32]....
        /*057c*/ 	.word	0x0000a820


	//   ....[33]....
        /*0580*/ 	.word	0x0000a9d0


	//   ....[34]....
        /*0584*/ 	.word	0x0000a9f0


	//   ....[35]....
        /*0588*/ 	.word	0x0000ab30


	//   ....[36]....
        /*058c*/ 	.word	0x0000ab50


	//   ....[37]....
        /*0590*/ 	.word	0x0000aca0


	//   ....[38]....
        /*0594*/ 	.word	0x0000acc0


	//   ....[39]....
        /*0598*/ 	.word	0x0000b250


	//   ....[40]....
        /*059c*/ 	.word	0x0000b280


	//   ....[41]....
        /*05a0*/ 	.word	0x0000bb40


	//   ....[42]....
        /*05a4*/ 	.word	0x0000bb50


	//   ....[43]....
        /*05a8*/ 	.word	0x0000cda0


	//   ....[44]....
        /*05ac*/ 	.word	0x0000cdd0


	//   ....[45]....
        /*05b0*/ 	.word	0x0000cf40


	//   ....[46]....
        /*05b4*/ 	.word	0x0000cf60


	//   ....[47]....
        /*05b8*/ 	.word	0x0000d0a0


	//   ....[48]....
        /*05bc*/ 	.word	0x0000d0c0


	//   ....[49]....
        /*05c0*/ 	.word	0x0000d210


	//   ....[50]....
        /*05c4*/ 	.word	0x0000d230


	//   ....[51]....
        /*05c8*/ 	.word	0x0000d410


	//   ....[52]....
        /*05cc*/ 	.word	0x0000d600


	//   ....[53]....
        /*05d0*/ 	.word	0x0000d630


	//   ....[54]....
        /*05d4*/ 	.word	0x0000d660


	//   ....[55]....
        /*05d8*/ 	.word	0x0000d690


	//   ....[56]....
        /*05dc*/ 	.word	0x0000d6c0


	//   ....[57]....
        /*05e0*/ 	.word	0x0000d6f0


	//   ....[58]....
        /*05e4*/ 	.word	0x0000d860


	//   ....[59]....
        /*05e8*/ 	.word	0x0000d890


	//   ....[60]....
        /*05ec*/ 	.word	0x0000d8c0


	//   ....[61]....
        /*05f0*/ 	.word	0x0000d8f0


	//   ....[62]....
        /*05f4*/ 	.word	0x0000d920


	//   ....[63]....
        /*05f8*/ 	.word	0x0000d950


	//   ....[64]....
        /*05fc*/ 	.word	0x0000d9e0


	//   ....[65]....
        /*0600*/ 	.word	0x0000da10


	//   ....[66]....
        /*0604*/ 	.word	0x0000da20


	//   ....[67]....
        /*0608*/ 	.word	0x0000da60


	//   ....[68]....
        /*060c*/ 	.word	0x0000f920


	//   ....[69]....
        /*0610*/ 	.word	0x0000f940


	//   ....[70]....
        /*0614*/ 	.word	0x0000f9d0


	//   ....[71]....
        /*0618*/ 	.word	0x0000f9f0


	//   ....[72]....
        /*061c*/ 	.word	0x0000fa70


	//   ....[73]....
        /*0620*/ 	.word	0x0000fa90


	//   ....[74]....
        /*0624*/ 	.word	0x0000fb10


	//   ....[75]....
        /*0628*/ 	.word	0x0000fb30


	//   ....[76]....
        /*062c*/ 	.word	0x0000fbb0


	//   ....[77]....
        /*0630*/ 	.word	0x0000fbd0


	//   ....[78]....
        /*0634*/ 	.word	0x0000fbe0


	//   ....[79]....
        /*0638*/ 	.word	0x0000fbf0


	//   ....[80]....
        /*063c*/ 	.word	0x000103f0


	//   ....[81]....
        /*0640*/ 	.word	0x00010420


	//   ....[82]....
        /*0644*/ 	.word	0x00010450


	//   ....[83]....
        /*0648*/ 	.word	0x000104e0


	//   ....[84]....
        /*064c*/ 	.word	0x000104f0


	//   ....[85]....
        /*0650*/ 	.word	0x00010580


	//   ....[86]....
        /*0654*/ 	.word	0x00010590


	//   ....[87]....
        /*0658*/ 	.word	0x00010620


	//   ....[88]....
        /*065c*/ 	.word	0x00010630


	//   ....[89]....
        /*0660*/ 	.word	0x000106c0


	//   ....[90]....
        /*0664*/ 	.word	0x000106d0


	//   ....[91]....
        /*0668*/ 	.word	0x00010760


	//   ....[92]....
        /*066c*/ 	.word	0x00010770


	//   ....[93]....
        /*0670*/ 	.word	0x000107f0


	//   ....[94]....
        /*0674*/ 	.word	0x00010800


	//   ....[95]....
        /*0678*/ 	.word	0x00010810


	//   ....[96]....
        /*067c*/ 	.word	0x00010c70


	//   ....[97]....
        /*0680*/ 	.word	0x00010ca0


	//   ....[98]....
        /*0684*/ 	.word	0x00010cf0


	//   ....[99]....
        /*0688*/ 	.word	0x00010da0


	//   ....[100]....
        /*068c*/ 	.word	0x00010dc0


	//   ....[101]....
        /*0690*/ 	.word	0x00010e70


	//   ....[102]....
        /*0694*/ 	.word	0x00010e80


	//   ....[103]....
        /*0698*/ 	.word	0x00010eb0


	//   ....[104]....
        /*069c*/ 	.word	0x00010f40


	//   ....[105]....
        /*06a0*/ 	.word	0x00010fe0


	//   ....[106]....
        /*06a4*/ 	.word	0x00011000


	//   ....[107]....
        /*06a8*/ 	.word	0x00011010


	//   ....[108]....
        /*06ac*/ 	.word	0x00011730


	//   ....[109]....
        /*06b0*/ 	.word	0x00011750


	//   ....[110]....
        /*06b4*/ 	.word	0x00011760


	//   ....[111]....
        /*06b8*/ 	.word	0x000117a0


	//   ....[112]....
        /*06bc*/ 	.word	0x000117b0


	//   ....[113]....
        /*06c0*/ 	.word	0x000117f0


	//   ....[114]....
        /*06c4*/ 	.word	0x00011800


	//   ....[115]....
        /*06c8*/ 	.word	0x00011840


	//   ....[116]....
        /*06cc*/ 	.word	0x00011850


	//   ....[117]....
        /*06d0*/ 	.word	0x00011890


	//   ....[118]....
        /*06d4*/ 	.word	0x000118a0


	//   ....[119]....
        /*06d8*/ 	.word	0x000118b0


	//   ....[120]....
        /*06dc*/ 	.word	0x00011c00


	//   ....[121]....
        /*06e0*/ 	.word	0x00011c20


	//   ....[122]....
        /*06e4*/ 	.word	0x00011c30


	//   ....[123]....
        /*06e8*/ 	.word	0x00011c40


	//   ....[124]....
        /*06ec*/ 	.word	0x00011c50


	//   ....[125]....
        /*06f0*/ 	.word	0x00011c70


	//   ....[126]....
        /*06f4*/ 	.word	0x00011ce0


	//   ....[127]....
        /*06f8*/ 	.word	0x00011d10


	//   ....[128]....
        /*06fc*/ 	.word	0x00011d20


	//   ....[129]....
        /*0700*/ 	.word	0x00011d90


	//   ....[130]....
        /*0704*/ 	.word	0x00011da0


	//   ....[131]....
        /*0708*/ 	.word	0x00011ea0


	//   ....[132]....
        /*070c*/ 	.word	0x00012390


	//   ....[133]....
        /*0710*/ 	.word	0x000123c0


	//   ....[134]....
        /*0714*/ 	.word	0x00012420


	//   ....[135]....
        /*0718*/ 	.word	0x00012450


	//   ....[136]....
        /*071c*/ 	.word	0x00012480


	//   ....[137]....
        /*0720*/ 	.word	0x000124b0


	//   ....[138]....
        /*0724*/ 	.word	0x000124e0


	//   ....[139]....
        /*0728*/ 	.word	0x00012510


	//   ....[140]....
        /*072c*/ 	.word	0x000126b0


	//   ....[141]....
        /*0730*/ 	.word	0x000126e0


	//   ....[142]....
        /*0734*/ 	.word	0x00012710


	//   ....[143]....
        /*0738*/ 	.word	0x00012740


	//   ....[144]....
        /*073c*/ 	.word	0x00012770


	//   ....[145]....
        /*0740*/ 	.word	0x000127a0


	//   ....[146]....
        /*0744*/ 	.word	0x00012860


	//   ....[147]....
        /*0748*/ 	.word	0x00012880


	//   ....[148]....
        /*074c*/ 	.word	0x000128a0


	//   ....[149]....
        /*0750*/ 	.word	0x00012900


	//   ....[150]....
        /*0754*/ 	.word	0x00013320


	//   ....[151]....
        /*0758*/ 	.word	0x000138c0


	//   ....[152]....
        /*075c*/ 	.word	0x000139b0


	//   ....[153]....
        /*0760*/ 	.word	0x00013a50


	//   ....[154]....
        /*0764*/ 	.word	0x00013ab0


	//   ....[155]....
        /*0768*/ 	.word	0x00013ba0


	//   ....[156]....
        /*076c*/ 	.word	0x00013c10


	//   ....[157]....
        /*0770*/ 	.word	0x00013d00


	//   ....[158]....
        /*0774*/ 	.word	0x00013d70


	//   ....[159]....
        /*0778*/ 	.word	0x00013e60


	//   ....[160]....
        /*077c*/ 	.word	0x00013ed0


	//   ....[161]....
        /*0780*/ 	.word	0x00013fc0


	//   ....[162]....
        /*0784*/ 	.word	0x00014030


	//   ....[163]....
        /*0788*/ 	.word	0x000140d0


	//   ....[164]....
        /*078c*/ 	.word	0x000141c0


	//   ....[165]....
        /*0790*/ 	.word	0x00014230


	//   ....[166]....
        /*0794*/ 	.word	0x00014290


	//   ....[167]....
        /*0798*/ 	.word	0x00014380


	//   ....[168]....
        /*079c*/ 	.word	0x000143e0


	//   ....[169]....
        /*07a0*/ 	.word	0x000144e0


	//   ....[170]....
        /*07a4*/ 	.word	0x00014540


	//   ....[171]....
        /*07a8*/ 	.word	0x00014640


	//   ....[172]....
        /*07ac*/ 	.word	0x000146a0


	//   ....[173]....
        /*07b0*/ 	.word	0x000147a0


	//   ....[174]....
        /*07b4*/ 	.word	0x00014800


	//   ....[175]....
        /*07b8*/ 	.word	0x00014900


	//   ....[176]....
        /*07bc*/ 	.word	0x00014960


	//   ....[177]....
        /*07c0*/ 	.word	0x00014a60


	//   ....[178]....
        /*07c4*/ 	.word	0x00014ac0


	//   ....[179]....
        /*07c8*/ 	.word	0x00014ba0


	//   ....[180]....
        /*07cc*/ 	.word	0x00014cd0


	//   ....[181]....
        /*07d0*/ 	.word	0x00014db0


	//   ....[182]....
        /*07d4*/ 	.word	0x00014e60


	//   ....[183]....
        /*07d8*/ 	.word	0x00014f70


	//   ....[184]....
        /*07dc*/ 	.word	0x00014fd0


	//   ....[185]....
        /*07e0*/ 	.word	0x000150e0


	//   ....[186]....
        /*07e4*/ 	.word	0x00015140


	//   ....[187]....
        /*07e8*/ 	.word	0x00015250


	//   ....[188]....
        /*07ec*/ 	.word	0x000152b0


	//   ....[189]....
        /*07f0*/ 	.word	0x000153c0


	//   ....[190]....
        /*07f4*/ 	.word	0x00015420


	//   ....[191]....
        /*07f8*/ 	.word	0x000154e0


	//   ....[192]....
        /*07fc*/ 	.word	0x00015640


	//   ....[193]....
        /*0800*/ 	.word	0x000156e0


	//   ....[194]....
        /*0804*/ 	.word	0x00015740


	//   ....[195]....
        /*0808*/ 	.word	0x000157f0


	//   ....[196]....
        /*080c*/ 	.word	0x00015850


	//   ....[197]....
        /*0810*/ 	.word	0x00015900


	//   ....[198]....
        /*0814*/ 	.word	0x00015960


	//   ....[199]....
        /*0818*/ 	.word	0x00015a10


	//   ....[200]....
        /*081c*/ 	.word	0x00015a70


	//   ....[201]....
        /*0820*/ 	.word	0x00015b20


	//   ....[202]....
        /*0824*/ 	.word	0x00015b80


	//   ....[203]....
        /*0828*/ 	.word	0x00015c30


	//   ....[204]....
        /*082c*/ 	.word	0x00015d10


	//   ....[205]....
        /*0830*/ 	.word	0x00015db0


	//   ....[206]....
        /*0834*/ 	.word	0x00015e10


	//   ....[207]....
        /*0838*/ 	.word	0x00015ee0


	//   ....[208]....
        /*083c*/ 	.word	0x00015f40


	//   ....[209]....
        /*0840*/ 	.word	0x00016010


	//   ....[210]....
        /*0844*/ 	.word	0x00016070


	//   ....[211]....
        /*0848*/ 	.word	0x00016150


	//   ....[212]....
        /*084c*/ 	.word	0x000161b0


	//   ....[213]....
        /*0850*/ 	.word	0x00016280


	//   ....[214]....
        /*0854*/ 	.word	0x000162e0


	//   ....[215]....
        /*0858*/ 	.word	0x000163b0


	//   ....[216]....
        /*085c*/ 	.word	0x00016440


	//   ....[217]....
        /*0860*/ 	.word	0x000164e0


	//   ....[218]....
        /*0864*/ 	.word	0x00016660


	//   ....[219]....
        /*0868*/ 	.word	0x000166d0


	//   ....[220]....
        /*086c*/ 	.word	0x00016740


	//   ....[221]....
        /*0870*/ 	.word	0x000167b0


	//   ....[222]....
        /*0874*/ 	.word	0x00016820


	//   ....[223]....
        /*0878*/ 	.word	0x000168a0


	//   ....[224]....
        /*087c*/ 	.word	0x00016920


	//   ....[225]....
        /*0880*/ 	.word	0x000169b0


	//   ....[226]....
        /*0884*/ 	.word	0x00016a20


	//   ....[227]....
        /*0888*/ 	.word	0x00016a90


	//   ....[228]....
        /*088c*/ 	.word	0x00016b00


	//   ....[229]....
        /*0890*/ 	.word	0x00016b80


	//   ....[230]....
        /*0894*/ 	.word	0x00016bf0


	//   ....[231]....
        /*0898*/ 	.word	0x00016c80


	//   ....[232]....
        /*089c*/ 	.word	0x00016ce0


	//   ....[233]....
        /*08a0*/ 	.word	0x00016d70


	//   ....[234]....
        /*08a4*/ 	.word	0x00016ea0


	//----- nvinfo : EIATTR_REG_RECONFIG
	.align		4
.L_551:
        /*08a8*/ 	.byte	0x01, 0x54
	.zero		2


	//----- nvinfo : EIATTR_SYSCALL_OFFSETS
	.align		4
        /*08ac*/ 	.byte	0x04, 0x46
        /*08ae*/ 	.short	(.L_553 - .L_552)


	//   ....[0]....
.L_552:
        /*08b0*/ 	.word	0x00001ff0


	//   ....[1]....
        /*08b4*/ 	.word	0x0000ef60


	//   ....[2]....
        /*08b8*/ 	.word	0x0000f0b0


	//   ....[3]....
        /*08bc*/ 	.word	0x0000f1a0


	//   ....[4]....
        /*08c0*/ 	.word	0x00010060


	//----- nvinfo : EIATTR_MBARRIER_INSTR_OFFSETS
	.align		4
.L_553:
        /*08c4*/ 	.byte	0x04, 0x39
        /*08c6*/ 	.short	(.L_555 - .L_554)


	//   ....[0]....
.L_554:
        /*08c8*/ 	.word	0x00000180
        /*08cc*/ 	.word	0x000000ff
        /*08d0*/ 	.word	0x00022800
        /*08d4*/ 	.short	0x0100
        /*08d6*/ 	.byte	0x08
	.zero		1


	//   ....[1]....
        /*08d8*/ 	.word	0x00000190
        /*08dc*/ 	.word	0x000000ff
        /*08e0*/ 	.word	0x00022820
        /*08e4*/ 	.short	0x0100
        /*08e6*/ 	.byte	0x08
	.zero		1


	//   ....[2]....
        /*08e8*/ 	.word	0x00000280
        /*08ec*/ 	.word	0x000000ff
        /*08f0*/ 	.word	0x00022830
        /*08f4*/ 	.short	0x0100
        /*08f6*/ 	.byte	0x08
	.zero		1


	//   ....[3]....
        /*08f8*/ 	.word	0x00000290
        /*08fc*/ 	.word	0x000000ff
        /*0900*/ 	.word	0x00022840
        /*0904*/ 	.short	0x0100
        /*0906*/ 	.byte	0x08
	.zero		1


	//   ....[4]....
        /*0908*/ 	.word	0x000002a0
        /*090c*/ 	.word	0x000000ff
        /*0910*/ 	.word	0x00022838
        /*0914*/ 	.short	0x0100
        /*0916*/ 	.byte	0x08
	.zero		1


	//   ....[5]....
        /*0918*/ 	.word	0x000002b0
        /*091c*/ 	.word	0x000000ff
        /*0920*/ 	.word	0x00022848
        /*0924*/ 	.short	0x0100
        /*0926*/ 	.byte	0x08
	.zero		1


	//   ....[6]....
        /*0928*/ 	.word	0x000003e0
        /*092c*/ 	.word	0x000000ff
        /*0930*/ 	.word	0x00022850
        /*0934*/ 	.short	0x0100
        /*0936*/ 	.byte	0x08
	.zero		1


	//   ....[7]....
        /*0938*/ 	.word	0x000003f0
        /*093c*/ 	.word	0x000000ff
        /*0940*/ 	.word	0x00022860
        /*0944*/ 	.short	0x0100
        /*0946*/ 	.byte	0x08
	.zero		1


	//   ....[8]....
        /*0948*/ 	.word	0x00000400
        /*094c*/ 	.word	0x000000ff
        /*0950*/ 	.word	0x00022858
        /*0954*/ 	.short	0x0100
        /*0956*/ 	.byte	0x08
	.zero		1


	//   ....[9]....
        /*0958*/ 	.word	0x00000410
        /*095c*/ 	.word	0x000000ff
        /*0960*/ 	.word	0x00022868
        /*0964*/ 	.short	0x0100
        /*0966*/ 	.byte	0x08
	.zero		1


	//   ....[10]....
        /*0968*/ 	.word	0x00000500
        /*096c*/ 	.word	0x000000ff
        /*0970*/ 	.word	0x00022870
        /*0974*/ 	.short	0x0100
        /*0976*/ 	.byte	0x06
	.zero		1


	//   ....[11]....
        /*0978*/ 	.word	0x00000510
        /*097c*/ 	.word	0x000000ff
        /*0980*/ 	.word	0x00022880
        /*0984*/ 	.short	0x0100
        /*0986*/ 	.byte	0x06
	.zero		1


	//   ....[12]....
        /*0988*/ 	.word	0x00000520
        /*098c*/ 	.word	0x000000ff
        /*0990*/ 	.word	0x00022878
        /*0994*/ 	.short	0x0100
        /*0996*/ 	.byte	0x06
	.zero		1


	//   ....[13]....
        /*0998*/ 	.word	0x00000530
        /*099c*/ 	.word	0x000000ff
        /*09a0*/ 	.word	0x00022888
        /*09a4*/ 	.short	0x0100
        /*09a6*/ 	.byte	0x06
	.zero		1


	//   ....[14]....
        /*09a8*/ 	.word	0x00000660
        /*09ac*/ 	.word	0x000000ff
        /*09b0*/ 	.word	0x00022890
        /*09b4*/ 	.short	0x0100
        /*09b6*/ 	.byte	0x08
	.zero		1


	//   ....[15]....
        /*09b8*/ 	.word	0x00000670
        /*09bc*/ 	.word	0x000000ff
        /*09c0*/ 	.word	0x000228a0
        /*09c4*/ 	.short	0x0100
        /*09c6*/ 	.byte	0x08
	.zero		1


	//   ....[16]....
        /*09c8*/ 	.word	0x00000680
        /*09cc*/ 	.word	0x000000ff
        /*09d0*/ 	.word	0x00022898
        /*09d4*/ 	.short	0x0100
        /*09d6*/ 	.byte	0x08
	.zero		1


	//   ....[17]....
        /*09d8*/ 	.word	0x00000690
        /*09dc*/ 	.word	0x000000ff
        /*09e0*/ 	.word	0x000228a8
        /*09e4*/ 	.short	0x0100
        /*09e6*/ 	.byte	0x08
	.zero		1


	//   ....[18]....
        /*09e8*/ 	.word	0x000007d0
        /*09ec*/ 	.word	0x000000ff
        /*09f0*/ 	.word	0x000228b0
        /*09f4*/ 	.short	0x0100
        /*09f6*/ 	.byte	0x08
	.zero		1


	//   ....[19]....
        /*09f8*/ 	.word	0x000007e0
        /*09fc*/ 	.word	0x000000ff
        /*0a00*/ 	.word	0x000228c0
        /*0a04*/ 	.short	0x0100
        /*0a06*/ 	.byte	0x08
	.zero		1


	//   ....[20]....
        /*0a08*/ 	.word	0x000007f0
        /*0a0c*/ 	.word	0x000000ff
        /*0a10*/ 	.word	0x000228b8
        /*0a14*/ 	.short	0x0100
        /*0a16*/ 	.byte	0x08
	.zero		1


	//   ....[21]....
        /*0a18*/ 	.word	0x00000800
        /*0a1c*/ 	.word	0x000000ff
        /*0a20*/ 	.word	0x000228c8
        /*0a24*/ 	.short	0x0100
        /*0a26*/ 	.byte	0x08
	.zero		1


	//   ....[22]....
        /*0a28*/ 	.word	0x000020a0
        /*0a2c*/ 	.word	0x00000007
        /*0a30*/ 	.word	0x00022800
        /*0a34*/ 	.short	0x010a
        /*0a36*/ 	.byte	0x3f
	.zero		1


	//   ....[23]....
        /*0a38*/ 	.word	0x00002170
        /*0a3c*/ 	.word	0x000000ff
        /*0a40*/ 	.word	0x00022830
        /*0a44*/ 	.short	0x010a
        /*0a46*/ 	.byte	0x16
	.zero		1


	//   ....[24]....
        /*0a48*/ 	.word	0x000021b0
        /*0a4c*/ 	.word	0x000000ff
        /*0a50*/ 	.word	0x00022830
        /*0a54*/ 	.short	0x010a
        /*0a56*/ 	.byte	0x16
	.zero		1


	//   ....[25]....
        /*0a58*/ 	.word	0x00002570
        /*0a5c*/ 	.word	0x000000ff
        /*0a60*/ 	.word	0x00000000
        /*0a64*/ 	.short	0x0101
        /*0a66*/ 	.byte	0x06
	.zero		1


	//   ....[26]....
        /*0a68*/ 	.word	0x000039e0
        /*0a6c*/ 	.word	0x000000ff
        /*0a70*/ 	.word	0x00022850
        /*0a74*/ 	.short	0x010a
        /*0a76*/ 	.byte	0x16
	.zero		1


	//   ....[27]....
        /*0a78*/ 	.word	0x00003a20
        /*0a7c*/ 	.word	0x000000ff
        /*0a80*/ 	.word	0x00022850
        /*0a84*/ 	.short	0x010a
        /*0a86*/ 	.byte	0x16
	.zero		1


	//   ....[28]....
        /*0a88*/ 	.word	0x00003de0
        /*0a8c*/ 	.word	0x000000ff
        /*0a90*/ 	.word	0x00000000
        /*0a94*/ 	.short	0x0101
        /*0a96*/ 	.byte	0x16
	.zero		1


	//   ....[29]....
        /*0a98*/ 	.word	0x00003f40
        /*0a9c*/ 	.word	0x000000ff
        /*0aa0*/ 	.word	0x00022830
        /*0aa4*/ 	.short	0x010a
        /*0aa6*/ 	.byte	0x17
	.zero		1


	//   ....[30]....
        /*0aa8*/ 	.word	0x00003f80
        /*0aac*/ 	.word	0x000000ff
        /*0ab0*/ 	.word	0x00022830
        /*0ab4*/ 	.short	0x010a
        /*0ab6*/ 	.byte	0x17
	.zero		1


	//   ....[31]....
        /*0ab8*/ 	.word	0x00004260
        /*0abc*/ 	.word	0x000000ff
        /*0ac0*/ 	.word	0x00000000
        /*0ac4*/ 	.short	0x0101
        /*0ac6*/ 	.byte	0x06
	.zero		1


	//   ....[32]....
        /*0ac8*/ 	.word	0x00006020
        /*0acc*/ 	.word	0x000000ff
        /*0ad0*/ 	.word	0x00022850
        /*0ad4*/ 	.short	0x010a
        /*0ad6*/ 	.byte	0x17
	.zero		1


	//   ....[33]....
        /*0ad8*/ 	.word	0x00006060
        /*0adc*/ 	.word	0x000000ff
        /*0ae0*/ 	.word	0x00022850
        /*0ae4*/ 	.short	0x010a
        /*0ae6*/ 	.byte	0x17
	.zero		1


	//   ....[34]....
        /*0ae8*/ 	.word	0x00006390
        /*0aec*/ 	.word	0x000000ff
        /*0af0*/ 	.word	0x00000000
        /*0af4*/ 	.short	0x0101
        /*0af6*/ 	.byte	0x17
	.zero		1


	//   ....[35]....
        /*0af8*/ 	.word	0x000064e0
        /*0afc*/ 	.word	0x000000ff
        /*0b00*/ 	.word	0x00022830
        /*0b04*/ 	.short	0x010a
        /*0b06*/ 	.byte	0x17
	.zero		1


	//   ....[36]....
        /*0b08*/ 	.word	0x00006520
        /*0b0c*/ 	.word	0x000000ff
        /*0b10*/ 	.word	0x00022830
        /*0b14*/ 	.short	0x010a
        /*0b16*/ 	.byte	0x17
	.zero		1


	//   ....[37]....
        /*0b18*/ 	.word	0x00006750
        /*0b1c*/ 	.word	0x000000ff
        /*0b20*/ 	.word	0x00000000
        /*0b24*/ 	.short	0x0101
        /*0b26*/ 	.byte	0x06
	.zero		1


	//   ....[38]....
        /*0b28*/ 	.word	0x00007dc0
        /*0b2c*/ 	.word	0x000000ff
        /*0b30*/ 	.word	0x00022850
        /*0b34*/ 	.short	0x010a
        /*0b36*/ 	.byte	0x17
	.zero		1


	//   ....[39]....
        /*0b38*/ 	.word	0x00007e00
        /*0b3c*/ 	.word	0x000000ff
        /*0b40*/ 	.word	0x00022850
        /*0b44*/ 	.short	0x010a
        /*0b46*/ 	.byte	0x17
	.zero		1


	//   ....[40]....
        /*0b48*/ 	.word	0x00008130
        /*0b4c*/ 	.word	0x000000ff
        /*0b50*/ 	.word	0x00000000
        /*0b54*/ 	.short	0x0101
        /*0b56*/ 	.byte	0x17
	.zero		1


	//   ....[41]....
        /*0b58*/ 	.word	0x0000a830
        /*0b5c*/ 	.word	0x000000ff
        /*0b60*/ 	.word	0x00000000
        /*0b64*/ 	.short	0x0101
        /*0b66*/ 	.byte	0x08
	.zero		1


	//   ....[42]....
        /*0b68*/ 	.word	0x0000b040
        /*0b6c*/ 	.word	0x000000ff
        /*0b70*/ 	.word	0x00000000
        /*0b74*/ 	.short	0x0101
        /*0b76*/ 	.byte	0x08
	.zero		1


	//   ....[43]....
        /*0b78*/ 	.word	0x0000f6c0
        /*0b7c*/ 	.word	0x00000021
        /*0b80*/ 	.word	0x00022840
        /*0b84*/ 	.short	0x010a
        /*0b86*/ 	.byte	0x3f
	.zero		1


	//   ....[44]....
        /*0b88*/ 	.word	0x0000fcf0
        /*0b8c*/ 	.word	0x00000021
        /*0b90*/ 	.word	0x00022830
        /*0b94*/ 	.short	0x0107
        /*0b96*/ 	.byte	0x3f
	.zero		1


	//   ....[45]....
        /*0b98*/ 	.word	0x0000fdd0
        /*0b9c*/ 	.word	0x00000021
        /*0ba0*/ 	.word	0x00022830
        /*0ba4*/ 	.short	0x0101
        /*0ba6*/ 	.byte	0x3f
	.zero		1


	//   ....[46]....
        /*0ba8*/ 	.word	0x00010910
        /*0bac*/ 	.word	0x00000017
        /*0bb0*/ 	.word	0x00022800
        /*0bb4*/ 	.short	0x0107
        /*0bb6*/ 	.byte	0x3f
	.zero		1


	//   ....[47]....
        /*0bb8*/ 	.word	0x00010a00
        /*0bbc*/ 	.word	0x00000017
        /*0bc0*/ 	.word	0x00022800
        /*0bc4*/ 	.short	0x0101
        /*0bc6*/ 	.byte	0x3f
	.zero		1


	//   ....[48]....
        /*0bc8*/ 	.word	0x00010a20
        /*0bcc*/ 	.word	0x00000017
        /*0bd0*/ 	.word	0x00022820
        /*0bd4*/ 	.short	0x010a
        /*0bd6*/ 	.byte	0x3f
	.zero		1


	//   ....[49]....
        /*0bd8*/ 	.word	0x00010ab0
        /*0bdc*/ 	.word	0x00000021
        /*0be0*/ 	.word	0x00022860
        /*0be4*/ 	.short	0x010a
        /*0be6*/ 	.byte	0x3f
	.zero		1


	//   ....[50]....
        /*0be8*/ 	.word	0x00011190
        /*0bec*/ 	.word	0x00000021
        /*0bf0*/ 	.word	0x00022850
        /*0bf4*/ 	.short	0x0107
        /*0bf6*/ 	.byte	0x3f
	.zero		1


	//   ....[51]....
        /*0bf8*/ 	.word	0x00011260
        /*0bfc*/ 	.word	0x00000021
        /*0c00*/ 	.word	0x00022850
        /*0c04*/ 	.short	0x0101
        /*0c06*/ 	.byte	0x3f
	.zero		1


	//   ....[52]....
        /*0c08*/ 	.word	0x000115b0
        /*0c0c*/ 	.word	0x0000000a
        /*0c10*/ 	.word	0x00022840
        /*0c14*/ 	.short	0x010a
        /*0c16*/ 	.byte	0x3f
	.zero		1


	//   ....[53]....
        /*0c18*/ 	.word	0x00011960
        /*0c1c*/ 	.word	0x0000000a
        /*0c20*/ 	.word	0x00022830
        /*0c24*/ 	.short	0x0107
        /*0c26*/ 	.byte	0x3f
	.zero		1


	//   ....[54]....
        /*0c28*/ 	.word	0x00011a20
        /*0c2c*/ 	.word	0x0000000a
        /*0c30*/ 	.word	0x00022830
        /*0c34*/ 	.short	0x0101
        /*0c36*/ 	.byte	0x3f
	.zero		1


	//   ....[55]....
        /*0c38*/ 	.word	0x00011a50
        /*0c3c*/ 	.word	0x0000000a
        /*0c40*/ 	.word	0x00022860
        /*0c44*/ 	.short	0x010a
        /*0c46*/ 	.byte	0x3f
	.zero		1


	//   ....[56]....
        /*0c48*/ 	.word	0x00011f50
        /*0c4c*/ 	.word	0x0000000a
        /*0c50*/ 	.word	0x00022850
        /*0c54*/ 	.short	0x0107
        /*0c56*/ 	.byte	0x3f
	.zero		1


	//   ....[57]....
        /*0c58*/ 	.word	0x00012010
        /*0c5c*/ 	.word	0x0000000a
        /*0c60*/ 	.word	0x00022850
        /*0c64*/ 	.short	0x0101
        /*0c66*/ 	.byte	0x3f
	.zero		1


	//   ....[58]....
        /*0c68*/ 	.word	0x000132a0
        /*0c6c*/ 	.word	0x00000007
        /*0c70*/ 	.word	0x00022820
        /*0c74*/ 	.short	0x010a
        /*0c76*/ 	.byte	0x3f
	.zero		1


	//   ....[59]....
        /*0c78*/ 	.word	0x00013420
        /*0c7c*/ 	.word	0x00000005
        /*0c80*/ 	.word	0x00022840
        /*0c84*/ 	.short	0x010a
        /*0c86*/ 	.byte	0x3f
	.zero		1


	//   ....[60]....
        /*0c88*/ 	.word	0x000134c0
        /*0c8c*/ 	.word	0x00000003
        /*0c90*/ 	.word	0x00022840
        /*0c94*/ 	.short	0x010a
        /*0c96*/ 	.byte	0x3f
	.zero		1


	//   ....[61]....
        /*0c98*/ 	.word	0x00013500
        /*0c9c*/ 	.word	0x00000005
        /*0ca0*/ 	.word	0x00022860
        /*0ca4*/ 	.short	0x010a
        /*0ca6*/ 	.byte	0x3f
	.zero		1


	//   ....[62]....
        /*0ca8*/ 	.word	0x00013540
        /*0cac*/ 	.word	0x00000003
        /*0cb0*/ 	.word	0x00022860
        /*0cb4*/ 	.short	0x010a
        /*0cb6*/ 	.byte	0x3f
	.zero		1


	//   ....[63]....
        /*0cb8*/ 	.word	0x000135a0
        /*0cbc*/ 	.word	0x00000007
        /*0cc0*/ 	.word	0x00022800
        /*0cc4*/ 	.short	0x010a
        /*0cc6*/ 	.byte	0x3f
	.zero		1


	//   ....[64]....
        /*0cc8*/ 	.word	0x00013600
        /*0ccc*/ 	.word	0x00000000
        /*0cd0*/ 	.word	0x00022830
        /*0cd4*/ 	.short	0x010a
        /*0cd6*/ 	.byte	0x3f
	.zero		1


	//   ....[65]....
        /*0cd8*/ 	.word	0x00013660
        /*0cdc*/ 	.word	0x0000000a
        /*0ce0*/ 	.word	0x00022850
        /*0ce4*/ 	.short	0x010a
        /*0ce6*/ 	.byte	0x3f
	.zero		1


	//   ....[66]....
        /*0ce8*/ 	.word	0x000136c0
        /*0cec*/ 	.word	0x00000000
        /*0cf0*/ 	.word	0x00022830
        /*0cf4*/ 	.short	0x010a
        /*0cf6*/ 	.byte	0x3f
	.zero		1


	//   ....[67]....
        /*0cf8*/ 	.word	0x00013720
        /*0cfc*/ 	.word	0x00000008
        /*0d00*/ 	.word	0x00022850
        /*0d04*/ 	.short	0x010a
        /*0d06*/ 	.byte	0x3f
	.zero		1


	//   ....[68]....
        /*0d08*/ 	.word	0x00013780
        /*0d0c*/ 	.word	0x00000000
        /*0d10*/ 	.word	0x00022830
        /*0d14*/ 	.short	0x010a
        /*0d16*/ 	.byte	0x3f
	.zero		1


	//   ....[69]....
        /*0d18*/ 	.word	0x000137e0
        /*0d1c*/ 	.word	0x00000008
        /*0d20*/ 	.word	0x00022850
        /*0d24*/ 	.short	0x010a
        /*0d26*/ 	.byte	0x3f
	.zero		1


	//   ....[70]....
        /*0d28*/ 	.word	0x00013900
        /*0d2c*/ 	.word	0x00000021
        /*0d30*/ 	.word	0x00022840
        /*0d34*/ 	.short	0x010a
        /*0d36*/ 	.byte	0x3f
	.zero		1


	//   ....[71]....
        /*0d38*/ 	.word	0x00014bd0
        /*0d3c*/ 	.word	0x00000017
        /*0d40*/ 	.word	0x00022820
        /*0d44*/ 	.short	0x010a
        /*0d46*/ 	.byte	0x3f
	.zero		1


	//   ....[72]....
        /*0d48*/ 	.word	0x00014c20
        /*0d4c*/ 	.word	0x00000021
        /*0d50*/ 	.word	0x00022860
        /*0d54*/ 	.short	0x010a
        /*0d56*/ 	.byte	0x3f
	.zero		1


	//   ....[73]....
        /*0d58*/ 	.word	0x00015590
        /*0d5c*/ 	.word	0x0000000a
        /*0d60*/ 	.word	0x00022840
        /*0d64*/ 	.short	0x010a
        /*0d66*/ 	.byte	0x3f
	.zero		1


	//   ....[74]....
        /*0d68*/ 	.word	0x00015c60
        /*0d6c*/ 	.word	0x0000000a
        /*0d70*/ 	.word	0x00022860
        /*0d74*/ 	.short	0x010a
        /*0d76*/ 	.byte	0x3f
	.zero		1


	//   ....[75]....
        /*0d78*/ 	.word	0x00016dc0
        /*0d7c*/ 	.word	0x00000007
        /*0d80*/ 	.word	0x00022820
        /*0d84*/ 	.short	0x010a
        /*0d86*/ 	.byte	0x3f
	.zero		1


	//   ....[76]....
        /*0d88*/ 	.word	0x00016f60
        /*0d8c*/ 	.word	0x00000005
        /*0d90*/ 	.word	0x00022840
        /*0d94*/ 	.short	0x010a
        /*0d96*/ 	.byte	0x3f
	.zero		1


	//   ....[77]....
        /*0d98*/ 	.word	0x00016fb0
        /*0d9c*/ 	.word	0x00000003
        /*0da0*/ 	.word	0x00022840
        /*0da4*/ 	.short	0x010a
        /*0da6*/ 	.byte	0x3f
	.zero		1


	//   ....[78]....
        /*0da8*/ 	.word	0x00017000
        /*0dac*/ 	.word	0x00000005
        /*0db0*/ 	.word	0x00022860
        /*0db4*/ 	.short	0x010a
        /*0db6*/ 	.byte	0x3f
	.zero		1


	//----- nvinfo : EIATTR_NUM_MBARRIERS
	.align		4
.L_555:
        /*0db8*/ 	.byte	0x03, 0x38
        /*0dba*/ 	.short	0x0016


	//----- nvinfo : EIATTR_EXIT_INSTR_OFFSETS
	.align		4
        /*0dbc*/ 	.byte	0x04, 0x1c
        /*0dbe*/ 	.short	(.L_557 - .L_556)


	//   ....[0]....
.L_556:
        /*0dc0*/ 	.word	0x000009a0


	//   ....[1]....
        /*0dc4*/ 	.word	0x0000d3b0


	//   ....[2]....
        /*0dc8*/ 	.word	0x00013590


	//----- nvinfo : EIATTR_MAX_THREADS
	.align		4
.L_557:
        /*0dcc*/ 	.byte	0x04, 0x05
        /*0dce*/ 	.short	(.L_559 - .L_558)
.L_558:
        /*0dd0*/ 	.word	0x00000180
        /*0dd4*/ 	.word	0x00000001
        /*0dd8*/ 	.word	0x00000001


	//----- nvinfo : EIATTR_CRS_STACK_SIZE
	.align		4
.L_559:
        /*0ddc*/ 	.byte	0x04, 0x1e
        /*0dde*/ 	.short	(.L_561 - .L_560)
.L_560:
        /*0de0*/ 	.word	0x00000000


	//----- nvinfo : EIATTR_CBANK_PARAM_SIZE
	.align		4
.L_561:
        /*0de4*/ 	.byte	0x03, 0x19
        /*0de6*/ 	.short	0x0af0


	//----- nvinfo : EIATTR_PARAM_CBANK
	.align		4
        /*0de8*/ 	.byte	0x04, 0x0a
        /*0dea*/ 	.short	(.L_563 - .L_562)
	.align		4
.L_562:
        /*0dec*/ 	.word	index@(.nv.constant0._ZN7cutlass13device_kernelIN5flash11enable_sm90INS1_16FlashAttnFwdSm90INS1_25CollectiveMainloopFwdSm90ILi2EN4cute5tupleIJNS5_1CILi1EEES8_S8_EEENS6_IJNS7_ILi128EEENS7_ILi96EEENS7_ILi64EEEEEELi256ENS_10bfloat16_tEfNS_4arch4Sm90ELb1ELb0ELb0ELb1ELb1ELb0ELb0ELb1ELb0ELb1ELb1ELb0EEENS1_21CollectiveEpilogueFwdINS6_IJSA_NS7_ILi256EEESB_EEES9_SE_SG_Li256ELb1ELb1ELb1ELb0EEENS1_36VarlenDynamicPersistentTileSchedulerILi128ELi96ELi256ELi128ELb1ELb1ELb1ELb1ELb1ELb1EEEEEEEEEvNT_6ParamsE)
        /*0df0*/ 	.short	0x0210
        /*0df2*/ 	.short	0x0af0


	//----- nvinfo : EIATTR_SW_WAR
	.align		4
.L_563:
        /*0df4*/ 	.byte	0x04, 0x36
        /*0df6*/ 	.short	(.L_565 - .L_564)
.L_564:
        /*0df8*/ 	.word	0x00000008
.L_565:


//--------------------- .nv.info._ZN7cutlass13device_kernelIN5flash11enable_sm90INS1_16FlashAttnFwdSm90INS1_25CollectiveMainloopFwdSm90ILi2EN4cute5tupleIJNS5_1CILi1EEES8_S8_EEENS6_IJNS7_ILi128EEENS7_ILi96EEENS7_ILi64EEEEEELi256ENS_10bfloat16_tEfNS_4arch4Sm90ELb1ELb0ELb0ELb1ELb1ELb1ELb0ELb1ELb0ELb1ELb1ELb0EEENS1_21CollectiveEpilogueFwdINS6_IJSA_NS7_ILi256EEESB_EEES9_SE_SG_Li256ELb1ELb1ELb1ELb0EEENS1_36VarlenDynamicPersistentTileSchedulerILi128ELi96ELi256ELi128ELb1ELb1ELb1ELb1ELb1ELb1EEEEEEEEEvNT_6ParamsE --------------------------
	.section	.nv.info._ZN7cutlass13device_kernelIN5flash11enable_sm90INS1_16FlashAttnFwdSm90INS1_25CollectiveMainloopFwdSm90ILi2EN4cute5tupleIJNS5_1CILi1EEES8_S8_EEENS6_IJNS7_ILi128EEENS7_ILi96EEENS7_ILi64EEEEEELi256ENS_10bfloat16_tEfNS_4arch4Sm90ELb1ELb0ELb0ELb1ELb1ELb1ELb0ELb1ELb0ELb1ELb1ELb0EEENS1_21CollectiveEpilogueFwdINS6_IJSA_NS7_ILi256EEESB_EEES9_SE_SG_Li256ELb1ELb1ELb1ELb0EEENS1_36VarlenDynamicPersistentTileSchedulerILi128ELi96ELi256ELi128ELb1ELb1ELb1ELb1ELb1ELb1EEEEEEEEEvNT_6ParamsE,"",@"SHT_CUDA_INFO"
	.sectionflags	@""
	.align	4


	//----- nvinfo : EIATTR_CUDA_API_VERSION
	.align		4
        /*0000*/ 	.byte	0x04, 0x37
        /*0002*/ 	.short	(.L_567 - .L_566)
.L_566:
        /*0004*/ 	.word	0x00000082


	//----- nvinfo : EIATTR_KPARAM_INFO
	.align		4
.L_567:
        /*0008*/ 	.byte	0x04, 0x17
        /*000a*/ 	.short	(.L_569 - .L_568)
.L_568:
        /*000c*/ 	.word	0x00000000
        /*0010*/ 	.short	0x0000
        /*0012*/ 	.short	0x0070
        /*0014*/ 	.byte	0x00, 0xf0, 0x01, 0x2a


	//----- nvinfo : EIATTR_SPARSE_MMA_MASK
	.align		4
.L_569:
        /*0018*/ 	.byte	0x03, 0x50
        /*001a*/ 	.short	0x0000


	//----- nvinfo : EIATTR_MAXREG_COUNT
	.align		4
        /*001c*/ 	.byte	0x03, 0x1b
        /*001e*/ 	.short	0x00a8


	//----- nvinfo : EIATTR_NUM_BARRIERS
	.align		4
        /*0020*/ 	.byte	0x02, 0x4c
        /*0022*/ 	.byte	0x10
	.zero		1


	//----- nvinfo : EIATTR_EXTERNS
	.align		4
        /*0024*/ 	.byte	0x04, 0x0f
        /*0026*/ 	.short	(.L_571 - .L_570)


	//   ....[0]....
	.align		4
.L_570:
        /*0028*/ 	.word	index@(__assertfail)


	//----- nvinfo : EIATTR_ANNOTATIONS
	.align		4
.L_571:
        /*002c*/ 	.byte	0x04, 0x55
        /*002e*/ 	.short	(.L_573 - .L_572)


	//   ....[0]....
.L_572:
        /* <DEDUP_REMOVED lines=142> */


	//----- nvinfo : EIATTR_MERCURY_ISA_VERSION
	.align		4
.L_573:
        /*08f8*/ 	.byte	0x03, 0x5f
        /*08fa*/ 	.short	0x0101


	//----- nvinfo : EIATTR_UNUSED_LOAD_BYTE_OFFSET
	.align		4
        /*08fc*/ 	.byte	0x04, 0x44
        /*08fe*/ 	.short	(.L_575 - .L_574)


	//   ....[0]....
.L_574:
        /*0900*/ 	.word	0x00000a80
        /*0904*/ 	.word	0x0000fff0


	//   ....[1]....
        /*0908*/ 	.word	0x00011580
        /*090c*/ 	.word	0x0000fff0


	//----- nvinfo : EIATTR_INT_WARP_WIDE_INSTR_OFFSETS
	.align		4
.L_575:
        /*0910*/ 	.byte	0x04, 0x31
        /*0912*/ 	.short	(.L_577 - .L_576)


	//   ....[0]....
.L_576:
        /*0914*/ 	.word	0x00000130


	//   ....[1]....
        /*0918*/ 	.word	0x00000170


	//   ....[2]....
        /*091c*/ 	.word	0x000001e0


	//   ....[3]....
        /*0920*/ 	.word	0x00019850


	//   ....[4]....
        /*0924*/ 	.word	0x000198e0


	//   ....[5]....
        /*0928*/ 	.word	0x0001cbd0


	//   ....[6]....
        /*092c*/ 	.word	0x0001cc60


	//----- nvinfo : EIATTR_COOP_GROUP_MASK_REGIDS
	.align		4
.L_577:
        /*0930*/ 	.byte	0x04, 0x29
        /*0932*/ 	.short	(.L_579 - .L_578)


	//   ....[0]....
.L_578:
        /*0934*/ 	.word	0xffffffff


	//   ....[1]....
        /*0938*/ 	.word	0xffffffff


	//   ....[2]....
        /*093c*/ 	.word	0xffffffff


	//   ....[3]....
        /*0940*/ 	.word	0xffffffff


	//   ....[4]....
        /*0944*/ 	.word	0xffffffff


	//   ....[5]....
        /*0948*/ 	.word	0xffffffff


	//   ....[6]....
        /*094c*/ 	.word	0xffffffff


	//   ....[7]....
        /*0950*/ 	.word	0xffffffff


	//   ....[8]....
        /*0954*/ 	.word	0xffffffff


	//   ....[9]....
        /*0958*/ 	.word	0xffffffff


	//   ....[10]....
        /*095c*/ 	.word	0xffffffff


	//   ....[11]....
        /*0960*/ 	.word	0xffffffff


	//   ....[12]....
        /*0964*/ 	.word	0xffffffff


	//   ....[13]....
        /*0968*/ 	.word	0xffffffff


	//   ....[14]....
        /*096c*/ 	.word	0xffffffff


	//   ....[15]....
        /*0970*/ 	.word	0xffffffff


	//   ....[16]....
        /*0974*/ 	.word	0xffffffff


	//   ....[17]....
        /*0978*/ 	.word	0xffffffff


	//   ....[18]....
        /*097c*/ 	.word	0xffffffff


	//   ....[19]....
        /*0980*/ 	.word	0xffffffff


	//   ....[20]....
        /*0984*/ 	.word	0xffffffff


	//   ....[21]....
        /*0988*/ 	.word	0xffffffff


	//   ....[22]....
        /*098c*/ 	.word	0xffffffff


	//   ....[23]....
        /*0990*/ 	.word	0xffffffff


	//   ....[24]....
        /*0994*/ 	.word	0xffffffff


	//   ....[25]....
        /*0998*/ 	.word	0xffffffff


	//   ....[26]....
        /*099c*/ 	.word	0xffffffff


	//   ....[27]....
        /*09a0*/ 	.word	0xffffffff


	//   ....[28]....
        /*09a4*/ 	.word	0xffffffff


	//   ....[29]....
        /*09a8*/ 	.word	0xffffffff


	//   ....[30]....
        /*09ac*/ 	.word	0xffffffff


	//   ....[31]....
        /*09b0*/ 	.word	0xffffffff


	//   ....[32]....
        /*09b4*/ 	.word	0xffffffff


	//   ....[33]....
        /*09b8*/ 	.word	0xffffffff


	//   ....[34]....
        /*09bc*/ 	.word	0xffffffff


	//   ....[35]....
        /*09c0*/ 	.word	0xffffffff


	//   ....[36]....
        /*09c4*/ 	.word	0xffffffff


	//   ....[37]....
        /*09c8*/ 	.word	0xffffffff


	//   ....[38]....
        /*09cc*/ 	.word	0xffffffff


	//   ....[39]....
        /*09d0*/ 	.word	0xffffffff


	//   ....[40]....
        /*09d4*/ 	.word	0xffffffff


	//   ....[41]....
        /*09d8*/ 	.word	0xffffffff


	//   ....[42]....
        /*09dc*/ 	.word	0xffffffff


	//   ....[43]....
        /*09e0*/ 	.word	0xffffffff


	//   ....[44]....
        /*09e4*/ 	.word	0xffffffff


	//   ....[45]....
        /*09e8*/ 	.word	0xffffffff


	//   ....[46]....
        /*09ec*/ 	.word	0xffffffff


	//   ....[47]....
        /*09f0*/ 	.word	0xffffffff


	//   ....[48]....
        /*09f4*/ 	.word	0xffffffff


	//   ....[49]....
        /*09f8*/ 	.word	0xffffffff


	//   ....[50]....
        /*09fc*/ 	.word	0xffffffff


	//   ....[51]....
        /*0a00*/ 	.word	0xffffffff


	//   ....[52]....
        /*0a04*/ 	.word	0xffffffff


	//   ....[53]....
        /*0a08*/ 	.word	0xffffffff


	//   ....[54]....
        /*0a0c*/ 	.word	0xffffffff


	//   ....[55]....
        /*0a10*/ 	.word	0xffffffff


	//   ....[56]....
        /*0a14*/ 	.word	0xffffffff


	//   ....[57]....
        /*0a18*/ 	.word	0xffffffff


	//   ....[58]....
        /*0a1c*/ 	.word	0xffffffff


	//   ....[59]....
        /*0a20*/ 	.word	0xffffffff


	//   ....[60]....
        /*0a24*/ 	.word	0xffffffff


	//   ....[61]....
        /*0a28*/ 	.word	0xffffffff


	//   ....[62]....
        /*0a2c*/ 	.word	0xffffffff


	//   ....[63]....
        /*0a30*/ 	.word	0xffffffff


	//   ....[64]....
        /*0a34*/ 	.word	0xffffffff


	//   ....[65]....
        /*0a38*/ 	.word	0xffffffff


	//   ....[66]....
        /*0a3c*/ 	.word	0xffffffff


	//   ....[67]....
        /*0a40*/ 	.word	0xffffffff


	//   ....[68]....
        /*0a44*/ 	.word	0xffffffff


	//   ....[69]....
        /*0a48*/ 	.word	0xffffffff


	//   ....[70]....
        /*0a4c*/ 	.word	0xffffffff


	//   ....[71]....
        /*0a50*/ 	.word	0xffffffff


	//   ....[72]....
        /*0a54*/ 	.word	0xffffffff


	//   ....[73]....
        /*0a58*/ 	.word	0xffffffff


	//   ....[74]....
        /*0a5c*/ 	.word	0xffffffff


	//   ....[75]....
        /*0a60*/ 	.word	0xffffffff


	//   ....[76]....
        /*0a64*/ 	.word	0xffffffff


	//   ....[77]....
        /*0a68*/ 	.word	0xffffffff


	//   ....[78]....
        /*0a6c*/ 	.word	0xffffffff


	//   ....[79]....
        /*0a70*/ 	.word	0xffffffff


	//   ....[80]....
        /*0a74*/ 	.word	0xffffffff


	//   ....[81]....
        /*0a78*/ 	.word	0xffffffff


	//   ....[82]....
        /*0a7c*/ 	.word	0xffffffff


	//   ....[83]....
        /*0a80*/ 	.word	0xffffffff


	//   ....[84]....
        /*0a84*/ 	.word	0xffffffff


	//   ....[85]....
        /*0a88*/ 	.word	0xffffffff


	//   ....[86]....
        /*0a8c*/ 	.word	0xffffffff


	//   ....[87]....
        /*0a90*/ 	.word	0xffffffff


	//   ....[88]....
        /*0a94*/ 	.word	0xffffffff


	//   ....[89]....
        /*0a98*/ 	.word	0xffffffff


	//   ....[90]....
        /*0a9c*/ 	.word	0xffffffff


	//   ....[91]....
        /*0aa0*/ 	.word	0xffffffff


	//   ....[92]....
        /*0aa4*/ 	.word	0xffffffff


	//   ....[93]....
        /*0aa8*/ 	.word	0xffffffff


	//   ....[94]....
        /*0aac*/ 	.word	0xffffffff


	//   ....[95]....
        /*0ab0*/ 	.word	0xffffffff


	//   ....[96]....
        /*0ab4*/ 	.word	0xffffffff


	//   ....[97]....
        /*0ab8*/ 	.word	0xffffffff


	//   ....[98]....
        /*0abc*/ 	.word	0xffffffff


	//   ....[99]....
        /*0ac0*/ 	.word	0xffffffff


	//   ....[100]....
        /*0ac4*/ 	.word	0xffffffff


	//   ....[101]....
        /*0ac8*/ 	.word	0xffffffff


	//   ....[102]....
        /*0acc*/ 	.word	0xffffffff


	//   ....[103]....
        /*0ad0*/ 	.word	0xffffffff


	//   ....[104]....
        /*0ad4*/ 	.word	0xffffffff


	//   ....[105]....
        /*0ad8*/ 	.word	0xffffffff


	//   ....[106]....
        /*0adc*/ 	.word	0xffffffff


	//   ....[107]....
        /*0ae0*/ 	.word	0xffffffff


	//   ....[108]....
        /*0ae4*/ 	.word	0xffffffff


	//   ....[109]....
        /*0ae8*/ 	.word	0xffffffff


	//   ....[110]....
        /*0aec*/ 	.word	0xffffffff


	//   ....[111]....
        /*0af0*/ 	.word	0xffffffff


	//   ....[112]....
        /*0af4*/ 	.word	0xffffffff


	//   ....[113]....
        /*0af8*/ 	.word	0xffffffff


	//   ....[114]....
        /*0afc*/ 	.word	0xffffffff


	//   ....[115]....
        /*0b00*/ 	.word	0xffffffff


	//   ....[116]....
        /*0b04*/ 	.word	0xffffffff


	//   ....[117]....
        /*0b08*/ 	.word	0xffffffff


	//   ....[118]....
        /*0b0c*/ 	.word	0xffffffff


	//   ....[119]....
        /*0b10*/ 	.word	0xffffffff


	//   ....[120]....
        /*0b14*/ 	.word	0xffffffff


	//   ....[121]....
        /*0b18*/ 	.word	0xffffffff


	//   ....[122]....
        /*0b1c*/ 	.word	0xffffffff


	//   ....[123]....
        /*0b20*/ 	.word	0xffffffff


	//   ....[124]....
        /*0b24*/ 	.word	0xffffffff


	//   ....[125]....
        /*0b28*/ 	.word	0xffffffff


	//   ....[126]....
        /*0b2c*/ 	.word	0xffffffff


	//   ....[127]....
        /*0b30*/ 	.word	0xffffffff


	//   ....[128]....
        /*0b34*/ 	.word	0xffffffff


	//   ....[129]....
        /*0b38*/ 	.word	0xffffffff


	//   ....[130]....
        /*0b3c*/ 	.word	0xffffffff


	//   ....[131]....
        /*0b40*/ 	.word	0xffffffff


	//   ....[132]....
        /*0b44*/ 	.word	0xffffffff


	//   ....[133]....
        /*0b48*/ 	.word	0xffffffff


	//   ....[134]....
        /*0b4c*/ 	.word	0xffffffff


	//   ....[135]....
        /*0b50*/ 	.word	0xffffffff


	//   ....[136]....
        /*0b54*/ 	.word	0xffffffff


	//   ....[137]....
        /*0b58*/ 	.word	0xffffffff


	//   ....[138]....
        /*0b5c*/ 	.word	0xffffffff


	//   ....[139]....
        /*0b60*/ 	.word	0xffffffff


	//   ....[140]....
        /*0b64*/ 	.word	0xffffffff


	//   ....[141]....
        /*0b68*/ 	.word	0xffffffff


	//   ....[142]....
        /*0b6c*/ 	.word	0xffffffff


	//   ....[143]....
        /*0b70*/ 	.word	0xffffffff


	//   ....[144]....
        /*0b74*/ 	.word	0xffffffff


	//   ....[145]....
        /*0b78*/ 	.word	0xffffffff


	//   ....[146]....
        /*0b7c*/ 	.word	0xffffffff


	//   ....[147]....
        /*0b80*/ 	.word	0xffffffff


	//   ....[148]....
        /*0b84*/ 	.word	0xffffffff


	//   ....[149]....
        /*0b88*/ 	.word	0xffffffff


	//   ....[150]....
        /*0b8c*/ 	.word	0xffffffff


	//   ....[151]....
        /*0b90*/ 	.word	0xffffffff


	//   ....[152]....
        /*0b94*/ 	.word	0xffffffff


	//   ....[153]....
        /*0b98*/ 	.word	0xffffffff


	//   ....[154]....
        /*0b9c*/ 	.word	0xffffffff


	//   ....[155]....
        /*0ba0*/ 	.word	0xffffffff


	//   ....[156]....
        /*0ba4*/ 	.word	0xffffffff


	//   ....[157]....
        /*0ba8*/ 	.word	0xffffffff


	//   ....[158]....
        /*0bac*/ 	.word	0xffffffff


	//   ....[159]....
        /*0bb0*/ 	.word	0xffffffff


	//   ....[160]....
        /*0bb4*/ 	.word	0xffffffff


	//   ....[161]....
        /*0bb8*/ 	.word	0xffffffff


	//   ....[162]....
        /*0bbc*/ 	.word	0xffffffff


	//   ....[163]....
        /*0bc0*/ 	.word	0xffffffff


	//   ....[164]....
        /*0bc4*/ 	.word	0xffffffff


	//   ....[165]....
        /*0bc8*/ 	.word	0xffffffff


	//   ....[166]....
        /*0bcc*/ 	.word	0xffffffff


	//   ....[167]....
        /*0bd0*/ 	.word	0xffffffff


	//   ....[168]....
        /*0bd4*/ 	.word	0xffffffff


	//   ....[169]....
        /*0bd8*/ 	.word	0xffffffff


	//   ....[170]....
        /*0bdc*/ 	.word	0xffffffff


	//   ....[171]....
        /*0be0*/ 	.word	0xffffffff


	//   ....[172]....
        /*0be4*/ 	.word	0xffffffff


	//   ....[173]....
        /*0be8*/ 	.word	0xffffffff


	//   ....[174]....
        /*0bec*/ 	.word	0xffffffff


	//   ....[175]....
        /*0bf0*/ 	.word	0xffffffff


	//   ....[176]....
        /*0bf4*/ 	.word	0xffffffff


	//   ....[177]....
        /*0bf8*/ 	.word	0xffffffff


	//   ....[178]....
        /*0bfc*/ 	.word	0xffffffff


	//   ....[179]....
        /*0c00*/ 	.word	0xffffffff


	//   ....[180]....
        /*0c04*/ 	.word	0xffffffff


	//   ....[181]....
        /*0c08*/ 	.word	0xffffffff


	//   ....[182]....
        /*0c0c*/ 	.word	0xffffffff


	//   ....[183]....
        /*0c10*/ 	.word	0xffffffff


	//   ....[184]....
        /*0c14*/ 	.word	0xffffffff


	//   ....[185]....
        /*0c18*/ 	.word	0x0500000f


	//   ....[186]....
        /*0c1c*/ 	.word	0x0500000f


	//   ....[187]....
        /*0c20*/ 	.word	0x0500000f


	//   ....[188]....
        /*0c24*/ 	.word	0x0500000f


	//   ....[189]....
        /*0c28*/ 	.word	0x0500000f


	//   ....[190]....
        /*0c2c*/ 	.word	0x0500000f


	//   ....[191]....
        /*0c30*/ 	.word	0x0500000f


	//   ....[192]....
        /*0c34*/ 	.word	0x0500000f


	//   ....[193]....
        /*0c38*/ 	.word	0x0500000f


	//   ....[194]....
        /*0c3c*/ 	.word	0x0500000f


	//   ....[195]....
        /*0c40*/ 	.word	0x0500000f


	//   ....[196]....
        /*0c44*/ 	.word	0x0500000f


	//   ....[197]....
        /*0c48*/ 	.word	0x0500000f


	//   ....[198]....
        /*0c4c*/ 	.word	0x0500000f


	//   ....[199]....
        /*0c50*/ 	.word	0x0500000f


	//   ....[200]....
        /*0c54*/ 	.word	0x0500000f


	//   ....[201]....
        /*0c58*/ 	.word	0x0500000f


	//   ....[202]....
        /*0c5c*/ 	.word	0x0500000f


	//   ....[203]....
        /*0c60*/ 	.word	0x0500000f


	//   ....[204]....
        /*0c64*/ 	.word	0x0500000f


	//   ....[205]....
        /*0c68*/ 	.word	0x0500000f


	//   ....[206]....
        /*0c6c*/ 	.word	0x0500000f


	//   ....[207]....
        /*0c70*/ 	.word	0x0500000f


	//   ....[208]....
        /*0c74*/ 	.word	0x0500000f


	//   ....[209]....
        /*0c78*/ 	.word	0x0500000f


	//   ....[210]....
        /*0c7c*/ 	.word	0x0500000f


	//   ....[211]....
        /*0c80*/ 	.word	0x0500000f


	//   ....[212]....
        /*0c84*/ 	.word	0x0500000f


	//   ....[213]....
        /*0c88*/ 	.word	0x0500000f


	//   ....[214]....
        /*0c8c*/ 	.word	0x0500000f


	//   ....[215]....
        /*0c90*/ 	.word	0x0500000f


	//   ....[216]....
        /*0c94*/ 	.word	0x0500000f


	//   ....[217]....
        /*0c98*/ 	.word	0x0500000f


	//   ....[218]....
        /*0c9c*/ 	.word	0x0500000f


	//   ....[219]....
        /*0ca0*/ 	.word	0x0500000f


	//   ....[220]....
        /*0ca4*/ 	.word	0x0500000f


	//   ....[221]....
        /*0ca8*/ 	.word	0x0500000f


	//   ....[222]....
        /*0cac*/ 	.word	0x0500000f


	//   ....[223]....
        /*0cb0*/ 	.word	0x0500000f


	//   ....[224]....
        /*0cb4*/ 	.word	0x0500000f


	//   ....[225]....
        /*0cb8*/ 	.word	0x0500000f


	//   ....[226]....
        /*0cbc*/ 	.word	0x0500000f


	//   ....[227]....
        /*0cc0*/ 	.word	0x0500000f


	//   ....[228]....
        /*0cc4*/ 	.word	0x0500000f


	//   ....[229]....
        /*0cc8*/ 	.word	0x0500000f


	//   ....[230]....
        /*0ccc*/ 	.word	0x0500000f


	//   ....[231]....
        /*0cd0*/ 	.word	0x0500000f


	//   ....[232]....
        /*0cd4*/ 	.word	0x0500000f


	//   ....[233]....
        /*0cd8*/ 	.word	0x0500000f


	//   ....[234]....
        /*0cdc*/ 	.word	0x0500000f


	//   ....[235]....
        /*0ce0*/ 	.word	0x0500000f


	//   ....[236]....
        /*0ce4*/ 	.word	0x0500000f


	//   ....[237]....
        /*0ce8*/ 	.word	0x0500000f


	//   ....[238]....
        /*0cec*/ 	.word	0x0500000f


	//   ....[239]....
        /*0cf0*/ 	.word	0x0500000f


	//   ....[240]....
        /*0cf4*/ 	.word	0x0500000f


	//   ....[241]....
        /*0cf8*/ 	.word	0x0500000f


	//   ....[242]....
        /*0cfc*/ 	.word	0x0500000f


	//   ....[243]....
        /*0d00*/ 	.word	0x0500000f


	//   ....[244]....
        /*0d04*/ 	.word	0x0500000f


	//   ....[245]....
        /*0d08*/ 	.word	0x0500000f


	//   ....[246]....
        /*0d0c*/ 	.word	0x0500000f


	//   ....[247]....
        /*0d10*/ 	.word	0x0500000f


	//   ....[248]....
        /*0d14*/ 	.word	0x0500000f


	//   ....[249]....
        /*0d18*/ 	.word	0x0500000f


	//   ....[250]....
        /*0d1c*/ 	.word	0x0500000f


	//   ....[251]....
        /*0d20*/ 	.word	0x0500000f


	//   ....[252]....
        /*0d24*/ 	.word	0x0500000f


	//   ....[253]....
        /*0d28*/ 	.word	0x0500000f


	//   ....[254]....
        /*0d2c*/ 	.word	0x0500000f


	//   ....[255]....
        /*0d30*/ 	.word	0x0500000f


	//   ....[0]....
        /*0d34*/ 	.word	0x0500000f


	//   ....[1]....
        /*0d38*/ 	.word	0x0500000f


	//   ....[2]....
        /*0d3c*/ 	.word	0x0500000f


	//   ....[3]....
        /*0d40*/ 	.word	0x0500000f


	//   ....[4]....
        /*0d44*/ 	.word	0x0500000f


	//   ....[5]....
        /*0d48*/ 	.word	0x0500000f


	//   ....[6]....
        /*0d4c*/ 	.word	0x0500000f


	//   ....[7]....
        /*0d50*/ 	.word	0x0500000f


	//   ....[8]....
        /*0d54*/ 	.word	0x0500000f


	//   ....[9]....
        /*0d58*/ 	.word	0x0500000f


	//   ....[10]....
        /*0d5c*/ 	.word	0x0500000f


	//   ....[11]....
        /*0d60*/ 	.word	0x0500000f


	//   ....[12]....
        /*0d64*/ 	.word	0x0500000f


	//   ....[13]....
        /*0d68*/ 	.word	0x0500000f


	//   ....[14]....
        /*0d6c*/ 	.word	0x0500000f


	//   ....[15]....
        /*0d70*/ 	.word	0x0500000f


	//   ....[16]....
        /*0d74*/ 	.word	0x0500000f


	//   ....[17]....
        /*0d78*/ 	.word	0x0500000f


	//   ....[18]....
        /*0d7c*/ 	.word	0x0500000f


	//   ....[19]....
        /*0d80*/ 	.word	0x0500000f


	//   ....[20]....
        /*0d84*/ 	.word	0x0500000f


	//   ....[21]....
        /*0d88*/ 	.word	0x0500000f


	//   ....[22]....
        /*0d8c*/ 	.word	0x0500000f


	//   ....[23]....
        /*0d90*/ 	.word	0x0500000f


	//   ....[24]....
        /*0d94*/ 	.word	0x0500000f


	//   ....[25]....
        /*0d98*/ 	.word	0x0500000f


	//   ....[26]....
        /*0d9c*/ 	.word	0x0500000f


	//   ....[27]....
        /*0da0*/ 	.word	0x0500000f


	//   ....[28]....
        /*0da4*/ 	.word	0x0500000f


	//   ....[29]....
        /*0da8*/ 	.word	0x0500000f


	//   ....[30]....
        /*0dac*/ 	.word	0x0500000f


	//   ....[31]....
        /*0db0*/ 	.word	0x0500000f


	//   ....[32]....
        /*0db4*/ 	.word	0x0500000f


	//   ....[33]....
        /*0db8*/ 	.word	0x0500000f


	//   ....[34]....
        /*0dbc*/ 	.word	0x0500000f


	//   ....[35]....
        /*0dc0*/ 	.word	0x0500000f


	//   ....[36]....
        /*0dc4*/ 	.word	0x0500000f


	//   ....[37]....
        /*0dc8*/ 	.word	0x0500000f


	//   ....[38]....
        /*0dcc*/ 	.word	0x0500000f


	//   ....[39]....
        /*0dd0*/ 	.word	0x0500000f


	//   ....[40]....
        /*0dd4*/ 	.word	0x0500000f


	//   ....[41]....
        /*0dd8*/ 	.word	0x0500000f


	//   ....[42]....
        /*0ddc*/ 	.word	0x0500000f


	//   ....[43]....
        /*0de0*/ 	.word	0x0500000f


	//   ....[44]....
        /*0de4*/ 	.word	0x0500000f


	//   ....[45]....
        /*0de8*/ 	.word	0x0500000f


	//   ....[46]....
        /*0dec*/ 	.word	0x0500000f


	//   ....[47]....
        /*0df0*/ 	.word	0x0500000f


	//   ....[48]....
        /*0df4*/ 	.word	0x0500000f


	//   ....[49]....
        /*0df8*/ 	.word	0x0500000f


	//   ....[50]....
        /*0dfc*/ 	.word	0x0500000f


	//   ....[51]....
        /*0e00*/ 	.word	0x0500000f


	//   ....[52]....
        /*0e04*/ 	.word	0x0500000f


	//   ....[53]....
        /*0e08*/ 	.word	0x0500000f


	//   ....[54]....
        /*0e0c*/ 	.word	0x0500000f


	//   ....[55]....
        /*0e10*/ 	.word	0x0500000f


	//   ....[56]....
        /*0e14*/ 	.word	0x0500000f


	//   ....[57]....
        /*0e18*/ 	.word	0x0500000f


	//   ....[58]....
        /*0e1c*/ 	.word	0x0500000f


	//   ....[59]....
        /*0e20*/ 	.word	0x0500000f


	//   ....[60]....
        /*0e24*/ 	.word	0x0500000f


	//   ....[61]....
        /*0e28*/ 	.word	0x0500000f


	//   ....[62]....
        /*0e2c*/ 	.word	0x0500000f


	//----- nvinfo : EIATTR_COOP_GROUP_INSTR_OFFSETS
	.align		4
.L_579:
        /*0e30*/ 	.byte	0x04, 0x28
        /*0e32*/ 	.short	(.L_581 - .L_580)


	//   ....[0]....
.L_580:
        /*0e34*/ 	.word	0x00000070


	//   ....[1]....
        /*0e38*/ 	.word	0x00000140


	//   ....[2]....
        /*0e3c*/ 	.word	0x00000190


	//   ....[3]....
        /*0e40*/ 	.word	0x000003c0


	//   ....[4]....
        /*0e44*/ 	.word	0x00000520


	//   ....[5]....
        /*0e48*/ 	.word	0x00000640


	//   ....[6]....
        /*0e4c*/ 	.word	0x000007a0


	//   ....[7]....
        /*0e50*/ 	.word	0x00003890


	//   ....[8]....
        /*0e54*/ 	.word	0x000038a0


	//   ....[9]....
        /*0e58*/ 	.word	0x00003fd0


	//   ....[10]....
        /*0e5c*/ 	.word	0x00003fe0


	//   ....[11]....
        /*0e60*/ 	.word	0x00004c50


	//   ....[12]....
        /*0e64*/ 	.word	0x00004c60


	//   ....[13]....
        /*0e68*/ 	.word	0x00005430


	//   ....[14]....
        /*0e6c*/ 	.word	0x00005440


	//   ....[15]....
        /*0e70*/ 	.word	0x00005e80


	//   ....[16]....
        /*0e74*/ 	.word	0x00005e90


	//   ....[17]....
        /*0e78*/ 	.word	0x00005fa0


	//   ....[18]....
        /*0e7c*/ 	.word	0x00005fb0


	//   ....[19]....
        /*0e80*/ 	.word	0x00006350


	//   ....[20]....
        /*0e84*/ 	.word	0x00006380


	//   ....[21]....
        /*0e88*/ 	.word	0x00006650


	//   ....[22]....
        /*0e8c*/ 	.word	0x00006670


	//   ....[23]....
        /*0e90*/ 	.word	0x000072c0


	//   ....[24]....
        /*0e94*/ 	.word	0x00007a30


	//   ....[25]....
        /*0e98*/ 	.word	0x00007a40


	//   ....[26]....
        /*0e9c*/ 	.word	0x00007a50


	//   ....[27]....
        /*0ea0*/ 	.word	0x00007a60


	//   ....[28]....
        /*0ea4*/ 	.word	0x00007d50


	//   ....[29]....
        /*0ea8*/ 	.word	0x00007d60


	//   ....[30]....
        /*0eac*/ 	.word	0x00007d70


	//   ....[31]....
        /*0eb0*/ 	.word	0x00007d80


	//   ....[32]....
        /*0eb4*/ 	.word	0x00009080


	//   ....[33]....
        /*0eb8*/ 	.word	0x000090a0


	//   ....[34]....
        /*0ebc*/ 	.word	0x000090b0


	//   ....[35]....
        /*0ec0*/ 	.word	0x000090c0


	//   ....[36]....
        /*0ec4*/ 	.word	0x000091b0


	//   ....[37]....
        /*0ec8*/ 	.word	0x000091d0


	//   ....[38]....
        /*0ecc*/ 	.word	0x00009250


	//   ....[39]....
        /*0ed0*/ 	.word	0x000092a0


	//   ....[40]....
        /*0ed4*/ 	.word	0x0000a9e0


	//   ....[41]....
        /*0ed8*/ 	.word	0x0000aa10


	//   ....[42]....
        /*0edc*/ 	.word	0x0000aed0


	//   ....[43]....
        /*0ee0*/ 	.word	0x0000afd0


	//   ....[44]....
        /*0ee4*/ 	.word	0x0000b580


	//   ....[45]....
        /*0ee8*/ 	.word	0x0000b5f0


	//   ....[46]....
        /*0eec*/ 	.word	0x0000c8c0


	//   ....[47]....
        /*0ef0*/ 	.word	0x0000c8e0


	//   ....[48]....
        /*0ef4*/ 	.word	0x0000cfb0


	//   ....[49]....
        /*0ef8*/ 	.word	0x0000cfd0


	//   ....[50]....
        /*0efc*/ 	.word	0x0000d490


	//   ....[51]....
        /*0f00*/ 	.word	0x0000d4e0


	//   ....[52]....
        /*0f04*/ 	.word	0x0000f0d0


	//   ....[53]....
        /*0f08*/ 	.word	0x0000f0f0


	//   ....[54]....
        /*0f0c*/ 	.word	0x0000f9d0


	//   ....[55]....
        /*0f10*/ 	.word	0x0000fa20


	//   ....[56]....
        /*0f14*/ 	.word	0x00010ad0


	//   ....[57]....
        /*0f18*/ 	.word	0x00010b60


	//   ....[58]....
        /*0f1c*/ 	.word	0x00010c10


	//   ....[59]....
        /*0f20*/ 	.word	0x00010de0


	//   ....[60]....
        /*0f24*/ 	.word	0x00012620


	//   ....[61]....
        /*0f28*/ 	.word	0x00012640


	//   ....[62]....
        /*0f2c*/ 	.word	0x00012650


	//   ....[63]....
        /*0f30*/ 	.word	0x00012660


	//   ....[64]....
        /*0f34*/ 	.word	0x00013080


	//   ....[65]....
        /*0f38*/ 	.word	0x00013090


	//   ....[66]....
        /*0f3c*/ 	.word	0x000132c0


	//   ....[67]....
        /*0f40*/ 	.word	0x000132d0


	//   ....[68]....
        /*0f44*/ 	.word	0x00013500


	//   ....[69]....
        /*0f48*/ 	.word	0x00013510


	//   ....[70]....
        /*0f4c*/ 	.word	0x00013740


	//   ....[71]....
        /*0f50*/ 	.word	0x00013750


	//   ....[72]....
        /*0f54*/ 	.word	0x00013c20


	//   ....[73]....
        /*0f58*/ 	.word	0x00013c30


	//   ....[74]....
        /*0f5c*/ 	.word	0x000148b0


	//   ....[75]....
        /*0f60*/ 	.word	0x000148c0


	//   ....[76]....
        /*0f64*/ 	.word	0x00015e60


	//   ....[77]....
        /*0f68*/ 	.word	0x00015e70


	//   ....[78]....
        /*0f6c*/ 	.word	0x000160b0


	//   ....[79]....
        /*0f70*/ 	.word	0x000160c0


	//   ....[80]....
        /*0f74*/ 	.word	0x000162f0


	//   ....[81]....
        /*0f78*/ 	.word	0x00016300


	//   ....[82]....
        /*0f7c*/ 	.word	0x00016530


	//   ....[83]....
        /*0f80*/ 	.word	0x00016540


	//   ....[84]....
        /*0f84*/ 	.word	0x000167d0


	//   ....[85]....
        /*0f88*/ 	.word	0x000169c0


	//   ....[86]....
        /*0f8c*/ 	.word	0x000169f0


	//   ....[87]....
        /*0f90*/ 	.word	0x00016a20


	//   ....[88]....
        /*0f94*/ 	.word	0x00016a50


	//   ....[89]....
        /*0f98*/ 	.word	0x00016a80


	//   ....[90]....
        /*0f9c*/ 	.word	0x00016ab0


	//   ....[91]....
        /*0fa0*/ 	.word	0x00016c40


	//   ....[92]....
        /*0fa4*/ 	.word	0x00016c70


	//   ....[93]....
        /*0fa8*/ 	.word	0x00016ca0


	//   ....[94]....
        /*0fac*/ 	.word	0x00016cd0


	//   ....[95]....
        /*0fb0*/ 	.word	0x00016d00


	//   ....[96]....
        /*0fb4*/ 	.word	0x00016d30


	//   ....[97]....
        /*0fb8*/ 	.word	0x00016dc0


	//   ....[98]....
        /*0fbc*/ 	.word	0x00016df0


	//   ....[99]....
        /*0fc0*/ 	.word	0x00016e00


	//   ....[100]....
        /*0fc4*/ 	.word	0x00016e40


	//   ....[101]....
        /*0fc8*/ 	.word	0x00018300


	//   ....[102]....
        /*0fcc*/ 	.word	0x0001a3c0


	//   ....[103]....
        /*0fd0*/ 	.word	0x0001a3e0


	//   ....[104]....
        /*0fd4*/ 	.word	0x0001a470


	//   ....[105]....
        /*0fd8*/ 	.word	0x0001a490


	//   ....[106]....
        /*0fdc*/ 	.word	0x0001a510


	//   ....[107]....
        /*0fe0*/ 	.word	0x0001a530


	//   ....[108]....
        /*0fe4*/ 	.word	0x0001a5b0


	//   ....[109]....
        /*0fe8*/ 	.word	0x0001a5d0


	//   ....[110]....
        /*0fec*/ 	.word	0x0001a650


	//   ....[111]....
        /*0ff0*/ 	.word	0x0001a670


	//   ....[112]....
        /*0ff4*/ 	.word	0x0001a680


	//   ....[113]....
        /*0ff8*/ 	.word	0x0001a690


	//   ....[114]....
        /*0ffc*/ 	.word	0x0001aee0


	//   ....[115]....
        /*1000*/ 	.word	0x0001af10


	//   ....[116]....
        /*1004*/ 	.word	0x0001afd0


	//   ....[117]....
        /*1008*/ 	.word	0x0001afe0


	//   ....[118]....
        /*100c*/ 	.word	0x0001b070


	//   ....[119]....
        /*1010*/ 	.word	0x0001b080


	//   ....[120]....
        /*1014*/ 	.word	0x0001b110


	//   ....[121]....
        /*1018*/ 	.word	0x0001b120


	//   ....[122]....
        /*101c*/ 	.word	0x0001b1b0


	//   ....[123]....
        /*1020*/ 	.word	0x0001b1c0


	//   ....[124]....
        /*1024*/ 	.word	0x0001b250


	//   ....[125]....
        /*1028*/ 	.word	0x0001b260


	//   ....[126]....
        /*102c*/ 	.word	0x0001b2e0


	//   ....[127]....
        /*1030*/ 	.word	0x0001b2f0


	//   ....[128]....
        /*1034*/ 	.word	0x0001b300


	//   ....[129]....
        /*1038*/ 	.word	0x0001b310


	//   ....[130]....
        /*103c*/ 	.word	0x0001b770


	//   ....[131]....
        /*1040*/ 	.word	0x0001b7a0


	//   ....[132]....
        /*1044*/ 	.word	0x0001b7f0


	//   ....[133]....
        /*1048*/ 	.word	0x0001b8b0


	//   ....[134]....
        /*104c*/ 	.word	0x0001b8c0


	//   ....[135]....
        /*1050*/ 	.word	0x0001b8f0


	//   ....[136]....
        /*1054*/ 	.word	0x0001b980


	//   ....[137]....
        /*1058*/ 	.word	0x0001ba30


	//   ....[138]....
        /*105c*/ 	.word	0x0001ba40


	//   ....[139]....
        /*1060*/ 	.word	0x0001ba70


	//   ....[140]....
        /*1064*/ 	.word	0x0001ba80


	//   ....[141]....
        /*1068*/ 	.word	0x0001bb10


	//   ....[142]....
        /*106c*/ 	.word	0x0001c220


	//   ....[143]....
        /*1070*/ 	.word	0x0001c240


	//   ....[144]....
        /*1074*/ 	.word	0x0001c290


	//   ....[145]....
        /*1078*/ 	.word	0x0001c2a0


	//   ....[146]....
        /*107c*/ 	.word	0x0001c2e0


	//   ....[147]....
        /*1080*/ 	.word	0x0001c2f0


	//   ....[148]....
        /*1084*/ 	.word	0x0001c330


	//   ....[149]....
        /*1088*/ 	.word	0x0001c340


	//   ....[150]....
        /*108c*/ 	.word	0x0001c380


	//   ....[151]....
        /*1090*/ 	.word	0x0001c390


	//   ....[152]....
        /*1094*/ 	.word	0x0001c3a0


	//   ....[153]....
        /*1098*/ 	.word	0x0001c3e0


	//   ....[154]....
        /*109c*/ 	.word	0x0001c700


	//   ....[155]....
        /*10a0*/ 	.word	0x0001c720


	//   ....[156]....
        /*10a4*/ 	.word	0x0001c730


	//   ....[157]....
        /*10a8*/ 	.word	0x0001c740


	//   ....[158]....
        /*10ac*/ 	.word	0x0001c760


	//   ....[159]....
        /*10b0*/ 	.word	0x0001c7d0


	//   ....[160]....
        /*10b4*/ 	.word	0x0001c840


	//   ....[161]....
        /*10b8*/ 	.word	0x0001c860


	//   ....[162]....
        /*10bc*/ 	.word	0x0001c870


	//   ....[163]....
        /*10c0*/ 	.word	0x0001c8d0


	//   ....[164]....
        /*10c4*/ 	.word	0x0001c8f0


	//   ....[165]....
        /*10c8*/ 	.word	0x0001c950


	//   ....[166]....
        /*10cc*/ 	.word	0x0001ce90


	//   ....[167]....
        /*10d0*/ 	.word	0x0001cec0


	//   ....[168]....
        /*10d4*/ 	.word	0x0001cf20


	//   ....[169]....
        /*10d8*/ 	.word	0x0001cf50


	//   ....[170]....
        /*10dc*/ 	.word	0x0001cf80


	//   ....[171]....
        /*10e0*/ 	.word	0x0001cfb0


	//   ....[172]....
        /*10e4*/ 	.word	0x0001cfe0


	//   ....[173]....
        /*10e8*/ 	.word	0x0001d010


	//   ....[174]....
        /*10ec*/ 	.word	0x0001d1b0


	//   ....[175]....
        /*10f0*/ 	.word	0x0001d1e0


	//   ....[176]....
        /*10f4*/ 	.word	0x0001d210


	//   ....[177]....
        /*10f8*/ 	.word	0x0001d240


	//   ....[178]....
        /*10fc*/ 	.word	0x0001d270


	//   ....[179]....
        /*1100*/ 	.word	0x0001d2a0


	//   ....[180]....
        /*1104*/ 	.word	0x0001d360


	//   ....[181]....
        /*1108*/ 	.word	0x0001d380


	//   ....[182]....
        /*110c*/ 	.word	0x0001d3a0


	//   ....[183]....
        /*1110*/ 	.word	0x0001d400


	//   ....[184]....
        /*1114*/ 	.word	0x0001de20


	//   ....[185]....
        /*1118*/ 	.word	0x0001e140


	//   ....[186]....
        /*111c*/ 	.word	0x0001e1d0


	//   ....[187]....
        /*1120*/ 	.word	0x0001e260


	//   ....[188]....
        /*1124*/ 	.word	0x0001e2f0


	//   ....[189]....
        /*1128*/ 	.word	0x0001e3d0


	//   ....[190]....
        /*112c*/ 	.word	0x0001e460


	//   ....[191]....
        /*1130*/ 	.word	0x0001e500


	//   ....[192]....
        /*1134*/ 	.word	0x0001e590


	//   ....[193]....
        /*1138*/ 	.word	0x0001e680


	//   ....[194]....
        /*113c*/ 	.word	0x0001e710


	//   ....[195]....
        /*1140*/ 	.word	0x0001e7b0


	//   ....[196]....
        /*1144*/ 	.word	0x0001e840


	//   ....[197]....
        /*1148*/ 	.word	0x0001e920


	//   ....[198]....
        /*114c*/ 	.word	0x0001e9c0


	//   ....[199]....
        /*1150*/ 	.word	0x0001ea50


	//   ....[200]....
        /*1154*/ 	.word	0x0001eaa0


	//   ....[201]....
        /*1158*/ 	.word	0x0001eaf0


	//   ....[202]....
        /*115c*/ 	.word	0x0001eb90


	//   ....[203]....
        /*1160*/ 	.word	0x0001ec20


	//   ....[204]....
        /*1164*/ 	.word	0x0001ec70


	//   ....[205]....
        /*1168*/ 	.word	0x0001ecc0


	//   ....[206]....
        /*116c*/ 	.word	0x0001edc0


	//   ....[207]....
        /*1170*/ 	.word	0x0001ee70


	//   ....[208]....
        /*1174*/ 	.word	0x0001eef0


	//   ....[209]....
        /*1178*/ 	.word	0x0001ef60


	//   ....[210]....
        /*117c*/ 	.word	0x0001f080


	//   ....[211]....
        /*1180*/ 	.word	0x0001f1a0


	//   ....[212]....
        /*1184*/ 	.word	0x0001f260


	//   ....[213]....
        /*1188*/ 	.word	0x0001f2b0


	//   ....[214]....
        /*118c*/ 	.word	0x0001f560


	//   ....[215]....
        /*1190*/ 	.word	0x0001f5b0


	//   ....[216]....
        /*1194*/ 	.word	0x0001f640


	//   ....[217]....
        /*1198*/ 	.word	0x0001f6d0


	//   ....[218]....
        /*119c*/ 	.word	0x0001f760


	//   ....[219]....
        /*11a0*/ 	.word	0x0001f7f0


	//   ....[220]....
        /*11a4*/ 	.word	0x0001f880


	//   ....[221]....
        /*11a8*/ 	.word	0x0001f910


	//   ....[222]....
        /*11ac*/ 	.word	0x0001f990


	//   ....[223]....
        /*11b0*/ 	.word	0x0001f9e0


	//   ....[224]....
        /*11b4*/ 	.word	0x0001fa80


	//   ....[225]....
        /*11b8*/ 	.word	0x0001fb10


	//   ....[226]....
        /*11bc*/ 	.word	0x0001fba0


	//   ....[227]....
        /*11c0*/ 	.word	0x0001fbf0


	//   ....[228]....
        /*11c4*/ 	.word	0x0001fc90


	//   ....[229]....
        /*11c8*/ 	.word	0x0001fd20


	//   ....[230]....
        /*11cc*/ 	.word	0x0001fdc0


	//   ....[231]....
        /*11d0*/ 	.word	0x0001fe50


	//   ....[232]....
        /*11d4*/ 	.word	0x0001fef0


	//   ....[233]....
        /*11d8*/ 	.word	0x0001ff80


	//   ....[234]....
        /*11dc*/ 	.word	0x00020050


	//   ....[235]....
        /*11e0*/ 	.word	0x00020330


	//   ....[236]....
        /*11e4*/ 	.word	0x00020420


	//   ....[237]....
        /*11e8*/ 	.word	0x000204c0


	//   ....[238]....
        /*11ec*/ 	.word	0x00020520


	//   ....[239]....
        /*11f0*/ 	.word	0x00020610


	//   ....[240]....
        /*11f4*/ 	.word	0x00020680


	//   ....[241]....
        /*11f8*/ 	.word	0x00020770


	//   ....[242]....
        /*11fc*/ 	.word	0x000207e0


	//   ....[243]....
        /*1200*/ 	.word	0x000208d0


	//   ....[244]....
        /*1204*/ 	.word	0x00020940


	//   ....[245]....
        /*1208*/ 	.word	0x00020a30


	//   ....[246]....
        /*120c*/ 	.word	0x00020aa0


	//   ....[247]....
        /*1210*/ 	.word	0x00020b40


	//   ....[248]....
        /*1214*/ 	.word	0x00020c30


	//   ....[249]....
        /*1218*/ 	.word	0x00020ca0


	//   ....[250]....
        /*121c*/ 	.word	0x00020d00


	//   ....[251]....
        /*1220*/ 	.word	0x00020df0


	//   ....[252]....
        /*1224*/ 	.word	0x00020e50


	//   ....[253]....
        /*1228*/ 	.word	0x00020f50


	//   ....[254]....
        /*122c*/ 	.word	0x00020fb0


	//   ....[255]....
        /*1230*/ 	.word	0x000210b0


	//   ....[0]....
        /*1234*/ 	.word	0x00021110


	//   ....[1]....
        /*1238*/ 	.word	0x00021210


	//   ....[2]....
        /*123c*/ 	.word	0x00021270


	//   ....[3]....
        /*1240*/ 	.word	0x00021370


	//   ....[4]....
        /*1244*/ 	.word	0x000213d0


	//   ....[5]....
        /*1248*/ 	.word	0x000214d0


	//   ....[6]....
        /*124c*/ 	.word	0x00021530


	//   ....[7]....
        /*1250*/ 	.word	0x000215d0


	//   ....[8]....
        /*1254*/ 	.word	0x00021750


	//   ....[9]....
        /*1258*/ 	.word	0x00021830


	//   ....[10]....
        /*125c*/ 	.word	0x000218e0


	//   ....[11]....
        /*1260*/ 	.word	0x000219f0


	//   ....[12]....
        /*1264*/ 	.word	0x00021a50


	//   ....[13]....
        /*1268*/ 	.word	0x00021b60


	//   ....[14]....
        /*126c*/ 	.word	0x00021bc0


	//   ....[15]....
        /*1270*/ 	.word	0x00021cd0


	//   ....[16]....
        /*1274*/ 	.word	0x00021d30


	//   ....[17]....
        /*1278*/ 	.word	0x00021e40


	//   ....[18]....
        /*127c*/ 	.word	0x00021ea0


	//   ....[19]....
        /*1280*/ 	.word	0x00021f60


	//   ....[20]....
        /*1284*/ 	.word	0x000220c0


	//   ....[21]....
        /*1288*/ 	.word	0x00022160


	//   ....[22]....
        /*128c*/ 	.word	0x000221c0


	//   ....[23]....
        /*1290*/ 	.word	0x00022270


	//   ....[24]....
        /*1294*/ 	.word	0x000222d0


	//   ....[25]....
        /*1298*/ 	.word	0x00022380


	//   ....[26]....
        /*129c*/ 	.word	0x000223e0


	//   ....[27]....
        /*12a0*/ 	.word	0x00022490


	//   ....[28]....
        /*12a4*/ 	.word	0x000224f0


	//   ....[29]....
        /*12a8*/ 	.word	0x000225a0


	//   ....[30]....
        /*12ac*/ 	.word	0x00022600


	//   ....[31]....
        /*12b0*/ 	.word	0x000226b0


	//   ....[32]....
        /*12b4*/ 	.word	0x000227a0


	//   ....[33]....
        /*12b8*/ 	.word	0x00022840


	//   ....[34]....
        /*12bc*/ 	.word	0x000228a0


	//   ....[35]....
        /*12c0*/ 	.word	0x00022970


	//   ....[36]....
        /*12c4*/ 	.word	0x000229d0


	//   ....[37]....
        /*12c8*/ 	.word	0x00022aa0


	//   ....[38]....
        /*12cc*/ 	.word	0x00022b00


	//   ....[39]....
        /*12d0*/ 	.word	0x00022bd0


	//   ....[40]....
        /*12d4*/ 	.word	0x00022c30


	//   ....[41]....
        /*12d8*/ 	.word	0x00022d00


	//   ....[42]....
        /*12dc*/ 	.word	0x00022d60


	//   ....[43]....
        /*12e0*/ 	.word	0x00022e30


	//   ....[44]....
        /*12e4*/ 	.word	0x00022ec0


	//   ....[45]....
        /*12e8*/ 	.word	0x00022f60


	//   ....[46]....
        /*12ec*/ 	.word	0x000230e0


	//   ....[47]....
        /*12f0*/ 	.word	0x00023150


	//   ....[48]....
        /*12f4*/ 	.word	0x000231c0


	//   ....[49]....
        /*12f8*/ 	.word	0x00023230


	//   ....[50]....
        /*12fc*/ 	.word	0x000232a0


	//   ....[51]....
        /*1300*/ 	.word	0x00023320


	//   ....[52]....
        /*1304*/ 	.word	0x000233a0


	//   ....[53]....
        /*1308*/ 	.word	0x00023430


	//   ....[54]....
        /*130c*/ 	.word	0x000234a0


	//   ....[55]....
        /*1310*/ 	.word	0x00023510


	//   ....[56]....
        /*1314*/ 	.word	0x00023580


	//   ....[57]....
        /*1318*/ 	.word	0x00023600


	//   ....[58]....
        /*131c*/ 	.word	0x00023670


	//   ....[59]....
        /*1320*/ 	.word	0x00023700


	//   ....[60]....
        /*1324*/ 	.word	0x00023760


	//   ....[61]....
        /*1328*/ 	.word	0x000237f0


	//   ....[62]....
        /*132c*/ 	.word	0x00023920


	//----- nvinfo : EIATTR_REG_RECONFIG
	.align		4
.L_581:
        /*1330*/ 	.byte	0x01, 0x54
	.zero		2


	//----- nvinfo : EIATTR_SYSCALL_OFFSETS
	.align		4
        /*1334*/ 	.byte	0x04, 0x46
        /*1336*/ 	.short	(.L_583 - .L_582)


	//   ....[0]....
.L_582:
        /*1338*/ 	.word	0x00002400


	//   ....[1]....
        /*133c*/ 	.word	0x00002550


	//   ....[2]....
        /*1340*/ 	.word	0x00007460


	//   ....[3]....
        /*1344*/ 	.word	0x00007780


	//   ....[4]....
        /*1348*/ 	.word	0x00019a40


	//   ....[5]....
        /*134c*/ 	.word	0x00019b90


	//   ....[6]....
        /*1350*/ 	.word	0x00019c80


	//   ....[7]....
        /*1354*/ 	.word	0x0001ab40


	//----- nvinfo : EIATTR_MBARRIER_INSTR_OFFSETS
	.align		4
.L_583:
        /*1358*/ 	.byte	0x04, 0x39
        /*135a*/ 	.short	(.L_585 - .L_584)


	//   ....[0]....
.L_584:
        /*135c*/ 	.word	0x00000270
        /*1360*/ 	.word	0x000000ff
        /*1364*/ 	.word	0x00022800
        /*1368*/ 	.short	0x0100
        /*136a*/ 	.byte	0x08
	.zero		1


	//   ....[1]....
        /*136c*/ 	.word	0x00000280
        /*1370*/ 	.word	0x000000ff
        /*1374*/ 	.word	0x00022820
        /*1378*/ 	.short	0x0100
        /*137a*/ 	.byte	0x08
	.zero		1


	//   ....[2]....
        /*137c*/ 	.word	0x00000370
        /*1380*/ 	.word	0x000000ff
        /*1384*/ 	.word	0x00022830
        /*1388*/ 	.short	0x0100
        /*138a*/ 	.byte	0x08
	.zero		1


	//   ....[3]....
        /*138c*/ 	.word	0x00000380
        /*1390*/ 	.word	0x000000ff
        /*1394*/ 	.word	0x00022840
        /*1398*/ 	.short	0x0100
        /*139a*/ 	.byte	0x08
	.zero		1


	//   ....[4]....
        /*139c*/ 	.word	0x00000390
        /*13a0*/ 	.word	0x000000ff
        /*13a4*/ 	.word	0x00022838
        /*13a8*/ 	.short	0x0100
        /*13aa*/ 	.byte	0x08
	.zero		1


	//   ....[5]....
        /*13ac*/ 	.word	0x000003a0
        /*13b0*/ 	.word	0x000000ff
        /*13b4*/ 	.word	0x00022848
        /*13b8*/ 	.short	0x0100
        /*13ba*/ 	.byte	0x08
	.zero		1


	//   ....[6]....
        /*13bc*/ 	.word	0x000004d0
        /*13c0*/ 	.word	0x000000ff
        /*13c4*/ 	.word	0x00022850
        /*13c8*/ 	.short	0x0100
        /*13ca*/ 	.byte	0x08
	.zero		1


	//   ....[7]....
        /*13cc*/ 	.word	0x000004e0
        /*13d0*/ 	.word	0x000000ff
        /*13d4*/ 	.word	0x00022860
        /*13d8*/ 	.short	0x0100
        /*13da*/ 	.byte	0x08
	.zero		1


	//   ....[8]....
        /*13dc*/ 	.word	0x000004f0
        /*13e0*/ 	.word	0x000000ff
        /*13e4*/ 	.word	0x00022858
        /*13e8*/ 	.short	0x0100
        /*13ea*/ 	.byte	0x08
	.zero		1


	//   ....[9]....
        /*13ec*/ 	.word	0x00000500
        /*13f0*/ 	.word	0x000000ff
        /*13f4*/ 	.word	0x00022868
        /*13f8*/ 	.short	0x0100
        /*13fa*/ 	.byte	0x08
	.zero		1


	//   ....[10]....
        /*13fc*/ 	.word	0x000005f0
        /*1400*/ 	.word	0x000000ff
        /*1404*/ 	.word	0x00022870
        /*1408*/ 	.short	0x0100
        /*140a*/ 	.byte	0x06
	.zero		1


	//   ....[11]....
        /*140c*/ 	.word	0x00000600
        /*1410*/ 	.word	0x000000ff
        /*1414*/ 	.word	0x00022880
        /*1418*/ 	.short	0x0100
        /*141a*/ 	.byte	0x06
	.zero		1


	//   ....[12]....
        /*141c*/ 	.word	0x00000610
        /*1420*/ 	.word	0x000000ff
        /*1424*/ 	.word	0x00022878
        /*1428*/ 	.short	0x0100
        /*142a*/ 	.byte	0x06
	.zero		1


	//   ....[13]....
        /*142c*/ 	.word	0x00000620
        /*1430*/ 	.word	0x000000ff
        /*1434*/ 	.word	0x00022888
        /*1438*/ 	.short	0x0100
        /*143a*/ 	.byte	0x06
	.zero		1


	//   ....[14]....
        /*143c*/ 	.word	0x00000750
        /*1440*/ 	.word	0x000000ff
        /*1444*/ 	.word	0x00022890
        /*1448*/ 	.short	0x0100
        /*144a*/ 	.byte	0x08
	.zero		1


	//   ....[15]....
        /*144c*/ 	.word	0x00000760
        /*1450*/ 	.word	0x000000ff
        /*1454*/ 	.word	0x000228a0
        /*1458*/ 	.short	0x0100
        /*145a*/ 	.byte	0x08
	.zero		1


	//   ....[16]....
        /*145c*/ 	.word	0x00000770
        /*1460*/ 	.word	0x000000ff
        /*1464*/ 	.word	0x00022898
        /*1468*/ 	.short	0x0100
        /*146a*/ 	.byte	0x08
	.zero		1


	//   ....[17]....
        /*146c*/ 	.word	0x00000780
        /*1470*/ 	.word	0x000000ff
        /*1474*/ 	.word	0x000228a8
        /*1478*/ 	.short	0x0100
        /*147a*/ 	.byte	0x08
	.zero		1


	//   ....[18]....
        /*147c*/ 	.word	0x000008b0
        /*1480*/ 	.word	0x000000ff
        /*1484*/ 	.word	0x000228b0
        /*1488*/ 	.short	0x0100
        /*148a*/ 	.byte	0x08
	.zero		1


	//   ....[19]....
        /*148c*/ 	.word	0x000008c0
        /*1490*/ 	.word	0x000000ff
        /*1494*/ 	.word	0x000228c0
        /*1498*/ 	.short	0x0100
        /*149a*/ 	.byte	0x08
	.zero		1


	//   ....[20]....
        /*149c*/ 	.word	0x000008d0
        /*14a0*/ 	.word	0x000000ff
        /*14a4*/ 	.word	0x000228b8
        /*14a8*/ 	.short	0x0100
        /*14aa*/ 	.byte	0x08
	.zero		1


	//   ....[21]....
        /*14ac*/ 	.word	0x000008e0
        /*14b0*/ 	.word	0x000000ff
        /*14b4*/ 	.word	0x000228c8
        /*14b8*/ 	.short	0x0100
        /*14ba*/ 	.byte	0x08
	.zero		1


	//   ....[22]....
        /*14bc*/ 	.word	0x00003840
        /*14c0*/ 	.word	0x00000057
        /*14c4*/ 	.word	0x00022890
        /*14c8*/ 	.short	0x010a
        /*14ca*/ 	.byte	0x3f
	.zero		1


	//   ....[23]....
        /*14cc*/ 	.word	0x00004bf0
        /*14d0*/ 	.word	0x00000057
        /*14d4*/ 	.word	0x00022890
        /*14d8*/ 	.short	0x010a
        /*14da*/ 	.byte	0x3f
	.zero		1


	//   ....[24]....
        /*14dc*/ 	.word	0x00005ce0
        /*14e0*/ 	.word	0x00000057
        /*14e4*/ 	.word	0x00022890
        /*14e8*/ 	.short	0x010a
        /*14ea*/ 	.byte	0x3f
	.zero		1


	//   ....[25]....
        /*14ec*/ 	.word	0x00006180
        /*14f0*/ 	.word	0x00000004
        /*14f4*/ 	.word	0x00000000
        /*14f8*/ 	.short	0x0101
        /*14fa*/ 	.byte	0x3f
	.zero		1


	//   ....[26]....
        /*14fc*/ 	.word	0x000061c0
        /*1500*/ 	.word	0x00000057
        /*1504*/ 	.word	0x000228b0
        /*1508*/ 	.short	0x010a
        /*150a*/ 	.byte	0x3f
	.zero		1


	//   ....[27]....
        /*150c*/ 	.word	0x000069e0
        /*1510*/ 	.word	0x00000057
        /*1514*/ 	.word	0x00000000
        /*1518*/ 	.short	0x0101
        /*151a*/ 	.byte	0x3f
	.zero		1


	//   ....[28]....
        /*151c*/ 	.word	0x00007500
        /*1520*/ 	.word	0x00000016
        /*1524*/ 	.word	0x00022800
        /*1528*/ 	.short	0x010a
        /*152a*/ 	.byte	0x3f
	.zero		1


	//   ....[29]....
        /*152c*/ 	.word	0x00007550
        /*1530*/ 	.word	0x00000016
        /*1534*/ 	.word	0x00022800
        /*1538*/ 	.short	0x010a
        /*153a*/ 	.byte	0x3f
	.zero		1


	//   ....[30]....
        /*153c*/ 	.word	0x00007fe0
        /*1540*/ 	.word	0x00000016
        /*1544*/ 	.word	0x00022800
        /*1548*/ 	.short	0x010a
        /*154a*/ 	.byte	0x3f
	.zero		1


	//   ....[31]....
        /*154c*/ 	.word	0x00009500
        /*1550*/ 	.word	0x00000016
        /*1554*/ 	.word	0x00022800
        /*1558*/ 	.short	0x010a
        /*155a*/ 	.byte	0x3f
	.zero		1


	//   ....[32]....
        /*155c*/ 	.word	0x0000a520
        /*1560*/ 	.word	0x0000000c
        /*1564*/ 	.word	0x00022830
        /*1568*/ 	.short	0x010a
        /*156a*/ 	.byte	0x3f
	.zero		1


	//   ....[33]....
        /*156c*/ 	.word	0x0000a5c0
        /*1570*/ 	.word	0x0000000c
        /*1574*/ 	.word	0x00022830
        /*1578*/ 	.short	0x010a
        /*157a*/ 	.byte	0x3f
	.zero		1


	//   ....[34]....
        /*157c*/ 	.word	0x0000b7e0
        /*1580*/ 	.word	0x00000018
        /*1584*/ 	.word	0x00000000
        /*1588*/ 	.short	0x0101
        /*158a*/ 	.byte	0x3f
	.zero		1


	//   ....[35]....
        /*158c*/ 	.word	0x0000bec0
        /*1590*/ 	.word	0x0000000c
        /*1594*/ 	.word	0x00022850
        /*1598*/ 	.short	0x010a
        /*159a*/ 	.byte	0x3f
	.zero		1


	//   ....[36]....
        /*159c*/ 	.word	0x0000bf10
        /*15a0*/ 	.word	0x0000000c
        /*15a4*/ 	.word	0x00022850
        /*15a8*/ 	.short	0x010a
        /*15aa*/ 	.byte	0x3f
	.zero		1


	//   ....[37]....
        /*15ac*/ 	.word	0x0000c350
        /*15b0*/ 	.word	0x0000000c
        /*15b4*/ 	.word	0x00000000
        /*15b8*/ 	.short	0x0101
        /*15ba*/ 	.byte	0x3f
	.zero		1


	//   ....[38]....
        /*15bc*/ 	.word	0x0000c4f0
        /*15c0*/ 	.word	0x0000000d
        /*15c4*/ 	.word	0x00022830
        /*15c8*/ 	.short	0x010a
        /*15ca*/ 	.byte	0x3f
	.zero		1


	//   ....[39]....
        /*15cc*/ 	.word	0x0000c550
        /*15d0*/ 	.word	0x0000000d
        /*15d4*/ 	.word	0x00022830
        /*15d8*/ 	.short	0x010a
        /*15da*/ 	.byte	0x3f
	.zero		1


	//   ....[40]....
        /*15dc*/ 	.word	0x0000da00
        /*15e0*/ 	.word	0x0000009d
        /*15e4*/ 	.word	0x00000000
        /*15e8*/ 	.short	0x0101
        /*15ea*/ 	.byte	0x3f
	.zero		1


	//   ....[41]....
        /*15ec*/ 	.word	0x0000e6c0
        /*15f0*/ 	.word	0x0000000d
        /*15f4*/ 	.word	0x00022850
        /*15f8*/ 	.short	0x010a
        /*15fa*/ 	.byte	0x3f
	.zero		1


	//   ....[42]....
        /*15fc*/ 	.word	0x0000e710
        /*1600*/ 	.word	0x0000000d
        /*1604*/ 	.word	0x00022850
        /*1608*/ 	.short	0x010a
        /*160a*/ 	.byte	0x3f
	.zero		1


	//   ....[43]....
        /*160c*/ 	.word	0x0000eb00
        /*1610*/ 	.word	0x0000000d
        /*1614*/ 	.word	0x00000000
        /*1618*/ 	.short	0x0101
        /*161a*/ 	.byte	0x3f
	.zero		1


	//   ....[44]....
        /*161c*/ 	.word	0x0000ec30
        /*1620*/ 	.word	0x0000000d
        /*1624*/ 	.word	0x00022830
        /*1628*/ 	.short	0x010a
        /*162a*/ 	.byte	0x3f
	.zero		1


	//   ....[45]....
        /*162c*/ 	.word	0x0000ec90
        /*1630*/ 	.word	0x0000000d
        /*1634*/ 	.word	0x00022830
        /*1638*/ 	.short	0x010a
        /*163a*/ 	.byte	0x3f
	.zero		1


	//   ....[46]....
        /*163c*/ 	.word	0x0000fe90
        /*1640*/ 	.word	0x000000a2
        /*1644*/ 	.word	0x00000000
        /*1648*/ 	.short	0x0101
        /*164a*/ 	.byte	0x3f
	.zero		1


	//   ....[47]....
        /*164c*/ 	.word	0x00010630
        /*1650*/ 	.word	0x0000000d
        /*1654*/ 	.word	0x00022850
        /*1658*/ 	.short	0x010a
        /*165a*/ 	.byte	0x3f
	.zero		1


	//   ....[48]....
        /*165c*/ 	.word	0x00010680
        /*1660*/ 	.word	0x0000000d
        /*1664*/ 	.word	0x00022850
        /*1668*/ 	.short	0x010a
        /*166a*/ 	.byte	0x3f
	.zero		1


	//   ....[49]....
        /*166c*/ 	.word	0x00010a70
        /*1670*/ 	.word	0x0000000d
        /*1674*/ 	.word	0x00000000
        /*1678*/ 	.short	0x0101
        /*167a*/ 	.byte	0x3f
	.zero		1


	//   ....[50]....
        /*167c*/ 	.word	0x00012ff0
        /*1680*/ 	.word	0x00000003
        /*1684*/ 	.word	0x00000000
        /*1688*/ 	.short	0x0101
        /*168a*/ 	.byte	0x3f
	.zero		1


	//   ....[51]....
        /*168c*/ 	.word	0x00013b90
        /*1690*/ 	.word	0x0000000a
        /*1694*/ 	.word	0x00000000
        /*1698*/ 	.short	0x0101
        /*169a*/ 	.byte	0x3f
	.zero		1


	//   ....[52]....
        /*169c*/ 	.word	0x000183e0
        /*16a0*/ 	.word	0x00000010
        /*16a4*/ 	.word	0x00022820
        /*16a8*/ 	.short	0x010a
        /*16aa*/ 	.byte	0x3f
	.zero		1


	//   ....[53]....
        /*16ac*/ 	.word	0x00018470
        /*16b0*/ 	.word	0x00000003
        /*16b4*/ 	.word	0x000228a0
        /*16b8*/ 	.short	0x010a
        /*16ba*/ 	.byte	0x3f
	.zero		1


	//   ....[54]....
        /*16bc*/ 	.word	0x000186c0
        /*16c0*/ 	.word	0x00000003
        /*16c4*/ 	.word	0x000228c0
        /*16c8*/ 	.short	0x010a
        /*16ca*/ 	.byte	0x3f
	.zero		1


	//   ....[55]....
        /*16cc*/ 	.word	0x00018cd0
        /*16d0*/ 	.word	0x00000009
        /*16d4*/ 	.word	0x000228a0
        /*16d8*/ 	.short	0x010a
        /*16da*/ 	.byte	0x3f
	.zero		1


	//   ....[56]....
        /*16dc*/ 	.word	0x00018f10
        /*16e0*/ 	.word	0x00000009
        /*16e4*/ 	.word	0x000228c0
        /*16e8*/ 	.short	0x010a
        /*16ea*/ 	.byte	0x3f
	.zero		1


	//   ....[57]....
        /*16ec*/ 	.word	0x0001a160
        /*16f0*/ 	.word	0x00000016
        /*16f4*/ 	.word	0x00022840
        /*16f8*/ 	.short	0x010a
        /*16fa*/ 	.byte	0x3f
	.zero		1


	//   ....[58]....
        /*16fc*/ 	.word	0x0001a790
        /*1700*/ 	.word	0x00000016
        /*1704*/ 	.word	0x00022830
        /*1708*/ 	.short	0x0107
        /*170a*/ 	.byte	0x3f
	.zero		1


	//   ....[59]....
        /*170c*/ 	.word	0x0001a870
        /*1710*/ 	.word	0x00000016
        /*1714*/ 	.word	0x00022830
        /*1718*/ 	.short	0x0101
        /*171a*/ 	.byte	0x3f
	.zero		1


	//   ....[60]....
        /*171c*/ 	.word	0x0001b410
        /*1720*/ 	.word	0x00000010
        /*1724*/ 	.word	0x00022800
        /*1728*/ 	.short	0x0107
        /*172a*/ 	.byte	0x3f
	.zero		1


	//   ....[61]....
        /*172c*/ 	.word	0x0001b500
        /*1730*/ 	.word	0x00000010
        /*1734*/ 	.word	0x00022800
        /*1738*/ 	.short	0x0101
        /*173a*/ 	.byte	0x3f
	.zero		1


	//   ....[62]....
        /*173c*/ 	.word	0x0001b520
        /*1740*/ 	.word	0x00000010
        /*1744*/ 	.word	0x00022820
        /*1748*/ 	.short	0x010a
        /*174a*/ 	.byte	0x3f
	.zero		1


	//   ....[63]....
        /*174c*/ 	.word	0x0001b5b0
        /*1750*/ 	.word	0x00000016
        /*1754*/ 	.word	0x00022860
        /*1758*/ 	.short	0x010a
        /*175a*/ 	.byte	0x3f
	.zero		1


	//   ....[64]....
        /*175c*/ 	.word	0x0001bc90
        /*1760*/ 	.word	0x00000016
        /*1764*/ 	.word	0x00022850
        /*1768*/ 	.short	0x0107
        /*176a*/ 	.byte	0x3f
	.zero		1


	//   ....[65]....
        /*176c*/ 	.word	0x0001bd60
        /*1770*/ 	.word	0x00000016
        /*1774*/ 	.word	0x00022850
        /*1778*/ 	.short	0x0101
        /*177a*/ 	.byte	0x3f
	.zero		1


	//   ....[66]....
        /*177c*/ 	.word	0x0001c0a0
        /*1780*/ 	.word	0x00000006
        /*1784*/ 	.word	0x00022840
        /*1788*/ 	.short	0x010a
        /*178a*/ 	.byte	0x3f
	.zero		1


	//   ....[67]....
        /*178c*/ 	.word	0x0001c460
        /*1790*/ 	.word	0x00000006
        /*1794*/ 	.word	0x00022830
        /*1798*/ 	.short	0x0107
        /*179a*/ 	.byte	0x3f
	.zero		1


	//   ....[68]....
        /*179c*/ 	.word	0x0001c520
        /*17a0*/ 	.word	0x00000006
        /*17a4*/ 	.word	0x00022830
        /*17a8*/ 	.short	0x0101
        /*17aa*/ 	.byte	0x3f
	.zero		1


	//   ....[69]....
        /*17ac*/ 	.word	0x0001c550
        /*17b0*/ 	.word	0x00000006
        /*17b4*/ 	.word	0x00022860
        /*17b8*/ 	.short	0x010a
        /*17ba*/ 	.byte	0x3f
	.zero		1


	//   ....[70]....
        /*17bc*/ 	.word	0x0001ca50
        /*17c0*/ 	.word	0x00000006
        /*17c4*/ 	.word	0x00022850
        /*17c8*/ 	.short	0x0107
        /*17ca*/ 	.byte	0x3f
	.zero		1


	//   ....[71]....
        /*17cc*/ 	.word	0x0001cb10
        /*17d0*/ 	.word	0x00000006
        /*17d4*/ 	.word	0x00022850
        /*17d8*/ 	.short	0x0101
        /*17da*/ 	.byte	0x3f
	.zero		1


	//   ....[72]....
        /*17dc*/ 	.word	0x0001dda0
        /*17e0*/ 	.word	0x00000005
        /*17e4*/ 	.word	0x00022820
        /*17e8*/ 	.short	0x010a
        /*17ea*/ 	.byte	0x3f
	.zero		1


	//   ....[73]....
        /*17ec*/ 	.word	0x0001df10
        /*17f0*/ 	.word	0x00000003
        /*17f4*/ 	.word	0x00022840
        /*17f8*/ 	.short	0x010a
        /*17fa*/ 	.byte	0x3f
	.zero		1


	//   ....[74]....
        /*17fc*/ 	.word	0x0001dfb0
        /*1800*/ 	.word	0x00000013
        /*1804*/ 	.word	0x00022840
        /*1808*/ 	.short	0x010a
        /*180a*/ 	.byte	0x3f
	.zero		1


	//   ....[75]....
        /*180c*/ 	.word	0x0001dff0
        /*1810*/ 	.word	0x00000003
        /*1814*/ 	.word	0x00022860
        /*1818*/ 	.short	0x010a
        /*181a*/ 	.byte	0x3f
	.zero		1


	//   ....[76]....
        /*181c*/ 	.word	0x0001e030
        /*1820*/ 	.word	0x00000013
        /*1824*/ 	.word	0x00022860
        /*1828*/ 	.short	0x010a
        /*182a*/ 	.byte	0x3f
	.zero		1


	//   ....[77]....
        /*182c*/ 	.word	0x0001e090
        /*1830*/ 	.word	0x00000057
        /*1834*/ 	.word	0x00022890
        /*1838*/ 	.short	0x010a
        /*183a*/ 	.byte	0x3f
	.zero		1


	//   ....[78]....
        /*183c*/ 	.word	0x0001e320
        /*1840*/ 	.word	0x00000057
        /*1844*/ 	.word	0x00022890
        /*1848*/ 	.short	0x010a
        /*184a*/ 	.byte	0x3f
	.zero		1


	//   ....[79]....
        /*184c*/ 	.word	0x0001e5d0
        /*1850*/ 	.word	0x00000057
        /*1854*/ 	.word	0x00022890
        /*1858*/ 	.short	0x010a
        /*185a*/ 	.byte	0x3f
	.zero		1


	//   ....[80]....
        /*185c*/ 	.word	0x0001e880
        /*1860*/ 	.word	0x00000057
        /*1864*/ 	.word	0x000228b0
        /*1868*/ 	.short	0x010a
        /*186a*/ 	.byte	0x3f
	.zero		1


	//   ....[81]....
        /*186c*/ 	.word	0x0001ed00
        /*1870*/ 	.word	0x00000016
        /*1874*/ 	.word	0x00022800
        /*1878*/ 	.short	0x010a
        /*187a*/ 	.byte	0x3f
	.zero		1


	//   ....[82]....
        /*187c*/ 	.word	0x0001f2e0
        /*1880*/ 	.word	0x00000016
        /*1884*/ 	.word	0x00022800
        /*1888*/ 	.short	0x010a
        /*188a*/ 	.byte	0x3f
	.zero		1


	//   ....[83]....
        /*188c*/ 	.word	0x0001f330
        /*1890*/ 	.word	0x0000000c
        /*1894*/ 	.word	0x00022830
        /*1898*/ 	.short	0x010a
        /*189a*/ 	.byte	0x3f
	.zero		1


	//   ....[84]....
        /*189c*/ 	.word	0x0001f380
        /*18a0*/ 	.word	0x0000000c
        /*18a4*/ 	.word	0x00022850
        /*18a8*/ 	.short	0x010a
        /*18aa*/ 	.byte	0x3f
	.zero		1


	//   ....[85]....
        /*18ac*/ 	.word	0x0001f3d0
        /*18b0*/ 	.word	0x0000000d
        /*18b4*/ 	.word	0x00022830
        /*18b8*/ 	.short	0x010a
        /*18ba*/ 	.byte	0x3f
	.zero		1


	//   ....[86]....
        /*18bc*/ 	.word	0x0001f420
        /*18c0*/ 	.word	0x0000000d
        /*18c4*/ 	.word	0x00022850
        /*18c8*/ 	.short	0x010a
        /*18ca*/ 	.byte	0x3f
	.zero		1


	//   ....[87]....
        /*18cc*/ 	.word	0x0001f470
        /*18d0*/ 	.word	0x0000000d
        /*18d4*/ 	.word	0x00022830
        /*18d8*/ 	.short	0x010a
        /*18da*/ 	.byte	0x3f
	.zero		1


	//   ....[88]....
        /*18dc*/ 	.word	0x0001f4c0
        /*18e0*/ 	.word	0x0000000d
        /*18e4*/ 	.word	0x00022850
        /*18e8*/ 	.short	0x010a
        /*18ea*/ 	.byte	0x3f
	.zero		1


	//   ....[89]....
        /*18ec*/ 	.word	0x00020110
        /*18f0*/ 	.word	0x00000010
        /*18f4*/ 	.word	0x00022820
        /*18f8*/ 	.short	0x010a
        /*18fa*/ 	.byte	0x3f
	.zero		1


	//   ....[90]....
        /*18fc*/ 	.word	0x00020160
        /*1900*/ 	.word	0x00000003
        /*1904*/ 	.word	0x000228a0
        /*1908*/ 	.short	0x010a
        /*190a*/ 	.byte	0x3f
	.zero		1


	//   ....[91]....
        /*190c*/ 	.word	0x000201b0
        /*1910*/ 	.word	0x00000003
        /*1914*/ 	.word	0x000228c0
        /*1918*/ 	.short	0x010a
        /*191a*/ 	.byte	0x3f
	.zero		1


	//   ....[92]....
        /*191c*/ 	.word	0x00020200
        /*1920*/ 	.word	0x00000009
        /*1924*/ 	.word	0x000228a0
        /*1928*/ 	.short	0x010a
        /*192a*/ 	.byte	0x3f
	.zero		1


	//   ....[93]....
        /*192c*/ 	.word	0x00020250
        /*1930*/ 	.word	0x00000009
        /*1934*/ 	.word	0x000228c0
        /*1938*/ 	.short	0x010a
        /*193a*/ 	.byte	0x3f
	.zero		1


	//   ....[94]....
        /*193c*/ 	.word	0x00020370
        /*1940*/ 	.word	0x00000016
        /*1944*/ 	.word	0x00022840
        /*1948*/ 	.short	0x010a
        /*194a*/ 	.byte	0x3f
	.zero		1


	//   ....[95]....
        /*194c*/ 	.word	0x00021650
        /*1950*/ 	.word	0x00000010
        /*1954*/ 	.word	0x00022820
        /*1958*/ 	.short	0x010a
        /*195a*/ 	.byte	0x3f
	.zero		1


	//   ....[96]....
        /*195c*/ 	.word	0x000216a0
        /*1960*/ 	.word	0x00000016
        /*1964*/ 	.word	0x00022860
        /*1968*/ 	.short	0x010a
        /*196a*/ 	.byte	0x3f
	.zero		1


	//   ....[97]....
        /*196c*/ 	.word	0x00022010
        /*1970*/ 	.word	0x00000006
        /*1974*/ 	.word	0x00022840
        /*1978*/ 	.short	0x010a
        /*197a*/ 	.byte	0x3f
	.zero		1


	//   ....[98]....
        /*197c*/ 	.word	0x000226f0
        /*1980*/ 	.word	0x00000006
        /*1984*/ 	.word	0x00022860
        /*1988*/ 	.short	0x010a
        /*198a*/ 	.byte	0x3f
	.zero		1


	//   ....[99]....
        /*198c*/ 	.word	0x00023840
        /*1990*/ 	.word	0x00000005
        /*1994*/ 	.word	0x00022820
        /*1998*/ 	.short	0x010a
        /*199a*/ 	.byte	0x3f
	.zero		1


	//   ....[100]....
        /*199c*/ 	.word	0x000239e0
        /*19a0*/ 	.word	0x00000003
        /*19a4*/ 	.word	0x00022840
        /*19a8*/ 	.short	0x010a
        /*19aa*/ 	.byte	0x3f
	.zero		1


	//   ....[101]....
        /*19ac*/ 	.word	0x00023a30
        /*19b0*/ 	.word	0x00000013
        /*19b4*/ 	.word	0x00022840
        /*19b8*/ 	.short	0x010a
        /*19ba*/ 	.byte	0x3f
	.zero		1


	//   ....[102]....
        /*19bc*/ 	.word	0x00023a80
        /*19c0*/ 	.word	0x00000003
        /*19c4*/ 	.word	0x00022860
        /*19c8*/ 	.short	0x010a
        /*19ca*/ 	.byte	0x3f
	.zero		1


	//----- nvinfo : EIATTR_NUM_MBARRIERS
	.align		4
.L_585:
        /*19cc*/ 	.byte	0x03, 0x38
        /*19ce*/ 	.short	0x0016


	//----- nvinfo : EIATTR_EXIT_INSTR_OFFSETS
	.align		4
        /*19d0*/ 	.byte	0x04, 0x1c
        /*19d2*/ 	.short	(.L_587 - .L_586)


	//   ....[0]....
.L_586:
        /*19d4*/ 	.word	0x0001e080


	//----- nvinfo : EIATTR_MAX_THREADS
	.align		4
.L_587:
        /*19d8*/ 	.byte	0x04, 0x05
        /*19da*/ 	.short	(.L_589 - .L_588)
.L_588:
        /*19dc*/ 	.word	0x00000180
        /*19e0*/ 	.word	0x00000001
        /*19e4*/ 	.word	0x00000001


	//----- nvinfo : EIATTR_CRS_STACK_SIZE
	.align		4
.L_589:
        /*19e8*/ 	.byte	0x04, 0x1e
        /*19ea*/ 	.short	(.L_591 - .L_590)
.L_590:
        /*19ec*/ 	.word	0x00000000


	//----- nvinfo : EIATTR_CBANK_PARAM_SIZE
	.align		4
.L_591:
        /*19f0*/ 	.byte	0x03, 0x19
        /*19f2*/ 	.short	0x0af0


	//----- nvinfo : EIATTR_PARAM_CBANK
	.align		4
        /*19f4*/ 	.byte	0x04, 0x0a
        /*19f6*/ 	.short	(.L_593 - .L_592)
	.align		4
.L_592:
        /*19f8*/ 	.word	index@(.nv.constant0._ZN7cutlass13device_kernelIN5flash11enable_sm90INS1_16FlashAttnFwdSm90INS1_25CollectiveMainloopFwdSm90ILi2EN4cute5tupleIJNS5_1CILi1EEES8_S8_EEENS6_IJNS7_ILi128EEENS7_ILi96EEENS7_ILi64EEEEEELi256ENS_10bfloat16_tEfNS_4arch4Sm90ELb1ELb0ELb0ELb1ELb1ELb1ELb0ELb1ELb0ELb1ELb1ELb0EEENS1_21CollectiveEpilogueFwdINS6_IJSA_NS7_ILi256EEESB_EEES9_SE_SG_Li256ELb1ELb1ELb1ELb0EEENS1_36VarlenDynamicPersistentTileSchedulerILi128ELi96ELi256ELi128ELb1ELb1ELb1ELb1ELb1ELb1EEEEEEEEEvNT_6ParamsE)
        /*19fc*/ 	.short	0x0210
        /*19fe*/ 	.short	0x0af0


	//----- nvinfo : EIATTR_SW_WAR
	.align		4
.L_593:
        /*1a00*/ 	.byte	0x04, 0x36
        /*1a02*/ 	.short	(.L_595 - .L_594)
.L_594:
        /*1a04*/ 	.word	0x00000008
.L_595:


//--------------------- .nv.info._ZN7cutlass13device_kernelIN5flash11enable_sm90INS1_16FlashAttnFwdSm90INS1_25CollectiveMainloopFwdSm90ILi2EN4cute5tupleIJNS5_1CILi1EEES8_S8_EEENS6_IJNS7_ILi128EEENS7_ILi96EEENS7_ILi64EEEEEELi256ENS_10bfloat16_tEfNS_4arch4Sm90ELb1ELb0ELb0ELb1ELb1ELb0ELb1ELb1ELb0ELb1ELb1ELb0EEENS1_21CollectiveEpilogueFwdINS6_IJSA_NS7_ILi256EEESB_EEES9_SE_SG_Li256ELb1ELb1ELb1ELb0EEENS1_36VarlenDynamicPersistentTileSchedulerILi128ELi96ELi256ELi128ELb1ELb1ELb1ELb1ELb1ELb1EEEEEEEEEvNT_6ParamsE --------------------------
	.section	.nv.info._ZN7cutlass13device_kernelIN5flash11enable_sm90INS1_16FlashAttnFwdSm90INS1_25CollectiveMainloopFwdSm90ILi2EN4cute5tupleIJNS5_1CILi1EEES8_S8_EEENS6_IJNS7_ILi128EEENS7_ILi96EEENS7_ILi64EEEEEELi256ENS_10bfloat16_tEfNS_4arch4Sm90ELb1ELb0ELb0ELb1ELb1ELb0ELb1ELb1ELb0ELb1ELb1ELb0EEENS1_21CollectiveEpilogueFwdINS6_IJSA_NS7_ILi256EEESB_EEES9_SE_SG_Li256ELb1ELb1ELb1ELb0EEENS1_36VarlenDynamicPersistentTileSchedulerILi128ELi96ELi256ELi128ELb1ELb1ELb1ELb1ELb1ELb1EEEEEEEEEvNT_6ParamsE,"",@"SHT_CUDA_INFO"
	.sectionflags	@""
	.align	4


	//----- nvinfo : EIATTR_CUDA_API_VERSION
	.align		4
        /*0000*/ 	.byte	0x04, 0x37
        /*0002*/ 	.short	(.L_597 - .L_596)
.L_596:
        /*0004*/ 	.word	0x00000082


	//----- nvinfo : EIATTR_KPARAM_INFO
	.align		4
.L_597:
        /*0008*/ 	.byte	0x04, 0x17
        /*000a*/ 	.short	(.L_599 - .L_598)
.L_598:
        /*000c*/ 	.word	0x00000000
        /*0010*/ 	.short	0x0000
        /*0012*/ 	.short	0x0070
        /*0014*/ 	.byte	0x00, 0xf0, 0x01, 0x2e


	//----- nvinfo : EIATTR_SPARSE_MMA_MASK
	.align		4
.L_599:
        /*0018*/ 	.byte	0x03, 0x50
        /*001a*/ 	.short	0x0000


	//----- nvinfo : EIATTR_MAXREG_COUNT
	.align		4
        /*001c*/ 	.byte	0x03, 0x1b
        /*001e*/ 	.short	0x00a8


	//----- nvinfo : EIATTR_NUM_BARRIERS
	.align		4
        /*0020*/ 	.byte	0x02, 0x4c
        /*0022*/ 	.byte	0x10
	.zero		1


	//----- nvinfo : EIATTR_EXTERNS
	.align		4
        /*0024*/ 	.byte	0x04, 0x0f
        /*0026*/ 	.short	(.L_601 - .L_600)


	//   ....[0]....
	.align		4
.L_600:
        /*0028*/ 	.word	index@(__assertfail)


	//----- nvinfo : EIATTR_ANNOTATIONS
	.align		4
.L_601:
        /*002c*/ 	.byte	0x04, 0x55
        /*002e*/ 	.short	(.L_603 - .L_602)


	//   ....[0]....
.L_602:
        /* <DEDUP_REMOVED lines=26> */


	//----- nvinfo : EIATTR_MERCURY_ISA_VERSION
	.align		4
.L_603:
        /*01b8*/ 	.byte	0x03, 0x5f
        /*01ba*/ 	.short	0x0101


	//----- nvinfo : EIATTR_UNUSED_LOAD_BYTE_OFFSET
	.align		4
        /*01bc*/ 	.byte	0x04, 0x44
        /*01be*/ 	.short	(.L_605 - .L_604)


	//   ....[0]....
.L_604:
        /*01c0*/ 	.word	0x000009a0
        /*01c4*/ 	.word	0x0000fff0


	//   ....[1]....
        /*01c8*/ 	.word	0x0000a0b0
        /*01cc*/ 	.word	0x0000fff0


	//----- nvinfo : EIATTR_INT_WARP_WIDE_INSTR_OFFSETS
	.align		4
.L_605:
        /*01d0*/ 	.byte	0x04, 0x31
        /*01d2*/ 	.short	(.L_607 - .L_606)


	//   ....[0]....
.L_606:
        /*01d4*/ 	.word	0x000000c0


	//   ....[1]....
        /*01d8*/ 	.word	0x000000d0


	//   ....[2]....
        /*01dc*/ 	.word	0x000000e0


	//   ....[3]....
        /*01e0*/ 	.word	0x00000180


	//   ....[4]....
        /*01e4*/ 	.word	0x000102d0


	//   ....[5]....
        /*01e8*/ 	.word	0x00010360


	//   ....[6]....
        /*01ec*/ 	.word	0x00014220


	//   ....[7]....
        /*01f0*/ 	.word	0x000142b0


	//----- nvinfo : EIATTR_COOP_GROUP_MASK_REGIDS
	.align		4
.L_607:
        /*01f4*/ 	.byte	0x04, 0x29
        /*01f6*/ 	.short	(.L_609 - .L_608)


	//   ....[0]....
.L_608:
        /*01f8*/ 	.word	0xffffffff


	//   ....[1]....
        /*01fc*/ 	.word	0xffffffff


	//   ....[2]....
        /*0200*/ 	.word	0xffffffff


	//   ....[3]....
        /*0204*/ 	.word	0xffffffff


	//   ....[4]....
        /*0208*/ 	.word	0xffffffff


	//   ....[5]....
        /*020c*/ 	.word	0xffffffff


	//   ....[6]....
        /*0210*/ 	.word	0xffffffff


	//   ....[7]....
        /*0214*/ 	.word	0xffffffff


	//   ....[8]....
        /*0218*/ 	.word	0xffffffff


	//   ....[9]....
        /*021c*/ 	.word	0xffffffff


	//   ....[10]....
        /*0220*/ 	.word	0xffffffff


	//   ....[11]....
        /*0224*/ 	.word	0xffffffff


	//   ....[12]....
        /*0228*/ 	.word	0xffffffff


	//   ....[13]....
        /*022c*/ 	.word	0xffffffff


	//   ....[14]....
        /*0230*/ 	.word	0xffffffff


	//   ....[15]....
        /*0234*/ 	.word	0xffffffff


	//   ....[16]....
        /*0238*/ 	.word	0xffffffff


	//   ....[17]....
        /*023c*/ 	.word	0xffffffff


	//   ....[18]....
        /*0240*/ 	.word	0xffffffff


	//   ....[19]....
        /*0244*/ 	.word	0xffffffff


	//   ....[20]....
        /*0248*/ 	.word	0xffffffff


	//   ....[21]....
        /*024c*/ 	.word	0xffffffff


	//   ....[22]....
        /*0250*/ 	.word	0xffffffff


	//   ....[23]....
        /*0254*/ 	.word	0xffffffff


	//   ....[24]....
        /*0258*/ 	.word	0xffffffff


	//   ....[25]....
        /*025c*/ 	.word	0xffffffff


	//   ....[26]....
        /*0260*/ 	.word	0xffffffff


	//   ....[27]....
        /*0264*/ 	.word	0xffffffff


	//   ....[28]....
        /*0268*/ 	.word	0xffffffff


	//   ....[29]....
        /*026c*/ 	.word	0xffffffff


	//   ....[30]....
        /*0270*/ 	.word	0xffffffff


	//   ....[31]....
        /*0274*/ 	.word	0xffffffff


	//   ....[32]....
        /*0278*/ 	.word	0xffffffff


	//   ....[33]....
        /*027c*/ 	.word	0xffffffff


	//   ....[34]....
        /*0280*/ 	.word	0xffffffff


	//   ....[35]....
        /*0284*/ 	.word	0xffffffff


	//   ....[36]....
        /*0288*/ 	.word	0xffffffff


	//   ....[37]....
        /*028c*/ 	.word	0xffffffff


	//   ....[38]....
        /*0290*/ 	.word	0xffffffff


	//   ....[39]....
        /*0294*/ 	.word	0xffffffff


	//   ....[40]....
        /*0298*/ 	.word	0xffffffff


	//   ....[41]....
        /*029c*/ 	.word	0xffffffff


	//   ....[42]....
        /*02a0*/ 	.word	0xffffffff


	//   ....[43]....
        /*02a4*/ 	.word	0xffffffff


	//   ....[44]....
        /*02a8*/ 	.word	0xffffffff


	//   ....[45]....
        /*02ac*/ 	.word	0xffffffff


	//   ....[46]....
        /*02b0*/ 	.word	0xffffffff


	//   ....[47]....
        /*02b4*/ 	.word	0xffffffff


	//   ....[48]....
        /*02b8*/ 	.word	0xffffffff


	//   ....[49]....
        /*02bc*/ 	.word	0xffffffff


	//   ....[50]....
        /*02c0*/ 	.word	0xffffffff


	//   ....[51]....
        /*02c4*/ 	.word	0xffffffff


	//   ....[52]....
        /*02c8*/ 	.word	0xffffffff


	//   ....[53]....
        /*02cc*/ 	.word	0xffffffff


	//   ....[54]....
        /*02d0*/ 	.word	0xffffffff


	//   ....[55]....
        /*02d4*/ 	.word	0xffffffff


	//   ....[56]....
        /*02d8*/ 	.word	0xffffffff


	//   ....[57]....
        /*02dc*/ 	.word	0xffffffff


	//   ....[58]....
        /*02e0*/ 	.word	0xffffffff


	//   ....[59]....
        /*02e4*/ 	.word	0xffffffff


	//   ....[60]....
        /*02e8*/ 	.word	0xffffffff


	//   ....[61]....
        /*02ec*/ 	.word	0xffffffff


	//   ....[62]....
        /*02f0*/ 	.word	0xffffffff


	//   ....[63]....
        /*02f4*/ 	.word	0xffffffff


	//   ....[64]....
        /*02f8*/ 	.word	0xffffffff


	//   ....[65]....
        /*02fc*/ 	.word	0xffffffff


	//   ....[66]....
        /*0300*/ 	.word	0xffffffff


	//   ....[67]....
        /*0304*/ 	.word	0xffffffff


	//   ....[68]....
        /*0308*/ 	.word	0xffffffff


	//   ....[69]....
        /*030c*/ 	.word	0xffffffff


	//   ....[70]....
        /*0310*/ 	.word	0xffffffff


	//   ....[71]....
        /*0314*/ 	.word	0xffffffff


	//   ....[72]....
        /*0318*/ 	.word	0xffffffff


	//   ....[73]....
        /*031c*/ 	.word	0xffffffff


	//   ....[74]....
        /*0320*/ 	.word	0xffffffff


	//   ....[75]....
        /*0324*/ 	.word	0xffffffff


	//   ....[76]....
        /*0328*/ 	.word	0xffffffff


	//   ....[77]....
        /*032c*/ 	.word	0xffffffff


	//   ....[78]....
        /*0330*/ 	.word	0xffffffff


	//   ....[79]....
        /*0334*/ 	.word	0xffffffff


	//   ....[80]....
        /*0338*/ 	.word	0xffffffff


	//   ....[81]....
        /*033c*/ 	.word	0xffffffff


	//   ....[82]....
        /*0340*/ 	.word	0xffffffff


	//   ....[83]....
        /*0344*/ 	.word	0xffffffff


	//   ....[84]....
        /*0348*/ 	.word	0xffffffff


	//   ....[85]....
        /*034c*/ 	.word	0xffffffff


	//   ....[86]....
        /*0350*/ 	.word	0xffffffff


	//   ....[87]....
        /*0354*/ 	.word	0xffffffff


	//   ....[88]....
        /*0358*/ 	.word	0xffffffff


	//   ....[89]....
        /*035c*/ 	.word	0xffffffff


	//   ....[90]....
        /*0360*/ 	.word	0xffffffff


	//   ....[91]....
        /*0364*/ 	.word	0xffffffff


	//   ....[92]....
        /*0368*/ 	.word	0xffffffff


	//   ....[93]....
        /*036c*/ 	.word	0xffffffff


	//   ....[94]....
        /*0370*/ 	.word	0xffffffff


	//   ....[95]....
        /*0374*/ 	.word	0xffffffff


	//   ....[96]....
        /*0378*/ 	.word	0xffffffff


	//   ....[97]....
        /*037c*/ 	.word	0xffffffff


	//   ....[98]....
        /*0380*/ 	.word	0xffffffff


	//   ....[99]....
        /*0384*/ 	.word	0xffffffff


	//   ....[100]....
        /*0388*/ 	.word	0xffffffff


	//   ....[101]....
        /*038c*/ 	.word	0xffffffff


	//   ....[102]....
        /*0390*/ 	.word	0xffffffff


	//   ....[103]....
        /*0394*/ 	.word	0xffffffff


	//   ....[104]....
        /*0398*/ 	.word	0xffffffff


	//   ....[105]....
        /*039c*/ 	.word	0xffffffff


	//   ....[106]....
        /*03a0*/ 	.word	0xffffffff


	//   ....[107]....
        /*03a4*/ 	.word	0xffffffff


	//   ....[108]....
        /*03a8*/ 	.word	0xffffffff


	//   ....[109]....
        /*03ac*/ 	.word	0xffffffff


	//   ....[110]....
        /*03b0*/ 	.word	0xffffffff


	//   ....[111]....
        /*03b4*/ 	.word	0xffffffff


	//   ....[112]....
        /*03b8*/ 	.word	0xffffffff


	//   ....[113]....
        /*03bc*/ 	.word	0xffffffff


	//   ....[114]....
        /*03c0*/ 	.word	0xffffffff


	//   ....[115]....
        /*03c4*/ 	.word	0xffffffff


	//   ....[116]....
        /*03c8*/ 	.word	0xffffffff


	//   ....[117]....
        /*03cc*/ 	.word	0xffffffff


	//   ....[118]....
        /*03d0*/ 	.word	0xffffffff


	//   ....[119]....
        /*03d4*/ 	.word	0xffffffff


	//   ....[120]....
        /*03d8*/ 	.word	0xffffffff


	//   ....[121]....
        /*03dc*/ 	.word	0xffffffff


	//   ....[122]....
        /*03e0*/ 	.word	0xffffffff


	//   ....[123]....
        /*03e4*/ 	.word	0xffffffff


	//   ....[124]....
        /*03e8*/ 	.word	0xffffffff


	//   ....[125]....
        /*03ec*/ 	.word	0xffffffff


	//   ....[126]....
        /*03f0*/ 	.word	0xffffffff


	//   ....[127]....
        /*03f4*/ 	.word	0xffffffff


	//   ....[128]....
        /*03f8*/ 	.word	0xffffffff


	//   ....[129]....
        /*03fc*/ 	.word	0xffffffff


	//   ....[130]....
        /*0400*/ 	.word	0xffffffff


	//   ....[131]....
        /*0404*/ 	.word	0xffffffff


	//   ....[132]....
        /*0408*/ 	.word	0xffffffff


	//   ....[133]....
        /*040c*/ 	.word	0xffffffff


	//   ....[134]....
        /*0410*/ 	.word	0xffffffff


	//   ....[135]....
        /*0414*/ 	.word	0xffffffff


	//   ....[136]....
        /*0418*/ 	.word	0xffffffff


	//   ....[137]....
        /*041c*/ 	.word	0xffffffff


	//   ....[138]....
        /*0420*/ 	.word	0xffffffff


	//   ....[139]....
        /*0424*/ 	.word	0xffffffff


	//   ....[140]....
        /*0428*/ 	.word	0xffffffff


	//   ....[141]....
        /*042c*/ 	.word	0xffffffff


	//   ....[142]....
        /*0430*/ 	.word	0xffffffff


	//   ....[143]....
        /*0434*/ 	.word	0xffffffff


	//   ....[144]....
        /*0438*/ 	.word	0xffffffff


	//   ....[145]....
        /*043c*/ 	.word	0xffffffff


	//   ....[146]....
        /*0440*/ 	.word	0xffffffff


	//   ....[147]....
        /*0444*/ 	.word	0xffffffff


	//   ....[148]....
        /*0448*/ 	.word	0xffffffff


	//   ....[149]....
        /*044c*/ 	.word	0xffffffff


	//   ....[150]....
        /*0450*/ 	.word	0xffffffff


	//   ....[151]....
        /*0454*/ 	.word	0xffffffff


	//   ....[152]....
        /*0458*/ 	.word	0xffffffff


	//   ....[153]....
        /*045c*/ 	.word	0xffffffff


	//   ....[154]....
        /*0460*/ 	.word	0xffffffff


	//   ....[155]....
        /*0464*/ 	.word	0xffffffff


	//   ....[156]....
        /*0468*/ 	.word	0xffffffff


	//   ....[157]....
        /*046c*/ 	.word	0xffffffff


	//   ....[158]....
        /*0470*/ 	.word	0xffffffff


	//   ....[159]....
        /*0474*/ 	.word	0xffffffff


	//   ....[160]....
        /*0478*/ 	.word	0xffffffff


	//   ....[161]....
        /*047c*/ 	.word	0xffffffff


	//   ....[162]....
        /*0480*/ 	.word	0xffffffff


	//   ....[163]....
        /*0484*/ 	.word	0xffffffff


	//   ....[164]....
        /*0488*/ 	.word	0xffffffff


	//   ....[165]....
        /*048c*/ 	.word	0xffffffff


	//   ....[166]....
        /*0490*/ 	.word	0xffffffff


	//   ....[167]....
        /*0494*/ 	.word	0x0500000f


	//   ....[168]....
        /*0498*/ 	.word	0x0500000f


	//   ....[169]....
        /*049c*/ 	.word	0x0500000f


	//   ....[170]....
        /*04a0*/ 	.word	0x0500000f


	//   ....[171]....
        /*04a4*/ 	.word	0x0500000f


	//   ....[172]....
        /*04a8*/ 	.word	0x0500000f


	//   ....[173]....
        /*04ac*/ 	.word	0x0500000f


	//   ....[174]....
        /*04b0*/ 	.word	0x0500000f


	//   ....[175]....
        /*04b4*/ 	.word	0x0500000f


	//   ....[176]....
        /*04b8*/ 	.word	0x0500000f


	//   ....[177]....
        /*04bc*/ 	.word	0x0500000f


	//   ....[178]....
        /*04c0*/ 	.word	0x0500000f


	//   ....[179]....
        /*04c4*/ 	.word	0x0500000f


	//   ....[180]....
        /*04c8*/ 	.word	0x0500000f


	//   ....[181]....
        /*04cc*/ 	.word	0x0500000f


	//   ....[182]....
        /*04d0*/ 	.word	0x0500000f


	//   ....[183]....
        /*04d4*/ 	.word	0x0500000f


	//   ....[184]....
        /*04d8*/ 	.word	0x0500000f


	//   ....[185]....
        /*04dc*/ 	.word	0x0500000f


	//   ....[186]....
        /*04e0*/ 	.word	0x0500000f


	//   ....[187]....
        /*04e4*/ 	.word	0x0500000f


	//   ....[188]....
        /*04e8*/ 	.word	0x0500000f


	//   ....[189]....
        /*04ec*/ 	.word	0x0500000f


	//   ....[190]....
        /*04f0*/ 	.word	0x0500000f


	//   ....[191]....
        /*04f4*/ 	.word	0x0500000f


	//   ....[192]....
        /*04f8*/ 	.word	0x0500000f


	//   ....[193]....
        /*04fc*/ 	.word	0x0500000f


	//   ....[194]....
        /*0500*/ 	.word	0x0500000f


	//   ....[195]....
        /*0504*/ 	.word	0x0500000f


	//   ....[196]....
        /*0508*/ 	.word	0x0500000f


	//   ....[197]....
        /*050c*/ 	.word	0x0500000f


	//   ....[198]....
        /*0510*/ 	.word	0x0500000f


	//   ....[199]....
        /*0514*/ 	.word	0x0500000f


	//   ....[200]....
        /*0518*/ 	.word	0x0500000f


	//   ....[201]....
        /*051c*/ 	.word	0x0500000f


	//   ....[202]....
        /*0520*/ 	.word	0x0500000f


	//   ....[203]....
        /*0524*/ 	.word	0x0500000f


	//   ....[204]....
        /*0528*/ 	.word	0x0500000f


	//   ....[205]....
        /*052c*/ 	.word	0x0500000f


	//   ....[206]....
        /*0530*/ 	.word	0x0500000f


	//   ....[207]....
        /*0534*/ 	.word	0x0500000f


	//   ....[208]....
        /*0538*/ 	.word	0x0500000f


	//   ....[209]....
        /*053c*/ 	.word	0x0500000f


	//   ....[210]....
        /*0540*/ 	.word	0x0500000f


	//   ....[211]....
        /*0544*/ 	.word	0x0500000f


	//   ....[212]....
        /*0548*/ 	.word	0x0500000f


	//   ....[213]....
        /*054c*/ 	.word	0x0500000f


	//   ....[214]....
        /*0550*/ 	.word	0x0500000f


	//   ....[215]....
        /*0554*/ 	.word	0x0500000f


	//   ....[216]....
        /*0558*/ 	.word	0x0500000f


	//   ....[217]....
        /*055c*/ 	.word	0x0500000f


	//   ....[218]....
        /*0560*/ 	.word	0x0500000f


	//   ....[219]....
        /*0564*/ 	.word	0x0500000f


	//   ....[220]....
        /*0568*/ 	.word	0x0500000f


	//   ....[221]....
        /*056c*/ 	.word	0x0500000f


	//   ....[222]....
        /*0570*/ 	.word	0x0500000f


	//   ....[223]....
        /*0574*/ 	.word	0x0500000f


	//   ....[224]....
        /*0578*/ 	.word	0x0500000f


	//   ....[225]....
        /*057c*/ 	.word	0x0500000f


	//   ....[226]....
        /*0580*/ 	.word	0x0500000f


	//   ....[227]....
        /*0584*/ 	.word	0x0500000f


	//   ....[228]....
        /*0588*/ 	.word	0x0500000f


	//   ....[229]....
        /*058c*/ 	.word	0x0500000f


	//   ....[230]....
        /*0590*/ 	.word	0x0500000f


	//   ....[231]....
        /*0594*/ 	.word	0x0500000f


	//   ....[232]....
        /*0598*/ 	.word	0x0500000f


	//   ....[233]....
        /*059c*/ 	.word	0x0500000f


	//   ....[234]....
        /*05a0*/ 	.word	0x0500000f


	//   ....[235]....
        /*05a4*/ 	.word	0x0500000f


	//   ....[236]....
        /*05a8*/ 	.word	0x0500000f


	//   ....[237]....
        /*05ac*/ 	.word	0x0500000f


	//   ....[238]....
        /*05b0*/ 	.word	0x0500000f


	//   ....[239]....
        /*05b4*/ 	.word	0x0500000f


	//   ....[240]....
        /*05b8*/ 	.word	0x0500000f


	//   ....[241]....
        /*05bc*/ 	.word	0x0500000f


	//   ....[242]....
        /*05c0*/ 	.word	0x0500000f


	//   ....[243]....
        /*05c4*/ 	.word	0x0500000f


	//   ....[244]....
        /*05c8*/ 	.word	0x0500000f


	//   ....[245]....
        /*05cc*/ 	.word	0x0500000f


	//   ....[246]....
        /*05d0*/ 	.word	0x0500000f


	//   ....[247]....
        /*05d4*/ 	.word	0x0500000f


	//   ....[248]....
        /*05d8*/ 	.word	0x0500000f


	//   ....[249]....
        /*05dc*/ 	.word	0x0500000f


	//   ....[250]....
        /*05e0*/ 	.word	0x0500000f


	//   ....[251]....
        /*05e4*/ 	.word	0x0500000f


	//   ....[252]....
        /*05e8*/ 	.word	0x0500000f


	//   ....[253]....
        /*05ec*/ 	.word	0x0500000f


	//   ....[254]....
        /*05f0*/ 	.word	0x0500000f


	//   ....[255]....
        /*05f4*/ 	.word	0x0500000f


	//   ....[0]....
        /*05f8*/ 	.word	0x0500000f


	//   ....[1]....
        /*05fc*/ 	.word	0x0500000f


	//   ....[2]....
        /*0600*/ 	.word	0x0500000f


	//   ....[3]....
        /*0604*/ 	.word	0x0500000f


	//   ....[4]....
        /*0608*/ 	.word	0x0500000f


	//   ....[5]....
        /*060c*/ 	.word	0x0500000f


	//   ....[6]....
        /*0610*/ 	.word	0x0500000f


	//   ....[7]....
        /*0614*/ 	.word	0x0500000f


	//   ....[8]....
        /*0618*/ 	.word	0x0500000f


	//   ....[9]....
        /*061c*/ 	.word	0x0500000f


	//   ....[10]....
        /*0620*/ 	.word	0x0500000f


	//----- nvinfo : EIATTR_COOP_GROUP_INSTR_OFFSETS
	.align		4
.L_609:
        /*0624*/ 	.byte	0x04, 0x28
        /*0626*/ 	.short	(.L_611 - .L_610)


	//   ....[0]....
.L_610:
        /*0628*/ 	.word	0x00000080


	//   ....[1]....
        /*062c*/ 	.word	0x00000090


	//   ....[2]....
        /*0630*/ 	.word	0x000002f0


	//   ....[3]....
        /*0634*/ 	.word	0x00000450


	//   ....[4]....
        /*0638*/ 	.word	0x00000570


	//   ....[5]....
        /*063c*/ 	.word	0x000006d0


	//   ....[6]....
        /*0640*/ 	.word	0x00001d60


	//   ....[7]....
        /*0644*/ 	.word	0x00002f30


	//   ....[8]....
        /*0648*/ 	.word	0x00002f60


	//   ....[9]....
        /*064c*/ 	.word	0x00003670


	//   ....[10]....
        /*0650*/ 	.word	0x00003870


	//   ....[11]....
        /*0654*/ 	.word	0x000038c0


	//   ....[12]....
        /*0658*/ 	.word	0x00003960


	//   ....[13]....
        /*065c*/ 	.word	0x00005230


	//   ....[14]....
        /*0660*/ 	.word	0x00005250


	//   ....[15]....
        /*0664*/ 	.word	0x00005770


	//   ....[16]....
        /*0668*/ 	.word	0x00005870


	//   ....[17]....
        /*066c*/ 	.word	0x000062d0


	//   ....[18]....
        /*0670*/ 	.word	0x00006330


	//   ....[19]....
        /*0674*/ 	.word	0x00007e80


	//   ....[20]....
        /*0678*/ 	.word	0x00007ea0


	//   ....[21]....
        /*067c*/ 	.word	0x00008710


	//   ....[22]....
        /*0680*/ 	.word	0x00008760


	//   ....[23]....
        /*0684*/ 	.word	0x00009660


	//   ....[24]....
        /*0688*/ 	.word	0x00009670


	//   ....[25]....
        /*068c*/ 	.word	0x000096b0


	//   ....[26]....
        /*0690*/ 	.word	0x000096c0


	//   ....[27]....
        /*0694*/ 	.word	0x0000b190


	//   ....[28]....
        /*0698*/ 	.word	0x0000b1a0


	//   ....[29]....
        /*069c*/ 	.word	0x0000b1b0


	//   ....[30]....
        /*06a0*/ 	.word	0x0000b1c0


	//   ....[31]....
        /*06a4*/ 	.word	0x0000bc70


	//   ....[32]....
        /*06a8*/ 	.word	0x0000bc90


	//   ....[33]....
        /*06ac*/ 	.word	0x0000be30


	//   ....[34]....
        /*06b0*/ 	.word	0x0000be50


	//   ....[35]....
        /*06b4*/ 	.word	0x0000bf90


	//   ....[36]....
        /*06b8*/ 	.word	0x0000bfb0


	//   ....[37]....
        /*06bc*/ 	.word	0x0000c100


	//   ....[38]....
        /*06c0*/ 	.word	0x0000c120


	//   ....[39]....
        /*06c4*/ 	.word	0x0000c640


	//   ....[40]....
        /*06c8*/ 	.word	0x0000c680


	//   ....[41]....
        /*06cc*/ 	.word	0x0000d130


	//   ....[42]....
        /*06d0*/ 	.word	0x0000d140


	//   ....[43]....
        /*06d4*/ 	.word	0x0000e2e0


	//   ....[44]....
        /*06d8*/ 	.word	0x0000e310


	//   ....[45]....
        /*06dc*/ 	.word	0x0000e480


	//   ....[46]....
        /*06e0*/ 	.word	0x0000e4a0


	//   ....[47]....
        /*06e4*/ 	.word	0x0000e5e0


	//   ....[48]....
        /*06e8*/ 	.word	0x0000e600


	//   ....[49]....
        /*06ec*/ 	.word	0x0000e750


	//   ....[50]....
        /*06f0*/ 	.word	0x0000e770


	//   ....[51]....
        /*06f4*/ 	.word	0x0000e950


	//   ....[52]....
        /*06f8*/ 	.word	0x0000eb40


	//   ....[53]....
        /*06fc*/ 	.word	0x0000eb70


	//   ....[54]....
        /*0700*/ 	.word	0x0000eba0


	//   ....[55]....
        /*0704*/ 	.word	0x0000ebd0


	//   ....[56]....
        /*0708*/ 	.word	0x0000ec00


	//   ....[57]....
        /*070c*/ 	.word	0x0000ec30


	//   ....[58]....
        /*0710*/ 	.word	0x0000eda0


	//   ....[59]....
        /*0714*/ 	.word	0x0000edd0


	//   ....[60]....
        /*0718*/ 	.word	0x0000ee00


	//   ....[61]....
        /*071c*/ 	.word	0x0000ee30


	//   ....[62]....
        /*0720*/ 	.word	0x0000ee60


	//   ....[63]....
        /*0724*/ 	.word	0x0000ee90


	//   ....[64]....
        /*0728*/ 	.word	0x0000ef20


	//   ....[65]....
        /*072c*/ 	.word	0x0000ef50


	//   ....[66]....
        /*0730*/ 	.word	0x0000ef60


	//   ....[67]....
        /*0734*/ 	.word	0x0000efa0


	//   ....[68]....
        /*0738*/ 	.word	0x00010ea0


	//   ....[69]....
        /*073c*/ 	.word	0x00010ec0


	//   ....[70]....
        /*0740*/ 	.word	0x00010f50


	//   ....[71]....
        /*0744*/ 	.word	0x00010f70


	//   ....[72]....
        /*0748*/ 	.word	0x00010ff0


	//   ....[73]....
        /*074c*/ 	.word	0x00011010


	//   ....[74]....
        /*0750*/ 	.word	0x00011090


	//   ....[75]....
        /*0754*/ 	.word	0x000110b0


	//   ....[76]....
        /*0758*/ 	.word	0x00011130


	//   ....[77]....
        /*075c*/ 	.word	0x00011150


	//   ....[78]....
        /*0760*/ 	.word	0x00011160


	//   ....[79]....
        /*0764*/ 	.word	0x00011170


	//   ....[80]....
        /*0768*/ 	.word	0x000118f0


	//   ....[81]....
        /*076c*/ 	.word	0x00011910


	//   ....[82]....
        /*0770*/ 	.word	0x00011920


	//   ....[83]....
        /*0774*/ 	.word	0x00011930


	//   ....[84]....
        /*0778*/ 	.word	0x00011940


	//   ....[85]....
        /*077c*/ 	.word	0x00011960


	//   ....[86]....
        /*0780*/ 	.word	0x00011a20


	//   ....[87]....
        /*0784*/ 	.word	0x00011ac0


	//   ....[88]....
        /*0788*/ 	.word	0x00011ae0


	//   ....[89]....
        /*078c*/ 	.word	0x00011b40


	//   ....[90]....
        /*0790*/ 	.word	0x00011bb0


	//   ....[91]....
        /*0794*/ 	.word	0x00011bd0


	//   ....[92]....
        /*0798*/ 	.word	0x00011be0


	//   ....[93]....
        /*079c*/ 	.word	0x00011c10


	//   ....[94]....
        /*07a0*/ 	.word	0x00011ca0


	//   ....[95]....
        /*07a4*/ 	.word	0x00011ce0


	//   ....[96]....
        /*07a8*/ 	.word	0x000123e0


	//   ....[97]....
        /*07ac*/ 	.word	0x00012410


	//   ....[98]....
        /*07b0*/ 	.word	0x00012430


	//   ....[99]....
        /*07b4*/ 	.word	0x00012460


	//   ....[100]....
        /*07b8*/ 	.word	0x000124d0


	//   ....[101]....
        /*07bc*/ 	.word	0x00012500


	//   ....[102]....
        /*07c0*/ 	.word	0x00012610


	//   ....[103]....
        /*07c4*/ 	.word	0x00012630


	//   ....[104]....
        /*07c8*/ 	.word	0x000126c0


	//   ....[105]....
        /*07cc*/ 	.word	0x000126e0


	//   ....[106]....
        /*07d0*/ 	.word	0x00012750


	//   ....[107]....
        /*07d4*/ 	.word	0x00012770


	//   ....[108]....
        /*07d8*/ 	.word	0x000127d0


	//   ....[109]....
        /*07dc*/ 	.word	0x00012800


	//   ....[110]....
        /*07e0*/ 	.word	0x00012880


	//   ....[111]....
        /*07e4*/ 	.word	0x000128e0


	//   ....[112]....
        /*07e8*/ 	.word	0x00012e10


	//   ....[113]....
        /*07ec*/ 	.word	0x00012e30


	//   ....[114]....
        /*07f0*/ 	.word	0x00012e80


	//   ....[115]....
        /*07f4*/ 	.word	0x00012f40


	//   ....[116]....
        /*07f8*/ 	.word	0x00012f50


	//   ....[117]....
        /*07fc*/ 	.word	0x00012f80


	//   ....[118]....
        /*0800*/ 	.word	0x00013010


	//   ....[119]....
        /*0804*/ 	.word	0x000130c0


	//   ....[120]....
        /*0808*/ 	.word	0x000130d0


	//   ....[121]....
        /*080c*/ 	.word	0x00013100


	//   ....[122]....
        /*0810*/ 	.word	0x00013110


	//   ....[123]....
        /*0814*/ 	.word	0x000131a0


	//   ....[124]....
        /*0818*/ 	.word	0x000138a0


	//   ....[125]....
        /*081c*/ 	.word	0x000138c0


	//   ....[126]....
        /*0820*/ 	.word	0x000138d0


	//   ....[127]....
        /*0824*/ 	.word	0x00013910


	//   ....[128]....
        /*0828*/ 	.word	0x00013920


	//   ....[129]....
        /*082c*/ 	.word	0x00013960


	//   ....[130]....
        /*0830*/ 	.word	0x00013970


	//   ....[131]....
        /*0834*/ 	.word	0x000139b0


	//   ....[132]....
        /*0838*/ 	.word	0x000139c0


	//   ....[133]....
        /*083c*/ 	.word	0x00013a00


	//   ....[134]....
        /*0840*/ 	.word	0x00013a10


	//   ....[135]....
        /*0844*/ 	.word	0x00013a20


	//   ....[136]....
        /*0848*/ 	.word	0x00013d60


	//   ....[137]....
        /*084c*/ 	.word	0x00013d80


	//   ....[138]....
        /*0850*/ 	.word	0x00013d90


	//   ....[139]....
        /*0854*/ 	.word	0x00013da0


	//   ....[140]....
        /*0858*/ 	.word	0x00013db0


	//   ....[141]....
        /*085c*/ 	.word	0x00013dd0


	//   ....[142]....
        /*0860*/ 	.word	0x00013e40


	//   ....[143]....
        /*0864*/ 	.word	0x00013e70


	//   ....[144]....
        /*0868*/ 	.word	0x00013e80


	//   ....[145]....
        /*086c*/ 	.word	0x00013ef0


	//   ....[146]....
        /*0870*/ 	.word	0x00013f00


	//   ....[147]....
        /*0874*/ 	.word	0x00014000


	//   ....[148]....
        /*0878*/ 	.word	0x000144e0


	//   ....[149]....
        /*087c*/ 	.word	0x00014510


	//   ....[150]....
        /*0880*/ 	.word	0x00014570


	//   ....[151]....
        /*0884*/ 	.word	0x000145a0


	//   ....[152]....
        /*0888*/ 	.word	0x000145d0


	//   ....[153]....
        /*088c*/ 	.word	0x00014600


	//   ....[154]....
        /*0890*/ 	.word	0x00014630


	//   ....[155]....
        /*0894*/ 	.word	0x00014660


	//   ....[156]....
        /*0898*/ 	.word	0x00014800


	//   ....[157]....
        /*089c*/ 	.word	0x00014830


	//   ....[158]....
        /*08a0*/ 	.word	0x00014860


	//   ....[159]....
        /*08a4*/ 	.word	0x00014890


	//   ....[160]....
        /*08a8*/ 	.word	0x000148c0


	//   ....[161]....
        /*08ac*/ 	.word	0x000148f0


	//   ....[162]....
        /*08b0*/ 	.word	0x000149b0


	//   ....[163]....
        /*08b4*/ 	.word	0x000149d0


	//   ....[164]....
        /*08b8*/ 	.word	0x000149f0


	//   ....[165]....
        /*08bc*/ 	.word	0x00014a50


	//   ....[166]....
        /*08c0*/ 	.word	0x00015470


	//   ....[167]....
        /*08c4*/ 	.word	0x00015a80


	//   ....[168]....
        /*08c8*/ 	.word	0x00015b70


	//   ....[169]....
        /*08cc*/ 	.word	0x00015c10


	//   ....[170]....
        /*08d0*/ 	.word	0x00015c70


	//   ....[171]....
        /*08d4*/ 	.word	0x00015d60


	//   ....[172]....
        /*08d8*/ 	.word	0x00015dd0


	//   ....[173]....
        /*08dc*/ 	.word	0x00015ec0


	//   ....[174]....
        /*08e0*/ 	.word	0x00015f30


	//   ....[175]....
        /*08e4*/ 	.word	0x00016020


	//   ....[176]....
        /*08e8*/ 	.word	0x00016090


	//   ....[177]....
        /*08ec*/ 	.word	0x00016180


	//   ....[178]....
        /*08f0*/ 	.word	0x000161f0


	//   ....[179]....
        /*08f4*/ 	.word	0x00016290


	//   ....[180]....
        /*08f8*/ 	.word	0x00016390


	//   ....[181]....
        /*08fc*/ 	.word	0x000163e0


	//   ....[182]....
        /*0900*/ 	.word	0x00016440


	//   ....[183]....
        /*0904*/ 	.word	0x00016560


	//   ....[184]....
        /*0908*/ 	.word	0x000165e0


	//   ....[185]....
        /*090c*/ 	.word	0x000166d0


	//   ....[186]....
        /*0910*/ 	.word	0x00016750


	//   ....[187]....
        /*0914*/ 	.word	0x00016840


	//   ....[188]....
        /*0918*/ 	.word	0x00016950


	//   ....[189]....
        /*091c*/ 	.word	0x000169c0


	//   ....[190]....
        /*0920*/ 	.word	0x00016ad0


	//   ....[191]....
        /*0924*/ 	.word	0x00016b40


	//   ....[192]....
        /*0928*/ 	.word	0x00016bc0


	//   ....[193]....
        /*092c*/ 	.word	0x00016cb0


	//   ....[194]....
        /*0930*/ 	.word	0x00016d20


	//   ....[195]....
        /*0934*/ 	.word	0x00016df0


	//   ....[196]....
        /*0938*/ 	.word	0x00016e90


	//   ....[197]....
        /*093c*/ 	.word	0x00016f30


	//   ....[198]....
        /*0940*/ 	.word	0x00016f90


	//   ....[199]....
        /*0944*/ 	.word	0x00017080


	//   ....[200]....
        /*0948*/ 	.word	0x00017190


	//   ....[201]....
        /*094c*/ 	.word	0x000171e0


	//   ....[202]....
        /*0950*/ 	.word	0x00017240


	//   ....[203]....
        /*0954*/ 	.word	0x00017340


	//   ....[204]....
        /*0958*/ 	.word	0x00017450


	//   ....[205]....
        /*095c*/ 	.word	0x000174a0


	//   ....[206]....
        /*0960*/ 	.word	0x00017500


	//   ....[207]....
        /*0964*/ 	.word	0x00017600


	//   ....[208]....
        /*0968*/ 	.word	0x00017710


	//   ....[209]....
        /*096c*/ 	.word	0x00017760


	//   ....[210]....
        /*0970*/ 	.word	0x000177c0


	//   ....[211]....
        /*0974*/ 	.word	0x000178b0


	//   ....[212]....
        /*0978*/ 	.word	0x000179e0


	//   ....[213]....
        /*097c*/ 	.word	0x00017ac0


	//   ....[214]....
        /*0980*/ 	.word	0x00017b50


	//   ....[215]....
        /*0984*/ 	.word	0x00017c60


	//   ....[216]....
        /*0988*/ 	.word	0x00017cc0


	//   ....[217]....
        /*098c*/ 	.word	0x00017dd0


	//   ....[218]....
        /*0990*/ 	.word	0x00017e30


	//   ....[219]....
        /*0994*/ 	.word	0x00017f40


	//   ....[220]....
        /*0998*/ 	.word	0x00017fa0


	//   ....[221]....
        /*099c*/ 	.word	0x000180b0


	//   ....[222]....
        /*09a0*/ 	.word	0x00018110


	//   ....[223]....
        /*09a4*/ 	.word	0x000181d0


	//   ....[224]....
        /*09a8*/ 	.word	0x00018330


	//   ....[225]....
        /*09ac*/ 	.word	0x000183d0


	//   ....[226]....
        /*09b0*/ 	.word	0x00018430


	//   ....[227]....
        /*09b4*/ 	.word	0x000184e0


	//   ....[228]....
        /*09b8*/ 	.word	0x00018540


	//   ....[229]....
        /*09bc*/ 	.word	0x000185f0


	//   ....[230]....
        /*09c0*/ 	.word	0x00018650


	//   ....[231]....
        /*09c4*/ 	.word	0x00018700


	//   ....[232]....
        /*09c8*/ 	.word	0x00018760


	//   ....[233]....
        /*09cc*/ 	.word	0x00018810


	//   ....[234]....
        /*09d0*/ 	.word	0x00018870


	//   ....[235]....
        /*09d4*/ 	.word	0x00018920


	//   ....[236]....
        /*09d8*/ 	.word	0x00018a00


	//   ....[237]....
        /*09dc*/ 	.word	0x00018aa0


	//   ....[238]....
        /*09e0*/ 	.word	0x00018b00


	//   ....[239]....
        /*09e4*/ 	.word	0x00018bd0


	//   ....[240]....
        /*09e8*/ 	.word	0x00018c30


	//   ....[241]....
        /*09ec*/ 	.word	0x00018d00


	//   ....[242]....
        /*09f0*/ 	.word	0x00018d60


	//   ....[243]....
        /*09f4*/ 	.word	0x00018e40


	//   ....[244]....
        /*09f8*/ 	.word	0x00018ea0


	//   ....[245]....
        /*09fc*/ 	.word	0x00018f70


	//   ....[246]....
        /*0a00*/ 	.word	0x00018fd0


	//   ....[247]....
        /*0a04*/ 	.word	0x000190a0


	//   ....[248]....
        /*0a08*/ 	.word	0x00019130


	//   ....[249]....
        /*0a0c*/ 	.word	0x000191d0


	//   ....[250]....
        /*0a10*/ 	.word	0x00019350


	//   ....[251]....
        /*0a14*/ 	.word	0x000193c0


	//   ....[252]....
        /*0a18*/ 	.word	0x00019430


	//   ....[253]....
        /*0a1c*/ 	.word	0x000194a0


	//   ....[254]....
        /*0a20*/ 	.word	0x00019510


	//   ....[255]....
        /*0a24*/ 	.word	0x00019590


	//   ....[0]....
        /*0a28*/ 	.word	0x00019610


	//   ....[1]....
        /*0a2c*/ 	.word	0x000196a0


	//   ....[2]....
        /*0a30*/ 	.word	0x00019710


	//   ....[3]....
        /*0a34*/ 	.word	0x00019780


	//   ....[4]....
        /*0a38*/ 	.word	0x000197f0


	//   ....[5]....
        /*0a3c*/ 	.word	0x00019870


	//   ....[6]....
        /*0a40*/ 	.word	0x000198e0


	//   ....[7]....
        /*0a44*/ 	.word	0x00019970


	//   ....[8]....
        /*0a48*/ 	.word	0x000199d0


	//   ....[9]....
        /*0a4c*/ 	.word	0x00019a60


	//   ....[10]....
        /*0a50*/ 	.word	0x00019b90


	//----- nvinfo : EIATTR_REG_RECONFIG
	.align		4
.L_611:
        /*0a54*/ 	.byte	0x01, 0x54
	.zero		2


	//----- nvinfo : EIATTR_SYSCALL_OFFSETS
	.align		4
        /*0a58*/ 	.byte	0x04, 0x46
        /*0a5a*/ 	.short	(.L_613 - .L_612)


	//   ....[0]....
.L_612:
        /*0a5c*/ 	.word	0x00001f60


	//   ....[1]....
        /*0a60*/ 	.word	0x000104c0


	//   ....[2]....
        /*0a64*/ 	.word	0x00010610


	//   ....[3]....
        /*0a68*/ 	.word	0x00010700


	//   ....[4]....
        /*0a6c*/ 	.word	0x00011500


	//   ....[5]....
        /*0a70*/ 	.word	0x00012030


	//----- nvinfo : EIATTR_MBARRIER_INSTR_OFFSETS
	.align		4
.L_613:
        /*0a74*/ 	.byte	0x04, 0x39
        /*0a76*/ 	.short	(.L_615 - .L_614)


	//   ....[0]....
.L_614:
        /*0a78*/ 	.word	0x00000190
        /*0a7c*/ 	.word	0x000000ff
        /*0a80*/ 	.word	0x00032400
        /*0a84*/ 	.short	0x0100
        /*0a86*/ 	.byte	0x08
	.zero		1


	//   ....[1]....
        /*0a88*/ 	.word	0x000001a0
        /*0a8c*/ 	.word	0x000000ff
        /*0a90*/ 	.word	0x00032410
        /*0a94*/ 	.short	0x0100
        /*0a96*/ 	.byte	0x08
	.zero		1


	//   ....[2]....
        /*0a98*/ 	.word	0x000001b0
        /*0a9c*/ 	.word	0x000000ff
        /*0aa0*/ 	.word	0x00032420
        /*0aa4*/ 	.short	0x0100
        /*0aa6*/ 	.byte	0x08
	.zero		1


	//   ....[3]....
        /*0aa8*/ 	.word	0x000002a0
        /*0aac*/ 	.word	0x000000ff
        /*0ab0*/ 	.word	0x00032430
        /*0ab4*/ 	.short	0x0100
        /*0ab6*/ 	.byte	0x08
	.zero		1


	//   ....[4]....
        /*0ab8*/ 	.word	0x000002b0
        /*0abc*/ 	.word	0x000000ff
        /*0ac0*/ 	.word	0x00032440
        /*0ac4*/ 	.short	0x0100
        /*0ac6*/ 	.byte	0x08
	.zero		1


	//   ....[5]....
        /*0ac8*/ 	.word	0x000002c0
        /*0acc*/ 	.word	0x000000ff
        /*0ad0*/ 	.word	0x00032438
        /*0ad4*/ 	.short	0x0100
        /*0ad6*/ 	.byte	0x08
	.zero		1


	//   ....[6]....
        /*0ad8*/ 	.word	0x000002d0
        /*0adc*/ 	.word	0x000000ff
        /*0ae0*/ 	.word	0x00032448
        /*0ae4*/ 	.short	0x0100
        /*0ae6*/ 	.byte	0x08
	.zero		1


	//   ....[7]....
        /*0ae8*/ 	.word	0x00000400
        /*0aec*/ 	.word	0x000000ff
        /*0af0*/ 	.word	0x00032450
        /*0af4*/ 	.short	0x0100
        /*0af6*/ 	.byte	0x08
	.zero		1


	//   ....[8]....
        /*0af8*/ 	.word	0x00000410
        /*0afc*/ 	.word	0x000000ff
        /*0b00*/ 	.word	0x00032460
        /*0b04*/ 	.short	0x0100
        /*0b06*/ 	.byte	0x08
	.zero		1


	//   ....[9]....
        /*0b08*/ 	.word	0x00000420
        /*0b0c*/ 	.word	0x000000ff
        /*0b10*/ 	.word	0x00032458
        /*0b14*/ 	.short	0x0100
        /*0b16*/ 	.byte	0x08
	.zero		1


	//   ....[10]....
        /*0b18*/ 	.word	0x00000430
        /*0b1c*/ 	.word	0x000000ff
        /*0b20*/ 	.word	0x00032468
        /*0b24*/ 	.short	0x0100
        /*0b26*/ 	.byte	0x08
	.zero		1


	//   ....[11]....
        /*0b28*/ 	.word	0x00000520
        /*0b2c*/ 	.word	0x000000ff
        /*0b30*/ 	.word	0x00032470
        /*0b34*/ 	.short	0x0100
        /*0b36*/ 	.byte	0x06
	.zero		1


	//   ....[12]....
        /*0b38*/ 	.word	0x00000530
        /*0b3c*/ 	.word	0x000000ff
        /*0b40*/ 	.word	0x00032480
        /*0b44*/ 	.short	0x0100
        /*0b46*/ 	.byte	0x06
	.zero		1


	//   ....[13]....
        /*0b48*/ 	.word	0x00000540
        /*0b4c*/ 	.word	0x000000ff
        /*0b50*/ 	.word	0x00032478
        /*0b54*/ 	.short	0x0100
        /*0b56*/ 	.byte	0x06
	.zero		1


	//   ....[14]....
        /*0b58*/ 	.word	0x00000550
        /*0b5c*/ 	.word	0x000000ff
        /*0b60*/ 	.word	0x00032488
        /*0b64*/ 	.short	0x0100
        /*0b66*/ 	.byte	0x06
	.zero		1


	//   ....[15]....
        /*0b68*/ 	.word	0x00000680
        /*0b6c*/ 	.word	0x000000ff
        /*0b70*/ 	.word	0x00032490
        /*0b74*/ 	.short	0x0100
        /*0b76*/ 	.byte	0x08
	.zero		1


	//   ....[16]....
        /*0b78*/ 	.word	0x00000690
        /*0b7c*/ 	.word	0x000000ff
        /*0b80*/ 	.word	0x000324a0
        /*0b84*/ 	.short	0x0100
        /*0b86*/ 	.byte	0x08
	.zero		1


	//   ....[17]....
        /*0b88*/ 	.word	0x000006a0
        /*0b8c*/ 	.word	0x000000ff
        /*0b90*/ 	.word	0x00032498
        /*0b94*/ 	.short	0x0100
        /*0b96*/ 	.byte	0x08
	.zero		1


	//   ....[18]....
        /*0b98*/ 	.word	0x000006b0
        /*0b9c*/ 	.word	0x000000ff
        /*0ba0*/ 	.word	0x000324a8
        /*0ba4*/ 	.short	0x0100
        /*0ba6*/ 	.byte	0x08
	.zero		1


	//   ....[19]....
        /*0ba8*/ 	.word	0x000007f0
        /*0bac*/ 	.word	0x000000ff
        /*0bb0*/ 	.word	0x000324b0
        /*0bb4*/ 	.short	0x0100
        /*0bb6*/ 	.byte	0x08
	.zero		1


	//   ....[20]....
        /*0bb8*/ 	.word	0x00000800
        /*0bbc*/ 	.word	0x000000ff
        /*0bc0*/ 	.word	0x000324c0
        /*0bc4*/ 	.short	0x0100
        /*0bc6*/ 	.byte	0x08
	.zero		1


	//   ....[21]....
        /*0bc8*/ 	.word	0x00000810
        /*0bcc*/ 	.word	0x000000ff
        /*0bd0*/ 	.word	0x000324b8
        /*0bd4*/ 	.short	0x0100
        /*0bd6*/ 	.byte	0x08
	.zero		1


	//   ....[22]....
        /*0bd8*/ 	.word	0x00000820
        /*0bdc*/ 	.word	0x000000ff
        /*0be0*/ 	.word	0x000324c8
        /*0be4*/ 	.short	0x0100
        /*0be6*/ 	.byte	0x08
	.zero		1


	//   ....[23]....
        /*0be8*/ 	.word	0x00002040
        /*0bec*/ 	.word	0x00000003
        /*0bf0*/ 	.word	0x00032400
        /*0bf4*/ 	.short	0x010a
        /*0bf6*/ 	.byte	0x3f
	.zero		1


	//   ....[24]....
        /*0bf8*/ 	.word	0x00002120
        /*0bfc*/ 	.word	0x000000ff
        /*0c00*/ 	.word	0x00032430
        /*0c04*/ 	.short	0x010a
        /*0c06*/ 	.byte	0x06
	.zero		1


	//   ....[25]....
        /*0c08*/ 	.word	0x00002160
        /*0c0c*/ 	.word	0x000000ff
        /*0c10*/ 	.word	0x00032430
        /*0c14*/ 	.short	0x010a
        /*0c16*/ 	.byte	0x06
	.zero		1


	//   ....[26]....
        /*0c18*/ 	.word	0x00002460
        /*0c1c*/ 	.word	0x00000003
        /*0c20*/ 	.word	0x00032410
        /*0c24*/ 	.short	0x010a
        /*0c26*/ 	.byte	0x3f
	.zero		1


	//   ....[27]....
        /*0c28*/ 	.word	0x000024a0
        /*0c2c*/ 	.word	0x000000ff
        /*0c30*/ 	.word	0x00032450
        /*0c34*/ 	.short	0x010a
        /*0c36*/ 	.byte	0x06
	.zero		1


	//   ....[28]....
        /*0c38*/ 	.word	0x000024e0
        /*0c3c*/ 	.word	0x000000ff
        /*0c40*/ 	.word	0x00032450
        /*0c44*/ 	.short	0x010a
        /*0c46*/ 	.byte	0x06
	.zero		1


	//   ....[29]....
        /*0c48*/ 	.word	0x00002ee0
        /*0c4c*/ 	.word	0x000000ff
        /*0c50*/ 	.word	0x00000000
        /*0c54*/ 	.short	0x0101
        /*0c56*/ 	.byte	0x04
	.zero		1


	//   ....[30]....
        /*0c58*/ 	.word	0x000046a0
        /*0c5c*/ 	.word	0x000000ff
        /*0c60*/ 	.word	0x00000000
        /*0c64*/ 	.short	0x0101
        /*0c66*/ 	.byte	0x06
	.zero		1


	//   ....[31]....
        /*0c68*/ 	.word	0x000047f0
        /*0c6c*/ 	.word	0x000000ff
        /*0c70*/ 	.word	0x00032430
        /*0c74*/ 	.short	0x010a
        /*0c76*/ 	.byte	0x04
	.zero		1


	//   ....[32]....
        /*0c78*/ 	.word	0x00004830
        /*0c7c*/ 	.word	0x000000ff
        /*0c80*/ 	.word	0x00032430
        /*0c84*/ 	.short	0x010a
        /*0c86*/ 	.byte	0x04
	.zero		1


	//   ....[33]....
        /*0c88*/ 	.word	0x00004a40
        /*0c8c*/ 	.word	0x000000ff
        /*0c90*/ 	.word	0x00032450
        /*0c94*/ 	.short	0x010a
        /*0c96*/ 	.byte	0x04
	.zero		1


	//   ....[34]....
        /*0c98*/ 	.word	0x00004a80
        /*0c9c*/ 	.word	0x000000ff
        /*0ca0*/ 	.word	0x00032450
        /*0ca4*/ 	.short	0x010a
        /*0ca6*/ 	.byte	0x04
	.zero		1


	//   ....[35]....
        /*0ca8*/ 	.word	0x000051a0
        /*0cac*/ 	.word	0x000000ff
        /*0cb0*/ 	.word	0x00000000
        /*0cb4*/ 	.short	0x0101
        /*0cb6*/ 	.byte	0x0a
	.zero		1


	//   ....[36]....
        /*0cb8*/ 	.word	0x00007250
        /*0cbc*/ 	.word	0x000000ff
        /*0cc0*/ 	.word	0x00000000
        /*0cc4*/ 	.short	0x0101
        /*0cc6*/ 	.byte	0x04
	.zero		1


	//   ....[37]....
        /*0cc8*/ 	.word	0x00007380
        /*0ccc*/ 	.word	0x000000ff
        /*0cd0*/ 	.word	0x00032430
        /*0cd4*/ 	.short	0x010a
        /*0cd6*/ 	.byte	0x04
	.zero		1


	//   ....[38]....
        /*0cd8*/ 	.word	0x000073c0
        /*0cdc*/ 	.word	0x000000ff
        /*0ce0*/ 	.word	0x00032430
        /*0ce4*/ 	.short	0x010a
        /*0ce6*/ 	.byte	0x04
	.zero		1


	//   ....[39]....
        /*0ce8*/ 	.word	0x000075d0
        /*0cec*/ 	.word	0x000000ff
        /*0cf0*/ 	.word	0x00032450
        /*0cf4*/ 	.short	0x010a
        /*0cf6*/ 	.byte	0x04
	.zero		1


	//   ....[40]....
        /*0cf8*/ 	.word	0x00007610
        /*0cfc*/ 	.word	0x000000ff
        /*0d00*/ 	.word	0x00032450
        /*0d04*/ 	.short	0x010a
        /*0d06*/ 	.byte	0x04
	.zero		1


	//   ....[41]....
        /*0d08*/ 	.word	0x00007d20
        /*0d0c*/ 	.word	0x000000ff
        /*0d10*/ 	.word	0x00000000
        /*0d14*/ 	.short	0x0101
        /*0d16*/ 	.byte	0x0b
	.zero		1


	//   ....[42]....
        /*0d18*/ 	.word	0x000095d0
        /*0d1c*/ 	.word	0x000000ff
        /*0d20*/ 	.word	0x00000000
        /*0d24*/ 	.short	0x0101
        /*0d26*/ 	.byte	0x04
	.zero		1


	//   ....[43]....
        /*0d28*/ 	.word	0x0000bc60
        /*0d2c*/ 	.word	0x000000ff
        /*0d30*/ 	.word	0x00000000
        /*0d34*/ 	.short	0x0101
        /*0d36*/ 	.byte	0x06
	.zero		1


	//   ....[44]....
        /*0d38*/ 	.word	0x0000c3b0
        /*0d3c*/ 	.word	0x000000ff
        /*0d40*/ 	.word	0x00000000
        /*0d44*/ 	.short	0x0101
        /*0d46*/ 	.byte	0x09
	.zero		1


	//   ....[45]....
        /*0d48*/ 	.word	0x00010c40
        /*0d4c*/ 	.word	0x00000013
        /*0d50*/ 	.word	0x00032440
        /*0d54*/ 	.short	0x010a
        /*0d56*/ 	.byte	0x3f
	.zero		1


	//   ....[46]....
        /*0d58*/ 	.word	0x00011270
        /*0d5c*/ 	.word	0x00000013
        /*0d60*/ 	.word	0x00032430
        /*0d64*/ 	.short	0x0107
        /*0d66*/ 	.byte	0x3f
	.zero		1


	//   ....[47]....
        /*0d68*/ 	.word	0x00011340
        /*0d6c*/ 	.word	0x00000013
        /*0d70*/ 	.word	0x00032430
        /*0d74*/ 	.short	0x0101
        /*0d76*/ 	.byte	0x3f
	.zero		1


	//   ....[48]....
        /*0d78*/ 	.word	0x00011e70
        /*0d7c*/ 	.word	0x00000011
        /*0d80*/ 	.word	0x00032400
        /*0d84*/ 	.short	0x0107
        /*0d86*/ 	.byte	0x3f
	.zero		1


	//   ....[49]....
        /*0d88*/ 	.word	0x00011f00
        /*0d8c*/ 	.word	0x00000011
        /*0d90*/ 	.word	0x00032400
        /*0d94*/ 	.short	0x0101
        /*0d96*/ 	.byte	0x3f
	.zero		1


	//   ....[50]....
        /*0d98*/ 	.word	0x00012a20
        /*0d9c*/ 	.word	0x00000011
        /*0da0*/ 	.word	0x00032410
        /*0da4*/ 	.short	0x0107
        /*0da6*/ 	.byte	0x3f
	.zero		1


	//   ....[51]....
        /*0da8*/ 	.word	0x00012b20
        /*0dac*/ 	.word	0x00000011
        /*0db0*/ 	.word	0x00032410
        /*0db4*/ 	.short	0x0101
        /*0db6*/ 	.byte	0x3f
	.zero		1


	//   ....[52]....
        /*0db8*/ 	.word	0x00012b40
        /*0dbc*/ 	.word	0x00000011
        /*0dc0*/ 	.word	0x00032420
        /*0dc4*/ 	.short	0x010a
        /*0dc6*/ 	.byte	0x3f
	.zero		1


	//   ....[53]....
        /*0dc8*/ 	.word	0x00012bc0
        /*0dcc*/ 	.word	0x00000013
        /*0dd0*/ 	.word	0x00032460
        /*0dd4*/ 	.short	0x010a
        /*0dd6*/ 	.byte	0x3f
	.zero		1


	//   ....[54]....
        /*0dd8*/ 	.word	0x00013320
        /*0ddc*/ 	.word	0x00000013
        /*0de0*/ 	.word	0x00032450
        /*0de4*/ 	.short	0x0107
        /*0de6*/ 	.byte	0x3f
	.zero		1


	//   ....[55]....
        /*0de8*/ 	.word	0x000133e0
        /*0dec*/ 	.word	0x00000013
        /*0df0*/ 	.word	0x00032450
        /*0df4*/ 	.short	0x0101
        /*0df6*/ 	.byte	0x3f
	.zero		1


	//   ....[56]....
        /*0df8*/ 	.word	0x00013720
        /*0dfc*/ 	.word	0x0000000a
        /*0e00*/ 	.word	0x00032440
        /*0e04*/ 	.short	0x010a
        /*0e06*/ 	.byte	0x3f
	.zero		1


	//   ....[57]....
        /*0e08*/ 	.word	0x00013ad0
        /*0e0c*/ 	.word	0x0000000a
        /*0e10*/ 	.word	0x00032430
        /*0e14*/ 	.short	0x0107
        /*0e16*/ 	.byte	0x3f
	.zero		1


	//   ....[58]....
        /*0e18*/ 	.word	0x00013b80
        /*0e1c*/ 	.word	0x0000000a
        /*0e20*/ 	.word	0x00032430
        /*0e24*/ 	.short	0x0101
        /*0e26*/ 	.byte	0x3f
	.zero		1


	//   ....[59]....
        /*0e28*/ 	.word	0x00013bb0
        /*0e2c*/ 	.word	0x0000000a
        /*0e30*/ 	.word	0x00032460
        /*0e34*/ 	.short	0x010a
        /*0e36*/ 	.byte	0x3f
	.zero		1


	//   ....[60]....
        /*0e38*/ 	.word	0x000140b0
        /*0e3c*/ 	.word	0x0000000a
        /*0e40*/ 	.word	0x00032450
        /*0e44*/ 	.short	0x0107
        /*0e46*/ 	.byte	0x3f
	.zero		1


	//   ....[61]....
        /*0e48*/ 	.word	0x00014160
        /*0e4c*/ 	.word	0x0000000a
        /*0e50*/ 	.word	0x00032450
        /*0e54*/ 	.short	0x0101
        /*0e56*/ 	.byte	0x3f
	.zero		1


	//   ....[62]....
        /*0e58*/ 	.word	0x000153f0
        /*0e5c*/ 	.word	0x00000007
        /*0e60*/ 	.word	0x00032420
        /*0e64*/ 	.short	0x010a
        /*0e66*/ 	.byte	0x3f
	.zero		1


	//   ....[63]....
        /*0e68*/ 	.word	0x00015590
        /*0e6c*/ 	.word	0x00000005
        /*0e70*/ 	.word	0x00032440
        /*0e74*/ 	.short	0x010a
        /*0e76*/ 	.byte	0x3f
	.zero		1


	//   ....[64]....
        /*0e78*/ 	.word	0x00015630
        /*0e7c*/ 	.word	0x00000003
        /*0e80*/ 	.word	0x00032440
        /*0e84*/ 	.short	0x010a
        /*0e86*/ 	.byte	0x3f
	.zero		1


	//   ....[65]....
        /*0e88*/ 	.word	0x00015670
        /*0e8c*/ 	.word	0x00000005
        /*0e90*/ 	.word	0x00032460
        /*0e94*/ 	.short	0x010a
        /*0e96*/ 	.byte	0x3f
	.zero		1


	//   ....[66]....
        /*0e98*/ 	.word	0x000156b0
        /*0e9c*/ 	.word	0x00000003
        /*0ea0*/ 	.word	0x00032460
        /*0ea4*/ 	.short	0x010a
        /*0ea6*/ 	.byte	0x3f
	.zero		1


	//   ....[67]....
        /*0ea8*/ 	.word	0x00015710
        /*0eac*/ 	.word	0x00000003
        /*0eb0*/ 	.word	0x00032400
        /*0eb4*/ 	.short	0x010a
        /*0eb6*/ 	.byte	0x3f
	.zero		1


	//   ....[68]....
        /*0eb8*/ 	.word	0x00015770
        /*0ebc*/ 	.word	0x00000005
        /*0ec0*/ 	.word	0x00032430
        /*0ec4*/ 	.short	0x010a
        /*0ec6*/ 	.byte	0x3f
	.zero		1


	//   ....[69]....
        /*0ec8*/ 	.word	0x000157c0
        /*0ecc*/ 	.word	0x00000003
        /*0ed0*/ 	.word	0x00032410
        /*0ed4*/ 	.short	0x010a
        /*0ed6*/ 	.byte	0x3f
	.zero		1


	//   ....[70]....
        /*0ed8*/ 	.word	0x00015820
        /*0edc*/ 	.word	0x00000005
        /*0ee0*/ 	.word	0x00032450
        /*0ee4*/ 	.short	0x010a
        /*0ee6*/ 	.byte	0x3f
	.zero		1


	//   ....[71]....
        /*0ee8*/ 	.word	0x00015880
        /*0eec*/ 	.word	0x00000099
        /*0ef0*/ 	.word	0x00032430
        /*0ef4*/ 	.short	0x010a
        /*0ef6*/ 	.byte	0x3f
	.zero		1


	//   ....[72]....
        /*0ef8*/ 	.word	0x000158e0
        /*0efc*/ 	.word	0x000000cb
        /*0f00*/ 	.word	0x00032450
        /*0f04*/ 	.short	0x010a
        /*0f06*/ 	.byte	0x3f
	.zero		1


	//   ....[73]....
        /*0f08*/ 	.word	0x00015940
        /*0f0c*/ 	.word	0x00000099
        /*0f10*/ 	.word	0x00032430
        /*0f14*/ 	.short	0x010a
        /*0f16*/ 	.byte	0x3f
	.zero		1


	//   ....[74]....
        /*0f18*/ 	.word	0x000159a0
        /*0f1c*/ 	.word	0x000000c8
        /*0f20*/ 	.word	0x00032450
        /*0f24*/ 	.short	0x010a
        /*0f26*/ 	.byte	0x3f
	.zero		1


	//   ....[75]....
        /*0f28*/ 	.word	0x00015ac0
        /*0f2c*/ 	.word	0x00000013
        /*0f30*/ 	.word	0x00032440
        /*0f34*/ 	.short	0x010a
        /*0f36*/ 	.byte	0x3f
	.zero		1


	//   ....[76]....
        /*0f38*/ 	.word	0x000178e0
        /*0f3c*/ 	.word	0x00000011
        /*0f40*/ 	.word	0x00032420
        /*0f44*/ 	.short	0x010a
        /*0f46*/ 	.byte	0x3f
	.zero		1


	//   ....[77]....
        /*0f48*/ 	.word	0x00017930
        /*0f4c*/ 	.word	0x00000013
        /*0f50*/ 	.word	0x00032460
        /*0f54*/ 	.short	0x010a
        /*0f56*/ 	.byte	0x3f
	.zero		1


	//   ....[78]....
        /*0f58*/ 	.word	0x00018280
        /*0f5c*/ 	.word	0x0000000a
        /*0f60*/ 	.word	0x00032440
        /*0f64*/ 	.short	0x010a
        /*0f66*/ 	.byte	0x3f
	.zero		1


	//   ....[79]....
        /*0f68*/ 	.word	0x00018950
        /*0f6c*/ 	.word	0x0000000a
        /*0f70*/ 	.word	0x00032460
        /*0f74*/ 	.short	0x010a
        /*0f76*/ 	.byte	0x3f
	.zero		1


	//   ....[80]....
        /*0f78*/ 	.word	0x00019ab0
        /*0f7c*/ 	.word	0x00000007
        /*0f80*/ 	.word	0x00032420
        /*0f84*/ 	.short	0x010a
        /*0f86*/ 	.byte	0x3f
	.zero		1


	//   ....[81]....
        /*0f88*/ 	.word	0x00019c50
        /*0f8c*/ 	.word	0x00000005
        /*0f90*/ 	.word	0x00032440
        /*0f94*/ 	.short	0x010a
        /*0f96*/ 	.byte	0x3f
	.zero		1


	//   ....[82]....
        /*0f98*/ 	.word	0x00019ca0
        /*0f9c*/ 	.word	0x00000003
        /*0fa0*/ 	.word	0x00032440
        /*0fa4*/ 	.short	0x010a
        /*0fa6*/ 	.byte	0x3f
	.zero		1


	//   ....[83]....
        /*0fa8*/ 	.word	0x00019cf0
        /*0fac*/ 	.word	0x00000005
        /*0fb0*/ 	.word	0x00032460
        /*0fb4*/ 	.short	0x010a
        /*0fb6*/ 	.byte	0x3f
	.zero		1


	//----- nvinfo : EIATTR_NUM_MBARRIERS
	.align		4
.L_615:
        /*0fb8*/ 	.byte	0x03, 0x38
        /*0fba*/ 	.short	0x0017


	//----- nvinfo : EIATTR_EXIT_INSTR_OFFSETS
	.align		4
        /*0fbc*/ 	.byte	0x04, 0x1c
        /*0fbe*/ 	.short	(.L_617 - .L_616)


	//   ....[0]....
.L_616:
        /*0fc0*/ 	.word	0x000009e0


	//   ....[1]....
        /*0fc4*/ 	.word	0x0000e8f0


	//   ....[2]....
        /*0fc8*/ 	.word	0x00015700


	//----- nvinfo : EIATTR_MAX_THREADS
	.align		4
.L_617:
        /*0fcc*/ 	.byte	0x04, 0x05
        /*0fce*/ 	.short	(.L_619 - .L_618)
.L_618:
        /*0fd0*/ 	.word	0x00000180
        /*0fd4*/ 	.word	0x00000001
        /*0fd8*/ 	.word	0x00000001


	//----- nvinfo : EIATTR_CRS_STACK_SIZE
	.align		4
.L_619:
        /*0fdc*/ 	.byte	0x04, 0x1e
        /*0fde*/ 	.short	(.L_621 - .L_620)
.L_620:
        /*0fe0*/ 	.word	0x00000000


	//----- nvinfo : EIATTR_CBANK_PARAM_SIZE
	.align		4
.L_621:
        /*0fe4*/ 	.byte	0x03, 0x19
        /*0fe6*/ 	.short	0x0bf0


	//----- nvinfo : EIATTR_PARAM_CBANK
	.align		4
        /*0fe8*/ 	.byte	0x04, 0x0a
        /*0fea*/ 	.short	(.L_623 - .L_622)
	.align		4
.L_622:
        /*0fec*/ 	.word	index@(.nv.constant0._ZN7cutlass13device_kernelIN5flash11enable_sm90INS1_16FlashAttnFwdSm90INS1_25CollectiveMainloopFwdSm90ILi2EN4cute5tupleIJNS5_1CILi1EEES8_S8_EEENS6_IJNS7_ILi128EEENS7_ILi96EEENS7_ILi64EEEEEELi256ENS_10bfloat16_tEfNS_4arch4Sm90ELb1ELb0ELb0ELb1ELb1ELb0ELb1ELb1ELb0ELb1ELb1ELb0EEENS1_21CollectiveEpilogueFwdINS6_IJSA_NS7_ILi256EEESB_EEES9_SE_SG_Li256ELb1ELb1ELb1ELb0EEENS1_36VarlenDynamicPersistentTileSchedulerILi128ELi96ELi256ELi128ELb1ELb1ELb1ELb1ELb1ELb1EEEEEEEEEvNT_6ParamsE)
        /*0ff0*/ 	.short	0x0210
        /*0ff2*/ 	.short	0x0bf0


	//----- nvinfo : EIATTR_SW_WAR
	.align		4
.L_623:
        /*0ff4*/ 	.byte	0x04, 0x36
        /*0ff6*/ 	.short	(.L_625 - .L_624)
.L_624:
        /*0ff8*/ 	.word	0x00000008
.L_625:


//--------------------- .nv.info._ZN7cutlass13device_kernelIN5flash11enable_sm90INS1_16FlashAttnFwdSm90INS1_25CollectiveMainloopFwdSm90ILi2EN4cute5tupleIJNS5_1CILi1EEES8_S8_EEENS6_IJNS7_ILi128EEENS7_ILi96EEENS7_ILi64EEEEEELi256ENS_10bfloat16_tEfNS_4arch4Sm90ELb1ELb0ELb0ELb1ELb1ELb1ELb1ELb1ELb0ELb1ELb1ELb0EEENS1_21CollectiveEpilogueFwdINS6_IJSA_NS7_ILi256EEESB_EEES9_SE_SG_Li256ELb1ELb1ELb1ELb0EEENS1_36VarlenDynamicPersistentTileSchedulerILi128ELi96ELi256ELi128ELb1ELb1ELb1ELb1ELb1ELb1EEEEEEEEEvNT_6ParamsE --------------------------
	.section	.nv.info._ZN7cutlass13device_kernelIN5flash11enable_sm90INS1_16FlashAttnFwdSm90INS1_25CollectiveMainloopFwdSm90ILi2EN4cute5tupleIJNS5_1CILi1EEES8_S8_EEENS6_IJNS7_ILi128EEENS7_ILi96EEENS7_ILi64EEEEEELi256ENS_10bfloat16_tEfNS_4arch4Sm90ELb1ELb0ELb0ELb1ELb1ELb1ELb1ELb1ELb0ELb1ELb1ELb0EEENS1_21CollectiveEpilogueFwdINS6_IJSA_NS7_ILi256EEESB_EEES9_SE_SG_Li256ELb1ELb1ELb1ELb0EEENS1_36VarlenDynamicPersistentTileSchedulerILi128ELi96ELi256ELi128ELb1ELb1ELb1ELb1ELb1ELb1EEEEEEEEEvNT_6ParamsE,"",@"SHT_CUDA_INFO"
	.sectionflags	@""
	.align	4


	//----- nvinfo : EIATTR_CUDA_API_VERSION
	.align		4
        /*0000*/ 	.byte	0x04, 0x37
        /*0002*/ 	.short	(.L_627 - .L_626)
.L_626:
        /*0004*/ 	.word	0x00000082


	//----- nvinfo : EIATTR_KPARAM_INFO
	.align		4
.L_627:
        /*0008*/ 	.byte	0x04, 0x17
        /*000a*/ 	.short	(.L_629 - .L_628)
.L_628:
        /*000c*/ 	.word	0x00000000
        /*0010*/ 	.short	0x0000
        /*0012*/ 	.short	0x0070
        /*0014*/ 	.byte	0x00, 0xf0, 0x01, 0x2e


	//----- nvinfo : EIATTR_SPARSE_MMA_MASK
	.align		4
.L_629:
        /*0018*/ 	.byte	0x03, 0x50
        /*001a*/ 	.short	0x0000


	//----- nvinfo : EIATTR_MAXREG_COUNT
	.align		4
        /*001c*/ 	.byte	0x03, 0x1b
        /*001e*/ 	.short	0x00a8


	//----- nvinfo : EIATTR_NUM_BARRIERS
	.align		4
        /*0020*/ 	.byte	0x02, 0x4c
        /*0022*/ 	.byte	0x10
	.zero		1


	//----- nvinfo : EIATTR_EXTERNS
	.align		4
        /*0024*/ 	.byte	0x04, 0x0f
        /*0026*/ 	.short	(.L_631 - .L_630)


	//   ....[0]....
	.align		4
.L_630:
        /*0028*/ 	.word	index@(__assertfail)


	//----- nvinfo : EIATTR_ANNOTATIONS
	.align		4
.L_631:
        /*002c*/ 	.byte	0x04, 0x55
        /*002e*/ 	.short	(.L_633 - .L_632)


	//   ....[0]....
.L_632:
        /* <DEDUP_REMOVED lines=195> */


	//----- nvinfo : EIATTR_MERCURY_ISA_VERSION
	.align		4
.L_633:
        /*0c50*/ 	.byte	0x03, 0x5f
        /*0c52*/ 	.short	0x0101


	//----- nvinfo : EIATTR_UNUSED_LOAD_BYTE_OFFSET
	.align		4
        /*0c54*/ 	.byte	0x04, 0x44
        /*0c56*/ 	.short	(.L_635 - .L_634)


	//   ....[0]....
.L_634:
        /*0c58*/ 	.word	0x00000aa0
        /*0c5c*/ 	.word	0x0000fff0


	//   ....[1]....
        /*0c60*/ 	.word	0x000136c0
        /*0c64*/ 	.word	0x0000fff0


	//----- nvinfo : EIATTR_INT_WARP_WIDE_INSTR_OFFSETS
	.align		4
.L_635:
        /*0c68*/ 	.byte	0x04, 0x31
        /*0c6a*/ 	.short	(.L_637 - .L_636)


	//   ....[0]....
.L_636:
        /*0c6c*/ 	.word	0x00000130


	//   ....[1]....
        /*0c70*/ 	.word	0x00000170


	//   ....[2]....
        /*0c74*/ 	.word	0x000001e0


	//   ....[3]....
        /*0c78*/ 	.word	0x000001f0


	//   ....[4]....
        /*0c7c*/ 	.word	0x0001ba20


	//   ....[5]....
        /*0c80*/ 	.word	0x0001bab0


	//   ....[6]....
        /*0c84*/ 	.word	0x0001f980


	//   ....[7]....
        /*0c88*/ 	.word	0x0001fa10


	//----- nvinfo : EIATTR_COOP_GROUP_MASK_REGIDS
	.align		4
.L_637:
        /*0c8c*/ 	.byte	0x04, 0x29
        /*0c8e*/ 	.short	(.L_639 - .L_638)


	//   ....[0]....
.L_638:
        /*0c90*/ 	.word	0xffffffff


	//   ....[1]....
        /*0c94*/ 	.word	0xffffffff


	//   ....[2]....
        /*0c98*/ 	.word	0xffffffff


	//   ....[3]....
        /*0c9c*/ 	.word	0xffffffff


	//   ....[4]....
        /*0ca0*/ 	.word	0xffffffff


	//   ....[5]....
        /*0ca4*/ 	.word	0xffffffff


	//   ....[6]....
        /*0ca8*/ 	.word	0xffffffff


	//   ....[7]....
        /*0cac*/ 	.word	0xffffffff


	//   ....[8]....
        /*0cb0*/ 	.word	0xffffffff


	//   ....[9]....
        /*0cb4*/ 	.word	0xffffffff


	//   ....[10]....
        /*0cb8*/ 	.word	0xffffffff


	//   ....[11]....
        /*0cbc*/ 	.word	0xffffffff


	//   ....[12]....
        /*0cc0*/ 	.word	0xffffffff


	//   ....[13]....
        /*0cc4*/ 	.word	0xffffffff


	//   ....[14]....
        /*0cc8*/ 	.word	0xffffffff


	//   ....[15]....
        /*0ccc*/ 	.word	0xffffffff


	//   ....[16]....
        /*0cd0*/ 	.word	0xffffffff


	//   ....[17]....
        /*0cd4*/ 	.word	0xffffffff


	//   ....[18]....
        /*0cd8*/ 	.word	0xffffffff


	//   ....[19]....
        /*0cdc*/ 	.word	0xffffffff


	//   ....[20]....
        /*0ce0*/ 	.word	0xffffffff


	//   ....[21]....
        /*0ce4*/ 	.word	0xffffffff


	//   ....[22]....
        /*0ce8*/ 	.word	0xffffffff


	//   ....[23]....
        /*0cec*/ 	.word	0xffffffff


	//   ....[24]....
        /*0cf0*/ 	.word	0xffffffff


	//   ....[25]....
        /*0cf4*/ 	.word	0xffffffff


	//   ....[26]....
        /*0cf8*/ 	.word	0xffffffff


	//   ....[27]....
        /*0cfc*/ 	.word	0xffffffff


	//   ....[28]....
        /*0d00*/ 	.word	0xffffffff


	//   ....[29]....
        /*0d04*/ 	.word	0xffffffff


	//   ....[30]....
        /*0d08*/ 	.word	0xffffffff


	//   ....[31]....
        /*0d0c*/ 	.word	0xffffffff


	//   ....[32]....
        /*0d10*/ 	.word	0xffffffff


	//   ....[33]....
        /*0d14*/ 	.word	0xffffffff


	//   ....[34]....
        /*0d18*/ 	.word	0xffffffff


	//   ....[35]....
        /*0d1c*/ 	.word	0xffffffff


	//   ....[36]....
        /*0d20*/ 	.word	0xffffffff


	//   ....[37]....
        /*0d24*/ 	.word	0xffffffff


	//   ....[38]....
        /*0d28*/ 	.word	0xffffffff


	//   ....[39]....
        /*0d2c*/ 	.word	0xffffffff


	//   ....[40]....
        /*0d30*/ 	.word	0xffffffff


	//   ....[41]....
        /*0d34*/ 	.word	0xffffffff


	//   ....[42]....
        /*0d38*/ 	.word	0xffffffff


	//   ....[43]....
        /*0d3c*/ 	.word	0xffffffff


	//   ....[44]....
        /*0d40*/ 	.word	0xffffffff


	//   ....[45]....
        /*0d44*/ 	.word	0xffffffff


	//   ....[46]....
        /*0d48*/ 	.word	0xffffffff


	//   ....[47]....
        /*0d4c*/ 	.word	0xffffffff


	//   ....[48]....
        /*0d50*/ 	.word	0xffffffff


	//   ....[49]....
        /*0d54*/ 	.word	0xffffffff


	//   ....[50]....
        /*0d58*/ 	.word	0xffffffff


	//   ....[51]....
        /*0d5c*/ 	.word	0xffffffff


	//   ....[52]....
        /*0d60*/ 	.word	0xffffffff


	//   ....[53]....
        /*0d64*/ 	.word	0xffffffff


	//   ....[54]....
        /*0d68*/ 	.word	0xffffffff


	//   ....[55]....
        /*0d6c*/ 	.word	0xffffffff


	//   ....[56]....
        /*0d70*/ 	.word	0xffffffff


	//   ....[57]....
        /*0d74*/ 	.word	0xffffffff


	//   ....[58]....
        /*0d78*/ 	.word	0xffffffff


	//   ....[59]....
        /*0d7c*/ 	.word	0xffffffff


	//   ....[60]....
        /*0d80*/ 	.word	0xffffffff


	//   ....[61]....
        /*0d84*/ 	.word	0xffffffff


	//   ....[62]....
        /*0d88*/ 	.word	0xffffffff


	//   ....[63]....
        /*0d8c*/ 	.word	0xffffffff


	//   ....[64]....
        /*0d90*/ 	.word	0xffffffff


	//   ....[65]....
        /*0d94*/ 	.word	0xffffffff


	//   ....[66]....
        /*0d98*/ 	.word	0xffffffff


	//   ....[67]....
        /*0d9c*/ 	.word	0xffffffff


	//   ....[68]....
        /*0da0*/ 	.word	0xffffffff


	//   ....[69]....
        /*0da4*/ 	.word	0xffffffff


	//   ....[70]....
        /*0da8*/ 	.word	0xffffffff


	//   ....[71]....
        /*0dac*/ 	.word	0xffffffff


	//   ....[72]....
        /*0db0*/ 	.word	0xffffffff


	//   ....[73]....
        /*0db4*/ 	.word	0xffffffff


	//   ....[74]....
        /*0db8*/ 	.word	0xffffffff


	//   ....[75]....
        /*0dbc*/ 	.word	0xffffffff


	//   ....[76]....
        /*0dc0*/ 	.word	0xffffffff


	//   ....[77]....
        /*0dc4*/ 	.word	0xffffffff


	//   ....[78]....
        /*0dc8*/ 	.word	0xffffffff


	//   ....[79]....
        /*0dcc*/ 	.word	0xffffffff


	//   ....[80]....
        /*0dd0*/ 	.word	0xffffffff


	//   ....[81]....
        /*0dd4*/ 	.word	0xffffffff


	//   ....[82]....
        /*0dd8*/ 	.word	0xffffffff


	//   ....[83]....
        /*0ddc*/ 	.word	0xffffffff


	//   ....[84]....
        /*0de0*/ 	.word	0xffffffff


	//   ....[85]....
        /*0de4*/ 	.word	0xffffffff


	//   ....[86]....
        /*0de8*/ 	.word	0xffffffff


	//   ....[87]....
        /*0dec*/ 	.word	0xffffffff


	//   ....[88]....
        /*0df0*/ 	.word	0xffffffff


	//   ....[89]....
        /*0df4*/ 	.word	0xffffffff


	//   ....[90]....
        /*0df8*/ 	.word	0xffffffff


	//   ....[91]....
        /*0dfc*/ 	.word	0xffffffff


	//   ....[92]....
        /*0e00*/ 	.word	0xffffffff


	//   ....[93]....
        /*0e04*/ 	.word	0xffffffff


	//   ....[94]....
        /*0e08*/ 	.word	0xffffffff


	//   ....[95]....
        /*0e0c*/ 	.word	0xffffffff


	//   ....[96]....
        /*0e10*/ 	.word	0xffffffff


	//   ....[97]....
        /*0e14*/ 	.word	0xffffffff


	//   ....[98]....
        /*0e18*/ 	.word	0xffffffff


	//   ....[99]....
        /*0e1c*/ 	.word	0xffffffff


	//   ....[100]....
        /*0e20*/ 	.word	0xffffffff


	//   ....[101]....
        /*0e24*/ 	.word	0xffffffff


	//   ....[102]....
        /*0e28*/ 	.word	0xffffffff


	//   ....[103]....
        /*0e2c*/ 	.word	0xffffffff


	//   ....[104]....
        /*0e30*/ 	.word	0xffffffff


	//   ....[105]....
        /*0e34*/ 	.word	0xffffffff


	//   ....[106]....
        /*0e38*/ 	.word	0xffffffff


	//   ....[107]....
        /*0e3c*/ 	.word	0xffffffff


	//   ....[108]....
        /*0e40*/ 	.word	0xffffffff


	//   ....[109]....
        /*0e44*/ 	.word	0xffffffff


	//   ....[110]....
        /*0e48*/ 	.word	0xffffffff


	//   ....[111]....
        /*0e4c*/ 	.word	0xffffffff


	//   ....[112]....
        /*0e50*/ 	.word	0xffffffff


	//   ....[113]....
        /*0e54*/ 	.word	0xffffffff


	//   ....[114]....
        /*0e58*/ 	.word	0xffffffff


	//   ....[115]....
        /*0e5c*/ 	.word	0xffffffff


	//   ....[116]....
        /*0e60*/ 	.word	0xffffffff


	//   ....[117]....
        /*0e64*/ 	.word	0xffffffff


	//   ....[118]....
        /*0e68*/ 	.word	0xffffffff


	//   ....[119]....
        /*0e6c*/ 	.word	0xffffffff


	//   ....[120]....
        /*0e70*/ 	.word	0xffffffff


	//   ....[121]....
        /*0e74*/ 	.word	0xffffffff


	//   ....[122]....
        /*0e78*/ 	.word	0xffffffff


	//   ....[123]....
        /*0e7c*/ 	.word	0xffffffff


	//   ....[124]....
        /*0e80*/ 	.word	0xffffffff


	//   ....[125]....
        /*0e84*/ 	.word	0xffffffff


	//   ....[126]....
        /*0e88*/ 	.word	0xffffffff


	//   ....[127]....
        /*0e8c*/ 	.word	0xffffffff


	//   ....[128]....
        /*0e90*/ 	.word	0xffffffff


	//   ....[129]....
        /*0e94*/ 	.word	0xffffffff


	//   ....[130]....
        /*0e98*/ 	.word	0xffffffff


	//   ....[131]....
        /*0e9c*/ 	.word	0xffffffff


	//   ....[132]....
        /*0ea0*/ 	.word	0xffffffff


	//   ....[133]....
        /*0ea4*/ 	.word	0xffffffff


	//   ....[134]....
        /*0ea8*/ 	.word	0xffffffff


	//   ....[135]....
        /*0eac*/ 	.word	0xffffffff


	//   ....[136]....
        /*0eb0*/ 	.word	0xffffffff


	//   ....[137]....
        /*0eb4*/ 	.word	0xffffffff


	//   ....[138]....
        /*0eb8*/ 	.word	0xffffffff


	//   ....[139]....
        /*0ebc*/ 	.word	0xffffffff


	//   ....[140]....
        /*0ec0*/ 	.word	0xffffffff


	//   ....[141]....
        /*0ec4*/ 	.word	0xffffffff


	//   ....[142]....
        /*0ec8*/ 	.word	0xffffffff


	//   ....[143]....
        /*0ecc*/ 	.word	0xffffffff


	//   ....[144]....
        /*0ed0*/ 	.word	0xffffffff


	//   ....[145]....
        /*0ed4*/ 	.word	0xffffffff


	//   ....[146]....
        /*0ed8*/ 	.word	0xffffffff


	//   ....[147]....
        /*0edc*/ 	.word	0xffffffff


	//   ....[148]....
        /*0ee0*/ 	.word	0xffffffff


	//   ....[149]....
        /*0ee4*/ 	.word	0xffffffff


	//   ....[150]....
        /*0ee8*/ 	.word	0xffffffff


	//   ....[151]....
        /*0eec*/ 	.word	0xffffffff


	//   ....[152]....
        /*0ef0*/ 	.word	0xffffffff


	//   ....[153]....
        /*0ef4*/ 	.word	0xffffffff


	//   ....[154]....
        /*0ef8*/ 	.word	0xffffffff


	//   ....[155]....
        /*0efc*/ 	.word	0xffffffff


	//   ....[156]....
        /*0f00*/ 	.word	0xffffffff


	//   ....[157]....
        /*0f04*/ 	.word	0xffffffff


	//   ....[158]....
        /*0f08*/ 	.word	0xffffffff


	//   ....[159]....
        /*0f0c*/ 	.word	0xffffffff


	//   ....[160]....
        /*0f10*/ 	.word	0xffffffff


	//   ....[161]....
        /*0f14*/ 	.word	0xffffffff


	//   ....[162]....
        /*0f18*/ 	.word	0xffffffff


	//   ....[163]....
        /*0f1c*/ 	.word	0xffffffff


	//   ....[164]....
        /*0f20*/ 	.word	0xffffffff


	//   ....[165]....
        /*0f24*/ 	.word	0xffffffff


	//   ....[166]....
        /*0f28*/ 	.word	0xffffffff


	//   ....[167]....
        /*0f2c*/ 	.word	0xffffffff


	//   ....[168]....
        /*0f30*/ 	.word	0xffffffff


	//   ....[169]....
        /*0f34*/ 	.word	0xffffffff


	//   ....[170]....
        /*0f38*/ 	.word	0xffffffff


	//   ....[171]....
        /*0f3c*/ 	.word	0xffffffff


	//   ....[172]....
        /*0f40*/ 	.word	0xffffffff


	//   ....[173]....
        /*0f44*/ 	.word	0xffffffff


	//   ....[174]....
        /*0f48*/ 	.word	0xffffffff


	//   ....[175]....
        /*0f4c*/ 	.word	0xffffffff


	//   ....[176]....
        /*0f50*/ 	.word	0xffffffff


	//   ....[177]....
        /*0f54*/ 	.word	0xffffffff


	//   ....[178]....
        /*0f58*/ 	.word	0xffffffff


	//   ....[179]....
        /*0f5c*/ 	.word	0xffffffff


	//   ....[180]....
        /*0f60*/ 	.word	0xffffffff


	//   ....[181]....
        /*0f64*/ 	.word	0xffffffff


	//   ....[182]....
        /*0f68*/ 	.word	0xffffffff


	//   ....[183]....
        /*0f6c*/ 	.word	0xffffffff


	//   ....[184]....
        /*0f70*/ 	.word	0xffffffff


	//   ....[185]....
        /*0f74*/ 	.word	0xffffffff


	//   ....[186]....
        /*0f78*/ 	.word	0xffffffff


	//   ....[187]....
        /*0f7c*/ 	.word	0xffffffff


	//   ....[188]....
        /*0f80*/ 	.word	0xffffffff


	//   ....[189]....
        /*0f84*/ 	.word	0xffffffff


	//   ....[190]....
        /*0f88*/ 	.word	0xffffffff


	//   ....[191]....
        /*0f8c*/ 	.word	0xffffffff


	//   ....[192]....
        /*0f90*/ 	.word	0xffffffff


	//   ....[193]....
        /*0f94*/ 	.word	0xffffffff


	//   ....[194]....
        /*0f98*/ 	.word	0xffffffff


	//   ....[195]....
        /*0f9c*/ 	.word	0xffffffff


	//   ....[196]....
        /*0fa0*/ 	.word	0xffffffff


	//   ....[197]....
        /*0fa4*/ 	.word	0xffffffff


	//   ....[198]....
        /*0fa8*/ 	.word	0xffffffff


	//   ....[199]....
        /*0fac*/ 	.word	0xffffffff


	//   ....[200]....
        /*0fb0*/ 	.word	0xffffffff


	//   ....[201]....
        /*0fb4*/ 	.word	0x0500000f


	//   ....[202]....
        /*0fb8*/ 	.word	0x0500000f


	//   ....[203]....
        /*0fbc*/ 	.word	0x0500000f


	//   ....[204]....
        /*0fc0*/ 	.word	0x0500000f


	//   ....[205]....
        /*0fc4*/ 	.word	0x0500000f


	//   ....[206]....
        /*0fc8*/ 	.word	0x0500000f


	//   ....[207]....
        /*0fcc*/ 	.word	0x0500000f


	//   ....[208]....
        /*0fd0*/ 	.word	0x0500000f


	//   ....[209]....
        /*0fd4*/ 	.word	0x0500000f


	//   ....[210]....
        /*0fd8*/ 	.word	0x0500000f


	//   ....[211]....
        /*0fdc*/ 	.word	0x0500000f


	//   ....[212]....
        /*0fe0*/ 	.word	0x0500000f


	//   ....[213]....
        /*0fe4*/ 	.word	0x0500000f


	//   ....[214]....
        /*0fe8*/ 	.word	0x0500000f


	//   ....[215]....
        /*0fec*/ 	.word	0x0500000f


	//   ....[216]....
        /*0ff0*/ 	.word	0x0500000f


	//   ....[217]....
        /*0ff4*/ 	.word	0x0500000f


	//   ....[218]....
        /*0ff8*/ 	.word	0x0500000f


	//   ....[219]....
        /*0ffc*/ 	.word	0x0500000f


	//   ....[220]....
        /*1000*/ 	.word	0x0500000f


	//   ....[221]....
        /*1004*/ 	.word	0x0500000f


	//   ....[222]....
        /*1008*/ 	.word	0x0500000f


	//   ....[223]....
        /*100c*/ 	.word	0x0500000f


	//   ....[224]....
        /*1010*/ 	.word	0x0500000f


	//   ....[225]....
        /*1014*/ 	.word	0x0500000f


	//   ....[226]....
        /*1018*/ 	.word	0x0500000f


	//   ....[227]....
        /*101c*/ 	.word	0x0500000f


	//   ....[228]....
        /*1020*/ 	.word	0x0500000f


	//   ....[229]....
        /*1024*/ 	.word	0x0500000f


	//   ....[230]....
        /*1028*/ 	.word	0x0500000f


	//   ....[231]....
        /*102c*/ 	.word	0x0500000f


	//   ....[232]....
        /*1030*/ 	.word	0x0500000f


	//   ....[233]....
        /*1034*/ 	.word	0x0500000f


	//   ....[234]....
        /*1038*/ 	.word	0x0500000f


	//   ....[235]....
        /*103c*/ 	.word	0x0500000f


	//   ....[236]....
        /*1040*/ 	.word	0x0500000f


	//   ....[237]....
        /*1044*/ 	.word	0x0500000f


	//   ....[238]....
        /*1048*/ 	.word	0x0500000f


	//   ....[239]....
        /*104c*/ 	.word	0x0500000f


	//   ....[240]....
        /*1050*/ 	.word	0x0500000f


	//   ....[241]....
        /*1054*/ 	.word	0x0500000f


	//   ....[242]....
        /*1058*/ 	.word	0x0500000f


	//   ....[243]....
        /*105c*/ 	.word	0x0500000f


	//   ....[244]....
        /*1060*/ 	.word	0x0500000f


	//   ....[245]....
        /*1064*/ 	.word	0x0500000f


	//   ....[246]....
        /*1068*/ 	.word	0x0500000f


	//   ....[247]....
        /*106c*/ 	.word	0x0500000f


	//   ....[248]....
        /*1070*/ 	.word	0x0500000f


	//   ....[249]....
        /*1074*/ 	.word	0x0500000f


	//   ....[250]....
        /*1078*/ 	.word	0x0500000f


	//   ....[251]....
        /*107c*/ 	.word	0x0500000f


	//   ....[252]....
        /*1080*/ 	.word	0x0500000f


	//   ....[253]....
        /*1084*/ 	.word	0x0500000f


	//   ....[254]....
        /*1088*/ 	.word	0x0500000f


	//   ....[255]....
        /*108c*/ 	.word	0x0500000f


	//   ....[0]....
        /*1090*/ 	.word	0x0500000f


	//   ....[1]....
        /*1094*/ 	.word	0x0500000f


	//   ....[2]....
        /*1098*/ 	.word	0x0500000f


	//   ....[3]....
        /*109c*/ 	.word	0x0500000f


	//   ....[4]....
        /*10a0*/ 	.word	0x0500000f


	//   ....[5]....
        /*10a4*/ 	.word	0x0500000f


	//   ....[6]....
        /*10a8*/ 	.word	0x0500000f


	//   ....[7]....
        /*10ac*/ 	.word	0x0500000f


	//   ....[8]....
        /*10b0*/ 	.word	0x0500000f


	//   ....[9]....
        /*10b4*/ 	.word	0x0500000f


	//   ....[10]....
        /*10b8*/ 	.word	0x0500000f


	//   ....[11]....
        /*10bc*/ 	.word	0x0500000f


	//   ....[12]....
        /*10c0*/ 	.word	0x0500000f


	//   ....[13]....
        /*10c4*/ 	.word	0x0500000f


	//   ....[14]....
        /*10c8*/ 	.word	0x0500000f


	//   ....[15]....
        /*10cc*/ 	.word	0x0500000f


	//   ....[16]....
        /*10d0*/ 	.word	0x0500000f


	//   ....[17]....
        /*10d4*/ 	.word	0x0500000f


	//   ....[18]....
        /*10d8*/ 	.word	0x0500000f


	//   ....[19]....
        /*10dc*/ 	.word	0x0500000f


	//   ....[20]....
        /*10e0*/ 	.word	0x0500000f


	//   ....[21]....
        /*10e4*/ 	.word	0x0500000f


	//   ....[22]....
        /*10e8*/ 	.word	0x0500000f


	//   ....[23]....
        /*10ec*/ 	.word	0x0500000f


	//   ....[24]....
        /*10f0*/ 	.word	0x0500000f


	//   ....[25]....
        /*10f4*/ 	.word	0x0500000f


	//   ....[26]....
        /*10f8*/ 	.word	0x0500000f


	//   ....[27]....
        /*10fc*/ 	.word	0x0500000f


	//   ....[28]....
        /*1100*/ 	.word	0x0500000f


	//   ....[29]....
        /*1104*/ 	.word	0x0500000f


	//   ....[30]....
        /*1108*/ 	.word	0x0500000f


	//   ....[31]....
        /*110c*/ 	.word	0x0500000f


	//   ....[32]....
        /*1110*/ 	.word	0x0500000f


	//   ....[33]....
        /*1114*/ 	.word	0x0500000f


	//   ....[34]....
        /*1118*/ 	.word	0x0500000f


	//   ....[35]....
        /*111c*/ 	.word	0x0500000f


	//   ....[36]....
        /*1120*/ 	.word	0x0500000f


	//   ....[37]....
        /*1124*/ 	.word	0x0500000f


	//   ....[38]....
        /*1128*/ 	.word	0x0500000f


	//   ....[39]....
        /*112c*/ 	.word	0x0500000f


	//   ....[40]....
        /*1130*/ 	.word	0x0500000f


	//   ....[41]....
        /*1134*/ 	.word	0x0500000f


	//   ....[42]....
        /*1138*/ 	.word	0x0500000f


	//   ....[43]....
        /*113c*/ 	.word	0x0500000f


	//   ....[44]....
        /*1140*/ 	.word	0x0500000f


	//   ....[45]....
        /*1144*/ 	.word	0x0500000f


	//   ....[46]....
        /*1148*/ 	.word	0x0500000f


	//   ....[47]....
        /*114c*/ 	.word	0x0500000f


	//   ....[48]....
        /*1150*/ 	.word	0x0500000f


	//   ....[49]....
        /*1154*/ 	.word	0x0500000f


	//   ....[50]....
        /*1158*/ 	.word	0x0500000f


	//   ....[51]....
        /*115c*/ 	.word	0x0500000f


	//   ....[52]....
        /*1160*/ 	.word	0x0500000f


	//   ....[53]....
        /*1164*/ 	.word	0x0500000f


	//   ....[54]....
        /*1168*/ 	.word	0x0500000f


	//   ....[55]....
        /*116c*/ 	.word	0x0500000f


	//   ....[56]....
        /*1170*/ 	.word	0x0500000f


	//   ....[57]....
        /*1174*/ 	.word	0x0500000f


	//   ....[58]....
        /*1178*/ 	.word	0x0500000f


	//   ....[59]....
        /*117c*/ 	.word	0x0500000f


	//   ....[60]....
        /*1180*/ 	.word	0x0500000f


	//   ....[61]....
        /*1184*/ 	.word	0x0500000f


	//   ....[62]....
        /*1188*/ 	.word	0x0500000f


	//   ....[63]....
        /*118c*/ 	.word	0x0500000f


	//   ....[64]....
        /*1190*/ 	.word	0x0500000f


	//   ....[65]....
        /*1194*/ 	.word	0x0500000f


	//   ....[66]....
        /*1198*/ 	.word	0x0500000f


	//   ....[67]....
        /*119c*/ 	.word	0x0500000f


	//   ....[68]....
        /*11a0*/ 	.word	0x0500000f


	//   ....[69]....
        /*11a4*/ 	.word	0x0500000f


	//   ....[70]....
        /*11a8*/ 	.word	0x0500000f


	//   ....[71]....
        /*11ac*/ 	.word	0x0500000f


	//   ....[72]....
        /*11b0*/ 	.word	0x0500000f


	//   ....[73]....
        /*11b4*/ 	.word	0x0500000f


	//   ....[74]....
        /*11b8*/ 	.word	0x0500000f


	//   ....[75]....
        /*11bc*/ 	.word	0x0500000f


	//   ....[76]....
        /*11c0*/ 	.word	0x0500000f


	//   ....[77]....
        /*11c4*/ 	.word	0x0500000f


	//   ....[78]....
        /*11c8*/ 	.word	0x0500000f


	//   ....[79]....
        /*11cc*/ 	.word	0x0500000f


	//   ....[80]....
        /*11d0*/ 	.word	0x0500000f


	//   ....[81]....
        /*11d4*/ 	.word	0x0500000f


	//   ....[82]....
        /*11d8*/ 	.word	0x0500000f


	//   ....[83]....
        /*11dc*/ 	.word	0x0500000f


	//   ....[84]....
        /*11e0*/ 	.word	0x0500000f


	//   ....[85]....
        /*11e4*/ 	.word	0x0500000f


	//   ....[86]....
        /*11e8*/ 	.word	0x0500000f


	//   ....[87]....
        /*11ec*/ 	.word	0x0500000f


	//   ....[88]....
        /*11f0*/ 	.word	0x0500000f


	//   ....[89]....
        /*11f4*/ 	.word	0x0500000f


	//   ....[90]....
        /*11f8*/ 	.word	0x0500000f


	//   ....[91]....
        /*11fc*/ 	.word	0x0500000f


	//   ....[92]....
        /*1200*/ 	.word	0x0500000f


	//   ....[93]....
        /*1204*/ 	.word	0x0500000f


	//   ....[94]....
        /*1208*/ 	.word	0x0500000f


	//----- nvinfo : EIATTR_COOP_GROUP_INSTR_OFFSETS
	.align		4
.L_639:
        /*120c*/ 	.byte	0x04, 0x28
        /*120e*/ 	.short	(.L_641 - .L_640)


	//   ....[0]....
.L_640:
        /*1210*/ 	.word	0x00000070


	//   ....[1]....
        /*1214*/ 	.word	0x00000140


	//   ....[2]....
        /*1218*/ 	.word	0x00000190


	//   ....[3]....
        /*121c*/ 	.word	0x000003e0


	//   ....[4]....
        /*1220*/ 	.word	0x00000540


	//   ....[5]....
        /*1224*/ 	.word	0x00000660


	//   ....[6]....
        /*1228*/ 	.word	0x000007c0


	//   ....[7]....
        /*122c*/ 	.word	0x00003920


	//   ....[8]....
        /*1230*/ 	.word	0x00003930


	//   ....[9]....
        /*1234*/ 	.word	0x00004060


	//   ....[10]....
        /*1238*/ 	.word	0x00004070


	//   ....[11]....
        /*123c*/ 	.word	0x00004cb0


	//   ....[12]....
        /*1240*/ 	.word	0x00004cc0


	//   ....[13]....
        /*1244*/ 	.word	0x000054a0


	//   ....[14]....
        /*1248*/ 	.word	0x000054b0


	//   ....[15]....
        /*124c*/ 	.word	0x00005ef0


	//   ....[16]....
        /*1250*/ 	.word	0x00005f00


	//   ....[17]....
        /*1254*/ 	.word	0x00006010


	//   ....[18]....
        /*1258*/ 	.word	0x00006020


	//   ....[19]....
        /*125c*/ 	.word	0x00006420


	//   ....[20]....
        /*1260*/ 	.word	0x00006450


	//   ....[21]....
        /*1264*/ 	.word	0x00006720


	//   ....[22]....
        /*1268*/ 	.word	0x00006740


	//   ....[23]....
        /*126c*/ 	.word	0x000073a0


	//   ....[24]....
        /*1270*/ 	.word	0x00007b70


	//   ....[25]....
        /*1274*/ 	.word	0x00007b80


	//   ....[26]....
        /*1278*/ 	.word	0x00007b90


	//   ....[27]....
        /*127c*/ 	.word	0x00007ba0


	//   ....[28]....
        /*1280*/ 	.word	0x00007e90


	//   ....[29]....
        /*1284*/ 	.word	0x00007ea0


	//   ....[30]....
        /*1288*/ 	.word	0x00007eb0


	//   ....[31]....
        /*128c*/ 	.word	0x00007ec0


	//   ....[32]....
        /*1290*/ 	.word	0x000091c0


	//   ....[33]....
        /*1294*/ 	.word	0x000091e0


	//   ....[34]....
        /*1298*/ 	.word	0x000091f0


	//   ....[35]....
        /*129c*/ 	.word	0x00009200


	//   ....[36]....
        /*12a0*/ 	.word	0x000092f0


	//   ....[37]....
        /*12a4*/ 	.word	0x00009310


	//   ....[38]....
        /*12a8*/ 	.word	0x00009320


	//   ....[39]....
        /*12ac*/ 	.word	0x000093a0


	//   ....[40]....
        /*12b0*/ 	.word	0x0000b830


	//   ....[41]....
        /*12b4*/ 	.word	0x0000bca0


	//   ....[42]....
        /*12b8*/ 	.word	0x0000bd10


	//   ....[43]....
        /*12bc*/ 	.word	0x0000bdf0


	//   ....[44]....
        /*12c0*/ 	.word	0x0000c1d0


	//   ....[45]....
        /*12c4*/ 	.word	0x0000c1f0


	//   ....[46]....
        /*12c8*/ 	.word	0x0000e150


	//   ....[47]....
        /*12cc*/ 	.word	0x0000e170


	//   ....[48]....
        /*12d0*/ 	.word	0x0000e780


	//   ....[49]....
        /*12d4*/ 	.word	0x0000e880


	//   ....[50]....
        /*12d8*/ 	.word	0x0000ef10


	//   ....[51]....
        /*12dc*/ 	.word	0x0000f0e0


	//   ....[52]....
        /*12e0*/ 	.word	0x00011300


	//   ....[53]....
        /*12e4*/ 	.word	0x00011320


	//   ....[54]....
        /*12e8*/ 	.word	0x00011a00


	//   ....[55]....
        /*12ec*/ 	.word	0x00011b60


	//   ....[56]....
        /*12f0*/ 	.word	0x00012c10


	//   ....[57]....
        /*12f4*/ 	.word	0x00012ca0


	//   ....[58]....
        /*12f8*/ 	.word	0x00012d50


	//   ....[59]....
        /*12fc*/ 	.word	0x00012f20


	//   ....[60]....
        /*1300*/ 	.word	0x00014770


	//   ....[61]....
        /*1304*/ 	.word	0x00014790


	//   ....[62]....
        /*1308*/ 	.word	0x000147a0


	//   ....[63]....
        /*130c*/ 	.word	0x000147b0


	//   ....[64]....
        /*1310*/ 	.word	0x000151d0


	//   ....[65]....
        /*1314*/ 	.word	0x000151e0


	//   ....[66]....
        /*1318*/ 	.word	0x00015410


	//   ....[67]....
        /*131c*/ 	.word	0x00015420


	//   ....[68]....
        /*1320*/ 	.word	0x00015650


	//   ....[69]....
        /*1324*/ 	.word	0x00015660


	//   ....[70]....
        /*1328*/ 	.word	0x00015890


	//   ....[71]....
        /*132c*/ 	.word	0x000158a0


	//   ....[72]....
        /*1330*/ 	.word	0x00015d70


	//   ....[73]....
        /*1334*/ 	.word	0x00015d80


	//   ....[74]....
        /*1338*/ 	.word	0x00016a00


	//   ....[75]....
        /*133c*/ 	.word	0x00016a10


	//   ....[76]....
        /*1340*/ 	.word	0x00018050


	//   ....[77]....
        /*1344*/ 	.word	0x00018060


	//   ....[78]....
        /*1348*/ 	.word	0x000182a0


	//   ....[79]....
        /*134c*/ 	.word	0x000182b0


	//   ....[80]....
        /*1350*/ 	.word	0x000184e0


	//   ....[81]....
        /*1354*/ 	.word	0x000184f0


	//   ....[82]....
        /*1358*/ 	.word	0x00018720


	//   ....[83]....
        /*135c*/ 	.word	0x00018730


	//   ....[84]....
        /*1360*/ 	.word	0x000189c0


	//   ....[85]....
        /*1364*/ 	.word	0x00018bb0


	//   ....[86]....
        /*1368*/ 	.word	0x00018be0


	//   ....[87]....
        /*136c*/ 	.word	0x00018c10


	//   ....[88]....
        /*1370*/ 	.word	0x00018c40


	//   ....[89]....
        /*1374*/ 	.word	0x00018c70


	//   ....[90]....
        /*1378*/ 	.word	0x00018ca0


	//   ....[91]....
        /*137c*/ 	.word	0x00018e30


	//   ....[92]....
        /*1380*/ 	.word	0x00018e60


	//   ....[93]....
        /*1384*/ 	.word	0x00018e90


	//   ....[94]....
        /*1388*/ 	.word	0x00018ec0


	//   ....[95]....
        /*138c*/ 	.word	0x00018ef0


	//   ....[96]....
        /*1390*/ 	.word	0x00018f20


	//   ....[97]....
        /*1394*/ 	.word	0x00018fb0


	//   ....[98]....
        /*1398*/ 	.word	0x00018fe0


	//   ....[99]....
        /*139c*/ 	.word	0x00018ff0


	//   ....[100]....
        /*13a0*/ 	.word	0x00019030


	//   ....[101]....
        /*13a4*/ 	.word	0x0001a4d0


	//   ....[102]....
        /*13a8*/ 	.word	0x0001c5e0


	//   ....[103]....
        /*13ac*/ 	.word	0x0001c600


	//   ....[104]....
        /*13b0*/ 	.word	0x0001c690


	//   ....[105]....
        /*13b4*/ 	.word	0x0001c6b0


	//   ....[106]....
        /*13b8*/ 	.word	0x0001c730


	//   ....[107]....
        /*13bc*/ 	.word	0x0001c750


	//   ....[108]....
        /*13c0*/ 	.word	0x0001c7d0


	//   ....[109]....
        /*13c4*/ 	.word	0x0001c7f0


	//   ....[110]....
        /*13c8*/ 	.word	0x0001c870


	//   ....[111]....
        /*13cc*/ 	.word	0x0001c890


	//   ....[112]....
        /*13d0*/ 	.word	0x0001c8a0


	//   ....[113]....
        /*13d4*/ 	.word	0x0001c8b0


	//   ....[114]....
        /*13d8*/ 	.word	0x0001d050


	//   ....[115]....
        /*13dc*/ 	.word	0x0001d080


	//   ....[116]....
        /*13e0*/ 	.word	0x0001d170


	//   ....[117]....
        /*13e4*/ 	.word	0x0001d180


	//   ....[118]....
        /*13e8*/ 	.word	0x0001d230


	//   ....[119]....
        /*13ec*/ 	.word	0x0001d240


	//   ....[120]....
        /*13f0*/ 	.word	0x0001d2c0


	//   ....[121]....
        /*13f4*/ 	.word	0x0001d2d0


	//   ....[122]....
        /*13f8*/ 	.word	0x0001d2e0


	//   ....[123]....
        /*13fc*/ 	.word	0x0001d380


	//   ....[124]....
        /*1400*/ 	.word	0x0001d3b0


	//   ....[125]....
        /*1404*/ 	.word	0x0001d430


	//   ....[126]....
        /*1408*/ 	.word	0x0001d460


	//   ....[127]....
        /*140c*/ 	.word	0x0001d480


	//   ....[128]....
        /*1410*/ 	.word	0x0001d4d0


	//   ....[129]....
        /*1414*/ 	.word	0x0001d4e0


	//   ....[130]....
        /*1418*/ 	.word	0x0001dba0


	//   ....[131]....
        /*141c*/ 	.word	0x0001dbd0


	//   ....[132]....
        /*1420*/ 	.word	0x0001dbf0


	//   ....[133]....
        /*1424*/ 	.word	0x0001dcc0


	//   ....[134]....
        /*1428*/ 	.word	0x0001dcf0


	//   ....[135]....
        /*142c*/ 	.word	0x0001dd60


	//   ....[136]....
        /*1430*/ 	.word	0x0001ddd0


	//   ....[137]....
        /*1434*/ 	.word	0x0001dde0


	//   ....[138]....
        /*1438*/ 	.word	0x0001de60


	//   ....[139]....
        /*143c*/ 	.word	0x0001de70


	//   ....[140]....
        /*1440*/ 	.word	0x0001def0


	//   ....[141]....
        /*1444*/ 	.word	0x0001df00


	//   ....[142]....
        /*1448*/ 	.word	0x0001df80


	//   ....[143]....
        /*144c*/ 	.word	0x0001df90


	//   ....[144]....
        /*1450*/ 	.word	0x0001e010


	//   ....[145]....
        /*1454*/ 	.word	0x0001e020


	//   ....[146]....
        /*1458*/ 	.word	0x0001e530


	//   ....[147]....
        /*145c*/ 	.word	0x0001e550


	//   ....[148]....
        /*1460*/ 	.word	0x0001e5a0


	//   ....[149]....
        /*1464*/ 	.word	0x0001e660


	//   ....[150]....
        /*1468*/ 	.word	0x0001e670


	//   ....[151]....
        /*146c*/ 	.word	0x0001e6a0


	//   ....[152]....
        /*1470*/ 	.word	0x0001e730


	//   ....[153]....
        /*1474*/ 	.word	0x0001e7e0


	//   ....[154]....
        /*1478*/ 	.word	0x0001e7f0


	//   ....[155]....
        /*147c*/ 	.word	0x0001e820


	//   ....[156]....
        /*1480*/ 	.word	0x0001e830


	//   ....[157]....
        /*1484*/ 	.word	0x0001e8c0


	//   ....[158]....
        /*1488*/ 	.word	0x0001efd0


	//   ....[159]....
        /*148c*/ 	.word	0x0001eff0


	//   ....[160]....
        /*1490*/ 	.word	0x0001f040


	//   ....[161]....
        /*1494*/ 	.word	0x0001f050


	//   ....[162]....
        /*1498*/ 	.word	0x0001f090


	//   ....[163]....
        /*149c*/ 	.word	0x0001f0a0


	//   ....[164]....
        /*14a0*/ 	.word	0x0001f0e0


	//   ....[165]....
        /*14a4*/ 	.word	0x0001f0f0


	//   ....[166]....
        /*14a8*/ 	.word	0x0001f130


	//   ....[167]....
        /*14ac*/ 	.word	0x0001f140


	//   ....[168]....
        /*14b0*/ 	.word	0x0001f150


	//   ....[169]....
        /*14b4*/ 	.word	0x0001f190


	//   ....[170]....
        /*14b8*/ 	.word	0x0001f4b0


	//   ....[171]....
        /*14bc*/ 	.word	0x0001f4d0


	//   ....[172]....
        /*14c0*/ 	.word	0x0001f4e0


	//   ....[173]....
        /*14c4*/ 	.word	0x0001f4f0


	//   ....[174]....
        /*14c8*/ 	.word	0x0001f510


	//   ....[175]....
        /*14cc*/ 	.word	0x0001f580


	//   ....[176]....
        /*14d0*/ 	.word	0x0001f5f0


	//   ....[177]....
        /*14d4*/ 	.word	0x0001f610


	//   ....[178]....
        /*14d8*/ 	.word	0x0001f620


	//   ....[179]....
        /*14dc*/ 	.word	0x0001f680


	//   ....[180]....
        /*14e0*/ 	.word	0x0001f6a0


	//   ....[181]....
        /*14e4*/ 	.word	0x0001f700


	//   ....[182]....
        /*14e8*/ 	.word	0x0001fc40


	//   ....[183]....
        /*14ec*/ 	.word	0x0001fc70


	//   ....[184]....
        /*14f0*/ 	.word	0x0001fcd0


	//   ....[185]....
        /*14f4*/ 	.word	0x0001fd00


	//   ....[186]....
        /*14f8*/ 	.word	0x0001fd30


	//   ....[187]....
        /*14fc*/ 	.word	0x0001fd60


	//   ....[188]....
        /*1500*/ 	.word	0x0001fd90


	//   ....[189]....
        /*1504*/ 	.word	0x0001fdc0


	//   ....[190]....
        /*1508*/ 	.word	0x0001ff60


	//   ....[191]....
        /*150c*/ 	.word	0x0001ff90


	//   ....[192]....
        /*1510*/ 	.word	0x0001ffc0


	//   ....[193]....
        /*1514*/ 	.word	0x0001fff0


	//   ....[194]....
        /*1518*/ 	.word	0x00020020


	//   ....[195]....
        /*151c*/ 	.word	0x00020050


	//   ....[196]....
        /*1520*/ 	.word	0x00020110


	//   ....[197]....
        /*1524*/ 	.word	0x00020130


	//   ....[198]....
        /*1528*/ 	.word	0x00020150


	//   ....[199]....
        /*152c*/ 	.word	0x000201b0


	//   ....[200]....
        /*1530*/ 	.word	0x00020bd0


	//   ....[201]....
        /*1534*/ 	.word	0x00020ef0


	//   ....[202]....
        /*1538*/ 	.word	0x00020f80


	//   ....[203]....
        /*153c*/ 	.word	0x00021010


	//   ....[204]....
        /*1540*/ 	.word	0x000210a0


	//   ....[205]....
        /*1544*/ 	.word	0x00021180


	//   ....[206]....
        /*1548*/ 	.word	0x00021210


	//   ....[207]....
        /*154c*/ 	.word	0x000212b0


	//   ....[208]....
        /*1550*/ 	.word	0x00021340


	//   ....[209]....
        /*1554*/ 	.word	0x00021430


	//   ....[210]....
        /*1558*/ 	.word	0x000214c0


	//   ....[211]....
        /*155c*/ 	.word	0x00021560


	//   ....[212]....
        /*1560*/ 	.word	0x000215f0


	//   ....[213]....
        /*1564*/ 	.word	0x000216d0


	//   ....[214]....
        /*1568*/ 	.word	0x00021770


	//   ....[215]....
        /*156c*/ 	.word	0x00021800


	//   ....[216]....
        /*1570*/ 	.word	0x00021850


	//   ....[217]....
        /*1574*/ 	.word	0x000218a0


	//   ....[218]....
        /*1578*/ 	.word	0x00021940


	//   ....[219]....
        /*157c*/ 	.word	0x000219d0


	//   ....[220]....
        /*1580*/ 	.word	0x00021a20


	//   ....[221]....
        /*1584*/ 	.word	0x00021a70


	//   ....[222]....
        /*1588*/ 	.word	0x00021b70


	//   ....[223]....
        /*158c*/ 	.word	0x00021c20


	//   ....[224]....
        /*1590*/ 	.word	0x00021ca0


	//   ....[225]....
        /*1594*/ 	.word	0x00021d10


	//   ....[226]....
        /*1598*/ 	.word	0x00021e30


	//   ....[227]....
        /*159c*/ 	.word	0x00021f50


	//   ....[228]....
        /*15a0*/ 	.word	0x00022020


	//   ....[229]....
        /*15a4*/ 	.word	0x00022070


	//   ....[230]....
        /*15a8*/ 	.word	0x00022370


	//   ....[231]....
        /*15ac*/ 	.word	0x000223c0


	//   ....[232]....
        /*15b0*/ 	.word	0x00022450


	//   ....[233]....
        /*15b4*/ 	.word	0x000224e0


	//   ....[234]....
        /*15b8*/ 	.word	0x00022570


	//   ....[235]....
        /*15bc*/ 	.word	0x00022600


	//   ....[236]....
        /*15c0*/ 	.word	0x00022690


	//   ....[237]....
        /*15c4*/ 	.word	0x00022720


	//   ....[238]....
        /*15c8*/ 	.word	0x000227a0


	//   ....[239]....
        /*15cc*/ 	.word	0x000227f0


	//   ....[240]....
        /*15d0*/ 	.word	0x00022890


	//   ....[241]....
        /*15d4*/ 	.word	0x00022920


	//   ....[242]....
        /*15d8*/ 	.word	0x000229b0


	//   ....[243]....
        /*15dc*/ 	.word	0x00022a00


	//   ....[244]....
        /*15e0*/ 	.word	0x00022aa0


	//   ....[245]....
        /*15e4*/ 	.word	0x00022b30


	//   ....[246]....
        /*15e8*/ 	.word	0x00022bd0


	//   ....[247]....
        /*15ec*/ 	.word	0x00022c60


	//   ....[248]....
        /*15f0*/ 	.word	0x00022d00


	//   ....[249]....
        /*15f4*/ 	.word	0x00022d90


	//   ....[250]....
        /*15f8*/ 	.word	0x00022e60


	//   ....[251]....
        /*15fc*/ 	.word	0x00023140


	//   ....[252]....
        /*1600*/ 	.word	0x00023230


	//   ....[253]....
        /*1604*/ 	.word	0x000232d0


	//   ....[254]....
        /*1608*/ 	.word	0x00023330


	//   ....[255]....
        /*160c*/ 	.word	0x00023420


	//   ....[0]....
        /*1610*/ 	.word	0x00023490


	//   ....[1]....
        /*1614*/ 	.word	0x00023580


	//   ....[2]....
        /*1618*/ 	.word	0x000235f0


	//   ....[3]....
        /*161c*/ 	.word	0x000236e0


	//   ....[4]....
        /*1620*/ 	.word	0x00023750


	//   ....[5]....
        /*1624*/ 	.word	0x00023840


	//   ....[6]....
        /*1628*/ 	.word	0x000238b0


	//   ....[7]....
        /*162c*/ 	.word	0x00023950


	//   ....[8]....
        /*1630*/ 	.word	0x00023a40


	//   ....[9]....
        /*1634*/ 	.word	0x00023af0


	//   ....[10]....
        /*1638*/ 	.word	0x00023b50


	//   ....[11]....
        /*163c*/ 	.word	0x00023c40


	//   ....[12]....
        /*1640*/ 	.word	0x00023ca0


	//   ....[13]....
        /*1644*/ 	.word	0x00023dc0


	//   ....[14]....
        /*1648*/ 	.word	0x00023e20


	//   ....[15]....
        /*164c*/ 	.word	0x00023f10


	//   ....[16]....
        /*1650*/ 	.word	0x00023f70


	//   ....[17]....
        /*1654*/ 	.word	0x00024010


	//   ....[18]....
        /*1658*/ 	.word	0x000240e0


	//   ....[19]....
        /*165c*/ 	.word	0x00024180


	//   ....[20]....
        /*1660*/ 	.word	0x00024250


	//   ....[21]....
        /*1664*/ 	.word	0x000242f0


	//   ....[22]....
        /*1668*/ 	.word	0x000243a0


	//   ....[23]....
        /*166c*/ 	.word	0x00024440


	//   ....[24]....
        /*1670*/ 	.word	0x000246b0


	//   ....[25]....
        /*1674*/ 	.word	0x00024770


	//   ....[26]....
        /*1678*/ 	.word	0x00024830


	//   ....[27]....
        /*167c*/ 	.word	0x00024920


	//   ....[28]....
        /*1680*/ 	.word	0x000249e0


	//   ....[29]....
        /*1684*/ 	.word	0x00024aa0


	//   ....[30]....
        /*1688*/ 	.word	0x00024b60


	//   ....[31]....
        /*168c*/ 	.word	0x00024c20


	//   ....[32]....
        /*1690*/ 	.word	0x00024ce0


	//   ....[33]....
        /*1694*/ 	.word	0x00024da0


	//   ....[34]....
        /*1698*/ 	.word	0x00024e60


	//   ....[35]....
        /*169c*/ 	.word	0x00024f20


	//   ....[36]....
        /*16a0*/ 	.word	0x00024fe0


	//   ....[37]....
        /*16a4*/ 	.word	0x00025090


	//   ....[38]....
        /*16a8*/ 	.word	0x000250f0


	//   ....[39]....
        /*16ac*/ 	.word	0x000251d0


	//   ....[40]....
        /*16b0*/ 	.word	0x00025310


	//   ....[41]....
        /*16b4*/ 	.word	0x000253f0


	//   ....[42]....
        /*16b8*/ 	.word	0x00025480


	//   ....[43]....
        /*16bc*/ 	.word	0x00025590


	//   ....[44]....
        /*16c0*/ 	.word	0x000255f0


	//   ....[45]....
        /*16c4*/ 	.word	0x00025700


	//   ....[46]....
        /*16c8*/ 	.word	0x00025760


	//   ....[47]....
        /*16cc*/ 	.word	0x00025870


	//   ....[48]....
        /*16d0*/ 	.word	0x000258d0


	//   ....[49]....
        /*16d4*/ 	.word	0x000259e0


	//   ....[50]....
        /*16d8*/ 	.word	0x00025a40


	//   ....[51]....
        /*16dc*/ 	.word	0x00025b00


	//   ....[52]....
        /*16e0*/ 	.word	0x00025c60


	//   ....[53]....
        /*16e4*/ 	.word	0x00025d00


	//   ....[54]....
        /*16e8*/ 	.word	0x00025d60


	//   ....[55]....
        /*16ec*/ 	.word	0x00025e10


	//   ....[56]....
        /*16f0*/ 	.word	0x00025e70


	//   ....[57]....
        /*16f4*/ 	.word	0x00025f20


	//   ....[58]....
        /*16f8*/ 	.word	0x00025f80


	//   ....[59]....
        /*16fc*/ 	.word	0x00026030


	//   ....[60]....
        /*1700*/ 	.word	0x00026090


	//   ....[61]....
        /*1704*/ 	.word	0x00026140


	//   ....[62]....
        /*1708*/ 	.word	0x000261a0


	//   ....[63]....
        /*170c*/ 	.word	0x00026250


	//   ....[64]....
        /*1710*/ 	.word	0x00026340


	//   ....[65]....
        /*1714*/ 	.word	0x000263e0


	//   ....[66]....
        /*1718*/ 	.word	0x00026440


	//   ....[67]....
        /*171c*/ 	.word	0x00026510


	//   ....[68]....
        /*1720*/ 	.word	0x00026570


	//   ....[69]....
        /*1724*/ 	.word	0x00026640


	//   ....[70]....
        /*1728*/ 	.word	0x000266a0


	//   ....[71]....
        /*172c*/ 	.word	0x00026770


	//   ....[72]....
        /*1730*/ 	.word	0x000267d0


	//   ....[73]....
        /*1734*/ 	.word	0x000268a0


	//   ....[74]....
        /*1738*/ 	.word	0x00026900


	//   ....[75]....
        /*173c*/ 	.word	0x000269d0


	//   ....[76]....
        /*1740*/ 	.word	0x00026a60


	//   ....[77]....
        /*1744*/ 	.word	0x00026b00


	//   ....[78]....
        /*1748*/ 	.word	0x00026c80


	//   ....[79]....
        /*174c*/ 	.word	0x00026cf0


	//   ....[80]....
        /*1750*/ 	.word	0x00026d60


	//   ....[81]....
        /*1754*/ 	.word	0x00026dd0


	//   ....[82]....
        /*1758*/ 	.word	0x00026e40


	//   ....[83]....
        /*175c*/ 	.word	0x00026ec0


	//   ....[84]....
        /*1760*/ 	.word	0x00026f40


	//   ....[85]....
        /*1764*/ 	.word	0x00026fd0


	//   ....[86]....
        /*1768*/ 	.word	0x00027040


	//   ....[87]....
        /*176c*/ 	.word	0x000270b0


	//   ....[88]....
        /*1770*/ 	.word	0x00027120


	//   ....[89]....
        /*1774*/ 	.word	0x000271a0


	//   ....[90]....
        /*1778*/ 	.word	0x00027210


	//   ....[91]....
        /*177c*/ 	.word	0x000272a0


	//   ....[92]....
        /*1780*/ 	.word	0x00027300


	//   ....[93]....
        /*1784*/ 	.word	0x00027390


	//   ....[94]....
        /*1788*/ 	.word	0x000274c0


	//----- nvinfo : EIATTR_REG_RECONFIG
	.align		4
.L_641:
        /*178c*/ 	.byte	0x01, 0x54
	.zero		2


	//----- nvinfo : EIATTR_SYSCALL_OFFSETS
	.align		4
        /*1790*/ 	.byte	0x04, 0x46
        /*1792*/ 	.short	(.L_643 - .L_642)


	//   ....[0]....
.L_642:
        /*1794*/ 	.word	0x00002490


	//   ....[1]....
        /*1798*/ 	.word	0x000025e0


	//   ....[2]....
        /*179c*/ 	.word	0x00007590


	//   ....[3]....
        /*17a0*/ 	.word	0x000078b0


	//   ....[4]....
        /*17a4*/ 	.word	0x0001bc10


	//   ....[5]....
        /*17a8*/ 	.word	0x0001bd60


	//   ....[6]....
        /*17ac*/ 	.word	0x0001be50


	//   ....[7]....
        /*17b0*/ 	.word	0x0001cc70


	//   ....[8]....
        /*17b4*/ 	.word	0x0001d7b0


	//----- nvinfo : EIATTR_MBARRIER_INSTR_OFFSETS
	.align		4
.L_643:
        /*17b8*/ 	.byte	0x04, 0x39
        /*17ba*/ 	.short	(.L_645 - .L_644)


	//   ....[0]....
.L_644:
        /*17bc*/ 	.word	0x00000280
        /*17c0*/ 	.word	0x000000ff
        /*17c4*/ 	.word	0x00032400
        /*17c8*/ 	.short	0x0100
        /*17ca*/ 	.byte	0x08
	.zero		1


	//   ....[1]....
        /*17cc*/ 	.word	0x00000290
        /*17d0*/ 	.word	0x000000ff
        /*17d4*/ 	.word	0x00032410
        /*17d8*/ 	.short	0x0100
        /*17da*/ 	.byte	0x08
	.zero		1


	//   ....[2]....
        /*17dc*/ 	.word	0x000002a0
        /*17e0*/ 	.word	0x000000ff
        /*17e4*/ 	.word	0x00032420
        /*17e8*/ 	.short	0x0100
        /*17ea*/ 	.byte	0x08
	.zero		1


	//   ....[3]....
        /*17ec*/ 	.word	0x00000390
        /*17f0*/ 	.word	0x000000ff
        /*17f4*/ 	.word	0x00032430
        /*17f8*/ 	.short	0x0100
        /*17fa*/ 	.byte	0x08
	.zero		1


	//   ....[4]....
        /*17fc*/ 	.word	0x000003a0
        /*1800*/ 	.word	0x000000ff
        /*1804*/ 	.word	0x00032440
        /*1808*/ 	.short	0x0100
        /*180a*/ 	.byte	0x08
	.zero		1


	//   ....[5]....
        /*180c*/ 	.word	0x000003b0
        /*1810*/ 	.word	0x000000ff
        /*1814*/ 	.word	0x00032438
        /*1818*/ 	.short	0x0100
        /*181a*/ 	.byte	0x08
	.zero		1


	//   ....[6]....
        /*181c*/ 	.word	0x000003c0
        /*1820*/ 	.word	0x000000ff
        /*1824*/ 	.word	0x00032448
        /*1828*/ 	.short	0x0100
        /*182a*/ 	.byte	0x08
	.zero		1


	//   ....[7]....
        /*182c*/ 	.word	0x000004f0
        /*1830*/ 	.word	0x000000ff
        /*1834*/ 	.word	0x00032450
        /*1838*/ 	.short	0x0100
        /*183a*/ 	.byte	0x08
	.zero		1


	//   ....[8]....
        /*183c*/ 	.word	0x00000500
        /*1840*/ 	.word	0x000000ff
        /*1844*/ 	.word	0x00032460
        /*1848*/ 	.short	0x0100
        /*184a*/ 	.byte	0x08
	.zero		1


	//   ....[9]....
        /*184c*/ 	.word	0x00000510
        /*1850*/ 	.word	0x000000ff
        /*1854*/ 	.word	0x00032458
        /*1858*/ 	.short	0x0100
        /*185a*/ 	.byte	0x08
	.zero		1


	//   ....[10]....
        /*185c*/ 	.word	0x00000520
        /*1860*/ 	.word	0x000000ff
        /*1864*/ 	.word	0x00032468
        /*1868*/ 	.short	0x0100
        /*186a*/ 	.byte	0x08
	.zero		1


	//   ....[11]....
        /*186c*/ 	.word	0x00000610
        /*1870*/ 	.word	0x000000ff
        /*1874*/ 	.word	0x00032470
        /*1878*/ 	.short	0x0100
        /*187a*/ 	.byte	0x06
	.zero		1


	//   ....[12]....
        /*187c*/ 	.word	0x00000620
        /*1880*/ 	.word	0x000000ff
        /*1884*/ 	.word	0x00032480
        /*1888*/ 	.short	0x0100
        /*188a*/ 	.byte	0x06
	.zero		1


	//   ....[13]....
        /*188c*/ 	.word	0x00000630
        /*1890*/ 	.word	0x000000ff
        /*1894*/ 	.word	0x00032478
        /*1898*/ 	.short	0x0100
        /*189a*/ 	.byte	0x06
	.zero		1


	//   ....[14]....
        /*189c*/ 	.word	0x00000640
        /*18a0*/ 	.word	0x000000ff
        /*18a4*/ 	.word	0x00032488
        /*18a8*/ 	.short	0x0100
        /*18aa*/ 	.byte	0x06
	.zero		1


	//   ....[15]....
        /*18ac*/ 	.word	0x00000770
        /*18b0*/ 	.word	0x000000ff
        /*18b4*/ 	.word	0x00032490
        /*18b8*/ 	.short	0x0100
        /*18ba*/ 	.byte	0x08
	.zero		1


	//   ....[16]....
        /*18bc*/ 	.word	0x00000780
        /*18c0*/ 	.word	0x000000ff
        /*18c4*/ 	.word	0x000324a0
        /*18c8*/ 	.short	0x0100
        /*18ca*/ 	.byte	0x08
	.zero		1


	//   ....[17]....
        /*18cc*/ 	.word	0x00000790
        /*18d0*/ 	.word	0x000000ff
        /*18d4*/ 	.word	0x00032498
        /*18d8*/ 	.short	0x0100
        /*18da*/ 	.byte	0x08
	.zero		1


	//   ....[18]....
        /*18dc*/ 	.word	0x000007a0
        /*18e0*/ 	.word	0x000000ff
        /*18e4*/ 	.word	0x000324a8
        /*18e8*/ 	.short	0x0100
        /*18ea*/ 	.byte	0x08
	.zero		1


	//   ....[19]....
        /*18ec*/ 	.word	0x000008d0
        /*18f0*/ 	.word	0x000000ff
        /*18f4*/ 	.word	0x000324b0
        /*18f8*/ 	.short	0x0100
        /*18fa*/ 	.byte	0x08
	.zero		1


	//   ....[20]....
        /*18fc*/ 	.word	0x000008e0
        /*1900*/ 	.word	0x000000ff
        /*1904*/ 	.word	0x000324c0
        /*1908*/ 	.short	0x0100
        /*190a*/ 	.byte	0x08
	.zero		1


	//   ....[21]....
        /*190c*/ 	.word	0x000008f0
        /*1910*/ 	.word	0x000000ff
        /*1914*/ 	.word	0x000324b8
        /*1918*/ 	.short	0x0100
        /*191a*/ 	.byte	0x08
	.zero		1


	//   ....[22]....
        /*191c*/ 	.word	0x00000900
        /*1920*/ 	.word	0x000000ff
        /*1924*/ 	.word	0x000324c8
        /*1928*/ 	.short	0x0100
        /*192a*/ 	.byte	0x08
	.zero		1


	//   ....[23]....
        /*192c*/ 	.word	0x000038d0
        /*1930*/ 	.word	0x00000057
        /*1934*/ 	.word	0x00032490
        /*1938*/ 	.short	0x010a
        /*193a*/ 	.byte	0x3f
	.zero		1


	//   ....[24]....
        /*193c*/ 	.word	0x00004c50
        /*1940*/ 	.word	0x00000057
        /*1944*/ 	.word	0x00032490
        /*1948*/ 	.short	0x010a
        /*194a*/ 	.byte	0x3f
	.zero		1


	//   ....[25]....
        /*194c*/ 	.word	0x00005d50
        /*1950*/ 	.word	0x00000057
        /*1954*/ 	.word	0x00032490
        /*1958*/ 	.short	0x010a
        /*195a*/ 	.byte	0x3f
	.zero		1


	//   ....[26]....
        /*195c*/ 	.word	0x000061f0
        /*1960*/ 	.word	0x00000004
        /*1964*/ 	.word	0x00000000
        /*1968*/ 	.short	0x0101
        /*196a*/ 	.byte	0x3f
	.zero		1


	//   ....[27]....
        /*196c*/ 	.word	0x00006230
        /*1970*/ 	.word	0x00000057
        /*1974*/ 	.word	0x000324b0
        /*1978*/ 	.short	0x010a
        /*197a*/ 	.byte	0x3f
	.zero		1


	//   ....[28]....
        /*197c*/ 	.word	0x00006ab0
        /*1980*/ 	.word	0x00000057
        /*1984*/ 	.word	0x00000000
        /*1988*/ 	.short	0x0101
        /*198a*/ 	.byte	0x3f
	.zero		1


	//   ....[29]....
        /*198c*/ 	.word	0x00007630
        /*1990*/ 	.word	0x00000017
        /*1994*/ 	.word	0x00032400
        /*1998*/ 	.short	0x010a
        /*199a*/ 	.byte	0x3f
	.zero		1


	//   ....[30]....
        /*199c*/ 	.word	0x00007680
        /*19a0*/ 	.word	0x00000017
        /*19a4*/ 	.word	0x00032400
        /*19a8*/ 	.short	0x010a
        /*19aa*/ 	.byte	0x3f
	.zero		1


	//   ....[31]....
        /*19ac*/ 	.word	0x00008120
        /*19b0*/ 	.word	0x00000017
        /*19b4*/ 	.word	0x00032400
        /*19b8*/ 	.short	0x010a
        /*19ba*/ 	.byte	0x3f
	.zero		1


	//   ....[32]....
        /*19bc*/ 	.word	0x00009660
        /*19c0*/ 	.word	0x00000017
        /*19c4*/ 	.word	0x00032400
        /*19c8*/ 	.short	0x010a
        /*19ca*/ 	.byte	0x3f
	.zero		1


	//   ....[33]....
        /*19cc*/ 	.word	0x0000a680
        /*19d0*/ 	.word	0x00000009
        /*19d4*/ 	.word	0x00032430
        /*19d8*/ 	.short	0x010a
        /*19da*/ 	.byte	0x3f
	.zero		1


	//   ....[34]....
        /*19dc*/ 	.word	0x0000a710
        /*19e0*/ 	.word	0x00000009
        /*19e4*/ 	.word	0x00032430
        /*19e8*/ 	.short	0x010a
        /*19ea*/ 	.byte	0x3f
	.zero		1


	//   ....[35]....
        /*19ec*/ 	.word	0x0000aa40
        /*19f0*/ 	.word	0x00000017
        /*19f4*/ 	.word	0x00032410
        /*19f8*/ 	.short	0x010a
        /*19fa*/ 	.byte	0x3f
	.zero		1


	//   ....[36]....
        /*19fc*/ 	.word	0x0000aa90
        /*1a00*/ 	.word	0x00000009
        /*1a04*/ 	.word	0x00032450
        /*1a08*/ 	.short	0x010a
        /*1a0a*/ 	.byte	0x3f
	.zero		1


	//   ....[37]....
        /*1a0c*/ 	.word	0x0000aad0
        /*1a10*/ 	.word	0x00000009
        /*1a14*/ 	.word	0x00032450
        /*1a18*/ 	.short	0x010a
        /*1a1a*/ 	.byte	0x3f
	.zero		1


	//   ....[38]....
        /*1a1c*/ 	.word	0x0000c380
        /*1a20*/ 	.word	0x0000000d
        /*1a24*/ 	.word	0x00000000
        /*1a28*/ 	.short	0x0101
        /*1a2a*/ 	.byte	0x3f
	.zero		1


	//   ....[39]....
        /*1a2c*/ 	.word	0x0000d0d0
        /*1a30*/ 	.word	0x00000009
        /*1a34*/ 	.word	0x00000000
        /*1a38*/ 	.short	0x0101
        /*1a3a*/ 	.byte	0x3f
	.zero		1


	//   ....[40]....
        /*1a3c*/ 	.word	0x0000d250
        /*1a40*/ 	.word	0x0000000a
        /*1a44*/ 	.word	0x00032430
        /*1a48*/ 	.short	0x010a
        /*1a4a*/ 	.byte	0x3f
	.zero		1


	//   ....[41]....
        /*1a4c*/ 	.word	0x0000d2c0
        /*1a50*/ 	.word	0x0000000a
        /*1a54*/ 	.word	0x00032430
        /*1a58*/ 	.short	0x010a
        /*1a5a*/ 	.byte	0x3f
	.zero		1


	//   ....[42]....
        /*1a5c*/ 	.word	0x0000d560
        /*1a60*/ 	.word	0x0000000a
        /*1a64*/ 	.word	0x00032450
        /*1a68*/ 	.short	0x010a
        /*1a6a*/ 	.byte	0x3f
	.zero		1


	//   ....[43]....
        /*1a6c*/ 	.word	0x0000d5a0
        /*1a70*/ 	.word	0x0000000a
        /*1a74*/ 	.word	0x00032450
        /*1a78*/ 	.short	0x010a
        /*1a7a*/ 	.byte	0x3f
	.zero		1


	//   ....[44]....
        /*1a7c*/ 	.word	0x0000f390
        /*1a80*/ 	.word	0x0000000c
        /*1a84*/ 	.word	0x00000000
        /*1a88*/ 	.short	0x0101
        /*1a8a*/ 	.byte	0x3f
	.zero		1


	//   ....[45]....
        /*1a8c*/ 	.word	0x00010260
        /*1a90*/ 	.word	0x0000000a
        /*1a94*/ 	.word	0x00000000
        /*1a98*/ 	.short	0x0101
        /*1a9a*/ 	.byte	0x3f
	.zero		1


	//   ....[46]....
        /*1a9c*/ 	.word	0x00010370
        /*1aa0*/ 	.word	0x0000000a
        /*1aa4*/ 	.word	0x00032430
        /*1aa8*/ 	.short	0x010a
        /*1aaa*/ 	.byte	0x3f
	.zero		1


	//   ....[47]....
        /*1aac*/ 	.word	0x000103e0
        /*1ab0*/ 	.word	0x0000000a
        /*1ab4*/ 	.word	0x00032430
        /*1ab8*/ 	.short	0x010a
        /*1aba*/ 	.byte	0x3f
	.zero		1


	//   ....[48]....
        /*1abc*/ 	.word	0x00010680
        /*1ac0*/ 	.word	0x0000000a
        /*1ac4*/ 	.word	0x00032450
        /*1ac8*/ 	.short	0x010a
        /*1aca*/ 	.byte	0x3f
	.zero		1


	//   ....[49]....
        /*1acc*/ 	.word	0x000106c0
        /*1ad0*/ 	.word	0x0000000a
        /*1ad4*/ 	.word	0x00032450
        /*1ad8*/ 	.short	0x010a
        /*1ada*/ 	.byte	0x3f
	.zero		1


	//   ....[50]....
        /*1adc*/ 	.word	0x00012230
        /*1ae0*/ 	.word	0x0000000c
        /*1ae4*/ 	.word	0x00000000
        /*1ae8*/ 	.short	0x0101
        /*1aea*/ 	.byte	0x3f
	.zero		1


	//   ....[51]....
        /*1aec*/ 	.word	0x00012ba0
        /*1af0*/ 	.word	0x0000000a
        /*1af4*/ 	.word	0x00000000
        /*1af8*/ 	.short	0x0101
        /*1afa*/ 	.byte	0x3f
	.zero		1


	//   ....[52]....
        /*1afc*/ 	.word	0x00015140
        /*1b00*/ 	.word	0x00000003
        /*1b04*/ 	.word	0x00000000
        /*1b08*/ 	.short	0x0101
        /*1b0a*/ 	.byte	0x3f
	.zero		1


	//   ....[53]....
        /*1b0c*/ 	.word	0x00015ce0
        /*1b10*/ 	.word	0x0000000a
        /*1b14*/ 	.word	0x00000000
        /*1b18*/ 	.short	0x0101
        /*1b1a*/ 	.byte	0x3f
	.zero		1


	//   ....[54]....
        /*1b1c*/ 	.word	0x0001a5b0
        /*1b20*/ 	.word	0x00000010
        /*1b24*/ 	.word	0x00032420
        /*1b28*/ 	.short	0x010a
        /*1b2a*/ 	.byte	0x3f
	.zero		1


	//   ....[55]....
        /*1b2c*/ 	.word	0x0001a640
        /*1b30*/ 	.word	0x00000008
        /*1b34*/ 	.word	0x000324a0
        /*1b38*/ 	.short	0x010a
        /*1b3a*/ 	.byte	0x3f
	.zero		1


	//   ....[56]....
        /*1b3c*/ 	.word	0x0001a890
        /*1b40*/ 	.word	0x00000008
        /*1b44*/ 	.word	0x000324c0
        /*1b48*/ 	.short	0x010a
        /*1b4a*/ 	.byte	0x3f
	.zero		1


	//   ....[57]....
        /*1b4c*/ 	.word	0x0001aea0
        /*1b50*/ 	.word	0x00000006
        /*1b54*/ 	.word	0x000324a0
        /*1b58*/ 	.short	0x010a
        /*1b5a*/ 	.byte	0x3f
	.zero		1


	//   ....[58]....
        /*1b5c*/ 	.word	0x0001b0e0
        /*1b60*/ 	.word	0x00000006
        /*1b64*/ 	.word	0x000324c0
        /*1b68*/ 	.short	0x010a
        /*1b6a*/ 	.byte	0x3f
	.zero		1


	//   ....[59]....
        /*1b6c*/ 	.word	0x0001c360
        /*1b70*/ 	.word	0x00000017
        /*1b74*/ 	.word	0x00032440
        /*1b78*/ 	.short	0x010a
        /*1b7a*/ 	.byte	0x3f
	.zero		1


	//   ....[60]....
        /*1b7c*/ 	.word	0x0001c9b0
        /*1b80*/ 	.word	0x00000017
        /*1b84*/ 	.word	0x00032430
        /*1b88*/ 	.short	0x0107
        /*1b8a*/ 	.byte	0x3f
	.zero		1


	//   ....[61]....
        /*1b8c*/ 	.word	0x0001ca80
        /*1b90*/ 	.word	0x00000017
        /*1b94*/ 	.word	0x00032430
        /*1b98*/ 	.short	0x0101
        /*1b9a*/ 	.byte	0x3f
	.zero		1


	//   ....[62]....
        /*1b9c*/ 	.word	0x0001d5f0
        /*1ba0*/ 	.word	0x00000010
        /*1ba4*/ 	.word	0x00032400
        /*1ba8*/ 	.short	0x0107
        /*1baa*/ 	.byte	0x3f
	.zero		1


	//   ....[63]....
        /*1bac*/ 	.word	0x0001d680
        /*1bb0*/ 	.word	0x00000010
        /*1bb4*/ 	.word	0x00032400
        /*1bb8*/ 	.short	0x0101
        /*1bba*/ 	.byte	0x3f
	.zero		1


	//   ....[64]....
        /*1bbc*/ 	.word	0x0001e110
        /*1bc0*/ 	.word	0x00000010
        /*1bc4*/ 	.word	0x00032410
        /*1bc8*/ 	.short	0x0107
        /*1bca*/ 	.byte	0x3f
	.zero		1


	//   ....[65]....
        /*1bcc*/ 	.word	0x0001e210
        /*1bd0*/ 	.word	0x00000010
        /*1bd4*/ 	.word	0x00032410
        /*1bd8*/ 	.short	0x0101
        /*1bda*/ 	.byte	0x3f
	.zero		1


	//   ....[66]....
        /*1bdc*/ 	.word	0x0001e230
        /*1be0*/ 	.word	0x00000010
        /*1be4*/ 	.word	0x00032420
        /*1be8*/ 	.short	0x010a
        /*1bea*/ 	.byte	0x3f
	.zero		1


	//   ....[67]....
        /*1bec*/ 	.word	0x0001e2c0
        /*1bf0*/ 	.word	0x00000017
        /*1bf4*/ 	.word	0x00032460
        /*1bf8*/ 	.short	0x010a
        /*1bfa*/ 	.byte	0x3f
	.zero		1


	//   ....[68]....
        /*1bfc*/ 	.word	0x0001ea40
        /*1c00*/ 	.word	0x00000017
        /*1c04*/ 	.word	0x00032450
        /*1c08*/ 	.short	0x0107
        /*1c0a*/ 	.byte	0x3f
	.zero		1


	//   ....[69]....
        /*1c0c*/ 	.word	0x0001eb10
        /*1c10*/ 	.word	0x00000017
        /*1c14*/ 	.word	0x00032450
        /*1c18*/ 	.short	0x0101
        /*1c1a*/ 	.byte	0x3f
	.zero		1


	//   ....[70]....
        /*1c1c*/ 	.word	0x0001ee50
        /*1c20*/ 	.word	0x00000006
        /*1c24*/ 	.word	0x00032440
        /*1c28*/ 	.short	0x010a
        /*1c2a*/ 	.byte	0x3f
	.zero		1


	//   ....[71]....
        /*1c2c*/ 	.word	0x0001f210
        /*1c30*/ 	.word	0x00000006
        /*1c34*/ 	.word	0x00032430
        /*1c38*/ 	.short	0x0107
        /*1c3a*/ 	.byte	0x3f
	.zero		1


	//   ....[72]....
        /*1c3c*/ 	.word	0x0001f2d0
        /*1c40*/ 	.word	0x00000006
        /*1c44*/ 	.word	0x00032430
        /*1c48*/ 	.short	0x0101
        /*1c4a*/ 	.byte	0x3f
	.zero		1


	//   ....[73]....
        /*1c4c*/ 	.word	0x0001f300
        /*1c50*/ 	.word	0x00000006
        /*1c54*/ 	.word	0x00032460
        /*1c58*/ 	.short	0x010a
        /*1c5a*/ 	.byte	0x3f
	.zero		1


	//   ....[74]....
        /*1c5c*/ 	.word	0x0001f800
        /*1c60*/ 	.word	0x00000006
        /*1c64*/ 	.word	0x00032450
        /*1c68*/ 	.short	0x0107
        /*1c6a*/ 	.byte	0x3f
	.zero		1


	//   ....[75]....
        /*1c6c*/ 	.word	0x0001f8c0
        /*1c70*/ 	.word	0x00000006
        /*1c74*/ 	.word	0x00032450
        /*1c78*/ 	.short	0x0101
        /*1c7a*/ 	.byte	0x3f
	.zero		1


	//   ....[76]....
        /*1c7c*/ 	.word	0x00020b50
        /*1c80*/ 	.word	0x00000004
        /*1c84*/ 	.word	0x00032420
        /*1c88*/ 	.short	0x010a
        /*1c8a*/ 	.byte	0x3f
	.zero		1


	//   ....[77]....
        /*1c8c*/ 	.word	0x00020cc0
        /*1c90*/ 	.word	0x00000005
        /*1c94*/ 	.word	0x00032440
        /*1c98*/ 	.short	0x010a
        /*1c9a*/ 	.byte	0x3f
	.zero		1


	//   ....[78]....
        /*1c9c*/ 	.word	0x00020d60
        /*1ca0*/ 	.word	0x00000013
        /*1ca4*/ 	.word	0x00032440
        /*1ca8*/ 	.short	0x010a
        /*1caa*/ 	.byte	0x3f
	.zero		1


	//   ....[79]....
        /*1cac*/ 	.word	0x00020da0
        /*1cb0*/ 	.word	0x00000005
        /*1cb4*/ 	.word	0x00032460
        /*1cb8*/ 	.short	0x010a
        /*1cba*/ 	.byte	0x3f
	.zero		1


	//   ....[80]....
        /*1cbc*/ 	.word	0x00020de0
        /*1cc0*/ 	.word	0x00000013
        /*1cc4*/ 	.word	0x00032460
        /*1cc8*/ 	.short	0x010a
        /*1cca*/ 	.byte	0x3f
	.zero		1


	//   ....[81]....
        /*1ccc*/ 	.word	0x00020e40
        /*1cd0*/ 	.word	0x00000057
        /*1cd4*/ 	.word	0x00032490
        /*1cd8*/ 	.short	0x010a
        /*1cda*/ 	.byte	0x3f
	.zero		1


	//   ....[82]....
        /*1cdc*/ 	.word	0x000210d0
        /*1ce0*/ 	.word	0x00000057
        /*1ce4*/ 	.word	0x00032490
        /*1ce8*/ 	.short	0x010a
        /*1cea*/ 	.byte	0x3f
	.zero		1


	//   ....[83]....
        /*1cec*/ 	.word	0x00021380
        /*1cf0*/ 	.word	0x00000057
        /*1cf4*/ 	.word	0x00032490
        /*1cf8*/ 	.short	0x010a
        /*1cfa*/ 	.byte	0x3f
	.zero		1


	//   ....[84]....
        /*1cfc*/ 	.word	0x00021630
        /*1d00*/ 	.word	0x00000057
        /*1d04*/ 	.word	0x000324b0
        /*1d08*/ 	.short	0x010a
        /*1d0a*/ 	.byte	0x3f
	.zero		1


	//   ....[85]....
        /*1d0c*/ 	.word	0x00021ab0
        /*1d10*/ 	.word	0x00000017
        /*1d14*/ 	.word	0x00032400
        /*1d18*/ 	.short	0x010a
        /*1d1a*/ 	.byte	0x3f
	.zero		1


	//   ....[86]....
        /*1d1c*/ 	.word	0x000220a0
        /*1d20*/ 	.word	0x00000017
        /*1d24*/ 	.word	0x00032400
        /*1d28*/ 	.short	0x010a
        /*1d2a*/ 	.byte	0x3f
	.zero		1


	//   ....[87]....
        /*1d2c*/ 	.word	0x000220f0
        /*1d30*/ 	.word	0x00000009
        /*1d34*/ 	.word	0x00032430
        /*1d38*/ 	.short	0x010a
        /*1d3a*/ 	.byte	0x3f
	.zero		1


	//   ....[88]....
        /*1d3c*/ 	.word	0x00022140
        /*1d40*/ 	.word	0x00000017
        /*1d44*/ 	.word	0x00032410
        /*1d48*/ 	.short	0x010a
        /*1d4a*/ 	.byte	0x3f
	.zero		1


	//   ....[89]....
        /*1d4c*/ 	.word	0x00022190
        /*1d50*/ 	.word	0x00000009
        /*1d54*/ 	.word	0x00032450
        /*1d58*/ 	.short	0x010a
        /*1d5a*/ 	.byte	0x3f
	.zero		1


	//   ....[90]....
        /*1d5c*/ 	.word	0x000221e0
        /*1d60*/ 	.word	0x0000000a
        /*1d64*/ 	.word	0x00032430
        /*1d68*/ 	.short	0x010a
        /*1d6a*/ 	.byte	0x3f
	.zero		1


	//   ....[91]....
        /*1d6c*/ 	.word	0x00022230
        /*1d70*/ 	.word	0x0000000a
        /*1d74*/ 	.word	0x00032450
        /*1d78*/ 	.short	0x010a
        /*1d7a*/ 	.byte	0x3f
	.zero		1


	//   ....[92]....
        /*1d7c*/ 	.word	0x00022280
        /*1d80*/ 	.word	0x0000000a
        /*1d84*/ 	.word	0x00032430
        /*1d88*/ 	.short	0x010a
        /*1d8a*/ 	.byte	0x3f
	.zero		1


	//   ....[93]....
        /*1d8c*/ 	.word	0x000222d0
        /*1d90*/ 	.word	0x0000000a
        /*1d94*/ 	.word	0x00032450
        /*1d98*/ 	.short	0x010a
        /*1d9a*/ 	.byte	0x3f
	.zero		1


	//   ....[94]....
        /*1d9c*/ 	.word	0x00022f20
        /*1da0*/ 	.word	0x00000010
        /*1da4*/ 	.word	0x00032420
        /*1da8*/ 	.short	0x010a
        /*1daa*/ 	.byte	0x3f
	.zero		1


	//   ....[95]....
        /*1dac*/ 	.word	0x00022f70
        /*1db0*/ 	.word	0x00000008
        /*1db4*/ 	.word	0x000324a0
        /*1db8*/ 	.short	0x010a
        /*1dba*/ 	.byte	0x3f
	.zero		1


	//   ....[96]....
        /*1dbc*/ 	.word	0x00022fc0
        /*1dc0*/ 	.word	0x00000008
        /*1dc4*/ 	.word	0x000324c0
        /*1dc8*/ 	.short	0x010a
        /*1dca*/ 	.byte	0x3f
	.zero		1


	//   ....[97]....
        /*1dcc*/ 	.word	0x00023010
        /*1dd0*/ 	.word	0x00000006
        /*1dd4*/ 	.word	0x000324a0
        /*1dd8*/ 	.short	0x010a
        /*1dda*/ 	.byte	0x3f
	.zero		1


	//   ....[98]....
        /*1ddc*/ 	.word	0x00023060
        /*1de0*/ 	.word	0x00000006
        /*1de4*/ 	.word	0x000324c0
        /*1de8*/ 	.short	0x010a
        /*1dea*/ 	.byte	0x3f
	.zero		1


	//   ....[99]....
        /*1dec*/ 	.word	0x00023180
        /*1df0*/ 	.word	0x00000017
        /*1df4*/ 	.word	0x00032440
        /*1df8*/ 	.short	0x010a
        /*1dfa*/ 	.byte	0x3f
	.zero		1


	//   ....[100]....
        /*1dfc*/ 	.word	0x00025210
        /*1e00*/ 	.word	0x00000010
        /*1e04*/ 	.word	0x00032420
        /*1e08*/ 	.short	0x010a
        /*1e0a*/ 	.byte	0x3f
	.zero		1


	//   ....[101]....
        /*1e0c*/ 	.word	0x00025260
        /*1e10*/ 	.word	0x00000017
        /*1e14*/ 	.word	0x00032460
        /*1e18*/ 	.short	0x010a
        /*1e1a*/ 	.byte	0x3f
	.zero		1


	//   ....[102]....
        /*1e1c*/ 	.word	0x00025bb0
        /*1e20*/ 	.word	0x00000006
        /*1e24*/ 	.word	0x00032440
        /*1e28*/ 	.short	0x010a
        /*1e2a*/ 	.byte	0x3f
	.zero		1


	//   ....[103]....
        /*1e2c*/ 	.word	0x00026290
        /*1e30*/ 	.word	0x00000006
        /*1e34*/ 	.word	0x00032460
        /*1e38*/ 	.short	0x010a
        /*1e3a*/ 	.byte	0x3f
	.zero		1


	//   ....[104]....
        /*1e3c*/ 	.word	0x000273e0
        /*1e40*/ 	.word	0x00000004
        /*1e44*/ 	.word	0x00032420
        /*1e48*/ 	.short	0x010a
        /*1e4a*/ 	.byte	0x3f
	.zero		1


	//   ....[105]....
        /*1e4c*/ 	.word	0x00027580
        /*1e50*/ 	.word	0x00000005
        /*1e54*/ 	.word	0x00032440
        /*1e58*/ 	.short	0x010a
        /*1e5a*/ 	.byte	0x3f
	.zero		1


	//   ....[106]....
        /*1e5c*/ 	.word	0x000275d0
        /*1e60*/ 	.word	0x00000013
        /*1e64*/ 	.word	0x00032440
        /*1e68*/ 	.short	0x010a
        /*1e6a*/ 	.byte	0x3f
	.zero		1


	//   ....[107]....
        /*1e6c*/ 	.word	0x00027620
        /*1e70*/ 	.word	0x00000005
        /*1e74*/ 	.word	0x00032460
        /*1e78*/ 	.short	0x010a
        /*1e7a*/ 	.byte	0x3f
	.zero		1


	//----- nvinfo : EIATTR_NUM_MBARRIERS
	.align		4
.L_645:
        /*1e7c*/ 	.byte	0x03, 0x38
        /*1e7e*/ 	.short	0x0017


	//----- nvinfo : EIATTR_EXIT_INSTR_OFFSETS
	.align		4
        /*1e80*/ 	.byte	0x04, 0x1c
        /*1e82*/ 	.short	(.L_647 - .L_646)


	//   ....[0]....
.L_646:
        /*1e84*/ 	.word	0x00020e30


	//----- nvinfo : EIATTR_MAX_THREADS
	.align		4
.L_647:
        /*1e88*/ 	.byte	0x04, 0x05
        /*1e8a*/ 	.short	(.L_649 - .L_648)
.L_648:
        /*1e8c*/ 	.word	0x00000180
        /*1e90*/ 	.word	0x00000001
        /*1e94*/ 	.word	0x00000001


	//----- nvinfo : EIATTR_CRS_STACK_SIZE
	.align		4
.L_649:
        /*1e98*/ 	.byte	0x04, 0x1e
        /*1e9a*/ 	.short	(.L_651 - .L_650)
.L_650:
        /*1e9c*/ 	.word	0x00000000


	//----- nvinfo : EIATTR_CBANK_PARAM_SIZE
	.align		4
.L_651:
        /*1ea0*/ 	.byte	0x03, 0x19
        /*1ea2*/ 	.short	0x0bf0


	//----- nvinfo : EIATTR_PARAM_CBANK
	.align		4
        /*1ea4*/ 	.byte	0x04, 0x0a
        /*1ea6*/ 	.short	(.L_653 - .L_652)
	.align		4
.L_652:
        /*1ea8*/ 	.word	index@(.nv.constant0._ZN7cutlass13device_kernelIN5flash11enable_sm90INS1_16FlashAttnFwdSm90INS1_25CollectiveMainloopFwdSm90ILi2EN4cute5tupleIJNS5_1CILi1EEES8_S8_EEENS6_IJNS7_ILi128EEENS7_ILi96EEENS7_ILi64EEEEEELi256ENS_10bfloat16_tEfNS_4arch4Sm90ELb1ELb0ELb0ELb1ELb1ELb1ELb1ELb1ELb0ELb1ELb1ELb0EEENS1_21CollectiveEpilogueFwdINS6_IJSA_NS7_ILi256EEESB_EEES9_SE_SG_Li256ELb1ELb1ELb1ELb0EEENS1_36VarlenDynamicPersistentTileSchedulerILi128ELi96ELi256ELi128ELb1ELb1ELb1ELb1ELb1ELb1EEEEEEEEEvNT_6ParamsE)
        /*1eac*/ 	.short	0x0210
        /*1eae*/ 	.short	0x0bf0


	//----- nvinfo : EIATTR_SW_WAR
	.align		4
.L_653:
        /*1eb0*/ 	.byte	0x04, 0x36
        /*1eb2*/ 	.short	(.L_655 - .L_654)
.L_654:
        /*1eb4*/ 	.word	0x00000008
.L_655:


//--------------------- .nv.callgraph             --------------------------
	.section	.nv.callgraph,"",@"SHT_CUDA_CALLGRAPH"
	.align	4
	.sectionentsize	8
	.align		4
        /*0000*/ 	.word	0x00000000
	.align		4
        /*0004*/ 	.word	0xffffffff
	.align		4
        /*0008*/ 	.word	index@(_ZN7cutlass13device_kernelIN5flash11enable_sm90INS1_16FlashAttnFwdSm90INS1_25CollectiveMainloopFwdSm90ILi2EN4cute5tupleIJNS5_1CILi1EEES8_S8_EEENS6_IJNS7_ILi128EEENS7_ILi96EEENS7_ILi64EEEEEELi256ENS_10bfloat16_tEfNS_4arch4Sm90ELb0ELb0ELb0ELb0ELb1ELb0ELb0ELb1ELb0ELb1ELb1ELb0EEENS1_21CollectiveEpilogueFwdINS6_IJSA_NS7_ILi256EEESB_EEES9_SE_SG_Li256ELb0ELb1ELb1ELb0EEENS1_19SingleTileSchedulerILb0ELb1ELb1ELi128EEEEEEEEEvNT_6ParamsE)
	.align		4
        /*000c*/ 	.word	index@(__assertfail)
	.align		4
        /*0010*/ 	.word	index@(_ZN7cutlass13device_kernelIN5flash11enable_sm90INS1_16FlashAttnFwdSm90INS1_25CollectiveMainloopFwdSm90ILi2EN4cute5tupleIJNS5_1CILi1EEES8_S8_EEENS6_IJNS7_ILi128EEENS7_ILi96EEENS7_ILi64EEEEEELi256ENS_10bfloat16_tEfNS_4arch4Sm90ELb0ELb0ELb0ELb0ELb1ELb0ELb1ELb1ELb0ELb1ELb1ELb0EEENS1_21CollectiveEpilogueFwdINS6_IJSA_NS7_ILi256EEESB_EEES9_SE_SG_Li256ELb0ELb1ELb1ELb0EEENS1_19SingleTileSchedulerILb0ELb1ELb1ELi128EEEEEEEEEvNT_6ParamsE)
	.align		4
        /*0014*/ 	.word	index@(__assertfail)
	.align		4
        /*0018*/ 	.word	index@(_ZN7cutlass13device_kernelIN5flash11enable_sm90INS1_16FlashAttnFwdSm90INS1_25CollectiveMainloopFwdSm90ILi2EN4cute5tupleIJNS5_1CILi1EEES8_S8_EEENS6_IJNS7_ILi128EEENS7_ILi96EEENS7_ILi64EEEEEELi256ENS_10bfloat16_tEfNS_4arch4Sm90ELb0ELb0ELb0ELb1ELb1ELb0ELb0ELb1ELb0ELb1ELb1ELb0EEENS1_21CollectiveEpilogueFwdINS6_IJSA_NS7_ILi256EEESB_EEES9_SE_SG_Li256ELb1ELb1ELb1ELb0EEENS1_36VarlenDynamicPersistentTileSchedulerILi128ELi96ELi256ELi128ELb1ELb1ELb1ELb0ELb1ELb1EEEEEEEEEvNT_6ParamsE)
	.align		4
        /*001c*/ 	.word	index@(__assertfail)
	.align		4
        /*0020*/ 	.word	index@(_ZN7cutlass13device_kernelIN5flash11enable_sm90INS1_16FlashAttnFwdSm90INS1_25CollectiveMainloopFwdSm90ILi2EN4cute5tupleIJNS5_1CILi1EEES8_S8_EEENS6_IJNS7_ILi128EEENS7_ILi96EEENS7_ILi64EEEEEELi256ENS_10bfloat16_tEfNS_4arch4Sm90ELb0ELb0ELb0ELb1ELb1ELb1ELb0ELb1ELb0ELb1ELb1ELb0EEENS1_21CollectiveEpilogueFwdINS6_IJSA_NS7_ILi256EEESB_EEES9_SE_SG_Li256ELb1ELb1ELb1ELb0EEENS1_36VarlenDynamicPersistentTileSchedulerILi128ELi96ELi256ELi128ELb1ELb1ELb1ELb0ELb1ELb1EEEEEEEEEvNT_6ParamsE)
	.align		4
        /*0024*/ 	.word	index@(__assertfail)
	.align		4
        /*0028*/ 	.word	index@(_ZN7cutlass13device_kernelIN5flash11enable_sm90INS1_16FlashAttnFwdSm90INS1_25CollectiveMainloopFwdSm90ILi2EN4cute5tupleIJNS5_1CILi1EEES8_S8_EEENS6_IJNS7_ILi128EEENS7_ILi96EEENS7_ILi64EEEEEELi256ENS_10bfloat16_tEfNS_4arch4Sm90ELb0ELb0ELb0ELb1ELb1ELb0ELb1ELb1ELb0ELb1ELb1ELb0EEENS1_21CollectiveEpilogueFwdINS6_IJSA_NS7_ILi256EEESB_EEES9_SE_SG_Li256ELb1ELb1ELb1ELb0EEENS1_36VarlenDynamicPersistentTileSchedulerILi128ELi96ELi256ELi128ELb1ELb1ELb1ELb0ELb1ELb1EEEEEEEEEvNT_6ParamsE)
	.align		4
        /*002c*/ 	.word	index@(__assertfail)
	.align		4
        /*0030*/ 	.word	index@(_ZN7cutlass13device_kernelIN5flash11enable_sm90INS1_16FlashAttnFwdSm90INS1_25CollectiveMainloopFwdSm90ILi2EN4cute5tupleIJNS5_1CILi1EEES8_S8_EEENS6_IJNS7_ILi128EEENS7_ILi96EEENS7_ILi64EEEEEELi256ENS_10bfloat16_tEfNS_4arch4Sm90ELb0ELb0ELb0ELb1ELb1ELb1ELb1ELb1ELb0ELb1ELb1ELb0EEENS1_21CollectiveEpilogueFwdINS6_IJSA_NS7_ILi256EEESB_EEES9_SE_SG_Li256ELb1ELb1ELb1ELb0EEENS1_36VarlenDynamicPersistentTileSchedulerILi128ELi96ELi256ELi128ELb1ELb1ELb1ELb0ELb1ELb1EEEEEEEEEvNT_6ParamsE)
	.align		4
        /*0034*/ 	.word	index@(__assertfail)
	.align		4
        /*0038*/ 	.word	index@(_ZN7cutlass13device_kernelIN5flash11enable_sm90INS1_16FlashAttnFwdSm90INS1_25CollectiveMainloopFwdSm90ILi2EN4cute5tupleIJNS5_1CILi1EEES8_S8_EEENS6_IJNS7_ILi128EEENS7_ILi96EEENS7_ILi64EEEEEELi256ENS_10bfloat16_tEfNS_4arch4Sm90ELb0ELb1ELb0ELb0ELb1ELb0ELb0ELb1ELb0ELb1ELb1ELb0EEENS1_21CollectiveEpilogueFwdINS6_IJSA_NS7_ILi256EEESB_EEES9_SE_SG_Li256ELb0ELb1ELb1ELb0EEENS1_19SingleTileSchedulerILb0ELb1ELb1ELi128EEEEEEEEEvNT_6ParamsE)
	.align		4
        /*003c*/ 	.word	index@(__assertfail)
	.align		4
        /*0040*/ 	.word	index@(_ZN7cutlass13device_kernelIN5flash11enable_sm90INS1_16FlashAttnFwdSm90INS1_25CollectiveMainloopFwdSm90ILi2EN4cute5tupleIJNS5_1CILi1EEES8_S8_EEENS6_IJNS7_ILi128EEENS7_ILi96EEENS7_ILi64EEEEEELi256ENS_10bfloat16_tEfNS_4arch4Sm90ELb0ELb1ELb0ELb0ELb1ELb0ELb1ELb1ELb0ELb1ELb1ELb0EEENS1_21CollectiveEpilogueFwdINS6_IJSA_NS7_ILi256EEESB_EEES9_SE_SG_Li256ELb0ELb1ELb1ELb0EEENS1_19SingleTileSchedulerILb0ELb1ELb1ELi128EEEEEEEEEvNT_6ParamsE)
	.align		4
        /*0044*/ 	.word	index@(__assertfail)
	.align		4
        /*0048*/ 	.word	index@(_ZN7cutlass13device_kernelIN5flash11enable_sm90INS1_16FlashAttnFwdSm90INS1_25CollectiveMainloopFwdSm90ILi2EN4cute5tupleIJNS5_1CILi1EEES8_S8_EEENS6_IJNS7_ILi128EEENS7_ILi96EEENS7_ILi64EEEEEELi256ENS_10bfloat16_tEfNS_4arch4Sm90ELb0ELb1ELb0ELb1ELb1ELb0ELb0ELb1ELb0ELb1ELb1ELb0EEENS1_21CollectiveEpilogueFwdINS6_IJSA_NS7_ILi256EEESB_EEES9_SE_SG_Li256ELb1ELb1ELb1ELb0EEENS1_36VarlenDynamicPersistentTileSchedulerILi128ELi96ELi256ELi128ELb1ELb1ELb1ELb1ELb0ELb1EEEEEEEEEvNT_6ParamsE)
	.align		4
        /*004c*/ 	.word	index@(__assertfail)
	.align		4
        /*0050*/ 	.word	index@(_ZN7cutlass13device_kernelIN5flash11enable_sm90INS1_16FlashAttnFwdSm90INS1_25CollectiveMainloopFwdSm90ILi2EN4cute5tupleIJNS5_1CILi1EEES8_S8_EEENS6_IJNS7_ILi128EEENS7_ILi96EEENS7_ILi64EEEEEELi256ENS_10bfloat16_tEfNS_4arch4Sm90ELb0ELb1ELb0ELb1ELb1ELb1ELb0ELb1ELb0ELb1ELb1ELb0EEENS1_21CollectiveEpilogueFwdINS6_IJSA_NS7_ILi256EEESB_EEES9_SE_SG_Li256ELb1ELb1ELb1ELb0EEENS1_36VarlenDynamicPersistentTileSchedulerILi128ELi96ELi256ELi128ELb1ELb1ELb1ELb1ELb0ELb1EEEEEEEEEvNT_6ParamsE)
	.align		4
        /*0054*/ 	.word	index@(__assertfail)
	.align		4
        /*0058*/ 	.word	index@(_ZN7cutlass13device_kernelIN5flash11enable_sm90INS1_16FlashAttnFwdSm90INS1_25CollectiveMainloopFwdSm90ILi2EN4cute5tupleIJNS5_1CILi1EEES8_S8_EEENS6_IJNS7_ILi128EEENS7_ILi96EEENS7_ILi64EEEEEELi256ENS_10bfloat16_tEfNS_4arch4Sm90ELb0ELb1ELb0ELb1ELb1ELb0ELb1ELb1ELb0ELb1ELb1ELb0EEENS1_21CollectiveEpilogueFwdINS6_IJSA_NS7_ILi256EEESB_EEES9_SE_SG_Li256ELb1ELb1ELb1ELb0EEENS1_36VarlenDynamicPersistentTileSchedulerILi128ELi96ELi256ELi128ELb1ELb1ELb1ELb1ELb0ELb1EEEEEEEEEvNT_6ParamsE)
	.align		4
        /*005c*/ 	.word	index@(__assertfail)
	.align		4
        /*0060*/ 	.word	index@(_ZN7cutlass13device_kernelIN5flash11enable_sm90INS1_16FlashAttnFwdSm90INS1_25CollectiveMainloopFwdSm90ILi2EN4cute5tupleIJNS5_1CILi1EEES8_S8_EEENS6_IJNS7_ILi128EEENS7_ILi96EEENS7_ILi64EEEEEELi256ENS_10bfloat16_tEfNS_4arch4Sm90ELb0ELb1ELb0ELb1ELb1ELb1ELb1ELb1ELb0ELb1ELb1ELb0EEENS1_21CollectiveEpilogueFwdINS6_IJSA_NS7_ILi256EEESB_EEES9_SE_SG_Li256ELb1ELb1ELb1ELb0EEENS1_36VarlenDynamicPersistentTileSchedulerILi128ELi96ELi256ELi128ELb1ELb1ELb1ELb1ELb0ELb1EEEEEEEEEvNT_6ParamsE)
	.align		4
        /*0064*/ 	.word	index@(__assertfail)
	.align		4
        /*0068*/ 	.word	index@(_ZN7cutlass13device_kernelIN5flash11enable_sm90INS1_16FlashAttnFwdSm90INS1_25CollectiveMainloopFwdSm90ILi2EN4cute5tupleIJNS5_1CILi1EEES8_S8_EEENS6_IJNS7_ILi128EEENS7_ILi96EEENS7_ILi64EEEEEELi256ENS_10bfloat16_tEfNS_4arch4Sm90ELb1ELb0ELb0ELb0ELb1ELb0ELb0ELb1ELb0ELb1ELb1ELb0EEENS1_21CollectiveEpilogueFwdINS6_IJSA_NS7_ILi256EEESB_EEES9_SE_SG_Li256ELb0ELb1ELb1ELb0EEENS1_19SingleTileSchedulerILb0ELb1ELb1ELi128EEEEEEEEEvNT_6ParamsE)
	.align		4
        /*006c*/ 	.word	index@(__assertfail)
	.align		4
        /*0070*/ 	.word	index@(_ZN7cutlass13device_kernelIN5flash11enable_sm90INS1_16FlashAttnFwdSm90INS1_25CollectiveMainloopFwdSm90ILi2EN4cute5tupleIJNS5_1CILi1EEES8_S8_EEENS6_IJNS7_ILi128EEENS7_ILi96EEENS7_ILi64EEEEEELi256ENS_10bfloat16_tEfNS_4arch4Sm90ELb1ELb0ELb0ELb0ELb1ELb0ELb1ELb1ELb0ELb1ELb1ELb0EEENS1_21CollectiveEpilogueFwdINS6_IJSA_NS7_ILi256EEESB_EEES9_SE_SG_Li256ELb0ELb1ELb1ELb0EEENS1_19SingleTileSchedulerILb0ELb1ELb1ELi128EEEEEEEEEvNT_6ParamsE)
	.align		4
        /*0074*/ 	.word	index@(__assertfail)
	.align		4
        /*0078*/ 	.word	index@(_ZN7cutlass13device_kernelIN5flash11enable_sm90INS1_16FlashAttnFwdSm90INS1_25CollectiveMainloopFwdSm90ILi2EN4cute5tupleIJNS5_1CILi1EEES8_S8_EEENS6_IJNS7_ILi128EEENS7_ILi96EEENS7_ILi64EEEEEELi256ENS_10bfloat16_tEfNS_4arch4Sm90ELb1ELb0ELb0ELb1ELb1ELb0ELb0ELb1ELb0ELb1ELb1ELb0EEENS1_21CollectiveEpilogueFwdINS6_IJSA_NS7_ILi256EEESB_EEES9_SE_SG_Li256ELb1ELb1ELb1ELb0EEENS1_36VarlenDynamicPersistentTileSchedulerILi128ELi96ELi256ELi128ELb1ELb1ELb1ELb1ELb1ELb1EEEEEEEEEvNT_6ParamsE)
	.align		4
        /*007c*/ 	.word	index@(__assertfail)
	.align		4
        /*0080*/ 	.word	index@(_ZN7cutlass13device_kernelIN5flash11enable_sm90INS1_16FlashAttnFwdSm90INS1_25CollectiveMainloopFwdSm90ILi2EN4cute5tupleIJNS5_1CILi1EEES8_S8_EEENS6_IJNS7_ILi128EEENS7_ILi96EEENS7_ILi64EEEEEELi256ENS_10bfloat16_tEfNS_4arch4Sm90ELb1ELb0ELb0ELb1ELb1ELb1ELb0ELb1ELb0ELb1ELb1ELb0EEENS1_21CollectiveEpilogueFwdINS6_IJSA_NS7_ILi256EEESB_EEES9_SE_SG_Li256ELb1ELb1ELb1ELb0EEENS1_36VarlenDynamicPersistentTileSchedulerILi128ELi96ELi256ELi128ELb1ELb1ELb1ELb1ELb1ELb1EEEEEEEEEvNT_6ParamsE)
	.align		4
        /*0084*/ 	.word	index@(__assertfail)
	.align		4
        /*0088*/ 	.word	index@(_ZN7cutlass13device_kernelIN5flash11enable_sm90INS1_16FlashAttnFwdSm90INS1_25CollectiveMainloopFwdSm90ILi2EN4cute5tupleIJNS5_1CILi1EEES8_S8_EEENS6_IJNS7_ILi128EEENS7_ILi96EEENS7_ILi64EEEEEELi256ENS_10bfloat16_tEfNS_4arch4Sm90ELb1ELb0ELb0ELb1ELb1ELb0ELb1ELb1ELb0ELb1ELb1ELb0EEENS1_21CollectiveEpilogueFwdINS6_IJSA_NS7_ILi256EEESB_EEES9_SE_SG_Li256ELb1ELb1ELb1ELb0EEENS1_36VarlenDynamicPersistentTileSchedulerILi128ELi96ELi256ELi128ELb1ELb1ELb1ELb1ELb1ELb1EEEEEEEEEvNT_6ParamsE)
	.align		4
        /*008c*/ 	.word	index@(__assertfail)
	.align		4
        /*0090*/ 	.word	index@(_ZN7cutlass13device_kernelIN5flash11enable_sm90INS1_16FlashAttnFwdSm90INS1_25CollectiveMainloopFwdSm90ILi2EN4cute5tupleIJNS5_1CILi1EEES8_S8_EEENS6_IJNS7_ILi128EEENS7_ILi96EEENS7_ILi64EEEEEELi256ENS_10bfloat16_tEfNS_4arch4Sm90ELb1ELb0ELb0ELb1ELb1ELb1ELb1ELb1ELb0ELb1ELb1ELb0EEENS1_21CollectiveEpilogueFwdINS6_IJSA_NS7_ILi256EEESB_EEES9_SE_SG_Li256ELb1ELb1ELb1ELb0EEENS1_36VarlenDynamicPersistentTileSchedulerILi128ELi96ELi256ELi128ELb1ELb1ELb1ELb1ELb1ELb1EEEEEEEEEvNT_6ParamsE)
	.align		4
        /*0094*/ 	.word	index@(__assertfail)
	.align		4
        /*0098*/ 	.word	0x00000000
	.align		4
        /*009c*/ 	.word	0xfffffffe
	.align		4
        /*00a0*/ 	.word	0x00000000
	.align		4
        /*00a4*/ 	.word	0xfffffffd
	.align		4
        /*00a8*/ 	.word	0x00000000
	.align		4
        /*00ac*/ 	.word	0xfffffffc


//--------------------- .nv.constant4             --------------------------
	.section	.nv.constant4,"a",@progbits
	.align	8
	.align		8
.nv.constant4:
        /*0000*/ 	.dword	__assertfail
	.align		8
        /*0008*/ 	.dword	__unnamed_1
	.align		8
        /*0010*/ 	.dword	__unnamed_2
	.align		8
        /*0018*/ 	.dword	__unnamed_3
	.align		8
        /*0020*/ 	.dword	__unnamed_4
	.align		8
        /*0028*/ 	.dword	__unnamed_5
	.align		8
        /*0030*/ 	.dword	__unnamed_6
	.align		8
        /*0038*/ 	.dword	__unnamed_7
	.align		8
        /*0040*/ 	.dword	_ZN81_INTERNAL_afd8fa15_45_flash_fwd_hdim64_256_bf16_paged_split_sm90_cu_3fbc093a_32114cuda3std3__45__cpo5beginE
	.align		8
        /*0048*/ 	.dword	_ZN81_INTERNAL_afd8fa15_45_flash_fwd_hdim64_256_bf16_paged_split_sm90_cu_3fbc093a_32114cuda3std3__45__cpo3endE
	.align		8
        /*0050*/ 	.dword	_ZN81_INTERNAL_afd8fa15_45_flash_fwd_hdim64_256_bf16_paged_split_sm90_cu_3fbc093a_32114cuda3std3__45__cpo6cbeginE
	.align		8
        /*0058*/ 	.dword	_ZN81_INTERNAL_afd8fa15_45_flash_fwd_hdim64_256_bf16_paged_split_sm90_cu_3fbc093a_32114cuda3std3__45__cpo4cendE
	.align		8
        /*0060*/ 	.dword	_ZN81_INTERNAL_afd8fa15_45_flash_fwd_hdim64_256_bf16_paged_split_sm90_cu_3fbc093a_32114cuda3std3__483_GLOBAL__N__afd8fa15_45_flash_fwd_hdim64_256_bf16_paged_split_sm90_cu_3fbc093a_32116ignoreE
	.align		8
        /*0068*/ 	.dword	_ZN81_INTERNAL_afd8fa15_45_flash_fwd_hdim64_256_bf16_paged_split_sm90_cu_3fbc093a_32114cuda3std3__419piecewise_constructE
	.align		8
        /*0070*/ 	.dword	_ZN81_INTERNAL_afd8fa15_45_flash_fwd_hdim64_256_bf16_paged_split_sm90_cu_3fbc093a_32114cuda3std3__48in_placeE
	.align		8
        /*0078*/ 	.dword	_ZN81_INTERNAL_afd8fa15_45_flash_fwd_hdim64_256_bf16_paged_split_sm90_cu_3fbc093a_32114cuda3std6ranges3__45__cpo4swapE
	.align		8
        /*0080*/ 	.dword	_ZN81_INTERNAL_afd8fa15_45_flash_fwd_hdim64_256_bf16_paged_split_sm90_cu_3fbc093a_32114cuda3std6ranges3__45__cpo9iter_moveE
	.align		8
        /*0088*/ 	.dword	_ZN81_INTERNAL_afd8fa15_45_flash_fwd_hdim64_256_bf16_paged_split_sm90_cu_3fbc093a_32114cute7productE
	.align		8
        /*0090*/ 	.dword	_ZN81_INTERNAL_afd8fa15_45_flash_fwd_hdim64_256_bf16_paged_split_sm90_cu_3fbc093a_32114cute1_E
	.align		8
        /*0098*/ 	.dword	$str$23
	.align		8
        /*00a0*/ 	.dword	$str$24


//--------------------- .text._ZN7cutlass13device_kernelIN5flash11enable_sm90INS1_16FlashAttnFwdSm90INS1_25CollectiveMainloopFwdSm90ILi2EN4cute5tupleIJNS5_1CILi1EEES8_S8_EEENS6_IJNS7_ILi128EEENS7_ILi96EEENS7_ILi64EEEEEELi256ENS_10bfloat16_tEfNS_4arch4Sm90ELb0ELb0ELb0ELb0ELb1ELb0ELb0ELb1ELb0ELb1ELb1ELb0EEENS1_21CollectiveEpilogueFwdINS6_IJSA_NS7_ILi256EEESB_EEES9_SE_SG_Li256ELb0ELb1ELb1ELb0EEENS1_19SingleTileSchedulerILb0ELb1ELb1ELi128EEEEEEEEEvNT_6ParamsE --------------------------
	.section	.text._ZN7cutlass13device_kernelIN5flash11enable_sm90INS1_16FlashAttnFwdSm90INS1_25CollectiveMainloopFwdSm90ILi2EN4cute5tupleIJNS5_1CILi1EEES8_S8_EEENS6_IJNS7_ILi128EEENS7_ILi96EEENS7_ILi64EEEEEELi256ENS_10bfloat16_tEfNS_4arch4Sm90ELb0ELb0ELb0ELb0ELb1ELb0ELb0ELb1ELb0ELb1ELb1ELb0EEENS1_21CollectiveEpilogueFwdINS6_IJSA_NS7_ILi256EEESB_EEES9_SE_SG_Li256ELb0ELb1ELb1ELb0EEENS1_19SingleTileSchedulerILb0ELb1ELb1ELi128EEEEEEEEEvNT_6ParamsE,"ax",@progbits
	.align	128
.text._ZN7cutlass13device_kernelIN5flash11enable_sm90INS1_16FlashAttnFwdSm90INS1_25CollectiveMainloopFwdSm90ILi2EN4cute5tupleIJNS5_1CILi1EEES8_S8_EEENS6_IJNS7_ILi128EEENS7_ILi96EEENS7_ILi64EEEEEELi256ENS_10bfloat16_tEfNS_4arch4Sm90ELb0ELb0ELb0ELb0ELb1ELb0ELb0ELb1ELb0ELb1ELb1ELb0EEENS1_21CollectiveEpilogueFwdINS6_IJSA_NS7_ILi256EEESB_EEES9_SE_SG_Li256ELb0ELb1ELb1ELb0EEENS1_19SingleTileSchedulerILb0ELb1ELb1ELi128EEEEEEEEEvNT_6ParamsE:
        .type           _ZN7cutlass13device_kernelIN5flash11enable_sm90INS1_16FlashAttnFwdSm90INS1_25CollectiveMainloopFwdSm90ILi2EN4cute5tupleIJNS5_1CILi1EEES8_S8_EEENS6_IJNS7_ILi128EEENS7_ILi96EEENS7_ILi64EEEEEELi256ENS_10bfloat16_tEfNS_4arch4Sm90ELb0ELb0ELb0ELb0ELb1ELb0ELb0ELb1ELb0ELb1ELb1ELb0EEENS1_21CollectiveEpilogueFwdINS6_IJSA_NS7_ILi256EEESB_EEES9_SE_SG_Li256ELb0ELb1ELb1ELb0EEENS1_19SingleTileSchedulerILb0ELb1ELb1ELi128EEEEEEEEEvNT_6ParamsE,@function
        .size           _ZN7cutlass13device_kernelIN5flash11enable_sm90INS1_16FlashAttnFwdSm90INS1_25CollectiveMainloopFwdSm90ILi2EN4cute5tupleIJNS5_1CILi1EEES8_S8_EEENS6_IJNS7_ILi128EEENS7_ILi96EEENS7_ILi64EEEEEELi256ENS_10bfloat16_tEfNS_4arch4Sm90ELb0ELb0ELb0ELb0ELb1ELb0ELb0ELb1ELb0ELb1ELb1ELb0EEENS1_21CollectiveEpilogueFwdINS6_IJSA_NS7_ILi256EEESB_EEES9_SE_SG_Li256ELb0ELb1ELb1ELb0EEENS1_19SingleTileSchedulerILb0ELb1ELb1ELi128EEEEEEEEEvNT_6ParamsE,(.L_x_6556 - _ZN7cutlass13device_kernelIN5flash11enable_sm90INS1_16FlashAttnFwdSm90INS1_25CollectiveMainloopFwdSm90ILi2EN4cute5tupleIJNS5_1CILi1EEES8_S8_EEENS6_IJNS7_ILi128EEENS7_ILi96EEENS7_ILi64EEEEEELi256ENS_10bfloat16_tEfNS_4arch4Sm90ELb0ELb0ELb0ELb0ELb1ELb0ELb0ELb1ELb0ELb1ELb1ELb0EEENS1_21CollectiveEpilogueFwdINS6_IJSA_NS7_ILi256EEESB_EEES9_SE_SG_Li256ELb0ELb1ELb1ELb0EEENS1_19SingleTileSchedulerILb0ELb1ELb1ELi128EEEEEEEEEvNT_6ParamsE)
        .other          _ZN7cutlass13device_kernelIN5flash11enable_sm90INS1_16FlashAttnFwdSm90INS1_25CollectiveMainloopFwdSm90ILi2EN4cute5tupleIJNS5_1CILi1EEES8_S8_EEENS6_IJNS7_ILi128EEENS7_ILi96EEENS7_ILi64EEEEEELi256ENS_10bfloat16_tEfNS_4arch4Sm90ELb0ELb0ELb0ELb0ELb1ELb0ELb0ELb1ELb0ELb1ELb1ELb0EEENS1_21CollectiveEpilogueFwdINS6_IJSA_NS7_ILi256EEESB_EEES9_SE_SG_Li256ELb0ELb1ELb1ELb0EEENS1_19SingleTileSchedulerILb0ELb1ELb1ELi128EEEEEEEEEvNT_6ParamsE,@"STO_CUDA_ENTRY STV_DEFAULT"
_ZN7cutlass13device_kernelIN5flash11enable_sm90INS1_16FlashAttnFwdSm90INS1_25CollectiveMainloopFwdSm90ILi2EN4cute5tupleIJNS5_1CILi1EEES8_S8_EEENS6_IJNS7_ILi128EEENS7_ILi96EEENS7_ILi64EEEEEELi256ENS_10bfloat16_tEfNS_4arch4Sm90ELb0ELb0ELb0ELb0ELb1ELb0ELb0ELb1ELb0ELb1ELb1ELb0EEENS1_21CollectiveEpilogueFwdINS6_IJSA_NS7_ILi256EEESB_EEES9_SE_SG_Li256ELb0ELb1ELb1ELb0EEENS1_19SingleTileSchedulerILb0ELb1ELb1ELi128EEEEEEEEEvNT_6ParamsE:
[----:B------:R-:W0:Y:S01]  /*0000*/  LDC R1, c[0x0][0x28] ;  /* 0x00000a00ff017b82 */ /* 0x000e220000000800 */
[----:B------:R-:W1:Y:S01]  /*0010*/  S2R R16, SR_TID.X ;  /* 0x0000000000107919 */ /* 0x000e620000002100 */
[----:B------:R-:W-:Y:S01]  /*0020*/  ELECT P0, URZ, PT ;  /* 0x00000000003f782f */ /* 0x000fe20003800000 */
[----:B------:R-:W-:Y:S01]  /*0030*/  UMOV UR4, 0x80 ;  /* 0x0000008000047882 */ /* 0x000fe20000000000 */
[----:B------:R-:W-:Y:S01]  /*0040*/  UMOV UR7, 0x100 ;  /* 0x0000010000077882 */ /* 0x000fe20000000000 */
[----:B-1----:R-:W-:-:S05]  /*0050*/  SHF.R.U32.HI R0, RZ, 0x5, R16 ;  /* 0x00000005ff007819 */ /* 0x002fca0000011610 */
[----:B------:R-:W1:Y:S02]  /*0060*/  SHFL.IDX PT, R2, R0, RZ, 0x1f ;  /* 0x00001fff00027589 */ /* 0x000e6400000e0000 */
[C---:B-1----:R-:W-:Y:S02]  /*0070*/  ISETP.NE.OR P0, PT, R2.reuse, RZ, !P0 ;  /* 0x000000ff0200720c */ /* 0x042fe40004705670 */
[----:B------:R-:W-:Y:S02]  /*0080*/  ISETP.NE.AND P1, PT, R2, RZ, PT ;  /* 0x000000ff0200720c */ /* 0x000fe40003f25270 */
[----:B------:R-:W-:-:S05]  /*0090*/  SHF.R.U32.HI R2, RZ, 0x7, R16 ;  /* 0x00000007ff027819 */ /* 0x000fca0000011610 */
[----:B------:R1:W2:Y:S04]  /*00a0*/  SHFL.IDX PT, R4, R2, RZ, 0x1f ;  /* 0x00001fff02047589 */ /* 0x0002a800000e0000 */
[----:B------:R-:W-:Y:S01]  /*00b0*/  VOTEU.ALL UP0, P0 ;  /* 0x00000000003f7886 */ /* 0x000fe20000000000 */
[----:B------:R-:W-:-:S04]  /*00c0*/  VOTEU.ALL UP1, P0 ;  /* 0x00000000003f7886 */ /* 0x000fc80000020000 */
[----:B------:R-:W3:Y:S01]  /*00d0*/  @!UP0 S2UR UR8, SR_CgaCtaId ;  /* 0x00000000000889c3 */ /* 0x000ee20000008800 */
[----:B------:R-:W-:Y:S01]  /*00e0*/  @!UP0 UMOV UR6, 0x400 ;  /* 0x0000040000068882 */ /* 0x000fe20000000000 */
[----:B------:R-:W-:-:S04]  /*00f0*/  @!UP0 UIADD3 UR4, -UR4, 0x100000, URZ ;  /* 0x0010000004048890 */ /* 0x000fc8000fffe13f */
[----:B------:R-:W-:Y:S02]  /*0100*/  @!UP0 USHF.L.U32 UR5, UR4, 0xb, URZ ;  /* 0x0000000b04058899 */ /* 0x000fe4000800063f */
[----:B------:R-:W-:Y:S02]  /*0110*/  @!UP0 USHF.L.U32 UR4, UR4, 0x1, URZ ;  /* 0x0000000104048899 */ /* 0x000fe4000800063f */
[----:B---3--:R-:W-:Y:S02]  /*0120*/  @!UP0 ULEA UR8, UR8, UR6, 0x18 ;  /* 0x0000000608088291 */ /* 0x008fe4000f8ec03f */
[----:B------:R-:W-:-:S04]  /*0130*/  @!UP0 UIADD3 UR6, -UR7, 0x100000, URZ ;  /* 0x0010000007068890 */ /* 0x000fc8000fffe13f */
[----:B------:R-:W-:Y:S02]  /*0140*/  @!UP0 USHF.L.U32 UR7, UR6, 0xb, URZ ;  /* 0x0000000b06078899 */ /* 0x000fe4000800063f */
[----:B------:R-:W-:Y:S01]  /*0150*/  @!UP0 USHF.L.U32 UR6, UR6, 0x1, URZ ;  /* 0x0000000106068899 */ /* 0x000fe2000800063f */
[----:B------:R-:W-:-:S05]  /*0160*/  VOTEU.ALL UP0, P0 ;  /* 0x00000000003f7886 */ /* 0x000fca0000000000 */
[----:B------:R1:W3:Y:S06]  /*0170*/  @!UP0 SYNCS.EXCH.64 URZ, [UR8+0x22800], UR4 ;  /* 0x02280004083f85b2 */ /* 0x0002ec0008000100 */
[----:B------:R1:W4:Y:S02]  /*0180*/  @!UP1 SYNCS.EXCH.64 URZ, [UR8+0x22820], UR6 ;  /* 0x02282006083f95b2 */ /* 0x0003240008000100 */
[----:B012---:R-:W-:Y:S05]  /*0190*/  @P1 BRA `(.L_x_0) ;  /* 0x0000000000481947 */ /* 0x007fea0003800000 */
[----:B------:R-:W0:Y:S01]  /*01a0*/  S2UR UR5, SR_CgaCtaId ;  /* 0x00000000000579c3 */ /* 0x000e220000008800 */
[----:B------:R-:W-:Y:S01]  /*01b0*/  UMOV UR4, 0x400 ;  /* 0x0000040000047882 */ /* 0x000fe20000000000 */
[----:B------:R-:W-:Y:S01]  /*01c0*/  UMOV UR6, 0x80 ;  /* 0x0000008000067882 */ /* 0x000fe20000000000 */
[----:B------:R-:W-:Y:S01]  /*01d0*/  UMOV UR7, 0x100 ;  /* 0x0000010000077882 */ /* 0x000fe20000000000 */
[----:B------:R-:W-:Y:S01]  /*01e0*/  ELECT P0, URZ, PT ;  /* 0x00000000003f782f */ /* 0x000fe20003800000 */
[----:B0-----:R-:W-:Y:S02]  /*01f0*/  ULEA UR8, UR5, UR4, 0x18 ;  /* 0x0000000405087291 */ /* 0x001fe4000f8ec03f */
[----:B------:R-:W-:-:S04]  /*0200*/  UIADD3 UR4, -UR6, 0x100000, URZ ;  /* 0x0010000006047890 */ /* 0x000fc8000fffe13f */
[----:B------:R-:W-:Y:S02]  /*0210*/  USHF.L.U32 UR5, UR4, 0xb, URZ ;  /* 0x0000000b04057899 */ /* 0x000fe4000800063f */
[----:B------:R-:W-:Y:S02]  /*0220*/  USHF.L.U32 UR4, UR4, 0x1, URZ ;  /* 0x0000000104047899 */ /* 0x000fe4000800063f */
[----:B------:R-:W-:-:S04]  /*0230*/  UIADD3 UR6, -UR7, 0x100000, URZ ;  /* 0x0010000007067890 */ /* 0x000fc8000fffe13f */
[----:B------:R-:W-:Y:S02]  /*0240*/  USHF.L.U32 UR7, UR6, 0xb, URZ ;  /* 0x0000000b06077899 */ /* 0x000fe4000800063f */
[----:B------:R-:W-:Y:S01]  /*0250*/  USHF.L.U32 UR6, UR6, 0x1, URZ ;  /* 0x0000000106067899 */ /* 0x000fe2000800063f */
[----:B------:R-:W0:Y:S03]  /*0260*/  FENCE.VIEW.ASYNC.S ;  /* 0x00000000000073c6 */ /* 0x000e260000000000 */
[----:B0-----:R0:W1:Y:S08]  /*0270*/  SYNCS.EXCH.64 URZ, [UR8+0x22830], UR4 ;  /* 0x02283004083f75b2 */ /* 0x0010700008000100 */
[----:B------:R0:W2:Y:S01]  /*0280*/  SYNCS.EXCH.64 URZ, [UR8+0x22840], UR6 ;  /* 0x02284006083f75b2 */ /* 0x0000a20008000100 */
[----:B------:R0:W0:Y:S01]  /*0290*/  SYNCS.EXCH.64 URZ, [UR8+0x22838], UR4 ;  /* 0x02283804083f75b2 */ /* 0x0000220008000100 */
[----:B------:R0:W0:Y:S01]  /*02a0*/  SYNCS.EXCH.64 URZ, [UR8+0x22848], UR6 ;  /* 0x02284806083f75b2 */ /* 0x0000220008000100 */
[----:B------:R-:W-:Y:S01]  /*02b0*/  NOP ;  /* 0x0000000000007918 */ /* 0x000fe20000000000 */
.L_x_0:
[----:B------:R-:W5:Y:S01]  /*02c0*/  SHFL.IDX PT, R3, R0, RZ, 0x1f ;  /* 0x00001fff00037589 */ /* 0x000f6200000e0000 */
[----:B------:R-:W-:Y:S01]  /*02d0*/  NOP ;  /* 0x0000000000007918 */ /* 0x000fe20000000000 */
[----:B-----5:R-:W-:-:S13]  /*02e0*/  ISETP.NE.AND P0, PT, R3, RZ, PT ;  /* 0x000000ff0300720c */ /* 0x020fda0003f05270 */
[----:B------:R-:W-:Y:S05]  /*02f0*/  @P0 BRA `(.L_x_1) ;  /* 0x0000000000480947 */ /* 0x000fea0003800000 */
[----:B0-----:R-:W0:Y:S01]  /*0300*/  S2UR UR5, SR_CgaCtaId ;  /* 0x00000000000579c3 */ /* 0x001e220000008800 */
        /* <DEDUP_REMOVED lines=12> */
[----:B0-----:R0:W0:Y:S08]  /*03d0*/  SYNCS.EXCH.64 URZ, [UR8+0x22850], UR4 ;  /* 0x02285004083f75b2 */ /* 0x0010300008000100 */
[----:B------:R0:W0:Y:S01]  /*03e0*/  SYNCS.EXCH.64 URZ, [UR8+0x22860], UR6 ;  /* 0x02286006083f75b2 */ /* 0x0000220008000100 */
[----:B------:R0:W0:Y:S01]  /*03f0*/  SYNCS.EXCH.64 URZ, [UR8+0x22858], UR4 ;  /* 0x02285804083f75b2 */ /* 0x0000220008000100 */
[----:B------:R0:W0:Y:S01]  /*0400*/  SYNCS.EXCH.64 URZ, [UR8+0x22868], UR6 ;  /* 0x02286806083f75b2 */ /* 0x0000220008000100 */
[----:B------:R-:W-:Y:S01]  /*0410*/  NOP ;  /* 0x0000000000007918 */ /* 0x000fe20000000000 */
.L_x_1:
[----:B------:R-:W5:Y:S01]  /*0420*/  SHFL.IDX PT, R3, R0, RZ, 0x1f ;  /* 0x00001fff00037589 */ /* 0x000f6200000e0000 */
[----:B------:R-:W-:Y:S01]  /*0430*/  NOP ;  /* 0x0000000000007918 */ /* 0x000fe20000000000 */
[----:B-----5:R-:W-:-:S13]  /*0440*/  ISETP.NE.AND P0, PT, R3, RZ, PT ;  /* 0x000000ff0300720c */ /* 0x020fda0003f05270 */
[----:B------:R-:W-:Y:S05]  /*0450*/  @P0 BRA `(.L_x_2) ;  /* 0x0000000000380947 */ /* 0x000fea0003800000 */
[----:B0-----:R-:W0:Y:S01]  /*0460*/  S2UR UR5, SR_CgaCtaId ;  /* 0x00000000000579c3 */ /* 0x001e220000008800 */
[----:B------:R-:W-:Y:S01]  /*0470*/  UMOV UR4, 0x400 ;  /* 0x0000040000047882 */ /* 0x000fe20000000000 */
[----:B------:R-:W-:Y:S01]  /*0480*/  UMOV UR7, 0x80 ;  /* 0x0000008000077882 */ /* 0x000fe20000000000 */
[----:B------:R-:W-:Y:S01]  /*0490*/  ELECT P0, URZ, PT ;  /* 0x00000000003f782f */ /* 0x000fe20003800000 */
[----:B0-----:R-:W-:Y:S02]  /*04a0*/  ULEA UR6, UR5, UR4, 0x18 ;  /* 0x0000000405067291 */ /* 0x001fe4000f8ec03f */
[----:B------:R-:W-:-:S04]  /*04b0*/  UIADD3 UR4, -UR7, 0x100000, URZ ;  /* 0x0010000007047890 */ /* 0x000fc8000fffe13f */
[----:B------:R-:W-:Y:S02]  /*04c0*/  USHF.L.U32 UR5, UR4, 0xb, URZ ;  /* 0x0000000b04057899 */ /* 0x000fe4000800063f */
[----:B------:R-:W-:Y:S01]  /*04d0*/  USHF.L.U32 UR4, UR4, 0x1, URZ ;  /* 0x0000000104047899 */ /* 0x000fe2000800063f */
[----:B------:R-:W0:Y:S11]  /*04e0*/  FENCE.VIEW.ASYNC.S ;  /* 0x00000000000073c6 */ /* 0x000e360000000000 */
[----:B0-----:R0:W0:Y:S01]  /*04f0*/  SYNCS.EXCH.64 URZ, [UR6+0x22870], UR4 ;  /* 0x02287004063f75b2 */ /* 0x0010220008000100 */
[----:B------:R0:W0:Y:S01]  /*0500*/  SYNCS.EXCH.64 URZ, [UR6+0x22880], UR4 ;  /* 0x02288004063f75b2 */ /* 0x0000220008000100 */
[----:B------:R0:W0:Y:S01]  /*0510*/  SYNCS.EXCH.64 URZ, [UR6+0x22878], UR4 ;  /* 0x02287804063f75b2 */ /* 0x0000220008000100 */
[----:B------:R0:W0:Y:S01]  /*0520*/  SYNCS.EXCH.64 URZ, [UR6+0x22888], UR4 ;  /* 0x02288804063f75b2 */ /* 0x0000220008000100 */
[----:B------:R-:W-:Y:S01]  /*0530*/  NOP ;  /* 0x0000000000007918 */ /* 0x000fe20000000000 */
.L_x_2:
        /* <DEDUP_REMOVED lines=22> */
.L_x_3:
[----:B------:R-:W5:Y:S01]  /*06a0*/  SHFL.IDX PT, R3, R0, RZ, 0x1f ;  /* 0x00001fff00037589 */ /* 0x000f6200000e0000 */
[----:B------:R-:W-:Y:S01]  /*06b0*/  R2UR UR9, R4 ;  /* 0x00000000040972ca */ /* 0x000fe200000e0000 */
        /* <DEDUP_REMOVED lines=21> */
.L_x_4:
[----:B------:R-:W-:Y:S01]  /*0810*/  UISETP.NE.AND UP0, UPT, UR9, URZ, UPT ;  /* 0x0000003f0900728c */ /* 0x000fe2000bf05270 */
[----:B------:R-:W-:Y:S01]  /*0820*/  NOP ;  /* 0x0000000000007918 */ /* 0x000fe20000000000 */
[----:B------:R-:W-:Y:S01]  /*0830*/  UMOV UR39, 0x1 ;  /* 0x0000000100277882 */ /* 0x000fe20000000000 */
[----:B------:R-:W-:Y:S01]  /*0840*/  ULDC.64 UR36, c[0x0][0x208] ;  /* 0x0000820000247ab9 */ /* 0x000fe20000000a00 */
[----:B------:R-:W-:Y:S01]  /*0850*/  USEL UR39, UR39, 0x2, !UP0 ;  /* 0x0000000227277887 */ /* 0x000fe2000c000000 */
[----:B------:R-:W-:Y:S01]  /*0860*/  BSSY B6, `(.L_x_5) ;  /* 0x0000a96000067945 */ /* 0x000fe20003800000 */
[----:B01234-:R-:W-:Y:S01]  /*0870*/  BAR.SYNC.DEFER_BLOCKING 0x0 ;  /* 0x0000000000007b1d */ /* 0x01ffe20000010000 */
[----:B------:R-:W-:-:S13]  /*0880*/  PLOP3.LUT P0, PT, PT, PT, UP0, 0x80, 0x0 ;  /* 0x000000000000781c */ /* 0x000fda0003f0f008 */
[----:B------:R-:W-:Y:S05]  /*0890*/  @!P0 BRA `(.L_x_6) ;  /* 0x0000007000888947 */ /* 0x000fea0003800000 */
.L_x_7:
[----:B------:R-:W-:-:S08]  /*08a0*/  NOP ;  /* 0x0000000000007918 */ /* 0x000fd00000000000 */
[----:B------:R-:W0:Y:S02]  /*08b0*/  USETMAXREG.TRY_ALLOC.CTAPOOL UP0, 0xe8 ;  /* 0x000000e8000079c8 */ /* 0x000e240008000600 */
[----:B0-----:R-:W-:-:S13]  /*08c0*/  PLOP3.LUT P0, PT, PT, PT, UP0, 0x80, 0x0 ;  /* 0x000000000000781c */ /* 0x001fda0003f0f008 */
[----:B------:R-:W-:Y:S05]  /*08d0*/  @!P0 BRA `(.L_x_7) ;  /* 0xfffffffc00f08947 */ /* 0x000fea000383ffff */
[----:B------:R-:W0:Y:S01]  /*08e0*/  S2UR UR6, SR_CTAID.Y ;  /* 0x00000000000679c3 */ /* 0x000e220000002600 */
[----:B------:R-:W-:-:S07]  /*08f0*/  ULDC UR7, c[0x0][0xc50] ;  /* 0x0003140000077ab9 */ /* 0x000fce0000000800 */
[----:B------:R-:W-:Y:S08]  /*0900*/  BAR.ARV 0x8, 0x180 ;  /* 0x0206000000007b1d */ /* 0x000ff00000002000 */
[----:B------:R-:W1:Y:S01]  /*0910*/  S2UR UR8, SR_CTAID.Z ;  /* 0x00000000000879c3 */ /* 0x000e620000002700 */
[----:B------:R-:W-:Y:S01]  /*0920*/  ISETP.NE.AND P0, PT, R2, 0x1, PT ;  /* 0x000000010200780c */ /* 0x000fe20003f05270 */
[----:B------:R-:W-:-:S11]  /*0930*/  UISETP.NE.AND UP0, UPT, UR7, 0x1, UPT ;  /* 0x000000010700788c */ /* 0x000fd6000bf05270 */
[----:B------:R-:W-:Y:S01]  /*0940*/  @UP0 ULDC UR4, c[0x0][0xc54] ;  /* 0x0003150000040ab9 */ /* 0x000fe20000000800 */
[----:B------:R-:W-:Y:S06]  /*0950*/  @!P0 BAR.ARV 0x9, 0x100 ;  /* 0x0244000000008b1d */ /* 0x000fec0000002000 */
[----:B0-----:R-:W-:Y:S01]  /*0960*/  UIMAD.WIDE.U32 UR4, UR6, UR4, URZ ;  /* 0x00000004060472a5 */ /* 0x001fe2000f8e003f */
[----:B------:R-:W-:Y:S01]  /*0970*/  @UP0 ULDC UR9, c[0x0][0xc58] ;  /* 0x0003160000090ab9 */ /* 0x000fe20000000800 */
[----:B------:R-:W-:Y:S01]  /*0980*/  UMOV UR38, UR6 ;  /* 0x0000000600267c82 */ /* 0x000fe20008000000 */
[----:B-1----:R-:W-:Y:S01]  /*0990*/  ISETP.LE.AND P0, PT, RZ, UR8, PT ;  /* 0x00000008ff007c0c */ /* 0x002fe2000bf03270 */
[----:B------:R-:W-:-:S04]  /*09a0*/  @UP0 USHF.R.U32.HI UR38, URZ, UR9, UR5 ;  /* 0x000000093f260299 */ /* 0x000fc80008011605 */
[----:B------:R-:W-:-:S04]  /*09b0*/  UIADD3 UR4, -UR38, URZ, URZ ;  /* 0x0000003f26047290 */ /* 0x000fc8000fffe13f */
[----:B------:R-:W-:-:S04]  /*09c0*/  UIMAD UR7, UR7, UR4, UR6 ;  /* 0x00000004070772a4 */ /* 0x000fc8000f8e0206 */
[----:B------:R-:W-:Y:S08]  /*09d0*/  @!P0 BRA `(.L_x_8) ;  /* 0x000000a400f88947 */ /* 0x000ff00003800000 */
[----:B------:R-:W-:Y:S01]  /*09e0*/  ULDC.64 UR4, c[0x0][0x418] ;  /* 0x0001060000047ab9 */ /* 0x000fe20000000a00 */
[----:B------:R-:W-:Y:S01]  /*09f0*/  ULDC UR42, c[0x0][0x424] ;  /* 0x00010900002a7ab9 */ /* 0x000fe20000000800 */
[----:B------:R-:W-:Y:S02]  /*0a00*/  UISETP.NE.U32.AND UP0, UPT, UR4, URZ, UPT ;  /* 0x0000003f0400728c */ /* 0x000fe4000bf05070 */
[----:B------:R-:W-:Y:S02]  /*0a10*/  ULOP3.LUT UR40, UR7, 0xffff, URZ, 0xc0, !UPT ;  /* 0x0000ffff07287892 */ /* 0x000fe4000f8ec03f */
[----:B------:R-:W-:Y:S01]  /*0a20*/  UISETP.NE.AND.EX UP0, UPT, UR5, URZ, UPT, UP0 ;  /* 0x0000003f0500728c */ /* 0x000fe2000bf05300 */
[----:B------:R-:W-:-:S03]  /*0a30*/  ULDC UR4, c[0x0][0x2f0] ;  /* 0x0000bc0000047ab9 */ /* 0x000fc60000000800 */
[----:B------:R-:W-:-:S04]  /*0a40*/  USEL UR42, UR42, 0x1, UP0 ;  /* 0x000000012a2a7887 */ /* 0x000fc80008000000 */
[----:B------:R-:W-:-:S04]  /*0a50*/  UIMAD UR42, UR42, UR4, URZ ;  /* 0x000000042a2a72a4 */ /* 0x000fc8000f8e023f */
[----:B------:R-:W-:Y:S02]  /*0a60*/  UISETP.GE.AND UP0, UPT, UR42, 0x1, UPT ;  /* 0x000000012a00788c */ /* 0x000fe4000bf06270 */
[----:B------:R-:W-:-:S04]  /*0a70*/  UIADD3 UR4, UR42, 0x5f, URZ ;  /* 0x0000005f2a047890 */ /* 0x000fc8000fffe03f */
[----:B------:R-:W-:Y:S01]  /*0a80*/  PLOP3.LUT P0, PT, PT, PT, UP0, 0x80, 0x0 ;  /* 0x000000000000781c */ /* 0x000fe20003f0f008 */
[----:B------:R-:W-:-:S04]  /*0a90*/  UIMAD.WIDE UR4, UR4, 0x2aaaaaab, URZ ;  /* 0x2aaaaaab040478a5 */ /* 0x000fc8000f8e023f */
[----:B------:R-:W-:-:S03]  /*0aa0*/  USHF.R.U32.HI UR6, URZ, 0x1f, UR5 ;  /* 0x0000001f3f067899 */ /* 0x000fc60008011605 */
[----:B------:R-:W-:Y:S01]  /*0ab0*/  UMOV UR4, URZ ;  /* 0x0000003f00047c82 */ /* 0x000fe20008000000 */
[----:B------:R-:W-:-:S04]  /*0ac0*/  ULEA.HI.SX32 UR6, UR5, UR6, 0x1c ;  /* 0x0000000605067291 */ /* 0x000fc8000f8fe23f */
[----:B------:R-:W-:Y:S08]  /*0ad0*/  @!P0 BRA `(.L_x_9) ;  /* 0x0000000000908947 */ /* 0x000ff00003800000 */
[----:B------:R-:W-:Y:S01]  /*0ae0*/  USHF.R.U32.HI UR7, URZ, 0x10, UR7 ;  /* 0x000000103f077899 */ /* 0x000fe20008011607 */
[----:B------:R-:W-:-:S03]  /*0af0*/  UMOV UR4, URZ ;  /* 0x0000003f00047c82 */ /* 0x000fc60008000000 */
[----:B------:R-:W-:-:S11]  /*0b00*/  UISETP.NE.AND UP0, UPT, UR7, URZ, UPT ;  /* 0x0000003f0700728c */ /* 0x000fd6000bf05270 */
[----:B------:R-:W-:Y:S02]  /*0b10*/  @!UP0 ULDC UR7, c[0x0][0x9f0] ;  /* 0x00027c0000078ab9 */ /* 0x000fe40000000800 */
[----:B------:R-:W-:Y:S01]  /*0b20*/  IMAD.U32 R4, RZ, RZ, UR7 ;  /* 0x00000007ff047e24 */ /* 0x000fe2000f8e00ff */
[----:B------:R-:W-:-:S04]  /*0b30*/  UIADD3 UR8, UR6, -0x1, UR7 ;  /* 0xffffffff06087890 */ /* 0x000fc8000fffe007 */
[-C--:B------:R-:W-:Y:S02]  /*0b40*/  IABS R0, R4.reuse ;  /* 0x0000000400007213 */ /* 0x080fe40000000000 */
[----:B------:R-:W-:Y:S01]  /*0b50*/  IMAD.U32 R5, RZ, RZ, UR8 ;  /* 0x00000008ff057e24 */ /* 0x000fe2000f8e00ff */
[----:B------:R-:W-:Y:S01]  /*0b60*/  IABS R6, R4 ;  /* 0x0000000400067213 */ /* 0x000fe20000000000 */
[----:B------:R-:W-:Y:S01]  /*0b70*/  ULOP3.LUT UR8, UR8, UR7, URZ, 0x3c, !UPT ;  /* 0x0000000708087292 */ /* 0x000fe2000f8e3c3f */
[----:B------:R-:W-:Y:S02]  /*0b80*/  R2UR UR11, R0 ;  /* 0x00000000000b72ca */ /* 0x000fe400000e0000 */
[----:B------:R-:W-:-:S05]  /*0b90*/  IABS R5, R5 ;  /* 0x0000000500057213 */ /* 0x000fca0000000000 */
[----:B------:R-:W-:-:S05]  /*0ba0*/  IMAD.MOV.U32 R4, RZ, RZ, R5 ;  /* 0x000000ffff047224 */ /* 0x000fca00078e0005 */
[----:B------:R-:W-:Y:S01]  /*0bb0*/  R2UR UR10, R4 ;  /* 0x00000000040a72ca */ /* 0x000fe200000e0000 */
[----:B------:R-:W0:Y:S08]  /*0bc0*/  I2F.RP R0, UR11 ;  /* 0x0000000b00007d06 */ /* 0x000e300008209400 */
[----:B0-----:R-:W0:Y:S02]  /*0bd0*/  MUFU.RCP R0, R0 ;  /* 0x0000000000007308 */ /* 0x001e240000001000 */
[----:B0-----:R-:W-:Y:S01]  /*0be0*/  VIADD R3, R0, 0xffffffe ;  /* 0x0ffffffe00037836 */ /* 0x001fe20000000000 */
[----:B------:R-:W-:-:S05]  /*0bf0*/  IADD3 R0, RZ, -R6, RZ ;  /* 0x80000006ff007210 */ /* 0x000fca0007ffe0ff */
[----:B------:R-:W0:Y:S02]  /*0c00*/  F2I.FTZ.U32.TRUNC.NTZ R3, R3 ;  /* 0x0000000300037305 */ /* 0x000e24000021f000 */
[----:B0-----:R-:W-:-:S13]  /*0c10*/  R2UR UR5, R3 ;  /* 0x00000000030572ca */ /* 0x001fda00000e0000 */
[----:B------:R-:W-:-:S04]  /*0c20*/  UIADD3 UR9, URZ, -UR5, URZ ;  /* 0x800000053f097290 */ /* 0x000fc8000fffe03f */
[----:B------:R-:W-:-:S04]  /*0c30*/  UIMAD UR9, UR9, UR11, URZ ;  /* 0x0000000b090972a4 */ /* 0x000fc8000f8e023f */
[----:B------:R-:W-:-:S03]  /*0c40*/  UIMAD.WIDE.U32 UR4, UR5, UR9, UR4 ;  /* 0x00000009050472a5 */ /* 0x000fc6000f8e0004 */
[----:B------:R-:W-:Y:S01]  /*0c50*/  R2UR UR9, R0 ;  /* 0x00000000000972ca */ /* 0x000fe200000e0000 */
[----:B------:R-:W-:-:S12]  /*0c60*/  UIMAD.WIDE.U32 UR4, UR5, UR10, URZ ;  /* 0x0000000a050472a5 */ /* 0x000fd8000f8e003f */
[----:B------:R-:W-:-:S04]  /*0c70*/  UIMAD UR4, UR5, UR9, UR10 ;  /* 0x00000009050472a4 */ /* 0x000fc8000f8e020a */
[----:B------:R-:W-:-:S11]  /*0c80*/  UISETP.GT.U32.AND UP0, UPT, UR11, UR4, UPT ;  /* 0x000000040b00728c */ /* 0x000fd6000bf04070 */
[----:B------:R-:W-:Y:S02]  /*0c90*/  @!UP0 UIADD3 UR4, UR4, -UR11, URZ ;  /* 0x8000000b04048290 */ /* 0x000fe4000fffe03f */
[----:B------:R-:W-:Y:S02]  /*0ca0*/  @!UP0 UIADD3 UR5, UR5, 0x1, URZ ;  /* 0x0000000105058890 */ /* 0x000fe4000fffe03f */
[----:B------:R-:W-:Y:S02]  /*0cb0*/  UISETP.GE.U32.AND UP1, UPT, UR4, UR11, UPT ;  /* 0x0000000b0400728c */ /* 0x000fe4000bf26070 */
[----:B------:R-:W-:-:S09]  /*0cc0*/  UISETP.GE.AND UP0, UPT, UR8, URZ, UPT ;  /* 0x0000003f0800728c */ /* 0x000fd2000bf06270 */
[----:B------:R-:W-:Y:S02]  /*0cd0*/  @UP1 UIADD3 UR5, UR5, 0x1, URZ ;  /* 0x0000000105051890 */ /* 0x000fe4000fffe03f */
[----:B------:R-:W-:-:S05]  /*0ce0*/  UISETP.NE.AND UP1, UPT, UR7, URZ, UPT ;  /* 0x0000003f0700728c */ /* 0x000fca000bf25270 */
[----:B------:R-:W-:Y:S02]  /*0cf0*/  UMOV UR4, UR5 ;  /* 0x0000000500047c82 */ /* 0x000fe40008000000 */
[----:B------:R-:W-:-:S04]  /*0d00*/  @!UP0 UIADD3 UR4, -UR4, URZ, URZ ;  /* 0x0000003f04048290 */ /* 0x000fc8000fffe13f */
[----:B------:R-:W-:-:S12]  /*0d10*/  @!UP1 ULOP3.LUT UR4, URZ, UR7, URZ, 0x33, !UPT ;  /* 0x000000073f049292 */ /* 0x000fd8000f8e333f */
.L_x_9:
[----:B------:R-:W-:Y:S01]  /*0d20*/  UIMAD UR40, UR40, UR4, URZ ;  /* 0x00000004282872a4 */ /* 0x000fe2000f8e023f */
[----:B------:R-:W-:Y:S01]  /*0d30*/  IMAD.U32 R0, RZ, RZ, UR6 ;  /* 0x00000006ff007e24 */ /* 0x000fe2000f8e00ff */
[----:B------:R-:W-:Y:S01]  /*0d40*/  PLOP3.LUT P0, PT, PT, PT, PT, 0x80, 0x0 ;  /* 0x000000000000781c */ /* 0x000fe20003f0f070 */
[----:B------:R-:W-:Y:S01]  /*0d50*/  IMAD.U32 R3, RZ, RZ, UR4 ;  /* 0x00000004ff037e24 */ /* 0x000fe2000f8e00ff */
[----:B------:R-:W-:Y:S01]  /*0d60*/  MOV R6, RZ ;  /* 0x000000ff00067202 */ /* 0x000fe20000000f00 */
[----:B------:R-:W-:Y:S01]  /*0d70*/  VIADD R16, R16, 0xffffff80 ;  /* 0xffffff8010107836 */ /* 0x000fe20000000000 */
[----:B------:R-:W-:Y:S02]  /*0d80*/  CS2R R150, SRZ ;  /* 0x0000000000967805 */ /* 0x000fe4000001ff00 */
[----:B------:R-:W-:Y:S02]  /*0d90*/  CS2R R148, SRZ ;  /* 0x0000000000947805 */ /* 0x000fe4000001ff00 */
[----:B------:R-:W-:Y:S01]  /*0da0*/  VIADDMNMX R0, R3, UR40, R0, PT ;  /* 0x0000002803007c46 */ /* 0x000fe2000b800100 */
[----:B------:R-:W-:Y:S01]  /*0db0*/  IMAD.MOV.U32 R3, RZ, RZ, RZ ;  /* 0x000000ffff037224 */ /* 0x000fe200078e00ff */
[----:B------:R-:W-:-:S02]  /*0dc0*/  CS2R R146, SRZ ;  /* 0x0000000000927805 */ /* 0x000fc4000001ff00 */
[----:B------:R-:W-:Y:S02]  /*0dd0*/  CS2R R144, SRZ ;  /* 0x0000000000907805 */ /* 0x000fe4000001ff00 */
[----:B------:R-:W-:Y:S02]  /*0de0*/  R2UR UR43, R0 ;  /* 0x00000000002b72ca */ /* 0x000fe400000e0000 */
[----:B------:R-:W-:Y:S02]  /*0df0*/  CS2R R142, SRZ ;  /* 0x00000000008e7805 */ /* 0x000fe4000001ff00 */
[----:B------:R-:W-:Y:S02]  /*0e00*/  CS2R R140, SRZ ;  /* 0x00000000008c7805 */ /* 0x000fe4000001ff00 */
[----:B------:R-:W-:Y:S02]  /*0e10*/  CS2R R138, SRZ ;  /* 0x00000000008a7805 */ /* 0x000fe4000001ff00 */
[----:B------:R-:W-:-:S02]  /*0e20*/  CS2R R136, SRZ ;  /* 0x0000000000887805 */ /* 0x000fc4000001ff00 */
[----:B------:R-:W-:Y:S02]  /*0e30*/  CS2R R134, SRZ ;  /* 0x0000000000867805 */ /* 0x000fe4000001ff00 */
[----:B------:R-:W-:Y:S02]  /*0e40*/  CS2R R132, SRZ ;  /* 0x0000000000847805 */ /* 0x000fe4000001ff00 */
[----:B------:R-:W-:Y:S02]  /*0e50*/  CS2R R130, SRZ ;  /* 0x0000000000827805 */ /* 0x000fe4000001ff00 */
[----:B------:R-:W-:Y:S02]  /*0e60*/  CS2R R128, SRZ ;  /* 0x0000000000807805 */ /* 0x000fe4000001ff00 */
[----:B------:R-:W-:Y:S02]  /*0e70*/  CS2R R126, SRZ ;  /* 0x00000000007e7805 */ /* 0x000fe4000001ff00 */
[----:B------:R-:W-:-:S02]  /*0e80*/  CS2R R124, SRZ ;  /* 0x00000000007c7805 */ /* 0x000fc4000001ff00 */
[----:B------:R-:W-:Y:S02]  /*0e90*/  CS2R R122, SRZ ;  /* 0x00000000007a7805 */ /* 0x000fe4000001ff00 */
[----:B------:R-:W-:Y:S01]  /*0ea0*/  CS2R R120, SRZ ;  /* 0x0000000000787805 */ /* 0x000fe2000001ff00 */
[----:B------:R-:W-:Y:S01]  /*0eb0*/  UISETP.GT.AND UP0, UPT, UR43, UR40, UPT ;  /* 0x000000282b00728c */ /* 0x000fe2000bf04270 */
[----:B------:R-:W-:Y:S02]  /*0ec0*/  CS2R R118, SRZ ;  /* 0x0000000000767805 */ /* 0x000fe4000001ff00 */
[----:B------:R-:W-:Y:S02]  /*0ed0*/  CS2R R116, SRZ ;  /* 0x0000000000747805 */ /* 0x000fe4000001ff00 */
[----:B------:R-:W-:Y:S02]  /*0ee0*/  CS2R R114, SRZ ;  /* 0x0000000000727805 */ /* 0x000fe4000001ff00 */
[----:B------:R-:W-:-:S02]  /*0ef0*/  CS2R R112, SRZ ;  /* 0x0000000000707805 */ /* 0x000fc4000001ff00 */
[----:B------:R-:W-:Y:S02]  /*0f00*/  CS2R R110, SRZ ;  /* 0x00000000006e7805 */ /* 0x000fe4000001ff00 */
[----:B------:R-:W-:Y:S02]  /*0f10*/  PLOP3.LUT P1, PT, PT, PT, UP0, 0x80, 0x0 ;  /* 0x000000000000781c */ /* 0x000fe40003f2f008 */
        /* <DEDUP_REMOVED lines=42> */
[----:B------:R-:W-:Y:S01]  /*11c0*/  CS2R R24, SRZ ;  /* 0x0000000000187805 */ /* 0x000fe2000001ff00 */
[----:B------:R-:W-:Y:S06]  /*11d0*/  @!P1 BRA `(.L_x_10) ;  /* 0x0000004000f89947 */ /* 0x000fec0003800000 */
[----:B------:R-:W-:Y:S01]  /*11e0*/  SHF.R.S32.HI R3, RZ, 0x1f, R16 ;  /* 0x0000001fff037819 */ /* 0x000fe20000011410 */
[----:B------:R-:W0:Y:S01]  /*11f0*/  S2UR UR6, SR_CgaCtaId ;  /* 0x00000000000679c3 */ /* 0x000e220000008800 */
[----:B------:R-:W-:Y:S02]  /*1200*/  UMOV UR41, 0x400 ;  /* 0x0000040000297882 */ /* 0x000fe40000000000 */
[----:B------:R-:W-:-:S04]  /*1210*/  LEA.HI R17, R3, R16, RZ, 0x7 ;  /* 0x0000001003117211 */ /* 0x000fc800078f38ff */
[----:B------:R-:W-:-:S06]  /*1220*/  SHF.R.S32.HI R0, RZ, 0x7, R17 ;  /* 0x00000007ff007819 */ /* 0x000fcc0000011411 */
[----:B------:R-:W1:Y:S01]  /*1230*/  SHFL.IDX PT, R0, R0, RZ, 0x1f ;  /* 0x00001fff00007589 */ /* 0x000e6200000e0000 */
[----:B0-----:R-:W-:-:S04]  /*1240*/  ULEA UR41, UR6, UR41, 0x18 ;  /* 0x0000002906297291 */ /* 0x001fc8000f8ec03f */
[----:B------:R-:W-:-:S04]  /*1250*/  UIADD3 UR6, UR41, 0x18400, URZ ;  /* 0x0001840029067890 */ /* 0x000fc8000fffe03f */
[----:B------:R-:W-:Y:S01]  /*1260*/  ULOP3.LUT UP0, URZ, UR6, 0x1bf, URZ, 0xc0, !UPT ;  /* 0x000001bf063f7892 */ /* 0x000fe2000f80c03f */
[----:B-1----:R-:W-:-:S05]  /*1270*/  R2UR UR4, R0 ;  /* 0x00000000000472ca */ /* 0x002fca00000e0000 */
[----:B------:R-:W-:-:S08]  /*1280*/  PLOP3.LUT P0, PT, PT, PT, UP0, 0x80, 0x0 ;  /* 0x000000000000781c */ /* 0x000fd00003f0f008 */
[----:B------:R-:W-:-:S04]  /*1290*/  ULEA.HI UR5, UR4, UR4, URZ, 0x1 ;  /* 0x0000000404057291 */ /* 0x000fc8000f8f083f */
[----:B------:R-:W-:-:S04]  /*12a0*/  ULOP3.LUT UR5, UR5, 0x1e, URZ, 0xc0, !UPT ;  /* 0x0000001e05057892 */ /* 0x000fc8000f8ec03f */
[----:B------:R-:W-:-:S04]  /*12b0*/  UIADD3 UR5, UR4, -UR5, URZ ;  /* 0x8000000504057290 */ /* 0x000fc8000fffe03f */
[----:B------:R-:W-:-:S04]  /*12c0*/  ULEA UR5, UR5, UR6, 0xd ;  /* 0x0000000605057291 */ /* 0x000fc8000f8e683f */
[----:B------:R-:W-:-:S04]  /*12d0*/  USHF.R.U32.HI UR5, URZ, 0x4, UR5 ;  /* 0x000000043f057899 */ /* 0x000fc80008011605 */
[----:B------:R-:W-:Y:S01]  /*12e0*/  ULOP3.LUT UR44, UR5, 0x3fff, URZ, 0xc0, !UPT ;  /* 0x00003fff052c7892 */ /* 0x000fe2000f8ec03f */
[----:B------:R-:W-:Y:S11]  /*12f0*/  @!P0 BRA `(.L_x_11) ;  /* 0x0000000000408947 */ /* 0x000ff60003800000 */
[----:B------:R-:W-:Y:S01]  /*1300*/  MOV R0, 0x0 ;  /* 0x0000000000007802 */ /* 0x000fe20000000f00 */
[----:B------:R-:W-:Y:S01]  /*1310*/  ULDC.64 UR4, c[0x4][0x98] ;  /* 0x0100260000047ab9 */ /* 0x000fe20000000a00 */
[----:B------:R-:W-:Y:S01]  /*1320*/  ULDC.64 UR6, c[0x4][0x38] ;  /* 0x01000e0000067ab9 */ /* 0x000fe20000000a00 */
[----:B------:R-:W-:Y:S01]  /*1330*/  IMAD.U32 R4, RZ, RZ, UR4 ;  /* 0x00000004ff047e24 */ /* 0x000fe2000f8e00ff */
[----:B------:R0:W1:Y:S01]  /*1340*/  LDC.64 R14, c[0x4][R0] ;  /* 0x01000000000e7b82 */ /* 0x0000620000000a00 */
[----:B------:R-:W-:Y:S01]  /*1350*/  IMAD.U32 R5, RZ, RZ, UR5 ;  /* 0x00000005ff057e24 */ /* 0x000fe2000f8e00ff */
[----:B------:R-:W-:Y:S01]  /*1360*/  ULDC.64 UR4, c[0x4][0xa0] ;  /* 0x0100280000047ab9 */ /* 0x000fe20000000a00 */
[----:B------:R-:W-:Y:S01]  /*1370*/  MOV R10, UR6 ;  /* 0x00000006000a7c02 */ /* 0x000fe20008000f00 */
[----:B------:R-:W-:Y:S02]  /*1380*/  IMAD.U32 R6, RZ, RZ, UR4 ;  /* 0x00000004ff067e24 */ /* 0x000fe4000f8e00ff */
[----:B------:R-:W-:-:S02]  /*1390*/  IMAD.U32 R7, RZ, RZ, UR5 ;  /* 0x00000005ff077e24 */ /* 0x000fc4000f8e00ff */
[----:B------:R-:W-:Y:S02]  /*13a0*/  IMAD.U32 R11, RZ, RZ, UR7 ;  /* 0x00000007ff0b7e24 */ /* 0x000fe4000f8e00ff */
[----:B------:R-:W-:Y:S02]  /*13b0*/  IMAD.MOV.U32 R8, RZ, RZ, 0x70 ;  /* 0x00000070ff087424 */ /* 0x000fe400078e00ff */
[----:B------:R-:W-:Y:S02]  /*13c0*/  IMAD.MOV.U32 R12, RZ, RZ, 0x1 ;  /* 0x00000001ff0c7424 */ /* 0x000fe400078e00ff */
[----:B0-----:R-:W-:-:S07]  /*13d0*/  IMAD.MOV.U32 R13, RZ, RZ, RZ ;  /* 0x000000ffff0d7224 */ /* 0x001fce00078e00ff */
[----:B------:R-:W-:-:S07]  /*13e0*/  LEPC R20, `(.L_x_11) ;  /* 0x000000001014794e */ /* 0x000fce0000000000 */
[----:B-1----:R-:W-:Y:S05]  /*13f0*/  CALL.ABS.NOINC R14 ;  /* 0x000000000e007343 */ /* 0x002fea0003c00000 */
.L_x_11:
[----:B------:R-:W-:Y:S02]  /*1400*/  SHF.L.U32 R8, RZ, 0x1f, RZ ;  /* 0x0000001fff087819 */ /* 0x000fe400000006ff */
[----:B------:R-:W-:Y:S02]  /*1410*/  IADD3 R3, R2, 0x8, RZ ;  /* 0x0000000802037810 */ /* 0x000fe40007ffe0ff */
[----:B------:R-:W0:Y:S02]  /*1420*/  SYNCS.PHASECHK.TRANS64.TRYWAIT P0, [UR41+0x22800], R8 ;  /* 0x02280008ff0075a7 */ /* 0x000e240008000169 */
[----:B0-----:R-:W-:Y:S05]  /*1430*/  @!P0 BRA `(.L_x_12) ;  /* 0x0000009c00688947 */ /* 0x001fea0003800000 */
.L_x_84:
[----:B------:R-:W-:Y:S05]  /*1440*/  WARPSYNC.ALL ;  /* 0x0000000000007948 */ /* 0x000fea0003800000 */
[----:B------:R-:W-:Y:S01]  /*1450*/  ULOP3.LUT UR4, UR39, 0x1, URZ, 0xfc, !UPT ;  /* 0x0000000127047892 */ /* 0x000fe2000f8efc3f */
[----:B------:R1:W-:Y:S03]  /*1460*/  BAR.SYNC.DEFER_BLOCKING R3, 0x100 ;  /* 0x000400030000751d */ /* 0x0003e60000010000 */
[----:B------:R-:W-:-:S06]  /*1470*/  UISETP.NE.AND UP0, UPT, UR4, 0x3, UPT ;  /* 0x000000030400788c */ /* 0x000fcc000bf05270 */
[----:B------:R-:W-:-:S13]  /*1480*/  PLOP3.LUT P0, PT, PT, PT, UP0, 0x80, 0x0 ;  /* 0x000000000000781c */ /* 0x000fda0003f0f008 */
[----:B-1----:R-:W-:Y:S05]  /*1490*/  @!P0 BRA `(.L_x_13) ;  /* 0x0000000000048947 */ /* 0x002fea0003800000 */
[----:B------:R-:W-:Y:S01]  /*14a0*/  BPT.TRAP 0x1 ;  /* 0x000000040000795c */ /* 0x000fe20000300000 */
.L_x_13:
[----:B------:R1:W2:Y:S01]  /*14b0*/  SYNCS.PHASECHK.TRANS64.TRYWAIT P1, [UR41+0x22830], R8 ;  /* 0x02283008ff0075a7 */ /* 0x0002a20008020169 */
[----:B------:R-:W-:Y:S05]  /*14c0*/  @!P0 BRA `(.L_x_14) ;  /* 0x0000000000048947 */ /* 0x000fea0003800000 */
[----:B------:R-:W-:Y:S01]  /*14d0*/  BPT.TRAP 0x1 ;  /* 0x000000040000795c */ /* 0x000fe20000300000 */
.L_x_14:
[----:B--2---:R-:W-:Y:S05]  /*14e0*/  @P1 BRA `(.L_x_15) ;  /* 0x0000000000081947 */ /* 0x004fea0003800000 */
[----:B------:R-:W2:Y:S02]  /*14f0*/  SYNCS.PHASECHK.TRANS64.TRYWAIT P1, [UR41+0x22830], R8 ;  /* 0x02283008ff0075a7 */ /* 0x000ea40008020169 */
[----:B--2---:R-:W-:Y:S05]  /*1500*/  @!P1 BRA `(.L_x_16) ;  /* 0x0000009c004c9947 */ /* 0x004fea0003800000 */
.L_x_15:
[----:B------:R-:W-:Y:S01]  /*1510*/  UIADD3 UR4, UR41, 0x1c400, URZ ;  /* 0x0001c40029047890 */ /* 0x000fe2000fffe03f */
[----:B------:R-:W-:Y:S01]  /*1520*/  WARPGROUP.ARRIVE ;  /* 0x00000000000079c5 */ /* 0x000fe20000000000 */
[----:B------:R-:W-:Y:S01]  /*1530*/  ULOP3.LUT UR8, UR44, 0x10000, URZ, 0xfc, !UPT ;  /* 0x000100002c087892 */ /* 0x000fe2000f8efc3f */
[----:B------:R-:W-:Y:S01]  /*1540*/  IADD3 R0, -R2, 0xb, RZ ;  /* 0x0000000b02007810 */ /* 0x000fe20007ffe1ff */
[----:B------:R-:W-:-:S03]  /*1550*/  USHF.R.U32.HI UR4, URZ, 0x4, UR4 ;  /* 0x000000043f047899 */ /* 0x000fc60008011604 */
[----:B------:R-:W2:Y:S01]  /*1560*/  S2UR UR25, SR_CgaCtaId ;  /* 0x00000000001979c3 */ /* 0x000ea20000008800 */
[----:B------:R-:W-:Y:S01]  /*1570*/  UMOV UR9, 0x40000040 ;  /* 0x4000004000097882 */ /* 0x000fe20000000000 */
[----:B------:R-:W-:Y:S01]  /*1580*/  UMOV UR7, 0x40000040 ;  /* 0x4000004000077882 */ /* 0x000fe20000000000 */
[----:B------:R-:W-:Y:S01]  /*1590*/  ULOP3.LUT UR4, UR4, 0x3fff, URZ, 0xc0, !UPT ;  /* 0x00003fff04047892 */ /* 0x000fe2000f8ec03f */
[----:B------:R-:W-:Y:S01]  /*15a0*/  UMOV UR5, UR9 ;  /* 0x0000000900057c82 */ /* 0x000fe20008000000 */
[----:B------:R-:W-:Y:S02]  /*15b0*/  UIADD3 UR12, UR8, 0x2, URZ ;  /* 0x00000002080c7890 */ /* 0x000fe4000fffe03f */
[----:B------:R-:W-:Y:S01]  /*15c0*/  ULOP3.LUT UR6, UR4, 0x10000, URZ, 0xfc, !UPT ;  /* 0x0001000004067892 */ /* 0x000fe2000f8efc3f */
[----:B------:R-:W-:Y:S02]  /*15d0*/  UMOV UR13, 0x40000040 ;  /* 0x40000040000d7882 */ /* 0x000fe40000000000 */
[----:B------:R-:W-:Y:S01]  /*15e0*/  UMOV UR4, UR8 ;  /* 0x0000000800047c82 */ /* 0x000fe20008000000 */
[----:B------:R-:W-:Y:S01]  /*15f0*/  UIADD3 UR14, UR6, 0x2, URZ ;  /* 0x00000002060e7890 */ /* 0x000fe2000fffe03f */
[----:B------:R-:W-:Y:S01]  /*1600*/  UMOV UR15, 0x40000040 ;  /* 0x40000040000f7882 */ /* 0x000fe20000000000 */
[----:B------:R-:W-:-:S03]  /*1610*/  UIADD3 UR16, UR8, 0x4, URZ ;  /* 0x0000000408107890 */ /* 0x000fc6000fffe03f */
[----:B------:R-:W-:Y:S01]  /*1620*/  HGMMA.64x96x16.F32.BF16 R24, gdesc[UR4], RZ, !UPT, gsb0 ;  /* 0x01600000041879f0 */ /* 0x000fe2000c0018ff */
[----:B------:R-:W-:Y:S01]  /*1630*/  UIADD3 UR18, UR6, 0x4, URZ ;  /* 0x0000000406127890 */ /* 0x000fe2000fffe03f */
[----:B------:R-:W-:Y:S01]  /*1640*/  UMOV UR17, 0x40000040 ;  /* 0x4000004000117882 */ /* 0x000fe20000000000 */
[----:B------:R-:W-:Y:S01]  /*1650*/  UMOV UR19, 0x40000040 ;  /* 0x4000004000137882 */ /* 0x000fe20000000000 */
[----:B------:R-:W-:Y:S02]  /*1660*/  UIADD3 UR20, UR8, 0x6, URZ ;  /* 0x0000000608147890 */ /* 0x000fe4000fffe03f */
[----:B------:R-:W-:Y:S01]  /*1670*/  UIADD3 UR22, UR6, 0x6, URZ ;  /* 0x0000000606167890 */ /* 0x000fe2000fffe03f */
[----:B------:R-:W-:Y:S01]  /*1680*/  UMOV UR21, 0x40000040 ;  /* 0x4000004000157882 */ /* 0x000fe20000000000 */
[----:B------:R-:W-:Y:S01]  /*1690*/  UMOV UR23, 0x40000040 ;  /* 0x4000004000177882 */ /* 0x000fe20000000000 */
[----:B------:R-:W-:Y:S02]  /*16a0*/  WARPGROUP.DEPBAR.LE gsb0, 0x0 ;  /* 0x00008000000079c5 */ /* 0x000fe40000010000 */
[----:B------:R-:W-:-:S06]  /*16b0*/  WARPGROUP.ARRIVE ;  /* 0x00000000000079c5 */ /* 0x000fcc0000000000 */
[----:B------:R-:W-:Y:S03]  /*16c0*/  HGMMA.64x96x16.F32.BF16 R24, gdesc[UR12], R24, gsb0 ;  /* 0x016000000c1879f0 */ /* 0x000fe60008001818 */
[----:B------:R-:W-:Y:S02]  /*16d0*/  WARPGROUP.DEPBAR.LE gsb0, 0x0 ;  /* 0x00008000000079c5 */ /* 0x000fe40000010000 */
[----:B------:R-:W-:-:S06]  /*16e0*/  WARPGROUP.ARRIVE ;  /* 0x00000000000079c5 */ /* 0x000fcc0000000000 */
[----:B------:R-:W-:Y:S03]  /*16f0*/  HGMMA.64x96x16.F32.BF16 R24, gdesc[UR16], R24, gsb0 ;  /* 0x01600000101879f0 */ /* 0x000fe60008001818 */
[----:B------:R-:W-:Y:S02]  /*1700*/  WARPGROUP.DEPBAR.LE gsb0, 0x0 ;  /* 0x00008000000079c5 */ /* 0x000fe40000010000 */
[----:B------:R-:W-:-:S06]  /*1710*/  WARPGROUP.ARRIVE ;  /* 0x00000000000079c5 */ /* 0x000fcc0000000000 */
[----:B------:R-:W-:Y:S03]  /*1720*/  HGMMA.64x96x16.F32.BF16 R24, gdesc[UR20], R24, gsb0 ;  /* 0x01600000141879f0 */ /* 0x000fe60008001818 */
[----:B------:R-:W-:Y:S02]  /*1730*/  WARPGROUP.DEPBAR.LE gsb0, 0x0 ;  /* 0x00008000000079c5 */ /* 0x000fe40000010000 */
[----:B------:R3:W-:Y:S06]  /*1740*/  BAR.ARV R0, 0x100 ;  /* 0x000400000000751d */ /* 0x0007ec0000002000 */
[----:B--2---:R-:W-:Y:S05]  /*1750*/  @!P0 BRA `(.L_x_17) ;  /* 0x0000000000048947 */ /* 0x004fea0003800000 */
[----:B------:R-:W-:Y:S01]  /*1760*/  BPT.TRAP 0x1 ;  /* 0x000000040000795c */ /* 0x000fe20000300000 */
.L_x_17:
[----:B------:R-:W-:Y:S01]  /*1770*/  LOP3.LUT R17, R17, 0xffffff80, RZ, 0xc0, !PT ;  /* 0xffffff8011117812 */ /* 0x000fe200078ec0ff */
[----:B------:R-:W-:Y:S01]  /*1780*/  UIMAD UR42, UR43, -0x60, UR42 ;  /* 0xffffffa02b2a78a4 */ /* 0x000fe2000f8e022a */
[----:B------:R-:W-:Y:S01]  /*1790*/  P2R R11, PR, RZ, 0x1 ;  /* 0x00000001ff0b7803 */ /* 0x000fe20000000000 */
[----:B------:R-:W-:Y:S01]  /*17a0*/  ULDC UR10, c[0x0][0x988] ;  /* 0x00026200000a7ab9 */ /* 0x000fe20000000800 */
[----:B------:R-:W-:Y:S01]  /*17b0*/  UIADD3 UR4, UR41, 0x22840, URZ ;  /* 0x0002284029047890 */ /* 0x000fe2000fffe03f */
[----:B------:R-:W-:Y:S01]  /*17c0*/  IMAD.IADD R17, R16, 0x1, -R17 ;  /* 0x0000000110117824 */ /* 0x000fe200078e0a11 */
[----:B------:R-:W-:Y:S02]  /*17d0*/  UIADD3 UR42, UR42, 0x60, URZ ;  /* 0x000000602a2a7890 */ /* 0x000fe4000fffe03f */
[----:B------:R-:W-:Y:S02]  /*17e0*/  UPRMT UR4, UR25, 0x654, UR4 ;  /* 0x0000065419047896 */ /* 0x000fe40008000004 */
[----:B------:R-:W-:-:S02]  /*17f0*/  SHF.R.S32.HI R4, RZ, 0x1f, R17 ;  /* 0x0000001fff047819 */ /* 0x000fc40000011411 */
[----:B0-----:R-:W-:Y:S02]  /*1800*/  IMAD.U32 R5, RZ, RZ, UR42 ;  /* 0x0000002aff057e24 */ /* 0x001fe4000f8e00ff */
[----:B------:R-:W-:-:S03]  /*1810*/  LEA.HI R4, R4, R17, RZ, 0x2 ;  /* 0x0000001104047211 */ /* 0x000fc600078f10ff */
[----:B------:R-:W-:Y:S01]  /*1820*/  SYNCS.ARRIVE.TRANS64.RED.A1T0 RZ, [UR4], RZ ;  /* 0x000000ffffff79a7 */ /* 0x000fe20008100404 */
[----:B------:R-:W-:-:S05]  /*1830*/  LOP3.LUT R4, R4, 0x7ffffffc, RZ, 0xc0, !PT ;  /* 0x7ffffffc04047812 */ /* 0x000fca00078ec0ff */
[----:B------:R-:W-:-:S04]  /*1840*/  IMAD.IADD R4, R17, 0x1, -R4 ;  /* 0x0000000111047824 */ /* 0x000fc800078e0a04 */
[----:B------:R-:W-:-:S05]  /*1850*/  IMAD R4, R4, -0x2, R5 ;  /* 0xfffffffe04047824 */ /* 0x000fca00078e0205 */
[C---:B------:R-:W-:Y:S02]  /*1860*/  ISETP.GT.AND P6, PT, R4.reuse, RZ, PT ;  /* 0x000000ff0400720c */ /* 0x040fe40003fc4270 */
[C---:B------:R-:W-:Y:S02]  /*1870*/  ISETP.GT.AND P5, PT, R4.reuse, 0x1, PT ;  /* 0x000000010400780c */ /* 0x040fe40003fa4270 */
[----:B------:R-:W-:Y:S02]  /*1880*/  ISETP.GT.AND P4, PT, R4, 0x8, PT ;  /* 0x000000080400780c */ /* 0x000fe40003f84270 */
[----:B------:R-:W-:Y:S02]  /*1890*/  FSEL R24, R24, -INF , P6 ;  /* 0xff80000018187808 */ /* 0x000fe40003000000 */
[----:B------:R-:W-:Y:S02]  /*18a0*/  FSEL R25, R25, -INF , P5 ;  /* 0xff80000019197808 */ /* 0x000fe40002800000 */
[----:B------:R-:W-:-:S02]  /*18b0*/  ISETP.GT.AND P3, PT, R4, 0x9, PT ;  /* 0x000000090400780c */ /* 0x000fc40003f64270 */
[----:B------:R-:W-:Y:S02]  /*18c0*/  FSEL R28, R28, -INF , P4 ;  /* 0xff8000001c1c7808 */ /* 0x000fe40002000000 */
[----:B------:R-:W-:Y:S02]  /*18d0*/  FMNMX.FTZ R5, R24, R25, !PT ;  /* 0x0000001918057209 */ /* 0x000fe40007810000 */
[----:B------:R-:W-:Y:S02]  /*18e0*/  ISETP.GT.AND P2, PT, R4, 0x10, PT ;  /* 0x000000100400780c */ /* 0x000fe40003f44270 */
[----:B------:R-:W-:Y:S02]  /*18f0*/  FSEL R29, R29, -INF , P3 ;  /* 0xff8000001d1d7808 */ /* 0x000fe40001800000 */
[----:B------:R-:W-:Y:S02]  /*1900*/  FMNMX.FTZ R6, R28, R5, !PT ;  /* 0x000000051c067209 */ /* 0x000fe40007810000 */
[----:B------:R-:W-:-:S02]  /*1910*/  ISETP.GT.AND P1, PT, R4, 0x11, PT ;  /* 0x000000110400780c */ /* 0x000fc40003f24270 */
[----:B------:R-:W-:Y:S02]  /*1920*/  FSEL R32, R32, -INF , P2 ;  /* 0xff80000020207808 */ /* 0x000fe40001000000 */
[----:B------:R-:W-:Y:S02]  /*1930*/  FMNMX.FTZ R5, R29, R6, !PT ;  /* 0x000000061d057209 */ /* 0x000fe40007810000 */
[----:B------:R-:W-:Y:S02]  /*1940*/  FSEL R26, R26, -INF , P6 ;  /* 0xff8000001a1a7808 */ /* 0x000fe40003000000 */
[----:B------:R-:W-:Y:S02]  /*1950*/  ISETP.GT.AND P6, PT, R4, 0x18, PT ;  /* 0x000000180400780c */ /* 0x000fe40003fc4270 */
[----:B------:R-:W-:Y:S02]  /*1960*/  FSEL R33, R33, -INF , P1 ;  /* 0xff80000021217808 */ /* 0x000fe40000800000 */
[----:B------:R-:W-:-:S02]  /*1970*/  FMNMX.FTZ R6, R32, R5, !PT ;  /* 0x0000000520067209 */ /* 0x000fc40007810000 */
[----:B------:R-:W-:Y:S02]  /*1980*/  FSEL R27, R27, -INF , P5 ;  /* 0xff8000001b1b7808 */ /* 0x000fe40002800000 */
[----:B------:R-:W-:Y:S02]  /*1990*/  ISETP.GT.AND P5, PT, R4, 0x19, PT ;  /* 0x000000190400780c */ /* 0x000fe40003fa4270 */
[----:B------:R-:W-:Y:S02]  /*19a0*/  FSEL R36, R36, -INF , P6 ;  /* 0xff80000024247808 */ /* 0x000fe40003000000 */
[----:B------:R-:W-:Y:S02]  /*19b0*/  FMNMX.FTZ R5, R33, R6, !PT ;  /* 0x0000000621057209 */ /* 0x000fe40007810000 */
[----:B------:R-:W-:Y:S02]  /*19c0*/  FSEL R30, R30, -INF , P4 ;  /* 0xff8000001e1e7808 */ /* 0x000fe40002000000 */
        /* <DEDUP_REMOVED lines=64> */
[----:B------:R-:W-:Y:S02]  /*1dd0*/  FMNMX.FTZ R4, R68, R5, !PT ;  /* 0x0000000544047209 */ /* 0x000fe40007810000 */
[----:B------:R-:W-:Y:S02]  /*1de0*/  FSEL R62, R62, -INF , P6 ;  /* 0xff8000003e3e7808 */ /* 0x000fe40003000000 */
[----:B------:R-:W-:-:S02]  /*1df0*/  FMNMX.FTZ R7, R69, R4, !PT ;  /* 0x0000000445077209 */ /* 0x000fc40007810000 */
[----:B------:R-:W-:Y:S02]  /*1e00*/  FSEL R63, R63, -INF , P5 ;  /* 0xff8000003f3f7808 */ /* 0x000fe40002800000 */
[----:B------:R-:W-:Y:S01]  /*1e10*/  FSEL R66, R66, -INF , P4 ;  /* 0xff80000042427808 */ /* 0x000fe20002000000 */
[----:B------:R-:W0:Y:S01]  /*1e20*/  SHFL.BFLY PT, R4, R7, 0x2, 0x1f ;  /* 0x0c401f0007047f89 */ /* 0x000e2200000e0000 */
[----:B------:R-:W-:Y:S02]  /*1e30*/  FSEL R67, R67, -INF , P3 ;  /* 0xff80000043437808 */ /* 0x000fe40001800000 */
[----:B------:R-:W-:Y:S02]  /*1e40*/  FSEL R70, R70, -INF , P2 ;  /* 0xff80000046467808 */ /* 0x000fe40001000000 */
[----:B------:R-:W-:Y:S02]  /*1e50*/  FSEL R71, R71, -INF , P1 ;  /* 0xff80000047477808 */ /* 0x000fe40000800000 */
[----:B0-----:R-:W-:-:S05]  /*1e60*/  FMNMX.FTZ R9, R7, R4, !PT ;  /* 0x0000000407097209 */ /* 0x001fca0007810000 */
[----:B------:R-:W0:Y:S02]  /*1e70*/  SHFL.BFLY PT, R4, R9, 0x1, 0x1f ;  /* 0x0c201f0009047f89 */ /* 0x000e2400000e0000 */
[----:B0-----:R-:W-:-:S04]  /*1e80*/  FMNMX.FTZ R4, R9, R4, !PT ;  /* 0x0000000409047209 */ /* 0x001fc80007810000 */
[C---:B------:R-:W-:Y:S01]  /*1e90*/  FSETP.NEU.FTZ.AND P0, PT, R4.reuse, -INF , PT ;  /* 0xff8000000400780b */ /* 0x040fe20003f1d000 */
[----:B------:R-:W-:-:S05]  /*1ea0*/  FMUL.FTZ R5, R4, UR10 ;  /* 0x0000000a04057c20 */ /* 0x000fca0008410000 */
[----:B------:R-:W-:Y:S02]  /*1eb0*/  FSEL R10, R5, RZ, P0 ;  /* 0x000000ff050a7208 */ /* 0x000fe40000000000 */
[----:B------:R-:W-:Y:S02]  /*1ec0*/  FMNMX.FTZ R5, R26, R27, !PT ;  /* 0x0000001b1a057209 */ /* 0x000fe40007810000 */
[----:B------:R-:W-:Y:S01]  /*1ed0*/  ISETP.NE.AND P0, PT, R11, RZ, PT ;  /* 0x000000ff0b00720c */ /* 0x000fe20003f05270 */
[--C-:B------:R-:W-:Y:S01]  /*1ee0*/  FFMA.FTZ R24, R24, UR10, -R10.reuse ;  /* 0x0000000a18187c23 */ /* 0x100fe2000801080a */
[----:B------:R-:W-:Y:S01]  /*1ef0*/  FMNMX.FTZ R6, R30, R5, !PT ;  /* 0x000000051e067209 */ /* 0x000fe20007810000 */
[--C-:B------:R-:W-:Y:S01]  /*1f00*/  FFMA.FTZ R25, R25, UR10, -R10.reuse ;  /* 0x0000000a19197c23 */ /* 0x100fe2000801080a */
[--C-:B------:R-:W-:Y:S01]  /*1f10*/  FFMA.FTZ R28, R28, UR10, -R10.reuse ;  /* 0x0000000a1c1c7c23 */ /* 0x100fe2000801080a */
[--C-:B------:R-:W-:Y:S01]  /*1f20*/  FFMA.FTZ R29, R29, UR10, -R10.reuse ;  /* 0x0000000a1d1d7c23 */ /* 0x100fe2000801080a */
[----:B------:R-:W-:Y:S01]  /*1f30*/  FMNMX.FTZ R5, R31, R6, !PT ;  /* 0x000000061f057209 */ /* 0x000fe20007810000 */
[----:B------:R-:W-:Y:S01]  /*1f40*/  MUFU.EX2 R24, R24 ;  /* 0x0000001800187308 */ /* 0x000fe20000000800 */
[--C-:B------:R-:W-:Y:S01]  /*1f50*/  FFMA.FTZ R32, R32, UR10, -R10.reuse ;  /* 0x0000000a20207c23 */ /* 0x100fe2000801080a */
[--C-:B------:R-:W-:Y:S01]  /*1f60*/  FFMA.FTZ R33, R33, UR10, -R10.reuse ;  /* 0x0000000a21217c23 */ /* 0x100fe2000801080a */
[----:B------:R-:W-:Y:S01]  /*1f70*/  FMNMX.FTZ R6, R34, R5, !PT ;  /* 0x0000000522067209 */ /* 0x000fe20007810000 */
[--C-:B------:R-:W-:Y:S01]  /*1f80*/  FFMA.FTZ R36, R36, UR10, -R10.reuse ;  /* 0x0000000a24247c23 */ /* 0x100fe2000801080a */
[--C-:B------:R-:W-:Y:S01]  /*1f90*/  FFMA.FTZ R37, R37, UR10, -R10.reuse ;  /* 0x0000000a25257c23 */ /* 0x100fe2000801080a */
[--C-:B------:R-:W-:Y:S01]  /*1fa0*/  FFMA.FTZ R40, R40, UR10, -R10.reuse ;  /* 0x0000000a28287c23 */ /* 0x100fe2000801080a */
[----:B------:R-:W-:Y:S01]  /*1fb0*/  FMNMX.FTZ R5, R35, R6, !PT ;  /* 0x0000000623057209 */ /* 0x000fe20007810000 */
[----:B------:R-:W0:Y:S01]  /*1fc0*/  MUFU.EX2 R25, R25 ;  /* 0x0000001900197308 */ /* 0x000e220000000800 */
[--C-:B------:R-:W-:Y:S01]  /*1fd0*/  FFMA.FTZ R41, R41, UR10, -R10.reuse ;  /* 0x0000000a29297c23 */ /* 0x100fe2000801080a */
        /* <DEDUP_REMOVED lines=14> */
[----:B------:R-:W2:Y:S01]  /*20c0*/  MUFU.EX2 R29, R29 ;  /* 0x0000001d001d7308 */ /* 0x000ea20000000800 */
[--C-:B------:R-:W-:Y:S01]  /*20d0*/  FFMA.FTZ R61, R61, UR10, -R10.reuse ;  /* 0x0000000a3d3d7c23 */ /* 0x100fe2000801080a */
[--C-:B------:R-:W-:Y:S01]  /*20e0*/  FFMA.FTZ R64, R64, UR10, -R10.reuse ;  /* 0x0000000a40407c23 */ /* 0x100fe2000801080a */
[----:B------:R-:W-:Y:S01]  /*20f0*/  FMNMX.FTZ R6, R46, R5, !PT ;  /* 0x000000052e067209 */ /* 0x000fe20007810000 */
[--C-:B------:R-:W-:Y:S01]  /*2100*/  FFMA.FTZ R65, R65, UR10, -R10.reuse ;  /* 0x0000000a41417c23 */ /* 0x100fe2000801080a */
[--C-:B------:R-:W-:Y:S01]  /*2110*/  FFMA.FTZ R68, R68, UR10, -R10.reuse ;  /* 0x0000000a44447c23 */ /* 0x100fe2000801080a */
[----:B------:R-:W-:Y:S01]  /*2120*/  FFMA.FTZ R10, R69, UR10, -R10 ;  /* 0x0000000a450a7c23 */ /* 0x000fe2000801080a */
[----:B------:R-:W-:Y:S01]  /*2130*/  FMNMX.FTZ R5, R47, R6, !PT ;  /* 0x000000062f057209 */ /* 0x000fe20007810000 */
[----:B------:R-:W-:Y:S01]  /*2140*/  MUFU.EX2 R32, R32 ;  /* 0x0000002000207308 */ /* 0x000fe20000000800 */
[----:B0-----:R-:W-:-:S02]  /*2150*/  F2FP.BF16.F32.PACK_AB R164, R25, R24 ;  /* 0x0000001819a4723e */ /* 0x001fc400000010ff */
[----:B------:R-:W-:-:S04]  /*2160*/  FMNMX.FTZ R6, R50, R5, !PT ;  /* 0x0000000532067209 */ /* 0x000fc80007810000 */
[----:B------:R-:W-:Y:S01]  /*2170*/  FMNMX.FTZ R5, R51, R6, !PT ;  /* 0x0000000633057209 */ /* 0x000fe20007810000 */
[----:B------:R-:W0:Y:S01]  /*2180*/  MUFU.EX2 R33, R33 ;  /* 0x0000002100217308 */ /* 0x000e220000000800 */
[----:B--2---:R-:W-:Y:S02]  /*2190*/  F2FP.BF16.F32.PACK_AB R166, R29, R28 ;  /* 0x0000001c1da6723e */ /* 0x004fe400000010ff */
[----:B------:R-:W-:-:S04]  /*21a0*/  FMNMX.FTZ R6, R54, R5, !PT ;  /* 0x0000000536067209 */ /* 0x000fc80007810000 */
[----:B------:R-:W-:Y:S01]  /*21b0*/  FMNMX.FTZ R5, R55, R6, !PT ;  /* 0x0000000637057209 */ /* 0x000fe20007810000 */
[----:B------:R-:W-:Y:S03]  /*21c0*/  MUFU.EX2 R36, R36 ;  /* 0x0000002400247308 */ /* 0x000fe60000000800 */
[----:B------:R-:W-:-:S04]  /*21d0*/  FMNMX.FTZ R6, R58, R5, !PT ;  /* 0x000000053a067209 */ /* 0x000fc80007810000 */
[----:B------:R-:W-:Y:S01]  /*21e0*/  FMNMX.FTZ R5, R59, R6, !PT ;  /* 0x000000063b057209 */ /* 0x000fe20007810000 */
[----:B------:R-:W-:Y:S01]  /*21f0*/  MUFU.EX2 R9, R10 ;  /* 0x0000000a00097308 */ /* 0x000fe20000000800 */
[----:B0-----:R-:W-:Y:S02]  /*2200*/  F2FP.BF16.F32.PACK_AB R160, R33, R32 ;  /* 0x0000002021a0723e */ /* 0x001fe400000010ff */
[----:B------:R-:W-:-:S04]  /*2210*/  FMNMX.FTZ R6, R62, R5, !PT ;  /* 0x000000053e067209 */ /* 0x000fc80007810000 */
[----:B------:R-:W-:Y:S01]  /*2220*/  FMNMX.FTZ R5, R63, R6, !PT ;  /* 0x000000063f057209 */ /* 0x000fe20007810000 */
[----:B------:R-:W0:Y:S03]  /*2230*/  MUFU.EX2 R37, R37 ;  /* 0x0000002500257308 */ /* 0x000e260000000800 */
[----:B------:R-:W-:-:S04]  /*2240*/  FMNMX.FTZ R6, R66, R5, !PT ;  /* 0x0000000542067209 */ /* 0x000fc80007810000 */
[----:B------:R-:W-:Y:S01]  /*2250*/  FMNMX.FTZ R5, R67, R6, !PT ;  /* 0x0000000643057209 */ /* 0x000fe20007810000 */
[----:B------:R-:W-:Y:S03]  /*2260*/  MUFU.EX2 R40, R40 ;  /* 0x0000002800287308 */ /* 0x000fe60000000800 */
[----:B------:R-:W-:-:S04]  /*2270*/  FMNMX.FTZ R6, R70, R5, !PT ;  /* 0x0000000546067209 */ /* 0x000fc80007810000 */
[----:B------:R-:W-:Y:S01]  /*2280*/  FMNMX.FTZ R6, R71, R6, !PT ;  /* 0x0000000647067209 */ /* 0x000fe20007810000 */
[----:B------:R-:W2:Y:S01]  /*2290*/  MUFU.EX2 R41, R41 ;  /* 0x0000002900297308 */ /* 0x000ea20000000800 */
[----:B0-----:R-:W-:-:S03]  /*22a0*/  F2FP.BF16.F32.PACK_AB R162, R37, R36 ;  /* 0x0000002425a2723e */ /* 0x001fc600000010ff */
[----:B------:R-:W0:Y:S04]  /*22b0*/  SHFL.BFLY PT, R5, R6, 0x2, 0x1f ;  /* 0x0c401f0006057f89 */ /* 0x000e2800000e0000 */
[----:B------:R-:W-:Y:S08]  /*22c0*/  MUFU.EX2 R44, R44 ;  /* 0x0000002c002c7308 */ /* 0x000ff00000000800 */
[----:B------:R-:W4:Y:S01]  /*22d0*/  MUFU.EX2 R45, R45 ;  /* 0x0000002d002d7308 */ /* 0x000f220000000800 */
[----:B--2---:R-:W-:-:S07]  /*22e0*/  F2FP.BF16.F32.PACK_AB R156, R41, R40 ;  /* 0x00000028299c723e */ /* 0x004fce00000010ff */
[----:B------:R-:W-:Y:S01]  /*22f0*/  MUFU.EX2 R48, R48 ;  /* 0x0000003000307308 */ /* 0x000fe20000000800 */
[----:B0-----:R-:W-:-:S07]  /*2300*/  FMNMX.FTZ R7, R6, R5, !PT ;  /* 0x0000000506077209 */ /* 0x001fce0007810000 */
[----:B------:R-:W0:Y:S01]  /*2310*/  MUFU.EX2 R49, R49 ;  /* 0x0000003100317308 */ /* 0x000e220000000800 */
[----:B------:R-:W2:Y:S01]  /*2320*/  SHFL.BFLY PT, R6, R7, 0x1, 0x1f ;  /* 0x0c201f0007067f89 */ /* 0x000ea200000e0000 */
[----:B----4-:R-:W-:-:S06]  /*2330*/  F2FP.BF16.F32.PACK_AB R158, R45, R44 ;  /* 0x0000002c2d9e723e */ /* 0x010fcc00000010ff */
[----:B------:R-:W-:Y:S08]  /*2340*/  MUFU.EX2 R52, R52 ;  /* 0x0000003400347308 */ /* 0x000ff00000000800 */
[----:B------:R-:W4:Y:S01]  /*2350*/  MUFU.EX2 R53, R53 ;  /* 0x0000003500357308 */ /* 0x000f220000000800 */
[----:B0-----:R-:W-:-:S07]  /*2360*/  F2FP.BF16.F32.PACK_AB R152, R49, R48 ;  /* 0x000000303198723e */ /* 0x001fce00000010ff */
[----:B------:R-:W-:Y:S01]  /*2370*/  MUFU.EX2 R56, R56 ;  /* 0x0000003800387308 */ /* 0x000fe20000000800 */
[----:B--2---:R-:W-:Y:S01]  /*2380*/  FMNMX.FTZ R5, R7, R6, !PT ;  /* 0x0000000607057209 */ /* 0x004fe20007810000 */
[----:B------:R-:W-:-:S03]  /*2390*/  FADD.FTZ R7, R24, R25 ;  /* 0x0000001918077221 */ /* 0x000fc60000010000 */
[C---:B------:R-:W-:Y:S01]  /*23a0*/  FSETP.NEU.FTZ.AND P1, PT, R5.reuse, -INF , PT ;  /* 0xff8000000500780b */ /* 0x040fe20003f3d000 */
[----:B------:R-:W-:Y:S01]  /*23b0*/  FMUL.FTZ R6, R5, UR10 ;  /* 0x0000000a05067c20 */ /* 0x000fe20008410000 */
[----:B------:R-:W-:Y:S01]  /*23c0*/  FADD.FTZ R10, R28, R7 ;  /* 0x000000071c0a7221 */ /* 0x000fe20000010000 */
[----:B------:R-:W-:Y:S01]  /*23d0*/  MUFU.EX2 R57, R57 ;  /* 0x0000003900397308 */ /* 0x000fe20000000800 */
[----:B----4-:R-:W-:Y:S02]  /*23e0*/  F2FP.BF16.F32.PACK_AB R154, R53, R52 ;  /* 0x00000034359a723e */ /* 0x010fe400000010ff */
[----:B------:R-:W-:Y:S01]  /*23f0*/  FSEL R6, R6, RZ, P1 ;  /* 0x000000ff06067208 */ /* 0x000fe20000800000 */
[----:B------:R-:W-:-:S04]  /*2400*/  FADD.FTZ R7, R29, R10 ;  /* 0x0000000a1d077221 */ /* 0x000fc80000010000 */
[--C-:B------:R-:W-:Y:S01]  /*2410*/  FFMA.FTZ R26, R26, UR10, -R6.reuse ;  /* 0x0000000a1a1a7c23 */ /* 0x100fe20008010806 */
[--C-:B------:R-:W-:Y:S01]  /*2420*/  FFMA.FTZ R27, R27, UR10, -R6.reuse ;  /* 0x0000000a1b1b7c23 */ /* 0x100fe20008010806 */
[--C-:B------:R-:W-:Y:S01]  /*2430*/  FFMA.FTZ R30, R30, UR10, -R6.reuse ;  /* 0x0000000a1e1e7c23 */ /* 0x100fe20008010806 */
[--C-:B------:R-:W-:Y:S01]  /*2440*/  FFMA.FTZ R31, R31, UR10, -R6.reuse ;  /* 0x0000000a1f1f7c23 */ /* 0x100fe20008010806 */
[--C-:B------:R-:W-:Y:S01]  /*2450*/  FFMA.FTZ R34, R34, UR10, -R6.reuse ;  /* 0x0000000a22227c23 */ /* 0x100fe20008010806 */
[--C-:B------:R-:W-:Y:S01]  /*2460*/  FFMA.FTZ R35, R35, UR10, -R6.reuse ;  /* 0x0000000a23237c23 */ /* 0x100fe20008010806 */
[----:B------:R-:W-:Y:S01]  /*2470*/  MUFU.EX2 R26, R26 ;  /* 0x0000001a001a7308 */ /* 0x000fe20000000800 */
[--C-:B------:R-:W-:Y:S01]  /*2480*/  FFMA.FTZ R38, R38, UR10, -R6.reuse ;  /* 0x0000000a26267c23 */ /* 0x100fe20008010806 */
[----:B------:R-:W-:Y:S01]  /*2490*/  FADD.FTZ R10, R32, R7 ;  /* 0x00000007200a7221 */ /* 0x000fe20000010000 */
[--C-:B------:R-:W-:Y:S01]  /*24a0*/  FFMA.FTZ R39, R39, UR10, -R6.reuse ;  /* 0x0000000a27277c23 */ /* 0x100fe20008010806 */
[--C-:B------:R-:W-:Y:S01]  /*24b0*/  FFMA.FTZ R42, R42, UR10, -R6.reuse ;  /* 0x0000000a2a2a7c23 */ /* 0x100fe20008010806 */
[----:B------:R-:W-:Y:S01]  /*24c0*/  FFMA.FTZ R43, R43, UR10, -R6 ;  /* 0x0000000a2b2b7c23 */ /* 0x000fe20008010806 */
[----:B------:R-:W-:Y:S01]  /*24d0*/  FADD.FTZ R11, R33, R10 ;  /* 0x0000000a210b7221 */ /* 0x000fe20000010000 */
[--C-:B------:R-:W-:Y:S01]  /*24e0*/  FFMA.FTZ R46, R46, UR10, -R6.reuse ;  /* 0x0000000a2e2e7c23 */ /* 0x100fe20008010806 */
[----:B------:R-:W0:Y:S01]  /*24f0*/  MUFU.EX2 R27, R27 ;  /* 0x0000001b001b7308 */ /* 0x000e220000000800 */
[--C-:B------:R-:W-:Y:S01]  /*2500*/  FFMA.FTZ R47, R47, UR10, -R6.reuse ;  /* 0x0000000a2f2f7c23 */ /* 0x100fe20008010806 */
[----:B------:R-:W-:Y:S01]  /*2510*/  FADD.FTZ R12, R36, R11 ;  /* 0x0000000b240c7221 */ /* 0x000fe20000010000 */
[--C-:B------:R-:W-:Y:S01]  /*2520*/  FFMA.FTZ R50, R50, UR10, -R6.reuse ;  /* 0x0000000a32327c23 */ /* 0x100fe20008010806 */
[--C-:B------:R-:W-:Y:S01]  /*2530*/  FFMA.FTZ R51, R51, UR10, -R6.reuse ;  /* 0x0000000a33337c23 */ /* 0x100fe20008010806 */
[----:B------:R-:W-:Y:S01]  /*2540*/  FFMA.FTZ R54, R54, UR10, -R6 ;  /* 0x0000000a36367c23 */ /* 0x000fe20008010806 */
[----:B------:R-:W-:Y:S01]  /*2550*/  FADD.FTZ R11, R37, R12 ;  /* 0x0000000c250b7221 */ /* 0x000fe20000010000 */
[--C-:B------:R-:W-:Y:S01]  /*2560*/  FFMA.FTZ R55, R55, UR10, -R6.reuse ;  /* 0x0000000a37377c23 */ /* 0x100fe20008010806 */
[----:B------:R-:W2:Y:S01]  /*2570*/  MUFU.EX2 R30, R30 ;  /* 0x0000001e001e7308 */ /* 0x000ea20000000800 */
[--C-:B------:R-:W-:Y:S01]  /*2580*/  FFMA.FTZ R58, R58, UR10, -R6.reuse ;  /* 0x0000000a3a3a7c23 */ /* 0x100fe20008010806 */
[----:B------:R-:W-:Y:S01]  /*2590*/  FADD.FTZ R12, R40, R11 ;  /* 0x0000000b280c7221 */ /* 0x000fe20000010000 */
[--C-:B------:R-:W-:Y:S01]  /*25a0*/  FFMA.FTZ R59, R59, UR10, -R6.reuse ;  /* 0x0000000a3b3b7c23 */ /* 0x100fe20008010806 */
[--C-:B------:R-:W-:Y:S01]  /*25b0*/  FFMA.FTZ R62, R62, UR10, -R6.reuse ;  /* 0x0000000a3e3e7c23 */ /* 0x100fe20008010806 */
[----:B------:R-:W-:Y:S01]  /*25c0*/  FFMA.FTZ R63, R63, UR10, -R6 ;  /* 0x0000000a3f3f7c23 */ /* 0x000fe20008010806 */
[----:B------:R-:W-:Y:S01]  /*25d0*/  FADD.FTZ R11, R41, R12 ;  /* 0x0000000c290b7221 */ /* 0x000fe20000010000 */
[--C-:B------:R-:W-:Y:S01]  /*25e0*/  FFMA.FTZ R66, R66, UR10, -R6.reuse ;  /* 0x0000000a42427c23 */ /* 0x100fe20008010806 */
[----:B------:R-:W4:Y:S01]  /*25f0*/  MUFU.EX2 R31, R31 ;  /* 0x0000001f001f7308 */ /* 0x000f220000000800 */
[----:B0-----:R-:W-:Y:S01]  /*2600*/  FADD.FTZ R7, R26, R27 ;  /* 0x0000001b1a077221 */ /* 0x001fe20000010000 */
[----:B------:R-:W-:Y:S01]  /*2610*/  FADD.FTZ R12, R44, R11 ;  /* 0x0000000b2c0c7221 */ /* 0x000fe20000010000 */
[--C-:B------:R-:W-:Y:S01]  /*2620*/  FFMA.FTZ R67, R67, UR10, -R6.reuse ;  /* 0x0000000a43437c23 */ /* 0x100fe20008010806 */
[--C-:B------:R-:W-:Y:S01]  /*2630*/  FFMA.FTZ R70, R70, UR10, -R6.reuse ;  /* 0x0000000a46467c23 */ /* 0x100fe20008010806 */
[----:B------:R-:W-:Y:S01]  /*2640*/  FFMA.FTZ R6, R71, UR10, -R6 ;  /* 0x0000000a47067c23 */ /* 0x000fe20008010806 */
[----:B------:R-:W-:Y:S01]  /*2650*/  FADD.FTZ R11, R45, R12 ;  /* 0x0000000c2d0b7221 */ /* 0x000fe20000010000 */
[----:B------:R-:W-:Y:S01]  /*2660*/  F2FP.BF16.F32.PACK_AB R168, R57, R56 ;  /* 0x0000003839a8723e */ /* 0x000fe200000010ff */
[----:B------:R-:W0:Y:S01]  /*2670*/  MUFU.EX2 R34, R34 ;  /* 0x0000002200227308 */ /* 0x000e220000000800 */
[----:B--2---:R-:W-:Y:S01]  /*2680*/  FADD.FTZ R10, R30, R7 ;  /* 0x000000071e0a7221 */ /* 0x004fe20000010000 */
[----:B------:R-:W-:Y:S01]  /*2690*/  FADD.FTZ R12, R48, R11 ;  /* 0x0000000b300c7221 */ /* 0x000fe20000010000 */
[----:B------:R-:W-:-:S03]  /*26a0*/  F2FP.BF16.F32.PACK_AB R165, R27, R26 ;  /* 0x0000001a1ba5723e */ /* 0x000fc600000010ff */
[----:B------:R-:W-:Y:S02]  /*26b0*/  FADD.FTZ R11, R49, R12 ;  /* 0x0000000c310b7221 */ /* 0x000fe40000010000 */
[----:B------:R-:W2:Y:S01]  /*26c0*/  MUFU.EX2 R35, R35 ;  /* 0x0000002300237308 */ /* 0x000ea20000000800 */
[C---:B----4-:R-:W-:Y:S01]  /*26d0*/  FADD.FTZ R7, R31.reuse, R10 ;  /* 0x0000000a1f077221 */ /* 0x050fe20000010000 */
[----:B------:R-:W-:Y:S01]  /*26e0*/  FADD.FTZ R12, R52, R11 ;  /* 0x0000000b340c7221 */ /* 0x000fe20000010000 */
[----:B------:R-:W-:-:S03]  /*26f0*/  F2FP.BF16.F32.PACK_AB R167, R31, R30 ;  /* 0x0000001e1fa7723e */ /* 0x000fc600000010ff */
[----:B------:R-:W-:Y:S02]  /*2700*/  FADD.FTZ R11, R53, R12 ;  /* 0x0000000c350b7221 */ /* 0x000fe40000010000 */
[----:B------:R-:W4:Y:S01]  /*2710*/  MUFU.EX2 R38, R38 ;  /* 0x0000002600267308 */ /* 0x000f220000000800 */
[----:B0-----:R-:W-:Y:S01]  /*2720*/  FADD.FTZ R10, R34, R7 ;  /* 0x00000007220a7221 */ /* 0x001fe20000010000 */
[----:B------:R-:W-:-:S04]  /*2730*/  FADD.FTZ R12, R56, R11 ;  /* 0x0000000b380c7221 */ /* 0x000fc80000010000 */
[----:B------:R-:W-:Y:S02]  /*2740*/  FADD.FTZ R11, R57, R12 ;  /* 0x0000000c390b7221 */ /* 0x000fe40000010000 */
[----:B------:R-:W0:Y:S01]  /*2750*/  MUFU.EX2 R39, R39 ;  /* 0x0000002700277308 */ /* 0x000e220000000800 */
[C---:B--2---:R-:W-:Y:S01]  /*2760*/  FADD.FTZ R7, R35.reuse, R10 ;  /* 0x0000000a23077221 */ /* 0x044fe20000010000 */
[----:B------:R-:W-:-:S06]  /*2770*/  F2FP.BF16.F32.PACK_AB R161, R35, R34 ;  /* 0x0000002223a1723e */ /* 0x000fcc00000010ff */
[----:B------:R-:W2:Y:S01]  /*2780*/  MUFU.EX2 R42, R42 ;  /* 0x0000002a002a7308 */ /* 0x000ea20000000800 */
[----:B----4-:R-:W-:-:S07]  /*2790*/  FADD.FTZ R10, R38, R7 ;  /* 0x00000007260a7221 */ /* 0x010fce0000010000 */
[----:B------:R-:W4:Y:S01]  /*27a0*/  MUFU.EX2 R43, R43 ;  /* 0x0000002b002b7308 */ /* 0x000f220000000800 */
[C---:B0-----:R-:W-:Y:S01]  /*27b0*/  FADD.FTZ R7, R39.reuse, R10 ;  /* 0x0000000a27077221 */ /* 0x041fe20000010000 */
[----:B------:R-:W-:-:S06]  /*27c0*/  F2FP.BF16.F32.PACK_AB R163, R39, R38 ;  /* 0x0000002627a3723e */ /* 0x000fcc00000010ff */
[----:B------:R-:W0:Y:S01]  /*27d0*/  MUFU.EX2 R46, R46 ;  /* 0x0000002e002e7308 */ /* 0x000e220000000800 */
[----:B--2---:R-:W-:-:S07]  /*27e0*/  FADD.FTZ R10, R42, R7 ;  /* 0x000000072a0a7221 */ /* 0x004fce0000010000 */
[----:B------:R-:W2:Y:S01]  /*27f0*/  MUFU.EX2 R47, R47 ;  /* 0x0000002f002f7308 */ /* 0x000ea20000000800 */
[C---:B----4-:R-:W-:Y:S01]  /*2800*/  FADD.FTZ R7, R43.reuse, R10 ;  /* 0x0000000a2b077221 */ /* 0x050fe20000010000 */
[----:B------:R-:W-:-:S06]  /*2810*/  F2FP.BF16.F32.PACK_AB R157, R43, R42 ;  /* 0x0000002a2b9d723e */ /* 0x000fcc00000010ff */
[----:B------:R-:W4:Y:S01]  /*2820*/  MUFU.EX2 R50, R50 ;  /* 0x0000003200327308 */ /* 0x000f220000000800 */
[----:B0-----:R-:W-:-:S07]  /*2830*/  FADD.FTZ R10, R46, R7 ;  /* 0x000000072e0a7221 */ /* 0x001fce0000010000 */
        /* <DEDUP_REMOVED lines=11> */
[----:B----4-:R-:W-:-:S07]  /*28f0*/  FADD.FTZ R12, R60, R11 ;  /* 0x0000000b3c0c7221 */ /* 0x010fce0000010000 */
[----:B------:R-:W4:Y:S01]  /*2900*/  MUFU.EX2 R58, R58 ;  /* 0x0000003a003a7308 */ /* 0x000f220000000800 */
[C---:B0-----:R-:W-:Y:S01]  /*2910*/  FADD.FTZ R7, R55.reuse, R10 ;  /* 0x0000000a37077221 */ /* 0x041fe20000010000 */
[----:B------:R-:W-:-:S06]  /*2920*/  F2FP.BF16.F32.PACK_AB R155, R55, R54 ;  /* 0x00000036379b723e */ /* 0x000fcc00000010ff */
[----:B------:R-:W0:Y:S01]  /*2930*/  MUFU.EX2 R64, R64 ;  /* 0x0000004000407308 */ /* 0x000e220000000800 */
[C---:B--2---:R-:W-:Y:S01]  /*2940*/  FADD.FTZ R11, R61.reuse, R12 ;  /* 0x0000000c3d0b7221 */ /* 0x044fe20000010000 */
[----:B------:R-:W-:-:S06]  /*2950*/  F2FP.BF16.F32.PACK_AB R170, R61, R60 ;  /* 0x0000003c3daa723e */ /* 0x000fcc00000010ff */
[----:B------:R-:W2:Y:S01]  /*2960*/  MUFU.EX2 R59, R59 ;  /* 0x0000003b003b7308 */ /* 0x000ea20000000800 */
[----:B----4-:R-:W-:-:S07]  /*2970*/  FADD.FTZ R10, R58, R7 ;  /* 0x000000073a0a7221 */ /* 0x010fce0000010000 */
[----:B------:R-:W4:Y:S01]  /*2980*/  MUFU.EX2 R65, R65 ;  /* 0x0000004100417308 */ /* 0x000f220000000800 */
[----:B0-----:R-:W-:-:S07]  /*2990*/  FADD.FTZ R12, R64, R11 ;  /* 0x0000000b400c7221 */ /* 0x001fce0000010000 */
[----:B------:R-:W0:Y:S01]  /*29a0*/  MUFU.EX2 R62, R62 ;  /* 0x0000003e003e7308 */ /* 0x000e220000000800 */
[C---:B--2---:R-:W-:Y:S01]  /*29b0*/  FADD.FTZ R7, R59.reuse, R10 ;  /* 0x0000000a3b077221 */ /* 0x044fe20000010000 */
[----:B------:R-:W-:-:S06]  /*29c0*/  F2FP.BF16.F32.PACK_AB R169, R59, R58 ;  /* 0x0000003a3ba9723e */ /* 0x000fcc00000010ff */
[----:B------:R-:W2:Y:S01]  /*29d0*/  MUFU.EX2 R68, R68 ;  /* 0x0000004400447308 */ /* 0x000ea20000000800 */
[C---:B----4-:R-:W-:Y:S01]  /*29e0*/  FADD.FTZ R11, R65.reuse, R12 ;  /* 0x0000000c410b7221 */ /* 0x050fe20000010000 */
[----:B------:R-:W-:-:S06]  /*29f0*/  F2FP.BF16.F32.PACK_AB R172, R65, R64 ;  /* 0x0000004041ac723e */ /* 0x000fcc00000010ff */
[----:B------:R-:W4:Y:S01]  /*2a00*/  MUFU.EX2 R63, R63 ;  /* 0x0000003f003f7308 */ /* 0x000f220000000800 */
[----:B0-----:R-:W-:-:S07]  /*2a10*/  FADD.FTZ R10, R62, R7 ;  /* 0x000000073e0a7221 */ /* 0x001fce0000010000 */
[----:B------:R-:W0:Y:S01]  /*2a20*/  MUFU.EX2 R66, R66 ;  /* 0x0000004200427308 */ /* 0x000e220000000800 */
[----:B--2---:R-:W-:Y:S01]  /*2a30*/  FADD.FTZ R12, R68, R11 ;  /* 0x0000000b440c7221 */ /* 0x004fe20000010000 */
[----:B------:R-:W-:-:S03]  /*2a40*/  F2FP.BF16.F32.PACK_AB R174, R9, R68 ;  /* 0x0000004409ae723e */ /* 0x000fc600000010ff */
[----:B------:R-:W-:-:S03]  /*2a50*/  FADD.FTZ R7, R9, R12 ;  /* 0x0000000c09077221 */ /* 0x000fc60000010000 */
[----:B------:R-:W2:Y:S01]  /*2a60*/  MUFU.EX2 R67, R67 ;  /* 0x0000004300437308 */ /* 0x000ea20000000800 */
[C---:B----4-:R-:W-:Y:S01]  /*2a70*/  FADD.FTZ R11, R63.reuse, R10 ;  /* 0x0000000a3f0b7221 */ /* 0x050fe20000010000 */
[----:B------:R-:W-:-:S06]  /*2a80*/  F2FP.BF16.F32.PACK_AB R171, R63, R62 ;  /* 0x0000003e3fab723e */ /* 0x000fcc00000010ff */
[----:B------:R-:W4:Y:S01]  /*2a90*/  MUFU.EX2 R70, R70 ;  /* 0x0000004600467308 */ /* 0x000f220000000800 */
[----:B0-----:R-:W-:-:S07]  /*2aa0*/  FADD.FTZ R10, R66, R11 ;  /* 0x0000000b420a7221 */ /* 0x001fce0000010000 */
[----:B------:R4:W0:Y:S01]  /*2ab0*/  MUFU.EX2 R175, R6 ;  /* 0x0000000600af7308 */ /* 0x0008220000000800 */
[C---:B--2---:R-:W-:Y:S01]  /*2ac0*/  FADD.FTZ R9, R67.reuse, R10 ;  /* 0x0000000a43097221 */ /* 0x044fe20000010000 */
[----:B------:R-:W-:-:S03]  /*2ad0*/  F2FP.BF16.F32.PACK_AB R173, R67, R66 ;  /* 0x0000004243ad723e */ /* 0x000fc600000010ff */
[----:B----4-:R-:W-:-:S04]  /*2ae0*/  FADD.FTZ R6, R70, R9 ;  /* 0x0000000946067221 */ /* 0x010fc80000010000 */
[C---:B0-----:R-:W-:Y:S01]  /*2af0*/  FADD.FTZ R6, R175.reuse, R6 ;  /* 0x00000006af067221 */ /* 0x041fe20000010000 */
[----:B------:R-:W-:Y:S01]  /*2b00*/  F2FP.BF16.F32.PACK_AB R175, R175, R70 ;  /* 0x00000046afaf723e */ /* 0x000fe200000010ff */
[----:B------:R-:W-:Y:S06]  /*2b10*/  @!P0 BRA `(.L_x_18) ;  /* 0x0000000000048947 */ /* 0x000fec0003800000 */
[----:B------:R-:W-:Y:S01]  /*2b20*/  BPT.TRAP 0x1 ;  /* 0x000000040000795c */ /* 0x000fe20000300000 */
.L_x_18:
[----:B------:R0:W2:Y:S01]  /*2b30*/  SYNCS.PHASECHK.TRANS64.TRYWAIT P1, [UR41+0x22850], R8 ;  /* 0x02285008ff0075a7 */ /* 0x0000a20008020169 */
[----:B------:R-:W-:Y:S05]  /*2b40*/  @!P0 BRA `(.L_x_19) ;  /* 0x0000000000048947 */ /* 0x000fea0003800000 */
[----:B------:R-:W-:Y:S01]  /*2b50*/  BPT.TRAP 0x1 ;  /* 0x000000040000795c */ /* 0x000fe20000300000 */
.L_x_19:
[----:B--2---:R-:W-:Y:S05]  /*2b60*/  @P1 BRA `(.L_x_20) ;  /* 0x0000000000081947 */ /* 0x004fea0003800000 */
[----:B------:R-:W2:Y:S02]  /*2b70*/  SYNCS.PHASECHK.TRANS64.TRYWAIT P1, [UR41+0x22850], R8 ;  /* 0x02285008ff0075a7 */ /* 0x000ea40008020169 */
[----:B--2---:R-:W-:Y:S05]  /*2b80*/  @!P1 BRA `(.L_x_21) ;  /* 0x0000008400c49947 */ /* 0x004fea0003800000 */
.L_x_20:
[----:B------:R4:W-:Y:S01]  /*2b90*/  BAR.SYNC.DEFER_BLOCKING R3, 0x100 ;  /* 0x000400030000751d */ /* 0x0009e20000010000 */
[----:B------:R-:W-:-:S04]  /*2ba0*/  UIADD3 UR4, UR41, 0x400, URZ ;  /* 0x0000040029047890 */ /* 0x000fc8000fffe03f */
[----:B------:R-:W-:Y:S01]  /*2bb0*/  USHF.R.U32.HI UR4, URZ, 0x4, UR4 ;  /* 0x000000043f047899 */ /* 0x000fe20008011604 */
[----:B------:R-:W-:-:S03]  /*2bc0*/  UMOV UR15, 0x40000040 ;  /* 0x40000040000f7882 */ /* 0x000fc60000000000 */
[----:B------:R-:W-:-:S04]  /*2bd0*/  ULOP3.LUT UR4, UR4, 0x3fff, URZ, 0xc0, !UPT ;  /* 0x00003fff04047892 */ /* 0x000fc8000f8ec03f */
[----:B------:R-:W-:-:S04]  /*2be0*/  ULOP3.LUT UR24, UR4, 0x3000000, URZ, 0xfc, !UPT ;  /* 0x0300000004187892 */ /* 0x000fc8000f8efc3f */
[----:B------:R-:W-:-:S03]  /*2bf0*/  UIADD3 UR4, UR24, 0x80, URZ ;  /* 0x0000008018047890 */ /* 0x000fc6000fffe03f */
[----:B------:R-:W-:Y:S01]  /*2c00*/  UMOV UR14, UR24 ;  /* 0x00000018000e7c82 */ /* 0x000fe20008000000 */
[----:B------:R-:W-:-:S06]  /*2c10*/  WARPGROUP.ARRIVE ;  /* 0x00000000000079c5 */ /* 0x000fcc0000000000 */
[----:B------:R-:W-:Y:S01]  /*2c20*/  HGMMA.64x256x16.F32.BF16 R24, R164, gdesc[UR12].tnspB, RZ, !UPT, gsb0 ;  /* 0x43e0000ca4187df0 */ /* 0x000fe2000c0018ff */
[----:B------:R-:W-:Y:S01]  /*2c30*/  UMOV UR14, UR4 ;  /* 0x00000004000e7c82 */ /* 0x000fe20008000000 */
[----:B------:R-:W-:Y:S01]  /*2c40*/  UMOV UR15, 0x40000040 ;  /* 0x40000040000f7882 */ /* 0x000fe20000000000 */
[----:B------:R-:W-:Y:S01]  /*2c50*/  UIADD3 UR4, UR24, 0x100, URZ ;  /* 0x0000010018047890 */ /* 0x000fe2000fffe03f */
[----:B------:R-:W-:Y:S02]  /*2c60*/  WARPGROUP.DEPBAR.LE gsb0, 0x0 ;  /* 0x00008000000079c5 */ /* 0x000fe40000010000 */
[----:B------:R-:W-:-:S15]  /*2c70*/  WARPGROUP.ARRIVE ;  /* 0x00000000000079c5 */ /* 0x000fde0000000000 */
[----:B------:R-:W-:-:S07]  /*2c80*/  NOP ;  /* 0x0000000000007918 */ /* 0x000fce0000000000 */
[----:B------:R-:W-:Y:S01]  /*2c90*/  HGMMA.64x256x16.F32.BF16 R24, R160, gdesc[UR12].tnspB, R24, gsb0 ;  /* 0x43e0000ca0187df0 */ /* 0x000fe20008001818 */
        /* <DEDUP_REMOVED lines=23> */
[----:B------:R-:W-:Y:S02]  /*2e10*/  WARPGROUP.DEPBAR.LE gsb0, 0x0 ;  /* 0x00008000000079c5 */ /* 0x000fe40000010000 */
[----:B------:R-:W-:-:S15]  /*2e20*/  WARPGROUP.ARRIVE ;  /* 0x00000000000079c5 */ /* 0x000fde0000000000 */
[----:B------:R-:W-:-:S08]  /*2e30*/  NOP ;  /* 0x0000000000007918 */ /* 0x000fd00000000000 */
[----:B------:R-:W-:Y:S03]  /*2e40*/  HGMMA.64x256x16.F32.BF16 R24, R172, gdesc[UR12].tnspB, R24, gsb0 ;  /* 0x43e0000cac187df0 */ /* 0x000fe60008001818 */
[----:B------:R-:W-:Y:S02]  /*2e50*/  WARPGROUP.DEPBAR.LE gsb0, 0x0 ;  /* 0x00008000000079c5 */ /* 0x000fe40000010000 */
[----:B----4-:R-:W-:Y:S05]  /*2e60*/  @!P0 BRA `(.L_x_22) ;  /* 0x0000000000048947 */ /* 0x010fea0003800000 */
[----:B------:R-:W-:Y:S01]  /*2e70*/  BPT.TRAP 0x1 ;  /* 0x000000040000795c */ /* 0x000fe20000300000 */
.L_x_22:
[----:B------:R-:W-:Y:S02]  /*2e80*/  UIADD3 UR7, UR43, -0x2, URZ ;  /* 0xfffffffe2b077890 */ /* 0x000fe4000fffe03f */
[----:B------:R-:W-:Y:S02]  /*2e90*/  UIADD3 UR4, UR41, 0x22860, URZ ;  /* 0x0002286029047890 */ /* 0x000fe4000fffe03f */
[----:B------:R-:W-:Y:S02]  /*2ea0*/  UISETP.GE.AND UP0, UPT, UR7, UR40, UPT ;  /* 0x000000280700728c */ /* 0x000fe4000bf06270 */
[----:B------:R-:W-:-:S04]  /*2eb0*/  UPRMT UR4, UR25, 0x654, UR4 ;  /* 0x0000065419047896 */ /* 0x000fc80008000004 */
[----:B------:R-:W-:-:S05]  /*2ec0*/  PLOP3.LUT P1, PT, PT, PT, UP0, 0x80, 0x0 ;  /* 0x000000000000781c */ /* 0x000fca0003f2f008 */
[----:B------:R-:W-:Y:S08]  /*2ed0*/  SYNCS.ARRIVE.TRANS64.RED.A1T0 RZ, [UR4], RZ ;  /* 0x000000ffffff79a7 */ /* 0x000ff00008100404 */
[----:B------:R-:W-:Y:S05]  /*2ee0*/  @!P1 BRA `(.L_x_23) ;  /* 0x0000001c00409947 */ /* 0x000fea0003800000 */
[----:B------:R-:W-:Y:S01]  /*2ef0*/  IMAD.MOV.U32 R200, RZ, RZ, R5 ;  /* 0x000000ffffc87224 */ /* 0x000fe200078e0005 */
[----:B------:R-:W-:Y:S01]  /*2f00*/  MOV R11, R4 ;  /* 0x00000004000b7202 */ /* 0x000fe20000000f00 */
[----:B------:R-:W-:Y:S01]  /*2f10*/  UMOV UR4, URZ ;  /* 0x0000003f00047c82 */ /* 0x000fe20008000000 */
[----:B------:R-:W-:Y:S01]  /*2f20*/  UMOV UR5, URZ ;  /* 0x0000003f00057c82 */ /* 0x000fe20008000000 */
[----:B------:R-:W-:-:S05]  /*2f30*/  ULDC UR27, c[0x0][0x988] ;  /* 0x00026200001b7ab9 */ /* 0x000fca0000000800 */
.L_x_34:
[----:B------:R-:W-:Y:S01]  /*2f40*/  UIADD3 UR5, UR5, 0x1, URZ ;  /* 0x0000000105057890 */ /* 0x000fe2000fffe03f */
[----:B---3--:R-:W-:Y:S01]  /*2f50*/  IMAD.U32 R0, RZ, RZ, UR7 ;  /* 0x00000007ff007e24 */ /* 0x008fe2000f8e00ff */
[----:B------:R-:W-:Y:S02]  /*2f60*/  UIADD3 UR7, UR7, -0x1, URZ ;  /* 0xffffffff07077890 */ /* 0x000fe4000fffe03f */
[----:B------:R-:W-:Y:S02]  /*2f70*/  UISETP.NE.AND UP0, UPT, UR5, 0x2, UPT ;  /* 0x000000020500788c */ /* 0x000fe4000bf05270 */
[----:B------:R-:W-:Y:S02]  /*2f80*/  ISETP.GT.AND P1, PT, R0, UR40, PT ;  /* 0x0000002800007c0c */ /* 0x000fe4000bf24270 */
[----:B------:R-:W-:Y:S02]  /*2f90*/  USEL UR10, URZ, 0x1, UP0 ;  /* 0x000000013f0a7887 */ /* 0x000fe40008000000 */
[----:B------:R-:W-:-:S02]  /*2fa0*/  USEL UR5, UR5, URZ, UP0 ;  /* 0x0000003f05057287 */ /* 0x000fc40008000000 */
[----:B------:R-:W-:Y:S01]  /*2fb0*/  ULOP3.LUT UR4, UR4, UR10, URZ, 0x3c, !UPT ;  /* 0x0000000a04047292 */ /* 0x000fe2000f8e3c3f */
[----:B01----:R-:W-:Y:S11]  /*2fc0*/  @!P0 BRA `(.L_x_24) ;  /* 0x0000000000048947 */ /* 0x003ff60003800000 */
[----:B------:R-:W-:Y:S01]  /*2fd0*/  BPT.TRAP 0x1 ;  /* 0x000000040000795c */ /* 0x000fe20000300000 */
.L_x_24:
[----:B------:R-:W-:Y:S01]  /*2fe0*/  ULEA UR26, UR5, UR41, 0x3 ;  /* 0x00000029051a7291 */ /* 0x000fe2000f8e183f */
[----:B--2---:R-:W-:-:S05]  /*2ff0*/  IMAD.U32 R9, RZ, RZ, UR4 ;  /* 0x00000004ff097e24 */ /* 0x004fca000f8e00ff */
[----:B------:R-:W-:-:S04]  /*3000*/  SHF.L.U32 R9, R9, 0x1f, RZ ;  /* 0x0000001f09097819 */ /* 0x000fc800000006ff */
[----:B------:R2:W3:Y:S01]  /*3010*/  SYNCS.PHASECHK.TRANS64.TRYWAIT P2, [UR26+0x22830], R9 ;  /* 0x02283009ff0075a7 */ /* 0x0004e2000804015a */
[----:B------:R-:W-:Y:S05]  /*3020*/  @!P0 BRA `(.L_x_25) ;  /* 0x0000000000048947 */ /* 0x000fea0003800000 */
[----:B------:R-:W-:Y:S01]  /*3030*/  BPT.TRAP 0x1 ;  /* 0x000000040000795c */ /* 0x000fe20000300000 */
.L_x_25:
[----:B---3--:R-:W-:Y:S05]  /*3040*/  @P2 BRA `(.L_x_26) ;  /* 0x0000000000082947 */ /* 0x008fea0003800000 */
[----:B------:R-:W3:Y:S02]  /*3050*/  SYNCS.PHASECHK.TRANS64.TRYWAIT P2, [UR26+0x22830], R9 ;  /* 0x02283009ff0075a7 */ /* 0x000ee4000804015a */
[----:B---3--:R-:W-:Y:S05]  /*3060*/  @!P2 BRA `(.L_x_27) ;  /* 0x0000008000a4a947 */ /* 0x008fea0003800000 */
.L_x_26:
[----:B------:R-:W-:Y:S01]  /*3070*/  UIMAD UR10, UR5, 0x300, UR6 ;  /* 0x00000300050a78a4 */ /* 0x000fe2000f8e0206 */
[----:B------:R-:W-:Y:S01]  /*3080*/  WARPGROUP.ARRIVE ;  /* 0x00000000000079c5 */ /* 0x000fe20000000000 */
[----:B------:R-:W-:Y:S01]  /*3090*/  UMOV UR11, 0x40000040 ;  /* 0x40000040000b7882 */ /* 0x000fe20000000000 */
[----:B------:R-:W-:Y:S01]  /*30a0*/  UMOV UR15, 0x40000040 ;  /* 0x40000040000f7882 */ /* 0x000fe20000000000 */
[----:B------:R-:W-:Y:S01]  /*30b0*/  UIADD3 UR14, UR10, 0x2, URZ ;  /* 0x000000020a0e7890 */ /* 0x000fe2000fffe03f */
[----:B---3--:R-:W-:Y:S01]  /*30c0*/  IADD3 R0, -R2, 0xb, RZ ;  /* 0x0000000b02007810 */ /* 0x008fe20007ffe1ff */
[----:B------:R-:W-:Y:S01]  /*30d0*/  UIADD3 UR18, UR10, 0x4, URZ ;  /* 0x000000040a127890 */ /* 0x000fe2000fffe03f */
[----:B------:R-:W-:Y:S02]  /*30e0*/  UMOV UR19, 0x40000040 ;  /* 0x4000004000137882 */ /* 0x000fe40000000000 */
[----:B------:R-:W-:Y:S01]  /*30f0*/  HGMMA.64x96x16.F32.BF16 R152, gdesc[UR8], RZ, !UPT, gsb0 ;  /* 0x01600000089879f0 */ /* 0x000fe2000c0018ff */
[----:B------:R-:W-:Y:S01]  /*3100*/  UIADD3 UR22, UR10, 0x6, URZ ;  /* 0x000000060a167890 */ /* 0x000fe2000fffe03f */
[----:B------:R-:W-:Y:S01]  /*3110*/  UMOV UR23, 0x40000040 ;  /* 0x4000004000177882 */ /* 0x000fe20000000000 */
[----:B------:R-:W-:-:S02]  /*3120*/  WARPGROUP.DEPBAR.LE gsb0, 0x0 ;  /* 0x00008000000079c5 */ /* 0x000fc40000010000 */
        /* <DEDUP_REMOVED lines=10> */
[----:B------:R-:W-:Y:S05]  /*31d0*/  @!P0 BRA `(.L_x_28) ;  /* 0x0000000000048947 */ /* 0x000fea0003800000 */
[----:B------:R-:W-:Y:S01]  /*31e0*/  BPT.TRAP 0x1 ;  /* 0x000000040000795c */ /* 0x000fe20000300000 */
.L_x_28:
[----:B------:R-:W-:Y:S01]  /*31f0*/  FMNMX.FTZ R4, R152, R11, !PT ;  /* 0x0000000b98047209 */ /* 0x000fe20007810000 */
[----:B------:R-:W-:Y:S01]  /*3200*/  UMOV UR10, UR27 ;  /* 0x0000001b000a7c82 */ /* 0x000fe20008000000 */
[----:B------:R-:W-:Y:S01]  /*3210*/  FMNMX.FTZ R10, R154, R200, !PT ;  /* 0x000000c89a0a7209 */ /* 0x000fe20007810000 */
[----:B------:R-:W-:Y:S01]  /*3220*/  UIADD3 UR11, UR26, 0x22840, URZ ;  /* 0x000228401a0b7890 */ /* 0x000fe2000fffe03f */
[----:B------:R-:W-:-:S03]  /*3230*/  FMNMX.FTZ R5, R153, R4, !PT ;  /* 0x0000000499057209 */ /* 0x000fc60007810000 */
[----:B------:R-:W-:Y:S01]  /*3240*/  UPRMT UR11, UR25, 0x654, UR11 ;  /* 0x00000654190b7896 */ /* 0x000fe2000800000b */
[----:B------:R-:W-:-:S04]  /*3250*/  FMNMX.FTZ R4, R156, R5, !PT ;  /* 0x000000059c047209 */ /* 0x000fc80007810000 */
[----:B------:R-:W-:-:S04]  /*3260*/  FMNMX.FTZ R5, R157, R4, !PT ;  /* 0x000000049d057209 */ /* 0x000fc80007810000 */
[----:B------:R-:W-:Y:S01]  /*3270*/  FMNMX.FTZ R4, R160, R5, !PT ;  /* 0x00000005a0047209 */ /* 0x000fe20007810000 */
[----:B------:R-:W-:Y:S03]  /*3280*/  SYNCS.ARRIVE.TRANS64.RED.A1T0 RZ, [UR11], RZ ;  /* 0x000000ffffff79a7 */ /* 0x000fe6000810040b */
[----:B------:R-:W-:-:S04]  /*3290*/  FMNMX.FTZ R5, R161, R4, !PT ;  /* 0x00000004a1057209 */ /* 0x000fc80007810000 */
        /* <DEDUP_REMOVED lines=17> */
[----:B------:R-:W-:-:S05]  /*33b0*/  FMNMX.FTZ R5, R197, R4, !PT ;  /* 0x00000004c5057209 */ /* 0x000fca0007810000 */
[----:B------:R-:W4:Y:S02]  /*33c0*/  SHFL.BFLY PT, R4, R5, 0x2, 0x1f ;  /* 0x0c401f0005047f89 */ /* 0x000f2400000e0000 */
[----:B----4-:R-:W-:Y:S02]  /*33d0*/  FMNMX.FTZ R12, R5, R4, !PT ;  /* 0x00000004050c7209 */ /* 0x010fe40007810000 */
[----:B------:R-:W-:-:S03]  /*33e0*/  FMNMX.FTZ R5, R155, R10, !PT ;  /* 0x0000000a9b057209 */ /* 0x000fc60007810000 */
[----:B------:R-:W4:Y:S01]  /*33f0*/  SHFL.BFLY PT, R13, R12, 0x1, 0x1f ;  /* 0x0c201f000c0d7f89 */ /* 0x000f2200000e0000 */
[----:B------:R-:W-:-:S04]  /*3400*/  FMNMX.FTZ R10, R158, R5, !PT ;  /* 0x000000059e0a7209 */ /* 0x000fc80007810000 */
[----:B------:R-:W-:-:S04]  /*3410*/  FMNMX.FTZ R5, R159, R10, !PT ;  /* 0x0000000a9f057209 */ /* 0x000fc80007810000 */
[----:B------:R-:W-:-:S04]  /*3420*/  FMNMX.FTZ R10, R162, R5, !PT ;  /* 0x00000005a20a7209 */ /* 0x000fc80007810000 */
[----:B------:R-:W-:-:S04]  /*3430*/  FMNMX.FTZ R5, R163, R10, !PT ;  /* 0x0000000aa3057209 */ /* 0x000fc80007810000 */
[----:B------:R-:W-:-:S04]  /*3440*/  FMNMX.FTZ R10, R166, R5, !PT ;  /* 0x00000005a60a7209 */ /* 0x000fc80007810000 */
[----:B------:R-:W-:Y:S02]  /*3450*/  FMNMX.FTZ R5, R167, R10, !PT ;  /* 0x0000000aa7057209 */ /* 0x000fe40007810000 */
[----:B----4-:R-:W-:Y:S02]  /*3460*/  FMNMX.FTZ R4, R12, R13, !PT ;  /* 0x0000000d0c047209 */ /* 0x010fe40007810000 */
[----:B------:R-:W-:-:S03]  /*3470*/  FMNMX.FTZ R10, R170, R5, !PT ;  /* 0x00000005aa0a7209 */ /* 0x000fc60007810000 */
[C---:B------:R-:W-:Y:S01]  /*3480*/  FMUL.FTZ R202, R4.reuse, UR10 ;  /* 0x0000000a04ca7c20 */ /* 0x040fe20008410000 */
[----:B------:R-:W-:Y:S01]  /*3490*/  FMNMX.FTZ R5, R171, R10, !PT ;  /* 0x0000000aab057209 */ /* 0x000fe20007810000 */
[----:B01----:R-:W-:Y:S02]  /*34a0*/  FADD.FTZ R8, -R4, R11 ;  /* 0x0000000b04087221 */ /* 0x003fe40000010100 */
[--C-:B------:R-:W-:Y:S01]  /*34b0*/  FFMA.FTZ R17, R161, UR10, -R202.reuse ;  /* 0x0000000aa1117c23 */ /* 0x100fe200080108ca */
[----:B------:R-:W-:Y:S01]  /*34c0*/  FMNMX.FTZ R10, R174, R5, !PT ;  /* 0x00000005ae0a7209 */ /* 0x000fe20007810000 */
[--C-:B------:R-:W-:Y:S01]  /*34d0*/  FFMA.FTZ R22, R153, UR10, -R202.reuse ;  /* 0x0000000a99167c23 */ /* 0x100fe200080108ca */
[--C-:B------:R-:W-:Y:S01]  /*34e0*/  FFMA.FTZ R153, R177, UR10, -R202.reuse ;  /* 0x0000000ab1997c23 */ /* 0x100fe200080108ca */
[----:B------:R-:W-:Y:S01]  /*34f0*/  FMUL.FTZ R8, R8, UR10 ;  /* 0x0000000a08087c20 */ /* 0x000fe20008410000 */
        /* <DEDUP_REMOVED lines=21> */
[----:B------:R-:W1:Y:S01]  /*3650*/  MUFU.EX2 R22, R22 ;  /* 0x0000001600167308 */ /* 0x000e620000000800 */
[--C-:B------:R-:W-:Y:S01]  /*3660*/  FFMA.FTZ R21, R181, UR10, -R202.reuse ;  /* 0x0000000ab5157c23 */ /* 0x100fe200080108ca */
[--C-:B------:R-:W-:Y:S01]  /*3670*/  FFMA.FTZ R23, R185, UR10, -R202.reuse ;  /* 0x0000000ab9177c23 */ /* 0x100fe200080108ca */
[----:B------:R-:W-:Y:S01]  /*3680*/  FMNMX.FTZ R5, R187, R10, !PT ;  /* 0x0000000abb057209 */ /* 0x000fe20007810000 */
[--C-:B------:R-:W-:Y:S01]  /*3690*/  FFMA.FTZ R11, R188, UR10, -R202.reuse ;  /* 0x0000000abc0b7c23 */ /* 0x100fe200080108ca */
[--C-:B------:R-:W-:Y:S01]  /*36a0*/  FFMA.FTZ R18, R189, UR10, -R202.reuse ;  /* 0x0000000abd127c23 */ /* 0x100fe200080108ca */
[--C-:B------:R-:W-:Y:S01]  /*36b0*/  FFMA.FTZ R172, R192, UR10, -R202.reuse ;  /* 0x0000000ac0ac7c23 */ /* 0x100fe200080108ca */
[----:B------:R-:W-:Y:S01]  /*36c0*/  FMNMX.FTZ R10, R190, R5, !PT ;  /* 0x00000005be0a7209 */ /* 0x000fe20007810000 */
[----:B------:R-:W4:Y:S01]  /*36d0*/  MUFU.EX2 R20, R20 ;  /* 0x0000001400147308 */ /* 0x000f220000000800 */
[----:B0-----:R-:W-:Y:S01]  /*36e0*/  FFMA.FTZ R7, R8, R7, R15 ;  /* 0x0000000708077223 */ /* 0x001fe2000001000f */
[--C-:B------:R-:W-:Y:S01]  /*36f0*/  FFMA.FTZ R173, R193, UR10, -R202.reuse ;  /* 0x0000000ac1ad7c23 */ /* 0x100fe200080108ca */
[----:B------:R-:W-:Y:S01]  /*3700*/  FMNMX.FTZ R5, R191, R10, !PT ;  /* 0x0000000abf057209 */ /* 0x000fe20007810000 */
[--C-:B------:R-:W-:Y:S01]  /*3710*/  FFMA.FTZ R196, R196, UR10, -R202.reuse ;  /* 0x0000000ac4c47c23 */ /* 0x100fe200080108ca */
[----:B------:R-:W-:Y:S01]  /*3720*/  FFMA.FTZ R181, R197, UR10, -R202 ;  /* 0x0000000ac5b57c23 */ /* 0x000fe200080108ca */
[-C--:B------:R-:W-:Y:S01]  /*3730*/  FMUL.FTZ R24, R24, R8.reuse ;  /* 0x0000000818187220 */ /* 0x080fe20000410000 */
[----:B------:R-:W-:Y:S01]  /*3740*/  FMNMX.FTZ R10, R194, R5, !PT ;  /* 0x00000005c20a7209 */ /* 0x000fe20007810000 */
[----:B------:R-:W0:Y:S01]  /*3750*/  MUFU.EX2 R201, R201 ;  /* 0x000000c900c97308 */ /* 0x000e220000000800 */
[----:B-1----:R-:W-:Y:S01]  /*3760*/  FADD.FTZ R7, R22, R7 ;  /* 0x0000000716077221 */ /* 0x002fe20000010000 */
[----:B------:R-:W-:Y:S01]  /*3770*/  FMUL.FTZ R25, R25, R8 ;  /* 0x0000000819197220 */ /* 0x000fe20000410000 */
[----:B------:R-:W-:Y:S01]  /*3780*/  FMNMX.FTZ R5, R195, R10, !PT ;  /* 0x0000000ac3057209 */ /* 0x000fe20007810000 */
[-C--:B------:R-:W-:Y:S01]  /*3790*/  FMUL.FTZ R28, R28, R8.reuse ;  /* 0x000000081c1c7220 */ /* 0x080fe20000410000 */
[-C--:B------:R-:W-:Y:S01]  /*37a0*/  FMUL.FTZ R29, R29, R8.reuse ;  /* 0x000000081d1d7220 */ /* 0x080fe20000410000 */
[-C--:B------:R-:W-:Y:S01]  /*37b0*/  FMUL.FTZ R32, R32, R8.reuse ;  /* 0x0000000820207220 */ /* 0x080fe20000410000 */
[----:B------:R-:W-:Y:S01]  /*37c0*/  FMNMX.FTZ R10, R198, R5, !PT ;  /* 0x00000005c60a7209 */ /* 0x000fe20007810000 */
[----:B------:R-:W-:Y:S01]  /*37d0*/  MUFU.EX2 R160, R160 ;  /* 0x000000a000a07308 */ /* 0x000fe20000000800 */
[----:B----4-:R-:W-:Y:S01]  /*37e0*/  FADD.FTZ R164, R20, R7 ;  /* 0x0000000714a47221 */ /* 0x010fe20000010000 */
[----:B------:R-:W-:Y:S01]  /*37f0*/  FMUL.FTZ R33, R33, R8 ;  /* 0x0000000821217220 */ /* 0x000fe20000410000 */
[----:B------:R-:W-:Y:S01]  /*3800*/  FMNMX.FTZ R10, R199, R10, !PT ;  /* 0x0000000ac70a7209 */ /* 0x000fe20007810000 */
[-C--:B------:R-:W-:Y:S01]  /*3810*/  FMUL.FTZ R36, R36, R8.reuse ;  /* 0x0000000824247220 */ /* 0x080fe20000410000 */
[-C--:B------:R-:W-:Y:S01]  /*3820*/  FMUL.FTZ R37, R37, R8.reuse ;  /* 0x0000000825257220 */ /* 0x080fe20000410000 */
[-C--:B------:R-:W-:Y:S01]  /*3830*/  FMUL.FTZ R40, R40, R8.reuse ;  /* 0x0000000828287220 */ /* 0x080fe20000410000 */
[-C--:B------:R-:W-:Y:S01]  /*3840*/  FMUL.FTZ R41, R41, R8.reuse ;  /* 0x0000000829297220 */ /* 0x080fe20000410000 */
[----:B------:R-:W1:Y:S01]  /*3850*/  SHFL.BFLY PT, R5, R10, 0x2, 0x1f ;  /* 0x0c401f000a057f89 */ /* 0x000e6200000e0000 */
[----:B------:R-:W-:Y:S01]  /*3860*/  MUFU.EX2 R17, R17 ;  /* 0x0000001100117308 */ /* 0x000fe20000000800 */
[-C--:B------:R-:W-:Y:S01]  /*3870*/  FMUL.FTZ R44, R44, R8.reuse ;  /* 0x000000082c2c7220 */ /* 0x080fe20000410000 */
[-C--:B------:R-:W-:Y:S01]  /*3880*/  FMUL.FTZ R45, R45, R8.reuse ;  /* 0x000000082d2d7220 */ /* 0x080fe20000410000 */
[-C--:B------:R-:W-:Y:S01]  /*3890*/  FMUL.FTZ R48, R48, R8.reuse ;  /* 0x0000000830307220 */ /* 0x080fe20000410000 */
[-C--:B------:R-:W-:Y:S01]  /*38a0*/  FMUL.FTZ R49, R49, R8.reuse ;  /* 0x0000000831317220 */ /* 0x080fe20000410000 */
[-C--:B------:R-:W-:Y:S01]  /*38b0*/  FMUL.FTZ R52, R52, R8.reuse ;  /* 0x0000000834347220 */ /* 0x080fe20000410000 */
[-C--:B------:R-:W-:Y:S01]  /*38c0*/  FMUL.FTZ R53, R53, R8.reuse ;  /* 0x0000000835357220 */ /* 0x080fe20000410000 */
[-C--:B------:R-:W-:Y:S01]  /*38d0*/  FMUL.FTZ R56, R56, R8.reuse ;  /* 0x0000000838387220 */ /* 0x080fe20000410000 */
        /* <DEDUP_REMOVED lines=15> */
[----:B-1----:R-:W-:Y:S01]  /*39d0*/  FMNMX.FTZ R161, R10, R5, !PT ;  /* 0x000000050aa17209 */ /* 0x002fe20007810000 */
[----:B------:R-:W-:Y:S01]  /*39e0*/  MUFU.EX2 R156, R156 ;  /* 0x0000009c009c7308 */ /* 0x000fe20000000800 */
[-C--:B------:R-:W-:Y:S01]  /*39f0*/  FMUL.FTZ R84, R84, R8.reuse ;  /* 0x0000000854547220 */ /* 0x080fe20000410000 */
[-C--:B------:R-:W-:Y:S01]  /*3a00*/  FMUL.FTZ R85, R85, R8.reuse ;  /* 0x0000000855557220 */ /* 0x080fe20000410000 */
[-C--:B------:R-:W-:Y:S01]  /*3a10*/  FMUL.FTZ R88, R88, R8.reuse ;  /* 0x0000000858587220 */ /* 0x080fe20000410000 */
[----:B------:R-:W1:Y:S01]  /*3a20*/  SHFL.BFLY PT, R10, R161, 0x1, 0x1f ;  /* 0x0c201f00a10a7f89 */ /* 0x000e6200000e0000 */
        /* <DEDUP_REMOVED lines=22> */
[----:B------:R-:W-:Y:S01]  /*3b90*/  FMUL.FTZ R128, R128, R8 ;  /* 0x0000000880807220 */ /* 0x000fe20000410000 */
[----:B-1----:R-:W-:Y:S01]  /*3ba0*/  FMNMX.FTZ R5, R161, R10, !PT ;  /* 0x0000000aa1057209 */ /* 0x002fe20007810000 */
[-C--:B------:R-:W-:Y:S01]  /*3bb0*/  FMUL.FTZ R129, R129, R8.reuse ;  /* 0x0000000881817220 */ /* 0x080fe20000410000 */
[-C--:B------:R-:W-:Y:S01]  /*3bc0*/  FMUL.FTZ R132, R132, R8.reuse ;  /* 0x0000000884847220 */ /* 0x080fe20000410000 */
[-C--:B------:R-:W-:Y:S01]  /*3bd0*/  FMUL.FTZ R133, R133, R8.reuse ;  /* 0x0000000885857220 */ /* 0x080fe20000410000 */
[----:B------:R-:W-:Y:S01]  /*3be0*/  MUFU.EX2 R152, R152 ;  /* 0x0000009800987308 */ /* 0x000fe20000000800 */
[----:B------:R-:W-:Y:S01]  /*3bf0*/  FADD.FTZ R161, -R5, R200 ;  /* 0x000000c805a17221 */ /* 0x000fe20000010100 */
[-C--:B------:R-:W-:Y:S01]  /*3c00*/  FMUL.FTZ R136, R136, R8.reuse ;  /* 0x0000000888887220 */ /* 0x080fe20000410000 */
[-C--:B------:R-:W-:Y:S01]  /*3c10*/  FMUL.FTZ R137, R137, R8.reuse ;  /* 0x0000000889897220 */ /* 0x080fe20000410000 */
[-C--:B------:R-:W-:Y:S01]  /*3c20*/  FMUL.FTZ R140, R140, R8.reuse ;  /* 0x000000088c8c7220 */ /* 0x080fe20000410000 */
[----:B------:R-:W-:Y:S01]  /*3c30*/  FMUL.FTZ R177, R161, UR10 ;  /* 0x0000000aa1b17c20 */ /* 0x000fe20008410000 */
[----:B------:R-:W-:Y:S01]  /*3c40*/  FMUL.FTZ R161, R5, UR10 ;  /* 0x0000000a05a17c20 */ /* 0x000fe20008410000 */
[-C--:B------:R-:W-:Y:S01]  /*3c50*/  FMUL.FTZ R141, R141, R8.reuse ;  /* 0x000000088d8d7220 */ /* 0x080fe20000410000 */
[----:B------:R-:W-:Y:S01]  /*3c60*/  MUFU.EX2 R153, R153 ;  /* 0x0000009900997308 */ /* 0x000fe20000000800 */
[-C--:B------:R-:W-:Y:S01]  /*3c70*/  FMUL.FTZ R144, R144, R8.reuse ;  /* 0x0000000890907220 */ /* 0x080fe20000410000 */
        /* <DEDUP_REMOVED lines=8> */
[--C-:B------:R-:W-:Y:S01]  /*3d00*/  FFMA.FTZ R180, R167, UR10, -R161.reuse ;  /* 0x0000000aa7b47c23 */ /* 0x100fe200080108a1 */
[--C-:B------:R-:W-:Y:S01]  /*3d10*/  FFMA.FTZ R169, R170, UR10, -R161.reuse ;  /* 0x0000000aaaa97c23 */ /* 0x100fe200080108a1 */
[--C-:B------:R-:W-:Y:S01]  /*3d20*/  FFMA.FTZ R170, R174, UR10, -R161.reuse ;  /* 0x0000000aaeaa7c23 */ /* 0x100fe200080108a1 */
[--C-:B------:R-:W-:Y:S01]  /*3d30*/  FFMA.FTZ R174, R179, UR10, -R161.reuse ;  /* 0x0000000ab3ae7c23 */ /* 0x100fe200080108a1 */
[----:B0-----:R-:W-:Y:S01]  /*3d40*/  FADD.FTZ R179, R201, R164 ;  /* 0x000000a4c9b37221 */ /* 0x001fe20000010000 */
[--C-:B------:R-:W-:Y:S01]  /*3d50*/  FFMA.FTZ R184, R171, UR10, -R161.reuse ;  /* 0x0000000aabb87c23 */ /* 0x100fe200080108a1 */
[----:B------:R-:W0:Y:S01]  /*3d60*/  MUFU.EX2 R154, R154 ;  /* 0x0000009a009a7308 */ /* 0x000e220000000800 */
[--C-:B------:R-:W-:Y:S01]  /*3d70*/  FFMA.FTZ R175, R175, UR10, -R161.reuse ;  /* 0x0000000aafaf7c23 */ /* 0x100fe200080108a1 */
[--C-:B------:R-:W-:Y:S01]  /*3d80*/  FFMA.FTZ R171, R178, UR10, -R161.reuse ;  /* 0x0000000ab2ab7c23 */ /* 0x100fe200080108a1 */
[--C-:B------:R-:W-:Y:S01]  /*3d90*/  FFMA.FTZ R7, R183, UR10, -R161.reuse ;  /* 0x0000000ab7077c23 */ /* 0x100fe200080108a1 */
[--C-:B------:R-:W-:Y:S01]  /*3da0*/  FFMA.FTZ R182, R182, UR10, -R161.reuse ;  /* 0x0000000ab6b67c23 */ /* 0x100fe200080108a1 */
[--C-:B------:R-:W-:Y:S01]  /*3db0*/  FFMA.FTZ R178, R186, UR10, -R161.reuse ;  /* 0x0000000abab27c23 */ /* 0x100fe200080108a1 */
[--C-:B------:R-:W-:Y:S01]  /*3dc0*/  FFMA.FTZ R190, R190, UR10, -R161.reuse ;  /* 0x0000000abebe7c23 */ /* 0x100fe200080108a1 */
[--C-:B------:R-:W-:Y:S01]  /*3dd0*/  FFMA.FTZ R191, R191, UR10, -R161.reuse ;  /* 0x0000000abfbf7c23 */ /* 0x100fe200080108a1 */
[----:B------:R-:W1:Y:S01]  /*3de0*/  MUFU.EX2 R165, R165 ;  /* 0x000000a500a57308 */ /* 0x000e620000000800 */
[--C-:B------:R-:W-:Y:S01]  /*3df0*/  FFMA.FTZ R194, R194, UR10, -R161.reuse ;  /* 0x0000000ac2c27c23 */ /* 0x100fe200080108a1 */
[--C-:B------:R-:W-:Y:S01]  /*3e00*/  FFMA.FTZ R195, R195, UR10, -R161.reuse ;  /* 0x0000000ac3c37c23 */ /* 0x100fe200080108a1 */
[--C-:B------:R-:W-:Y:S01]  /*3e10*/  FFMA.FTZ R198, R198, UR10, -R161.reuse ;  /* 0x0000000ac6c67c23 */ /* 0x100fe200080108a1 */
[----:B------:R-:W-:Y:S01]  /*3e20*/  FFMA.FTZ R199, R199, UR10, -R161 ;  /* 0x0000000ac7c77c23 */ /* 0x000fe200080108a1 */
[-C--:B------:R-:W-:Y:S01]  /*3e30*/  FMUL.FTZ R145, R145, R8.reuse ;  /* 0x0000000891917220 */ /* 0x080fe20000410000 */
[-C--:B------:R-:W-:Y:S01]  /*3e40*/  FMUL.FTZ R148, R148, R8.reuse ;  /* 0x0000000894947220 */ /* 0x080fe20000410000 */
[----:B------:R-:W-:Y:S01]  /*3e50*/  FMUL.FTZ R149, R149, R8 ;  /* 0x0000000895957220 */ /* 0x000fe20000410000 */
[----:B------:R-:W4:Y:S01]  /*3e60*/  MUFU.EX2 R155, R155 ;  /* 0x0000009b009b7308 */ /* 0x000f220000000800 */
[----:B0-----:R-:W-:Y:S01]  /*3e70*/  FFMA.FTZ R162, R177, R6, R154 ;  /* 0x00000006b1a27223 */ /* 0x001fe2000001009a */
[-C--:B------:R-:W-:Y:S01]  /*3e80*/  FMUL.FTZ R26, R26, R177.reuse ;  /* 0x000000b11a1a7220 */ /* 0x080fe20000410000 */
[-C--:B------:R-:W-:Y:S01]  /*3e90*/  FMUL.FTZ R27, R27, R177.reuse ;  /* 0x000000b11b1b7220 */ /* 0x080fe20000410000 */
[-C--:B------:R-:W-:Y:S01]  /*3ea0*/  FMUL.FTZ R30, R30, R177.reuse ;  /* 0x000000b11e1e7220 */ /* 0x080fe20000410000 */
[-C--:B------:R-:W-:Y:S01]  /*3eb0*/  FMUL.FTZ R31, R31, R177.reuse ;  /* 0x000000b11f1f7220 */ /* 0x080fe20000410000 */
[-C--:B------:R-:W-:Y:S01]  /*3ec0*/  FMUL.FTZ R34, R34, R177.reuse ;  /* 0x000000b122227220 */ /* 0x080fe20000410000 */
[-C--:B------:R-:W-:Y:S01]  /*3ed0*/  FMUL.FTZ R35, R35, R177.reuse ;  /* 0x000000b123237220 */ /* 0x080fe20000410000 */
[----:B------:R-:W0:Y:S01]  /*3ee0*/  MUFU.EX2 R176, R176 ;  /* 0x000000b000b07308 */ /* 0x000e220000000800 */
[C---:B-1----:R-:W-:Y:S01]  /*3ef0*/  FADD.FTZ R162, R165.reuse, R162 ;  /* 0x000000a2a5a27221 */ /* 0x042fe20000010000 */
[----:B------:R-:W-:Y:S01]  /*3f00*/  F2FP.BF16.F32.PACK_AB R165, R165, R154 ;  /* 0x0000009aa5a5723e */ /* 0x000fe200000010ff */
[-C--:B------:R-:W-:Y:S01]  /*3f10*/  FMUL.FTZ R38, R38, R177.reuse ;  /* 0x000000b126267220 */ /* 0x080fe20000410000 */
[-C--:B------:R-:W-:Y:S01]  /*3f20*/  FMUL.FTZ R39, R39, R177.reuse ;  /* 0x000000b127277220 */ /* 0x080fe20000410000 */
[-C--:B------:R-:W-:Y:S01]  /*3f30*/  FMUL.FTZ R42, R42, R177.reuse ;  /* 0x000000b12a2a7220 */ /* 0x080fe20000410000 */
[-C--:B------:R-:W-:Y:S01]  /*3f40*/  FMUL.FTZ R43, R43, R177.reuse ;  /* 0x000000b12b2b7220 */ /* 0x080fe20000410000 */
[-C--:B------:R-:W-:Y:S01]  /*3f50*/  FMUL.FTZ R46, R46, R177.reuse ;  /* 0x000000b12e2e7220 */ /* 0x080fe20000410000 */
[----:B------:R-:W1:Y:S01]  /*3f60*/  MUFU.EX2 R158, R158 ;  /* 0x0000009e009e7308 */ /* 0x000e620000000800 */
[----:B----4-:R-:W-:Y:S01]  /*3f70*/  FADD.FTZ R167, R155, R162 ;  /* 0x000000a29ba77221 */ /* 0x010fe20000010000 */
[----:B------:R-:W-:Y:S01]  /*3f80*/  FADD.FTZ R162, R160, R179 ;  /* 0x000000b3a0a27221 */ /* 0x000fe20000010000 */
[----:B------:R-:W-:Y:S01]  /*3f90*/  FFMA.FTZ R179, R187, UR10, -R161 ;  /* 0x0000000abbb37c23 */ /* 0x000fe200080108a1 */
[----:B------:R-:W-:Y:S01]  /*3fa0*/  F2FP.BF16.F32.PACK_AB R160, R17, R160 ;  /* 0x000000a011a0723e */ /* 0x000fe200000010ff */
[-C--:B------:R-:W-:Y:S01]  /*3fb0*/  FMUL.FTZ R47, R47, R177.reuse ;  /* 0x000000b12f2f7220 */ /* 0x080fe20000410000 */
[-C--:B------:R-:W-:Y:S01]  /*3fc0*/  FMUL.FTZ R50, R50, R177.reuse ;  /* 0x000000b132327220 */ /* 0x080fe20000410000 */
[-C--:B------:R-:W-:Y:S01]  /*3fd0*/  FMUL.FTZ R51, R51, R177.reuse ;  /* 0x000000b133337220 */ /* 0x080fe20000410000 */
[----:B------:R-:W4:Y:S01]  /*3fe0*/  MUFU.EX2 R159, R159 ;  /* 0x0000009f009f7308 */ /* 0x000f220000000800 */
[----:B0-----:R-:W-:Y:S01]  /*3ff0*/  FADD.FTZ R167, R176, R167 ;  /* 0x000000a7b0a77221 */ /* 0x001fe20000010000 */
[-C--:B------:R-:W-:Y:S01]  /*4000*/  FMUL.FTZ R54, R54, R177.reuse ;  /* 0x000000b136367220 */ /* 0x080fe20000410000 */
[-C--:B------:R-:W-:Y:S01]  /*4010*/  FMUL.FTZ R55, R55, R177.reuse ;  /* 0x000000b137377220 */ /* 0x080fe20000410000 */
[-C--:B------:R-:W-:Y:S01]  /*4020*/  FMUL.FTZ R58, R58, R177.reuse ;  /* 0x000000b13a3a7220 */ /* 0x080fe20000410000 */
[-C--:B------:R-:W-:Y:S01]  /*4030*/  FMUL.FTZ R59, R59, R177.reuse ;  /* 0x000000b13b3b7220 */ /* 0x080fe20000410000 */
[-C--:B------:R-:W-:Y:S01]  /*4040*/  FMUL.FTZ R62, R62, R177.reuse ;  /* 0x000000b13e3e7220 */ /* 0x080fe20000410000 */
[-C--:B------:R-:W-:Y:S01]  /*4050*/  FMUL.FTZ R63, R63, R177.reuse ;  /* 0x000000b13f3f7220 */ /* 0x080fe20000410000 */
[----:B------:R-:W0:Y:S01]  /*4060*/  MUFU.EX2 R163, R163 ;  /* 0x000000a300a37308 */ /* 0x000e220000000800 */
[----:B-1----:R-:W-:Y:S01]  /*4070*/  FADD.FTZ R164, R158, R167 ;  /* 0x000000a79ea47221 */ /* 0x002fe20000010000 */
[----:B------:R-:W-:Y:S01]  /*4080*/  FADD.FTZ R167, R17, R162 ;  /* 0x000000a211a77221 */ /* 0x000fe20000010000 */
[-C--:B------:R-:W-:Y:S01]  /*4090*/  FMUL.FTZ R66, R66, R177.reuse ;  /* 0x000000b142427220 */ /* 0x080fe20000410000 */
[-C--:B------:R-:W-:Y:S01]  /*40a0*/  FMUL.FTZ R67, R67, R177.reuse ;  /* 0x000000b143437220 */ /* 0x080fe20000410000 */
[-C--:B------:R-:W-:Y:S01]  /*40b0*/  FMUL.FTZ R70, R70, R177.reuse ;  /* 0x000000b146467220 */ /* 0x080fe20000410000 */
[----:B------:R-:W-:Y:S01]  /*40c0*/  FADD.FTZ R162, R14, R167 ;  /* 0x000000a70ea27221 */ /* 0x000fe20000010000 */
[-C--:B------:R-:W-:Y:S01]  /*40d0*/  FMUL.FTZ R71, R71, R177.reuse ;  /* 0x000000b147477220 */ /* 0x080fe20000410000 */
[----:B------:R-:W1:Y:S01]  /*40e0*/  MUFU.EX2 R180, R180 ;  /* 0x000000b400b47308 */ /* 0x000e620000000800 */
[----:B----4-:R-:W-:Y:S01]  /*40f0*/  FADD.FTZ R164, R159, R164 ;  /* 0x000000a49fa47221 */ /* 0x010fe20000010000 */
[----:B------:R-:W-:Y:S01]  /*4100*/  FADD.FTZ R183, R157, R162 ;  /* 0x000000a29db77221 */ /* 0x000fe20000010000 */
[-C--:B------:R-:W-:Y:S01]  /*4110*/  FMUL.FTZ R74, R74, R177.reuse ;  /* 0x000000b14a4a7220 */ /* 0x080fe20000410000 */
[-C--:B------:R-:W-:Y:S01]  /*4120*/  FMUL.FTZ R75, R75, R177.reuse ;  /* 0x000000b14b4b7220 */ /* 0x080fe20000410000 */
[----:B------:R-:W-:Y:S01]  /*4130*/  FMUL.FTZ R78, R78, R177 ;  /* 0x000000b14e4e7220 */ /* 0x000fe20000410000 */
[----:B------:R-:W-:Y:S01]  /*4140*/  FADD.FTZ R166, R156, R183 ;  /* 0x000000b79ca67221 */ /* 0x000fe20000010000 */
[----:B------:R-:W-:Y:S01]  /*4150*/  F2FP.BF16.F32.PACK_AB R156, R19, R156 ;  /* 0x0000009c139c723e */ /* 0x000fe200000010ff */
[----:B------:R-:W4:Y:S01]  /*4160*/  MUFU.EX2 R169, R169 ;  /* 0x000000a900a97308 */ /* 0x000f220000000800 */
[----:B0-----:R-:W-:Y:S01]  /*4170*/  FADD.FTZ R167, R163, R164 ;  /* 0x000000a4a3a77221 */ /* 0x001fe20000010000 */
[----:B------:R-:W-:Y:S01]  /*4180*/  F2FP.BF16.F32.PACK_AB R164, R22, R15 ;  /* 0x0000000f16a4723e */ /* 0x000fe200000010ff */
[----:B------:R-:W-:Y:S01]  /*4190*/  FADD.FTZ R22, R19, R166 ;  /* 0x000000a613167221 */ /* 0x000fe20000010000 */
[----:B------:R-:W-:Y:S01]  /*41a0*/  F2FP.BF16.F32.PACK_AB R166, R201, R20 ;  /* 0x00000014c9a6723e */ /* 0x000fe200000010ff */
[-C--:B------:R-:W-:Y:S01]  /*41b0*/  FMUL.FTZ R79, R79, R177.reuse ;  /* 0x000000b14f4f7220 */ /* 0x080fe20000410000 */
[----:B------:R-:W-:Y:S01]  /*41c0*/  FMUL.FTZ R82, R82, R177 ;  /* 0x000000b152527220 */ /* 0x000fe20000410000 */
[----:B------:R-:W-:Y:S01]  /*41d0*/  FADD.FTZ R183, R13, R22 ;  /* 0x000000160db77221 */ /* 0x000fe20000010000 */
[----:B------:R-:W0:Y:S01]  /*41e0*/  MUFU.EX2 R184, R184 ;  /* 0x000000b800b87308 */ /* 0x000e220000000800 */
[----:B-1----:R-:W-:Y:S01]  /*41f0*/  FADD.FTZ R162, R180, R167 ;  /* 0x000000a7b4a27221 */ /* 0x002fe20000010000 */
[----:B------:R-:W-:Y:S01]  /*4200*/  F2FP.BF16.F32.PACK_AB R167, R176, R155 ;  /* 0x0000009bb0a7723e */ /* 0x000fe200000010ff */
[----:B------:R-:W-:Y:S01]  /*4210*/  FADD.FTZ R183, R16, R183 ;  /* 0x000000b710b77221 */ /* 0x000fe20000010000 */
[----:B------:R-:W-:Y:S01]  /*4220*/  F2FP.BF16.F32.PACK_AB R163, R180, R163 ;  /* 0x000000a3b4a3723e */ /* 0x000fe200000010ff */
[-C--:B------:R-:W-:Y:S01]  /*4230*/  FMUL.FTZ R83, R83, R177.reuse ;  /* 0x000000b153537220 */ /* 0x080fe20000410000 */
[-C--:B------:R-:W-:Y:S01]  /*4240*/  FMUL.FTZ R86, R86, R177.reuse ;  /* 0x000000b156567220 */ /* 0x080fe20000410000 */
[----:B------:R-:W-:Y:S01]  /*4250*/  FADD.FTZ R154, R152, R183 ;  /* 0x000000b7989a7221 */ /* 0x000fe20000010000 */
[----:B------:R-:W1:Y:S01]  /*4260*/  MUFU.EX2 R170, R170 ;  /* 0x000000aa00aa7308 */ /* 0x000e620000000800 */
[----:B----4-:R-:W-:Y:S01]  /*4270*/  FADD.FTZ R161, R169, R162 ;  /* 0x000000a2a9a17221 */ /* 0x010fe20000010000 */
[----:B------:R-:W-:Y:S01]  /*4280*/  F2FP.BF16.F32.PACK_AB R162, R157, R14 ;  /* 0x0000000e9da2723e */ /* 0x000fe200000010ff */
[C---:B------:R-:W-:Y:S01]  /*4290*/  FADD.FTZ R155, R153.reuse, R154 ;  /* 0x0000009a999b7221 */ /* 0x040fe20000010000 */
[----:B------:R-:W-:Y:S01]  /*42a0*/  F2FP.BF16.F32.PACK_AB R152, R153, R152 ;  /* 0x000000989998723e */ /* 0x000fe200000010ff */
[-C--:B------:R-:W-:Y:S01]  /*42b0*/  FMUL.FTZ R87, R87, R177.reuse ;  /* 0x000000b157577220 */ /* 0x080fe20000410000 */
[-C--:B------:R-:W-:Y:S01]  /*42c0*/  FMUL.FTZ R90, R90, R177.reuse ;  /* 0x000000b15a5a7220 */ /* 0x080fe20000410000 */
[----:B------:R-:W-:Y:S01]  /*42d0*/  FMUL.FTZ R91, R91, R177 ;  /* 0x000000b15b5b7220 */ /* 0x000fe20000410000 */
[----:B------:R-:W4:Y:S01]  /*42e0*/  MUFU.EX2 R175, R175 ;  /* 0x000000af00af7308 */ /* 0x000f220000000800 */
[C---:B0-----:R-:W-:Y:S01]  /*42f0*/  FADD.FTZ R161, R184.reuse, R161 ;  /* 0x000000a1b8a17221 */ /* 0x041fe20000010000 */
[----:B------:R-:W-:Y:S01]  /*4300*/  F2FP.BF16.F32.PACK_AB R157, R184, R169 ;  /* 0x000000a9b89d723e */ /* 0x000fe200000010ff */
[-C--:B------:R-:W-:Y:S01]  /*4310*/  FMUL.FTZ R94, R94, R177.reuse ;  /* 0x000000b15e5e7220 */ /* 0x080fe20000410000 */
[-C--:B------:R-:W-:Y:S01]  /*4320*/  FMUL.FTZ R95, R95, R177.reuse ;  /* 0x000000b15f5f7220 */ /* 0x080fe20000410000 */
[-C--:B------:R-:W-:Y:S01]  /*4330*/  FMUL.FTZ R98, R98, R177.reuse ;  /* 0x000000b162627220 */ /* 0x080fe20000410000 */
[-C--:B------:R-:W-:Y:S01]  /*4340*/  FMUL.FTZ R99, R99, R177.reuse ;  /* 0x000000b163637220 */ /* 0x080fe20000410000 */
[-C--:B------:R-:W-:Y:S01]  /*4350*/  FMUL.FTZ R102, R102, R177.reuse ;  /* 0x000000b166667220 */ /* 0x080fe20000410000 */
[----:B------:R-:W0:Y:S01]  /*4360*/  MUFU.EX2 R171, R171 ;  /* 0x000000ab00ab7308 */ /* 0x000e220000000800 */
[----:B-1----:R-:W-:Y:S01]  /*4370*/  FADD.FTZ R22, R170, R161 ;  /* 0x000000a1aa167221 */ /* 0x002fe20000010000 */
[----:B------:R-:W-:Y:S01]  /*4380*/  F2FP.BF16.F32.PACK_AB R161, R159, R158 ;  /* 0x0000009e9fa1723e */ /* 0x000fe200000010ff */
[----:B------:R-:W-:Y:S01]  /*4390*/  FMUL.FTZ R103, R103, R177 ;  /* 0x000000b167677220 */ /* 0x000fe20000410000 */
[----:B------:R-:W-:Y:S01]  /*43a0*/  F2FP.BF16.F32.PACK_AB R158, R16, R13 ;  /* 0x0000000d109e723e */ /* 0x000fe200000010ff */
[-C--:B------:R-:W-:Y:S01]  /*43b0*/  FMUL.FTZ R106, R106, R177.reuse ;  /* 0x000000b16a6a7220 */ /* 0x080fe20000410000 */
[-C--:B------:R-:W-:Y:S01]  /*43c0*/  FMUL.FTZ R107, R107, R177.reuse ;  /* 0x000000b16b6b7220 */ /* 0x080fe20000410000 */
[-C--:B------:R-:W-:Y:S01]  /*43d0*/  FMUL.FTZ R110, R110, R177.reuse ;  /* 0x000000b16e6e7220 */ /* 0x080fe20000410000 */
[----:B------:R-:W1:Y:S01]  /*43e0*/  MUFU.EX2 R174, R174 ;  /* 0x000000ae00ae7308 */ /* 0x000e620000000800 */
[C---:B----4-:R-:W-:Y:S01]  /*43f0*/  FADD.FTZ R22, R175.reuse, R22 ;  /* 0x00000016af167221 */ /* 0x050fe20000010000 */
[----:B------:R-:W-:Y:S01]  /*4400*/  F2FP.BF16.F32.PACK_AB R159, R175, R170 ;  /* 0x000000aaaf9f723e */ /* 0x000fe200000010ff */
[-C--:B------:R-:W-:Y:S01]  /*4410*/  FMUL.FTZ R111, R111, R177.reuse ;  /* 0x000000b16f6f7220 */ /* 0x080fe20000410000 */
[-C--:B------:R-:W-:Y:S01]  /*4420*/  FMUL.FTZ R114, R114, R177.reuse ;  /* 0x000000b172727220 */ /* 0x080fe20000410000 */
        /* <DEDUP_REMOVED lines=10> */
[----:B------:R-:W-:Y:S01]  /*44d0*/  FMUL.FTZ R131, R131, R177 ;  /* 0x000000b183837220 */ /* 0x000fe20000410000 */
        /* <DEDUP_REMOVED lines=10> */
[-C--:B------:R-:W-:Y:S01]  /*4580*/  FMUL.FTZ R143, R143, R177.reuse ;  /* 0x000000b18f8f7220 */ /* 0x080fe20000410000 */
[-C--:B------:R-:W-:Y:S01]  /*4590*/  FMUL.FTZ R146, R146, R177.reuse ;  /* 0x000000b192927220 */ /* 0x080fe20000410000 */
[-C--:B------:R-:W-:Y:S01]  /*45a0*/  FMUL.FTZ R147, R147, R177.reuse ;  /* 0x000000b193937220 */ /* 0x080fe20000410000 */
[-C--:B------:R-:W-:Y:S01]  /*45b0*/  FMUL.FTZ R150, R150, R177.reuse ;  /* 0x000000b196967220 */ /* 0x080fe20000410000 */
[----:B------:R-:W-:-:S02]  /*45c0*/  FMUL.FTZ R151, R151, R177 ;  /* 0x000000b197977220 */ /* 0x000fc40000410000 */
[----:B------:R-:W4:Y:S01]  /*45d0*/  MUFU.EX2 R7, R7 ;  /* 0x0000000700077308 */ /* 0x000f220000000800 */
[----:B0-----:R-:W-:-:S07]  /*45e0*/  FADD.FTZ R22, R6, R17 ;  /* 0x0000001106167221 */ /* 0x001fce0000010000 */
[----:B------:R-:W0:Y:S01]  /*45f0*/  MUFU.EX2 R168, R168 ;  /* 0x000000a800a87308 */ /* 0x000e220000000800 */
[C---:B-1----:R-:W-:Y:S01]  /*4600*/  FADD.FTZ R17, R21.reuse, R14 ;  /* 0x0000000e15117221 */ /* 0x042fe20000010000 */
[----:B------:R-:W-:-:S06]  /*4610*/  F2FP.BF16.F32.PACK_AB R154, R21, R12 ;  /* 0x0000000c159a723e */ /* 0x000fcc00000010ff */
[----:B------:R-:W1:Y:S01]  /*4620*/  MUFU.EX2 R178, R178 ;  /* 0x000000b200b27308 */ /* 0x000e620000000800 */
[C---:B----4-:R-:W-:Y:S01]  /*4630*/  FADD.FTZ R19, R7.reuse, R22 ;  /* 0x0000001607137221 */ /* 0x050fe20000010000 */
[----:B------:R-:W-:-:S06]  /*4640*/  F2FP.BF16.F32.PACK_AB R155, R7, R6 ;  /* 0x00000006079b723e */ /* 0x000fcc00000010ff */
[----:B------:R-:W4:Y:S01]  /*4650*/  MUFU.EX2 R23, R23 ;  /* 0x0000001700177308 */ /* 0x000f220000000800 */
[----:B0-----:R-:W-:-:S07]  /*4660*/  FADD.FTZ R14, R168, R17 ;  /* 0x00000011a80e7221 */ /* 0x001fce0000010000 */
[----:B------:R-:W0:Y:S01]  /*4670*/  MUFU.EX2 R179, R179 ;  /* 0x000000b300b37308 */ /* 0x000e220000000800 */
[----:B-1----:R-:W-:-:S07]  /*4680*/  FADD.FTZ R16, R178, R19 ;  /* 0x00000013b2107221 */ /* 0x002fce0000010000 */
[----:B------:R-:W1:Y:S01]  /*4690*/  MUFU.EX2 R11, R11 ;  /* 0x0000000b000b7308 */ /* 0x000e620000000800 */
[C---:B----4-:R-:W-:Y:S01]  /*46a0*/  FADD.FTZ R14, R23.reuse, R14 ;  /* 0x0000000e170e7221 */ /* 0x050fe20000010000 */
[----:B------:R-:W-:-:S06]  /*46b0*/  F2FP.BF16.F32.PACK_AB R168, R23, R168 ;  /* 0x000000a817a8723e */ /* 0x000fcc00000010ff */
[----:B------:R-:W4:Y:S01]  /*46c0*/  MUFU.EX2 R15, R190 ;  /* 0x000000be000f7308 */ /* 0x000f220000000800 */
[C---:B0-----:R-:W-:Y:S01]  /*46d0*/  FADD.FTZ R16, R179.reuse, R16 ;  /* 0x00000010b3107221 */ /* 0x041fe20000010000 */
[----:B------:R-:W-:-:S06]  /*46e0*/  F2FP.BF16.F32.PACK_AB R169, R179, R178 ;  /* 0x000000b2b3a9723e */ /* 0x000fcc00000010ff */
[----:B------:R-:W0:Y:S01]  /*46f0*/  MUFU.EX2 R18, R18 ;  /* 0x0000001200127308 */ /* 0x000e220000000800 */
[----:B-1----:R-:W-:-:S07]  /*4700*/  FADD.FTZ R13, R11, R14 ;  /* 0x0000000e0b0d7221 */ /* 0x002fce0000010000 */
[----:B------:R-:W1:Y:S01]  /*4710*/  MUFU.EX2 R20, R191 ;  /* 0x000000bf00147308 */ /* 0x000e620000000800 */
[----:B----4-:R-:W-:-:S07]  /*4720*/  FADD.FTZ R17, R15, R16 ;  /* 0x000000100f117221 */ /* 0x010fce0000010000 */
[----:B------:R-:W4:Y:S01]  /*4730*/  MUFU.EX2 R172, R172 ;  /* 0x000000ac00ac7308 */ /* 0x000f220000000800 */
[C---:B0-----:R-:W-:Y:S01]  /*4740*/  FADD.FTZ R13, R18.reuse, R13 ;  /* 0x0000000d120d7221 */ /* 0x041fe20000010000 */
[----:B------:R-:W-:-:S06]  /*4750*/  F2FP.BF16.F32.PACK_AB R170, R18, R11 ;  /* 0x0000000b12aa723e */ /* 0x000fcc00000010ff */
[----:B------:R-:W0:Y:S01]  /*4760*/  MUFU.EX2 R194, R194 ;  /* 0x000000c200c27308 */ /* 0x000e220000000800 */
[C---:B-1----:R-:W-:Y:S01]  /*4770*/  FADD.FTZ R17, R20.reuse, R17 ;  /* 0x0000001114117221 */ /* 0x042fe20000010000 */
[----:B------:R-:W-:-:S06]  /*4780*/  F2FP.BF16.F32.PACK_AB R171, R20, R15 ;  /* 0x0000000f14ab723e */ /* 0x000fcc00000010ff */
[----:B------:R-:W1:Y:S01]  /*4790*/  MUFU.EX2 R173, R173 ;  /* 0x000000ad00ad7308 */ /* 0x000e620000000800 */
[----:B----4-:R-:W-:-:S07]  /*47a0*/  FADD.FTZ R6, R172, R13 ;  /* 0x0000000dac067221 */ /* 0x010fce0000010000 */
        /* <DEDUP_REMOVED lines=11> */
[----:B-1----:R-:W-:Y:S01]  /*4860*/  FADD.FTZ R11, R175, R14 ;  /* 0x0000000eaf0b7221 */ /* 0x002fe20000010000 */
[C---:B----4-:R-:W-:Y:S01]  /*4870*/  FADD.FTZ R7, R181.reuse, R6 ;  /* 0x00000006b5077221 */ /* 0x050fe20000010000 */
[----:B------:R-:W-:Y:S02]  /*4880*/  F2FP.BF16.F32.PACK_AB R174, R181, R10 ;  /* 0x0000000ab5ae723e */ /* 0x000fe400000010ff */
[C---:B0-----:R-:W-:Y:S01]  /*4890*/  FADD.FTZ R6, R12.reuse, R11 ;  /* 0x0000000b0c067221 */ /* 0x041fe20000010000 */
[----:B------:R-:W-:Y:S01]  /*48a0*/  F2FP.BF16.F32.PACK_AB R175, R12, R175 ;  /* 0x000000af0caf723e */ /* 0x000fe200000010ff */
[----:B------:R-:W-:Y:S06]  /*48b0*/  @!P0 BRA `(.L_x_29) ;  /* 0x0000000000048947 */ /* 0x000fec0003800000 */
[----:B------:R-:W-:Y:S01]  /*48c0*/  BPT.TRAP 0x1 ;  /* 0x000000040000795c */ /* 0x000fe20000300000 */
.L_x_29:
[----:B------:R0:W1:Y:S01]  /*48d0*/  SYNCS.PHASECHK.TRANS64.TRYWAIT P2, [UR26+0x22850], R9 ;  /* 0x02285009ff0075a7 */ /* 0x000062000804015a */
[----:B------:R-:W-:Y:S05]  /*48e0*/  @!P0 BRA `(.L_x_30) ;  /* 0x0000000000048947 */ /* 0x000fea0003800000 */
[----:B------:R-:W-:Y:S01]  /*48f0*/  BPT.TRAP 0x1 ;  /* 0x000000040000795c */ /* 0x000fe20000300000 */
.L_x_30:
[----:B-1----:R-:W-:Y:S05]  /*4900*/  @P2 BRA `(.L_x_31) ;  /* 0x0000000000082947 */ /* 0x002fea0003800000 */
[----:B------:R-:W1:Y:S02]  /*4910*/  SYNCS.PHASECHK.TRANS64.TRYWAIT P2, [UR26+0x22850], R9 ;  /* 0x02285009ff0075a7 */ /* 0x000e64000804015a */
[----:B-1----:R-:W-:Y:S05]  /*4920*/  @!P2 BRA `(.L_x_32) ;  /* 0x00000068008ca947 */ /* 0x002fea0003800000 */
.L_x_31:
[----:B------:R4:W-:Y:S01]  /*4930*/  BAR.SYNC.DEFER_BLOCKING R3, 0x100 ;  /* 0x000400030000751d */ /* 0x0009e20000010000 */
[----:B------:R-:W-:-:S04]  /*4940*/  UIMAD UR14, UR5, 0xc00, UR24 ;  /* 0x00000c00050e78a4 */ /* 0x000fc8000f8e0218 */
[----:B------:R-:W-:Y:S01]  /*4950*/  UIADD3 UR18, UR14, 0x80, URZ ;  /* 0x000000800e127890 */ /* 0x000fe2000fffe03f */
[----:B------:R-:W-:Y:S01]  /*4960*/  UMOV UR15, 0x40000040 ;  /* 0x40000040000f7882 */ /* 0x000fe20000000000 */
[----:B------:R-:W-:Y:S01]  /*4970*/  UMOV UR19, 0x40000040 ;  /* 0x4000004000137882 */ /* 0x000fe20000000000 */
[----:B------:R-:W-:-:S06]  /*4980*/  WARPGROUP.ARRIVE ;  /* 0x00000000000079c5 */ /* 0x000fcc0000000000 */
[----:B------:R-:W-:Y:S01]  /*4990*/  HGMMA.64x256x16.F32.BF16 R24, R164, gdesc[UR12].tnspB, R24, gsb0 ;  /* 0x43e0000ca4187df0 */ /* 0x000fe20008001818 */
[----:B------:R-:W-:Y:S02]  /*49a0*/  UMOV UR15, 0x40000040 ;  /* 0x40000040000f7882 */ /* 0x000fe40000000000 */
[----:B------:R-:W-:Y:S02]  /*49b0*/  WARPGROUP.DEPBAR.LE gsb0, 0x0 ;  /* 0x00008000000079c5 */ /* 0x000fe40000010000 */
[----:B------:R-:W-:-:S15]  /*49c0*/  WARPGROUP.ARRIVE ;  /* 0x00000000000079c5 */ /* 0x000fde0000000000 */
[----:B------:R-:W-:-:S08]  /*49d0*/  NOP ;  /* 0x0000000000007918 */ /* 0x000fd00000000000 */
[----:B------:R-:W-:Y:S01]  /*49e0*/  HGMMA.64x256x16.F32.BF16 R24, R160, gdesc[UR16].tnspB, R24, gsb0 ;  /* 0x43e00010a0187df0 */ /* 0x000fe20008001818 */
[----:B------:R-:W-:Y:S01]  /*49f0*/  UIADD3 UR18, UR14, 0x100, URZ ;  /* 0x000001000e127890 */ /* 0x000fe2000fffe03f */
[----:B------:R-:W-:Y:S01]  /*4a00*/  UMOV UR19, 0x40000040 ;  /* 0x4000004000137882 */ /* 0x000fe20000000000 */
        /* <DEDUP_REMOVED lines=12> */
[----:B------:R-:W-:Y:S01]  /*4ad0*/  UIADD3 UR14, UR14, 0x280, URZ ;  /* 0x000002800e0e7890 */ /* 0x000fe2000fffe03f */
[----:B------:R-:W-:Y:S02]  /*4ae0*/  WARPGROUP.DEPBAR.LE gsb0, 0x0 ;  /* 0x00008000000079c5 */ /* 0x000fe40000010000 */
[----:B------:R-:W-:-:S15]  /*4af0*/  WARPGROUP.ARRIVE ;  /* 0x00000000000079c5 */ /* 0x000fde0000000000 */
[----:B------:R-:W-:-:S07]  /*4b00*/  NOP ;  /* 0x0000000000007918 */ /* 0x000fce0000000000 */
[----:B------:R-:W-:Y:S03]  /*4b10*/  HGMMA.64x256x16.F32.BF16 R24, R168, gdesc[UR16].tnspB, R24, gsb0 ;  /* 0x43e00010a8187df0 */ /* 0x000fe60008001818 */
[----:B------:R-:W-:Y:S02]  /*4b20*/  WARPGROUP.DEPBAR.LE gsb0, 0x0 ;  /* 0x00008000000079c5 */ /* 0x000fe40000010000 */
[----:B------:R-:W-:-:S15]  /*4b30*/  WARPGROUP.ARRIVE ;  /* 0x00000000000079c5 */ /* 0x000fde0000000000 */
[----:B------:R-:W-:-:S08]  /*4b40*/  NOP ;  /* 0x0000000000007918 */ /* 0x000fd00000000000 */
[----:B------:R-:W-:Y:S03]  /*4b50*/  HGMMA.64x256x16.F32.BF16 R24, R172, gdesc[UR12].tnspB, R24, gsb0 ;  /* 0x43e0000cac187df0 */ /* 0x000fe60008001818 */
[----:B------:R-:W-:Y:S02]  /*4b60*/  WARPGROUP.DEPBAR.LE gsb0, 0x0 ;  /* 0x00008000000079c5 */ /* 0x000fe40000010000 */
[----:B----4-:R-:W-:Y:S05]  /*4b70*/  @!P0 BRA `(.L_x_33) ;  /* 0x0000000000048947 */ /* 0x010fea0003800000 */
[----:B------:R-:W-:Y:S01]  /*4b80*/  BPT.TRAP 0x1 ;  /* 0x000000040000795c */ /* 0x000fe20000300000 */
.L_x_33:
[----:B------:R-:W-:Y:S01]  /*4b90*/  UIADD3 UR11, UR26, 0x22860, URZ ;  /* 0x000228601a0b7890 */ /* 0x000fe2000fffe03f */
[----:B------:R-:W-:Y:S02]  /*4ba0*/  IMAD.MOV.U32 R200, RZ, RZ, R5 ;  /* 0x000000ffffc87224 */ /* 0x000fe400078e0005 */
[----:B------:R-:W-:Y:S01]  /*4bb0*/  IMAD.MOV.U32 R11, RZ, RZ, R4 ;  /* 0x000000ffff0b7224 */ /* 0x000fe200078e0004 */
[----:B------:R-:W-:-:S09]  /*4bc0*/  UPRMT UR11, UR25, 0x654, UR11 ;  /* 0x00000654190b7896 */ /* 0x000fd2000800000b */
[----:B------:R-:W-:Y:S01]  /*4bd0*/  SYNCS.ARRIVE.TRANS64.RED.A1T0 RZ, [UR11], RZ ;  /* 0x000000ffffff79a7 */ /* 0x000fe2000810040b */
[----:B------:R-:W-:Y:S05]  /*4be0*/  @P1 BRA `(.L_x_34) ;  /* 0xffffffe000d41947 */ /* 0x000fea000383ffff */
.L_x_23:
[----:B------:R-:W4:Y:S01]  /*4bf0*/  SHFL.BFLY PT, R2, R7, 0x2, 0x1f ;  /* 0x0c401f0007027f89 */ /* 0x000f2200000e0000 */
[----:B------:R3:W-:Y:S08]  /*4c00*/  BAR.ARV R0, 0x100 ;  /* 0x000400000000751d */ /* 0x0007f00000002000 */
[----:B------:R-:W-:Y:S06]  /*4c10*/  BAR.ARV 0x8, 0x180 ;  /* 0x0206000000007b1d */ /* 0x000fec0000002000 */
[----:B------:R-:W-:Y:S01]  /*4c20*/  PLOP3.LUT P0, PT, PT, PT, PT, 0x8, 0x0 ;  /* 0x000000000000781c */ /* 0x000fe20003f0e170 */
[----:B012---:R-:W0:Y:S01]  /*4c30*/  SHFL.BFLY PT, R9, R6, 0x2, 0x1f ;  /* 0x0c401f0006097f89 */ /* 0x007e2200000e0000 */
[----:B----4-:R-:W-:Y:S01]  /*4c40*/  FADD.FTZ R3, R2, R7 ;  /* 0x0000000702037221 */ /* 0x010fe20000010000 */
[----:B------:R-:W-:-:S04]  /*4c50*/  IMAD.U32 R7, RZ, RZ, UR10 ;  /* 0x0000000aff077e24 */ /* 0x000fc8000f8e00ff */
[----:B------:R-:W1:Y:S01]  /*4c60*/  SHFL.BFLY PT, R2, R3, 0x1, 0x1f ;  /* 0x0c201f0003027f89 */ /* 0x000e6200000e0000 */
[----:B0-----:R-:W-:Y:S01]  /*4c70*/  FADD.FTZ R9, R9, R6 ;  /* 0x0000000609097221 */ /* 0x001fe20000010000 */
[----:B------:R-:W-:-:S04]  /*4c80*/  IMAD.MOV.U32 R6, RZ, RZ, -0x800000 ;  /* 0xff800000ff067424 */ /* 0x000fc800078e00ff */
[----:B------:R-:W0:Y:S01]  /*4c90*/  SHFL.BFLY PT, R8, R9, 0x1, 0x1f ;  /* 0x0c201f0009087f89 */ /* 0x000e2200000e0000 */
[----:B-1----:R-:W-:Y:S01]  /*4ca0*/  FADD.FTZ R11, R3, R2 ;  /* 0x00000002030b7221 */ /* 0x002fe20000010000 */
[----:B------:R-:W-:Y:S01]  /*4cb0*/  IMAD.MOV.U32 R2, RZ, RZ, RZ ;  /* 0x000000ffff027224 */ /* 0x000fe200078e00ff */
[----:B------:R-:W-:-:S03]  /*4cc0*/  MOV R3, 0xff800000 ;  /* 0xff80000000037802 */ /* 0x000fc60000000f00 */
[----:B------:R-:W-:-:S13]  /*4cd0*/  FSETP.NE.FTZ.AND P1, PT, R11, RZ, PT ;  /* 0x000000ff0b00720b */ /* 0x000fda0003f35000 */
[----:B------:R-:W1:Y:S01]  /*4ce0*/  @P1 MUFU.LG2 R10, R11 ;  /* 0x0000000b000a1308 */ /* 0x000e620000000c00 */
[----:B------:R-:W-:Y:S01]  /*4cf0*/  @P1 FMUL.FTZ R7, R7, 0.69314718246459960938 ;  /* 0x3f31721807071820 */ /* 0x000fe20000410000 */
[----:B0-----:R-:W-:Y:S01]  /*4d00*/  FADD.FTZ R12, R9, R8 ;  /* 0x00000008090c7221 */ /* 0x001fe20000010000 */
[----:B------:R-:W-:-:S04]  /*4d10*/  MOV R8, RZ ;  /* 0x000000ff00087202 */ /* 0x000fc80000000f00 */
[----:B------:R-:W-:Y:S02]  /*4d20*/  FSETP.NE.FTZ.AND P2, PT, R12, RZ, PT ;  /* 0x000000ff0c00720b */ /* 0x000fe40003f55000 */
[----:B------:R0:W2:Y:S01]  /*4d30*/  @P1 MUFU.RCP R8, R11 ;  /* 0x0000000b00081308 */ /* 0x0000a20000001000 */
[----:B-1----:R-:W-:Y:S01]  /*4d40*/  @P1 FMUL.FTZ R10, R10, 0.69314718246459960938 ;  /* 0x3f3172180a0a1820 */ /* 0x002fe20000410000 */
[----:B0-----:R-:W-:-:S09]  /*4d50*/  IMAD.U32 R11, RZ, RZ, UR10 ;  /* 0x0000000aff0b7e24 */ /* 0x001fd2000f8e00ff */
[----:B------:R-:W3:Y:S01]  /*4d60*/  @P2 MUFU.LG2 R9, R12 ;  /* 0x0000000c00092308 */ /* 0x000ee20000000c00 */
[----:B------:R-:W-:Y:S01]  /*4d70*/  @P1 FFMA.FTZ R6, R7, R4, R10 ;  /* 0x0000000407061223 */ /* 0x000fe2000001000a */
[----:B------:R-:W-:Y:S01]  /*4d80*/  @P2 FMUL.FTZ R11, R11, 0.69314718246459960938 ;  /* 0x3f3172180b0b2820 */ /* 0x000fe20000410000 */
[-C--:B--2---:R-:W-:Y:S01]  /*4d90*/  FMUL.FTZ R24, R24, R8.reuse ;  /* 0x0000000818187220 */ /* 0x084fe20000410000 */
[----:B------:R-:W-:-:S04]  /*4da0*/  FMUL.FTZ R25, R25, R8 ;  /* 0x0000000819197220 */ /* 0x000fc80000410000 */
[----:B------:R-:W0:Y:S01]  /*4db0*/  @P2 MUFU.RCP R2, R12 ;  /* 0x0000000c00022308 */ /* 0x000e220000001000 */
[-C--:B------:R-:W-:Y:S01]  /*4dc0*/  FMUL.FTZ R28, R28, R8.reuse ;  /* 0x000000081c1c7220 */ /* 0x080fe20000410000 */
[-C--:B------:R-:W-:Y:S01]  /*4dd0*/  FMUL.FTZ R29, R29, R8.reuse ;  /* 0x000000081d1d7220 */ /* 0x080fe20000410000 */
[-C--:B------:R-:W-:Y:S01]  /*4de0*/  FMUL.FTZ R32, R32, R8.reuse ;  /* 0x0000000820207220 */ /* 0x080fe20000410000 */
[-C--:B------:R-:W-:Y:S01]  /*4df0*/  FMUL.FTZ R33, R33, R8.reuse ;  /* 0x0000000821217220 */ /* 0x080fe20000410000 */
[-C--:B------:R-:W-:Y:S01]  /*4e00*/  FMUL.FTZ R36, R36, R8.reuse ;  /* 0x0000000824247220 */ /* 0x080fe20000410000 */
[-C--:B------:R-:W-:Y:S01]  /*4e10*/  FMUL.FTZ R37, R37, R8.reuse ;  /* 0x0000000825257220 */ /* 0x080fe20000410000 */
[-C--:B------:R-:W-:Y:S01]  /*4e20*/  FMUL.FTZ R40, R40, R8.reuse ;  /* 0x0000000828287220 */ /* 0x080fe20000410000 */
[-C--:B------:R-:W-:Y:S01]  /*4e30*/  FMUL.FTZ R41, R41, R8.reuse ;  /* 0x0000000829297220 */ /* 0x080fe20000410000 */
[----:B---3--:R-:W-:Y:S01]  /*4e40*/  @P2 FMUL.FTZ R0, R9, 0.69314718246459960938 ;  /* 0x3f31721809002820 */ /* 0x008fe20000410000 */
        /* <DEDUP_REMOVED lines=53> */
[----:B------:R-:W-:Y:S01]  /*51a0*/  FMUL.FTZ R149, R149, R8 ;  /* 0x0000000895957220 */ /* 0x000fe20000410000 */
[-C--:B0-----:R-:W-:Y:S01]  /*51b0*/  FMUL.FTZ R26, R26, R2.reuse ;  /* 0x000000021a1a7220 */ /* 0x081fe20000410000 */
        /* <DEDUP_REMOVED lines=63> */
[----:B------:R-:W-:-:S07]  /*55b0*/  @P2 FFMA.FTZ R3, R11, R5, R0 ;  /* 0x000000050b032223 */ /* 0x000fce0000010000 */
.L_x_10:
[----:B------:R-:W-:Y:S05]  /*55c0*/  @P0 BRA `(.L_x_35) ;  /* 0x00000020004c0947 */ /* 0x000fea0003800000 */
[----:B------:R-:W0:Y:S01]  /*55d0*/  S2R R0, SR_TID.X ;  /* 0x0000000000007919 */ /* 0x000e220000002100 */
[----:B------:R-:W1:Y:S01]  /*55e0*/  LDC R8, c[0x0][0xbe8] ;  /* 0x0002fa00ff087b82 */ /* 0x000e620000000800 */
[----:B------:R-:W-:Y:S01]  /*55f0*/  USHF.R.S32.HI UR7, URZ, 0x1f, UR38 ;  /* 0x0000001f3f077899 */ /* 0x000fe20008011426 */
[----:B------:R-:W-:Y:S01]  /*5600*/  BSSY B0, `(.L_x_36) ;  /* 0x000014b000007945 */ /* 0x000fe20003800000 */
[----:B------:R-:W2:Y:S01]  /*5610*/  S2R R16, SR_CTAID.X ;  /* 0x0000000000107919 */ /* 0x000ea20000002500 */
[----:B------:R-:W-:Y:S02]  /*5620*/  ULDC.64 UR8, c[0x0][0xbd0] ;  /* 0x0002f40000087ab9 */ /* 0x000fe40000000a00 */
[----:B------:R-:W-:Y:S02]  /*5630*/  UIMAD UR6, UR7, UR8, URZ ;  /* 0x00000008070672a4 */ /* 0x000fe4000f8e023f */
[----:B------:R-:W3:Y:S01]  /*5640*/  S2UR UR12, SR_CTAID.Z ;  /* 0x00000000000c79c3 */ /* 0x000ee20000002700 */
[----:B------:R-:W-:-:S02]  /*5650*/  UIMAD.WIDE.U32 UR4, UR38, UR8, URZ ;  /* 0x00000008260472a5 */ /* 0x000fc4000f8e003f */
[----:B------:R-:W-:-:S03]  /*5660*/  UIMAD UR6, UR38, UR9, UR6 ;  /* 0x00000009260672a4 */ /* 0x000fc6000f8e0206 */
[----:B------:R-:W-:Y:S01]  /*5670*/  ULDC.64 UR8, c[0x0][0xb38] ;  /* 0x0002ce0000087ab9 */ /* 0x000fe20000000a00 */
[----:B------:R-:W-:Y:S01]  /*5680*/  UIADD3 UR6, UR5, UR6, URZ ;  /* 0x0000000605067290 */ /* 0x000fe2000fffe03f */
[----:B------:R-:W4:Y:S01]  /*5690*/  LDC.64 R18, c[0x0][0xbd8] ;  /* 0x0002f600ff127b82 */ /* 0x000f220000000a00 */
[----:B------:R-:W-:-:S07]  /*56a0*/  UIMAD UR7, UR7, UR8, URZ ;  /* 0x00000008070772a4 */ /* 0x000fce000f8e023f */
[----:B------:R-:W-:Y:S01]  /*56b0*/  BAR.SYNC.DEFER_BLOCKING 0x1, 0x100 ;  /* 0x0044000000007b1d */ /* 0x000fe20000010000 */
[----:B-1----:R-:W-:-:S07]  /*56c0*/  ISETP.NE.AND P0, PT, R8, 0x1, PT ;  /* 0x000000010800780c */ /* 0x002fce0003f05270 */
[----:B------:R-:W1:Y:S01]  /*56d0*/  S2UR UR11, SR_CTAID.Y ;  /* 0x00000000000b79c3 */ /* 0x000e620000002600 */
[----:B0-----:R-:W-:Y:S01]  /*56e0*/  VIADD R12, R0, 0xffffff80 ;  /* 0xffffff80000c7836 */ /* 0x001fe20000000000 */
[----:B---3--:R-:W-:-:S06]  /*56f0*/  USHF.R.S32.HI UR10, URZ, 0x1f, UR12 ;  /* 0x0000001f3f0a7899 */ /* 0x008fcc000801140c */
[----:B------:R-:W1:Y:S01]  /*5700*/  LDC R23, c[0x0][0xc50] ;  /* 0x00031400ff177b82 */ /* 0x000e620000000800 */
[----:B------:R-:W-:-:S04]  /*5710*/  SHF.R.S32.HI R7, RZ, 0x1f, R12 ;  /* 0x0000001fff077819 */ /* 0x000fc8000001140c */
[----:B------:R-:W-:-:S03]  /*5720*/  LEA.HI R2, R7, R12, RZ, 0x7 ;  /* 0x0000000c07027211 */ /* 0x000fc600078f38ff */
[----:B------:R-:W0:Y:S01]  /*5730*/  @P0 LDC R14, c[0x0][0xbec] ;  /* 0x0002fb00ff0e0b82 */ /* 0x000e220000000800 */
[----:B------:R-:W-:Y:S02]  /*5740*/  LEA.HI R7, R7, R12, RZ, 0x2 ;  /* 0x0000000c07077211 */ /* 0x000fe400078f10ff */
[----:B------:R-:W-:Y:S02]  /*5750*/  LOP3.LUT R5, R2, 0xffffff80, RZ, 0xc0, !PT ;  /* 0xffffff8002057812 */ /* 0x000fe400078ec0ff */
[----:B------:R-:W-:Y:S02]  /*5760*/  SHF.R.S32.HI R9, RZ, 0x7, R2 ;  /* 0x00000007ff097819 */ /* 0x000fe40000011402 */
[----:B------:R-:W-:Y:S01]  /*5770*/  LOP3.LUT R7, R7, 0xfffffffc, RZ, 0xc0, !PT ;  /* 0xfffffffc07077812 */ /* 0x000fe200078ec0ff */
[----:B------:R-:W-:Y:S01]  /*5780*/  IMAD.IADD R0, R12, 0x1, -R5 ;  /* 0x000000010c007824 */ /* 0x000fe200078e0a05 */
[----:B------:R-:W-:Y:S01]  /*5790*/  LEA.HI R2, R2, R9, RZ, 0x1 ;  /* 0x0000000902027211 */ /* 0x000fe200078f08ff */
[----:B------:R-:W3:Y:S02]  /*57a0*/  LDC.64 R20, c[0x0][0xb40] ;  /* 0x0002d000ff147b82 */ /* 0x000ee40000000a00 */
[----:B------:R-:W-:Y:S01]  /*57b0*/  IMAD.IADD R7, R12, 0x1, -R7 ;  /* 0x000000010c077824 */ /* 0x000fe200078e0a07 */
[----:B------:R-:W-:-:S02]  /*57c0*/  SHF.R.S32.HI R11, RZ, 0x1f, R0 ;  /* 0x0000001fff0b7819 */ /* 0x000fc40000011400 */
[----:B------:R-:W-:Y:S02]  /*57d0*/  LOP3.LUT R2, R2, 0x3fffffe, RZ, 0xc0, !PT ;  /* 0x03fffffe02027812 */ /* 0x000fe400078ec0ff */
[----:B------:R-:W-:Y:S01]  /*57e0*/  LEA.HI R10, R11, R0, RZ, 0x2 ;  /* 0x000000000b0a7211 */ /* 0x000fe200078f10ff */
[----:B------:R-:W5:Y:S02]  /*57f0*/  @P0 LDC R17, c[0x0][0xbf0] ;  /* 0x0002fc00ff110b82 */ /* 0x000f640000000800 */
[----:B------:R-:W-:Y:S01]  /*5800*/  IMAD.IADD R2, R9, 0x1, -R2 ;  /* 0x0000000109027824 */ /* 0x000fe200078e0a02 */
[--C-:B------:R-:W-:Y:S02]  /*5810*/  SHF.R.S32.HI R4, RZ, 0x2, R10.reuse ;  /* 0x00000002ff047819 */ /* 0x100fe4000001140a */
[----:B------:R-:W-:Y:S02]  /*5820*/  SHF.R.S32.HI R5, RZ, 0x1f, R10 ;  /* 0x0000001fff057819 */ /* 0x000fe4000001140a */
[----:B------:R-:W-:Y:S01]  /*5830*/  LEA.HI R9, R7, R7, RZ, 0x1 ;  /* 0x0000000707097211 */ /* 0x000fe200078f08ff */
[----:B------:R-:W5:Y:S01]  /*5840*/  @P0 LDC R22, c[0x0][0xbec] ;  /* 0x0002fb00ff160b82 */ /* 0x000f620000000800 */
[----:B------:R-:W-:-:S02]  /*5850*/  LEA.HI R5, R5, R4, RZ, 0x3 ;  /* 0x0000000405057211 */ /* 0x000fc400078f18ff */
[----:B------:R-:W-:Y:S02]  /*5860*/  LOP3.LUT R12, R9, 0x1ffffffe, RZ, 0xc0, !PT ;  /* 0x1ffffffe090c7812 */ /* 0x000fe400078ec0ff */
[----:B------:R-:W-:-:S03]  /*5870*/  LOP3.LUT R5, R5, 0xfffffff8, RZ, 0xc0, !PT ;  /* 0xfffffff805057812 */ /* 0x000fc600078ec0ff */
[----:B------:R-:W-:Y:S01]  /*5880*/  IMAD.IADD R12, R7, 0x1, -R12 ;  /* 0x00000001070c7824 */ /* 0x000fe200078e0a0c */
[----:B------:R-:W-:Y:S01]  /*5890*/  IADD3 R5, R4, -R5, RZ ;  /* 0x8000000504057210 */ /* 0x000fe20007ffe0ff */
[----:B------:R-:W5:Y:S01]  /*58a0*/  @P0 LDC R153, c[0x0][0xbf0] ;  /* 0x0002fc00ff990b82 */ /* 0x000f620000000800 */
[----:B------:R-:W-:-:S04]  /*58b0*/  LEA.HI R4, R11, R0, RZ, 0x5 ;  /* 0x000000000b047211 */ /* 0x000fc800078f28ff */
[----:B------:R-:W-:-:S05]  /*58c0*/  SHF.R.S32.HI R4, RZ, 0x5, R4 ;  /* 0x00000005ff047819 */ /* 0x000fca0000011404 */
[----:B------:R-:W-:Y:S02]  /*58d0*/  IMAD R7, R4, 0x10, R5 ;  /* 0x0000001004077824 */ /* 0x000fe400078e0205 */
[----:B------:R-:W-:Y:S01]  /*58e0*/  IMAD.U32 R5, RZ, RZ, UR5 ;  /* 0x00000005ff057e24 */ /* 0x000fe2000f8e00ff */
[----:B------:R-:W-:Y:S01]  /*58f0*/  MOV R5, UR6 ;  /* 0x0000000600057c02 */ /* 0x000fe20008000f00 */
[----:B------:R-:W-:Y:S01]  /*5900*/  IMAD R9, R2, 0x40, R7 ;  /* 0x0000004002097824 */ /* 0x000fe200078e0207 */
[----:B------:R-:W-:Y:S01]  /*5910*/  UIMAD UR6, UR38, UR9, UR7 ;  /* 0x00000009260672a4 */ /* 0x000fe2000f8e0207 */
[----:B------:R-:W-:Y:S01]  /*5920*/  IMAD.U32 R4, RZ, RZ, UR4 ;  /* 0x00000004ff047e24 */ /* 0x000fe2000f8e00ff */
[----:B------:R-:W-:Y:S01]  /*5930*/  UIMAD.WIDE.U32 UR4, UR38, UR8, URZ ;  /* 0x00000008260472a5 */ /* 0x000fe2000f8e003f */
[----:B------:R-:W-:Y:S02]  /*5940*/  IMAD R12, R12, 0x8, R9 ;  /* 0x000000080c0c7824 */ /* 0x000fe400078e0209 */
[----:B----4-:R-:W-:Y:S01]  /*5950*/  IMAD R2, R18, UR10, RZ ;  /* 0x0000000a12027c24 */ /* 0x010fe2000f8e02ff */
[----:B------:R-:W-:Y:S01]  /*5960*/  UIADD3 UR6, UR5, UR6, URZ ;  /* 0x0000000605067290 */ /* 0x000fe2000fffe03f */
[----:B--2---:R-:W-:Y:S01]  /*5970*/  IMAD R7, R16, 0x80, R12 ;  /* 0x0000008010077824 */ /* 0x004fe200078e020c */
[----:B------:R-:W-:Y:S01]  /*5980*/  MOV R13, UR5 ;  /* 0x00000005000d7c02 */ /* 0x000fe20008000f00 */
[----:B------:R-:W-:Y:S01]  /*5990*/  IMAD.WIDE.U32 R4, R18, UR12, R4 ;  /* 0x0000000c12047c25 */ /* 0x000fe2000f8e0004 */
[----:B------:R-:W-:-:S03]  /*59a0*/  ULDC.64 UR8, c[0x0][0xb28] ;  /* 0x0002ca0000087ab9 */ /* 0x000fc60000000a00 */
[----:B------:R-:W-:Y:S02]  /*59b0*/  IMAD R18, RZ, RZ, -UR38 ;  /* 0x80000026ff127e24 */ /* 0x000fe4000f8e02ff */
[----:B------:R-:W-:Y:S02]  /*59c0*/  IMAD R15, R19, UR12, R2 ;  /* 0x0000000c130f7c24 */ /* 0x000fe4000f8e0202 */
[----:B0-----:R-:W-:-:S04]  /*59d0*/  @P0 IMAD.HI.U32 R2, R7, R14, RZ ;  /* 0x0000000e07020227 */ /* 0x001fc800078e00ff */
[C---:B---3--:R-:W-:Y:S02]  /*59e0*/  IMAD R14, R20.reuse, UR10, RZ ;  /* 0x0000000a140e7c24 */ /* 0x048fe4000f8e02ff */
[----:B-1----:R-:W-:Y:S02]  /*59f0*/  IMAD R23, R23, R18, UR11 ;  /* 0x0000000b17177e24 */ /* 0x002fe4000f8e0212 */
[----:B------:R-:W-:Y:S01]  /*5a00*/  IMAD.U32 R12, RZ, RZ, UR4 ;  /* 0x00000004ff0c7e24 */ /* 0x000fe2000f8e00ff */
[----:B------:R-:W-:Y:S01]  /*5a10*/  ULDC.64 UR4, c[0x0][0xbe0] ;  /* 0x0002f80000047ab9 */ /* 0x000fe20000000a00 */
[----:B------:R-:W-:Y:S01]  /*5a20*/  IMAD.U32 R13, RZ, RZ, UR6 ;  /* 0x00000006ff0d7e24 */ /* 0x000fe2000f8e00ff */
[----:B------:R-:W-:Y:S01]  /*5a30*/  ULDC.64 UR6, c[0x0][0xb48] ;  /* 0x0002d20000067ab9 */ /* 0x000fe20000000a00 */
[----:B------:R-:W-:Y:S01]  /*5a40*/  IMAD.MOV.U32 R11, RZ, RZ, R7 ;  /* 0x000000ffff0b7224 */ /* 0x000fe200078e0007 */
[----:B-----5:R-:W-:Y:S01]  /*5a50*/  @P0 SHF.R.U32.HI R11, RZ, R17, R2 ;  /* 0x00000011ff0b0219 */ /* 0x020fe20000011602 */
[----:B------:R-:W-:Y:S01]  /*5a60*/  IMAD R17, R21, UR12, R14 ;  /* 0x0000000c15117c24 */ /* 0x000fe2000f8e020e */
[----:B------:R-:W-:Y:S01]  /*5a70*/  SHF.R.S32.HI R14, RZ, 0x1f, R23 ;  /* 0x0000001fff0e7819 */ /* 0x000fe20000011417 */
[----:B------:R-:W-:-:S04]  /*5a80*/  IMAD.WIDE.U32 R12, R20, UR12, R12 ;  /* 0x0000000c140c7c25 */ /* 0x000fc8000f8e000c */
[----:B------:R-:W-:Y:S01]  /*5a90*/  IMAD.IADD R5, R5, 0x1, R15 ;  /* 0x0000000105057824 */ /* 0x000fe200078e020f */
[----:B------:R-:W-:Y:S01]  /*5aa0*/  MOV R15, R7 ;  /* 0x00000007000f7202 */ /* 0x000fe20000000f00 */
[----:B------:R-:W-:-:S04]  /*5ab0*/  @P0 IMAD.HI.U32 R22, R7, R22, RZ ;  /* 0x0000001607160227 */ /* 0x000fc800078e00ff */
[----:B------:R-:W-:Y:S01]  /*5ac0*/  IMAD.IADD R13, R13, 0x1, R17 ;  /* 0x000000010d0d7824 */ /* 0x000fe200078e0211 */
[----:B------:R-:W-:Y:S01]  /*5ad0*/  @P0 SHF.R.U32.HI R15, RZ, R153, R22 ;  /* 0x00000099ff0f0219 */ /* 0x000fe20000011616 */
[C---:B------:R-:W-:Y:S02]  /*5ae0*/  IMAD R2, R14.reuse, UR4, RZ ;  /* 0x000000040e027c24 */ /* 0x040fe4000f8e02ff */
[----:B------:R-:W-:Y:S02]  /*5af0*/  IMAD R17, R14, UR6, RZ ;  /* 0x000000060e117c24 */ /* 0x000fe4000f8e02ff */
[----:B------:R-:W-:-:S04]  /*5b00*/  IMAD.WIDE.U32 R4, R23, UR4, R4 ;  /* 0x0000000417047c25 */ /* 0x000fc8000f8e0004 */
[----:B------:R-:W-:Y:S01]  /*5b10*/  IMAD R14, R23, UR5, R2 ;  /* 0x00000005170e7c24 */ /* 0x000fe2000f8e0202 */
[----:B------:R-:W-:Y:S01]  /*5b20*/  IADD3 R4, P0, R11, R4, RZ ;  /* 0x000000040b047210 */ /* 0x000fe20007f1e0ff */
[C---:B------:R-:W-:Y:S01]  /*5b30*/  IMAD R19, R23.reuse, UR7, R17 ;  /* 0x0000000717137c24 */ /* 0x040fe2000f8e0211 */
[--C-:B------:R-:W-:Y:S01]  /*5b40*/  SHF.R.S32.HI R17, RZ, 0x1f, R11.reuse ;  /* 0x0000001fff117819 */ /* 0x100fe2000001140b */
[----:B------:R-:W-:Y:S01]  /*5b50*/  IMAD.MOV R11, RZ, RZ, -R11 ;  /* 0x000000ffff0b7224 */ /* 0x000fe200078e0a0b */
[----:B------:R-:W-:Y:S01]  /*5b60*/  SHF.R.S32.HI R2, RZ, 0x1f, R15 ;  /* 0x0000001fff027819 */ /* 0x000fe2000001140f */
[----:B------:R-:W-:Y:S01]  /*5b70*/  ULDC.64 UR4, c[0x0][0xb30] ;  /* 0x0002cc0000047ab9 */ /* 0x000fe20000000a00 */
[----:B------:R-:W-:Y:S01]  /*5b80*/  IMAD.WIDE.U32 R12, R23, UR6, R12 ;  /* 0x00000006170c7c25 */ /* 0x000fe2000f8e000c */
[----:B------:R-:W-:Y:S01]  /*5b90*/  IADD3.X R5, R17, R5, R14, P0, !PT ;  /* 0x0000000511057210 */ /* 0x000fe200007fe40e */
[----:B------:R-:W-:Y:S02]  /*5ba0*/  ULDC.64 UR6, c[0x0][0xbc8] ;  /* 0x0002f20000067ab9 */ /* 0x000fe40000000a00 */
[----:B------:R-:W-:-:S02]  /*5bb0*/  IMAD.MOV R18, RZ, RZ, -R15 ;  /* 0x000000ffff127224 */ /* 0x000fc400078e0a0f */
[----:B------:R-:W-:Y:S02]  /*5bc0*/  IMAD R2, R2, UR4, RZ ;  /* 0x0000000402027c24 */ /* 0x000fe4000f8e02ff */
[C---:B------:R-:W-:Y:S02]  /*5bd0*/  IMAD R11, R8.reuse, R11, R7 ;  /* 0x0000000b080b7224 */ /* 0x040fe400078e0207 */
[----:B------:R-:W-:Y:S02]  /*5be0*/  IMAD.IADD R13, R13, 0x1, R19 ;  /* 0x000000010d0d7824 */ /* 0x000fe400078e0213 */
[----:B------:R-:W-:Y:S02]  /*5bf0*/  IMAD R7, R8, R18, R7 ;  /* 0x0000001208077224 */ /* 0x000fe400078e0207 */
[C---:B------:R-:W-:Y:S01]  /*5c00*/  IMAD R17, R15.reuse, UR5, R2 ;  /* 0x000000050f117c24 */ /* 0x040fe2000f8e0202 */
[----:B------:R-:W-:Y:S01]  /*5c10*/  SHF.R.S32.HI R2, RZ, 0x1f, R11 ;  /* 0x0000001fff027819 */ /* 0x000fe2000001140b */
[----:B------:R-:W-:Y:S01]  /*5c20*/  IMAD.WIDE.U32 R12, R15, UR4, R12 ;  /* 0x000000040f0c7c25 */ /* 0x000fe2000f8e000c */
[----:B------:R-:W-:Y:S01]  /*5c30*/  SHF.R.S32.HI R14, RZ, 0x1f, R7 ;  /* 0x0000001fff0e7819 */ /* 0x000fe20000011407 */
[----:B------:R-:W0:Y:S01]  /*5c40*/  S2UR UR5, SR_CgaCtaId ;  /* 0x00000000000579c3 */ /* 0x000e220000008800 */
[----:B------:R-:W-:Y:S01]  /*5c50*/  UMOV UR4, 0x400 ;  /* 0x0000040000047882 */ /* 0x000fe20000000000 */
[----:B------:R-:W-:Y:S01]  /*5c60*/  IMAD R2, R2, UR6, RZ ;  /* 0x0000000602027c24 */ /* 0x000fe2000f8e02ff */
[----:B------:R-:W-:Y:S01]  /*5c70*/  IADD3 R13, R13, R17, RZ ;  /* 0x000000110d0d7210 */ /* 0x000fe20007ffe0ff */
[----:B------:R-:W-:-:S02]  /*5c80*/  IMAD R14, R14, UR8, RZ ;  /* 0x000000080e0e7c24 */ /* 0x000fc4000f8e02ff */
[C---:B------:R-:W-:Y:S02]  /*5c90*/  IMAD R15, R11.reuse, UR7, R2 ;  /* 0x000000070b0f7c24 */ /* 0x040fe4000f8e0202 */
[----:B------:R-:W-:Y:S01]  /*5ca0*/  IMAD.WIDE.U32 R4, R11, UR6, R4 ;  /* 0x000000060b047c25 */ /* 0x000fe2000f8e0004 */
[----:B------:R-:W-:-:S03]  /*5cb0*/  ULDC.64 UR6, c[0x0][0xba8] ;  /* 0x0002ea0000067ab9 */ /* 0x000fc60000000a00 */
[C---:B------:R-:W-:Y:S01]  /*5cc0*/  IMAD R11, R7.reuse, UR9, R14 ;  /* 0x00000009070b7c24 */ /* 0x040fe2000f8e020e */
[----:B------:R-:W-:Y:S01]  /*5cd0*/  LEA R17, P0, R4, UR6, 0x2 ;  /* 0x0000000604117c11 */ /* 0x000fe2000f8010ff */
[----:B------:R-:W-:Y:S01]  /*5ce0*/  IMAD.WIDE.U32 R12, R7, UR8, R12 ;  /* 0x00000008070c7c25 */ /* 0x000fe2000f8e000c */
[----:B------:R-:W-:Y:S01]  /*5cf0*/  ULDC.64 UR8, c[0x0][0xb00] ;  /* 0x0002c00000087ab9 */ /* 0x000fe20000000a00 */
[----:B------:R-:W-:Y:S02]  /*5d00*/  ULDC UR6, c[0x0][0xa88] ;  /* 0x0002a20000067ab9 */ /* 0x000fe40000000800 */
[----:B------:R-:W-:Y:S01]  /*5d10*/  IMAD.IADD R5, R5, 0x1, R15 ;  /* 0x0000000105057824 */ /* 0x000fe200078e020f */
[----:B------:R-:W-:Y:S01]  /*5d20*/  LEA R2, P1, R12, UR8, 0x2 ;  /* 0x000000080c027c11 */ /* 0x000fe2000f8210ff */
[----:B------:R-:W-:Y:S01]  /*5d30*/  IMAD.IADD R7, R13, 0x1, R11 ;  /* 0x000000010d077824 */ /* 0x000fe200078e020b */
[----:B------:R-:W-:Y:S01]  /*5d40*/  SHFL.IDX PT, R14, R17, 0x1, 0x1c1f ;  /* 0x003c1f00110e7f89 */ /* 0x000fe200000e0000 */
[----:B------:R-:W-:Y:S01]  /*5d50*/  IMAD R11, R16, 0x80, R9 ;  /* 0x00000080100b7824 */ /* 0x000fe200078e0209 */
[----:B------:R-:W-:Y:S01]  /*5d60*/  LEA.HI.X R18, R4, UR7, R5, 0x2, P0 ;  /* 0x0000000704127c11 */ /* 0x000fe200080f1405 */
[----:B0-----:R-:W-:Y:S01]  /*5d70*/  ULEA UR4, UR5, UR4, 0x18 ;  /* 0x0000000405047291 */ /* 0x001fe2000f8ec03f */
[----:B------:R-:W-:Y:S01]  /*5d80*/  LEA.HI.X R7, R12, UR9, R7, 0x2, P1 ;  /* 0x000000090c077c11 */ /* 0x000fe200088f1407 */
[----:B------:R-:W-:Y:S01]  /*5d90*/  IMAD R8, R8, UR6, RZ ;  /* 0x0000000608087c24 */ /* 0x000fe2000f8e02ff */
[----:B------:R0:W-:Y:S01]  /*5da0*/  SHFL.IDX PT, R12, R17, RZ, 0x1c1f ;  /* 0x001c1fff110c7589 */ /* 0x0001e200000e0000 */
[----:B------:R-:W-:Y:S01]  /*5db0*/  LOP3.LUT P0, RZ, R0, 0x3, RZ, 0xc0, !PT ;  /* 0x0000000300ff7812 */ /* 0x000fe2000780c0ff */
[C---:B------:R-:W-:Y:S01]  /*5dc0*/  VIADD R9, R11.reuse, 0x8 ;  /* 0x000000080b097836 */ /* 0x040fe20000000000 */
[----:B------:R-:W-:Y:S01]  /*5dd0*/  UIADD3 UR4, UR4, 0x22820, URZ ;  /* 0x0002282004047890 */ /* 0x000fe2000fffe03f */
[----:B------:R-:W1:Y:S01]  /*5de0*/  SHFL.IDX PT, R13, R18, RZ, 0x1c1f ;  /* 0x001c1fff120d7589 */ /* 0x000e6200000e0000 */
[----:B------:R-:W-:-:S02]  /*5df0*/  ISETP.GE.OR P1, PT, R11, R8, P0 ;  /* 0x000000080b00720c */ /* 0x000fc40000726670 */
[-C--:B------:R-:W-:Y:S01]  /*5e00*/  ISETP.GE.OR P0, PT, R9, R8.reuse, P0 ;  /* 0x000000080900720c */ /* 0x080fe20000706670 */
[----:B------:R-:W2:Y:S01]  /*5e10*/  SHFL.IDX PT, R15, R18, 0x1, 0x1c1f ;  /* 0x003c1f00120f7f89 */ /* 0x000ea200000e0000 */
[----:B------:R-:W-:Y:S01]  /*5e20*/  UPRMT UR4, URZ, 0x654, UR4 ;  /* 0x000006543f047896 */ /* 0x000fe20008000004 */
[----:B------:R-:W-:Y:S02]  /*5e30*/  ISETP.GE.AND P2, PT, R11, R8, PT ;  /* 0x000000080b00720c */ /* 0x000fe40003f46270 */
[----:B0-----:R-:W-:Y:S01]  /*5e40*/  LOP3.LUT R17, R10, 0x7ffffffc, RZ, 0xc0, !PT ;  /* 0x7ffffffc0a117812 */ /* 0x001fe200078ec0ff */
[----:B------:R0:W3:Y:S03]  /*5e50*/  SHFL.IDX PT, R4, R2, RZ, 0x1c1f ;  /* 0x001c1fff02047589 */ /* 0x0000e600000e0000 */
[----:B------:R-:W-:Y:S01]  /*5e60*/  IADD3 R0, R0, -R17, RZ ;  /* 0x8000001100007210 */ /* 0x000fe20007ffe0ff */
[----:B------:R0:W4:Y:S01]  /*5e70*/  SHFL.IDX PT, R5, R7, RZ, 0x1c1f ;  /* 0x001c1fff07057589 */ /* 0x00012200000e0000 */
[----:B------:R-:W-:Y:S03]  /*5e80*/  SYNCS.ARRIVE.TRANS64.RED.A1T0 RZ, [UR4], RZ ;  /* 0x000000ffffff79a7 */ /* 0x000fe60008100404 */
[----:B------:R-:W-:Y:S01]  /*5e90*/  IMAD.SHL.U32 R0, R0, 0x2, RZ ;  /* 0x0000000200007824 */ /* 0x000fe200078e00ff */
[----:B-1----:R0:W-:Y:S04]  /*5ea0*/  @!P1 ST.E desc[UR36][R12.64], R6 ;  /* 0x000000060c009985 */ /* 0x0021e8000c101924 */
[----:B--2---:R0:W-:Y:S01]  /*5eb0*/  @!P0 ST.E desc[UR36][R14.64], R3 ;  /* 0x000000030e008985 */ /* 0x0041e2000c101924 */
[----:B------:R-:W-:Y:S05]  /*5ec0*/  @P2 BRA `(.L_x_37) ;  /* 0x0000000800f82947 */ /* 0x000fea0003800000 */
[C---:B0-----:R-:W-:Y:S01]  /*5ed0*/  VIADD R3, R0.reuse, 0x8 ;  /* 0x0000000800037836 */ /* 0x041fe20000000000 */
[----:B------:R-:W-:Y:S01]  /*5ee0*/  ULDC UR4, c[0x0][0xac8] ;  /* 0x0002b20000047ab9 */ /* 0x000fe20000000800 */
[C---:B------:R-:W-:Y:S01]  /*5ef0*/  VIADD R6, R0.reuse, 0x10 ;  /* 0x0000001000067836 */ /* 0x040fe20000000000 */
[C---:B------:R-:W-:Y:S01]  /*5f00*/  ISETP.GE.AND P2, PT, R0.reuse, UR4, PT ;  /* 0x0000000400007c0c */ /* 0x040fe2000bf46270 */
[C---:B------:R-:W-:Y:S01]  /*5f10*/  VIADD R10, R0.reuse, 0x18 ;  /* 0x00000018000a7836 */ /* 0x040fe20000000000 */
[----:B------:R-:W-:Y:S01]  /*5f20*/  ISETP.GE.AND P3, PT, R3, UR4, PT ;  /* 0x0000000403007c0c */ /* 0x000fe2000bf66270 */
[----:B------:R-:W-:Y:S01]  /*5f30*/  VIADD R19, R0, 0x28 ;  /* 0x0000002800137836 */ /* 0x000fe20000000000 */
[----:B------:R-:W-:Y:S01]  /*5f40*/  ISETP.GE.AND P4, PT, R6, UR4, PT ;  /* 0x0000000406007c0c */ /* 0x000fe2000bf86270 */
[----:B------:R-:W-:Y:S01]  /*5f50*/  VIADD R20, R0, 0x40 ;  /* 0x0000004000147836 */ /* 0x000fe20000000000 */
[----:B------:R-:W-:Y:S01]  /*5f60*/  ISETP.GE.AND P5, PT, R10, UR4, PT ;  /* 0x000000040a007c0c */ /* 0x000fe2000bfa6270 */
[C---:B------:R-:W-:Y:S01]  /*5f70*/  VIADD R22, R0.reuse, 0x50 ;  /* 0x0000005000167836 */ /* 0x040fe20000000000 */
[C---:B------:R-:W-:Y:S01]  /*5f80*/  IADD3 R18, R0.reuse, 0x20, RZ ;  /* 0x0000002000127810 */ /* 0x040fe20007ffe0ff */
[----:B------:R-:W-:Y:S01]  /*5f90*/  VIADD R23, R0, 0x58 ;  /* 0x0000005800177836 */ /* 0x000fe20000000000 */
[----:B------:R-:W-:-:S02]  /*5fa0*/  ISETP.GE.AND P1, PT, R19, UR4, PT ;  /* 0x0000000413007c0c */ /* 0x000fc4000bf26270 */
[----:B------:R-:W-:Y:S02]  /*5fb0*/  ISETP.GE.AND P0, PT, R18, UR4, PT ;  /* 0x0000000412007c0c */ /* 0x000fe4000bf06270 */
[----:B------:R-:W-:Y:S02]  /*5fc0*/  IADD3 R21, R0, 0x48, RZ ;  /* 0x0000004800157810 */ /* 0x000fe40007ffe0ff */
[----:B------:R-:W-:Y:S02]  /*5fd0*/  @!P3 LEA.HI R3, R3, R3, RZ, 0x1 ;  /* 0x000000030303b211 */ /* 0x000fe400078f08ff */
[----:B------:R-:W-:Y:S02]  /*5fe0*/  @!P4 LEA.HI R6, R6, R6, RZ, 0x1 ;  /* 0x000000060606c211 */ /* 0x000fe400078f08ff */
[----:B------:R-:W-:Y:S02]  /*5ff0*/  @!P5 LEA.HI R10, R10, R10, RZ, 0x1 ;  /* 0x0000000a0a0ad211 */ /* 0x000fe400078f08ff */
[----:B------:R-:W-:-:S02]  /*6000*/  @!P3 LOP3.LUT R3, R3, 0xfffffffe, RZ, 0xc0, !PT ;  /* 0xfffffffe0303b812 */ /* 0x000fc400078ec0ff */
[----:B------:R-:W-:Y:S01]  /*6010*/  @!P4 LOP3.LUT R15, R6, 0xfffffffe, RZ, 0xc0, !PT ;  /* 0xfffffffe060fc812 */ /* 0x000fe200078ec0ff */
[----:B------:R-:W-:Y:S01]  /*6020*/  VIADD R6, R0, 0x38 ;  /* 0x0000003800067836 */ /* 0x000fe20000000000 */
[----:B------:R-:W-:Y:S01]  /*6030*/  @!P5 LOP3.LUT R17, R10, 0xfffffffe, RZ, 0xc0, !PT ;  /* 0xfffffffe0a11d812 */ /* 0x000fe200078ec0ff */
[--C-:B---34-:R-:W-:Y:S01]  /*6040*/  @!P2 IMAD.WIDE R10, R0, 0x4, R4.reuse ;  /* 0x00000004000aa825 */ /* 0x118fe200078e0204 */
[----:B------:R-:W-:Y:S02]  /*6050*/  ISETP.GE.AND P6, PT, R22, UR4, PT ;  /* 0x0000000416007c0c */ /* 0x000fe4000bfc6270 */
[----:B------:R-:W-:Y:S01]  /*6060*/  @!P0 LEA.HI R18, R18, R18, RZ, 0x1 ;  /* 0x0000001212128211 */ /* 0x000fe200078f08ff */
[--C-:B------:R-:W-:Y:S01]  /*6070*/  @!P3 IMAD.WIDE R12, R3, 0x4, R4.reuse ;  /* 0x00000004030cb825 */ /* 0x100fe200078e0204 */
[----:B------:R0:W-:Y:S01]  /*6080*/  @!P2 ST.E.64 desc[UR36][R10.64], R24 ;  /* 0x000000180a00a985 */ /* 0x0001e2000c101b24 */
[----:B------:R-:W-:Y:S02]  /*6090*/  @!P1 LEA.HI R19, R19, R19, RZ, 0x1 ;  /* 0x0000001313139211 */ /* 0x000fe400078f08ff */
[----:B------:R-:W-:Y:S01]  /*60a0*/  VIADD R3, R0, 0x30 ;  /* 0x0000003000037836 */ /* 0x000fe20000000000 */
[----:B------:R1:W-:Y:S01]  /*60b0*/  @!P3 ST.E.64 desc[UR36][R12.64], R28 ;  /* 0x0000001c0c00b985 */ /* 0x0003e2000c101b24 */
[----:B------:R-:W-:Y:S01]  /*60c0*/  @!P4 IMAD.WIDE R14, R15, 0x4, R4 ;  /* 0x000000040f0ec825 */ /* 0x000fe200078e0204 */
[----:B------:R-:W-:-:S02]  /*60d0*/  ISETP.GE.AND P3, PT, R6, UR4, PT ;  /* 0x0000000406007c0c */ /* 0x000fc4000bf66270 */
[----:B------:R-:W-:Y:S01]  /*60e0*/  ISETP.GE.AND P2, PT, R3, UR4, PT ;  /* 0x0000000403007c0c */ /* 0x000fe2000bf46270 */
[----:B------:R-:W-:Y:S01]  /*60f0*/  @!P5 IMAD.WIDE R16, R17, 0x4, R4 ;  /* 0x000000041110d825 */ /* 0x000fe200078e0204 */
[----:B------:R2:W-:Y:S01]  /*6100*/  @!P4 ST.E.64 desc[UR36][R14.64], R32 ;  /* 0x000000200e00c985 */ /* 0x0005e2000c101b24 */
[----:B------:R-:W-:Y:S02]  /*6110*/  ISETP.GE.AND P4, PT, R20, UR4, PT ;  /* 0x0000000414007c0c */ /* 0x000fe4000bf86270 */
[----:B------:R-:W-:Y:S01]  /*6120*/  @!P6 LEA.HI R22, R22, R22, RZ, 0x1 ;  /* 0x000000161616e211 */ /* 0x000fe200078f08ff */
[----:B------:R3:W-:Y:S01]  /*6130*/  @!P5 ST.E.64 desc[UR36][R16.64], R36 ;  /* 0x000000241000d985 */ /* 0x0007e2000c101b24 */
[----:B------:R-:W-:Y:S01]  /*6140*/  ISETP.GE.AND P5, PT, R21, UR4, PT ;  /* 0x0000000415007c0c */ /* 0x000fe2000bfa6270 */
[----:B0-----:R-:W-:Y:S01]  /*6150*/  VIADD R24, R0, 0x60 ;  /* 0x0000006000187836 */ /* 0x001fe20000000000 */
[----:B------:R-:W-:Y:S02]  /*6160*/  @!P0 LOP3.LUT R11, R18, 0xfffffffe, RZ, 0xc0, !PT ;  /* 0xfffffffe120b8812 */ /* 0x000fe400078ec0ff */
[----:B-1----:R-:W-:-:S02]  /*6170*/  @!P1 LOP3.LUT R13, R19, 0xfffffffe, RZ, 0xc0, !PT ;  /* 0xfffffffe130d9812 */ /* 0x002fc400078ec0ff */
[----:B------:R-:W-:Y:S01]  /*6180*/  @!P2 LEA.HI R3, R3, R3, RZ, 0x1 ;  /* 0x000000030303a211 */ /* 0x000fe200078f08ff */
[--C-:B------:R-:W-:Y:S01]  /*6190*/  @!P0 IMAD.WIDE R10, R11, 0x4, R4.reuse ;  /* 0x000000040b0a8825 */ /* 0x100fe200078e0204 */
[----:B------:R-:W-:Y:S02]  /*61a0*/  @!P3 LEA.HI R6, R6, R6, RZ, 0x1 ;  /* 0x000000060606b211 */ /* 0x000fe400078f08ff */
[----:B------:R-:W-:Y:S01]  /*61b0*/  @!P4 LEA.HI R20, R20, R20, RZ, 0x1 ;  /* 0x000000141414c211 */ /* 0x000fe200078f08ff */
[----:B------:R-:W-:Y:S01]  /*61c0*/  @!P1 IMAD.WIDE R12, R13, 0x4, R4 ;  /* 0x000000040d0c9825 */ /* 0x000fe200078e0204 */
[----:B------:R-:W-:Y:S01]  /*61d0*/  @!P2 LOP3.LUT R3, R3, 0xfffffffe, RZ, 0xc0, !PT ;  /* 0xfffffffe0303a812 */ /* 0x000fe200078ec0ff */
[----:B------:R0:W-:Y:S01]  /*61e0*/  @!P0 ST.E.64 desc[UR36][R10.64], R40 ;  /* 0x000000280a008985 */ /* 0x0001e2000c101b24 */
[----:B------:R-:W-:Y:S02]  /*61f0*/  @!P5 LEA.HI R21, R21, R21, RZ, 0x1 ;  /* 0x000000151515d211 */ /* 0x000fe400078f08ff */
[----:B--2---:R-:W-:Y:S01]  /*6200*/  @!P3 LOP3.LUT R15, R6, 0xfffffffe, RZ, 0xc0, !PT ;  /* 0xfffffffe060fb812 */ /* 0x004fe200078ec0ff */
[----:B------:R1:W-:Y:S01]  /*6210*/  @!P1 ST.E.64 desc[UR36][R12.64], R44 ;  /* 0x0000002c0c009985 */ /* 0x0003e2000c101b24 */
[----:B---3--:R-:W-:Y:S01]  /*6220*/  @!P4 LOP3.LUT R17, R20, 0xfffffffe, RZ, 0xc0, !PT ;  /* 0xfffffffe1411c812 */ /* 0x008fe200078ec0ff */
[----:B------:R-:W-:Y:S01]  /*6230*/  VIADD R20, R0, 0x78 ;  /* 0x0000007800147836 */ /* 0x000fe20000000000 */
[----:B------:R-:W-:-:S02]  /*6240*/  @!P5 LOP3.LUT R21, R21, 0xfffffffe, RZ, 0xc0, !PT ;  /* 0xfffffffe1515d812 */ /* 0x000fc400078ec0ff */
[----:B------:R-:W-:Y:S01]  /*6250*/  @!P6 LOP3.LUT R19, R22, 0xfffffffe, RZ, 0xc0, !PT ;  /* 0xfffffffe1613e812 */ /* 0x000fe200078ec0ff */
[----:B------:R-:W-:Y:S01]  /*6260*/  VIADD R22, R0, 0x88 ;  /* 0x0000008800167836 */ /* 0x000fe20000000000 */
[----:B------:R-:W-:Y:S02]  /*6270*/  ISETP.GE.AND P1, PT, R23, UR4, PT ;  /* 0x0000000417007c0c */ /* 0x000fe4000bf26270 */
[----:B------:R-:W-:Y:S01]  /*6280*/  ISETP.GE.AND P0, PT, R24, UR4, PT ;  /* 0x0000000418007c0c */ /* 0x000fe2000bf06270 */
[----:B0-----:R-:W-:Y:S01]  /*6290*/  @!P2 IMAD.WIDE R10, R3, 0x4, R4 ;  /* 0x00000004030aa825 */ /* 0x001fe200078e0204 */
[----:B------:R-:W-:-:S03]  /*62a0*/  IADD3 R6, R0, 0x70, RZ ;  /* 0x0000007000067810 */ /* 0x000fc60007ffe0ff */
[--C-:B-1----:R-:W-:Y:S01]  /*62b0*/  @!P3 IMAD.WIDE R12, R15, 0x4, R4.reuse ;  /* 0x000000040f0cb825 */ /* 0x102fe200078e0204 */
[----:B------:R0:W-:Y:S03]  /*62c0*/  @!P2 ST.E.64 desc[UR36][R10.64], R48 ;  /* 0x000000300a00a985 */ /* 0x0001e6000c101b24 */
[--C-:B------:R-:W-:Y:S01]  /*62d0*/  @!P4 IMAD.WIDE R14, R17, 0x4, R4.reuse ;  /* 0x00000004110ec825 */ /* 0x100fe200078e0204 */
[----:B------:R1:W-:Y:S01]  /*62e0*/  @!P3 ST.E.64 desc[UR36][R12.64], R52 ;  /* 0x000000340c00b985 */ /* 0x0003e2000c101b24 */
[----:B------:R-:W-:Y:S02]  /*62f0*/  ISETP.GE.AND P3, PT, R22, UR4, PT ;  /* 0x0000000416007c0c */ /* 0x000fe4000bf66270 */
[----:B------:R-:W-:Y:S01]  /*6300*/  @!P5 IMAD.WIDE R16, R21, 0x4, R4 ;  /* 0x000000041510d825 */ /* 0x000fe200078e0204 */
[----:B------:R2:W-:Y:S01]  /*6310*/  @!P4 ST.E.64 desc[UR36][R14.64], R56 ;  /* 0x000000380e00c985 */ /* 0x0005e2000c101b24 */
[----:B------:R-:W-:-:S02]  /*6320*/  @!P1 LEA.HI R23, R23, R23, RZ, 0x1 ;  /* 0x0000001717179211 */ /* 0x000fc400078f08ff */
[----:B------:R-:W-:Y:S01]  /*6330*/  VIADD R3, R0, 0x68 ;  /* 0x0000006800037836 */ /* 0x000fe20000000000 */
[----:B------:R3:W-:Y:S01]  /*6340*/  @!P5 ST.E.64 desc[UR36][R16.64], R60 ;  /* 0x0000003c1000d985 */ /* 0x0007e2000c101b24 */
[----:B------:R-:W-:Y:S01]  /*6350*/  @!P6 IMAD.WIDE R18, R19, 0x4, R4 ;  /* 0x000000041312e825 */ /* 0x000fe200078e0204 */
[----:B------:R-:W-:Y:S02]  /*6360*/  ISETP.GE.AND P5, PT, R20, UR4, PT ;  /* 0x0000000414007c0c */ /* 0x000fe4000bfa6270 */
[----:B------:R-:W-:Y:S01]  /*6370*/  ISETP.GE.AND P2, PT, R3, UR4, PT ;  /* 0x0000000403007c0c */ /* 0x000fe2000bf46270 */
[----:B------:R-:W-:Y:S01]  /*6380*/  VIADD R21, R0, 0x80 ;  /* 0x0000008000157836 */ /* 0x000fe20000000000 */
[----:B------:R4:W-:Y:S01]  /*6390*/  @!P6 ST.E.64 desc[UR36][R18.64], R64 ;  /* 0x000000401200e985 */ /* 0x0009e2000c101b24 */
[----:B------:R-:W-:Y:S02]  /*63a0*/  ISETP.GE.AND P6, PT, R6, UR4, PT ;  /* 0x0000000406007c0c */ /* 0x000fe4000bfc6270 */
[----:B------:R-:W-:-:S02]  /*63b0*/  @!P0 LEA.HI R24, R24, R24, RZ, 0x1 ;  /* 0x0000001818188211 */ /* 0x000fc400078f08ff */
[----:B------:R-:W-:Y:S02]  /*63c0*/  ISETP.GE.AND P4, PT, R21, UR4, PT ;  /* 0x0000000415007c0c */ /* 0x000fe4000bf86270 */
[----:B0-----:R-:W-:Y:S01]  /*63d0*/  @!P1 LOP3.LUT R11, R23, 0xfffffffe, RZ, 0xc0, !PT ;  /* 0xfffffffe170b9812 */ /* 0x001fe200078ec0ff */
[----:B------:R-:W-:Y:S01]  /*63e0*/  VIADD R23, R0, 0x90 ;  /* 0x0000009000177836 */ /* 0x000fe20000000000 */
[----:B-1----:R-:W-:Y:S02]  /*63f0*/  @!P0 LOP3.LUT R13, R24, 0xfffffffe, RZ, 0xc0, !PT ;  /* 0xfffffffe180d8812 */ /* 0x002fe400078ec0ff */
[----:B------:R-:W-:Y:S01]  /*6400*/  @!P2 LEA.HI R3, R3, R3, RZ, 0x1 ;  /* 0x000000030303a211 */ /* 0x000fe200078f08ff */
[--C-:B------:R-:W-:Y:S01]  /*6410*/  @!P1 IMAD.WIDE R10, R11, 0x4, R4.reuse ;  /* 0x000000040b0a9825 */ /* 0x100fe200078e0204 */
[----:B------:R-:W-:Y:S02]  /*6420*/  @!P5 LEA.HI R20, R20, R20, RZ, 0x1 ;  /* 0x000000141414d211 */ /* 0x000fe400078f08ff */
[----:B------:R-:W-:Y:S01]  /*6430*/  @!P6 LEA.HI R6, R6, R6, RZ, 0x1 ;  /* 0x000000060606e211 */ /* 0x000fe200078f08ff */
[----:B------:R-:W-:Y:S01]  /*6440*/  @!P0 IMAD.WIDE R12, R13, 0x4, R4 ;  /* 0x000000040d0c8825 */ /* 0x000fe200078e0204 */
[----:B------:R-:W-:Y:S01]  /*6450*/  @!P2 LOP3.LUT R3, R3, 0xfffffffe, RZ, 0xc0, !PT ;  /* 0xfffffffe0303a812 */ /* 0x000fe200078ec0ff */
[----:B------:R0:W-:Y:S01]  /*6460*/  @!P1 ST.E.64 desc[UR36][R10.64], R68 ;  /* 0x000000440a009985 */ /* 0x0001e2000c101b24 */
[----:B------:R-:W-:-:S02]  /*6470*/  @!P4 LEA.HI R21, R21, R21, RZ, 0x1 ;  /* 0x000000151515c211 */ /* 0x000fc400078f08ff */
[----:B------:R-:W-:Y:S01]  /*6480*/  @!P3 LEA.HI R22, R22, R22, RZ, 0x1 ;  /* 0x000000161616b211 */ /* 0x000fe200078f08ff */
[----:B------:R1:W-:Y:S01]  /*6490*/  @!P0 ST.E.64 desc[UR36][R12.64], R72 ;  /* 0x000000480c008985 */ /* 0x0003e2000c101b24 */
[----:B--2---:R-:W-:Y:S01]  /*64a0*/  @!P6 LOP3.LUT R15, R6, 0xfffffffe, RZ, 0xc0, !PT ;  /* 0xfffffffe060fe812 */ /* 0x004fe200078ec0ff */
[----:B------:R-:W-:Y:S01]  /*64b0*/  VIADD R6, R0, 0xa8 ;  /* 0x000000a800067836 */ /* 0x000fe20000000000 */
[----:B---3--:R-:W-:Y:S01]  /*64c0*/  @!P5 LOP3.LUT R17, R20, 0xfffffffe, RZ, 0xc0, !PT ;  /* 0xfffffffe1411d812 */ /* 0x008fe200078ec0ff */
[----:B------:R-:W-:Y:S01]  /*64d0*/  VIADD R20, R0, 0xb0 ;  /* 0x000000b000147836 */ /* 0x000fe20000000000 */
[----:B------:R-:W-:Y:S02]  /*64e0*/  @!P4 LOP3.LUT R21, R21, 0xfffffffe, RZ, 0xc0, !PT ;  /* 0xfffffffe1515c812 */ /* 0x000fe400078ec0ff */
[----:B----4-:R-:W-:Y:S02]  /*64f0*/  @!P3 LOP3.LUT R19, R22, 0xfffffffe, RZ, 0xc0, !PT ;  /* 0xfffffffe1613b812 */ /* 0x010fe400078ec0ff */
[----:B------:R-:W-:Y:S01]  /*6500*/  IADD3 R24, R0, 0x98, RZ ;  /* 0x0000009800187810 */ /* 0x000fe20007ffe0ff */
[----:B0-----:R-:W-:Y:S01]  /*6510*/  @!P2 IMAD.WIDE R10, R3, 0x4, R4 ;  /* 0x00000004030aa825 */ /* 0x001fe200078e0204 */
[----:B------:R-:W-:-:S02]  /*6520*/  ISETP.GE.AND P0, PT, R23, UR4, PT ;  /* 0x0000000417007c0c */ /* 0x000fc4000bf06270 */
[----:B------:R-:W-:Y:S01]  /*6530*/  ISETP.GE.AND P1, PT, R24, UR4, PT ;  /* 0x0000000418007c0c */ /* 0x000fe2000bf26270 */
[C---:B------:R-:W-:Y:S01]  /*6540*/  VIADD R3, R0.reuse, 0xa0 ;  /* 0x000000a000037836 */ /* 0x040fe20000000000 */
[----:B------:R0:W-:Y:S01]  /*6550*/  @!P2 ST.E.64 desc[UR36][R10.64], R76 ;  /* 0x0000004c0a00a985 */ /* 0x0001e2000c101b24 */
[--C-:B-1----:R-:W-:Y:S01]  /*6560*/  @!P6 IMAD.WIDE R12, R15, 0x4, R4.reuse ;  /* 0x000000040f0ce825 */ /* 0x102fe200078e0204 */
[----:B------:R-:W-:Y:S02]  /*6570*/  IADD3 R22, R0, 0xc0, RZ ;  /* 0x000000c000167810 */ /* 0x000fe40007ffe0ff */
[----:B------:R-:W-:Y:S01]  /*6580*/  ISETP.GE.AND P2, PT, R3, UR4, PT ;  /* 0x0000000403007c0c */ /* 0x000fe2000bf46270 */
[--C-:B------:R-:W-:Y:S01]  /*6590*/  @!P5 IMAD.WIDE R14, R17, 0x4, R4.reuse ;  /* 0x00000004110ed825 */ /* 0x100fe200078e0204 */
[----:B------:R1:W-:Y:S01]  /*65a0*/  @!P6 ST.E.64 desc[UR36][R12.64], R80 ;  /* 0x000000500c00e985 */ /* 0x0003e2000c101b24 */
[----:B------:R-:W-:Y:S02]  /*65b0*/  ISETP.GE.AND P6, PT, R22, UR4, PT ;  /* 0x0000000416007c0c */ /* 0x000fe4000bfc6270 */
[----:B------:R-:W-:Y:S01]  /*65c0*/  @!P4 IMAD.WIDE R16, R21, 0x4, R4 ;  /* 0x000000041510c825 */ /* 0x000fe200078e0204 */
[----:B------:R2:W-:Y:S01]  /*65d0*/  @!P5 ST.E.64 desc[UR36][R14.64], R84 ;  /* 0x000000540e00d985 */ /* 0x0005e2000c101b24 */
[----:B------:R-:W-:-:S02]  /*65e0*/  @!P0 LEA.HI R23, R23, R23, RZ, 0x1 ;  /* 0x0000001717178211 */ /* 0x000fc400078f08ff */
[----:B------:R-:W-:Y:S01]  /*65f0*/  @!P3 IMAD.WIDE R18, R19, 0x4, R4 ;  /* 0x000000041312b825 */ /* 0x000fe200078e0204 */
[----:B------:R3:W-:Y:S01]  /*6600*/  @!P4 ST.E.64 desc[UR36][R16.64], R88 ;  /* 0x000000581000c985 */ /* 0x0007e2000c101b24 */
[----:B------:R-:W-:Y:S02]  /*6610*/  ISETP.GE.AND P4, PT, R20, UR4, PT ;  /* 0x0000000414007c0c */ /* 0x000fe4000bf86270 */
[----:B------:R-:W-:Y:S01]  /*6620*/  VIADD R21, R0, 0xb8 ;  /* 0x000000b800157836 */ /* 0x000fe20000000000 */
[----:B------:R4:W-:Y:S01]  /*6630*/  @!P3 ST.E.64 desc[UR36][R18.64], R92 ;  /* 0x0000005c1200b985 */ /* 0x0009e2000c101b24 */
[----:B------:R-:W-:Y:S02]  /*6640*/  ISETP.GE.AND P3, PT, R6, UR4, PT ;  /* 0x0000000406007c0c */ /* 0x000fe4000bf66270 */
[----:B------:R-:W-:Y:S02]  /*6650*/  @!P1 LEA.HI R24, R24, R24, RZ, 0x1 ;  /* 0x0000001818189211 */ /* 0x000fe400078f08ff */
[----:B------:R-:W-:-:S02]  /*6660*/  ISETP.GE.AND P5, PT, R21, UR4, PT ;  /* 0x0000000415007c0c */ /* 0x000fc4000bfa6270 */
[----:B------:R-:W-:Y:S02]  /*6670*/  @!P2 LEA.HI R3, R3, R3, RZ, 0x1 ;  /* 0x000000030303a211 */ /* 0x000fe400078f08ff */
[----:B0-----:R-:W-:Y:S02]  /*6680*/  @!P0 LOP3.LUT R11, R23, 0xfffffffe, RZ, 0xc0, !PT ;  /* 0xfffffffe170b8812 */ /* 0x001fe400078ec0ff */
[----:B-1----:R-:W-:Y:S02]  /*6690*/  @!P1 LOP3.LUT R13, R24, 0xfffffffe, RZ, 0xc0, !PT ;  /* 0xfffffffe180d9812 */ /* 0x002fe400078ec0ff */
[----:B------:R-:W-:Y:S01]  /*66a0*/  @!P2 LOP3.LUT R3, R3, 0xfffffffe, RZ, 0xc0, !PT ;  /* 0xfffffffe0303a812 */ /* 0x000fe200078ec0ff */
[--C-:B------:R-:W-:Y:S01]  /*66b0*/  @!P0 IMAD.WIDE R10, R11, 0x4, R4.reuse ;  /* 0x000000040b0a8825 */ /* 0x100fe200078e0204 */
[----:B------:R-:W-:Y:S02]  /*66c0*/  @!P3 LEA.HI R6, R6, R6, RZ, 0x1 ;  /* 0x000000060606b211 */ /* 0x000fe400078f08ff */
[----:B------:R-:W-:Y:S01]  /*66d0*/  @!P4 LEA.HI R20, R20, R20, RZ, 0x1 ;  /* 0x000000141414c211 */ /* 0x000fe200078f08ff */
[--C-:B------:R-:W-:Y:S01]  /*66e0*/  @!P1 IMAD.WIDE R12, R13, 0x4, R4.reuse ;  /* 0x000000040d0c9825 */ /* 0x100fe200078e0204 */
[----:B------:R-:W-:Y:S01]  /*66f0*/  @!P6 LEA.HI R22, R22, R22, RZ, 0x1 ;  /* 0x000000161616e211 */ /* 0x000fe200078f08ff */
[----:B------:R0:W-:Y:S01]  /*6700*/  @!P0 ST.E.64 desc[UR36][R10.64], R96 ;  /* 0x000000600a008985 */ /* 0x0001e2000c101b24 */
[----:B------:R-:W-:Y:S01]  /*6710*/  @!P5 LEA.HI R21, R21, R21, RZ, 0x1 ;  /* 0x000000151515d211 */ /* 0x000fe200078f08ff */
[--C-:B--2---:R-:W-:Y:S01]  /*6720*/  @!P2 IMAD.WIDE R14, R3, 0x4, R4.reuse ;  /* 0x00000004030ea825 */ /* 0x104fe200078e0204 */
[----:B---3--:R-:W-:Y:S01]  /*6730*/  @!P3 LOP3.LUT R17, R6, 0xfffffffe, RZ, 0xc0, !PT ;  /* 0xfffffffe0611b812 */ /* 0x008fe200078ec0ff */
[----:B------:R1:W-:Y:S01]  /*6740*/  @!P1 ST.E.64 desc[UR36][R12.64], R100 ;  /* 0x000000640c009985 */ /* 0x0003e2000c101b24 */
[----:B----4-:R-:W-:Y:S01]  /*6750*/  @!P4 LOP3.LUT R19, R20, 0xfffffffe, RZ, 0xc0, !PT ;  /* 0xfffffffe1413c812 */ /* 0x010fe200078ec0ff */
[----:B------:R-:W-:Y:S01]  /*6760*/  VIADD R6, R0, 0xd0 ;  /* 0x000000d000067836 */ /* 0x000fe20000000000 */
[----:B------:R-:W-:Y:S01]  /*6770*/  @!P6 LOP3.LUT R3, R22, 0xfffffffe, RZ, 0xc0, !PT ;  /* 0xfffffffe1603e812 */ /* 0x000fe200078ec0ff */
[----:B------:R2:W-:Y:S01]  /*6780*/  @!P2 ST.E.64 desc[UR36][R14.64], R104 ;  /* 0x000000680e00a985 */ /* 0x0005e2000c101b24 */
[----:B------:R-:W-:Y:S01]  /*6790*/  @!P5 LOP3.LUT R21, R21, 0xfffffffe, RZ, 0xc0, !PT ;  /* 0xfffffffe1515d812 */ /* 0x000fe200078ec0ff */
[----:B------:R-:W-:Y:S01]  /*67a0*/  VIADD R20, R0, 0xd8 ;  /* 0x000000d800147836 */ /* 0x000fe20000000000 */
[----:B------:R-:W-:Y:S01]  /*67b0*/  ISETP.GE.AND P1, PT, R6, UR4, PT ;  /* 0x0000000406007c0c */ /* 0x000fe2000bf26270 */
[----:B0-----:R-:W-:-:S03]  /*67c0*/  @!P3 IMAD.WIDE R10, R17, 0x4, R4 ;  /* 0x00000004110ab825 */ /* 0x001fc600078e0204 */
[----:B------:R-:W-:Y:S01]  /*67d0*/  ISETP.GE.AND P2, PT, R20, UR4, PT ;  /* 0x0000000414007c0c */ /* 0x000fe2000bf46270 */
[--C-:B-1----:R-:W-:Y:S01]  /*67e0*/  @!P4 IMAD.WIDE R12, R19, 0x4, R4.reuse ;  /* 0x00000004130cc825 */ /* 0x102fe200078e0204 */
[----:B------:R0:W-:Y:S03]  /*67f0*/  @!P3 ST.E.64 desc[UR36][R10.64], R108 ;  /* 0x0000006c0a00b985 */ /* 0x0001e6000c101b24 */
[--C-:B------:R-:W-:Y:S01]  /*6800*/  @!P6 IMAD.WIDE R18, R3, 0x4, R4.reuse ;  /* 0x000000040312e825 */ /* 0x100fe200078e0204 */
[----:B--2---:R-:W-:Y:S01]  /*6810*/  IADD3 R14, R0, 0xe8, RZ ;  /* 0x000000e8000e7810 */ /* 0x004fe20007ffe0ff */
[----:B------:R1:W-:Y:S02]  /*6820*/  @!P4 ST.E.64 desc[UR36][R12.64], R112 ;  /* 0x000000700c00c985 */ /* 0x0003e4000c101b24 */
[----:B------:R-:W-:Y:S01]  /*6830*/  @!P1 LEA.HI R6, R6, R6, RZ, 0x1 ;  /* 0x0000000606069211 */ /* 0x000fe200078f08ff */
[----:B------:R-:W-:Y:S01]  /*6840*/  VIADD R3, R0, 0xc8 ;  /* 0x000000c800037836 */ /* 0x000fe20000000000 */
[----:B------:R-:W-:Y:S01]  /*6850*/  ISETP.GE.AND P4, PT, R14, UR4, PT ;  /* 0x000000040e007c0c */ /* 0x000fe2000bf86270 */
[----:B------:R-:W-:Y:S01]  /*6860*/  @!P5 IMAD.WIDE R16, R21, 0x4, R4 ;  /* 0x000000041510d825 */ /* 0x000fe200078e0204 */
[----:B------:R-:W-:-:S02]  /*6870*/  @!P2 LEA.HI R20, R20, R20, RZ, 0x1 ;  /* 0x000000141414a211 */ /* 0x000fc400078f08ff */
[----:B------:R-:W-:Y:S01]  /*6880*/  ISETP.GE.AND P0, PT, R3, UR4, PT ;  /* 0x0000000403007c0c */ /* 0x000fe2000bf06270 */
[C---:B------:R-:W-:Y:S01]  /*6890*/  VIADD R21, R0.reuse, 0xe0 ;  /* 0x000000e000157836 */ /* 0x040fe20000000000 */
[----:B------:R2:W-:Y:S01]  /*68a0*/  @!P5 ST.E.64 desc[UR36][R16.64], R116 ;  /* 0x000000741000d985 */ /* 0x0005e2000c101b24 */
[C---:B------:R-:W-:Y:S02]  /*68b0*/  VIADD R15, R0.reuse, 0xf0 ;  /* 0x000000f0000f7836 */ /* 0x040fe40000000000 */
[----:B0-----:R-:W-:Y:S01]  /*68c0*/  VIADD R11, R0, 0xf8 ;  /* 0x000000f8000b7836 */ /* 0x001fe20000000000 */
[----:B------:R0:W-:Y:S01]  /*68d0*/  @!P6 ST.E.64 desc[UR36][R18.64], R120 ;  /* 0x000000781200e985 */ /* 0x0001e2000c101b24 */
[----:B------:R-:W-:Y:S02]  /*68e0*/  ISETP.GE.AND P3, PT, R21, UR4, PT ;  /* 0x0000000415007c0c */ /* 0x000fe4000bf66270 */
[----:B------:R-:W-:Y:S02]  /*68f0*/  ISETP.GE.AND P5, PT, R15, UR4, PT ;  /* 0x000000040f007c0c */ /* 0x000fe4000bfa6270 */
[----:B------:R-:W-:-:S02]  /*6900*/  ISETP.GE.AND P6, PT, R11, UR4, PT ;  /* 0x000000040b007c0c */ /* 0x000fc4000bfc6270 */
[----:B------:R-:W-:Y:S02]  /*6910*/  @!P0 LEA.HI R3, R3, R3, RZ, 0x1 ;  /* 0x0000000303038211 */ /* 0x000fe400078f08ff */
[----:B------:R-:W-:Y:S02]  /*6920*/  @!P4 LEA.HI R14, R14, R14, RZ, 0x1 ;  /* 0x0000000e0e0ec211 */ /* 0x000fe400078f08ff */
[----:B------:R-:W-:Y:S02]  /*6930*/  @!P0 LOP3.LUT R3, R3, 0xfffffffe, RZ, 0xc0, !PT ;  /* 0xfffffffe03038812 */ /* 0x000fe400078ec0ff */
[----:B-1----:R-:W-:Y:S02]  /*6940*/  @!P1 LOP3.LUT R13, R6, 0xfffffffe, RZ, 0xc0, !PT ;  /* 0xfffffffe060d9812 */ /* 0x002fe400078ec0ff */
[----:B------:R-:W-:Y:S02]  /*6950*/  @!P3 LEA.HI R21, R21, R21, RZ, 0x1 ;  /* 0x000000151515b211 */ /* 0x000fe400078f08ff */
[----:B------:R-:W-:Y:S01]  /*6960*/  @!P5 LEA.HI R10, R15, R15, RZ, 0x1 ;  /* 0x0000000f0f0ad211 */ /* 0x000fe200078f08ff */
[----:B------:R-:W-:Y:S01]  /*6970*/  @!P1 IMAD.WIDE R12, R13, 0x4, R4 ;  /* 0x000000040d0c9825 */ /* 0x000fe200078e0204 */
[----:B------:R-:W-:-:S02]  /*6980*/  @!P6 LEA.HI R11, R11, R11, RZ, 0x1 ;  /* 0x0000000b0b0be211 */ /* 0x000fc400078f08ff */
[----:B------:R-:W-:Y:S02]  /*6990*/  @!P2 LOP3.LUT R15, R20, 0xfffffffe, RZ, 0xc0, !PT ;  /* 0xfffffffe140fa812 */ /* 0x000fe400078ec0ff */
[----:B--2---:R-:W-:Y:S02]  /*69a0*/  @!P3 LOP3.LUT R17, R21, 0xfffffffe, RZ, 0xc0, !PT ;  /* 0xfffffffe1511b812 */ /* 0x004fe400078ec0ff */
[----:B0-----:R-:W-:Y:S01]  /*69b0*/  @!P4 LOP3.LUT R19, R14, 0xfffffffe, RZ, 0xc0, !PT ;  /* 0xfffffffe0e13c812 */ /* 0x001fe200078ec0ff */
[--C-:B------:R-:W-:Y:S01]  /*69c0*/  @!P2 IMAD.WIDE R14, R15, 0x4, R4.reuse ;  /* 0x000000040f0ea825 */ /* 0x100fe200078e0204 */
[----:B------:R-:W-:Y:S02]  /*69d0*/  @!P5 LOP3.LUT R21, R10, 0xfffffffe, RZ, 0xc0, !PT ;  /* 0xfffffffe0a15d812 */ /* 0x000fe400078ec0ff */
[----:B------:R-:W-:Y:S01]  /*69e0*/  @!P6 LOP3.LUT R23, R11, 0xfffffffe, RZ, 0xc0, !PT ;  /* 0xfffffffe0b17e812 */ /* 0x000fe200078ec0ff */
[----:B------:R-:W-:-:S04]  /*69f0*/  @!P0 IMAD.WIDE R10, R3, 0x4, R4 ;  /* 0x00000004030a8825 */ /* 0x000fc800078e0204 */
[--C-:B------:R-:W-:Y:S01]  /*6a00*/  @!P3 IMAD.WIDE R16, R17, 0x4, R4.reuse ;  /* 0x000000041110b825 */ /* 0x100fe200078e0204 */
[----:B------:R1:W-:Y:S03]  /*6a10*/  @!P0 ST.E.64 desc[UR36][R10.64], R124 ;  /* 0x0000007c0a008985 */ /* 0x0003e6000c101b24 */
[--C-:B------:R-:W-:Y:S01]  /*6a20*/  @!P4 IMAD.WIDE R18, R19, 0x4, R4.reuse ;  /* 0x000000041312c825 */ /* 0x100fe200078e0204 */
[----:B------:R1:W-:Y:S03]  /*6a30*/  @!P1 ST.E.64 desc[UR36][R12.64], R128 ;  /* 0x000000800c009985 */ /* 0x0003e6000c101b24 */
[--C-:B------:R-:W-:Y:S01]  /*6a40*/  @!P5 IMAD.WIDE R20, R21, 0x4, R4.reuse ;  /* 0x000000041514d825 */ /* 0x100fe200078e0204 */
[----:B------:R1:W-:Y:S03]  /*6a50*/  @!P2 ST.E.64 desc[UR36][R14.64], R132 ;  /* 0x000000840e00a985 */ /* 0x0003e6000c101b24 */
[----:B------:R-:W-:Y:S01]  /*6a60*/  @!P6 IMAD.WIDE R4, R23, 0x4, R4 ;  /* 0x000000041704e825 */ /* 0x000fe200078e0204 */
[----:B------:R1:W-:Y:S04]  /*6a70*/  @!P3 ST.E.64 desc[UR36][R16.64], R136 ;  /* 0x000000881000b985 */ /* 0x0003e8000c101b24 */
[----:B------:R1:W-:Y:S04]  /*6a80*/  @!P4 ST.E.64 desc[UR36][R18.64], R140 ;  /* 0x0000008c1200c985 */ /* 0x0003e8000c101b24 */
[----:B------:R1:W-:Y:S04]  /*6a90*/  @!P5 ST.E.64 desc[UR36][R20.64], R144 ;  /* 0x000000901400d985 */ /* 0x0003e8000c101b24 */
[----:B------:R1:W-:Y:S02]  /*6aa0*/  @!P6 ST.E.64 desc[UR36][R4.64], R148 ;  /* 0x000000940400e985 */ /* 0x0003e4000c101b24 */
.L_x_37:
[----:B------:R-:W-:Y:S05]  /*6ab0*/  BSYNC B0 ;  /* 0x0000000000007941 */ /* 0x000fea0003800000 */
.L_x_36:
[----:B------:R-:W-:Y:S01]  /*6ac0*/  ISETP.GE.AND P0, PT, R9, R8, PT ;  /* 0x000000080900720c */ /* 0x000fe20003f06270 */
[----:B0-----:R0:W2:Y:S04]  /*6ad0*/  SHFL.IDX PT, R3, R7, 0x1, 0x1c1f ;  /* 0x003c1f0007037f89 */ /* 0x0010a800000e0000 */
[----:B------:R-:W0:Y:S08]  /*6ae0*/  SHFL.IDX PT, R2, R2, 0x1, 0x1c1f ;  /* 0x003c1f0002027f89 */ /* 0x000e3000000e0000 */
[----:B------:R-:W-:Y:S05]  /*6af0*/  @P0 BRA `(.L_x_8) ;  /* 0x0000004400b00947 */ /* 0x000fea0003800000 */
[C---:B-1-3--:R-:W-:Y:S01]  /*6b00*/  VIADD R4, R0.reuse, 0x8 ;  /* 0x0000000800047836 */ /* 0x04afe20000000000 */
[----:B------:R-:W-:Y:S01]  /*6b10*/  ULDC UR4, c[0x0][0xac8] ;  /* 0x0002b20000047ab9 */ /* 0x000fe20000000800 */
[C---:B----4-:R-:W-:Y:S01]  /*6b20*/  VIADD R5, R0.reuse, 0x10 ;  /* 0x0000001000057836 */ /* 0x050fe20000000000 */
[C---:B------:R-:W-:Y:S01]  /*6b30*/  ISETP.GE.AND P0, PT, R0.reuse, UR4, PT ;  /* 0x0000000400007c0c */ /* 0x040fe2000bf06270 */
[----:B------:R-:W-:Y:S01]  /*6b40*/  VIADD R11, R0, 0x20 ;  /* 0x00000020000b7836 */ /* 0x000fe20000000000 */
[----:B------:R-:W-:Y:S01]  /*6b50*/  ISETP.GE.AND P1, PT, R4, UR4, PT ;  /* 0x0000000404007c0c */ /* 0x000fe2000bf26270 */
[C---:B------:R-:W-:Y:S01]  /*6b60*/  VIADD R12, R0.reuse, 0x28 ;  /* 0x00000028000c7836 */ /* 0x040fe20000000000 */
[----:B------:R-:W-:Y:S01]  /*6b70*/  ISETP.GE.AND P2, PT, R5, UR4, PT ;  /* 0x0000000405007c0c */ /* 0x000fe2000bf46270 */
[C---:B------:R-:W-:Y:S01]  /*6b80*/  VIADD R13, R0.reuse, 0x30 ;  /* 0x00000030000d7836 */ /* 0x040fe20000000000 */
[C---:B------:R-:W-:Y:S01]  /*6b90*/  IADD3 R10, R0.reuse, 0x18, RZ ;  /* 0x00000018000a7810 */ /* 0x040fe20007ffe0ff */
[C---:B------:R-:W-:Y:S01]  /*6ba0*/  VIADD R14, R0.reuse, 0x38 ;  /* 0x00000038000e7836 */ /* 0x040fe20000000000 */
[----:B------:R-:W-:Y:S01]  /*6bb0*/  ISETP.GE.AND P6, PT, R11, UR4, PT ;  /* 0x000000040b007c0c */ /* 0x000fe2000bfc6270 */
[----:B------:R-:W-:Y:S01]  /*6bc0*/  VIADD R16, R0, 0x48 ;  /* 0x0000004800107836 */ /* 0x000fe20000000000 */
[----:B------:R-:W-:Y:S01]  /*6bd0*/  ISETP.GE.AND P5, PT, R10, UR4, PT ;  /* 0x000000040a007c0c */ /* 0x000fe2000bfa6270 */
[C---:B------:R-:W-:Y:S01]  /*6be0*/  VIADD R18, R0.reuse, 0x50 ;  /* 0x0000005000127836 */ /* 0x040fe20000000000 */
[C---:B------:R-:W-:Y:S01]  /*6bf0*/  IADD3 R15, R0.reuse, 0x40, RZ ;  /* 0x00000040000f7810 */ /* 0x040fe20007ffe0ff */
[----:B------:R-:W-:Y:S01]  /*6c00*/  VIADD R19, R0, 0x58 ;  /* 0x0000005800137836 */ /* 0x000fe20000000000 */
[----:B------:R-:W-:Y:S01]  /*6c10*/  ISETP.GE.AND P4, PT, R16, UR4, PT ;  /* 0x0000000410007c0c */ /* 0x000fe2000bf86270 */
[----:B------:R-:W-:Y:S01]  /*6c20*/  VIADD R20, R0, 0x80 ;  /* 0x0000008000147836 */ /* 0x000fe20000000000 */
[----:B------:R-:W-:-:S02]  /*6c30*/  @!P1 LEA.HI R4, R4, R4, RZ, 0x1 ;  /* 0x0000000404049211 */ /* 0x000fc400078f08ff */
[----:B------:R-:W-:Y:S02]  /*6c40*/  @!P2 LEA.HI R5, R5, R5, RZ, 0x1 ;  /* 0x000000050505a211 */ /* 0x000fe400078f08ff */
[----:B0-----:R-:W-:Y:S02]  /*6c50*/  @!P1 LOP3.LUT R7, R4, 0xfffffffe, RZ, 0xc0, !PT ;  /* 0xfffffffe04079812 */ /* 0x001fe400078ec0ff */
[----:B------:R-:W-:Y:S01]  /*6c60*/  @!P2 LOP3.LUT R9, R5, 0xfffffffe, RZ, 0xc0, !PT ;  /* 0xfffffffe0509a812 */ /* 0x000fe200078ec0ff */
[--C-:B--2---:R-:W-:Y:S01]  /*6c70*/  @!P0 IMAD.WIDE R4, R0, 0x4, R2.reuse ;  /* 0x0000000400048825 */ /* 0x104fe200078e0202 */
[----:B------:R-:W-:Y:S02]  /*6c80*/  ISETP.GE.AND P3, PT, R15, UR4, PT ;  /* 0x000000040f007c0c */ /* 0x000fe4000bf66270 */
[----:B------:R-:W-:Y:S01]  /*6c90*/  @!P5 LEA.HI R10, R10, R10, RZ, 0x1 ;  /* 0x0000000a0a0ad211 */ /* 0x000fe200078f08ff */
[----:B------:R-:W-:Y:S01]  /*6ca0*/  @!P1 IMAD.WIDE R6, R7, 0x4, R2 ;  /* 0x0000000407069825 */ /* 0x000fe200078e0202 */
[----:B------:R0:W-:Y:S01]  /*6cb0*/  @!P0 ST.E.64 desc[UR36][R4.64], R26 ;  /* 0x0000001a04008985 */ /* 0x0001e2000c101b24 */
[----:B------:R-:W-:-:S02]  /*6cc0*/  ISETP.GE.AND P0, PT, R12, UR4, PT ;  /* 0x000000040c007c0c */ /* 0x000fc4000bf06270 */
[----:B------:R-:W-:Y:S01]  /*6cd0*/  @!P2 IMAD.WIDE R8, R9, 0x4, R2 ;  /* 0x000000040908a825 */ /* 0x000fe200078e0202 */
[----:B------:R1:W-:Y:S01]  /*6ce0*/  @!P1 ST.E.64 desc[UR36][R6.64], R30 ;  /* 0x0000001e06009985 */ /* 0x0003e2000c101b24 */
[----:B------:R-:W-:Y:S02]  /*6cf0*/  ISETP.GE.AND P1, PT, R13, UR4, PT ;  /* 0x000000040d007c0c */ /* 0x000fe4000bf26270 */
[----:B------:R-:W-:Y:S01]  /*6d00*/  @!P6 LEA.HI R11, R11, R11, RZ, 0x1 ;  /* 0x0000000b0b0be211 */ /* 0x000fe200078f08ff */
[----:B------:R2:W-:Y:S01]  /*6d10*/  @!P2 ST.E.64 desc[UR36][R8.64], R34 ;  /* 0x000000220800a985 */ /* 0x0005e2000c101b24 */
[----:B------:R-:W-:Y:S02]  /*6d20*/  ISETP.GE.AND P2, PT, R14, UR4, PT ;  /* 0x000000040e007c0c */ /* 0x000fe4000bf46270 */
[----:B------:R-:W-:Y:S02]  /*6d30*/  @!P3 LEA.HI R15, R15, R15, RZ, 0x1 ;  /* 0x0000000f0f0fb211 */ /* 0x000fe400078f08ff */
[----:B------:R-:W-:-:S02]  /*6d40*/  @!P4 LEA.HI R16, R16, R16, RZ, 0x1 ;  /* 0x000000101010c211 */ /* 0x000fc400078f08ff */
[----:B0-----:R-:W-:Y:S02]  /*6d50*/  @!P5 LOP3.LUT R5, R10, 0xfffffffe, RZ, 0xc0, !PT ;  /* 0xfffffffe0a05d812 */ /* 0x001fe400078ec0ff */
[----:B------:R-:W-:Y:S02]  /*6d60*/  @!P0 LEA.HI R12, R12, R12, RZ, 0x1 ;  /* 0x0000000c0c0c8211 */ /* 0x000fe400078f08ff */
[----:B-1----:R-:W-:Y:S01]  /*6d70*/  @!P6 LOP3.LUT R7, R11, 0xfffffffe, RZ, 0xc0, !PT ;  /* 0xfffffffe0b07e812 */ /* 0x002fe200078ec0ff */
[--C-:B------:R-:W-:Y:S01]  /*6d80*/  @!P5 IMAD.WIDE R4, R5, 0x4, R2.reuse ;  /* 0x000000040504d825 */ /* 0x100fe200078e0202 */
[----:B------:R-:W-:Y:S02]  /*6d90*/  @!P1 LEA.HI R13, R13, R13, RZ, 0x1 ;  /* 0x0000000d0d0d9211 */ /* 0x000fe400078f08ff */
[----:B------:R-:W-:Y:S01]  /*6da0*/  @!P2 LEA.HI R14, R14, R14, RZ, 0x1 ;  /* 0x0000000e0e0ea211 */ /* 0x000fe200078f08ff */
[----:B------:R-:W-:Y:S01]  /*6db0*/  @!P6 IMAD.WIDE R6, R7, 0x4, R2 ;  /* 0x000000040706e825 */ /* 0x000fe200078e0202 */
[----:B--2---:R-:W-:Y:S01]  /*6dc0*/  @!P0 LOP3.LUT R9, R12, 0xfffffffe, RZ, 0xc0, !PT ;  /* 0xfffffffe0c098812 */ /* 0x004fe200078ec0ff */
[----:B------:R0:W-:Y:S01]  /*6dd0*/  @!P5 ST.E.64 desc[UR36][R4.64], R38 ;  /* 0x000000260400d985 */ /* 0x0001e2000c101b24 */
[----:B------:R-:W-:-:S02]  /*6de0*/  @!P1 LOP3.LUT R13, R13, 0xfffffffe, RZ, 0xc0, !PT ;  /* 0xfffffffe0d0d9812 */ /* 0x000fc400078ec0ff */
[----:B------:R-:W-:Y:S01]  /*6df0*/  @!P2 LOP3.LUT R11, R14, 0xfffffffe, RZ, 0xc0, !PT ;  /* 0xfffffffe0e0ba812 */ /* 0x000fe200078ec0ff */
[----:B------:R1:W-:Y:S01]  /*6e00*/  @!P6 ST.E.64 desc[UR36][R6.64], R42 ;  /* 0x0000002a0600e985 */ /* 0x0003e2000c101b24 */
[----:B------:R-:W-:Y:S01]  /*6e10*/  @!P3 LOP3.LUT R15, R15, 0xfffffffe, RZ, 0xc0, !PT ;  /* 0xfffffffe0f0fb812 */ /* 0x000fe200078ec0ff */
[----:B------:R-:W-:Y:S01]  /*6e20*/  VIADD R14, R0, 0x60 ;  /* 0x00000060000e7836 */ /* 0x000fe20000000000 */
[----:B------:R-:W-:Y:S01]  /*6e30*/  @!P4 LOP3.LUT R17, R16, 0xfffffffe, RZ, 0xc0, !PT ;  /* 0xfffffffe1011c812 */ /* 0x000fe200078ec0ff */
[----:B------:R-:W-:Y:S01]  /*6e40*/  VIADD R16, R0, 0x70 ;  /* 0x0000007000107836 */ /* 0x000fe20000000000 */
[----:B------:R-:W-:Y:S02]  /*6e50*/  ISETP.GE.AND P5, PT, R18, UR4, PT ;  /* 0x0000000412007c0c */ /* 0x000fe4000bfa6270 */
[----:B------:R-:W-:Y:S01]  /*6e60*/  ISETP.GE.AND P6, PT, R19, UR4, PT ;  /* 0x0000000413007c0c */ /* 0x000fe2000bfc6270 */
[----:B0-----:R-:W-:-:S04]  /*6e70*/  @!P0 IMAD.WIDE R4, R9, 0x4, R2 ;  /* 0x0000000409048825 */ /* 0x001fc800078e0202 */
[--C-:B-1----:R-:W-:Y:S01]  /*6e80*/  @!P1 IMAD.WIDE R6, R13, 0x4, R2.reuse ;  /* 0x000000040d069825 */ /* 0x102fe200078e0202 */
[----:B------:R0:W-:Y:S01]  /*6e90*/  @!P0 ST.E.64 desc[UR36][R4.64], R46 ;  /* 0x0000002e04008985 */ /* 0x0001e2000c101b24 */
[----:B------:R-:W-:Y:S02]  /*6ea0*/  ISETP.GE.AND P0, PT, R20, UR4, PT ;  /* 0x0000000414007c0c */ /* 0x000fe4000bf06270 */
[--C-:B------:R-:W-:Y:S01]  /*6eb0*/  @!P2 IMAD.WIDE R8, R11, 0x4, R2.reuse ;  /* 0x000000040b08a825 */ /* 0x100fe200078e0202 */
[----:B------:R1:W-:Y:S01]  /*6ec0*/  @!P1 ST.E.64 desc[UR36][R6.64], R50 ;  /* 0x0000003206009985 */ /* 0x0003e2000c101b24 */
[----:B------:R-:W-:Y:S02]  /*6ed0*/  @!P5 LEA.HI R18, R18, R18, RZ, 0x1 ;  /* 0x000000121212d211 */ /* 0x000fe400078f08ff */
[----:B------:R-:W-:Y:S01]  /*6ee0*/  @!P3 IMAD.WIDE R10, R15, 0x4, R2 ;  /* 0x000000040f0ab825 */ /* 0x000fe200078e0202 */
[----:B------:R2:W-:Y:S01]  /*6ef0*/  @!P2 ST.E.64 desc[UR36][R8.64], R54 ;  /* 0x000000360800a985 */ /* 0x0005e2000c101b24 */
[----:B------:R-:W-:-:S02]  /*6f00*/  IADD3 R15, R0, 0x68, RZ ;  /* 0x00000068000f7810 */ /* 0x000fc40007ffe0ff */
[----:B------:R-:W-:Y:S01]  /*6f10*/  @!P4 IMAD.WIDE R12, R17, 0x4, R2 ;  /* 0x00000004110cc825 */ /* 0x000fe200078e0202 */
[----:B------:R3:W-:Y:S01]  /*6f20*/  @!P3 ST.E.64 desc[UR36][R10.64], R58 ;  /* 0x0000003a0a00b985 */ /* 0x0007e2000c101b24 */
[----:B------:R-:W-:Y:S02]  /*6f30*/  ISETP.GE.AND P3, PT, R15, UR4, PT ;  /* 0x000000040f007c0c */ /* 0x000fe4000bf66270 */
[----:B------:R-:W-:Y:S01]  /*6f40*/  VIADD R17, R0, 0x78 ;  /* 0x0000007800117836 */ /* 0x000fe20000000000 */
[----:B------:R4:W-:Y:S01]  /*6f50*/  @!P4 ST.E.64 desc[UR36][R12.64], R62 ;  /* 0x0000003e0c00c985 */ /* 0x0009e2000c101b24 */
[----:B------:R-:W-:Y:S02]  /*6f60*/  ISETP.GE.AND P4, PT, R14, UR4, PT ;  /* 0x000000040e007c0c */ /* 0x000fe4000bf86270 */
[----:B------:R-:W-:Y:S02]  /*6f70*/  ISETP.GE.AND P2, PT, R16, UR4, PT ;  /* 0x0000000410007c0c */ /* 0x000fe4000bf46270 */
[----:B------:R-:W-:-:S02]  /*6f80*/  ISETP.GE.AND P1, PT, R17, UR4, PT ;  /* 0x0000000411007c0c */ /* 0x000fc4000bf26270 */
[----:B------:R-:W-:Y:S02]  /*6f90*/  @!P6 LEA.HI R19, R19, R19, RZ, 0x1 ;  /* 0x000000131313e211 */ /* 0x000fe400078f08ff */
        /* <DEDUP_REMOVED lines=8> */
[----:B------:R-:W-:Y:S01]  /*7020*/  @!P1 LEA.HI R17, R17, R17, RZ, 0x1 ;  /* 0x0000001111119211 */ /* 0x000fe200078f08ff */
[----:B------:R0:W-:Y:S01]  /*7030*/  @!P5 ST.E.64 desc[UR36][R4.64], R66 ;  /* 0x000000420400d985 */ /* 0x0001e2000c101b24 */
[----:B------:R-:W-:-:S02]  /*7040*/  @!P0 LEA.HI R20, R20, R20, RZ, 0x1 ;  /* 0x0000001414148211 */ /* 0x000fc400078f08ff */
[----:B--2---:R-:W-:Y:S01]  /*7050*/  @!P4 LOP3.LUT R9, R14, 0xfffffffe, RZ, 0xc0, !PT ;  /* 0xfffffffe0e09c812 */ /* 0x004fe200078ec0ff */
[----:B------:R1:W-:Y:S01]  /*7060*/  @!P6 ST.E.64 desc[UR36][R6.64], R70 ;  /* 0x000000460600e985 */ /* 0x0003e2000c101b24 */
[----:B------:R-:W-:Y:S01]  /*7070*/  @!P3 LOP3.LUT R15, R15, 0xfffffffe, RZ, 0xc0, !PT ;  /* 0xfffffffe0f0fb812 */ /* 0x000fe200078ec0ff */
        /* <DEDUP_REMOVED lines=9> */
[--C-:B-1----:R-:W-:Y:S01]  /*7110*/  @!P3 IMAD.WIDE R6, R15, 0x4, R2.reuse ;  /* 0x000000040f06b825 */ /* 0x102fe200078e0202 */
[----:B------:R0:W-:Y:S01]  /*7120*/  @!P4 ST.E.64 desc[UR36][R4.64], R74 ;  /* 0x0000004a0400c985 */ /* 0x0001e2000c101b24 */
[----:B------:R-:W-:Y:S02]  /*7130*/  IADD3 R20, R0, 0xb8, RZ ;  /* 0x000000b800147810 */ /* 0x000fe40007ffe0ff */
        /* <DEDUP_REMOVED lines=9> */
[C---:B------:R-:W-:Y:S01]  /*71d0*/  VIADD R15, R0.reuse, 0xa0 ;  /* 0x000000a0000f7836 */ /* 0x040fe20000000000 */
[----:B------:R4:W-:Y:S01]  /*71e0*/  @!P0 ST.E.64 desc[UR36][R12.64], R90 ;  /* 0x0000005a0c008985 */ /* 0x0009e2000c101b24 */
[----:B------:R-:W-:Y:S01]  /*71f0*/  VIADD R17, R0, 0xb0 ;  /* 0x000000b000117836 */ /* 0x000fe20000000000 */
[----:B------:R-:W-:Y:S02]  /*7200*/  ISETP.GE.AND P0, PT, R14, UR4, PT ;  /* 0x000000040e007c0c */ /* 0x000fe4000bf06270 */
[----:B------:R-:W-:Y:S02]  /*7210*/  ISETP.GE.AND P4, PT, R15, UR4, PT ;  /* 0x000000040f007c0c */ /* 0x000fe4000bf86270 */
[----:B------:R-:W-:-:S02]  /*7220*/  ISETP.GE.AND P2, PT, R17, UR4, PT ;  /* 0x0000000411007c0c */ /* 0x000fc4000bf46270 */
[----:B------:R-:W-:Y:S02]  /*7230*/  @!P5 LEA.HI R19, R19, R19, RZ, 0x1 ;  /* 0x000000131313d211 */ /* 0x000fe400078f08ff */
[----:B0-----:R-:W-:Y:S01]  /*7240*/  @!P6 LOP3.LUT R5, R18, 0xfffffffe, RZ, 0xc0, !PT ;  /* 0xfffffffe1205e812 */ /* 0x001fe200078ec0ff */
[C---:B------:R-:W-:Y:S01]  /*7250*/  VIADD R18, R0.reuse, 0xc0 ;  /* 0x000000c000127836 */ /* 0x040fe20000000000 */
[----:B-1----:R-:W-:Y:S01]  /*7260*/  @!P5 LOP3.LUT R7, R19, 0xfffffffe, RZ, 0xc0, !PT ;  /* 0xfffffffe1307d812 */ /* 0x002fe200078ec0ff */
[----:B------:R-:W-:Y:S01]  /*7270*/  VIADD R19, R0, 0xc8 ;  /* 0x000000c800137836 */ /* 0x000fe20000000000 */
        /* <DEDUP_REMOVED lines=12> */
[----:B---3--:R-:W-:Y:S02]  /*7340*/  @!P3 LOP3.LUT R11, R16, 0xfffffffe, RZ, 0xc0, !PT ;  /* 0xfffffffe100bb812 */ /* 0x008fe400078ec0ff */
[----:B------:R-:W-:Y:S02]  /*7350*/  @!P2 LOP3.LUT R17, R17, 0xfffffffe, RZ, 0xc0, !PT ;  /* 0xfffffffe1111a812 */ /* 0x000fe400078ec0ff */
[----:B----4-:R-:W-:Y:S01]  /*7360*/  @!P1 LOP3.LUT R13, R20, 0xfffffffe, RZ, 0xc0, !PT ;  /* 0xfffffffe140d9812 */ /* 0x010fe200078ec0ff */
[----:B------:R-:W-:Y:S01]  /*7370*/  VIADD R20, R0, 0xf0 ;  /* 0x000000f000147836 */ /* 0x000fe20000000000 */
[----:B------:R-:W-:Y:S01]  /*7380*/  ISETP.GE.AND P5, PT, R18, UR4, PT ;  /* 0x0000000412007c0c */ /* 0x000fe2000bfa6270 */
[----:B0-----:R-:W-:Y:S01]  /*7390*/  @!P0 IMAD.WIDE R4, R9, 0x4, R2 ;  /* 0x0000000409048825 */ /* 0x001fe200078e0202 */
[----:B------:R-:W-:-:S02]  /*73a0*/  ISETP.GE.AND P6, PT, R19, UR4, PT ;  /* 0x0000000413007c0c */ /* 0x000fc4000bfc6270 */
[----:B------:R-:W-:Y:S01]  /*73b0*/  IADD3 R16, R0, 0xe0, RZ ;  /* 0x000000e000107810 */ /* 0x000fe20007ffe0ff */
[--C-:B-1----:R-:W-:Y:S01]  /*73c0*/  @!P4 IMAD.WIDE R6, R15, 0x4, R2.reuse ;  /* 0x000000040f06c825 */ /* 0x102fe200078e0202 */
[----:B------:R0:W-:Y:S01]  /*73d0*/  @!P0 ST.E.64 desc[UR36][R4.64], R102 ;  /* 0x0000006604008985 */ /* 0x0001e2000c101b24 */
[----:B------:R-:W-:Y:S02]  /*73e0*/  ISETP.GE.AND P0, PT, R14, UR4, PT ;  /* 0x000000040e007c0c */ /* 0x000fe4000bf06270 */
        /* <DEDUP_REMOVED lines=11> */
[C---:B------:R-:W-:Y:S01]  /*74a0*/  VIADD R17, R0.reuse, 0xe8 ;  /* 0x000000e800117836 */ /* 0x040fe20000000000 */
[----:B------:R-:W-:Y:S01]  /*74b0*/  @!P6 LEA.HI R19, R19, R19, RZ, 0x1 ;  /* 0x000000131313e211 */ /* 0x000fe200078f08ff */
[----:B------:R-:W-:Y:S01]  /*74c0*/  VIADD R0, R0, 0xf8 ;  /* 0x000000f800007836 */ /* 0x000fe20000000000 */
[----:B------:R-:W-:Y:S02]  /*74d0*/  ISETP.GE.AND P1, PT, R15, UR4, PT ;  /* 0x000000040f007c0c */ /* 0x000fe4000bf26270 */
[----:B------:R-:W-:-:S02]  /*74e0*/  ISETP.GE.AND P3, PT, R17, UR4, PT ;  /* 0x0000000411007c0c */ /* 0x000fc4000bf66270 */
[----:B0-----:R-:W-:Y:S02]  /*74f0*/  @!P5 LOP3.LUT R5, R18, 0xfffffffe, RZ, 0xc0, !PT ;  /* 0xfffffffe1205d812 */ /* 0x001fe400078ec0ff */
        /* <DEDUP_REMOVED lines=11> */
[----:B------:R-:W-:Y:S02]  /*75b0*/  @!P1 LOP3.LUT R15, R15, 0xfffffffe, RZ, 0xc0, !PT ;  /* 0xfffffffe0f0f9812 */ /* 0x000fe400078ec0ff */
[----:B---3--:R-:W-:Y:S02]  /*75c0*/  @!P2 LOP3.LUT R11, R16, 0xfffffffe, RZ, 0xc0, !PT ;  /* 0xfffffffe100ba812 */ /* 0x008fe400078ec0ff */
[----:B------:R-:W-:Y:S02]  /*75d0*/  @!P3 LOP3.LUT R17, R17, 0xfffffffe, RZ, 0xc0, !PT ;  /* 0xfffffffe1111b812 */ /* 0x000fe400078ec0ff */
[----:B----4-:R-:W-:Y:S01]  /*75e0*/  @!P4 LOP3.LUT R13, R20, 0xfffffffe, RZ, 0xc0, !PT ;  /* 0xfffffffe140dc812 */ /* 0x010fe200078ec0ff */
[----:B0-----:R-:W-:-:S04]  /*75f0*/  @!P0 IMAD.WIDE R4, R9, 0x4, R2 ;  /* 0x0000000409048825 */ /* 0x001fc800078e0202 */
[--C-:B-1----:R-:W-:Y:S01]  /*7600*/  @!P1 IMAD.WIDE R6, R15, 0x4, R2.reuse ;  /* 0x000000040f069825 */ /* 0x102fe200078e0202 */
[----:B------:R0:W-:Y:S01]  /*7610*/  @!P0 ST.E.64 desc[UR36][R4.64], R130 ;  /* 0x0000008204008985 */ /* 0x0001e2000c101b24 */
[----:B------:R-:W-:Y:S02]  /*7620*/  ISETP.GE.AND P0, PT, R0, UR4, PT ;  /* 0x0000000400007c0c */ /* 0x000fe4000bf06270 */
[--C-:B------:R-:W-:Y:S01]  /*7630*/  @!P2 IMAD.WIDE R8, R11, 0x4, R2.reuse ;  /* 0x000000040b08a825 */ /* 0x100fe200078e0202 */
[----:B------:R0:W-:Y:S03]  /*7640*/  @!P1 ST.E.64 desc[UR36][R6.64], R134 ;  /* 0x0000008606009985 */ /* 0x0001e6000c101b24 */
[--C-:B------:R-:W-:Y:S01]  /*7650*/  @!P3 IMAD.WIDE R10, R17, 0x4, R2.reuse ;  /* 0x00000004110ab825 */ /* 0x100fe200078e0202 */
[----:B------:R0:W-:Y:S03]  /*7660*/  @!P2 ST.E.64 desc[UR36][R8.64], R138 ;  /* 0x0000008a0800a985 */ /* 0x0001e6000c101b24 */
[----:B------:R-:W-:Y:S01]  /*7670*/  @!P4 IMAD.WIDE R12, R13, 0x4, R2 ;  /* 0x000000040d0cc825 */ /* 0x000fe200078e0202 */
[----:B------:R0:W-:Y:S04]  /*7680*/  @!P3 ST.E.64 desc[UR36][R10.64], R142 ;  /* 0x0000008e0a00b985 */ /* 0x0001e8000c101b24 */
[----:B------:R0:W-:Y:S01]  /*7690*/  @!P4 ST.E.64 desc[UR36][R12.64], R146 ;  /* 0x000000920c00c985 */ /* 0x0001e2000c101b24 */
[----:B------:R-:W-:Y:S05]  /*76a0*/  @P0 BRA `(.L_x_8) ;  /* 0x0000003800c40947 */ /* 0x000fea0003800000 */
[----:B------:R-:W-:-:S04]  /*76b0*/  LEA.HI R0, R0, R0, RZ, 0x1 ;  /* 0x0000000000007211 */ /* 0x000fc800078f08ff */
[----:B0-----:R-:W-:-:S05]  /*76c0*/  LOP3.LUT R5, R0, 0xfffffffe, RZ, 0xc0, !PT ;  /* 0xfffffffe00057812 */ /* 0x001fca00078ec0ff */
[----:B------:R-:W-:-:S05]  /*76d0*/  IMAD.WIDE R2, R5, 0x4, R2 ;  /* 0x0000000405027825 */ /* 0x000fca00078e0202 */
[----:B------:R0:W-:Y:S01]  /*76e0*/  ST.E.64 desc[UR36][R2.64], R150 ;  /* 0x0000009602007985 */ /* 0x0001e2000c101b24 */
[----:B------:R-:W-:Y:S05]  /*76f0*/  BRA `(.L_x_8) ;  /* 0x0000003800b07947 */ /* 0x000fea0003800000 */
.L_x_35:
[----:B------:R-:W0:Y:S02]  /*7700*/  S2R R0, SR_TID.X ;  /* 0x0000000000007919 */ /* 0x000e240000002100 */
[----:B0-----:R-:W-:-:S05]  /*7710*/  VIADD R2, R0, 0xffffff80 ;  /* 0xffffff8000027836 */ /* 0x001fca0000000000 */
[----:B------:R-:W-:-:S13]  /*7720*/  ISETP.GT.AND P0, PT, R2, 0x7f, PT ;  /* 0x0000007f0200780c */ /* 0x000fda0003f04270 */
[----:B------:R-:W-:Y:S05]  /*7730*/  @P0 BRA `(.L_x_8) ;  /* 0x0000003800a00947 */ /* 0x000fea0003800000 */
[----:B------:R-:W0:Y:S01]  /*7740*/  S2R R3, SR_CTAID.X ;  /* 0x0000000000037919 */ /* 0x000e220000002500 */
[----:B------:R-:W1:Y:S01]  /*7750*/  LDC R6, c[0x0][0xbe8] ;  /* 0x0002fa00ff067b82 */ /* 0x000e620000000800 */
[----:B------:R-:W-:Y:S01]  /*7760*/  ULDC UR4, c[0x0][0xa88] ;  /* 0x0002a20000047ab9 */ /* 0x000fe20000000800 */
[----:B0-----:R-:W-:Y:S01]  /*7770*/  LEA R0, R3, R0, 0x7 ;  /* 0x0000000003007211 */ /* 0x001fe200078e38ff */
[----:B-1----:R-:W-:-:S04]  /*7780*/  IMAD R3, R6, UR4, RZ ;  /* 0x0000000406037c24 */ /* 0x002fc8000f8e02ff */
[----:B------:R-:W-:-:S05]  /*7790*/  VIADD R0, R0, 0xffffff80 ;  /* 0xffffff8000007836 */ /* 0x000fca0000000000 */
[----:B------:R-:W-:-:S13]  /*77a0*/  ISETP.GE.AND P0, PT, R0, R3, PT ;  /* 0x000000030000720c */ /* 0x000fda0003f06270 */
[----:B------:R-:W-:Y:S05]  /*77b0*/  @P0 BRA `(.L_x_8) ;  /* 0x0000003800800947 */ /* 0x000fea0003800000 */
[----:B------:R-:W-:Y:S01]  /*77c0*/  ISETP.NE.AND P0, PT, R6, 0x1, PT ;  /* 0x000000010600780c */ /* 0x000fe20003f05270 */
[----:B------:R-:W0:Y:S01]  /*77d0*/  S2UR UR7, SR_CTAID.Z ;  /* 0x00000000000779c3 */ /* 0x000e220000002700 */
[----:B------:R-:W-:Y:S01]  /*77e0*/  USHF.R.S32.HI UR6, URZ, 0x1f, UR38 ;  /* 0x0000001f3f067899 */ /* 0x000fe20008011426 */
[----:B------:R-:W-:Y:S01]  /*77f0*/  IMAD.MOV.U32 R5, RZ, RZ, R0 ;  /* 0x000000ffff057224 */ /* 0x000fe200078e0000 */
[----:B------:R-:W-:Y:S02]  /*7800*/  ULDC.64 UR8, c[0x0][0xbd0] ;  /* 0x0002f40000087ab9 */ /* 0x000fe40000000a00 */
[----:B------:R-:W-:Y:S02]  /*7810*/  UIMAD UR6, UR6, UR8, URZ ;  /* 0x00000008060672a4 */ /* 0x000fe4000f8e023f */
[----:B------:R-:W-:Y:S01]  /*7820*/  UIMAD.WIDE.U32 UR4, UR38, UR8, URZ ;  /* 0x00000008260472a5 */ /* 0x000fe2000f8e003f */
[----:B------:R-:W1:Y:S01]  /*7830*/  LDC.64 R10, c[0x0][0xbd8] ;  /* 0x0002f600ff0a7b82 */ /* 0x000e620000000a00 */
[----:B------:R-:W-:-:S04]  /*7840*/  UIMAD UR6, UR38, UR9, UR6 ;  /* 0x00000009260672a4 */ /* 0x000fc8000f8e0206 */
[----:B------:R-:W-:Y:S02]  /*7850*/  UIADD3 UR6, UR5, UR6, URZ ;  /* 0x0000000605067290 */ /* 0x000fe4000fffe03f */
[----:B------:R-:W-:Y:S01]  /*7860*/  IMAD.U32 R3, RZ, RZ, UR5 ;  /* 0x00000005ff037e24 */ /* 0x000fe2000f8e00ff */
[----:B------:R-:W2:Y:S01]  /*7870*/  @P0 LDC R7, c[0x0][0xbec] ;  /* 0x0002fb00ff070b82 */ /* 0x000ea20000000800 */
[----:B------:R-:W-:Y:S01]  /*7880*/  IMAD.U32 R2, RZ, RZ, UR4 ;  /* 0x00000004ff027e24 */ /* 0x000fe2000f8e00ff */
[----:B------:R-:W-:Y:S01]  /*7890*/  ULDC.64 UR4, c[0x0][0xbe0] ;  /* 0x0002f80000047ab9 */ /* 0x000fe20000000a00 */
[----:B------:R-:W-:-:S05]  /*78a0*/  MOV R3, UR6 ;  /* 0x0000000600037c02 */ /* 0x000fca0008000f00 */
[----:B------:R-:W3:Y:S01]  /*78b0*/  @P0 LDC R9, c[0x0][0xbf0] ;  /* 0x0002fc00ff090b82 */ /* 0x000ee20000000800 */
[----:B0-----:R-:W-:-:S07]  /*78c0*/  USHF.R.S32.HI UR8, URZ, 0x1f, UR7 ;  /* 0x0000001f3f087899 */ /* 0x001fce0008011407 */
[----:B------:R-:W0:Y:S01]  /*78d0*/  S2UR UR10, SR_CTAID.Y ;  /* 0x00000000000a79c3 */ /* 0x000e220000002600 */
[C---:B-1----:R-:W-:Y:S02]  /*78e0*/  IMAD R12, R10.reuse, UR8, RZ ;  /* 0x000000080a0c7c24 */ /* 0x042fe4000f8e02ff */
[----:B------:R-:W-:-:S04]  /*78f0*/  IMAD.WIDE.U32 R2, R10, UR7, R2 ;  /* 0x000000070a027c25 */ /* 0x000fc8000f8e0002 */
[----:B------:R-:W-:Y:S01]  /*7900*/  IMAD R11, R11, UR7, R12 ;  /* 0x000000070b0b7c24 */ /* 0x000fe2000f8e020c */
[----:B------:R-:W0:Y:S01]  /*7910*/  LDC R8, c[0x0][0xc50] ;  /* 0x00031400ff087b82 */ /* 0x000e220000000800 */
[----:B--2---:R-:W-:-:S04]  /*7920*/  @P0 IMAD.HI.U32 R4, R0, R7, RZ ;  /* 0x0000000700040227 */ /* 0x004fc800078e00ff */
[----:B------:R-:W-:Y:S02]  /*7930*/  IMAD R7, RZ, RZ, -UR38 ;  /* 0x80000026ff077e24 */ /* 0x000fe4000f8e02ff */
[----:B------:R-:W-:Y:S01]  /*7940*/  IMAD.IADD R3, R11, 0x1, R3 ;  /* 0x000000010b037824 */ /* 0x000fe200078e0203 */
[----:B---3--:R-:W-:Y:S01]  /*7950*/  @P0 SHF.R.U32.HI R5, RZ, R9, R4 ;  /* 0x00000009ff050219 */ /* 0x008fe20000011604 */
[----:B0-----:R-:W-:-:S04]  /*7960*/  IMAD R9, R8, R7, UR10 ;  /* 0x0000000a08097e24 */ /* 0x001fc8000f8e0207 */
[----:B------:R-:W-:Y:S02]  /*7970*/  IMAD.MOV R7, RZ, RZ, -R5 ;  /* 0x000000ffff077224 */ /* 0x000fe400078e0a05 */
[----:B------:R-:W-:Y:S01]  /*7980*/  IMAD.WIDE.U32 R2, R9, UR4, R2 ;  /* 0x0000000409027c25 */ /* 0x000fe2000f8e0002 */
[----:B------:R-:W-:-:S03]  /*7990*/  SHF.R.S32.HI R4, RZ, 0x1f, R9 ;  /* 0x0000001fff047819 */ /* 0x000fc60000011409 */
[----:B------:R-:W-:Y:S01]  /*79a0*/  IMAD R7, R6, R7, R0 ;  /* 0x0000000706077224 */ /* 0x000fe200078e0200 */
[----:B------:R-:W-:Y:S01]  /*79b0*/  IADD3 R2, P0, R5, R2, RZ ;  /* 0x0000000205027210 */ /* 0x000fe20007f1e0ff */
[----:B------:R-:W-:-:S03]  /*79c0*/  IMAD R4, R4, UR4, RZ ;  /* 0x0000000404047c24 */ /* 0x000fc6000f8e02ff */
[----:B------:R-:W-:Y:S01]  /*79d0*/  SHF.R.S32.HI R0, RZ, 0x1f, R7 ;  /* 0x0000001fff007819 */ /* 0x000fe20000011407 */
[----:B------:R-:W-:Y:S01]  /*79e0*/  IMAD R4, R9, UR5, R4 ;  /* 0x0000000509047c24 */ /* 0x000fe2000f8e0204 */
[----:B------:R-:W-:Y:S01]  /*79f0*/  SHF.R.S32.HI R9, RZ, 0x1f, R5 ;  /* 0x0000001fff097819 */ /* 0x000fe20000011405 */
[----:B------:R-:W-:Y:S02]  /*7a00*/  ULDC.64 UR4, c[0x0][0xbc8] ;  /* 0x0002f20000047ab9 */ /* 0x000fe40000000a00 */
[----:B------:R-:W-:Y:S01]  /*7a10*/  IMAD R0, R0, UR4, RZ ;  /* 0x0000000400007c24 */ /* 0x000fe2000f8e02ff */
[----:B------:R-:W-:-:S03]  /*7a20*/  IADD3.X R3, R9, R3, R4, P0, !PT ;  /* 0x0000000309037210 */ /* 0x000fc600007fe404 */
[C---:B------:R-:W-:Y:S02]  /*7a30*/  IMAD R5, R7.reuse, UR5, R0 ;  /* 0x0000000507057c24 */ /* 0x040fe4000f8e0200 */
[----:B------:R-:W-:Y:S01]  /*7a40*/  IMAD.WIDE.U32 R2, R7, UR4, R2 ;  /* 0x0000000407027c25 */ /* 0x000fe2000f8e0002 */
[----:B------:R-:W-:-:S03]  /*7a50*/  ULDC.64 UR4, c[0x0][0xba8] ;  /* 0x0002ea0000047ab9 */ /* 0x000fc60000000a00 */
[----:B------:R-:W-:Y:S01]  /*7a60*/  IMAD.IADD R3, R3, 0x1, R5 ;  /* 0x0000000103037824 */ /* 0x000fe200078e0205 */
[----:B------:R-:W-:-:S04]  /*7a70*/  LEA R4, P0, R2, UR4, 0x2 ;  /* 0x0000000402047c11 */ /* 0x000fc8000f8010ff */
[----:B------:R-:W-:Y:S02]  /*7a80*/  LEA.HI.X R5, R2, UR5, R3, 0x2, P0 ;  /* 0x0000000502057c11 */ /* 0x000fe400080f1403 */
[----:B------:R-:W-:-:S05]  /*7a90*/  MOV R3, 0xff800000 ;  /* 0xff80000000037802 */ /* 0x000fca0000000f00 */
[----:B------:R0:W-:Y:S01]  /*7aa0*/  STG.E desc[UR36][R4.64], R3 ;  /* 0x0000000304007986 */ /* 0x0001e2000c101924 */
[----:B------:R-:W-:Y:S05]  /*7ab0*/  BRA `(.L_x_8) ;  /* 0x0000003400c07947 */ /* 0x000fea0003800000 */
.L_x_6:
[----:B------:R-:W-:-:S08]  /*7ac0*/  NOP ;  /* 0x0000000000007918 */ /* 0x000fd00000000000 */
[----:B------:R-:W0:-:S00]  /*7ad0*/  USETMAXREG.DEALLOC.CTAPOOL 0x28 ;  /* 0x00000028000079c8 */ /* 0x000e0000080e0500 */
[----:B0-----:R-:W-:Y:S01]  /*7ae0*/  LOP3.LUT R2, R0, 0x3, RZ, 0xc0, !PT ;  /* 0x0000000300027812 */ /* 0x001fe200078ec0ff */
[----:B------:R-:W0:Y:S05]  /*7af0*/  S2R R33, SR_CTAID.Z ;  /* 0x0000000000217919 */ /* 0x000e2a0000002700 */
[----:B------:R-:W1:Y:S01]  /*7b00*/  S2UR UR6, SR_CTAID.Y ;  /* 0x00000000000679c3 */ /* 0x000e620000002600 */
[----:B------:R-:W2:Y:S02]  /*7b10*/  SHFL.IDX PT, R0, R2, RZ, 0x1f ;  /* 0x00001fff02007589 */ /* 0x000ea400000e0000 */
[----:B--2---:R-:W-:-:S13]  /*7b20*/  ISETP.NE.AND P0, PT, R0, RZ, PT ;  /* 0x000000ff0000720c */ /* 0x004fda0003f05270 */
[----:B01----:R-:W-:Y:S05]  /*7b30*/  @!P0 BRA `(.L_x_38) ;  /* 0x0000000000288947 */ /* 0x003fea0003800000 */
[----:B------:R-:W-:Y:S01]  /*7b40*/  ULDC UR7, c[0x0][0xc50] ;  /* 0x0003140000077ab9 */ /* 0x000fe20000000800 */
[----:B------:R-:W-:Y:S01]  /*7b50*/  UMOV UR40, UR6 ;  /* 0x0000000600287c82 */ /* 0x000fe20008000000 */
[----:B------:R-:W-:-:S06]  /*7b60*/  UISETP.NE.AND UP0, UPT, UR7, 0x1, UPT ;  /* 0x000000010700788c */ /* 0x000fcc000bf05270 */
[----:B------:R-:W-:-:S13]  /*7b70*/  PLOP3.LUT P0, PT, PT, PT, UP0, 0x80, 0x0 ;  /* 0x000000000000781c */ /* 0x000fda0003f0f008 */
[----:B------:R-:W-:Y:S05]  /*7b80*/  @!P0 BRA `(.L_x_39) ;  /* 0x0000000000308947 */ /* 0x000fea0003800000 */
[----:B------:R-:W-:Y:S01]  /*7b90*/  ULDC UR4, c[0x0][0xc54] ;  /* 0x0003150000047ab9 */ /* 0x000fe20000000800 */
[----:B------:R-:W-:Y:S01]  /*7ba0*/  ULDC UR40, c[0x0][0xc58] ;  /* 0x0003160000287ab9 */ /* 0x000fe20000000800 */
[----:B------:R-:W-:-:S04]  /*7bb0*/  UIMAD.WIDE.U32 UR4, UR6, UR4, URZ ;  /* 0x00000004060472a5 */ /* 0x000fc8000f8e003f */
[----:B------:R-:W-:Y:S01]  /*7bc0*/  USHF.R.U32.HI UR40, URZ, UR40, UR5 ;  /* 0x000000283f287299 */ /* 0x000fe20008011605 */
[----:B------:R-:W-:Y:S11]  /*7bd0*/  BRA `(.L_x_39) ;  /* 0x00000000001c7947 */ /* 0x000ff60003800000 */
.L_x_38:
[----:B------:R-:W-:Y:S01]  /*7be0*/  ULDC UR7, c[0x0][0xc50] ;  /* 0x0003140000077ab9 */ /* 0x000fe20000000800 */
[----:B------:R-:W-:Y:S01]  /*7bf0*/  UMOV UR40, UR6 ;  /* 0x0000000600287c82 */ /* 0x000fe20008000000 */
[----:B------:R-:W-:-:S11]  /*7c00*/  UISETP.NE.AND UP0, UPT, UR7, 0x1, UPT ;  /* 0x000000010700788c */ /* 0x000fd6000bf05270 */
[----:B------:R-:W-:Y:S01]  /*7c10*/  @UP0 ULDC UR4, c[0x0][0xc54] ;  /* 0x0003150000040ab9 */ /* 0x000fe20000000800 */
[----:B------:R-:W-:Y:S01]  /*7c20*/  @UP0 ULDC UR8, c[0x0][0xc58] ;  /* 0x0003160000080ab9 */ /* 0x000fe20000000800 */
[----:B------:R-:W-:-:S04]  /*7c30*/  UIMAD.WIDE.U32 UR4, UR6, UR4, URZ ;  /* 0x00000004060472a5 */ /* 0x000fc8000f8e003f */
[----:B------:R-:W-:-:S12]  /*7c40*/  @UP0 USHF.R.U32.HI UR40, URZ, UR8, UR5 ;  /* 0x000000083f280299 */ /* 0x000fd80008011605 */
.L_x_39:
[----:B------:R-:W-:Y:S01]  /*7c50*/  ISETP.GE.AND P0, PT, R33, RZ, PT ;  /* 0x000000ff2100720c */ /* 0x000fe20003f06270 */
[----:B------:R-:W-:Y:S01]  /*7c60*/  UIADD3 UR4, -UR40, URZ, URZ ;  /* 0x0000003f28047290 */ /* 0x000fe2000fffe13f */
[----:B------:R-:W-:Y:S02]  /*7c70*/  IMAD.MOV.U32 R20, RZ, RZ, 0x1 ;  /* 0x00000001ff147424 */ /* 0x000fe400078e00ff */
[----:B------:R-:W-:Y:S01]  /*7c80*/  IMAD.MOV.U32 R21, RZ, RZ, RZ ;  /* 0x000000ffff157224 */ /* 0x000fe200078e00ff */
[----:B------:R-:W-:Y:S01]  /*7c90*/  UIMAD UR6, UR7, UR4, UR6 ;  /* 0x00000004070672a4 */ /* 0x000fe2000f8e0206 */
[----:B------:R-:W-:-:S07]  /*7ca0*/  IMAD.MOV.U32 R8, RZ, RZ, 0x1 ;  /* 0x00000001ff087424 */ /* 0x000fce00078e00ff */
[----:B------:R-:W-:Y:S05]  /*7cb0*/  @!P0 BRA `(.L_x_40) ;  /* 0x0000003000848947 */ /* 0x000fea0003800000 */
[----:B------:R-:W0:Y:S01]  /*7cc0*/  LDC.64 R4, c[0x0][0xa28] ;  /* 0x00028a00ff047b82 */ /* 0x000e220000000a00 */
[----:B------:R-:W-:Y:S01]  /*7cd0*/  ULDC.64 UR4, c[0x0][0x418] ;  /* 0x0001060000047ab9 */ /* 0x000fe20000000a00 */
[----:B------:R-:W-:Y:S01]  /*7ce0*/  ULDC UR41, c[0x0][0x2f0] ;  /* 0x0000bc0000297ab9 */ /* 0x000fe20000000800 */
[----:B------:R-:W-:Y:S01]  /*7cf0*/  IMAD.MOV.U32 R31, RZ, RZ, RZ ;  /* 0x000000ffff1f7224 */ /* 0x000fe200078e00ff */
[----:B0-----:R-:W-:-:S04]  /*7d00*/  ISETP.NE.U32.AND P0, PT, R4, RZ, PT ;  /* 0x000000ff0400720c */ /* 0x001fc80003f05070 */
[----:B------:R-:W-:Y:S01]  /*7d10*/  ISETP.NE.AND.EX P0, PT, R5, RZ, PT, P0 ;  /* 0x000000ff0500720c */ /* 0x000fe20003f05300 */
[----:B------:R-:W-:-:S03]  /*7d20*/  UISETP.NE.U32.AND UP0, UPT, UR4, URZ, UPT ;  /* 0x0000003f0400728c */ /* 0x000fc6000bf05070 */
[----:B------:R-:W-:-:S09]  /*7d30*/  ULDC UR4, c[0x0][0x424] ;  /* 0x0001090000047ab9 */ /* 0x000fd20000000800 */
[----:B------:R-:W0:Y:S01]  /*7d40*/  @P0 LDC.64 R4, c[0x0][0xa28] ;  /* 0x00028a00ff040b82 */ /* 0x000e220000000a00 */
[----:B------:R-:W-:-:S04]  /*7d50*/  UISETP.NE.AND.EX UP0, UPT, UR5, URZ, UPT, UP0 ;  /* 0x0000003f0500728c */ /* 0x000fc8000bf05300 */
[----:B------:R-:W-:-:S04]  /*7d60*/  USEL UR4, UR4, 0x1, UP0 ;  /* 0x0000000104047887 */ /* 0x000fc80008000000 */
[----:B------:R-:W-:Y:S01]  /*7d70*/  UIMAD UR41, UR4, UR41, URZ ;  /* 0x00000029042972a4 */ /* 0x000fe2000f8e023f */
[----:B------:R-:W1:Y:S03]  /*7d80*/  S2R R32, SR_CTAID.X ;  /* 0x0000000000207919 */ /* 0x000e660000002500 */
[----:B------:R-:W-:Y:S02]  /*7d90*/  UISETP.GE.AND UP0, UPT, UR41, 0x1, UPT ;  /* 0x000000012900788c */ /* 0x000fe4000bf06270 */
[----:B------:R-:W-:Y:S01]  /*7da0*/  UIADD3 UR4, UR41, 0x5f, URZ ;  /* 0x0000005f29047890 */ /* 0x000fe2000fffe03f */
[----:B0-----:R-:W-:-:S05]  /*7db0*/  @P0 IMAD.WIDE R4, R33, 0x4, R4 ;  /* 0x0000000421040825 */ /* 0x001fca00078e0204 */
[----:B------:R0:W5:Y:S01]  /*7dc0*/  @P0 LDG.E R31, desc[UR36][R4.64] ;  /* 0x00000024041f0981 */ /* 0x000162000c1e1900 */
[----:B------:R-:W-:Y:S01]  /*7dd0*/  PLOP3.LUT P0, PT, PT, PT, UP0, 0x80, 0x0 ;  /* 0x000000000000781c */ /* 0x000fe20003f0f008 */
[----:B------:R-:W-:Y:S02]  /*7de0*/  UIMAD.WIDE UR4, UR4, 0x2aaaaaab, URZ ;  /* 0x2aaaaaab040478a5 */ /* 0x000fe4000f8e023f */
[----:B------:R-:W-:Y:S02]  /*7df0*/  ULOP3.LUT UR44, UR6, 0xffff, URZ, 0xc0, !UPT ;  /* 0x0000ffff062c7892 */ /* 0x000fe4000f8ec03f */
[----:B------:R-:W-:Y:S01]  /*7e00*/  USHF.R.U32.HI UR42, URZ, 0x1f, UR5 ;  /* 0x0000001f3f2a7899 */ /* 0x000fe20008011605 */
[----:B------:R-:W-:-:S03]  /*7e10*/  UMOV UR38, URZ ;  /* 0x0000003f00267c82 */ /* 0x000fc60008000000 */
[----:B------:R-:W-:-:S04]  /*7e20*/  ULEA.HI.SX32 UR42, UR5, UR42, 0x1c ;  /* 0x0000002a052a7291 */ /* 0x000fc8000f8fe23f */
[----:B01----:R-:W-:Y:S08]  /*7e30*/  @!P0 BRA `(.L_x_41) ;  /* 0x0000000000848947 */ /* 0x003ff00003800000 */
[----:B------:R-:W-:Y:S01]  /*7e40*/  USHF.R.U32.HI UR6, URZ, 0x10, UR6 ;  /* 0x000000103f067899 */ /* 0x000fe20008011606 */
[----:B------:R-:W-:-:S03]  /*7e50*/  UMOV UR4, URZ ;  /* 0x0000003f00047c82 */ /* 0x000fc60008000000 */
[----:B------:R-:W-:-:S11]  /*7e60*/  UISETP.NE.AND UP0, UPT, UR6, URZ, UPT ;  /* 0x0000003f0600728c */ /* 0x000fd6000bf05270 */
[----:B------:R-:W-:Y:S02]  /*7e70*/  @!UP0 ULDC UR6, c[0x0][0x9f0] ;  /* 0x00027c0000068ab9 */ /* 0x000fe40000000800 */
[----:B------:R-:W-:Y:S01]  /*7e80*/  IABS R0, UR6 ;  /* 0x0000000600007c13 */ /* 0x000fe20008000000 */
[----:B------:R-:W-:Y:S02]  /*7e90*/  UIADD3 UR7, UR42, -0x1, UR6 ;  /* 0xffffffff2a077890 */ /* 0x000fe4000fffe006 */
[----:B------:R-:W-:Y:S02]  /*7ea0*/  IABS R5, UR6 ;  /* 0x0000000600057c13 */ /* 0x000fe40008000000 */
[----:B------:R-:W-:Y:S02]  /*7eb0*/  R2UR UR10, R0 ;  /* 0x00000000000a72ca */ /* 0x000fe400000e0000 */
[----:B------:R-:W-:Y:S01]  /*7ec0*/  IABS R4, UR7 ;  /* 0x0000000700047c13 */ /* 0x000fe20008000000 */
[----:B------:R-:W-:-:S03]  /*7ed0*/  ULOP3.LUT UR7, UR7, UR6, URZ, 0x3c, !UPT ;  /* 0x0000000607077292 */ /* 0x000fc6000f8e3c3f */
[----:B------:R-:W-:-:S07]  /*7ee0*/  R2UR UR9, R4 ;  /* 0x00000000040972ca */ /* 0x000fce00000e0000 */
[----:B------:R-:W0:Y:S08]  /*7ef0*/  I2F.RP R0, UR10 ;  /* 0x0000000a00007d06 */ /* 0x000e300008209400 */
[----:B0-----:R-:W0:Y:S02]  /*7f00*/  MUFU.RCP R0, R0 ;  /* 0x0000000000007308 */ /* 0x001e240000001000 */
[----:B0-----:R-:W-:Y:S01]  /*7f10*/  IADD3 R3, R0, 0xffffffe, RZ ;  /* 0x0ffffffe00037810 */ /* 0x001fe20007ffe0ff */
[----:B------:R-:W-:-:S05]  /*7f20*/  IMAD.MOV R0, RZ, RZ, -R5 ;  /* 0x000000ffff007224 */ /* 0x000fca00078e0a05 */
        /* <DEDUP_REMOVED lines=14> */
[----:B------:R-:W-:Y:S02]  /*8010*/  UISETP.NE.AND UP1, UPT, UR6, URZ, UPT ;  /* 0x0000003f0600728c */ /* 0x000fe4000bf25270 */
[----:B------:R-:W-:-:S09]  /*8020*/  @!UP0 UIADD3 UR5, -UR5, URZ, URZ ;  /* 0x0000003f05058290 */ /* 0x000fd2000fffe13f */
[----:B------:R-:W-:-:S07]  /*8030*/  @!UP1 ULOP3.LUT UR5, URZ, UR6, URZ, 0x33, !UPT ;  /* 0x000000063f059292 */ /* 0x000fce000f8e333f */
[----:B------:R-:W-:-:S05]  /*8040*/  UMOV UR38, UR5 ;  /* 0x0000000500267c82 */ /* 0x000fca0008000000 */
.L_x_41:
[----:B------:R-:W-:Y:S02]  /*8050*/  UIMAD UR45, UR44, UR38, URZ ;  /* 0x000000262c2d72a4 */ /* 0x000fe4000f8e023f */
[----:B------:R-:W-:Y:S01]  /*8060*/  IMAD.U32 R3, RZ, RZ, UR38 ;  /* 0x00000026ff037e24 */ /* 0x000fe2000f8e00ff */
[----:B------:R-:W-:Y:S01]  /*8070*/  MOV R8, 0x1 ;  /* 0x0000000100087802 */ /* 0x000fe20000000f00 */
[----:B------:R-:W-:Y:S02]  /*8080*/  IMAD.MOV.U32 R21, RZ, RZ, RZ ;  /* 0x000000ffff157224 */ /* 0x000fe400078e00ff */
[----:B------:R-:W-:-:S05]  /*8090*/  IMAD.U32 R0, RZ, RZ, UR45 ;  /* 0x0000002dff007e24 */ /* 0x000fca000f8e00ff */
[----:B------:R-:W-:-:S04]  /*80a0*/  VIADDMNMX R0, R0, R3, UR42, PT ;  /* 0x0000002a00007e46 */ /* 0x000fc8000b800103 */
[----:B------:R-:W-:-:S13]  /*80b0*/  R2UR UR46, R0 ;  /* 0x00000000002e72ca */ /* 0x000fda00000e0000 */
[----:B------:R-:W-:-:S06]  /*80c0*/  UISETP.GT.AND UP0, UPT, UR46, UR45, UPT ;  /* 0x0000002d2e00728c */ /* 0x000fcc000bf04270 */
[----:B------:R-:W-:-:S13]  /*80d0*/  PLOP3.LUT P0, PT, PT, PT, UP0, 0x80, 0x0 ;  /* 0x000000000000781c */ /* 0x000fda0003f0f008 */
[----:B------:R-:W-:Y:S05]  /*80e0*/  @!P0 BRA `(.L_x_40) ;  /* 0x0000002c00788947 */ /* 0x000fea0003800000 */
[----:B------:R-:W0:Y:S01]  /*80f0*/  S2UR UR4, SR_CgaCtaId ;  /* 0x00000000000479c3 */ /* 0x000e220000008800 */
[----:B------:R-:W-:Y:S02]  /*8100*/  UMOV UR43, 0x400 ;  /* 0x00000400002b7882 */ /* 0x000fe40000000000 */
[----:B0-----:R-:W-:-:S04]  /*8110*/  ULEA UR43, UR4, UR43, 0x18 ;  /* 0x0000002b042b7291 */ /* 0x001fc8000f8ec03f */
[----:B------:R-:W-:-:S04]  /*8120*/  UIADD3 UR4, UR43, 0x1c400, URZ ;  /* 0x0001c4002b047890 */ /* 0x000fc8000fffe03f */
[----:B------:R-:W-:-:S06]  /*8130*/  ULOP3.LUT UP0, URZ, UR4, 0x3ff, URZ, 0xc0, !UPT ;  /* 0x000003ff043f7892 */ /* 0x000fcc000f80c03f */
[----:B------:R-:W-:-:S13]  /*8140*/  PLOP3.LUT P0, PT, PT, PT, UP0, 0x80, 0x0 ;  /* 0x000000000000781c */ /* 0x000fda0003f0f008 */
[----:B------:R-:W-:Y:S05]  /*8150*/  @!P0 BRA `(.L_x_42) ;  /* 0x0000000000408947 */ /* 0x000fea0003800000 */
[----:B------:R-:W-:Y:S01]  /*8160*/  MOV R14, 0x0 ;  /* 0x00000000000e7802 */ /* 0x000fe20000000f00 */
[----:B------:R-:W-:Y:S01]  /*8170*/  ULDC.64 UR4, c[0x4][0x98] ;  /* 0x0100260000047ab9 */ /* 0x000fe20000000a00 */
[----:B------:R-:W-:Y:S01]  /*8180*/  ULDC.64 UR6, c[0x4][0xa0] ;  /* 0x0100280000067ab9 */ /* 0x000fe20000000a00 */
[----:B------:R-:W-:Y:S02]  /*8190*/  IMAD.U32 R4, RZ, RZ, UR4 ;  /* 0x00000004ff047e24 */ /* 0x000fe4000f8e00ff */
[----:B------:R-:W-:Y:S01]  /*81a0*/  IMAD.U32 R5, RZ, RZ, UR5 ;  /* 0x00000005ff057e24 */ /* 0x000fe2000f8e00ff */
[----:B------:R-:W0:Y:S01]  /*81b0*/  LDC.64 R14, c[0x4][R14] ;  /* 0x010000000e0e7b82 */ /* 0x000e220000000a00 */
[----:B------:R-:W-:Y:S01]  /*81c0*/  ULDC.64 UR4, c[0x4][0x8] ;  /* 0x0100020000047ab9 */ /* 0x000fe20000000a00 */
[----:B------:R-:W-:Y:S01]  /*81d0*/  IMAD.U32 R6, RZ, RZ, UR6 ;  /* 0x00000006ff067e24 */ /* 0x000fe2000f8e00ff */
[----:B------:R-:W-:Y:S01]  /*81e0*/  MOV R10, UR4 ;  /* 0x00000004000a7c02 */ /* 0x000fe20008000f00 */
[----:B------:R-:W-:-:S02]  /*81f0*/  IMAD.U32 R7, RZ, RZ, UR7 ;  /* 0x00000007ff077e24 */ /* 0x000fc4000f8e00ff */
[----:B------:R-:W-:Y:S02]  /*8200*/  IMAD.U32 R11, RZ, RZ, UR5 ;  /* 0x00000005ff0b7e24 */ /* 0x000fe4000f8e00ff */
[----:B------:R-:W-:Y:S02]  /*8210*/  IMAD.MOV.U32 R8, RZ, RZ, 0x70 ;  /* 0x00000070ff087424 */ /* 0x000fe400078e00ff */
[----:B------:R-:W-:Y:S02]  /*8220*/  IMAD.MOV.U32 R12, RZ, RZ, 0x1 ;  /* 0x00000001ff0c7424 */ /* 0x000fe400078e00ff */
[----:B------:R-:W-:-:S07]  /*8230*/  IMAD.MOV.U32 R13, RZ, RZ, RZ ;  /* 0x000000ffff0d7224 */ /* 0x000fce00078e00ff */
[----:B------:R-:W-:-:S07]  /*8240*/  LEPC R20, `(.L_x_42) ;  /* 0x000000001014794e */ /* 0x000fce0000000000 */
[----:B0----5:R-:W-:Y:S05]  /*8250*/  CALL.ABS.NOINC R14 ;  /* 0x000000000e007343 */ /* 0x021fea0003c00000 */
.L_x_42:
[----:B------:R-:W-:-:S04]  /*8260*/  UIADD3 UR4, UR43, 0x400, URZ ;  /* 0x000004002b047890 */ /* 0x000fc8000fffe03f */
[----:B------:R-:W-:-:S06]  /*8270*/  ULOP3.LUT UP0, URZ, UR4, 0x3ff, URZ, 0xc0, !UPT ;  /* 0x000003ff043f7892 */ /* 0x000fcc000f80c03f */
[----:B------:R-:W-:-:S13]  /*8280*/  PLOP3.LUT P0, PT, PT, PT, UP0, 0x80, 0x0 ;  /* 0x000000000000781c */ /* 0x000fda0003f0f008 */
[----:B------:R-:W-:Y:S05]  /*8290*/  @!P0 BRA `(.L_x_43) ;  /* 0x00000000007c8947 */ /* 0x000fea0003800000 */
[----:B------:R-:W-:Y:S01]  /*82a0*/  MOV R17, 0x0 ;  /* 0x0000000000117802 */ /* 0x000fe20000000f00 */
[----:B------:R-:W-:Y:S01]  /*82b0*/  ULDC.64 UR4, c[0x4][0x98] ;  /* 0x0100260000047ab9 */ /* 0x000fe20000000a00 */
[----:B------:R-:W-:Y:S01]  /*82c0*/  ULDC.64 UR6, c[0x4][0xa0] ;  /* 0x0100280000067ab9 */ /* 0x000fe20000000a00 */
[----:B------:R-:W-:Y:S01]  /*82d0*/  MOV R4, UR4 ;  /* 0x0000000400047c02 */ /* 0x000fe20008000f00 */
[----:B------:R0:W1:Y:S01]  /*82e0*/  LDC.64 R14, c[0x4][R17] ;  /* 0x01000000110e7b82 */ /* 0x0000620000000a00 */
[----:B------:R-:W-:Y:S01]  /*82f0*/  IMAD.U32 R5, RZ, RZ, UR5 ;  /* 0x00000005ff057e24 */ /* 0x000fe2000f8e00ff */
[----:B------:R-:W-:Y:S01]  /*8300*/  ULDC.64 UR4, c[0x4][0x10] ;  /* 0x0100040000047ab9 */ /* 0x000fe20000000a00 */
[----:B------:R-:W-:Y:S01]  /*8310*/  IMAD.U32 R6, RZ, RZ, UR6 ;  /* 0x00000006ff067e24 */ /* 0x000fe2000f8e00ff */
[----:B------:R-:W-:Y:S01]  /*8320*/  MOV R11, UR5 ;  /* 0x00000005000b7c02 */ /* 0x000fe20008000f00 */
[----:B------:R-:W-:Y:S02]  /*8330*/  IMAD.U32 R7, RZ, RZ, UR7 ;  /* 0x00000007ff077e24 */ /* 0x000fe4000f8e00ff */
[----:B------:R-:W-:-:S02]  /*8340*/  IMAD.U32 R10, RZ, RZ, UR4 ;  /* 0x00000004ff0a7e24 */ /* 0x000fc4000f8e00ff */
[----:B------:R-:W-:Y:S02]  /*8350*/  IMAD.MOV.U32 R8, RZ, RZ, 0x70 ;  /* 0x00000070ff087424 */ /* 0x000fe400078e00ff */
[----:B------:R-:W-:Y:S02]  /*8360*/  IMAD.MOV.U32 R12, RZ, RZ, 0x1 ;  /* 0x00000001ff0c7424 */ /* 0x000fe400078e00ff */
[----:B0-----:R-:W-:-:S07]  /*8370*/  IMAD.MOV.U32 R13, RZ, RZ, RZ ;  /* 0x000000ffff0d7224 */ /* 0x001fce00078e00ff */
[----:B------:R-:W-:-:S07]  /*8380*/  LEPC R20, `(.L_x_44) ;  /* 0x000000001014794e */ /* 0x000fce0000000000 */
[----:B-1---5:R-:W-:Y:S05]  /*8390*/  CALL.ABS.NOINC R14 ;  /* 0x000000000e007343 */ /* 0x022fea0003c00000 */
.L_x_44:
[----:B------:R0:W1:Y:S01]  /*83a0*/  LDC.64 R14, c[0x4][R17] ;  /* 0x01000000110e7b82 */ /* 0x0000620000000a00 */
[----:B------:R-:W-:Y:S01]  /*83b0*/  ULDC.64 UR4, c[0x4][0x98] ;  /* 0x0100260000047ab9 */ /* 0x000fe20000000a00 */
[----:B------:R-:W-:Y:S01]  /*83c0*/  ULDC.64 UR6, c[0x4][0xa0] ;  /* 0x0100280000067ab9 */ /* 0x000fe20000000a00 */
[----:B------:R-:W-:Y:S01]  /*83d0*/  IMAD.U32 R4, RZ, RZ, UR4 ;  /* 0x00000004ff047e24 */ /* 0x000fe2000f8e00ff */
[----:B------:R-:W-:Y:S01]  /*83e0*/  MOV R5, UR5 ;  /* 0x0000000500057c02 */ /* 0x000fe20008000f00 */
[----:B------:R-:W-:Y:S01]  /*83f0*/  ULDC.64 UR4, c[0x4][0x18] ;  /* 0x0100060000047ab9 */ /* 0x000fe20000000a00 */
[----:B------:R-:W-:Y:S01]  /*8400*/  IMAD.U32 R6, RZ, RZ, UR6 ;  /* 0x00000006ff067e24 */ /* 0x000fe2000f8e00ff */
[----:B------:R-:W-:Y:S01]  /*8410*/  MOV R8, 0x70 ;  /* 0x0000007000087802 */ /* 0x000fe20000000f00 */
[----:B------:R-:W-:Y:S02]  /*8420*/  IMAD.U32 R7, RZ, RZ, UR7 ;  /* 0x00000007ff077e24 */ /* 0x000fe4000f8e00ff */
[----:B------:R-:W-:-:S02]  /*8430*/  IMAD.U32 R10, RZ, RZ, UR4 ;  /* 0x00000004ff0a7e24 */ /* 0x000fc4000f8e00ff */
[----:B------:R-:W-:Y:S02]  /*8440*/  IMAD.U32 R11, RZ, RZ, UR5 ;  /* 0x00000005ff0b7e24 */ /* 0x000fe4000f8e00ff */
[----:B------:R-:W-:Y:S02]  /*8450*/  IMAD.MOV.U32 R12, RZ, RZ, 0x1 ;  /* 0x00000001ff0c7424 */ /* 0x000fe400078e00ff */
[----:B0-----:R-:W-:-:S07]  /*8460*/  IMAD.MOV.U32 R13, RZ, RZ, RZ ;  /* 0x000000ffff0d7224 */ /* 0x001fce00078e00ff */
[----:B------:R-:W-:-:S07]  /*8470*/  LEPC R20, `(.L_x_43) ;  /* 0x000000001014794e */ /* 0x000fce0000000000 */
[----:B-1----:R-:W-:Y:S05]  /*8480*/  CALL.ABS.NOINC R14 ;  /* 0x000000000e007343 */ /* 0x002fea0003c00000 */
.L_x_43:
[----:B------:R-:W0:Y:S01]  /*8490*/  LDC.64 R4, c[0x0][0x9f8] ;  /* 0x00027e00ff047b82 */ /* 0x000e220000000a00 */
[----:B------:R-:W-:-:S07]  /*84a0*/  IMAD.MOV.U32 R30, RZ, RZ, R33 ;  /* 0x000000ffff1e7224 */ /* 0x000fce00078e0021 */
[----:B------:R-:W1:Y:S01]  /*84b0*/  LDC R29, c[0x0][0x430] ;  /* 0x00010c00ff1d7b82 */ /* 0x000e620000000800 */
[C---:B------:R-:W-:Y:S01]  /*84c0*/  IMAD.SHL.U32 R28, R16.reuse, 0x10, RZ ;  /* 0x00000010101c7824 */ /* 0x040fe200078e00ff */
[C---:B------:R-:W-:Y:S02]  /*84d0*/  LOP3.LUT R7, R16.reuse, 0x7f, RZ, 0xc0, !PT ;  /* 0x0000007f10077812 */ /* 0x040fe400078ec0ff */
[----:B------:R-:W-:Y:S02]  /*84e0*/  MOV R9, UR46 ;  /* 0x0000002e00097c02 */ /* 0x000fe40008000f00 */
[----:B------:R-:W-:Y:S01]  /*84f0*/  LOP3.LUT R23, R23, 0xffffffbf, RZ, 0xc0, !PT ;  /* 0xffffffbf17177812 */ /* 0x000fe200078ec0ff */
[----:B------:R-:W-:Y:S01]  /*8500*/  IMAD.SHL.U32 R6, R16, 0x8, RZ ;  /* 0x0000000810067824 */ /* 0x000fe200078e00ff */
[----:B------:R-:W-:Y:S01]  /*8510*/  ULDC UR4, c[0x0][0x320] ;  /* 0x0000c80000047ab9 */ /* 0x000fe20000000800 */
[----:B0-----:R-:W-:-:S04]  /*8520*/  ISETP.NE.U32.AND P0, PT, R4, RZ, PT ;  /* 0x000000ff0400720c */ /* 0x001fc80003f05070 */
[----:B------:R-:W-:-:S13]  /*8530*/  ISETP.NE.AND.EX P0, PT, R5, RZ, PT, P0 ;  /* 0x000000ff0500720c */ /* 0x000fda0003f05300 */
[----:B------:R-:W0:Y:S02]  /*8540*/  @P0 LDC.64 R4, c[0x0][0x9f8] ;  /* 0x00027e00ff040b82 */ /* 0x000e240000000a00 */
[----:B0-----:R-:W-:-:S05]  /*8550*/  @P0 IMAD.WIDE R4, R33, 0x4, R4 ;  /* 0x0000000421040825 */ /* 0x001fca00078e0204 */
[----:B------:R0:W2:Y:S01]  /*8560*/  @P0 LDG.E R30, desc[UR36][R4.64] ;  /* 0x00000024041e0981 */ /* 0x0000a2000c1e1900 */
[----:B------:R-:W-:Y:S01]  /*8570*/  LOP3.LUT R28, R28, 0x70, RZ, 0xc0, !PT ;  /* 0x000000701c1c7812 */ /* 0x000fe200078ec0ff */
[----:B------:R-:W-:Y:S01]  /*8580*/  VIADD R9, R9, 0xffffffff ;  /* 0xffffffff09097836 */ /* 0x000fe20000000000 */
[----:B------:R-:W-:Y:S02]  /*8590*/  SHF.R.U32.HI R27, RZ, 0x3, R7 ;  /* 0x00000003ff1b7819 */ /* 0x000fe40000011607 */
[----:B-1----:R-:W-:Y:S02]  /*85a0*/  ISETP.NE.AND P1, PT, R29, 0x1, PT ;  /* 0x000000011d00780c */ /* 0x002fe40003f25270 */
[----:B------:R-:W-:-:S05]  /*85b0*/  LOP3.LUT R26, R28, R27, RZ, 0xfc, !PT ;  /* 0x0000001b1c1a7212 */ /* 0x000fca00078efcff */
[----:B------:R-:W-:-:S05]  /*85c0*/  IMAD R22, R9, 0x60, R26 ;  /* 0x0000006009167824 */ /* 0x000fca00078e021a */
[C---:B------:R-:W-:Y:S01]  /*85d0*/  ISETP.GE.AND P0, PT, R22.reuse, UR41, PT ;  /* 0x0000002916007c0c */ /* 0x040fe2000bf06270 */
[----:B------:R-:W1:Y:S01]  /*85e0*/  @P1 LDC R3, c[0x0][0x434] ;  /* 0x00010d00ff031b82 */ /* 0x000e620000000800 */
[----:B-----5:R-:W-:Y:S01]  /*85f0*/  IMAD.IADD R22, R22, 0x1, R31 ;  /* 0x0000000116167824 */ /* 0x020fe200078e021f */
[----:B------:R-:W-:Y:S02]  /*8600*/  @P1 LOP3.LUT R23, R23, 0x40, RZ, 0xfc, !PT ;  /* 0x0000004017171812 */ /* 0x000fe400078efcff */
[----:B------:R-:W-:-:S04]  /*8610*/  ISETP.GT.U32.OR P0, PT, R26, 0x5f, P0 ;  /* 0x0000005f1a00780c */ /* 0x000fc80000704470 */
[----:B0-----:R-:W0:Y:S09]  /*8620*/  @P1 LDC R5, c[0x0][0x438] ;  /* 0x00010e00ff051b82 */ /* 0x001e320000000800 */
[----:B------:R-:W3:Y:S01]  /*8630*/  @!P0 LDC.64 R10, c[0x0][0x428] ;  /* 0x00010a00ff0a8b82 */ /* 0x000ee20000000a00 */
[----:B-1----:R-:W-:-:S07]  /*8640*/  @P1 IMAD.HI.U32 R0, R22, R3, RZ ;  /* 0x0000000316001227 */ /* 0x002fce00078e00ff */
[----:B------:R-:W1:Y:S01]  /*8650*/  @!P0 LDC.64 R12, c[0x0][0x418] ;  /* 0x00010600ff0c8b82 */ /* 0x000e620000000a00 */
[----:B------:R-:W-:Y:S01]  /*8660*/  IMAD.MOV.U32 R3, RZ, RZ, R22 ;  /* 0x000000ffff037224 */ /* 0x000fe200078e0016 */
[----:B0-----:R-:W-:-:S04]  /*8670*/  @P1 SHF.R.U32.HI R3, RZ, R5, R0 ;  /* 0x00000005ff031219 */ /* 0x001fc80000011600 */
[--C-:B------:R-:W-:Y:S01]  /*8680*/  @!P0 SHF.R.S32.HI R5, RZ, 0x1f, R3.reuse ;  /* 0x0000001fff058819 */ /* 0x100fe20000011403 */
[----:B------:R-:W-:Y:S01]  /*8690*/  @!P0 IMAD.MOV.U32 R4, RZ, RZ, R3 ;  /* 0x000000ffff048224 */ /* 0x000fe200078e0003 */
[----:B--2---:R-:W-:-:S05]  /*86a0*/  SHF.R.S32.HI R25, RZ, 0x1f, R30 ;  /* 0x0000001fff197819 */ /* 0x004fca000001141e */
[----:B---3--:R-:W-:-:S04]  /*86b0*/  @!P0 IMAD R0, R25, R10, RZ ;  /* 0x0000000a19008224 */ /* 0x008fc800078e02ff */
[C---:B------:R-:W-:Y:S02]  /*86c0*/  @!P0 IMAD R15, R30.reuse, R11, R0 ;  /* 0x0000000b1e0f8224 */ /* 0x040fe400078e0200 */
[----:B------:R-:W-:-:S05]  /*86d0*/  @!P0 IMAD.WIDE.U32 R10, R30, R10, R4 ;  /* 0x0000000a1e0a8225 */ /* 0x000fca00078e0004 */
[----:B------:R-:W-:Y:S02]  /*86e0*/  @!P0 IADD3 R0, R11, R15, RZ ;  /* 0x0000000f0b008210 */ /* 0x000fe40007ffe0ff */
[----:B-1----:R-:W-:-:S04]  /*86f0*/  @!P0 LEA R4, P1, R10, R12, 0x2 ;  /* 0x0000000c0a048211 */ /* 0x002fc800078210ff */
[----:B------:R-:W-:-:S05]  /*8700*/  @!P0 LEA.HI.X R5, R10, R13, R0, 0x2, P1 ;  /* 0x0000000d0a058211 */ /* 0x000fca00008f1400 */
[----:B------:R0:W5:Y:S01]  /*8710*/  @!P0 LDG.E R4, desc[UR36][R4.64] ;  /* 0x0000002404048981 */ /* 0x000162000c1e1900 */
[----:B------:R-:W-:Y:S01]  /*8720*/  LOP3.LUT R24, R6, 0x38, RZ, 0xc0, !PT ;  /* 0x0000003806187812 */ /* 0x000fe200078ec0ff */
[----:B------:R-:W-:Y:S01]  /*8730*/  UMOV UR5, 0xffffffff ;  /* 0xffffffff00057882 */ /* 0x000fe20000000000 */
[----:B------:R-:W-:Y:S02]  /*8740*/  LOP3.LUT R23, R23, 0xffffffef, RZ, 0xc0, !PT ;  /* 0xffffffef17177812 */ /* 0x000fe400078ec0ff */
[C---:B------:R-:W-:Y:S02]  /*8750*/  LOP3.LUT R0, R24.reuse, 0x40, RZ, 0xfc, !PT ;  /* 0x0000004018007812 */ /* 0x040fe400078efcff */
[----:B------:R-:W-:Y:S02]  /*8760*/  LOP3.LUT R8, R24, 0xc0, RZ, 0xfc, !PT ;  /* 0x000000c018087812 */ /* 0x000fe400078efcff */
[----:B------:R-:W-:Y:S02]  /*8770*/  ISETP.GE.AND P1, PT, R0, UR4, PT ;  /* 0x0000000400007c0c */ /* 0x000fe4000bf26270 */
[----:B------:R-:W-:-:S04]  /*8780*/  LOP3.LUT R0, R24, 0x80, RZ, 0xfc, !PT ;  /* 0x0000008018007812 */ /* 0x000fc800078efcff */
[----:B------:R-:W-:-:S07]  /*8790*/  ISETP.GE.AND P2, PT, R0, UR4, PT ;  /* 0x0000000400007c0c */ /* 0x000fce000bf46270 */
[----:B------:R-:W-:Y:S02]  /*87a0*/  @P1 LOP3.LUT R23, R23, 0x10, RZ, 0xfc, !PT ;  /* 0x0000001017171812 */ /* 0x000fe400078efcff */
[----:B------:R-:W-:Y:S02]  /*87b0*/  ISETP.GE.AND P1, PT, R8, UR4, PT ;  /* 0x0000000408007c0c */ /* 0x000fe4000bf26270 */
[----:B------:R-:W-:-:S04]  /*87c0*/  LOP3.LUT R23, R23, 0xfffffff7, RZ, 0xc0, !PT ;  /* 0xfffffff717177812 */ /* 0x000fc800078ec0ff */
[----:B------:R-:W-:Y:S02]  /*87d0*/  @P2 LOP3.LUT R23, R23, 0x8, RZ, 0xfc, !PT ;  /* 0x0000000817172812 */ /* 0x000fe400078efcff */
[----:B------:R-:W-:Y:S02]  /*87e0*/  ISETP.GE.AND P2, PT, R24, UR4, PT ;  /* 0x0000000418007c0c */ /* 0x000fe4000bf46270 */
[----:B------:R-:W-:-:S04]  /*87f0*/  LOP3.LUT R23, R23, 0xfffffffb, RZ, 0xc0, !PT ;  /* 0xfffffffb17177812 */ /* 0x000fc800078ec0ff */
[----:B------:R-:W-:-:S04]  /*8800*/  @P1 LOP3.LUT R23, R23, 0x4, RZ, 0xfc, !PT ;  /* 0x0000000417171812 */ /* 0x000fc800078efcff */
[----:B------:R-:W-:-:S04]  /*8810*/  LOP3.LUT R23, R23, 0xfffffffe, RZ, 0xc0, !PT ;  /* 0xfffffffe17177812 */ /* 0x000fc800078ec0ff */
[----:B------:R-:W-:Y:S01]  /*8820*/  @P2 LOP3.LUT R23, R23, 0x1, RZ, 0xfc, !PT ;  /* 0x0000000117172812 */ /* 0x000fe200078efcff */
[----:B0-----:R-:W-:Y:S06]  /*8830*/  BRA.DIV UR5, `(.L_x_45) ;  /* 0x0000002a05e07947 */ /* 0x001fec000b800000 */
.L_x_86:
[----:B------:R-:W-:Y:S01]  /*8840*/  ULOP3.LUT UR4, UR39, 0x2, URZ, 0xfc, !UPT ;  /* 0x0000000227047892 */ /* 0x000fe2000f8efc3f */
[--C-:B-----5:R-:W-:Y:S02]  /*8850*/  @!P0 SHF.R.S32.HI R5, RZ, 0x1f, R4.reuse ;  /* 0x0000001fff058819 */ /* 0x120fe40000011404 */
[----:B------:R-:W-:Y:S02]  /*8860*/  CS2R R36, SRZ ;  /* 0x0000000000247805 */ /* 0x000fe4000001ff00 */
[----:B------:R-:W-:Y:S01]  /*8870*/  LOP3.LUT R23, R23, 0xffffffdf, RZ, 0xc0, !PT ;  /* 0xffffffdf17177812 */ /* 0x000fe200078ec0ff */
[----:B------:R-:W-:Y:S01]  /*8880*/  @!P0 IMAD.MOV.U32 R36, RZ, RZ, R4 ;  /* 0x000000ffff248224 */ /* 0x000fe200078e0004 */
[----:B------:R-:W-:Y:S01]  /*8890*/  SEL R18, RZ, 0x1, P2 ;  /* 0x00000001ff127807 */ /* 0x000fe20001000000 */
[----:B------:R-:W-:Y:S01]  /*88a0*/  @!P0 IMAD.MOV.U32 R37, RZ, RZ, R5 ;  /* 0x000000ffff258224 */ /* 0x000fe200078e0005 */
[----:B------:R-:W-:Y:S01]  /*88b0*/  MOV R34, UR4 ;  /* 0x0000000400227c02 */ /* 0x000fe20008000f00 */
[----:B------:R-:W-:Y:S01]  /*88c0*/  IMAD.U32 R19, RZ, RZ, UR40 ;  /* 0x00000028ff137e24 */ /* 0x000fe2000f8e00ff */
[----:B------:R-:W-:Y:S01]  /*88d0*/  ISETP.GT.U32.AND P0, PT, R26, 0x5f, PT ;  /* 0x0000005f1a00780c */ /* 0x000fe20003f04070 */
[----:B------:R-:W-:Y:S01]  /*88e0*/  IMAD.MOV R0, RZ, RZ, -R3 ;  /* 0x000000ffff007224 */ /* 0x000fe200078e0a03 */
[----:B------:R-:W-:-:S02]  /*88f0*/  ISETP.NE.AND P1, PT, R34, 0x3, PT ;  /* 0x000000032200780c */ /* 0x000fc40003f25270 */
[----:B------:R-:W-:Y:S01]  /*8900*/  LOP3.LUT R23, R23, 0xffffff7f, RZ, 0xc0, !PT ;  /* 0xffffff7f17177812 */ /* 0x000fe200078ec0ff */
[----:B------:R-:W-:Y:S01]  /*8910*/  IMAD R22, R29, R0, R22 ;  /* 0x000000001d167224 */ /* 0x000fe200078e0216 */
[----:B------:R-:W-:-:S07]  /*8920*/  SHF.R.S32.HI R19, RZ, 0x1f, R19 ;  /* 0x0000001fff137819 */ /* 0x000fce0000011413 */
[----:B------:R-:W-:-:S04]  /*8930*/  @P0 LOP3.LUT R23, R23, 0x80, RZ, 0xfc, !PT ;  /* 0x0000008017170812 */ /* 0x000fc800078efcff */
[----:B------:R-:W-:Y:S01]  /*8940*/  @P1 LOP3.LUT R23, R23, 0x20, RZ, 0xfc, !PT ;  /* 0x0000002017171812 */ /* 0x000fe200078efcff */
[----:B------:R-:W-:Y:S06]  /*8950*/  @!P1 BRA `(.L_x_46) ;  /* 0x0000000000049947 */ /* 0x000fec0003800000 */
[----:B------:R-:W-:Y:S01]  /*8960*/  BPT.TRAP 0x1 ;  /* 0x000000040000795c */ /* 0x000fe20000300000 */
.L_x_46:
[----:B------:R-:W-:-:S05]  /*8970*/  IMAD.MOV.U32 R0, RZ, RZ, 0x1 ;  /* 0x00000001ff007424 */ /* 0x000fca00078e00ff */
[----:B------:R-:W-:-:S04]  /*8980*/  SHF.L.U32 R0, R0, 0x1f, RZ ;  /* 0x0000001f00007819 */ /* 0x000fc800000006ff */
[----:B------:R-:W0:Y:S02]  /*8990*/  SYNCS.PHASECHK.TRANS64.TRYWAIT P0, [UR43+0x22840], R0 ;  /* 0x02284000ff0075a7 */ /* 0x000e24000800016b */
[----:B0-----:R-:W-:Y:S05]  /*89a0*/  @!P0 BRA `(.L_x_47) ;  /* 0x0000002800a48947 */ /* 0x001fea0003800000 */
.L_x_87:
[----:B------:R-:W-:Y:S01]  /*89b0*/  SHF.R.S32.HI R17, RZ, 0x1f, R22 ;  /* 0x0000001fff117819 */ /* 0x000fe20000011416 */
[----:B------:R-:W-:Y:S01]  /*89c0*/  ULDC.64 UR4, c[0x0][0x300] ;  /* 0x0000c00000047ab9 */ /* 0x000fe20000000a00 */
[----:B------:R-:W-:Y:S01]  /*89d0*/  R2UR UR6, R19 ;  /* 0x00000000130672ca */ /* 0x000fe200000e0000 */
[----:B------:R-:W-:Y:S01]  /*89e0*/  IMAD.WIDE.U32 R4, R22, UR4, RZ ;  /* 0x0000000416047c25 */ /* 0x000fe2000f8e00ff */
[----:B------:R-:W-:-:S03]  /*89f0*/  LOP3.LUT R23, R23, 0xfffffffd, RZ, 0xc0, !PT ;  /* 0xfffffffd17177812 */ /* 0x000fc600078ec0ff */
[----:B0-----:R-:W-:-:S04]  /*8a00*/  IMAD R3, R17, UR4, RZ ;  /* 0x0000000411037c24 */ /* 0x001fc8000f8e02ff */
[----:B------:R-:W-:Y:S01]  /*8a10*/  IMAD R3, R22, UR5, R3 ;  /* 0x0000000516037c24 */ /* 0x000fe2000f8e0203 */
[----:B------:R-:W-:-:S04]  /*8a20*/  ULDC.64 UR4, c[0x0][0x310] ;  /* 0x0000c40000047ab9 */ /* 0x000fc80000000a00 */
[----:B------:R-:W-:Y:S01]  /*8a30*/  IADD3 R5, R5, R3, RZ ;  /* 0x0000000305057210 */ /* 0x000fe20007ffe0ff */
[----:B------:R-:W-:-:S04]  /*8a40*/  IMAD R3, R37, UR4, RZ ;  /* 0x0000000425037c24 */ /* 0x000fc8000f8e02ff */
[C---:B------:R-:W-:Y:S02]  /*8a50*/  IMAD R3, R36.reuse, UR5, R3 ;  /* 0x0000000524037c24 */ /* 0x040fe4000f8e0203 */
[----:B------:R-:W-:Y:S01]  /*8a60*/  IMAD.WIDE.U32 R4, R36, UR4, R4 ;  /* 0x0000000424047c25 */ /* 0x000fe2000f8e0004 */
[----:B------:R-:W-:-:S03]  /*8a70*/  ULDC.64 UR4, c[0x0][0x308] ;  /* 0x0000c20000047ab9 */ /* 0x000fc60000000a00 */
[----:B------:R-:W-:Y:S02]  /*8a80*/  IMAD.IADD R5, R5, 0x1, R3 ;  /* 0x0000000105057824 */ /* 0x000fe400078e0203 */
[----:B------:R-:W-:Y:S01]  /*8a90*/  IMAD.U32 R3, RZ, RZ, UR4 ;  /* 0x00000004ff037e24 */ /* 0x000fe2000f8e00ff */
[----:B------:R-:W-:-:S03]  /*8aa0*/  UIMAD UR4, UR6, UR4, URZ ;  /* 0x00000004060472a4 */ /* 0x000fc6000f8e023f */
[----:B------:R-:W-:Y:S01]  /*8ab0*/  IMAD.WIDE.U32 R4, R3, UR40, R4 ;  /* 0x0000002803047c25 */ /* 0x000fe2000f8e0004 */
[----:B------:R-:W-:Y:S01]  /*8ac0*/  UIMAD UR4, UR40, UR5, UR4 ;  /* 0x00000005280472a4 */ /* 0x000fe2000f8e0204 */
[----:B------:R-:W-:Y:S02]  /*8ad0*/  ULDC.64 UR6, c[0x0][0x2e8] ;  /* 0x0000ba0000067ab9 */ /* 0x000fe40000000a00 */
[----:B------:R-:W-:Y:S01]  /*8ae0*/  UMOV UR5, 0xffffffff ;  /* 0xffffffff00057882 */ /* 0x000fe20000000000 */
[----:B------:R-:W-:Y:S02]  /*8af0*/  LEA R3, P0, R4, UR6, 0x1 ;  /* 0x0000000604037c11 */ /* 0x000fe4000f8008ff */
[----:B------:R-:W-:Y:S01]  /*8b00*/  VIADD R5, R5, UR4 ;  /* 0x0000000405057c36 */ /* 0x000fe20008000000 */
[----:B------:R-:W-:Y:S02]  /*8b10*/  ULDC UR4, c[0x0][0x2f4] ;  /* 0x0000bd0000047ab9 */ /* 0x000fe40000000800 */
[----:B------:R-:W-:-:S02]  /*8b20*/  ISETP.GE.AND P2, PT, R24, UR4, PT ;  /* 0x0000000418007c0c */ /* 0x000fc4000bf46270 */
[----:B------:R-:W-:Y:S02]  /*8b30*/  LEA.HI.X R0, R4, UR7, R5, 0x1, P0 ;  /* 0x0000000704007c11 */ /* 0x000fe400080f0c05 */
[----:B------:R-:W-:Y:S02]  /*8b40*/  LOP3.LUT R5, R6, 0x1c0, RZ, 0xc0, !PT ;  /* 0x000001c006057812 */ /* 0x000fe400078ec0ff */
[----:B------:R-:W-:Y:S02]  /*8b50*/  MOV R4, 0xffffffa0 ;  /* 0xffffffa000047802 */ /* 0x000fe40000000f00 */
[----:B------:R-:W-:-:S03]  /*8b60*/  LOP3.LUT R5, R5, 0x38, R6, 0xf8, !PT ;  /* 0x0000003805057812 */ /* 0x000fc600078ef806 */
[----:B------:R-:W-:Y:S01]  /*8b70*/  IMAD R4, R9, R4, UR41 ;  /* 0x0000002909047e24 */ /* 0x000fe2000f8e0204 */
[----:B------:R-:W-:Y:S01]  /*8b80*/  LOP3.LUT R5, R5, 0x38, R16, 0x78, !PT ;  /* 0x0000003805057812 */ /* 0x000fe200078e7810 */
[----:B------:R-:W-:Y:S01]  /*8b90*/  IMAD.SHL.U32 R16, R7, 0x8, RZ ;  /* 0x0000000807107824 */ /* 0x000fe200078e00ff */
[----:B------:R-:W-:Y:S01]  /*8ba0*/  @P2 LOP3.LUT R23, R23, 0x2, RZ, 0xfc, !PT ;  /* 0x0000000217172812 */ /* 0x000fe200078efcff */
[----:B------:R-:W-:-:S03]  /*8bb0*/  IMAD.IADD R35, R4, 0x1, -R27 ;  /* 0x0000000104237824 */ /* 0x000fc600078e0a1b */
[----:B------:R-:W-:Y:S02]  /*8bc0*/  LOP3.LUT R16, R5, 0x200, R16, 0xf8, !PT ;  /* 0x0000020005107812 */ /* 0x000fe400078ef810 */
[----:B------:R-:W-:Y:S01]  /*8bd0*/  ISETP.GE.AND P0, PT, R35, 0x1, PT ;  /* 0x000000012300780c */ /* 0x000fe20003f06270 */
[----:B------:R-:W-:-:S12]  /*8be0*/  BRA.DIV UR5, `(.L_x_48) ;  /* 0x0000002a052c7947 */ /* 0x000fd8000b800000 */
[----:B------:R-:W0:Y:S01]  /*8bf0*/  SHFL.IDX PT, R14, R3, RZ, 0x181f ;  /* 0x00181fff030e7589 */ /* 0x000e2200000e0000 */
[----:B------:R-:W-:-:S03]  /*8c00*/  @P0 LEA R7, R16, UR43, 0x1 ;  /* 0x0000002b10070c11 */ /* 0x000fc6000f8e08ff */
[----:B------:R-:W1:Y:S04]  /*8c10*/  SHFL.IDX PT, R4, R0, RZ, 0x181f ;  /* 0x00181fff00047589 */ /* 0x000e6800000e0000 */
[----:B------:R-:W-:Y:S01]  /*8c20*/  SHFL.IDX PT, R6, R0, 0x1, 0x181f ;  /* 0x00381f0000067f89 */ /* 0x000fe200000e0000 */
[----:B0-----:R-:W-:-:S05]  /*8c30*/  @P0 LEA R14, P1, R24, R14, 0x1 ;  /* 0x0000000e180e0211 */ /* 0x001fca00078208ff */
[----:B-1----:R-:W-:Y:S01]  /*8c40*/  @P0 IMAD.X R5, RZ, RZ, R4, P1 ;  /* 0x000000ffff050224 */ /* 0x002fe200008e0604 */
[----:B------:R-:W-:Y:S02]  /*8c50*/  @P0 MOV R4, R14 ;  /* 0x0000000e00040202 */ /* 0x000fe40000000f00 */
[----:B------:R-:W0:Y:S04]  /*8c60*/  SHFL.IDX PT, R14, R3, 0x1, 0x181f ;  /* 0x00381f00030e7f89 */ /* 0x000e2800000e0000 */
[----:B------:R0:W-:Y:S01]  /*8c70*/  @P0 LDGSTS.E.BYPASS.LTC128B.128 [R7+0x1c400], desc[UR36][R4.64], !P2 ;  /* 0x1c40000004070fae */ /* 0x0001e2000d101d64 */
[----:B------:R-:W-:-:S13]  /*8c80*/  ISETP.GE.AND P0, PT, R35, 0x11, PT ;  /* 0x000000112300780c */ /* 0x000fda0003f06270 */
[----:B------:R-:W-:Y:S02]  /*8c90*/  @P0 LEA R9, R16, UR43, 0x1 ;  /* 0x0000002b10090c11 */ /* 0x000fe4000f8e08ff */
[----:B0-----:R-:W-:Y:S02]  /*8ca0*/  @P0 LEA R4, P1, R24, R14, 0x1 ;  /* 0x0000000e18040211 */ /* 0x001fe400078208ff */
[----:B------:R-:W0:Y:S03]  /*8cb0*/  SHFL.IDX PT, R14, R3, 0x2, 0x181f ;  /* 0x00581f00030e7f89 */ /* 0x000e2600000e0000 */
[----:B------:R-:W-:Y:S02]  /*8cc0*/  @P0 IMAD.X R5, RZ, RZ, R6, P1 ;  /* 0x000000ffff050224 */ /* 0x000fe400008e0606 */
[----:B------:R-:W1:Y:S04]  /*8cd0*/  SHFL.IDX PT, R6, R0, 0x2, 0x181f ;  /* 0x00581f0000067f89 */ /* 0x000e6800000e0000 */
[----:B------:R0:W-:Y:S01]  /*8ce0*/  @P0 LDGSTS.E.BYPASS.LTC128B.128 [R9+0x1cc00], desc[UR36][R4.64], !P2 ;  /* 0x1cc0000004090fae */ /* 0x0001e2000d101d64 */
[----:B------:R-:W-:-:S13]  /*8cf0*/  ISETP.GE.AND P0, PT, R35, 0x21, PT ;  /* 0x000000212300780c */ /* 0x000fda0003f06270 */
[----:B------:R-:W-:Y:S02]  /*8d00*/  @P0 LEA R7, R16, UR43, 0x1 ;  /* 0x0000002b10070c11 */ /* 0x000fe4000f8e08ff */
[----:B0-----:R-:W-:Y:S02]  /*8d10*/  @P0 LEA R4, P1, R24, R14, 0x1 ;  /* 0x0000000e18040211 */ /* 0x001fe400078208ff */
[----:B------:R-:W0:Y:S03]  /*8d20*/  SHFL.IDX PT, R14, R3, 0x3, 0x181f ;  /* 0x00781f00030e7f89 */ /* 0x000e2600000e0000 */
[----:B-1----:R-:W-:Y:S02]  /*8d30*/  @P0 IMAD.X R5, RZ, RZ, R6, P1 ;  /* 0x000000ffff050224 */ /* 0x002fe400008e0606 */
        /* <DEDUP_REMOVED lines=12> */
[----:B------:R0:W2:Y:S02]  /*8e00*/  SHFL.IDX PT, R14, R3, 0x5, 0x181f ;  /* 0x00b81f00030e7f89 */ /* 0x0000a400000e0000 */
[----:B-1----:R-:W-:Y:S02]  /*8e10*/  @P0 IADD3.X R5, RZ, R6, RZ, P1, !PT ;  /* 0x00000006ff050210 */ /* 0x002fe40000ffe4ff */
[----:B------:R0:W1:Y:S04]  /*8e20*/  SHFL.IDX PT, R6, R0, 0x5, 0x181f ;  /* 0x00b81f0000067f89 */ /* 0x00006800000e0000 */
[----:B------:R0:W-:Y:S03]  /*8e30*/  @P0 LDGSTS.E.BYPASS.LTC128B.128 [R7+0x1e400], desc[UR36][R4.64], !P2 ;  /* 0x1e40000004070fae */ /* 0x0001e6000d101d64 */
.L_x_101:
[----:B------:R-:W-:-:S13]  /*8e40*/  ISETP.GE.AND P0, PT, R35, 0x51, PT ;  /* 0x000000512300780c */ /* 0x000fda0003f06270 */
[----:B0-2---:R-:W-:Y:S02]  /*8e50*/  @P0 LEA R4, P1, R24, R14, 0x1 ;  /* 0x0000000e18040211 */ /* 0x005fe400078208ff */
[----:B------:R-:W-:-:S03]  /*8e60*/  @P0 LEA R3, R16, UR43, 0x1 ;  /* 0x0000002b10030c11 */ /* 0x000fc6000f8e08ff */
[----:B-1----:R-:W-:-:S05]  /*8e70*/  @P0 IMAD.X R5, RZ, RZ, R6, P1 ;  /* 0x000000ffff050224 */ /* 0x002fca00008e0606 */
[----:B------:R-:W-:Y:S01]  /*8e80*/  @!PT LDS RZ, [RZ] ;  /* 0x00000000fffff984 */ /* 0x000fe20000000800 */
[----:B------:R-:W-:Y:S01]  /*8e90*/  @!PT LDS RZ, [RZ] ;  /* 0x00000000fffff984 */ /* 0x000fe20000000800 */
[----:B------:R-:W-:Y:S01]  /*8ea0*/  @!PT LDS RZ, [RZ] ;  /* 0x00000000fffff984 */ /* 0x000fe20000000800 */
[----:B------:R0:W-:Y:S01]  /*8eb0*/  @P0 LDGSTS.E.BYPASS.LTC128B.128 [R3+0x1ec00], desc[UR36][R4.64], !P2 ;  /* 0x1ec0000004030fae */ /* 0x0001e2000d101d64 */
[----:B------:R-:W-:Y:S01]  /*8ec0*/  NOP ;  /* 0x0000000000007918 */ /* 0x000fe20000000000 */
[----:B------:R-:W-:Y:S02]  /*8ed0*/  SYNCS.ARRIVE.TRANS64.RED.A0T1 RZ, [UR43+0x22830], RZ ;  /* 0x022830ffffff79a7 */ /* 0x000fe4000820042b */
[----:B------:R-:W-:Y:S01]  /*8ee0*/  ARRIVES.LDGSTSBAR.64.TRANSCNT [UR43+0x22830] ;  /* 0x02283000ff0079b0 */ /* 0x000fe20008000aab */
[----:B------:R-:W-:Y:S01]  /*8ef0*/  NOP ;  /* 0x0000000000007918 */ /* 0x000fe20000000000 */
[----:B------:R-:W-:-:S13]  /*8f00*/  ISETP.NE.AND P2, PT, R34, 0x3, PT ;  /* 0x000000032200780c */ /* 0x000fda0003f45270 */
[----:B0-----:R-:W-:Y:S05]  /*8f10*/  @!P2 BRA `(.L_x_49) ;  /* 0x000000000004a947 */ /* 0x001fea0003800000 */
[----:B------:R-:W-:Y:S01]  /*8f20*/  BPT.TRAP 0x1 ;  /* 0x000000040000795c */ /* 0x000fe20000300000 */
.L_x_49:
[----:B------:R-:W-:Y:S01]  /*8f30*/  SYNCS.ARRIVE.TRANS64.A1T0 RZ, [UR43+0x22830], RZ ;  /* 0x022830ffffff79a7 */ /* 0x000fe2000810002b */
[----:B------:R-:W-:Y:S05]  /*8f40*/  WARPSYNC.ALL ;  /* 0x0000000000007948 */ /* 0x000fea0003800000 */
[----:B------:R-:W-:-:S04]  /*8f50*/  UIADD3 UR4, UR43, 0x18400, URZ ;  /* 0x000184002b047890 */ /* 0x000fc8000fffe03f */
[----:B------:R-:W-:Y:S01]  /*8f60*/  ULOP3.LUT UP0, URZ, UR4, 0x3ff, URZ, 0xc0, !UPT ;  /* 0x000003ff043f7892 */ /* 0x000fe2000f80c03f */
[----:B------:R-:W-:Y:S05]  /*8f70*/  BAR.SYNC.DEFER_BLOCKING 0x8, 0x180 ;  /* 0x0206000000007b1d */ /* 0x000fea0000010000 */
[----:B------:R-:W-:-:S13]  /*8f80*/  PLOP3.LUT P0, PT, PT, PT, UP0, 0x80, 0x0 ;  /* 0x000000000000781c */ /* 0x000fda0003f0f008 */
[----:B------:R-:W-:Y:S05]  /*8f90*/  @!P0 BRA `(.L_x_50) ;  /* 0x0000000000408947 */ /* 0x000fea0003800000 */
[----:B------:R-:W-:Y:S01]  /*8fa0*/  MOV R14, 0x0 ;  /* 0x00000000000e7802 */ /* 0x000fe20000000f00 */
[----:B------:R-:W-:Y:S01]  /*8fb0*/  ULDC.64 UR6, c[0x4][0x98] ;  /* 0x0100260000067ab9 */ /* 0x000fe20000000a00 */
[----:B------:R-:W-:Y:S01]  /*8fc0*/  ULDC.64 UR8, c[0x4][0xa0] ;  /* 0x0100280000087ab9 */ /* 0x000fe20000000a00 */
[----:B------:R-:W-:Y:S01]  /*8fd0*/  ULDC.64 UR4, c[0x4][0x20] ;  /* 0x0100080000047ab9 */ /* 0x000fe20000000a00 */
[----:B------:R-:W-:Y:S01]  /*8fe0*/  IMAD.U32 R4, RZ, RZ, UR6 ;  /* 0x00000006ff047e24 */ /* 0x000fe2000f8e00ff */
[----:B------:R-:W-:Y:S01]  /*8ff0*/  MOV R6, UR8 ;  /* 0x0000000800067c02 */ /* 0x000fe20008000f00 */
[----:B------:R-:W0:Y:S01]  /*9000*/  LDC.64 R14, c[0x4][R14] ;  /* 0x010000000e0e7b82 */ /* 0x000e220000000a00 */
[----:B------:R-:W-:Y:S01]  /*9010*/  IMAD.U32 R5, RZ, RZ, UR7 ;  /* 0x00000007ff057e24 */ /* 0x000fe2000f8e00ff */
[----:B------:R-:W-:Y:S01]  /*9020*/  MOV R8, 0x70 ;  /* 0x0000007000087802 */ /* 0x000fe20000000f00 */
[----:B------:R-:W-:Y:S02]  /*9030*/  IMAD.U32 R7, RZ, RZ, UR9 ;  /* 0x00000009ff077e24 */ /* 0x000fe4000f8e00ff */
[----:B------:R-:W-:-:S02]  /*9040*/  IMAD.U32 R10, RZ, RZ, UR4 ;  /* 0x00000004ff0a7e24 */ /* 0x000fc4000f8e00ff */
[----:B------:R-:W-:Y:S02]  /*9050*/  IMAD.U32 R11, RZ, RZ, UR5 ;  /* 0x00000005ff0b7e24 */ /* 0x000fe4000f8e00ff */
[----:B------:R-:W-:Y:S02]  /*9060*/  IMAD.MOV.U32 R12, RZ, RZ, 0x1 ;  /* 0x00000001ff0c7424 */ /* 0x000fe400078e00ff */
[----:B------:R-:W-:-:S07]  /*9070*/  IMAD.MOV.U32 R13, RZ, RZ, RZ ;  /* 0x000000ffff0d7224 */ /* 0x000fce00078e00ff */
[----:B------:R-:W-:-:S07]  /*9080*/  LEPC R20, `(.L_x_50) ;  /* 0x000000001014794e */ /* 0x000fce0000000000 */
[----:B0-----:R-:W-:Y:S05]  /*9090*/  CALL.ABS.NOINC R14 ;  /* 0x000000000e007343 */ /* 0x001fea0003c00000 */
.L_x_50:
[----:B------:R-:W0:Y:S01]  /*90a0*/  LDC R3, c[0x0][0x448] ;  /* 0x00011200ff037b82 */ /* 0x000e220000000800 */
[----:B------:R-:W-:Y:S01]  /*90b0*/  R2UR UR6, R19 ;  /* 0x00000000130672ca */ /* 0x000fe200000e0000 */
[----:B------:R-:W-:Y:S01]  /*90c0*/  IMAD R0, R32, 0x80, R26 ;  /* 0x0000008020007824 */ /* 0x000fe200078e021a */
[----:B------:R-:W-:Y:S01]  /*90d0*/  ULDC.64 UR8, c[0x0][0x2d8] ;  /* 0x0000b60000087ab9 */ /* 0x000fe20000000a00 */
[----:B------:R-:W-:Y:S01]  /*90e0*/  SHF.R.S32.HI R8, RZ, 0x1f, R33 ;  /* 0x0000001fff087819 */ /* 0x000fe20000011421 */
[----:B------:R-:W-:Y:S02]  /*90f0*/  UIMAD.WIDE.U32 UR4, UR40, UR8, URZ ;  /* 0x00000008280472a5 */ /* 0x000fe4000f8e003f */
[----:B------:R-:W-:-:S07]  /*9100*/  MOV R9, R0 ;  /* 0x0000000000097202 */ /* 0x000fce0000000f00 */
[----:B------:R-:W-:-:S04]  /*9110*/  UIMAD UR6, UR6, UR8, URZ ;  /* 0x00000008060672a4 */ /* 0x000fc8000f8e023f */
[----:B------:R-:W-:-:S03]  /*9120*/  UIMAD UR6, UR40, UR9, UR6 ;  /* 0x00000009280672a4 */ /* 0x000fc6000f8e0206 */
[----:B------:R-:W-:Y:S01]  /*9130*/  ULDC.64 UR8, c[0x0][0x2e0] ;  /* 0x0000b80000087ab9 */ /* 0x000fe20000000a00 */
[----:B------:R-:W-:Y:S01]  /*9140*/  UIADD3 UR6, UR5, UR6, URZ ;  /* 0x0000000605067290 */ /* 0x000fe2000fffe03f */
[----:B------:R-:W-:Y:S01]  /*9150*/  IMAD R8, R8, UR8, RZ ;  /* 0x0000000808087c24 */ /* 0x000fe2000f8e02ff */
[----:B0-----:R-:W-:-:S03]  /*9160*/  ISETP.NE.AND P0, PT, R3, 0x1, PT ;  /* 0x000000010300780c */ /* 0x001fc60003f05270 */
[----:B------:R-:W-:-:S10]  /*9170*/  IMAD R11, R33, UR9, R8 ;  /* 0x00000009210b7c24 */ /* 0x000fd4000f8e0208 */
[----:B------:R-:W0:Y:S08]  /*9180*/  @P0 LDC R5, c[0x0][0x44c] ;  /* 0x00011300ff050b82 */ /* 0x000e300000000800 */
[----:B------:R-:W1:Y:S01]  /*9190*/  @P0 LDC R7, c[0x0][0x450] ;  /* 0x00011400ff070b82 */ /* 0x000e620000000800 */
[----:B0-----:R-:W-:-:S04]  /*91a0*/  @P0 IMAD.HI.U32 R4, R0, R5, RZ ;  /* 0x0000000500040227 */ /* 0x001fc800078e00ff */
[----:B------:R-:W-:Y:S01]  /*91b0*/  IMAD.U32 R5, RZ, RZ, UR5 ;  /* 0x00000005ff057e24 */ /* 0x000fe2000f8e00ff */
[----:B-1----:R-:W-:Y:S01]  /*91c0*/  @P0 SHF.R.U32.HI R9, RZ, R7, R4 ;  /* 0x00000007ff090219 */ /* 0x002fe20000011604 */
[----:B------:R-:W-:Y:S01]  /*91d0*/  IMAD.U32 R4, RZ, RZ, UR4 ;  /* 0x00000004ff047e24 */ /* 0x000fe2000f8e00ff */
[----:B------:R-:W-:Y:S01]  /*91e0*/  ULDC.64 UR4, c[0x0][0x2d0] ;  /* 0x0000b40000047ab9 */ /* 0x000fe20000000a00 */
[----:B------:R-:W-:-:S03]  /*91f0*/  IMAD.U32 R7, RZ, RZ, UR6 ;  /* 0x00000006ff077e24 */ /* 0x000fc6000f8e00ff */
[----:B------:R-:W-:-:S05]  /*9200*/  MOV R6, R4 ;  /* 0x0000000400067202 */ /* 0x000fca0000000f00 */
[----:B------:R-:W-:Y:S01]  /*9210*/  IMAD.WIDE.U32 R4, R33, UR8, R6 ;  /* 0x0000000821047c25 */ /* 0x000fe2000f8e0006 */
[----:B------:R-:W-:-:S03]  /*9220*/  SHF.R.S32.HI R6, RZ, 0x1f, R9 ;  /* 0x0000001fff067819 */ /* 0x000fc60000011409 */
[----:B------:R-:W-:Y:S02]  /*9230*/  IMAD.MOV R7, RZ, RZ, -R9 ;  /* 0x000000ffff077224 */ /* 0x000fe400078e0a09 */
[----:B------:R-:W-:Y:S02]  /*9240*/  IMAD.IADD R5, R5, 0x1, R11 ;  /* 0x0000000105057824 */ /* 0x000fe400078e020b */
[----:B------:R-:W-:Y:S02]  /*9250*/  IMAD R7, R3, R7, R0 ;  /* 0x0000000703077224 */ /* 0x000fe400078e0200 */
[----:B------:R-:W-:Y:S02]  /*9260*/  IMAD R6, R6, UR4, RZ ;  /* 0x0000000406067c24 */ /* 0x000fe4000f8e02ff */
[----:B------:R-:W-:Y:S01]  /*9270*/  IMAD.WIDE.U32 R4, R9, UR4, R4 ;  /* 0x0000000409047c25 */ /* 0x000fe2000f8e0004 */
[----:B------:R-:W-:-:S03]  /*9280*/  SHF.R.S32.HI R0, RZ, 0x1f, R7 ;  /* 0x0000001fff007819 */ /* 0x000fc60000011407 */
[----:B------:R-:W-:Y:S01]  /*9290*/  IMAD R11, R9, UR5, R6 ;  /* 0x00000005090b7c24 */ /* 0x000fe2000f8e0206 */
[----:B------:R-:W-:Y:S02]  /*92a0*/  ULDC.64 UR4, c[0x0][0x2c8] ;  /* 0x0000b20000047ab9 */ /* 0x000fe40000000a00 */
[----:B------:R-:W-:Y:S02]  /*92b0*/  IMAD R0, R0, UR4, RZ ;  /* 0x0000000400007c24 */ /* 0x000fe4000f8e02ff */
[----:B------:R-:W-:Y:S02]  /*92c0*/  IMAD.IADD R5, R5, 0x1, R11 ;  /* 0x0000000105057824 */ /* 0x000fe400078e020b */
[C---:B------:R-:W-:Y:S02]  /*92d0*/  IMAD R9, R7.reuse, UR5, R0 ;  /* 0x0000000507097c24 */ /* 0x040fe4000f8e0200 */
[----:B------:R-:W-:Y:S01]  /*92e0*/  IMAD.WIDE.U32 R4, R7, UR4, R4 ;  /* 0x0000000407047c25 */ /* 0x000fe2000f8e0004 */
[----:B------:R-:W-:-:S04]  /*92f0*/  ULDC.64 UR4, c[0x0][0x280] ;  /* 0x0000a00000047ab9 */ /* 0x000fc80000000a00 */
[----:B------:R-:W-:Y:S02]  /*9300*/  IADD3 R5, R5, R9, RZ ;  /* 0x0000000905057210 */ /* 0x000fe40007ffe0ff */
[----:B------:R-:W-:Y:S01]  /*9310*/  LEA R6, P0, R4, UR4, 0x1 ;  /* 0x0000000404067c11 */ /* 0x000fe2000f8008ff */
[----:B------:R-:W-:Y:S02]  /*9320*/  ULDC UR4, c[0x0][0x2b8] ;  /* 0x0000ae0000047ab9 */ /* 0x000fe40000000800 */
[----:B------:R-:W-:Y:S02]  /*9330*/  ISETP.GE.AND P1, PT, R24, UR4, PT ;  /* 0x0000000418007c0c */ /* 0x000fe4000bf26270 */
[----:B------:R-:W-:Y:S01]  /*9340*/  LEA.HI.X R0, R4, UR5, R5, 0x1, P0 ;  /* 0x0000000504007c11 */ /* 0x000fe200080f0c05 */
[----:B------:R-:W-:-:S03]  /*9350*/  UMOV UR5, 0xffffffff ;  /* 0xffffffff00057882 */ /* 0x000fc60000000000 */
[----:B------:R-:W-:Y:S07]  /*9360*/  BRA.DIV UR5, `(.L_x_51) ;  /* 0x0000002605fc7947 */ /* 0x000fee000b800000 */
[----:B------:R-:W0:Y:S01]  /*9370*/  SHFL.IDX PT, R14, R6, RZ, 0x181f ;  /* 0x00181fff060e7589 */ /* 0x000e2200000e0000 */
[----:B------:R-:W-:Y:S01]  /*9380*/  ULDC UR4, c[0x0][0x288] ;  /* 0x0000a20000047ab9 */ /* 0x000fe20000000800 */
[----:B------:R-:W-:Y:S02]  /*9390*/  IMAD R32, R32, 0x80, R27 ;  /* 0x0000008020207824 */ /* 0x000fe400078e021b */
[----:B------:R-:W1:Y:S01]  /*93a0*/  SHFL.IDX PT, R4, R0, RZ, 0x181f ;  /* 0x00181fff00047589 */ /* 0x000e6200000e0000 */
[----:B------:R-:W-:Y:S02]  /*93b0*/  IMAD R3, R3, UR4, RZ ;  /* 0x0000000403037c24 */ /* 0x000fe4000f8e02ff */
[C---:B------:R-:W-:Y:S01]  /*93c0*/  IADD3 R8, R32.reuse, 0x10, RZ ;  /* 0x0000001020087810 */ /* 0x040fe20007ffe0ff */
[----:B------:R-:W-:Y:S02]  /*93d0*/  SHFL.IDX PT, R7, R0, 0x1, 0x181f ;  /* 0x00381f0000077f89 */ /* 0x000fe400000e0000 */
[----:B------:R-:W-:-:S13]  /*93e0*/  ISETP.GE.AND P0, PT, R32, R3, PT ;  /* 0x000000032000720c */ /* 0x000fda0003f06270 */
[----:B------:R-:W-:Y:S02]  /*93f0*/  @!P0 LEA R9, R16, UR43, 0x1 ;  /* 0x0000002b10098c11 */ /* 0x000fe4000f8e08ff */
[----:B0-----:R-:W-:-:S05]  /*9400*/  @!P0 LEA R14, P2, R24, R14, 0x1 ;  /* 0x0000000e180e8211 */ /* 0x001fca00078408ff */
[----:B-1----:R-:W-:Y:S02]  /*9410*/  @!P0 IMAD.X R5, RZ, RZ, R4, P2 ;  /* 0x000000ffff058224 */ /* 0x002fe400010e0604 */
[----:B------:R-:W-:Y:S02]  /*9420*/  @!P0 IMAD.MOV.U32 R4, RZ, RZ, R14 ;  /* 0x000000ffff048224 */ /* 0x000fe400078e000e */
[----:B------:R-:W0:Y:S04]  /*9430*/  SHFL.IDX PT, R14, R6, 0x1, 0x181f ;  /* 0x00381f00060e7f89 */ /* 0x000e2800000e0000 */
[----:B------:R0:W-:Y:S01]  /*9440*/  @!P0 LDGSTS.E.BYPASS.LTC128B.128 [R9+0x18400], desc[UR36][R4.64], !P1 ;  /* 0x1840000004098fae */ /* 0x0001e2000c901d64 */
[----:B------:R-:W-:Y:S01]  /*9450*/  ISETP.GE.AND P0, PT, R8, R3, PT ;  /* 0x000000030800720c */ /* 0x000fe20003f06270 */
[----:B------:R-:W-:-:S12]  /*9460*/  VIADD R8, R32, 0x20 ;  /* 0x0000002020087836 */ /* 0x000fd80000000000 */
[----:B------:R-:W-:Y:S02]  /*9470*/  @!P0 LEA R21, R16, UR43, 0x1 ;  /* 0x0000002b10158c11 */ /* 0x000fe4000f8e08ff */
[----:B0-----:R-:W-:Y:S02]  /*9480*/  @!P0 LEA R4, P2, R24, R14, 0x1 ;  /* 0x0000000e18048211 */ /* 0x001fe400078408ff */
[----:B------:R-:W0:Y:S03]  /*9490*/  SHFL.IDX PT, R14, R6, 0x2, 0x181f ;  /* 0x00581f00060e7f89 */ /* 0x000e2600000e0000 */
[----:B------:R-:W-:Y:S02]  /*94a0*/  @!P0 IMAD.X R5, RZ, RZ, R7, P2 ;  /* 0x000000ffff058224 */ /* 0x000fe400010e0607 */
[----:B------:R-:W1:Y:S04]  /*94b0*/  SHFL.IDX PT, R7, R0, 0x2, 0x181f ;  /* 0x00581f0000077f89 */ /* 0x000e6800000e0000 */
[----:B------:R0:W-:Y:S01]  /*94c0*/  @!P0 LDGSTS.E.BYPASS.LTC128B.128 [R21+0x18c00], desc[UR36][R4.64], !P1 ;  /* 0x18c0000004158fae */ /* 0x0001e2000c901d64 */
[----:B------:R-:W-:-:S02]  /*94d0*/  ISETP.GE.AND P0, PT, R8, R3, PT ;  /* 0x000000030800720c */ /* 0x000fc40003f06270 */
[----:B------:R-:W-:-:S11]  /*94e0*/  IADD3 R8, R32, 0x30, RZ ;  /* 0x0000003020087810 */ /* 0x000fd60007ffe0ff */
[----:B------:R-:W-:Y:S02]  /*94f0*/  @!P0 LEA R9, R16, UR43, 0x1 ;  /* 0x0000002b10098c11 */ /* 0x000fe4000f8e08ff */
[----:B0-----:R-:W-:Y:S02]  /*9500*/  @!P0 LEA R4, P2, R24, R14, 0x1 ;  /* 0x0000000e18048211 */ /* 0x001fe400078408ff */
[----:B------:R-:W0:Y:S03]  /*9510*/  SHFL.IDX PT, R14, R6, 0x3, 0x181f ;  /* 0x00781f00060e7f89 */ /* 0x000e2600000e0000 */
[----:B-1----:R-:W-:Y:S02]  /*9520*/  @!P0 IMAD.X R5, RZ, RZ, R7, P2 ;  /* 0x000000ffff058224 */ /* 0x002fe400010e0607 */
[----:B------:R-:W1:Y:S04]  /*9530*/  SHFL.IDX PT, R7, R0, 0x3, 0x181f ;  /* 0x00781f0000077f89 */ /* 0x000e6800000e0000 */
[----:B------:R0:W-:Y:S01]  /*9540*/  @!P0 LDGSTS.E.BYPASS.LTC128B.128 [R9+0x19400], desc[UR36][R4.64], !P1 ;  /* 0x1940000004098fae */ /* 0x0001e2000c901d64 */
[----:B------:R-:W-:Y:S01]  /*9550*/  ISETP.GE.AND P0, PT, R8, R3, PT ;  /* 0x000000030800720c */ /* 0x000fe20003f06270 */
[----:B------:R-:W-:-:S12]  /*9560*/  VIADD R8, R32, 0x40 ;  /* 0x0000004020087836 */ /* 0x000fd80000000000 */
[----:B------:R-:W-:Y:S02]  /*9570*/  @!P0 LEA R21, R16, UR43, 0x1 ;  /* 0x0000002b10158c11 */ /* 0x000fe4000f8e08ff */
[----:B0-----:R-:W-:Y:S02]  /*9580*/  @!P0 LEA R4, P2, R24, R14, 0x1 ;  /* 0x0000000e18048211 */ /* 0x001fe400078408ff */
[----:B------:R-:W0:Y:S03]  /*9590*/  SHFL.IDX PT, R14, R6, 0x4, 0x181f ;  /* 0x00981f00060e7f89 */ /* 0x000e2600000e0000 */
[----:B-1----:R-:W-:Y:S02]  /*95a0*/  @!P0 IMAD.X R5, RZ, RZ, R7, P2 ;  /* 0x000000ffff058224 */ /* 0x002fe400010e0607 */
        /* <DEDUP_REMOVED lines=18> */
[----:B------:R-:W-:-:S13]  /*96d0*/  ISETP.GE.AND P0, PT, R8, R3, PT ;  /* 0x000000030800720c */ /* 0x000fda0003f06270 */
[----:B------:R-:W-:Y:S02]  /*96e0*/  @!P0 LEA R9, R16, UR43, 0x1 ;  /* 0x0000002b10098c11 */ /* 0x000fe4000f8e08ff */
[----:B0-----:R-:W-:Y:S02]  /*96f0*/  @!P0 LEA R4, P2, R24, R14, 0x1 ;  /* 0x0000000e18048211 */ /* 0x001fe400078408ff */
[----:B------:R0:W2:Y:S03]  /*9700*/  SHFL.IDX PT, R14, R6, 0x7, 0x181f ;  /* 0x00f81f00060e7f89 */ /* 0x0000a600000e0000 */
[----:B-1----:R-:W-:Y:S02]  /*9710*/  @!P0 IMAD.X R5, RZ, RZ, R7, P2 ;  /* 0x000000ffff058224 */ /* 0x002fe400010e0607 */
[----:B------:R0:W1:Y:S04]  /*9720*/  SHFL.IDX PT, R7, R0, 0x7, 0x181f ;  /* 0x00f81f0000077f89 */ /* 0x00006800000e0000 */
[----:B------:R0:W-:Y:S02]  /*9730*/  @!P0 LDGSTS.E.BYPASS.LTC128B.128 [R9+0x1b400], desc[UR36][R4.64], !P1 ;  /* 0x1b40000004098fae */ /* 0x0001e4000c901d64 */
.L_x_118:
[----:B------:R-:W-:Y:S01]  /*9740*/  IADD3 R32, R32, 0x70, RZ ;  /* 0x0000007020207810 */ /* 0x000fe20007ffe0ff */
[----:B0-----:R-:W-:-:S03]  /*9750*/  IMAD.MOV.U32 R0, RZ, RZ, 0x1 ;  /* 0x00000001ff007424 */ /* 0x001fc600078e00ff */
[----:B------:R-:W-:Y:S02]  /*9760*/  ISETP.GE.AND P0, PT, R32, R3, PT ;  /* 0x000000032000720c */ /* 0x000fe40003f06270 */
[----:B------:R-:W-:-:S11]  /*9770*/  SHF.L.U32 R0, R0, 0x1f, RZ ;  /* 0x0000001f00007819 */ /* 0x000fd600000006ff */
[----:B--2---:R-:W-:Y:S02]  /*9780*/  @!P0 LEA R4, P2, R24, R14, 0x1 ;  /* 0x0000000e18048211 */ /* 0x004fe400078408ff */
[----:B------:R-:W-:-:S03]  /*9790*/  @!P0 LEA R3, R16, UR43, 0x1 ;  /* 0x0000002b10038c11 */ /* 0x000fc6000f8e08ff */
[----:B-1----:R-:W-:-:S05]  /*97a0*/  @!P0 IMAD.X R5, RZ, RZ, R7, P2 ;  /* 0x000000ffff058224 */ /* 0x002fca00010e0607 */
[----:B------:R-:W-:Y:S01]  /*97b0*/  @!PT LDS RZ, [RZ] ;  /* 0x00000000fffff984 */ /* 0x000fe20000000800 */
[----:B------:R-:W-:Y:S01]  /*97c0*/  @!PT LDS RZ, [RZ] ;  /* 0x00000000fffff984 */ /* 0x000fe20000000800 */
[----:B------:R-:W-:Y:S01]  /*97d0*/  @!PT LDS RZ, [RZ] ;  /* 0x00000000fffff984 */ /* 0x000fe20000000800 */
[----:B------:R0:W-:Y:S01]  /*97e0*/  @!P0 LDGSTS.E.BYPASS.LTC128B.128 [R3+0x1bc00], desc[UR36][R4.64], !P1 ;  /* 0x1bc0000004038fae */ /* 0x0001e2000c901d64 */
[----:B------:R-:W-:Y:S01]  /*97f0*/  NOP ;  /* 0x0000000000007918 */ /* 0x000fe20000000000 */
[----:B------:R-:W-:Y:S02]  /*9800*/  SYNCS.ARRIVE.TRANS64.RED.A0T1 RZ, [UR43+0x22800], RZ ;  /* 0x022800ffffff79a7 */ /* 0x000fe4000820042b */
[----:B------:R-:W-:Y:S01]  /*9810*/  ARRIVES.LDGSTSBAR.64.TRANSCNT [UR43+0x22800] ;  /* 0x02280000ff0079b0 */ /* 0x000fe20008000aab */
[----:B------:R-:W-:Y:S01]  /*9820*/  NOP ;  /* 0x0000000000007918 */ /* 0x000fe20000000000 */
[----:B------:R-:W-:Y:S01]  /*9830*/  SYNCS.ARRIVE.TRANS64.A1T0 RZ, [UR43+0x22800], RZ ;  /* 0x022800ffffff79a7 */ /* 0x000fe2000810002b */
[----:B------:R-:W1:Y:S02]  /*9840*/  SYNCS.PHASECHK.TRANS64.TRYWAIT P0, [UR43+0x22820], R0 ;  /* 0x02282000ff0075a7 */ /* 0x000e64000800016b */
[----:B01----:R-:W-:Y:S05]  /*9850*/  @!P0 BRA `(.L_x_52) ;  /* 0x0000002c00148947 */ /* 0x003fea0003800000 */
.L_x_119:
[----:B------:R-:W-:-:S13]  /*9860*/  ISETP.NE.AND P0, PT, R34, 0x3, PT ;  /* 0x000000032200780c */ /* 0x000fda0003f05270 */
[----:B------:R-:W-:Y:S05]  /*9870*/  @!P0 BRA `(.L_x_53) ;  /* 0x0000000000048947 */ /* 0x000fea0003800000 */
[----:B------:R-:W-:Y:S01]  /*9880*/  BPT.TRAP 0x1 ;  /* 0x000000040000795c */ /* 0x000fe20000300000 */
.L_x_53:
[----:B------:R-:W1:Y:S02]  /*9890*/  SYNCS.PHASECHK.TRANS64.TRYWAIT P0, [UR43+0x22860], R0 ;  /* 0x02286000ff0075a7 */ /* 0x000e64000800016b */
[----:B-1----:R-:W-:Y:S05]  /*98a0*/  @!P0 BRA `(.L_x_54) ;  /* 0x0000002c00188947 */ /* 0x002fea0003800000 */
.L_x_120:
[----:B------:R-:W-:Y:S01]  /*98b0*/  ULDC.64 UR4, c[0x0][0x328] ;  /* 0x0000ca0000047ab9 */ /* 0x000fe20000000a00 */
[----:B------:R-:W-:Y:S01]  /*98c0*/  ULDC.64 UR6, c[0x0][0x338] ;  /* 0x0000ce0000067ab9 */ /* 0x000fe20000000a00 */
[----:B------:R-:W-:Y:S01]  /*98d0*/  IMAD R17, R17, UR4, RZ ;  /* 0x0000000411117c24 */ /* 0x000fe2000f8e02ff */
[----:B------:R-:W-:Y:S01]  /*98e0*/  LOP3.LUT P3, RZ, R23, 0x10, RZ, 0xc0, !PT ;  /* 0x0000001017ff7812 */ /* 0x000fe2000786c0ff */
[C---:B------:R-:W-:Y:S01]  /*98f0*/  IMAD.WIDE.U32 R4, R22.reuse, UR4, RZ ;  /* 0x0000000416047c25 */ /* 0x040fe2000f8e00ff */
[----:B------:R-:W-:Y:S02]  /*9900*/  R2UR UR4, R19 ;  /* 0x00000000130472ca */ /* 0x000fe400000e0000 */
[C---:B------:R-:W-:Y:S01]  /*9910*/  LOP3.LUT P2, RZ, R23.reuse, 0x8, RZ, 0xc0, !PT ;  /* 0x0000000817ff7812 */ /* 0x040fe2000784c0ff */
[----:B------:R-:W-:Y:S01]  /*9920*/  IMAD R17, R22, UR5, R17 ;  /* 0x0000000516117c24 */ /* 0x000fe2000f8e0211 */
[----:B------:R-:W-:Y:S01]  /*9930*/  LOP3.LUT P1, RZ, R23, 0x4, RZ, 0xc0, !PT ;  /* 0x0000000417ff7812 */ /* 0x000fe2000782c0ff */
[----:B0-----:R-:W-:Y:S01]  /*9940*/  IMAD R3, R37, UR6, RZ ;  /* 0x0000000625037c24 */ /* 0x001fe2000f8e02ff */
[----:B------:R-:W-:Y:S01]  /*9950*/  SEL R0, RZ, 0x4, P2 ;  /* 0x00000004ff007807 */ /* 0x000fe20001000000 */
[----:B------:R-:W-:Y:S01]  /*9960*/  IMAD.IADD R5, R5, 0x1, R17 ;  /* 0x0000000105057824 */ /* 0x000fe200078e0211 */
[----:B------:R-:W-:Y:S01]  /*9970*/  SEL R7, RZ, 0x8, P1 ;  /* 0x00000008ff077807 */ /* 0x000fe20000800000 */
[C---:B------:R-:W-:Y:S01]  /*9980*/  IMAD R3, R36.reuse, UR7, R3 ;  /* 0x0000000724037c24 */ /* 0x040fe2000f8e0203 */
[----:B------:R-:W-:Y:S01]  /*9990*/  LOP3.LUT P4, RZ, R23, 0x1, RZ, 0xc0, !PT ;  /* 0x0000000117ff7812 */ /* 0x000fe2000788c0ff */
[----:B------:R-:W-:Y:S01]  /*99a0*/  IMAD.WIDE.U32 R4, R36, UR6, R4 ;  /* 0x0000000624047c25 */ /* 0x000fe2000f8e0004 */
[----:B------:R-:W-:-:S02]  /*99b0*/  ULDC.64 UR6, c[0x0][0x330] ;  /* 0x0000cc0000067ab9 */ /* 0x000fc40000000a00 */
[----:B------:R-:W-:Y:S02]  /*99c0*/  UIMAD UR4, UR4, UR6, URZ ;  /* 0x00000006040472a4 */ /* 0x000fe4000f8e023f */
[----:B------:R-:W-:Y:S01]  /*99d0*/  IADD3 R5, R5, R3, RZ ;  /* 0x0000000305057210 */ /* 0x000fe20007ffe0ff */
[----:B------:R-:W-:Y:S01]  /*99e0*/  IMAD.U32 R3, RZ, RZ, UR6 ;  /* 0x00000006ff037e24 */ /* 0x000fe2000f8e00ff */
[----:B------:R-:W-:-:S03]  /*99f0*/  UIMAD UR4, UR40, UR7, UR4 ;  /* 0x00000007280472a4 */ /* 0x000fc6000f8e0204 */
[----:B------:R-:W-:Y:S01]  /*9a00*/  IMAD.WIDE.U32 R4, R3, UR40, R4 ;  /* 0x0000002803047c25 */ /* 0x000fe2000f8e0004 */
[----:B------:R-:W-:-:S03]  /*9a10*/  ULDC.64 UR6, c[0x0][0x318] ;  /* 0x0000c60000067ab9 */ /* 0x000fc60000000a00 */
[----:B------:R-:W-:Y:S01]  /*9a20*/  VIADD R3, R5, UR4 ;  /* 0x0000000405037c36 */ /* 0x000fe20008000000 */
[----:B------:R-:W-:Y:S01]  /*9a30*/  SEL R5, RZ, 0x2, P3 ;  /* 0x00000002ff057807 */ /* 0x000fe20001800000 */
[----:B------:R-:W-:Y:S01]  /*9a40*/  UMOV UR4, 0xffffffff ;  /* 0xffffffff00047882 */ /* 0x000fe20000000000 */
[----:B------:R-:W-:Y:S02]  /*9a50*/  LEA R17, P0, R4, UR6, 0x1 ;  /* 0x0000000604117c11 */ /* 0x000fe4000f8008ff */
[----:B------:R-:W-:Y:S02]  /*9a60*/  IADD3 R0, R0, R5, R18 ;  /* 0x0000000500007210 */ /* 0x000fe40007ffe012 */
[----:B------:R-:W-:-:S03]  /*9a70*/  LEA.HI.X R3, R4, UR7, R3, 0x1, P0 ;  /* 0x0000000704037c11 */ /* 0x000fc600080f0c03 */
[----:B------:R-:W-:Y:S01]  /*9a80*/  IMAD.IADD R6, R0, 0x1, R7 ;  /* 0x0000000100067824 */ /* 0x000fe200078e0207 */
[----:B------:R-:W-:Y:S06]  /*9a90*/  BRA.DIV UR4, `(.L_x_55) ;  /* 0x0000002a04b47947 */ /* 0x000fec000b800000 */
[----:B------:R-:W0:Y:S01]  /*9aa0*/  SHFL.IDX PT, R14, R17, RZ, 0x181f ;  /* 0x00181fff110e7589 */ /* 0x000e2200000e0000 */
[----:B------:R-:W-:Y:S02]  /*9ab0*/  SHF.L.U32 R24, R24, 0x1, RZ ;  /* 0x0000000118187819 */ /* 0x000fe400000006ff */
[----:B------:R-:W-:Y:S01]  /*9ac0*/  LEA R21, R16, UR43, 0x1 ;  /* 0x0000002b10157c11 */ /* 0x000fe2000f8e08ff */
[----:B------:R-:W1:Y:S01]  /*9ad0*/  SHFL.IDX PT, R0, R3, RZ, 0x181f ;  /* 0x00181fff03007589 */ /* 0x000e6200000e0000 */
[C---:B------:R-:W-:Y:S02]  /*9ae0*/  LOP3.LUT P2, RZ, R6.reuse, 0x2, RZ, 0xc0, !PT ;  /* 0x0000000206ff7812 */ /* 0x040fe4000784c0ff */
[----:B------:R-:W-:Y:S02]  /*9af0*/  LOP3.LUT P1, RZ, R6, 0x4, RZ, 0xc0, !PT ;  /* 0x0000000406ff7812 */ /* 0x000fe4000782c0ff */
[----:B0-----:R-:W-:Y:S02]  /*9b00*/  IADD3 R4, P0, R14, R24, RZ ;  /* 0x000000180e047210 */ /* 0x001fe40007f1e0ff */
[----:B------:R-:W0:Y:S03]  /*9b10*/  SHFL.IDX PT, R14, R17, 0x1, 0x181f ;  /* 0x00381f00110e7f89 */ /* 0x000e2600000e0000 */
[----:B-1----:R-:W-:-:S02]  /*9b20*/  IMAD.X R5, RZ, RZ, R0, P0 ;  /* 0x000000ffff057224 */ /* 0x002fc400000e0600 */
[----:B------:R-:W1:Y:S01]  /*9b30*/  SHFL.IDX PT, R0, R3, 0x1, 0x181f ;  /* 0x00381f0003007f89 */ /* 0x000e6200000e0000 */
[----:B0-----:R-:W-:-:S03]  /*9b40*/  IADD3 R10, P0, R14, R24, RZ ;  /* 0x000000180e0a7210 */ /* 0x001fc60007f1e0ff */
[----:B------:R-:W0:Y:S02]  /*9b50*/  SHFL.IDX PT, R14, R17, 0x2, 0x181f ;  /* 0x00581f00110e7f89 */ /* 0x000e2400000e0000 */
[----:B-1----:R-:W-:Y:S02]  /*9b60*/  IMAD.X R11, RZ, RZ, R0, P0 ;  /* 0x000000ffff0b7224 */ /* 0x002fe400000e0600 */
[----:B------:R-:W1:Y:S01]  /*9b70*/  SHFL.IDX PT, R0, R3, 0x2, 0x181f ;  /* 0x00581f0003007f89 */ /* 0x000e6200000e0000 */
[----:B0-----:R-:W-:-:S03]  /*9b80*/  IADD3 R8, P0, R14, R24, RZ ;  /* 0x000000180e087210 */ /* 0x001fc60007f1e0ff */
[----:B------:R-:W0:Y:S02]  /*9b90*/  SHFL.IDX PT, R14, R17, 0x3, 0x181f ;  /* 0x00781f00110e7f89 */ /* 0x000e2400000e0000 */
[----:B-1----:R-:W-:Y:S01]  /*9ba0*/  IMAD.X R9, RZ, RZ, R0, P0 ;  /* 0x000000ffff097224 */ /* 0x002fe200000e0600 */
[----:B------:R-:W-:Y:S01]  /*9bb0*/  ISETP.LT.OR P0, PT, R35, 0x1, P4 ;  /* 0x000000012300780c */ /* 0x000fe20002701670 */
[----:B------:R-:W1:-:S12]  /*9bc0*/  SHFL.IDX PT, R0, R3, 0x3, 0x181f ;  /* 0x00781f0003007f89 */ /* 0x000e5800000e0000 */
[----:B------:R-:W-:Y:S01]  /*9bd0*/  LDGSTS.E.BYPASS.LTC128B.128 [R21+0x400], desc[UR36][R4.64], !P0 ;  /* 0x0040000004157fae */ /* 0x000fe2000c101d64 */
[----:B------:R-:W-:-:S13]  /*9be0*/  ISETP.LT.OR P0, PT, R35, 0x1, !P2 ;  /* 0x000000012300780c */ /* 0x000fda0005701670 */
[----:B------:R-:W-:Y:S01]  /*9bf0*/  LDGSTS.E.BYPASS.LTC128B.128 [R21+0x3400], desc[UR36][R4.64+0x80], !P0 ;  /* 0x0340008004157fae */ /* 0x000fe2000c101d64 */
[----:B------:R-:W-:-:S13]  /*9c00*/  ISETP.LT.OR P0, PT, R35, 0x1, !P1 ;  /* 0x000000012300780c */ /* 0x000fda0004f01670 */
[----:B------:R-:W-:Y:S01]  /*9c10*/  LDGSTS.E.BYPASS.LTC128B.128 [R21+0x6400], desc[UR36][R4.64+0x100], !P0 ;  /* 0x0640010004157fae */ /* 0x000fe2000c101d64 */
[----:B------:R-:W-:-:S04]  /*9c20*/  LOP3.LUT P0, RZ, R6, 0x8, RZ, 0xc0, !PT ;  /* 0x0000000806ff7812 */ /* 0x000fc8000780c0ff */
[----:B------:R-:W-:-:S13]  /*9c30*/  ISETP.LT.OR P3, PT, R35, 0x1, !P0 ;  /* 0x000000012300780c */ /* 0x000fda0004761670 */
[----:B------:R2:W-:Y:S01]  /*9c40*/  LDGSTS.E.BYPASS.LTC128B.128 [R21+0x9400], desc[UR36][R4.64+0x180], !P3 ;  /* 0x0940018004157fae */ /* 0x0005e2000d901d64 */
[----:B0-----:R-:W-:-:S03]  /*9c50*/  IADD3 R6, P3, R14, R24, RZ ;  /* 0x000000180e067210 */ /* 0x001fc60007f7e0ff */
[----:B------:R-:W2:Y:S01]  /*9c60*/  SHFL.IDX PT, R14, R17, 0x4, 0x181f ;  /* 0x00981f00110e7f89 */ /* 0x000ea200000e0000 */
[----:B-1----:R-:W-:Y:S02]  /*9c70*/  IADD3.X R7, RZ, R0, RZ, P3, !PT ;  /* 0x00000000ff077210 */ /* 0x002fe40001ffe4ff */
[C---:B------:R-:W-:Y:S01]  /*9c80*/  ISETP.LT.OR P3, PT, R35.reuse, 0x11, P4 ;  /* 0x000000112300780c */ /* 0x040fe20002761670 */
[----:B------:R-:W0:Y:S04]  /*9c90*/  SHFL.IDX PT, R0, R3, 0x4, 0x181f ;  /* 0x00981f0003007f89 */ /* 0x000e2800000e0000 */
[----:B------:R-:W1:Y:S08]  /*9ca0*/  SHFL.IDX PT, R3, R3, 0x5, 0x181f ;  /* 0x00b81f0003037f89 */ /* 0x000e7000000e0000 */
[----:B------:R-:W-:Y:S01]  /*9cb0*/  LDGSTS.E.BYPASS.LTC128B.128 [R21+0xc00], desc[UR36][R10.64], !P3 ;  /* 0x00c000000a157fae */ /* 0x000fe2000d901d64 */
[----:B------:R-:W-:-:S13]  /*9cc0*/  ISETP.LT.OR P3, PT, R35, 0x11, !P2 ;  /* 0x000000112300780c */ /* 0x000fda0005761670 */
[----:B------:R-:W-:Y:S01]  /*9cd0*/  LDGSTS.E.BYPASS.LTC128B.128 [R21+0x3c00], desc[UR36][R10.64+0x80], !P3 ;  /* 0x03c000800a157fae */ /* 0x000fe2000d901d64 */
[----:B------:R-:W-:-:S13]  /*9ce0*/  ISETP.LT.OR P3, PT, R35, 0x11, !P1 ;  /* 0x000000112300780c */ /* 0x000fda0004f61670 */
[----:B------:R-:W-:Y:S01]  /*9cf0*/  LDGSTS.E.BYPASS.LTC128B.128 [R21+0x6c00], desc[UR36][R10.64+0x100], !P3 ;  /* 0x06c001000a157fae */ /* 0x000fe2000d901d64 */
[----:B------:R-:W-:-:S13]  /*9d00*/  ISETP.LT.OR P3, PT, R35, 0x11, !P0 ;  /* 0x000000112300780c */ /* 0x000fda0004761670 */
[----:B------:R-:W-:Y:S01]  /*9d10*/  LDGSTS.E.BYPASS.LTC128B.128 [R21+0x9c00], desc[UR36][R10.64+0x180], !P3 ;  /* 0x09c001800a157fae */ /* 0x000fe2000d901d64 */
[----:B--2---:R-:W-:-:S03]  /*9d20*/  IADD3 R4, P3, R14, R24, RZ ;  /* 0x000000180e047210 */ /* 0x004fc60007f7e0ff */
[----:B------:R2:W3:Y:S02]  /*9d30*/  SHFL.IDX PT, R14, R17, 0x5, 0x181f ;  /* 0x00b81f00110e7f89 */ /* 0x0004e400000e0000 */
[----:B0-----:R-:W-:Y:S01]  /*9d40*/  IMAD.X R5, RZ, RZ, R0, P3 ;  /* 0x000000ffff057224 */ /* 0x001fe200018e0600 */
[----:B------:R-:W-:Y:S01]  /*9d50*/  ISETP.LT.OR P3, PT, R35, 0x21, P4 ;  /* 0x000000212300780c */ /* 0x000fe20002761670 */
[----:B------:R-:W-:-:S12]  /*9d60*/  VIADD R0, R21, 0x400 ;  /* 0x0000040015007836 */ /* 0x000fd80000000000 */
[----:B------:R-:W-:Y:S01]  /*9d70*/  LDGSTS.E.BYPASS.LTC128B.128 [R21+0x1400], desc[UR36][R8.64], !P3 ;  /* 0x0140000008157fae */ /* 0x000fe2000d901d64 */
[----:B------:R-:W-:-:S13]  /*9d80*/  ISETP.LT.OR P3, PT, R35, 0x21, !P2 ;  /* 0x000000212300780c */ /* 0x000fda0005761670 */
[----:B------:R-:W-:Y:S01]  /*9d90*/  LDGSTS.E.BYPASS.LTC128B.128 [R21+0x4400], desc[UR36][R8.64+0x80], !P3 ;  /* 0x0440008008157fae */ /* 0x000fe2000d901d64 */
[----:B------:R-:W-:-:S13]  /*9da0*/  ISETP.LT.OR P3, PT, R35, 0x21, !P1 ;  /* 0x000000212300780c */ /* 0x000fda0004f61670 */
[----:B------:R-:W-:Y:S01]  /*9db0*/  LDGSTS.E.BYPASS.LTC128B.128 [R21+0x7400], desc[UR36][R8.64+0x100], !P3 ;  /* 0x0740010008157fae */ /* 0x000fe2000d901d64 */
[----:B------:R-:W-:-:S13]  /*9dc0*/  ISETP.LT.OR P3, PT, R35, 0x21, !P0 ;  /* 0x000000212300780c */ /* 0x000fda0004761670 */
[----:B------:R0:W-:Y:S01]  /*9dd0*/  LDGSTS.E.BYPASS.LTC128B.128 [R21+0xa400], desc[UR36][R8.64+0x180], !P3 ;  /* 0x0a40018008157fae */ /* 0x0001e2000d901d64 */
[----:B------:R-:W-:Y:S01]  /*9de0*/  ISETP.LT.OR P3, PT, R35, 0x31, P4 ;  /* 0x000000312300780c */ /* 0x000fe20002761670 */
[----:B0-----:R-:W-:-:S12]  /*9df0*/  IMAD.MOV.U32 R8, RZ, RZ, RZ ;  /* 0x000000ffff087224 */ /* 0x001fd800078e00ff */
[----:B------:R2:W-:Y:S01]  /*9e00*/  LDGSTS.E.BYPASS.LTC128B.128 [R21+0x1c00], desc[UR36][R6.64], !P3 ;  /* 0x01c0000006157fae */ /* 0x0005e2000d901d64 */
[----:B------:R-:W-:-:S13]  /*9e10*/  ISETP.LT.OR P3, PT, R35, 0x31, !P2 ;  /* 0x000000312300780c */ /* 0x000fda0005761670 */
[----:B------:R2:W-:Y:S01]  /*9e20*/  LDGSTS.E.BYPASS.LTC128B.128 [R21+0x4c00], desc[UR36][R6.64+0x80], !P3 ;  /* 0x04c0008006157fae */ /* 0x0005e2000d901d64 */
[----:B------:R-:W-:-:S13]  /*9e30*/  ISETP.LT.OR P3, PT, R35, 0x31, !P1 ;  /* 0x000000312300780c */ /* 0x000fda0004f61670 */
[----:B------:R2:W-:Y:S01]  /*9e40*/  LDGSTS.E.BYPASS.LTC128B.128 [R21+0x7c00], desc[UR36][R6.64+0x100], !P3 ;  /* 0x07c0010006157fae */ /* 0x0005e2000d901d64 */
[----:B------:R-:W-:-:S13]  /*9e50*/  ISETP.LT.OR P3, PT, R35, 0x31, !P0 ;  /* 0x000000312300780c */ /* 0x000fda0004761670 */
[----:B------:R2:W-:Y:S01]  /*9e60*/  LDGSTS.E.BYPASS.LTC128B.128 [R21+0xac00], desc[UR36][R6.64+0x180], !P3 ;  /* 0x0ac0018006157fae */ /* 0x0005e2000d901d64 */
[----:B------:R-:W-:-:S13]  /*9e70*/  ISETP.LT.OR P3, PT, R35, 0x41, P4 ;  /* 0x000000412300780c */ /* 0x000fda0002761670 */
[----:B------:R2:W-:Y:S01]  /*9e80*/  LDGSTS.E.BYPASS.LTC128B.128 [R21+0x2400], desc[UR36][R4.64], !P3 ;  /* 0x0240000004157fae */ /* 0x0005e2000d901d64 */
[----:B------:R-:W-:-:S13]  /*9e90*/  ISETP.LT.OR P3, PT, R35, 0x41, !P2 ;  /* 0x000000412300780c */ /* 0x000fda0005761670 */
[----:B------:R2:W-:Y:S01]  /*9ea0*/  LDGSTS.E.BYPASS.LTC128B.128 [R21+0x5400], desc[UR36][R4.64+0x80], !P3 ;  /* 0x0540008004157fae */ /* 0x0005e2000d901d64 */
[----:B------:R-:W-:-:S13]  /*9eb0*/  ISETP.LT.OR P3, PT, R35, 0x41, !P1 ;  /* 0x000000412300780c */ /* 0x000fda0004f61670 */
[----:B------:R2:W-:Y:S01]  /*9ec0*/  LDGSTS.E.BYPASS.LTC128B.128 [R21+0x8400], desc[UR36][R4.64+0x100], !P3 ;  /* 0x0840010004157fae */ /* 0x0005e2000d901d64 */
[----:B------:R-:W-:-:S13]  /*9ed0*/  ISETP.LT.OR P3, PT, R35, 0x41, !P0 ;  /* 0x000000412300780c */ /* 0x000fda0004761670 */
[----:B-1-3--:R2:W-:Y:S02]  /*9ee0*/  LDGSTS.E.BYPASS.LTC128B.128 [R21+0xb400], desc[UR36][R4.64+0x180], !P3 ;  /* 0x0b40018004157fae */ /* 0x00a5e4000d901d64 */
.L_x_134:
[----:B0-2---:R-:W-:Y:S02]  /*9ef0*/  IADD3 R4, P3, R14, R24, RZ ;  /* 0x000000180e047210 */ /* 0x005fe40007f7e0ff */
[C---:B------:R-:W-:Y:S02]  /*9f00*/  ISETP.LT.OR P2, PT, R35.reuse, 0x51, !P2 ;  /* 0x000000512300780c */ /* 0x040fe40005741670 */
[----:B------:R-:W-:Y:S02]  /*9f10*/  IADD3.X R5, RZ, R3, RZ, P3, !PT ;  /* 0x00000003ff057210 */ /* 0x000fe40001ffe4ff */
[C---:B------:R-:W-:Y:S02]  /*9f20*/  ISETP.LT.OR P3, PT, R35.reuse, 0x51, P4 ;  /* 0x000000512300780c */ /* 0x040fe40002761670 */
[C---:B------:R-:W-:Y:S02]  /*9f30*/  ISETP.LT.OR P1, PT, R35.reuse, 0x51, !P1 ;  /* 0x000000512300780c */ /* 0x040fe40004f21670 */
[----:B------:R-:W-:-:S09]  /*9f40*/  ISETP.LT.OR P0, PT, R35, 0x51, !P0 ;  /* 0x000000512300780c */ /* 0x000fd20004701670 */
[----:B------:R-:W-:Y:S01]  /*9f50*/  @!PT LDS RZ, [RZ] ;  /* 0x00000000fffff984 */ /* 0x000fe20000000800 */
[----:B------:R-:W-:Y:S01]  /*9f60*/  @!PT LDS RZ, [RZ] ;  /* 0x00000000fffff984 */ /* 0x000fe20000000800 */
[----:B------:R-:W-:Y:S01]  /*9f70*/  @!PT LDS RZ, [RZ] ;  /* 0x00000000fffff984 */ /* 0x000fe20000000800 */
[----:B------:R0:W-:Y:S04]  /*9f80*/  LDGSTS.E.BYPASS.LTC128B.128 [R21+0x2c00], desc[UR36][R4.64], !P3 ;  /* 0x02c0000004157fae */ /* 0x0001e8000d901d64 */
[----:B------:R0:W-:Y:S04]  /*9f90*/  LDGSTS.E.BYPASS.LTC128B.128 [R21+0x5c00], desc[UR36][R4.64+0x80], !P2 ;  /* 0x05c0008004157fae */ /* 0x0001e8000d101d64 */
[----:B------:R0:W-:Y:S04]  /*9fa0*/  LDGSTS.E.BYPASS.LTC128B.128 [R21+0x8c00], desc[UR36][R4.64+0x100], !P1 ;  /* 0x08c0010004157fae */ /* 0x0001e8000c901d64 */
[----:B------:R0:W-:Y:S01]  /*9fb0*/  LDGSTS.E.BYPASS.LTC128B.128 [R21+0xbc00], desc[UR36][R4.64+0x180], !P0 ;  /* 0x0bc0018004157fae */ /* 0x0001e2000c101d64 */
[----:B------:R-:W-:Y:S01]  /*9fc0*/  NOP ;  /* 0x0000000000007918 */ /* 0x000fe20000000000 */
[----:B------:R-:W-:Y:S02]  /*9fd0*/  SYNCS.ARRIVE.TRANS64.RED.A0T1 RZ, [UR43+0x22850], RZ ;  /* 0x022850ffffff79a7 */ /* 0x000fe4000820042b */
[----:B------:R-:W-:Y:S01]  /*9fe0*/  ARRIVES.LDGSTSBAR.64.TRANSCNT [UR43+0x22850] ;  /* 0x02285000ff0079b0 */ /* 0x000fe20008000aab */
[----:B------:R-:W-:Y:S01]  /*9ff0*/  NOP ;  /* 0x0000000000007918 */ /* 0x000fe20000000000 */
[----:B------:R-:W-:-:S13]  /*a000*/  ISETP.NE.AND P4, PT, R34, 0x3, PT ;  /* 0x000000032200780c */ /* 0x000fda0003f85270 */
[----:B0-----:R-:W-:Y:S05]  /*a010*/  @!P4 BRA `(.L_x_56) ;  /* 0x000000000004c947 */ /* 0x001fea0003800000 */
[----:B------:R-:W-:Y:S01]  /*a020*/  BPT.TRAP 0x1 ;  /* 0x000000040000795c */ /* 0x000fe20000300000 */
.L_x_56:
[----:B------:R-:W-:Y:S01]  /*a030*/  UIADD3 UR4, UR46, -0x2, URZ ;  /* 0xfffffffe2e047890 */ /* 0x000fe2000fffe03f */
[----:B------:R-:W-:Y:S01]  /*a040*/  SYNCS.ARRIVE.TRANS64.A1T0 RZ, [UR43+0x22850], RZ ;  /* 0x022850ffffff79a7 */ /* 0x000fe2000810002b */
[----:B------:R-:W-:Y:S01]  /*a050*/  BSSY B0, `(.L_x_40) ;  /* 0x00000e7000007945 */ /* 0x000fe20003800000 */
[----:B------:R-:W-:Y:S01]  /*a060*/  IMAD.MOV.U32 R20, RZ, RZ, 0x1 ;  /* 0x00000001ff147424 */ /* 0x000fe200078e00ff */
[----:B------:R-:W-:Y:S01]  /*a070*/  UISETP.GE.AND UP0, UPT, UR4, UR45, UPT ;  /* 0x0000002d0400728c */ /* 0x000fe2000bf06270 */
[----:B------:R-:W-:-:S05]  /*a080*/  IMAD.MOV.U32 R21, RZ, RZ, 0x1 ;  /* 0x00000001ff157424 */ /* 0x000fca00078e00ff */
[----:B------:R-:W-:-:S13]  /*a090*/  PLOP3.LUT P0, PT, PT, PT, UP0, 0x40, 0x0 ;  /* 0x000000000000781c */ /* 0x000fda0003f0e808 */
[----:B------:R-:W-:Y:S05]  /*a0a0*/  @P0 BRA `(.L_x_57) ;  /* 0x0000000c00840947 */ /* 0x000fea0003800000 */
[----:B------:R-:W-:Y:S01]  /*a0b0*/  UIADD3 UR4, UR44, 0x1, URZ ;  /* 0x000000012c047890 */ /* 0x000fe2000fffe03f */
[----:B------:R-:W-:Y:S01]  /*a0c0*/  IADD3 R27, R28, R31, R27 ;  /* 0x0000001f1c1b7210 */ /* 0x000fe20007ffe01b */
[----:B------:R-:W-:Y:S01]  /*a0d0*/  IMAD.MOV.U32 R20, RZ, RZ, 0x1 ;  /* 0x00000001ff147424 */ /* 0x000fe200078e00ff */
[----:B------:R-:W-:Y:S01]  /*a0e0*/  LOP3.LUT R4, RZ, UR42, RZ, 0x33, !PT ;  /* 0x0000002aff047c12 */ /* 0x000fe2000f8e33ff */
[----:B------:R-:W-:Y:S01]  /*a0f0*/  UIMAD UR4, UR4, UR38, URZ ;  /* 0x00000026040472a4 */ /* 0x000fe2000f8e023f */
[----:B------:R-:W-:Y:S01]  /*a100*/  MOV R21, 0x1 ;  /* 0x0000000100157802 */ /* 0x000fe20000000f00 */
[----:B------:R-:W-:-:S04]  /*a110*/  VIADD R36, R27, 0xfffffee0 ;  /* 0xfffffee01b247836 */ /* 0x000fc80000000000 */
[----:B------:R-:W-:-:S04]  /*a120*/  LOP3.LUT R3, RZ, UR4, RZ, 0x33, !PT ;  /* 0x00000004ff037c12 */ /* 0x000fc8000f8e33ff */
[----:B------:R-:W-:-:S04]  /*a130*/  VIMNMX R3, R3, R4, !PT ;  /* 0x0000000403037248 */ /* 0x000fc80007fe0100 */
[C---:B------:R-:W-:Y:S01]  /*a140*/  IADD3 R35, -R3.reuse, -0x2, RZ ;  /* 0xfffffffe03237810 */ /* 0x040fe20007ffe1ff */
[----:B------:R-:W-:-:S07]  /*a150*/  IMAD R36, R3, -0x60, R36 ;  /* 0xffffffa003247824 */ /* 0x000fce00078e0224 */
.L_x_72:
[----:B------:R-:W-:Y:S01]  /*a160*/  ISETP.NE.AND P1, PT, R29, 0x1, PT ;  /* 0x000000011d00780c */ /* 0x000fe20003f25270 */
[----:B------:R-:W-:Y:S01]  /*a170*/  BSSY B1, `(.L_x_58) ;  /* 0x0000014000017945 */ /* 0x000fe20003800000 */
[----:B------:R-:W-:Y:S01]  /*a180*/  ISETP.GT.U32.AND P0, PT, R26, 0x5f, PT ;  /* 0x0000005f1a00780c */ /* 0x000fe20003f04070 */
[----:B------:R-:W-:-:S10]  /*a190*/  IMAD.MOV.U32 R33, RZ, RZ, RZ ;  /* 0x000000ffff217224 */ /* 0x000fd400078e00ff */
[----:B0-----:R-:W0:Y:S08]  /*a1a0*/  @P1 LDC R3, c[0x0][0x434] ;  /* 0x00010d00ff031b82 */ /* 0x001e300000000800 */
[----:B------:R-:W1:Y:S01]  /*a1b0*/  @P1 LDC R5, c[0x0][0x438] ;  /* 0x00010e00ff051b82 */ /* 0x000e620000000800 */
[----:B0-----:R-:W-:-:S04]  /*a1c0*/  @P1 IMAD.HI.U32 R4, R36, R3, RZ ;  /* 0x0000000324041227 */ /* 0x001fc800078e00ff */
[----:B------:R-:W-:Y:S01]  /*a1d0*/  IMAD.MOV.U32 R3, RZ, RZ, R36 ;  /* 0x000000ffff037224 */ /* 0x000fe200078e0024 */
[----:B-1----:R-:W-:Y:S01]  /*a1e0*/  @P1 SHF.R.U32.HI R3, RZ, R5, R4 ;  /* 0x00000005ff031219 */ /* 0x002fe20000011604 */
[----:B--23--:R-:W-:Y:S06]  /*a1f0*/  @P0 BRA `(.L_x_59) ;  /* 0x00000000002c0947 */ /* 0x00cfec0003800000 */
[----:B------:R-:W-:Y:S01]  /*a200*/  SHF.R.S32.HI R5, RZ, 0x1f, R3 ;  /* 0x0000001fff057819 */ /* 0x000fe20000011403 */
[----:B------:R-:W-:Y:S01]  /*a210*/  ULDC.64 UR4, c[0x0][0x428] ;  /* 0x00010a0000047ab9 */ /* 0x000fe20000000a00 */
[----:B------:R-:W-:Y:S01]  /*a220*/  MOV R4, R3 ;  /* 0x0000000300047202 */ /* 0x000fe20000000f00 */
[----:B------:R-:W-:-:S04]  /*a230*/  IMAD R9, R25, UR4, RZ ;  /* 0x0000000419097c24 */ /* 0x000fc8000f8e02ff */
[----:B------:R-:W-:-:S04]  /*a240*/  IMAD.WIDE.U32 R6, R30, UR4, R4 ;  /* 0x000000041e067c25 */ /* 0x000fc8000f8e0004 */
[----:B------:R-:W-:Y:S01]  /*a250*/  IMAD R5, R30, UR5, R9 ;  /* 0x000000051e057c24 */ /* 0x000fe2000f8e0209 */
[----:B------:R-:W-:Y:S02]  /*a260*/  ULDC.64 UR4, c[0x0][0x418] ;  /* 0x0001060000047ab9 */ /* 0x000fe40000000a00 */
[----:B------:R-:W-:Y:S01]  /*a270*/  LEA R4, P0, R6, UR4, 0x2 ;  /* 0x0000000406047c11 */ /* 0x000fe2000f8010ff */
[----:B------:R-:W-:-:S05]  /*a280*/  IMAD.IADD R5, R5, 0x1, R7 ;  /* 0x0000000105057824 */ /* 0x000fca00078e0207 */
[----:B------:R-:W-:-:S05]  /*a290*/  LEA.HI.X R5, R6, UR5, R5, 0x2, P0 ;  /* 0x0000000506057c11 */ /* 0x000fca00080f1405 */
[----:B------:R0:W5:Y:S02]  /*a2a0*/  LDG.E R33, desc[UR36][R4.64] ;  /* 0x0000002404217981 */ /* 0x000164000c1e1900 */
.L_x_59:
[----:B------:R-:W-:Y:S05]  /*a2b0*/  BSYNC B1 ;  /* 0x0000000000017941 */ /* 0x000fea0003800000 */
.L_x_58:
[----:B------:R-:W-:-:S13]  /*a2c0*/  ISETP.NE.AND P0, PT, R34, 0x3, PT ;  /* 0x000000032200780c */ /* 0x000fda0003f05270 */
[----:B------:R-:W-:Y:S05]  /*a2d0*/  @!P0 BRA `(.L_x_60) ;  /* 0x0000000000048947 */ /* 0x000fea0003800000 */
[----:B------:R-:W-:Y:S01]  /*a2e0*/  BPT.TRAP 0x1 ;  /* 0x000000040000795c */ /* 0x000fe20000300000 */
.L_x_60:
[----:B------:R-:W-:Y:S01]  /*a2f0*/  LEA R32, R21, UR43, 0x3 ;  /* 0x0000002b15207c11 */ /* 0x000fe2000f8e18ff */
[----:B------:R-:W-:Y:S01]  /*a300*/  BSSY B1, `(.L_x_61) ;  /* 0x0000004000017945 */ /* 0x000fe20003800000 */
[----:B------:R-:W-:-:S04]  /*a310*/  SHF.L.U32 R31, R20, 0x1f, RZ ;  /* 0x0000001f141f7819 */ /* 0x000fc800000006ff */
[----:B------:R-:W1:Y:S02]  /*a320*/  SYNCS.PHASECHK.TRANS64.TRYWAIT P0, [R32+URZ+0x22840], R31 ;  /* 0x0228401f200075a7 */ /* 0x000e64000800017f */
[----:B-1----:R-:W-:Y:S05]  /*a330*/  @!P0 BRA `(.L_x_62) ;  /* 0x0000002800f88947 */ /* 0x002fea0003800000 */
.L_x_135:
[----:B------:R-:W-:Y:S05]  /*a340*/  BSYNC B1 ;  /* 0x0000000000017941 */ /* 0x000fea0003800000 */
.L_x_61:
[----:B------:R-:W-:Y:S01]  /*a350*/  ULDC UR4, c[0x0][0x430] ;  /* 0x00010c0000047ab9 */ /* 0x000fe20000000800 */
[----:B-----5:R-:W-:Y:S01]  /*a360*/  SHF.R.S32.HI R22, RZ, 0x1f, R33 ;  /* 0x0000001fff167819 */ /* 0x020fe20000011421 */
[----:B------:R-:W-:Y:S01]  /*a370*/  UIADD3 UR4, -UR4, URZ, URZ ;  /* 0x0000003f04047290 */ /* 0x000fe2000fffe13f */
[----:B------:R-:W-:Y:S01]  /*a380*/  LOP3.LUT P1, RZ, R23, 0x2, RZ, 0xc0, !PT ;  /* 0x0000000217ff7812 */ /* 0x000fe2000782c0ff */
[----:B------:R-:W-:Y:S01]  /*a390*/  ULDC.64 UR6, c[0x0][0x310] ;  /* 0x0000c40000067ab9 */ /* 0x000fe20000000a00 */
[----:B------:R-:W-:Y:S02]  /*a3a0*/  IMAD R17, R21, 0x1800, R16 ;  /* 0x0000180015117824 */ /* 0x000fe400078e0210 */
[----:B------:R-:W-:Y:S02]  /*a3b0*/  IMAD R6, R22, UR6, RZ ;  /* 0x0000000616067c24 */ /* 0x000fe4000f8e02ff */
[----:B------:R-:W-:Y:S01]  /*a3c0*/  IMAD R28, R3, UR4, R36 ;  /* 0x00000004031c7c24 */ /* 0x000fe2000f8e0224 */
[----:B------:R-:W-:-:S03]  /*a3d0*/  ULDC.64 UR4, c[0x0][0x300] ;  /* 0x0000c00000047ab9 */ /* 0x000fc60000000a00 */
[----:B0-----:R-:W-:Y:S01]  /*a3e0*/  IMAD.WIDE.U32 R4, R28, UR4, RZ ;  /* 0x000000041c047c25 */ /* 0x001fe2000f8e00ff */
[----:B------:R-:W-:-:S05]  /*a3f0*/  SHF.R.S32.HI R27, RZ, 0x1f, R28 ;  /* 0x0000001fff1b7819 */ /* 0x000fca000001141c */
[----:B------:R-:W-:Y:S01]  /*a400*/  IMAD R3, R27, UR4, RZ ;  /* 0x000000041b037c24 */ /* 0x000fe2000f8e02ff */
[----:B------:R-:W-:-:S03]  /*a410*/  R2UR UR4, R19 ;  /* 0x00000000130472ca */ /* 0x000fc600000e0000 */
[----:B------:R-:W-:-:S04]  /*a420*/  IMAD R3, R28, UR5, R3 ;  /* 0x000000051c037c24 */ /* 0x000fc8000f8e0203 */
[----:B------:R-:W-:Y:S02]  /*a430*/  IMAD.IADD R5, R5, 0x1, R3 ;  /* 0x0000000105057824 */ /* 0x000fe400078e0203 */
[C---:B------:R-:W-:Y:S02]  /*a440*/  IMAD R3, R33.reuse, UR7, R6 ;  /* 0x0000000721037c24 */ /* 0x040fe4000f8e0206 */
[----:B------:R-:W-:Y:S01]  /*a450*/  IMAD.WIDE.U32 R4, R33, UR6, R4 ;  /* 0x0000000621047c25 */ /* 0x000fe2000f8e0004 */
[----:B------:R-:W-:Y:S02]  /*a460*/  ULDC.64 UR6, c[0x0][0x308] ;  /* 0x0000c20000067ab9 */ /* 0x000fe40000000a00 */
[----:B------:R-:W-:Y:S01]  /*a470*/  UIMAD UR4, UR4, UR6, URZ ;  /* 0x00000006040472a4 */ /* 0x000fe2000f8e023f */
[----:B------:R-:W-:Y:S01]  /*a480*/  IMAD.IADD R5, R5, 0x1, R3 ;  /* 0x0000000105057824 */ /* 0x000fe200078e0203 */
[----:B------:R-:W-:Y:S02]  /*a490*/  MOV R3, UR6 ;  /* 0x0000000600037c02 */ /* 0x000fe40008000f00 */
[----:B------:R-:W-:-:S03]  /*a4a0*/  UIMAD UR4, UR40, UR7, UR4 ;  /* 0x00000007280472a4 */ /* 0x000fc6000f8e0204 */
[----:B------:R-:W-:Y:S01]  /*a4b0*/  IMAD.WIDE.U32 R4, R3, UR40, R4 ;  /* 0x0000002803047c25 */ /* 0x000fe2000f8e0004 */
[----:B------:R-:W-:-:S03]  /*a4c0*/  ULDC.64 UR6, c[0x0][0x2e8] ;  /* 0x0000ba0000067ab9 */ /* 0x000fc60000000a00 */
[----:B------:R-:W-:Y:S01]  /*a4d0*/  VIADD R3, R5, UR4 ;  /* 0x0000000405037c36 */ /* 0x000fe20008000000 */
[----:B------:R-:W-:Y:S01]  /*a4e0*/  LEA R10, P0, R4, UR6, 0x1 ;  /* 0x00000006040a7c11 */ /* 0x000fe2000f8008ff */
[----:B------:R-:W-:-:S03]  /*a4f0*/  UMOV UR4, 0xffffffff ;  /* 0xffffffff00047882 */ /* 0x000fc60000000000 */
[----:B------:R-:W-:Y:S01]  /*a500*/  LEA.HI.X R3, R4, UR7, R3, 0x1, P0 ;  /* 0x0000000704037c11 */ /* 0x000fe200080f0c03 */
[----:B------:R-:W-:Y:S08]  /*a510*/  BRA.DIV UR4, `(.L_x_63) ;  /* 0x0000002a04947947 */ /* 0x000ff0000b800000 */
[----:B------:R-:W0:Y:S01]  /*a520*/  SHFL.IDX PT, R14, R10, RZ, 0x181f ;  /* 0x00181fff0a0e7589 */ /* 0x000e2200000e0000 */
[----:B------:R-:W-:-:S03]  /*a530*/  LEA R17, R17, UR43, 0x1 ;  /* 0x0000002b11117c11 */ /* 0x000fc6000f8e08ff */
[----:B------:R-:W2:Y:S04]  /*a540*/  SHFL.IDX PT, R5, R3, RZ, 0x181f ;  /* 0x00181fff03057589 */ /* 0x000ea800000e0000 */
[----:B------:R-:W-:Y:S04]  /*a550*/  SHFL.IDX PT, R7, R3, 0x1, 0x181f ;  /* 0x00381f0003077f89 */ /* 0x000fe800000e0000 */
[----:B------:R-:W-:Y:S04]  /*a560*/  SHFL.IDX PT, R4, R3, 0x2, 0x181f ;  /* 0x00581f0003047f89 */ /* 0x000fe800000e0000 */
[----:B------:R-:W-:Y:S04]  /*a570*/  SHFL.IDX PT, R18, R3, 0x4, 0x181f ;  /* 0x00981f0003127f89 */ /* 0x000fe800000e0000 */
[----:B------:R-:W-:Y:S01]  /*a580*/  SHFL.IDX PT, R37, R10, 0x5, 0x181f ;  /* 0x00b81f000a257f89 */ /* 0x000fe200000e0000 */
[----:B0-----:R-:W-:-:S03]  /*a590*/  IADD3 R12, P0, R14, R24, RZ ;  /* 0x000000180e0c7210 */ /* 0x001fc60007f1e0ff */
[----:B------:R-:W0:Y:S02]  /*a5a0*/  SHFL.IDX PT, R14, R10, 0x1, 0x181f ;  /* 0x00381f000a0e7f89 */ /* 0x000e2400000e0000 */
[----:B--2---:R-:W-:Y:S02]  /*a5b0*/  IMAD.X R13, RZ, RZ, R5, P0 ;  /* 0x000000ffff0d7224 */ /* 0x004fe400000e0605 */
[----:B------:R-:W-:Y:S04]  /*a5c0*/  SHFL.IDX PT, R5, R3, 0x3, 0x181f ;  /* 0x00781f0003057f89 */ /* 0x000fe800000e0000 */
[----:B------:R2:W-:Y:S01]  /*a5d0*/  LDGSTS.E.BYPASS.LTC128B.128 [R17+0x1c400], desc[UR36][R12.64], !P1 ;  /* 0x1c4000000c117fae */ /* 0x0005e2000c901d64 */
[----:B0-----:R-:W-:-:S03]  /*a5e0*/  IADD3 R8, P0, R14, R24, RZ ;  /* 0x000000180e087210 */ /* 0x001fc60007f1e0ff */
[----:B------:R-:W0:Y:S02]  /*a5f0*/  SHFL.IDX PT, R14, R10, 0x2, 0x181f ;  /* 0x00581f000a0e7f89 */ /* 0x000e2400000e0000 */
[----:B------:R-:W-:-:S05]  /*a600*/  IMAD.X R9, RZ, RZ, R7, P0 ;  /* 0x000000ffff097224 */ /* 0x000fca00000e0607 */
[----:B------:R2:W-:Y:S01]  /*a610*/  LDGSTS.E.BYPASS.LTC128B.128 [R17+0x1cc00], desc[UR36][R8.64], !P1 ;  /* 0x1cc0000008117fae */ /* 0x0005e2000c901d64 */
[----:B0-----:R-:W-:-:S03]  /*a620*/  IADD3 R6, P0, R14, R24, RZ ;  /* 0x000000180e067210 */ /* 0x001fc60007f1e0ff */
[----:B------:R-:W0:Y:S01]  /*a630*/  SHFL.IDX PT, R14, R10, 0x3, 0x181f ;  /* 0x00781f000a0e7f89 */ /* 0x000e2200000e0000 */
[----:B------:R-:W-:-:S05]  /*a640*/  IADD3.X R7, RZ, R4, RZ, P0, !PT ;  /* 0x00000004ff077210 */ /* 0x000fca00007fe4ff */
[----:B------:R2:W-:Y:S01]  /*a650*/  LDGSTS.E.BYPASS.LTC128B.128 [R17+0x1d400], desc[UR36][R6.64], !P1 ;  /* 0x1d40000006117fae */ /* 0x0005e2000c901d64 */
[----:B0-----:R-:W-:-:S03]  /*a660*/  IADD3 R4, P0, R14, R24, RZ ;  /* 0x000000180e047210 */ /* 0x001fc60007f1e0ff */
[----:B------:R-:W0:Y:S02]  /*a670*/  SHFL.IDX PT, R14, R10, 0x4, 0x181f ;  /* 0x00981f000a0e7f89 */ /* 0x000e2400000e0000 */
[----:B------:R-:W-:-:S05]  /*a680*/  IMAD.X R5, RZ, RZ, R5, P0 ;  /* 0x000000ffff057224 */ /* 0x000fca00000e0605 */
[----:B------:R2:W-:Y:S01]  /*a690*/  LDGSTS.E.BYPASS.LTC128B.128 [R17+0x1dc00], desc[UR36][R4.64], !P1 ;  /* 0x1dc0000004117fae */ /* 0x0005e2000c901d64 */
[----:B0-----:R-:W-:-:S05]  /*a6a0*/  IADD3 R14, P0, R14, R24, RZ ;  /* 0x000000180e0e7210 */ /* 0x001fca0007f1e0ff */
[----:B------:R-:W-:Y:S02]  /*a6b0*/  IMAD.X R15, RZ, RZ, R18, P0 ;  /* 0x000000ffff0f7224 */ /* 0x000fe400000e0612 */
[----:B------:R2:W0:Y:S04]  /*a6c0*/  SHFL.IDX PT, R18, R3, 0x5, 0x181f ;  /* 0x00b81f0003127f89 */ /* 0x00042800000e0000 */
[----:B------:R2:W-:Y:S02]  /*a6d0*/  LDGSTS.E.BYPASS.LTC128B.128 [R17+0x1e400], desc[UR36][R14.64], !P1 ;  /* 0x1e4000000e117fae */ /* 0x0005e4000c901d64 */
.L_x_149:
[----:B--2---:R-:W-:-:S05]  /*a6e0*/  IADD3 R4, P0, R37, R24, RZ ;  /* 0x0000001825047210 */ /* 0x004fca0007f1e0ff */
[----:B0-----:R-:W-:Y:S01]  /*a6f0*/  IMAD.X R5, RZ, RZ, R18, P0 ;  /* 0x000000ffff057224 */ /* 0x001fe200000e0612 */
[----:B------:R-:W-:-:S04]  /*a700*/  PLOP3.LUT P0, PT, PT, PT, PT, 0x80, 0x0 ;  /* 0x000000000000781c */ /* 0x000fc80003f0f070 */
[----:B------:R-:W-:Y:S01]  /*a710*/  @!PT LDS RZ, [RZ] ;  /* 0x00000000fffff984 */ /* 0x000fe20000000800 */
[----:B------:R-:W-:Y:S01]  /*a720*/  @!PT LDS RZ, [RZ] ;  /* 0x00000000fffff984 */ /* 0x000fe20000000800 */
[----:B------:R-:W-:Y:S01]  /*a730*/  @!PT LDS RZ, [RZ] ;  /* 0x00000000fffff984 */ /* 0x000fe20000000800 */
[----:B------:R0:W-:Y:S01]  /*a740*/  LDGSTS.E.BYPASS.LTC128B.128 [R17+0x1ec00], desc[UR36][R4.64], !P1 ;  /* 0x1ec0000004117fae */ /* 0x0001e2000c901d64 */
[----:B------:R-:W-:-:S08]  /*a750*/  NOP ;  /* 0x0000000000007918 */ /* 0x000fd00000000000 */
.L_x_64:
[----:B------:R-:W-:Y:S02]  /*a760*/  PLOP3.LUT P1, PT, P1, P0, PT, 0xa2, 0x0 ;  /* 0x000000000000781c */ /* 0x000fe40000f21472 */
[----:B------:R-:W-:-:S08]  /*a770*/  @P0 R2UR P1, UR4, R32 ;  /* 0x00000000200402ca */ /* 0x000fd00000020000 */
[----:B------:R-:W-:-:S05]  /*a780*/  @P0 PLOP3.LUT P0, PT, P1, PT, PT, 0x80, 0x0 ;  /* 0x000000000000081c */ /* 0x000fca0000f0f070 */
[----:B------:R-:W-:Y:S01]  /*a790*/  @!P1 SYNCS.ARRIVE.TRANS64.RED.A0T1 RZ, [UR4+0x22830], RZ ;  /* 0x022830ffffff99a7 */ /* 0x000fe20008200404 */
[----:B------:R-:W-:Y:S07]  /*a7a0*/  @!P1 ARRIVES.LDGSTSBAR.64.TRANSCNT [UR4+0x22830] ;  /* 0x02283000ff0099b0 */ /* 0x000fee0008000a84 */
[----:B------:R-:W-:Y:S05]  /*a7b0*/  @P0 BRA.U.ANY `(.L_x_64) ;  /* 0xfffffffd00e80947 */ /* 0x000fea000393ffff */
[----:B------:R-:W-:Y:S01]  /*a7c0*/  NOP ;  /* 0x0000000000007918 */ /* 0x000fe20000000000 */
[----:B------:R-:W-:-:S13]  /*a7d0*/  ISETP.NE.AND P2, PT, R34, 0x3, PT ;  /* 0x000000032200780c */ /* 0x000fda0003f45270 */
[----:B------:R-:W-:Y:S05]  /*a7e0*/  @!P2 BRA `(.L_x_65) ;  /* 0x000000000004a947 */ /* 0x000fea0003800000 */
[----:B------:R-:W-:Y:S01]  /*a7f0*/  BPT.TRAP 0x1 ;  /* 0x000000040000795c */ /* 0x000fe20000300000 */
.L_x_65:
[----:B------:R2:W-:Y:S01]  /*a800*/  SYNCS.ARRIVE.TRANS64.A1T0 RZ, [R32+URZ+0x22830], RZ ;  /* 0x022830ff20ff79a7 */ /* 0x0005e2000810003f */
[----:B------:R-:W-:Y:S05]  /*a810*/  @!P2 BRA `(.L_x_66) ;  /* 0x000000000004a947 */ /* 0x000fea0003800000 */
[----:B------:R-:W-:Y:S01]  /*a820*/  BPT.TRAP 0x1 ;  /* 0x000000040000795c */ /* 0x000fe20000300000 */
.L_x_66:
[----:B------:R-:W3:Y:S01]  /*a830*/  SYNCS.PHASECHK.TRANS64.TRYWAIT P0, [R32+URZ+0x22860], R31 ;  /* 0x0228601f200075a7 */ /* 0x000ee2000800017f */
[----:B------:R-:W-:Y:S04]  /*a840*/  BSSY B1, `(.L_x_67) ;  /* 0x0000002000017945 */ /* 0x000fe80003800000 */
[----:B---3--:R-:W-:Y:S05]  /*a850*/  @!P0 BRA `(.L_x_68) ;  /* 0x0000002c00548947 */ /* 0x008fea0003800000 */
.L_x_150:
[----:B------:R-:W-:Y:S05]  /*a860*/  BSYNC B1 ;  /* 0x0000000000017941 */ /* 0x000fea0003800000 */
.L_x_67:
[----:B------:R-:W-:Y:S01]  /*a870*/  ULDC.64 UR4, c[0x0][0x328] ;  /* 0x0000ca0000047ab9 */ /* 0x000fe20000000a00 */
[----:B------:R-:W-:Y:S01]  /*a880*/  ULDC.64 UR6, c[0x0][0x338] ;  /* 0x0000ce0000067ab9 */ /* 0x000fe20000000a00 */
[----:B------:R-:W-:Y:S01]  /*a890*/  IMAD R27, R27, UR4, RZ ;  /* 0x000000041b1b7c24 */ /* 0x000fe2000f8e02ff */
[----:B------:R-:W-:Y:S01]  /*a8a0*/  LOP3.LUT P4, RZ, R23, 0x1, RZ, 0xc0, !PT ;  /* 0x0000000117ff7812 */ /* 0x000fe2000788c0ff */
[C---:B0-----:R-:W-:Y:S01]  /*a8b0*/  IMAD.WIDE.U32 R4, R28.reuse, UR4, RZ ;  /* 0x000000041c047c25 */ /* 0x041fe2000f8e00ff */
[----:B------:R-:W-:Y:S02]  /*a8c0*/  R2UR UR4, R19 ;  /* 0x00000000130472ca */ /* 0x000fe400000e0000 */
[C---:B------:R-:W-:Y:S01]  /*a8d0*/  LOP3.LUT P3, RZ, R23.reuse, 0x10, RZ, 0xc0, !PT ;  /* 0x0000001017ff7812 */ /* 0x040fe2000786c0ff */
[----:B------:R-:W-:Y:S01]  /*a8e0*/  IMAD R27, R28, UR5, R27 ;  /* 0x000000051c1b7c24 */ /* 0x000fe2000f8e021b */
[C---:B------:R-:W-:Y:S01]  /*a8f0*/  LOP3.LUT P2, RZ, R23.reuse, 0x8, RZ, 0xc0, !PT ;  /* 0x0000000817ff7812 */ /* 0x040fe2000784c0ff */
[----:B------:R-:W-:Y:S01]  /*a900*/  IMAD R22, R22, UR6, RZ ;  /* 0x0000000616167c24 */ /* 0x000fe2000f8e02ff */
[----:B------:R-:W-:-:S02]  /*a910*/  LOP3.LUT P1, RZ, R23, 0x4, RZ, 0xc0, !PT ;  /* 0x0000000417ff7812 */ /* 0x000fc4000782c0ff */
[----:B------:R-:W-:Y:S01]  /*a920*/  IADD3 R5, R5, R27, RZ ;  /* 0x0000001b05057210 */ /* 0x000fe20007ffe0ff */
[C---:B------:R-:W-:Y:S02]  /*a930*/  IMAD R3, R33.reuse, UR7, R22 ;  /* 0x0000000721037c24 */ /* 0x040fe4000f8e0216 */
[----:B------:R-:W-:Y:S01]  /*a940*/  IMAD.WIDE.U32 R4, R33, UR6, R4 ;  /* 0x0000000621047c25 */ /* 0x000fe2000f8e0004 */
[----:B------:R-:W-:Y:S02]  /*a950*/  ULDC.64 UR6, c[0x0][0x330] ;  /* 0x0000cc0000067ab9 */ /* 0x000fe40000000a00 */
[----:B------:R-:W-:Y:S01]  /*a960*/  UIMAD UR4, UR4, UR6, URZ ;  /* 0x00000006040472a4 */ /* 0x000fe2000f8e023f */
[----:B------:R-:W-:Y:S02]  /*a970*/  IMAD.IADD R5, R5, 0x1, R3 ;  /* 0x0000000105057824 */ /* 0x000fe400078e0203 */
[----:B------:R-:W-:Y:S01]  /*a980*/  IMAD.U32 R3, RZ, RZ, UR6 ;  /* 0x00000006ff037e24 */ /* 0x000fe2000f8e00ff */
        /* <DEDUP_REMOVED lines=9> */
[----:B------:R-:W-:-:S03]  /*aa20*/  IMAD R17, R21, 0xc000, R0 ;  /* 0x0000c00015117824 */ /* 0x000fc600078e0200 */
[----:B------:R-:W4:Y:S04]  /*aa30*/  SHFL.IDX PT, R5, R18, RZ, 0x181f ;  /* 0x00181fff12057589 */ /* 0x000f2800000e0000 */
[----:B------:R-:W-:Y:S04]  /*aa40*/  SHFL.IDX PT, R6, R18, 0x1, 0x181f ;  /* 0x00381f0012067f89 */ /* 0x000fe800000e0000 */
[----:B------:R-:W-:Y:S04]  /*aa50*/  SHFL.IDX PT, R7, R18, 0x3, 0x181f ;  /* 0x00781f0012077f89 */ /* 0x000fe800000e0000 */
[----:B------:R-:W-:Y:S01]  /*aa60*/  SHFL.IDX PT, R22, R18, 0x4, 0x181f ;  /* 0x00981f0012167f89 */ /* 0x000fe200000e0000 */
[----:B0-----:R-:W-:-:S04]  /*aa70*/  IADD3 R14, P0, R14, R24, RZ ;  /* 0x000000180e0e7210 */ /* 0x001fc80007f1e0ff */
[----:B----4-:R-:W-:Y:S02]  /*aa80*/  IADD3.X R15, RZ, R5, RZ, P0, !PT ;  /* 0x00000005ff0f7210 */ /* 0x010fe400007fe4ff */
[----:B------:R-:W0:Y:S04]  /*aa90*/  SHFL.IDX PT, R5, R3, 0x1, 0x181f ;  /* 0x00381f0003057f89 */ /* 0x000e2800000e0000 */
[----:B------:R-:W-:Y:S04]  /*aaa0*/  LDGSTS.E.BYPASS.LTC128B.128 [R17], desc[UR36][R14.64], !P4 ;  /* 0x000000000e117fae */ /* 0x000fe8000e101d64 */
[----:B------:R-:W-:Y:S04]  /*aab0*/  LDGSTS.E.BYPASS.LTC128B.128 [R17+0x3000], desc[UR36][R14.64+0x80], !P3 ;  /* 0x030000800e117fae */ /* 0x000fe8000d901d64 */
[----:B------:R-:W-:Y:S04]  /*aac0*/  LDGSTS.E.BYPASS.LTC128B.128 [R17+0x6000], desc[UR36][R14.64+0x100], !P2 ;  /* 0x060001000e117fae */ /* 0x000fe8000d101d64 */
[----:B------:R-:W-:Y:S01]  /*aad0*/  LDGSTS.E.BYPASS.LTC128B.128 [R17+0x9000], desc[UR36][R14.64+0x180], !P1 ;  /* 0x090001800e117fae */ /* 0x000fe2000c901d64 */
[----:B0-----:R-:W-:-:S03]  /*aae0*/  IADD3 R10, P0, R5, R24, RZ ;  /* 0x00000018050a7210 */ /* 0x001fc60007f1e0ff */
[----:B------:R-:W0:Y:S02]  /*aaf0*/  SHFL.IDX PT, R5, R3, 0x2, 0x181f ;  /* 0x00581f0003057f89 */ /* 0x000e2400000e0000 */
[----:B------:R-:W-:Y:S02]  /*ab00*/  IMAD.X R11, RZ, RZ, R6, P0 ;  /* 0x000000ffff0b7224 */ /* 0x000fe400000e0606 */
[----:B------:R-:W4:Y:S04]  /*ab10*/  SHFL.IDX PT, R6, R18, 0x2, 0x181f ;  /* 0x00581f0012067f89 */ /* 0x000f2800000e0000 */
[----:B------:R-:W-:Y:S04]  /*ab20*/  LDGSTS.E.BYPASS.LTC128B.128 [R17+0x800], desc[UR36][R10.64], !P4 ;  /* 0x008000000a117fae */ /* 0x000fe8000e101d64 */
[----:B------:R-:W-:Y:S04]  /*ab30*/  LDGSTS.E.BYPASS.LTC128B.128 [R17+0x3800], desc[UR36][R10.64+0x80], !P3 ;  /* 0x038000800a117fae */ /* 0x000fe8000d901d64 */
[----:B------:R-:W-:Y:S04]  /*ab40*/  LDGSTS.E.BYPASS.LTC128B.128 [R17+0x6800], desc[UR36][R10.64+0x100], !P2 ;  /* 0x068001000a117fae */ /* 0x000fe8000d101d64 */
[----:B------:R-:W-:Y:S01]  /*ab50*/  LDGSTS.E.BYPASS.LTC128B.128 [R17+0x9800], desc[UR36][R10.64+0x180], !P1 ;  /* 0x098001800a117fae */ /* 0x000fe2000c901d64 */
[----:B0-----:R-:W-:-:S03]  /*ab60*/  IADD3 R8, P0, R5, R24, RZ ;  /* 0x0000001805087210 */ /* 0x001fc60007f1e0ff */
[----:B------:R-:W-:Y:S04]  /*ab70*/  SHFL.IDX PT, R18, R18, 0x5, 0x181f ;  /* 0x00b81f0012127f89 */ /* 0x000fe800000e0000 */
[----:B------:R-:W0:Y:S01]  /*ab80*/  SHFL.IDX PT, R5, R3, 0x3, 0x181f ;  /* 0x00781f0003057f89 */ /* 0x000e2200000e0000 */
[----:B----4-:R-:W-:-:S05]  /*ab90*/  IMAD.X R9, RZ, RZ, R6, P0 ;  /* 0x000000ffff097224 */ /* 0x010fca00000e0606 */
[----:B------:R-:W-:Y:S04]  /*aba0*/  LDGSTS.E.BYPASS.LTC128B.128 [R17+0x1000], desc[UR36][R8.64], !P4 ;  /* 0x0100000008117fae */ /* 0x000fe8000e101d64 */
[----:B------:R-:W-:Y:S04]  /*abb0*/  LDGSTS.E.BYPASS.LTC128B.128 [R17+0x4000], desc[UR36][R8.64+0x80], !P3 ;  /* 0x0400008008117fae */ /* 0x000fe8000d901d64 */
[----:B------:R-:W-:Y:S04]  /*abc0*/  LDGSTS.E.BYPASS.LTC128B.128 [R17+0x7000], desc[UR36][R8.64+0x100], !P2 ;  /* 0x0700010008117fae */ /* 0x000fe8000d101d64 */
[----:B------:R4:W-:Y:S01]  /*abd0*/  LDGSTS.E.BYPASS.LTC128B.128 [R17+0xa000], desc[UR36][R8.64+0x180], !P1 ;  /* 0x0a00018008117fae */ /* 0x0009e2000c901d64 */
[----:B0-----:R-:W-:-:S03]  /*abe0*/  IADD3 R6, P0, R5, R24, RZ ;  /* 0x0000001805067210 */ /* 0x001fc60007f1e0ff */
[----:B------:R-:W0:Y:S02]  /*abf0*/  SHFL.IDX PT, R5, R3, 0x4, 0x181f ;  /* 0x00981f0003057f89 */ /* 0x000e2400000e0000 */
[----:B------:R-:W-:Y:S02]  /*ac00*/  IMAD.X R7, RZ, RZ, R7, P0 ;  /* 0x000000ffff077224 */ /* 0x000fe400000e0607 */
[----:B------:R-:W1:Y:S01]  /*ac10*/  SHFL.IDX PT, R3, R3, 0x5, 0x181f ;  /* 0x00b81f0003037f89 */ /* 0x000e6200000e0000 */
[----:B----4-:R-:W-:-:S03]  /*ac20*/  IMAD.MOV.U32 R8, RZ, RZ, RZ ;  /* 0x000000ffff087224 */ /* 0x010fc600078e00ff */
[----:B------:R4:W-:Y:S04]  /*ac30*/  LDGSTS.E.BYPASS.LTC128B.128 [R17+0x1800], desc[UR36][R6.64], !P4 ;  /* 0x0180000006117fae */ /* 0x0009e8000e101d64 */
[----:B------:R4:W-:Y:S04]  /*ac40*/  LDGSTS.E.BYPASS.LTC128B.128 [R17+0x4800], desc[UR36][R6.64+0x80], !P3 ;  /* 0x0480008006117fae */ /* 0x0009e8000d901d64 */
[----:B------:R4:W-:Y:S04]  /*ac50*/  LDGSTS.E.BYPASS.LTC128B.128 [R17+0x7800], desc[UR36][R6.64+0x100], !P2 ;  /* 0x0780010006117fae */ /* 0x0009e8000d101d64 */
[----:B------:R4:W-:Y:S01]  /*ac60*/  LDGSTS.E.BYPASS.LTC128B.128 [R17+0xa800], desc[UR36][R6.64+0x180], !P1 ;  /* 0x0a80018006117fae */ /* 0x0009e2000c901d64 */
[----:B0-----:R-:W-:-:S04]  /*ac70*/  IADD3 R4, P0, R5, R24, RZ ;  /* 0x0000001805047210 */ /* 0x001fc80007f1e0ff */
[----:B------:R-:W-:-:S05]  /*ac80*/  IADD3.X R5, RZ, R22, RZ, P0, !PT ;  /* 0x00000016ff057210 */ /* 0x000fca00007fe4ff */
[----:B------:R4:W-:Y:S04]  /*ac90*/  LDGSTS.E.BYPASS.LTC128B.128 [R17+0x2000], desc[UR36][R4.64], !P4 ;  /* 0x0200000004117fae */ /* 0x0009e8000e101d64 */
[----:B------:R4:W-:Y:S04]  /*aca0*/  LDGSTS.E.BYPASS.LTC128B.128 [R17+0x5000], desc[UR36][R4.64+0x80], !P3 ;  /* 0x0500008004117fae */ /* 0x0009e8000d901d64 */
[----:B------:R4:W-:Y:S04]  /*acb0*/  LDGSTS.E.BYPASS.LTC128B.128 [R17+0x8000], desc[UR36][R4.64+0x100], !P2 ;  /* 0x0800010004117fae */ /* 0x0009e8000d101d64 */
[----:B-1----:R4:W-:Y:S02]  /*acc0*/  LDGSTS.E.BYPASS.LTC128B.128 [R17+0xb000], desc[UR36][R4.64+0x180], !P1 ;  /* 0x0b00018004117fae */ /* 0x0029e4000c901d64 */
.L_x_164:
[----:B----4-:R-:W-:-:S05]  /*acd0*/  IADD3 R4, P0, R3, R24, RZ ;  /* 0x0000001803047210 */ /* 0x010fca0007f1e0ff */
[----:B------:R-:W-:Y:S01]  /*ace0*/  IMAD.X R5, RZ, RZ, R18, P0 ;  /* 0x000000ffff057224 */ /* 0x000fe200000e0612 */
[----:B------:R-:W-:-:S04]  /*acf0*/  PLOP3.LUT P0, PT, PT, PT, PT, 0x80, 0x0 ;  /* 0x000000000000781c */ /* 0x000fc80003f0f070 */
        /* <DEDUP_REMOVED lines=8> */
.L_x_70:
        /* <DEDUP_REMOVED lines=10> */
.L_x_71:
[----:B------:R-:W-:Y:S01]  /*ae20*/  VIADD R21, R21, 0x1 ;  /* 0x0000000115157836 */ /* 0x000fe20000000000 */
[----:B------:R-:W-:Y:S01]  /*ae30*/  IADD3 R35, R35, -0x1, RZ ;  /* 0xffffffff23237810 */ /* 0x000fe20007ffe0ff */
[----:B------:R1:W-:Y:S01]  /*ae40*/  SYNCS.ARRIVE.TRANS64.A1T0 RZ, [R32+URZ+0x22850], RZ ;  /* 0x022850ff20ff79a7 */ /* 0x0003e2000810003f */
[----:B------:R-:W-:Y:S02]  /*ae50*/  VIADD R36, R36, 0xffffffa0 ;  /* 0xffffffa024247836 */ /* 0x000fe40000000000 */
[----:B------:R-:W-:-:S04]  /*ae60*/  ISETP.NE.AND P0, PT, R21, 0x2, PT ;  /* 0x000000021500780c */ /* 0x000fc80003f05270 */
[----:B------:R-:W-:Y:S02]  /*ae70*/  SEL R21, R21, RZ, P0 ;  /* 0x000000ff15157207 */ /* 0x000fe40000000000 */
[----:B------:R-:W-:Y:S02]  /*ae80*/  SEL R3, RZ, 0x1, P0 ;  /* 0x00000001ff037807 */ /* 0x000fe40000000000 */
[----:B------:R-:W-:Y:S02]  /*ae90*/  ISETP.GT.AND P0, PT, R35, UR45, PT ;  /* 0x0000002d23007c0c */ /* 0x000fe4000bf04270 */
[----:B------:R-:W-:-:S11]  /*aea0*/  LOP3.LUT R20, R20, R3, RZ, 0x3c, !PT ;  /* 0x0000000314147212 */ /* 0x000fd600078e3cff */
[----:B-1----:R-:W-:Y:S05]  /*aeb0*/  @P0 BRA `(.L_x_72) ;  /* 0xfffffff000a80947 */ /* 0x002fea000383ffff */
.L_x_57:
[----:B------:R-:W-:Y:S05]  /*aec0*/  BSYNC B0 ;  /* 0x0000000000007941 */ /* 0x000fea0003800000 */
.L_x_40:
[----:B------:R-:W0:Y:S01]  /*aed0*/  S2R R3, SR_CgaCtaId ;  /* 0x0000000000037919 */ /* 0x000e220000008800 */
[----:B------:R-:W-:Y:S01]  /*aee0*/  MOV R0, 0x400 ;  /* 0x0000040000007802 */ /* 0x000fe20000000f00 */
[----:B------:R-:W-:Y:S01]  /*aef0*/  BSSY B0, `(.L_x_73) ;  /* 0x0000005000007945 */ /* 0x000fe20003800000 */
[----:B------:R-:W-:Y:S02]  /*af00*/  SHF.L.U32 R8, R8, 0x1f, RZ ;  /* 0x0000001f08087819 */ /* 0x000fe400000006ff */
[----:B0-----:R-:W-:-:S04]  /*af10*/  LEA R4, R3, R0, 0x18 ;  /* 0x0000000003047211 */ /* 0x001fc800078ec0ff */
[----:B------:R-:W0:Y:S02]  /*af20*/  SYNCS.PHASECHK.TRANS64.TRYWAIT P0, [R4+URZ+0x22820], R8 ;  /* 0x02282008040075a7 */ /* 0x000e24000800017f */
[----:B0-----:R-:W-:Y:S05]  /*af30*/  @!P0 BRA `(.L_x_74) ;  /* 0x0000002c00908947 */ /* 0x001fea0003800000 */
.L_x_165:
[----:B------:R-:W-:Y:S05]  /*af40*/  BSYNC B0 ;  /* 0x0000000000007941 */ /* 0x000fea0003800000 */
.L_x_73:
[----:B------:R-:W-:-:S03]  /*af50*/  UMOV UR4, 0xffffffff ;  /* 0xffffffff00047882 */ /* 0x000fc60000000000 */
[----:B------:R-:W-:Y:S05]  /*af60*/  BRA.DIV UR4, `(.L_x_75) ;  /* 0x0000002e04987947 */ /* 0x000fea000b800000 */
[----:B------:R1:W4:Y:S02]  /*af70*/  SHFL.IDX PT, R14, R2, RZ, 0x1f ;  /* 0x00001fff020e7589 */ /* 0x00032400000e0000 */
.L_x_168:
[----:B----4-:R-:W-:-:S13]  /*af80*/  ISETP.NE.AND P0, PT, R14, RZ, PT ;  /* 0x000000ff0e00720c */ /* 0x010fda0003f05270 */
[----:B------:R-:W-:Y:S05]  /*af90*/  @P0 BRA `(.L_x_8) ;  /* 0x0000000000880947 */ /* 0x000fea0003800000 */
[----:B------:R-:W-:-:S03]  /*afa0*/  UMOV UR4, 0xffffffff ;  /* 0xffffffff00047882 */ /* 0x000fc60000000000 */
[----:B------:R-:W-:Y:S05]  /*afb0*/  BRA.DIV UR4, `(.L_x_76) ;  /* 0x0000002e04ac7947 */ /* 0x000fea000b800000 */
[----:B------:R-:W-:-:S13]  /*afc0*/  ELECT P6, URZ, PT ;  /* 0x00000000003f782f */ /* 0x000fda00038c0000 */
.L_x_171:
[----:B------:R-:W-:Y:S05]  /*afd0*/  @!P6 BRA `(.L_x_8) ;  /* 0x000000000078e947 */ /* 0x000fea0003800000 */
[----:B------:R-:W-:-:S06]  /*afe0*/  ULOP3.LUT UR4, UR39, 0x2, URZ, 0xfc, !UPT ;  /* 0x0000000227047892 */ /* 0x000fcc000f8efc3f */
[----:B------:R-:W-:-:S05]  /*aff0*/  IMAD.U32 R0, RZ, RZ, UR4 ;  /* 0x00000004ff007e24 */ /* 0x000fca000f8e00ff */
[----:B------:R-:W-:-:S13]  /*b000*/  ISETP.NE.AND P0, PT, R0, 0x3, PT ;  /* 0x000000030000780c */ /* 0x000fda0003f05270 */
[----:B------:R-:W-:Y:S05]  /*b010*/  @!P0 BRA `(.L_x_77) ;  /* 0x0000000000048947 */ /* 0x000fea0003800000 */
[----:B------:R-:W-:Y:S01]  /*b020*/  BPT.TRAP 0x1 ;  /* 0x000000040000795c */ /* 0x000fe20000300000 */
.L_x_77:
[C---:B------:R-:W-:Y:S01]  /*b030*/  IMAD R5, R21.reuse, 0x8, R4 ;  /* 0x0000000815057824 */ /* 0x040fe200078e0204 */
[----:B------:R-:W-:Y:S02]  /*b040*/  SHF.L.U32 R0, R20, 0x1f, RZ ;  /* 0x0000001f14007819 */ /* 0x000fe400000006ff */
[----:B------:R-:W-:Y:S02]  /*b050*/  IADD3 R21, R21, 0x1, RZ ;  /* 0x0000000115157810 */ /* 0x000fe40007ffe0ff */
[----:B------:R-:W4:Y:S02]  /*b060*/  SYNCS.PHASECHK.TRANS64.TRYWAIT P1, [R5+URZ+0x22840], R0 ;  /* 0x02284000050075a7 */ /* 0x000f24000802017f */
[----:B------:R-:W-:-:S04]  /*b070*/  ISETP.NE.AND P2, PT, R21, 0x2, PT ;  /* 0x000000021500780c */ /* 0x000fc80003f45270 */
[----:B------:R-:W-:Y:S01]  /*b080*/  SEL R3, RZ, 0x1, P2 ;  /* 0x00000001ff037807 */ /* 0x000fe20001000000 */
[----:B----4-:R-:W-:Y:S08]  /*b090*/  @!P1 BRA `(.L_x_78) ;  /* 0x0000002c00949947 */ /* 0x010ff00003800000 */
.L_x_172:
[----:B------:R-:W-:Y:S02]  /*b0a0*/  SEL R21, R21, RZ, P2 ;  /* 0x000000ff15157207 */ /* 0x000fe40001000000 */
[----:B-1----:R-:W-:Y:S01]  /*b0b0*/  LOP3.LUT R2, R20, R3, RZ, 0x3c, !PT ;  /* 0x0000000314027212 */ /* 0x002fe200078e3cff */
[----:B------:R-:W-:Y:S06]  /*b0c0*/  @!P0 BRA `(.L_x_79) ;  /* 0x0000000000048947 */ /* 0x000fec0003800000 */
[----:B------:R-:W-:Y:S01]  /*b0d0*/  BPT.TRAP 0x1 ;  /* 0x000000040000795c */ /* 0x000fe20000300000 */
.L_x_79:
[----:B------:R-:W-:Y:S01]  /*b0e0*/  IMAD R21, R21, 0x8, R4 ;  /* 0x0000000815157824 */ /* 0x000fe200078e0204 */
[----:B------:R-:W-:-:S04]  /*b0f0*/  SHF.L.U32 R2, R2, 0x1f, RZ ;  /* 0x0000001f02027819 */ /* 0x000fc800000006ff */
[----:B------:R-:W1:Y:S02]  /*b100*/  SYNCS.PHASECHK.TRANS64.TRYWAIT P1, [R21+URZ+0x22840], R2 ;  /* 0x02284002150075a7 */ /* 0x000e64000802017f */
[----:B-1----:R-:W-:Y:S05]  /*b110*/  @!P1 BRA `(.L_x_80) ;  /* 0x0000002c00889947 */ /* 0x002fea0003800000 */
.L_x_173:
[----:B------:R-:W-:Y:S05]  /*b120*/  @!P0 BRA `(.L_x_81) ;  /* 0x0000000000048947 */ /* 0x000fea0003800000 */
[----:B------:R-:W-:Y:S01]  /*b130*/  BPT.TRAP 0x1 ;  /* 0x000000040000795c */ /* 0x000fe20000300000 */
.L_x_81:
[----:B------:R-:W0:Y:S02]  /*b140*/  SYNCS.PHASECHK.TRANS64.TRYWAIT P1, [R5+URZ+0x22860], R0 ;  /* 0x02286000050075a7 */ /* 0x000e24000802017f */
[----:B0-----:R-:W-:Y:S05]  /*b150*/  @!P1 BRA `(.L_x_82) ;  /* 0x0000002c008c9947 */ /* 0x001fea0003800000 */
.L_x_174:
[----:B------:R-:W-:Y:S05]  /*b160*/  @!P0 BRA `(.L_x_83) ;  /* 0x0000000000048947 */ /* 0x000fea0003800000 */
[----:B------:R-:W-:Y:S01]  /*b170*/  BPT.TRAP 0x1 ;  /* 0x000000040000795c */ /* 0x000fe20000300000 */
.L_x_83:
[----:B------:R0:W0:Y:S02]  /*b180*/  SYNCS.PHASECHK.TRANS64.TRYWAIT P0, [R21+URZ+0x22860], R2 ;  /* 0x02286002150075a7 */ /* 0x000024000800017f */
[----:B0-----:R-:W-:Y:S05]  /*b190*/  @!P0 NANOSLEEP.SYNCS 0x989680 ;  /* 0x009896800000895d */ /* 0x001fea0003900000 */
[----:B------:R-:W0:Y:S02]  /*b1a0*/  @!P0 SYNCS.PHASECHK.TRANS64 P0, [R21+URZ+0x22860], R2 ;  /* 0x02286002150085a7 */ /* 0x000e24000800007f */
[----:B0-----:R-:W-:Y:S05]  /*b1b0*/  @!P0 BRA `(.L_x_83) ;  /* 0xfffffffc00f08947 */ /* 0x001fea000383ffff */
.L_x_8:
[----:B------:R-:W-:Y:S05]  /*b1c0*/  BSYNC B6 ;  /* 0x0000000000067941 */ /* 0x000fea0003800000 */
.L_x_5:
[----:B------:R-:W-:Y:S05]  /*b1d0*/  EXIT ;  /* 0x000000000000794d */ /* 0x000fea0003800000 */
.L_x_12:
[----:B0-----:R-:W-:-:S04]  /*b1e0*/  IMAD.U32 R5, RZ, RZ, UR41 ;  /* 0x00000029ff057e24 */ /* 0x001fc8000f8e00ff */
[----:B------:R0:W1:Y:S03]  /*b1f0*/  SYNCS.PHASECHK.TRANS64.TRYWAIT P0, [R5+URZ+0x22800], R8 ;  /* 0x02280008050075a7 */ /* 0x000066000800017f */
[----:B-1----:R-:W-:Y:S05]  /*b200*/  @!P0 NANOSLEEP.SYNCS 0x989680 ;  /* 0x009896800000895d */ /* 0x002fea0003900000 */
[----:B------:R-:W1:Y:S02]  /*b210*/  @!P0 SYNCS.PHASECHK.TRANS64 P0, [R5+URZ+0x22800], R8 ;  /* 0x02280008050085a7 */ /* 0x000e64000800007f */
[----:B-1----:R-:W-:Y:S05]  /*b220*/  @!P0 BRA `(.L_x_12) ;  /* 0xfffffffc00ec8947 */ /* 0x002fea000383ffff */
[----:B------:R-:W-:Y:S05]  /*b230*/  BRA `(.L_x_84) ;  /* 0xffffff6000807947 */ /* 0x000fea000383ffff */
.L_x_16:
[----:B0-----:R-:W-:-:S04]  /*b240*/  IMAD.U32 R5, RZ, RZ, UR41 ;  /* 0x00000029ff057e24 */ /* 0x001fc8000f8e00ff */
[----:B------:R0:W2:Y:S03]  /*b250*/  SYNCS.PHASECHK.TRANS64.TRYWAIT P1, [R5+URZ+0x22830], R8 ;  /* 0x02283008050075a7 */ /* 0x0000a6000802017f */
[----:B--2---:R-:W-:Y:S05]  /*b260*/  @!P1 NANOSLEEP.SYNCS 0x989680 ;  /* 0x009896800000995d */ /* 0x004fea0003900000 */
[----:B------:R-:W2:Y:S02]  /*b270*/  @!P1 SYNCS.PHASECHK.TRANS64 P1, [R5+URZ+0x22830], R8 ;  /* 0x02283008050095a7 */ /* 0x000ea4000802007f */
[----:B--2---:R-:W-:Y:S05]  /*b280*/  @!P1 BRA `(.L_x_16) ;  /* 0xfffffffc00ec9947 */ /* 0x004fea000383ffff */
[----:B------:R-:W-:Y:S05]  /*b290*/  BRA `(.L_x_15) ;  /* 0xffffff60009c7947 */ /* 0x000fea000383ffff */
.L_x_21:
[----:B--2---:R-:W-:-:S04]  /*b2a0*/  MOV R9, UR41 ;  /* 0x0000002900097c02 */ /* 0x004fc80008000f00 */
[----:B------:R2:W4:Y:S03]  /*b2b0*/  SYNCS.PHASECHK.TRANS64.TRYWAIT P1, [R9+URZ+0x22850], R8 ;  /* 0x02285008090075a7 */ /* 0x000526000802017f */
[----:B----4-:R-:W-:Y:S05]  /*b2c0*/  @!P1 NANOSLEEP.SYNCS 0x989680 ;  /* 0x009896800000995d */ /* 0x010fea0003900000 */
[----:B------:R-:W4:Y:S02]  /*b2d0*/  @!P1 SYNCS.PHASECHK.TRANS64 P1, [R9+URZ+0x22850], R8 ;  /* 0x02285008090095a7 */ /* 0x000f24000802007f */
[----:B----4-:R-:W-:Y:S05]  /*b2e0*/  @!P1 BRA `(.L_x_21) ;  /* 0xfffffffc00ec9947 */ /* 0x010fea000383ffff */
[----:B------:R-:W-:Y:S05]  /*b2f0*/  BRA `(.L_x_20) ;  /* 0xffffff7800247947 */ /* 0x000fea000383ffff */
.L_x_27:
[----:B---3--:R-:W-:-:S04]  /*b300*/  IMAD.U32 R0, RZ, RZ, UR26 ;  /* 0x0000001aff007e24 */ /* 0x008fc8000f8e00ff */
[----:B------:R3:W4:Y:S03]  /*b310*/  SYNCS.PHASECHK.TRANS64.TRYWAIT P2, [R0+URZ+0x22830], R9 ;  /* 0x02283009000075a7 */ /* 0x000726000804017f */
[----:B----4-:R-:W-:Y:S05]  /*b320*/  @!P2 NANOSLEEP.SYNCS 0x989680 ;  /* 0x009896800000a95d */ /* 0x010fea0003900000 */
[----:B------:R-:W4:Y:S02]  /*b330*/  @!P2 SYNCS.PHASECHK.TRANS64 P2, [R0+URZ+0x22830], R9 ;  /* 0x022830090000a5a7 */ /* 0x000f24000804007f */
[----:B----4-:R-:W-:Y:S05]  /*b340*/  @!P2 BRA `(.L_x_27) ;  /* 0xfffffffc00eca947 */ /* 0x010fea000383ffff */
[----:B------:R-:W-:Y:S05]  /*b350*/  BRA `(.L_x_26) ;  /* 0xffffff7c00447947 */ /* 0x000fea000383ffff */
.L_x_32:
[----:B-1----:R-:W-:-:S04]  /*b360*/  IMAD.U32 R8, RZ, RZ, UR26 ;  /* 0x0000001aff087e24 */ /* 0x002fc8000f8e00ff */
[----:B------:R1:W4:Y:S03]  /*b370*/  SYNCS.PHASECHK.TRANS64.TRYWAIT P2, [R8+URZ+0x22850], R9 ;  /* 0x02285009080075a7 */ /* 0x000326000804017f */
[----:B----4-:R-:W-:Y:S05]  /*b380*/  @!P2 NANOSLEEP.SYNCS 0x989680 ;  /* 0x009896800000a95d */ /* 0x010fea0003900000 */
[----:B------:R-:W4:Y:S02]  /*b390*/  @!P2 SYNCS.PHASECHK.TRANS64 P2, [R8+URZ+0x22850], R9 ;  /* 0x022850090800a5a7 */ /* 0x000f24000804007f */
[----:B----4-:R-:W-:Y:S05]  /*b3a0*/  @!P2 BRA `(.L_x_32) ;  /* 0xfffffffc00eca947 */ /* 0x010fea000383ffff */
[----:B------:R-:W-:Y:S05]  /*b3b0*/  BRA `(.L_x_31) ;  /* 0xffffff94005c7947 */ /* 0x000fea000383ffff */
.L_x_45:
[----:B------:R-:W-:Y:S01]  /*b3c0*/  IMAD.MOV.U32 R13, RZ, RZ, R2 ;  /* 0x000000ffff0d7224 */ /* 0x000fe200078e0002 */
[----:B------:R-:W-:Y:S01]  /*b3d0*/  MOV R12, RZ ;  /* 0x000000ff000c7202 */ /* 0x000fe20000000f00 */
[----:B------:R-:W-:Y:S02]  /*b3e0*/  IMAD.MOV.U32 R11, RZ, RZ, 0x1f ;  /* 0x0000001fff0b7424 */ /* 0x000fe400078e00ff */
[----:B------:R-:W-:-:S07]  /*b3f0*/  IMAD.MOV.U32 R15, RZ, RZ, -0x1 ;  /* 0xffffffffff0f7424 */ /* 0x000fce00078e00ff */
[----:B-----5:R-:W-:Y:S05]  /*b400*/  WARPSYNC.COLLECTIVE R15, `(.L_x_85) ;  /* 0x000000000f087348 */ /* 0x020fea0003c00000 */
[----:B------:R0:W1:Y:S02]  /*b410*/  SHFL.IDX P6, R14, R13, R12, R11 ;  /* 0x0000000c0d0e7389 */ /* 0x00006400000c000b */
[----:B01---5:R-:W-:Y:S01]  /*b420*/  ENDCOLLECTIVE ;  /* 0x000000000000791b */ /* 0x023fe20003800000 */
.L_x_85:
[----:B------:R-:W-:Y:S05]  /*b430*/  BRA `(.L_x_86) ;  /* 0xffffffd400007947 */ /* 0x000fea000383ffff */
.L_x_47:
[----:B0-----:R-:W-:-:S04]  /*b440*/  IMAD.U32 R3, RZ, RZ, UR43 ;  /* 0x0000002bff037e24 */ /* 0x001fc8000f8e00ff */
[----:B------:R0:W1:Y:S03]  /*b450*/  SYNCS.PHASECHK.TRANS64.TRYWAIT P0, [R3+URZ+0x22840], R0 ;  /* 0x02284000030075a7 */ /* 0x000066000800017f */
[----:B-1----:R-:W-:Y:S05]  /*b460*/  @!P0 NANOSLEEP.SYNCS 0x989680 ;  /* 0x009896800000895d */ /* 0x002fea0003900000 */
[----:B------:R-:W1:Y:S02]  /*b470*/  @!P0 SYNCS.PHASECHK.TRANS64 P0, [R3+URZ+0x22840], R0 ;  /* 0x02284000030085a7 */ /* 0x000e64000800007f */
[----:B-1----:R-:W-:Y:S05]  /*b480*/  @!P0 BRA `(.L_x_47) ;  /* 0xfffffffc00ec8947 */ /* 0x002fea000383ffff */
[----:B------:R-:W-:Y:S05]  /*b490*/  BRA `(.L_x_87) ;  /* 0xffffffd400447947 */ /* 0x000fea000383ffff */
.L_x_48:
[----:B------:R-:W-:Y:S01]  /*b4a0*/  BSSY B0, `(.L_x_88) ;  /* 0x0000008000007945 */ /* 0x000fe20003800000 */
[----:B------:R-:W-:Y:S01]  /*b4b0*/  MOV R13, R0 ;  /* 0x00000000000d7202 */ /* 0x000fe20000000f00 */
[----:B------:R-:W-:Y:S02]  /*b4c0*/  IMAD.MOV.U32 R12, RZ, RZ, RZ ;  /* 0x000000ffff0c7224 */ /* 0x000fe400078e00ff */
[----:B------:R-:W-:Y:S02]  /*b4d0*/  IMAD.MOV.U32 R11, RZ, RZ, 0x181f ;  /* 0x0000181fff0b7424 */ /* 0x000fe400078e00ff */
[----:B------:R-:W-:-:S07]  /*b4e0*/  IMAD.MOV.U32 R15, RZ, RZ, -0x1 ;  /* 0xffffffffff0f7424 */ /* 0x000fce00078e00ff */
[----:B------:R-:W-:Y:S05]  /*b4f0*/  WARPSYNC.COLLECTIVE R15, `(.L_x_89) ;  /* 0x000000000f087348 */ /* 0x000fea0003c00000 */
[----:B------:R0:W1:Y:S02]  /*b500*/  SHFL.IDX P6, R14, R13, R12, R11 ;  /* 0x0000000c0d0e7389 */ /* 0x00006400000c000b */
[----:B01----:R-:W-:Y:S01]  /*b510*/  ENDCOLLECTIVE ;  /* 0x000000000000791b */ /* 0x003fe20003800000 */
.L_x_89:
[----:B------:R-:W-:Y:S05]  /*b520*/  BSYNC B0 ;  /* 0x0000000000007941 */ /* 0x000fea0003800000 */
.L_x_88:
[----:B------:R-:W-:Y:S01]  /*b530*/  IMAD.MOV.U32 R13, RZ, RZ, R3 ;  /* 0x000000ffff0d7224 */ /* 0x000fe200078e0003 */
[----:B------:R-:W-:Y:S01]  /*b540*/  MOV R15, 0xffffffff ;  /* 0xffffffff000f7802 */ /* 0x000fe20000000f00 */
[----:B------:R-:W-:Y:S01]  /*b550*/  IMAD.MOV.U32 R12, RZ, RZ, RZ ;  /* 0x000000ffff0c7224 */ /* 0x000fe200078e00ff */
[----:B------:R-:W-:Y:S01]  /*b560*/  MOV R4, R14 ;  /* 0x0000000e00047202 */ /* 0x000fe20000000f00 */
[----:B------:R-:W-:Y:S01]  /*b570*/  IMAD.MOV.U32 R11, RZ, RZ, 0x181f ;  /* 0x0000181fff0b7424 */ /* 0x000fe200078e00ff */
[----:B------:R-:W-:-:S07]  /*b580*/  @P0 LEA R7, R16, UR43, 0x1 ;  /* 0x0000002b10070c11 */ /* 0x000fce000f8e08ff */
[----:B------:R-:W-:Y:S05]  /*b590*/  WARPSYNC.COLLECTIVE R15, `(.L_x_90) ;  /* 0x000000000f087348 */ /* 0x000fea0003c00000 */
[----:B------:R0:W1:Y:S02]  /*b5a0*/  SHFL.IDX P6, R14, R13, R12, R11 ;  /* 0x0000000c0d0e7389 */ /* 0x00006400000c000b */
[----:B01----:R-:W-:Y:S01]  /*b5b0*/  ENDCOLLECTIVE ;  /* 0x000000000000791b */ /* 0x003fe20003800000 */
.L_x_90:
[----:B------:R-:W-:Y:S01]  /*b5c0*/  IMAD.MOV.U32 R13, RZ, RZ, R0 ;  /* 0x000000ffff0d7224 */ /* 0x000fe200078e0000 */
[----:B------:R-:W-:Y:S02]  /*b5d0*/  MOV R12, 0x1 ;  /* 0x00000001000c7802 */ /* 0x000fe40000000f00 */
[----:B------:R-:W-:-:S05]  /*b5e0*/  @P0 LEA R14, P1, R24, R14, 0x1 ;  /* 0x0000000e180e0211 */ /* 0x000fca00078208ff */
[----:B------:R-:W-:Y:S02]  /*b5f0*/  @P0 IMAD.X R5, RZ, RZ, R4, P1 ;  /* 0x000000ffff050224 */ /* 0x000fe400008e0604 */
[----:B------:R-:W-:-:S07]  /*b600*/  @P0 IMAD.MOV.U32 R4, RZ, RZ, R14 ;  /* 0x000000ffff040224 */ /* 0x000fce00078e000e */
[----:B------:R-:W-:Y:S05]  /*b610*/  WARPSYNC.COLLECTIVE R15, `(.L_x_91) ;  /* 0x000000000f087348 */ /* 0x000fea0003c00000 */
[----:B------:R0:W1:Y:S02]  /*b620*/  SHFL.IDX P6, R14, R13, R12, R11 ;  /* 0x0000000c0d0e7389 */ /* 0x00006400000c000b */
[----:B01----:R-:W-:Y:S01]  /*b630*/  ENDCOLLECTIVE ;  /* 0x000000000000791b */ /* 0x003fe20003800000 */
.L_x_91:
[----:B------:R-:W-:Y:S01]  /*b640*/  @!PT LDS RZ, [RZ] ;  /* 0x00000000fffff984 */ /* 0x000fe20000000800 */
[----:B------:R-:W-:Y:S01]  /*b650*/  @!PT LDS RZ, [RZ] ;  /* 0x00000000fffff984 */ /* 0x000fe20000000800 */
[----:B------:R-:W-:Y:S01]  /*b660*/  @!PT LDS RZ, [RZ] ;  /* 0x00000000fffff984 */ /* 0x000fe20000000800 */
[----:B------:R0:W-:Y:S01]  /*b670*/  @P0 LDGSTS.E.BYPASS.LTC128B.128 [R7+0x1c400], desc[UR36][R4.64], !P2 ;  /* 0x1c40000004070fae */ /* 0x0001e2000d101d64 */
[----:B------:R-:W-:Y:S01]  /*b680*/  ISETP.GE.AND P0, PT, R35, 0x11, PT ;  /* 0x000000112300780c */ /* 0x000fe20003f06270 */
[----:B------:R-:W-:-:S12]  /*b690*/  IMAD.MOV.U32 R13, RZ, RZ, R3 ;  /* 0x000000ffff0d7224 */ /* 0x000fd800078e0003 */
[----:B------:R-:W-:Y:S01]  /*b6a0*/  @P0 LEA R9, R16, UR43, 0x1 ;  /* 0x0000002b10090c11 */ /* 0x000fe2000f8e08ff */
[----:B0-----:R-:W-:-:S07]  /*b6b0*/  IMAD.MOV.U32 R6, RZ, RZ, R14 ;  /* 0x000000ffff067224 */ /* 0x001fce00078e000e */
[----:B------:R-:W-:Y:S05]  /*b6c0*/  WARPSYNC.COLLECTIVE R15, `(.L_x_92) ;  /* 0x000000000f087348 */ /* 0x000fea0003c00000 */
[----:B------:R0:W1:Y:S02]  /*b6d0*/  SHFL.IDX P6, R14, R13, R12, R11 ;  /* 0x0000000c0d0e7389 */ /* 0x00006400000c000b */
[----:B01----:R-:W-:Y:S01]  /*b6e0*/  ENDCOLLECTIVE ;  /* 0x000000000000791b */ /* 0x003fe20003800000 */
.L_x_92:
[----:B------:R-:W-:Y:S01]  /*b6f0*/  MOV R13, R0 ;  /* 0x00000000000d7202 */ /* 0x000fe20000000f00 */
[----:B------:R-:W-:Y:S01]  /*b700*/  IMAD.MOV.U32 R12, RZ, RZ, 0x2 ;  /* 0x00000002ff0c7424 */ /* 0x000fe200078e00ff */
[----:B------:R-:W-:-:S13]  /*b710*/  @P0 LEA R4, P1, R24, R14, 0x1 ;  /* 0x0000000e18040211 */ /* 0x000fda00078208ff */
[----:B------:R-:W-:Y:S05]  /*b720*/  WARPSYNC.COLLECTIVE R15, `(.L_x_93) ;  /* 0x000000000f087348 */ /* 0x000fea0003c00000 */
[----:B------:R0:W1:Y:S02]  /*b730*/  SHFL.IDX P6, R14, R13, R12, R11 ;  /* 0x0000000c0d0e7389 */ /* 0x00006400000c000b */
[----:B01----:R-:W-:Y:S01]  /*b740*/  ENDCOLLECTIVE ;  /* 0x000000000000791b */ /* 0x003fe20003800000 */
.L_x_93:
[----:B------:R-:W-:-:S05]  /*b750*/  @P0 IMAD.X R5, RZ, RZ, R6, P1 ;  /* 0x000000ffff050224 */ /* 0x000fca00008e0606 */
        /* <DEDUP_REMOVED lines=11> */
.L_x_94:
[----:B------:R-:W-:Y:S02]  /*b810*/  IMAD.MOV.U32 R13, RZ, RZ, R0 ;  /* 0x000000ffff0d7224 */ /* 0x000fe400078e0000 */
[----:B------:R-:W-:Y:S01]  /*b820*/  IMAD.MOV.U32 R12, RZ, RZ, 0x3 ;  /* 0x00000003ff0c7424 */ /* 0x000fe200078e00ff */
[----:B------:R-:W-:-:S13]  /*b830*/  @P0 LEA R4, P1, R24, R14, 0x1 ;  /* 0x0000000e18040211 */ /* 0x000fda00078208ff */
[----:B------:R-:W-:Y:S05]  /*b840*/  WARPSYNC.COLLECTIVE R15, `(.L_x_95) ;  /* 0x000000000f087348 */ /* 0x000fea0003c00000 */
[----:B------:R0:W1:Y:S02]  /*b850*/  SHFL.IDX P6, R14, R13, R12, R11 ;  /* 0x0000000c0d0e7389 */ /* 0x00006400000c000b */
[----:B01----:R-:W-:Y:S01]  /*b860*/  ENDCOLLECTIVE ;  /* 0x000000000000791b */ /* 0x003fe20003800000 */
.L_x_95:
[----:B------:R-:W-:-:S05]  /*b870*/  @P0 IADD3.X R5, RZ, R6, RZ, P1, !PT ;  /* 0x00000006ff050210 */ /* 0x000fca0000ffe4ff */
[----:B------:R-:W-:Y:S01]  /*b880*/  @!PT LDS RZ, [RZ] ;  /* 0x00000000fffff984 */ /* 0x000fe20000000800 */
[----:B------:R-:W-:Y:S01]  /*b890*/  @!PT LDS RZ, [RZ] ;  /* 0x00000000fffff984 */ /* 0x000fe20000000800 */
[----:B------:R-:W-:Y:S01]  /*b8a0*/  @!PT LDS RZ, [RZ] ;  /* 0x00000000fffff984 */ /* 0x000fe20000000800 */
[----:B------:R0:W-:Y:S01]  /*b8b0*/  @P0 LDGSTS.E.BYPASS.LTC128B.128 [R7+0x1d400], desc[UR36][R4.64], !P2 ;  /* 0x1d40000004070fae */ /* 0x0001e2000d101d64 */
[----:B------:R-:W-:Y:S02]  /*b8c0*/  ISETP.GE.AND P0, PT, R35, 0x31, PT ;  /* 0x000000312300780c */ /* 0x000fe40003f06270 */
[----:B------:R-:W-:-:S11]  /*b8d0*/  MOV R13, R3 ;  /* 0x00000003000d7202 */ /* 0x000fd60000000f00 */
[----:B------:R-:W-:Y:S01]  /*b8e0*/  @P0 LEA R9, R16, UR43, 0x1 ;  /* 0x0000002b10090c11 */ /* 0x000fe2000f8e08ff */
[----:B0-----:R-:W-:-:S07]  /*b8f0*/  IMAD.MOV.U32 R6, RZ, RZ, R14 ;  /* 0x000000ffff067224 */ /* 0x001fce00078e000e */
[----:B------:R-:W-:Y:S05]  /*b900*/  WARPSYNC.COLLECTIVE R15, `(.L_x_96) ;  /* 0x000000000f087348 */ /* 0x000fea0003c00000 */
[----:B------:R0:W1:Y:S02]  /*b910*/  SHFL.IDX P6, R14, R13, R12, R11 ;  /* 0x0000000c0d0e7389 */ /* 0x00006400000c000b */
[----:B01----:R-:W-:Y:S01]  /*b920*/  ENDCOLLECTIVE ;  /* 0x000000000000791b */ /* 0x003fe20003800000 */
.L_x_96:
[----:B------:R-:W-:Y:S02]  /*b930*/  IMAD.MOV.U32 R13, RZ, RZ, R0 ;  /* 0x000000ffff0d7224 */ /* 0x000fe400078e0000 */
[----:B------:R-:W-:Y:S01]  /*b940*/  IMAD.MOV.U32 R12, RZ, RZ, 0x4 ;  /* 0x00000004ff0c7424 */ /* 0x000fe200078e00ff */
[----:B------:R-:W-:-:S13]  /*b950*/  @P0 LEA R4, P1, R24, R14, 0x1 ;  /* 0x0000000e18040211 */ /* 0x000fda00078208ff */
[----:B------:R-:W-:Y:S05]  /*b960*/  WARPSYNC.COLLECTIVE R15, `(.L_x_97) ;  /* 0x000000000f087348 */ /* 0x000fea0003c00000 */
[----:B------:R0:W1:Y:S02]  /*b970*/  SHFL.IDX P6, R14, R13, R12, R11 ;  /* 0x0000000c0d0e7389 */ /* 0x00006400000c000b */
[----:B01----:R-:W-:Y:S01]  /*b980*/  ENDCOLLECTIVE ;  /* 0x000000000000791b */ /* 0x003fe20003800000 */
.L_x_97:
[----:B------:R-:W-:-:S05]  /*b990*/  @P0 IMAD.X R5, RZ, RZ, R6, P1 ;  /* 0x000000ffff050224 */ /* 0x000fca00008e0606 */
[----:B------:R-:W-:Y:S01]  /*b9a0*/  @!PT LDS RZ, [RZ] ;  /* 0x00000000fffff984 */ /* 0x000fe20000000800 */
[----:B------:R-:W-:Y:S01]  /*b9b0*/  @!PT LDS RZ, [RZ] ;  /* 0x00000000fffff984 */ /* 0x000fe20000000800 */
[----:B------:R-:W-:Y:S01]  /*b9c0*/  @!PT LDS RZ, [RZ] ;  /* 0x00000000fffff984 */ /* 0x000fe20000000800 */
[----:B------:R0:W-:Y:S01]  /*b9d0*/  @P0 LDGSTS.E.BYPASS.LTC128B.128 [R9+0x1dc00], desc[UR36][R4.64], !P2 ;  /* 0x1dc0000004090fae */ /* 0x0001e2000d101d64 */
[----:B------:R-:W-:Y:S01]  /*b9e0*/  ISETP.GE.AND P0, PT, R35, 0x41, PT ;  /* 0x000000412300780c */ /* 0x000fe20003f06270 */
[----:B------:R-:W-:-:S12]  /*b9f0*/  IMAD.MOV.U32 R13, RZ, RZ, R3 ;  /* 0x000000ffff0d7224 */ /* 0x000fd800078e0003 */
[----:B------:R-:W-:Y:S02]  /*ba00*/  @P0 LEA R7, R16, UR43, 0x1 ;  /* 0x0000002b10070c11 */ /* 0x000fe4000f8e08ff */
[----:B0-----:R-:W-:-:S07]  /*ba10*/  MOV R6, R14 ;  /* 0x0000000e00067202 */ /* 0x001fce0000000f00 */
[----:B------:R-:W-:Y:S05]  /*ba20*/  WARPSYNC.COLLECTIVE R15, `(.L_x_98) ;  /* 0x000000000f087348 */ /* 0x000fea0003c00000 */
[----:B------:R0:W1:Y:S02]  /*ba30*/  SHFL.IDX P6, R14, R13, R12, R11 ;  /* 0x0000000c0d0e7389 */ /* 0x00006400000c000b */
[----:B01----:R-:W-:Y:S01]  /*ba40*/  ENDCOLLECTIVE ;  /* 0x000000000000791b */ /* 0x003fe20003800000 */
.L_x_98:
[----:B------:R-:W-:Y:S01]  /*ba50*/  IMAD.MOV.U32 R13, RZ, RZ, R0 ;  /* 0x000000ffff0d7224 */ /* 0x000fe200078e0000 */
[----:B------:R-:W-:Y:S02]  /*ba60*/  MOV R12, 0x5 ;  /* 0x00000005000c7802 */ /* 0x000fe40000000f00 */
[----:B------:R-:W-:-:S13]  /*ba70*/  @P0 LEA R4, P1, R24, R14, 0x1 ;  /* 0x0000000e18040211 */ /* 0x000fda00078208ff */
[----:B------:R-:W-:Y:S05]  /*ba80*/  WARPSYNC.COLLECTIVE R15, `(.L_x_99) ;  /* 0x000000000f087348 */ /* 0x000fea0003c00000 */
[----:B------:R0:W1:Y:S02]  /*ba90*/  SHFL.IDX P6, R14, R13, R12, R11 ;  /* 0x0000000c0d0e7389 */ /* 0x00006400000c000b */
[----:B01----:R-:W-:Y:S01]  /*baa0*/  ENDCOLLECTIVE ;  /* 0x000000000000791b */ /* 0x003fe20003800000 */
.L_x_99:
[----:B------:R-:W-:-:S05]  /*bab0*/  @P0 IMAD.X R5, RZ, RZ, R6, P1 ;  /* 0x000000ffff050224 */ /* 0x000fca00008e0606 */
[----:B------:R-:W-:Y:S01]  /*bac0*/  @!PT LDS RZ, [RZ] ;  /* 0x00000000fffff984 */ /* 0x000fe20000000800 */
[----:B------:R-:W-:Y:S01]  /*bad0*/  @!PT LDS RZ, [RZ] ;  /* 0x00000000fffff984 */ /* 0x000fe20000000800 */
[----:B------:R-:W-:Y:S01]  /*bae0*/  @!PT LDS RZ, [RZ] ;  /* 0x00000000fffff984 */ /* 0x000fe20000000800 */
[----:B------:R0:W-:Y:S01]  /*baf0*/  @P0 LDGSTS.E.BYPASS.LTC128B.128 [R7+0x1e400], desc[UR36][R4.64], !P2 ;  /* 0x1e40000004070fae */ /* 0x0001e2000d101d64 */
[----:B------:R-:W-:Y:S02]  /*bb00*/  IMAD.MOV.U32 R13, RZ, RZ, R3 ;  /* 0x000000ffff0d7224 */ /* 0x000fe400078e0003 */
[----:B------:R-:W-:-:S07]  /*bb10*/  IMAD.MOV.U32 R6, RZ, RZ, R14 ;  /* 0x000000ffff067224 */ /* 0x000fce00078e000e */
[----:B0-----:R-:W-:Y:S05]  /*bb20*/  WARPSYNC.COLLECTIVE R15, `(.L_x_100) ;  /* 0x000000000f087348 */ /* 0x001fea0003c00000 */
[----:B------:R1:W2:Y:S02]  /*bb30*/  SHFL.IDX P6, R14, R13, R12, R11 ;  /* 0x0000000c0d0e7389 */ /* 0x0002a400000c000b */
[----:B012---:R-:W-:Y:S01]  /*bb40*/  ENDCOLLECTIVE ;  /* 0x000000000000791b */ /* 0x007fe20003800000 */
.L_x_100:
[----:B------:R-:W-:Y:S05]  /*bb50*/  BRA `(.L_x_101) ;  /* 0xffffffd000b87947 */ /* 0x000fea000383ffff */
.L_x_51:
[----:B------:R-:W-:Y:S01]  /*bb60*/  IMAD.MOV.U32 R13, RZ, RZ, R0 ;  /* 0x000000ffff0d7224 */ /* 0x000fe200078e0000 */
[----:B------:R-:W-:Y:S01]  /*bb70*/  MOV R12, RZ ;  /* 0x000000ff000c7202 */ /* 0x000fe20000000f00 */
[----:B------:R-:W-:Y:S02]  /*bb80*/  IMAD.MOV.U32 R11, RZ, RZ, 0x181f ;  /* 0x0000181fff0b7424 */ /* 0x000fe400078e00ff */
[----:B------:R-:W-:Y:S02]  /*bb90*/  IMAD.MOV.U32 R15, RZ, RZ, -0x1 ;  /* 0xffffffffff0f7424 */ /* 0x000fe400078e00ff */
[----:B------:R-:W-:-:S07]  /*bba0*/  IMAD R32, R32, 0x80, R27 ;  /* 0x0000008020207824 */ /* 0x000fce00078e021b */
[----:B------:R-:W-:Y:S05]  /*bbb0*/  WARPSYNC.COLLECTIVE R15, `(.L_x_102) ;  /* 0x000000000f087348 */ /* 0x000fea0003c00000 */
[----:B------:R0:W1:Y:S02]  /*bbc0*/  SHFL.IDX P6, R14, R13, R12, R11 ;  /* 0x0000000c0d0e7389 */ /* 0x00006400000c000b */
[----:B01----:R-:W-:Y:S01]  /*bbd0*/  ENDCOLLECTIVE ;  /* 0x000000000000791b */ /* 0x003fe20003800000 */
.L_x_102:
[----:B------:R-:W-:Y:S02]  /*bbe0*/  IADD3 R8, R32, 0x10, RZ ;  /* 0x0000001020087810 */ /* 0x000fe40007ffe0ff */
[----:B------:R-:W-:Y:S01]  /*bbf0*/  MOV R13, R6 ;  /* 0x00000006000d7202 */ /* 0x000fe20000000f00 */
[----:B------:R-:W-:-:S07]  /*bc00*/  IMAD.MOV.U32 R4, RZ, RZ, R14 ;  /* 0x000000ffff047224 */ /* 0x000fce00078e000e */
[----:B------:R-:W-:Y:S05]  /*bc10*/  WARPSYNC.COLLECTIVE R15, `(.L_x_103) ;  /* 0x000000000f087348 */ /* 0x000fea0003c00000 */
[----:B------:R0:W1:Y:S02]  /*bc20*/  SHFL.IDX P6, R14, R13, R12, R11 ;  /* 0x0000000c0d0e7389 */ /* 0x00006400000c000b */
[----:B01----:R-:W-:Y:S01]  /*bc30*/  ENDCOLLECTIVE ;  /* 0x000000000000791b */ /* 0x003fe20003800000 */
.L_x_103:
[----:B------:R-:W-:Y:S02]  /*bc40*/  ULDC UR4, c[0x0][0x288] ;  /* 0x0000a20000047ab9 */ /* 0x000fe40000000800 */
[----:B------:R-:W-:-:S05]  /*bc50*/  IMAD R3, R3, UR4, RZ ;  /* 0x0000000403037c24 */ /* 0x000fca000f8e02ff */
[----:B------:R-:W-:Y:S01]  /*bc60*/  ISETP.GE.AND P0, PT, R32, R3, PT ;  /* 0x000000032000720c */ /* 0x000fe20003f06270 */
[----:B------:R-:W-:Y:S02]  /*bc70*/  IMAD.MOV.U32 R13, RZ, RZ, R0 ;  /* 0x000000ffff0d7224 */ /* 0x000fe400078e0000 */
[----:B------:R-:W-:-:S10]  /*bc80*/  IMAD.MOV.U32 R12, RZ, RZ, 0x1 ;  /* 0x00000001ff0c7424 */ /* 0x000fd400078e00ff */
[----:B------:R-:W-:Y:S02]  /*bc90*/  @!P0 LEA R9, R16, UR43, 0x1 ;  /* 0x0000002b10098c11 */ /* 0x000fe4000f8e08ff */
[----:B------:R-:W-:-:S05]  /*bca0*/  @!P0 LEA R14, P2, R24, R14, 0x1 ;  /* 0x0000000e180e8211 */ /* 0x000fca00078408ff */
[----:B------:R-:W-:Y:S02]  /*bcb0*/  @!P0 IMAD.X R5, RZ, RZ, R4, P2 ;  /* 0x000000ffff058224 */ /* 0x000fe400010e0604 */
[----:B------:R-:W-:-:S07]  /*bcc0*/  @!P0 IMAD.MOV.U32 R4, RZ, RZ, R14 ;  /* 0x000000ffff048224 */ /* 0x000fce00078e000e */
[----:B------:R-:W-:Y:S05]  /*bcd0*/  WARPSYNC.COLLECTIVE R15, `(.L_x_104) ;  /* 0x000000000f087348 */ /* 0x000fea0003c00000 */
[----:B------:R0:W1:Y:S02]  /*bce0*/  SHFL.IDX P6, R14, R13, R12, R11 ;  /* 0x0000000c0d0e7389 */ /* 0x00006400000c000b */
[----:B01----:R-:W-:Y:S01]  /*bcf0*/  ENDCOLLECTIVE ;  /* 0x000000000000791b */ /* 0x003fe20003800000 */
.L_x_104:
[----:B------:R-:W-:Y:S01]  /*bd00*/  @!PT LDS RZ, [RZ] ;  /* 0x00000000fffff984 */ /* 0x000fe20000000800 */
[----:B------:R-:W-:Y:S01]  /*bd10*/  @!PT LDS RZ, [RZ] ;  /* 0x00000000fffff984 */ /* 0x000fe20000000800 */
[----:B------:R-:W-:Y:S01]  /*bd20*/  @!PT LDS RZ, [RZ] ;  /* 0x00000000fffff984 */ /* 0x000fe20000000800 */
[----:B------:R0:W-:Y:S01]  /*bd30*/  @!P0 LDGSTS.E.BYPASS.LTC128B.128 [R9+0x18400], desc[UR36][R4.64], !P1 ;  /* 0x1840000004098fae */ /* 0x0001e2000c901d64 */
[----:B------:R-:W-:Y:S01]  /*bd40*/  ISETP.GE.AND P0, PT, R8, R3, PT ;  /* 0x000000030800720c */ /* 0x000fe20003f06270 */
[----:B------:R-:W-:Y:S01]  /*bd50*/  VIADD R8, R32, 0x20 ;  /* 0x0000002020087836 */ /* 0x000fe20000000000 */
[----:B------:R-:W-:-:S11]  /*bd60*/  MOV R13, R6 ;  /* 0x00000006000d7202 */ /* 0x000fd60000000f00 */
[----:B------:R-:W-:Y:S01]  /*bd70*/  @!P0 LEA R21, R16, UR43, 0x1 ;  /* 0x0000002b10158c11 */ /* 0x000fe2000f8e08ff */
[----:B0-----:R-:W-:-:S07]  /*bd80*/  IMAD.MOV.U32 R7, RZ, RZ, R14 ;  /* 0x000000ffff077224 */ /* 0x001fce00078e000e */
[----:B------:R-:W-:Y:S05]  /*bd90*/  WARPSYNC.COLLECTIVE R15, `(.L_x_105) ;  /* 0x000000000f087348 */ /* 0x000fea0003c00000 */
[----:B------:R0:W1:Y:S02]  /*bda0*/  SHFL.IDX P6, R14, R13, R12, R11 ;  /* 0x0000000c0d0e7389 */ /* 0x00006400000c000b */
[----:B01----:R-:W-:Y:S01]  /*bdb0*/  ENDCOLLECTIVE ;  /* 0x000000000000791b */ /* 0x003fe20003800000 */
.L_x_105:
[----:B------:R-:W-:Y:S01]  /*bdc0*/  IMAD.MOV.U32 R13, RZ, RZ, R0 ;  /* 0x000000ffff0d7224 */ /* 0x000fe200078e0000 */
[----:B------:R-:W-:Y:S02]  /*bdd0*/  MOV R12, 0x2 ;  /* 0x00000002000c7802 */ /* 0x000fe40000000f00 */
[----:B------:R-:W-:-:S13]  /*bde0*/  @!P0 LEA R4, P2, R24, R14, 0x1 ;  /* 0x0000000e18048211 */ /* 0x000fda00078408ff */
[----:B------:R-:W-:Y:S05]  /*bdf0*/  WARPSYNC.COLLECTIVE R15, `(.L_x_106) ;  /* 0x000000000f087348 */ /* 0x000fea0003c00000 */
[----:B------:R0:W1:Y:S02]  /*be00*/  SHFL.IDX P6, R14, R13, R12, R11 ;  /* 0x0000000c0d0e7389 */ /* 0x00006400000c000b */
[----:B01----:R-:W-:Y:S01]  /*be10*/  ENDCOLLECTIVE ;  /* 0x000000000000791b */ /* 0x003fe20003800000 */
.L_x_106:
[----:B------:R-:W-:-:S05]  /*be20*/  @!P0 IMAD.X R5, RZ, RZ, R7, P2 ;  /* 0x000000ffff058224 */ /* 0x000fca00010e0607 */
[----:B------:R-:W-:Y:S01]  /*be30*/  @!PT LDS RZ, [RZ] ;  /* 0x00000000fffff984 */ /* 0x000fe20000000800 */
[----:B------:R-:W-:Y:S01]  /*be40*/  @!PT LDS RZ, [RZ] ;  /* 0x00000000fffff984 */ /* 0x000fe20000000800 */
[----:B------:R-:W-:Y:S01]  /*be50*/  @!PT LDS RZ, [RZ] ;  /* 0x00000000fffff984 */ /* 0x000fe20000000800 */
[----:B------:R0:W-:Y:S01]  /*be60*/  @!P0 LDGSTS.E.BYPASS.LTC128B.128 [R21+0x18c00], desc[UR36][R4.64], !P1 ;  /* 0x18c0000004158fae */ /* 0x0001e2000c901d64 */
[----:B------:R-:W-:Y:S02]  /*be70*/  ISETP.GE.AND P0, PT, R8, R3, PT ;  /* 0x000000030800720c */ /* 0x000fe40003f06270 */
[----:B------:R-:W-:Y:S01]  /*be80*/  IADD3 R8, R32, 0x30, RZ ;  /* 0x0000003020087810 */ /* 0x000fe20007ffe0ff */
[----:B------:R-:W-:-:S10]  /*be90*/  IMAD.MOV.U32 R13, RZ, RZ, R6 ;  /* 0x000000ffff0d7224 */ /* 0x000fd400078e0006 */
[----:B------:R-:W-:Y:S01]  /*bea0*/  @!P0 LEA R9, R16, UR43, 0x1 ;  /* 0x0000002b10098c11 */ /* 0x000fe2000f8e08ff */
[----:B0-----:R-:W-:-:S07]  /*beb0*/  IMAD.MOV.U32 R7, RZ, RZ, R14 ;  /* 0x000000ffff077224 */ /* 0x001fce00078e000e */
[----:B------:R-:W-:Y:S05]  /*bec0*/  WARPSYNC.COLLECTIVE R15, `(.L_x_107) ;  /* 0x000000000f087348 */ /* 0x000fea0003c00000 */
[----:B------:R0:W1:Y:S02]  /*bed0*/  SHFL.IDX P6, R14, R13, R12, R11 ;  /* 0x0000000c0d0e7389 */ /* 0x00006400000c000b */
[----:B01----:R-:W-:Y:S01]  /*bee0*/  ENDCOLLECTIVE ;  /* 0x000000000000791b */ /* 0x003fe20003800000 */
.L_x_107:
[----:B------:R-:W-:Y:S02]  /*bef0*/  IMAD.MOV.U32 R13, RZ, RZ, R0 ;  /* 0x000000ffff0d7224 */ /* 0x000fe400078e0000 */
[----:B------:R-:W-:Y:S01]  /*bf00*/  IMAD.MOV.U32 R12, RZ, RZ, 0x3 ;  /* 0x00000003ff0c7424 */ /* 0x000fe200078e00ff */
[----:B------:R-:W-:-:S13]  /*bf10*/  @!P0 LEA R4, P2, R24, R14, 0x1 ;  /* 0x0000000e18048211 */ /* 0x000fda00078408ff */
[----:B------:R-:W-:Y:S05]  /*bf20*/  WARPSYNC.COLLECTIVE R15, `(.L_x_108) ;  /* 0x000000000f087348 */ /* 0x000fea0003c00000 */
[----:B------:R0:W1:Y:S02]  /*bf30*/  SHFL.IDX P6, R14, R13, R12, R11 ;  /* 0x0000000c0d0e7389 */ /* 0x00006400000c000b */
[----:B01----:R-:W-:Y:S01]  /*bf40*/  ENDCOLLECTIVE ;  /* 0x000000000000791b */ /* 0x003fe20003800000 */
.L_x_108:
[----:B------:R-:W-:-:S05]  /*bf50*/  @!P0 IMAD.X R5, RZ, RZ, R7, P2 ;  /* 0x000000ffff058224 */ /* 0x000fca00010e0607 */
        /* <DEDUP_REMOVED lines=12> */
.L_x_109:
[----:B------:R-:W-:Y:S01]  /*c020*/  IMAD.MOV.U32 R13, RZ, RZ, R0 ;  /* 0x000000ffff0d7224 */ /* 0x000fe200078e0000 */
[----:B------:R-:W-:Y:S02]  /*c030*/  MOV R12, 0x4 ;  /* 0x00000004000c7802 */ /* 0x000fe40000000f00 */
[----:B------:R-:W-:-:S13]  /*c040*/  @!P0 LEA R4, P2, R24, R14, 0x1 ;  /* 0x0000000e18048211 */ /* 0x000fda00078408ff */
[----:B------:R-:W-:Y:S05]  /*c050*/  WARPSYNC.COLLECTIVE R15, `(.L_x_110) ;  /* 0x000000000f087348 */ /* 0x000fea0003c00000 */
[----:B------:R0:W1:Y:S02]  /*c060*/  SHFL.IDX P6, R14, R13, R12, R11 ;  /* 0x0000000c0d0e7389 */ /* 0x00006400000c000b */
[----:B01----:R-:W-:Y:S01]  /*c070*/  ENDCOLLECTIVE ;  /* 0x000000000000791b */ /* 0x003fe20003800000 */
.L_x_110:
        /* <DEDUP_REMOVED lines=13> */
.L_x_111:
[----:B------:R-:W-:Y:S02]  /*c150*/  IMAD.MOV.U32 R13, RZ, RZ, R0 ;  /* 0x000000ffff0d7224 */ /* 0x000fe400078e0000 */
[----:B------:R-:W-:Y:S01]  /*c160*/  IMAD.MOV.U32 R12, RZ, RZ, 0x5 ;  /* 0x00000005ff0c7424 */ /* 0x000fe200078e00ff */
[----:B------:R-:W-:-:S13]  /*c170*/  @!P0 LEA R4, P2, R24, R14, 0x1 ;  /* 0x0000000e18048211 */ /* 0x000fda00078408ff */
[----:B------:R-:W-:Y:S05]  /*c180*/  WARPSYNC.COLLECTIVE R15, `(.L_x_112) ;  /* 0x000000000f087348 */ /* 0x000fea0003c00000 */
[----:B------:R0:W1:Y:S02]  /*c190*/  SHFL.IDX P6, R14, R13, R12, R11 ;  /* 0x0000000c0d0e7389 */ /* 0x00006400000c000b */
[----:B01----:R-:W-:Y:S01]  /*c1a0*/  ENDCOLLECTIVE ;  /* 0x000000000000791b */ /* 0x003fe20003800000 */
.L_x_112:
[----:B------:R-:W-:-:S05]  /*c1b0*/  @!P0 IMAD.X R5, RZ, RZ, R7, P2 ;  /* 0x000000ffff058224 */ /* 0x000fca00010e0607 */
[----:B------:R-:W-:Y:S01]  /*c1c0*/  @!PT LDS RZ, [RZ] ;  /* 0x00000000fffff984 */ /* 0x000fe20000000800 */
[----:B------:R-:W-:Y:S01]  /*c1d0*/  @!PT LDS RZ, [RZ] ;  /* 0x00000000fffff984 */ /* 0x000fe20000000800 */
[----:B------:R-:W-:Y:S01]  /*c1e0*/  @!PT LDS RZ, [RZ] ;  /* 0x00000000fffff984 */ /* 0x000fe20000000800 */
[----:B------:R0:W-:Y:S01]  /*c1f0*/  @!P0 LDGSTS.E.BYPASS.LTC128B.128 [R9+0x1a400], desc[UR36][R4.64], !P1 ;  /* 0x1a40000004098fae */ /* 0x0001e2000c901d64 */
[----:B------:R-:W-:Y:S02]  /*c200*/  ISETP.GE.AND P0, PT, R8, R3, PT ;  /* 0x000000030800720c */ /* 0x000fe40003f06270 */
[----:B------:R-:W-:-:S11]  /*c210*/  MOV R13, R6 ;  /* 0x00000006000d7202 */ /* 0x000fd60000000f00 */
[----:B------:R-:W-:Y:S01]  /*c220*/  @!P0 LEA R21, R16, UR43, 0x1 ;  /* 0x0000002b10158c11 */ /* 0x000fe2000f8e08ff */
[----:B0-----:R-:W-:-:S07]  /*c230*/  IMAD.MOV.U32 R7, RZ, RZ, R14 ;  /* 0x000000ffff077224 */ /* 0x001fce00078e000e */
[----:B------:R-:W-:Y:S05]  /*c240*/  WARPSYNC.COLLECTIVE R15, `(.L_x_113) ;  /* 0x000000000f087348 */ /* 0x000fea0003c00000 */
[----:B------:R0:W1:Y:S02]  /*c250*/  SHFL.IDX P6, R14, R13, R12, R11 ;  /* 0x0000000c0d0e7389 */ /* 0x00006400000c000b */
[----:B01----:R-:W-:Y:S01]  /*c260*/  ENDCOLLECTIVE ;  /* 0x000000000000791b */ /* 0x003fe20003800000 */
.L_x_113:
[----:B------:R-:W-:Y:S02]  /*c270*/  IMAD.MOV.U32 R13, RZ, RZ, R0 ;  /* 0x000000ffff0d7224 */ /* 0x000fe400078e0000 */
[----:B------:R-:W-:Y:S01]  /*c280*/  IMAD.MOV.U32 R12, RZ, RZ, 0x6 ;  /* 0x00000006ff0c7424 */ /* 0x000fe200078e00ff */
[----:B------:R-:W-:-:S13]  /*c290*/  @!P0 LEA R4, P2, R24, R14, 0x1 ;  /* 0x0000000e18048211 */ /* 0x000fda00078408ff */
[----:B------:R-:W-:Y:S05]  /*c2a0*/  WARPSYNC.COLLECTIVE R15, `(.L_x_114) ;  /* 0x000000000f087348 */ /* 0x000fea0003c00000 */
[----:B------:R0:W1:Y:S02]  /*c2b0*/  SHFL.IDX P6, R14, R13, R12, R11 ;  /* 0x0000000c0d0e7389 */ /* 0x00006400000c000b */
[----:B01----:R-:W-:Y:S01]  /*c2c0*/  ENDCOLLECTIVE ;  /* 0x000000000000791b */ /* 0x003fe20003800000 */
.L_x_114:
[----:B------:R-:W-:-:S05]  /*c2d0*/  @!P0 IMAD.X R5, RZ, RZ, R7, P2 ;  /* 0x000000ffff058224 */ /* 0x000fca00010e0607 */
[----:B------:R-:W-:Y:S01]  /*c2e0*/  @!PT LDS RZ, [RZ] ;  /* 0x00000000fffff984 */ /* 0x000fe20000000800 */
[----:B------:R-:W-:Y:S01]  /*c2f0*/  @!PT LDS RZ, [RZ] ;  /* 0x00000000fffff984 */ /* 0x000fe20000000800 */
[----:B------:R-:W-:Y:S01]  /*c300*/  @!PT LDS RZ, [RZ] ;  /* 0x00000000fffff984 */ /* 0x000fe20000000800 */
[----:B------:R0:W-:Y:S01]  /*c310*/  @!P0 LDGSTS.E.BYPASS.LTC128B.128 [R21+0x1ac00], desc[UR36][R4.64], !P1 ;  /* 0x1ac0000004158fae */ /* 0x0001e2000c901d64 */
[----:B------:R-:W-:Y:S02]  /*c320*/  IMAD.MOV.U32 R13, RZ, RZ, R6 ;  /* 0x000000ffff0d7224 */ /* 0x000fe400078e0006 */
[----:B0-----:R-:W-:Y:S01]  /*c330*/  VIADD R4, R32, 0x60 ;  /* 0x0000006020047836 */ /* 0x001fe20000000000 */
[----:B------:R-:W-:-:S07]  /*c340*/  MOV R7, R14 ;  /* 0x0000000e00077202 */ /* 0x000fce0000000f00 */
[----:B------:R-:W-:Y:S05]  /*c350*/  WARPSYNC.COLLECTIVE R15, `(.L_x_115) ;  /* 0x000000000f087348 */ /* 0x000fea0003c00000 */
[----:B------:R0:W1:Y:S02]  /*c360*/  SHFL.IDX P6, R14, R13, R12, R11 ;  /* 0x0000000c0d0e7389 */ /* 0x00006400000c000b */
[----:B01----:R-:W-:Y:S01]  /*c370*/  ENDCOLLECTIVE ;  /* 0x000000000000791b */ /* 0x003fe20003800000 */
.L_x_115:
[----:B------:R-:W-:Y:S02]  /*c380*/  ISETP.GE.AND P0, PT, R4, R3, PT ;  /* 0x000000030400720c */ /* 0x000fe40003f06270 */
[----:B------:R-:W-:Y:S01]  /*c390*/  MOV R13, R0 ;  /* 0x00000000000d7202 */ /* 0x000fe20000000f00 */
[----:B------:R-:W-:-:S10]  /*c3a0*/  IMAD.MOV.U32 R12, RZ, RZ, 0x7 ;  /* 0x00000007ff0c7424 */ /* 0x000fd400078e00ff */
[----:B------:R-:W-:Y:S02]  /*c3b0*/  @!P0 LEA R9, R16, UR43, 0x1 ;  /* 0x0000002b10098c11 */ /* 0x000fe4000f8e08ff */
[----:B------:R-:W-:-:S13]  /*c3c0*/  @!P0 LEA R4, P2, R24, R14, 0x1 ;  /* 0x0000000e18048211 */ /* 0x000fda00078408ff */
[----:B------:R-:W-:Y:S05]  /*c3d0*/  WARPSYNC.COLLECTIVE R15, `(.L_x_116) ;  /* 0x000000000f087348 */ /* 0x000fea0003c00000 */
[----:B------:R0:W1:Y:S02]  /*c3e0*/  SHFL.IDX P6, R14, R13, R12, R11 ;  /* 0x0000000c0d0e7389 */ /* 0x00006400000c000b */
[----:B01----:R-:W-:Y:S01]  /*c3f0*/  ENDCOLLECTIVE ;  /* 0x000000000000791b */ /* 0x003fe20003800000 */
.L_x_116:
[----:B------:R-:W-:-:S05]  /*c400*/  @!P0 IMAD.X R5, RZ, RZ, R7, P2 ;  /* 0x000000ffff058224 */ /* 0x000fca00010e0607 */
[----:B------:R-:W-:Y:S01]  /*c410*/  @!PT LDS RZ, [RZ] ;  /* 0x00000000fffff984 */ /* 0x000fe20000000800 */
[----:B------:R-:W-:Y:S01]  /*c420*/  @!PT LDS RZ, [RZ] ;  /* 0x00000000fffff984 */ /* 0x000fe20000000800 */
[----:B------:R-:W-:Y:S01]  /*c430*/  @!PT LDS RZ, [RZ] ;  /* 0x00000000fffff984 */ /* 0x000fe20000000800 */
[----:B------:R0:W-:Y:S01]  /*c440*/  @!P0 LDGSTS.E.BYPASS.LTC128B.128 [R9+0x1b400], desc[UR36][R4.64], !P1 ;  /* 0x1b40000004098fae */ /* 0x0001e2000c901d64 */
[----:B------:R-:W-:Y:S02]  /*c450*/  IMAD.MOV.U32 R13, RZ, RZ, R6 ;  /* 0x000000ffff0d7224 */ /* 0x000fe400078e0006 */
[----:B------:R-:W-:-:S07]  /*c460*/  IMAD.MOV.U32 R7, RZ, RZ, R14 ;  /* 0x000000ffff077224 */ /* 0x000fce00078e000e */
[----:B0-----:R-:W-:Y:S05]  /*c470*/  WARPSYNC.COLLECTIVE R15, `(.L_x_117) ;  /* 0x000000000f087348 */ /* 0x001fea0003c00000 */
[----:B------:R1:W2:Y:S02]  /*c480*/  SHFL.IDX P6, R14, R13, R12, R11 ;  /* 0x0000000c0d0e7389 */ /* 0x0002a400000c000b */
[----:B012---:R-:W-:Y:S01]  /*c490*/  ENDCOLLECTIVE ;  /* 0x000000000000791b */ /* 0x007fe20003800000 */
.L_x_117:
[----:B------:R-:W-:Y:S05]  /*c4a0*/  BRA `(.L_x_118) ;  /* 0xffffffd000a47947 */ /* 0x000fea000383ffff */
.L_x_52:
[----:B0-----:R-:W-:-:S04]  /*c4b0*/  MOV R3, UR43 ;  /* 0x0000002b00037c02 */ /* 0x001fc80008000f00 */
[----:B------:R0:W1:Y:S03]  /*c4c0*/  SYNCS.PHASECHK.TRANS64.TRYWAIT P0, [R3+URZ+0x22820], R0 ;  /* 0x02282000030075a7 */ /* 0x000066000800017f */
[----:B-1----:R-:W-:Y:S05]  /*c4d0*/  @!P0 NANOSLEEP.SYNCS 0x989680 ;  /* 0x009896800000895d */ /* 0x002fea0003900000 */
[----:B------:R-:W1:Y:S02]  /*c4e0*/  @!P0 SYNCS.PHASECHK.TRANS64 P0, [R3+URZ+0x22820], R0 ;  /* 0x02282000030085a7 */ /* 0x000e64000800007f */
[----:B-1----:R-:W-:Y:S05]  /*c4f0*/  @!P0 BRA `(.L_x_52) ;  /* 0xfffffffc00ec8947 */ /* 0x002fea000383ffff */
[----:B------:R-:W-:Y:S05]  /*c500*/  BRA `(.L_x_119) ;  /* 0xffffffd000d47947 */ /* 0x000fea000383ffff */
.L_x_54:
[----:B0-----:R-:W-:-:S04]  /*c510*/  IMAD.U32 R3, RZ, RZ, UR43 ;  /* 0x0000002bff037e24 */ /* 0x001fc8000f8e00ff */
[----:B------:R0:W1:Y:S03]  /*c520*/  SYNCS.PHASECHK.TRANS64.TRYWAIT P0, [R3+URZ+0x22860], R0 ;  /* 0x02286000030075a7 */ /* 0x000066000800017f */
[----:B-1----:R-:W-:Y:S05]  /*c530*/  @!P0 NANOSLEEP.SYNCS 0x989680 ;  /* 0x009896800000895d */ /* 0x002fea0003900000 */
[----:B------:R-:W1:Y:S02]  /*c540*/  @!P0 SYNCS.PHASECHK.TRANS64 P0, [R3+URZ+0x22860], R0 ;  /* 0x02286000030085a7 */ /* 0x000e64000800007f */
[----:B-1----:R-:W-:Y:S05]  /*c550*/  @!P0 BRA `(.L_x_54) ;  /* 0xfffffffc00ec8947 */ /* 0x002fea000383ffff */
[----:B------:R-:W-:Y:S05]  /*c560*/  BRA `(.L_x_120) ;  /* 0xffffffd000d07947 */ /* 0x000fea000383ffff */
.L_x_55:
[----:B------:R-:W-:Y:S01]  /*c570*/  BSSY B0, `(.L_x_121) ;  /* 0x0000008000007945 */ /* 0x000fe20003800000 */
[----:B------:R-:W-:Y:S01]  /*c580*/  IMAD.MOV.U32 R13, RZ, RZ, R3 ;  /* 0x000000ffff0d7224 */ /* 0x000fe200078e0003 */
[----:B------:R-:W-:Y:S01]  /*c590*/  MOV R11, 0x181f ;  /* 0x0000181f000b7802 */ /* 0x000fe20000000f00 */
[----:B------:R-:W-:Y:S02]  /*c5a0*/  IMAD.MOV.U32 R12, RZ, RZ, RZ ;  /* 0x000000ffff0c7224 */ /* 0x000fe400078e00ff */
[----:B------:R-:W-:-:S07]  /*c5b0*/  IMAD.MOV.U32 R15, RZ, RZ, -0x1 ;  /* 0xffffffffff0f7424 */ /* 0x000fce00078e00ff */
[----:B------:R-:W-:Y:S05]  /*c5c0*/  WARPSYNC.COLLECTIVE R15, `(.L_x_122) ;  /* 0x000000000f087348 */ /* 0x000fea0003c00000 */
[----:B------:R0:W1:Y:S02]  /*c5d0*/  SHFL.IDX P6, R14, R13, R12, R11 ;  /* 0x0000000c0d0e7389 */ /* 0x00006400000c000b */
[----:B01----:R-:W-:Y:S01]  /*c5e0*/  ENDCOLLECTIVE ;  /* 0x000000000000791b */ /* 0x003fe20003800000 */
.L_x_122:
[----:B------:R-:W-:Y:S05]  /*c5f0*/  BSYNC B0 ;  /* 0x0000000000007941 */ /* 0x000fea0003800000 */
.L_x_121:
[----:B------:R-:W-:Y:S01]  /*c600*/  IMAD.MOV.U32 R13, RZ, RZ, R17 ;  /* 0x000000ffff0d7224 */ /* 0x000fe200078e0011 */
[----:B------:R-:W-:Y:S01]  /*c610*/  MOV R12, RZ ;  /* 0x000000ff000c7202 */ /* 0x000fe20000000f00 */
[----:B------:R-:W-:Y:S01]  /*c620*/  IMAD.MOV.U32 R11, RZ, RZ, 0x181f ;  /* 0x0000181fff0b7424 */ /* 0x000fe200078e00ff */
[----:B------:R-:W-:Y:S01]  /*c630*/  LEA R21, R16, UR43, 0x1 ;  /* 0x0000002b10157c11 */ /* 0x000fe2000f8e08ff */
[----:B------:R-:W-:Y:S01]  /*c640*/  IMAD.MOV.U32 R15, RZ, RZ, -0x1 ;  /* 0xffffffffff0f7424 */ /* 0x000fe200078e00ff */
[C---:B------:R-:W-:Y:S01]  /*c650*/  LOP3.LUT P2, RZ, R6.reuse, 0x2, RZ, 0xc0, !PT ;  /* 0x0000000206ff7812 */ /* 0x040fe2000784c0ff */
[----:B------:R-:W-:Y:S01]  /*c660*/  IMAD.MOV.U32 R0, RZ, RZ, R14 ;  /* 0x000000ffff007224 */ /* 0x000fe200078e000e */
[----:B------:R-:W-:Y:S01]  /*c670*/  LOP3.LUT P1, RZ, R6, 0x4, RZ, 0xc0, !PT ;  /* 0x0000000406ff7812 */ /* 0x000fe2000782c0ff */
[----:B------:R-:W-:-:S12]  /*c680*/  IMAD.SHL.U32 R24, R24, 0x2, RZ ;  /* 0x0000000218187824 */ /* 0x000fd800078e00ff */
[----:B------:R-:W-:Y:S05]  /*c690*/  WARPSYNC.COLLECTIVE R15, `(.L_x_123) ;  /* 0x000000000f087348 */ /* 0x000fea0003c00000 */
[----:B------:R0:W1:Y:S02]  /*c6a0*/  SHFL.IDX P6, R14, R13, R12, R11 ;  /* 0x0000000c0d0e7389 */ /* 0x00006400000c000b */
[----:B01----:R-:W-:Y:S01]  /*c6b0*/  ENDCOLLECTIVE ;  /* 0x000000000000791b */ /* 0x003fe20003800000 */
.L_x_123:
[----:B------:R-:W-:Y:S01]  /*c6c0*/  IMAD.MOV.U32 R8, RZ, RZ, RZ ;  /* 0x000000ffff087224 */ /* 0x000fe200078e00ff */
[----:B------:R-:W-:Y:S01]  /*c6d0*/  ISETP.LT.OR P3, PT, R35, 0x1, !P1 ;  /* 0x000000012300780c */ /* 0x000fe20004f61670 */
[----:B------:R-:W-:Y:S02]  /*c6e0*/  IMAD.MOV.U32 R13, RZ, RZ, R3 ;  /* 0x000000ffff0d7224 */ /* 0x000fe400078e0003 */
[----:B------:R-:W-:Y:S01]  /*c6f0*/  IMAD.MOV.U32 R12, RZ, RZ, 0x1 ;  /* 0x00000001ff0c7424 */ /* 0x000fe200078e00ff */
[----:B------:R-:W-:-:S13]  /*c700*/  IADD3 R4, P0, R14, R24, RZ ;  /* 0x000000180e047210 */ /* 0x000fda0007f1e0ff */
[----:B------:R-:W-:Y:S05]  /*c710*/  WARPSYNC.COLLECTIVE R15, `(.L_x_124) ;  /* 0x000000000f087348 */ /* 0x000fea0003c00000 */
[----:B------:R0:W1:Y:S02]  /*c720*/  SHFL.IDX P6, R14, R13, R12, R11 ;  /* 0x0000000c0d0e7389 */ /* 0x00006400000c000b */
[----:B01----:R-:W-:Y:S01]  /*c730*/  ENDCOLLECTIVE ;  /* 0x000000000000791b */ /* 0x003fe20003800000 */
.L_x_124:
[----:B------:R-:W-:Y:S02]  /*c740*/  IADD3.X R5, RZ, R0, RZ, P0, !PT ;  /* 0x00000000ff057210 */ /* 0x000fe400007fe4ff */
[----:B------:R-:W-:Y:S02]  /*c750*/  ISETP.LT.OR P0, PT, R35, 0x1, P4 ;  /* 0x000000012300780c */ /* 0x000fe40002701670 */
[----:B------:R-:W-:-:S11]  /*c760*/  MOV R13, R17 ;  /* 0x00000011000d7202 */ /* 0x000fd60000000f00 */
[----:B------:R-:W-:Y:S01]  /*c770*/  @!PT LDS RZ, [RZ] ;  /* 0x00000000fffff984 */ /* 0x000fe20000000800 */
[----:B------:R-:W-:Y:S01]  /*c780*/  @!PT LDS RZ, [RZ] ;  /* 0x00000000fffff984 */ /* 0x000fe20000000800 */
[----:B------:R-:W-:Y:S01]  /*c790*/  @!PT LDS RZ, [RZ] ;  /* 0x00000000fffff984 */ /* 0x000fe20000000800 */
[----:B------:R0:W-:Y:S01]  /*c7a0*/  LDGSTS.E.BYPASS.LTC128B.128 [R21+0x400], desc[UR36][R4.64], !P0 ;  /* 0x0040000004157fae */ /* 0x0001e2000c101d64 */
[----:B------:R-:W-:Y:S01]  /*c7b0*/  ISETP.LT.OR P0, PT, R35, 0x1, !P2 ;  /* 0x000000012300780c */ /* 0x000fe20005701670 */
[----:B------:R-:W-:-:S12]  /*c7c0*/  IMAD.MOV.U32 R0, RZ, RZ, R14 ;  /* 0x000000ffff007224 */ /* 0x000fd800078e000e */
[----:B0-----:R-:W-:Y:S05]  /*c7d0*/  WARPSYNC.COLLECTIVE R15, `(.L_x_125) ;  /* 0x000000000f087348 */ /* 0x001fea0003c00000 */
[----:B------:R1:W2:Y:S02]  /*c7e0*/  SHFL.IDX P6, R14, R13, R12, R11 ;  /* 0x0000000c0d0e7389 */ /* 0x0002a400000c000b */
[----:B012---:R-:W-:Y:S01]  /*c7f0*/  ENDCOLLECTIVE ;  /* 0x000000000000791b */ /* 0x007fe20003800000 */
.L_x_125:
[----:B------:R-:W-:Y:S01]  /*c800*/  @!PT LDS RZ, [RZ] ;  /* 0x00000000fffff984 */ /* 0x000fe20000000800 */
[----:B------:R-:W-:Y:S01]  /*c810*/  @!PT LDS RZ, [RZ] ;  /* 0x00000000fffff984 */ /* 0x000fe20000000800 */
[----:B------:R-:W-:Y:S01]  /*c820*/  @!PT LDS RZ, [RZ] ;  /* 0x00000000fffff984 */ /* 0x000fe20000000800 */
[----:B------:R-:W-:Y:S01]  /*c830*/  LDGSTS.E.BYPASS.LTC128B.128 [R21+0x3400], desc[UR36][R4.64+0x80], !P0 ;  /* 0x0340008004157fae */ /* 0x000fe2000c101d64 */
[----:B------:R-:W-:-:S03]  /*c840*/  LOP3.LUT P0, RZ, R6, 0x8, RZ, 0xc0, !PT ;  /* 0x0000000806ff7812 */ /* 0x000fc6000780c0ff */
[----:B------:R-:W-:Y:S01]  /*c850*/  LDGSTS.E.BYPASS.LTC128B.128 [R21+0x6400], desc[UR36][R4.64+0x100], !P3 ;  /* 0x0640010004157fae */ /* 0x000fe2000d901d64 */
[----:B------:R-:W-:Y:S01]  /*c860*/  ISETP.LT.OR P3, PT, R35, 0x1, !P0 ;  /* 0x000000012300780c */ /* 0x000fe20004761670 */
[----:B------:R-:W-:Y:S02]  /*c870*/  IMAD.MOV.U32 R13, RZ, RZ, R3 ;  /* 0x000000ffff0d7224 */ /* 0x000fe400078e0003 */
[----:B------:R-:W-:-:S10]  /*c880*/  IMAD.MOV.U32 R12, RZ, RZ, 0x2 ;  /* 0x00000002ff0c7424 */ /* 0x000fd400078e00ff */
[----:B------:R0:W-:Y:S02]  /*c890*/  LDGSTS.E.BYPASS.LTC128B.128 [R21+0x9400], desc[UR36][R4.64+0x180], !P3 ;  /* 0x0940018004157fae */ /* 0x0001e4000d901d64 */
[----:B0-----:R-:W-:-:S13]  /*c8a0*/  IADD3 R4, P3, R14, R24, RZ ;  /* 0x000000180e047210 */ /* 0x001fda0007f7e0ff */
[----:B------:R-:W-:Y:S05]  /*c8b0*/  WARPSYNC.COLLECTIVE R15, `(.L_x_126) ;  /* 0x000000000f087348 */ /* 0x000fea0003c00000 */
[----:B------:R0:W1:Y:S02]  /*c8c0*/  SHFL.IDX P6, R14, R13, R12, R11 ;  /* 0x0000000c0d0e7389 */ /* 0x00006400000c000b */
[----:B01----:R-:W-:Y:S01]  /*c8d0*/  ENDCOLLECTIVE ;  /* 0x000000000000791b */ /* 0x003fe20003800000 */
.L_x_126:
[----:B------:R-:W-:Y:S01]  /*c8e0*/  IMAD.X R5, RZ, RZ, R0, P3 ;  /* 0x000000ffff057224 */ /* 0x000fe200018e0600 */
[----:B------:R-:W-:Y:S01]  /*c8f0*/  ISETP.LT.OR P3, PT, R35, 0x11, P4 ;  /* 0x000000112300780c */ /* 0x000fe20002761670 */
[----:B------:R-:W-:-:S12]  /*c900*/  IMAD.MOV.U32 R13, RZ, RZ, R17 ;  /* 0x000000ffff0d7224 */ /* 0x000fd800078e0011 */
[----:B------:R-:W-:Y:S01]  /*c910*/  @!PT LDS RZ, [RZ] ;  /* 0x00000000fffff984 */ /* 0x000fe20000000800 */
[----:B------:R-:W-:Y:S01]  /*c920*/  @!PT LDS RZ, [RZ] ;  /* 0x00000000fffff984 */ /* 0x000fe20000000800 */
[----:B------:R-:W-:Y:S01]  /*c930*/  @!PT LDS RZ, [RZ] ;  /* 0x00000000fffff984 */ /* 0x000fe20000000800 */
[----:B------:R0:W-:Y:S01]  /*c940*/  LDGSTS.E.BYPASS.LTC128B.128 [R21+0xc00], desc[UR36][R4.64], !P3 ;  /* 0x00c0000004157fae */ /* 0x0001e2000d901d64 */
[----:B------:R-:W-:Y:S02]  /*c950*/  ISETP.LT.OR P3, PT, R35, 0x11, !P2 ;  /* 0x000000112300780c */ /* 0x000fe40005761670 */
[----:B------:R-:W-:-:S11]  /*c960*/  MOV R0, R14 ;  /* 0x0000000e00007202 */ /* 0x000fd60000000f00 */
[----:B0-----:R-:W-:Y:S05]  /*c970*/  WARPSYNC.COLLECTIVE R15, `(.L_x_127) ;  /* 0x000000000f087348 */ /* 0x001fea0003c00000 */
[----:B------:R1:W2:Y:S02]  /*c980*/  SHFL.IDX P6, R14, R13, R12, R11 ;  /* 0x0000000c0d0e7389 */ /* 0x0002a400000c000b */
[----:B012---:R-:W-:Y:S01]  /*c990*/  ENDCOLLECTIVE ;  /* 0x000000000000791b */ /* 0x007fe20003800000 */
.L_x_127:
[----:B------:R-:W-:Y:S01]  /*c9a0*/  @!PT LDS RZ, [RZ] ;  /* 0x00000000fffff984 */ /* 0x000fe20000000800 */
[----:B------:R-:W-:Y:S01]  /*c9b0*/  @!PT LDS RZ, [RZ] ;  /* 0x00000000fffff984 */ /* 0x000fe20000000800 */
[----:B------:R-:W-:Y:S01]  /*c9c0*/  @!PT LDS RZ, [RZ] ;  /* 0x00000000fffff984 */ /* 0x000fe20000000800 */
[----:B------:R-:W-:Y:S01]  /*c9d0*/  LDGSTS.E.BYPASS.LTC128B.128 [R21+0x3c00], desc[UR36][R4.64+0x80], !P3 ;  /* 0x03c0008004157fae */ /* 0x000fe2000d901d64 */
[----:B------:R-:W-:Y:S01]  /*c9e0*/  ISETP.LT.OR P3, PT, R35, 0x11, !P1 ;  /* 0x000000112300780c */ /* 0x000fe20004f61670 */
[----:B------:R-:W-:Y:S01]  /*c9f0*/  IMAD.MOV.U32 R13, RZ, RZ, R3 ;  /* 0x000000ffff0d7224 */ /* 0x000fe200078e0003 */
[----:B------:R-:W-:-:S11]  /*ca00*/  MOV R12, 0x3 ;  /* 0x00000003000c7802 */ /* 0x000fd60000000f00 */
[----:B------:R-:W-:Y:S01]  /*ca10*/  LDGSTS.E.BYPASS.LTC128B.128 [R21+0x6c00], desc[UR36][R4.64+0x100], !P3 ;  /* 0x06c0010004157fae */ /* 0x000fe2000d901d64 */
[----:B------:R-:W-:-:S13]  /*ca20*/  ISETP.LT.OR P3, PT, R35, 0x11, !P0 ;  /* 0x000000112300780c */ /* 0x000fda0004761670 */
[----:B------:R0:W-:Y:S02]  /*ca30*/  LDGSTS.E.BYPASS.LTC128B.128 [R21+0x9c00], desc[UR36][R4.64+0x180], !P3 ;  /* 0x09c0018004157fae */ /* 0x0001e4000d901d64 */
[----:B0-----:R-:W-:-:S13]  /*ca40*/  IADD3 R4, P3, R14, R24, RZ ;  /* 0x000000180e047210 */ /* 0x001fda0007f7e0ff */
[----:B------:R-:W-:Y:S05]  /*ca50*/  WARPSYNC.COLLECTIVE R15, `(.L_x_128) ;  /* 0x000000000f087348 */ /* 0x000fea0003c00000 */
[----:B------:R0:W1:Y:S02]  /*ca60*/  SHFL.IDX P6, R14, R13, R12, R11 ;  /* 0x0000000c0d0e7389 */ /* 0x00006400000c000b */
[----:B01----:R-:W-:Y:S01]  /*ca70*/  ENDCOLLECTIVE ;  /* 0x000000000000791b */ /* 0x003fe20003800000 */
.L_x_128:
[----:B------:R-:W-:Y:S01]  /*ca80*/  IMAD.X R5, RZ, RZ, R0, P3 ;  /* 0x000000ffff057224 */ /* 0x000fe200018e0600 */
[----:B------:R-:W-:Y:S01]  /*ca90*/  ISETP.LT.OR P3, PT, R35, 0x21, P4 ;  /* 0x000000212300780c */ /* 0x000fe20002761670 */
[----:B------:R-:W-:-:S12]  /*caa0*/  IMAD.MOV.U32 R13, RZ, RZ, R17 ;  /* 0x000000ffff0d7224 */ /* 0x000fd800078e0011 */
        /* <DEDUP_REMOVED lines=9> */
.L_x_129:
[----:B------:R-:W-:Y:S01]  /*cb40*/  @!PT LDS RZ, [RZ] ;  /* 0x00000000fffff984 */ /* 0x000fe20000000800 */
[----:B------:R-:W-:Y:S01]  /*cb50*/  @!PT LDS RZ, [RZ] ;  /* 0x00000000fffff984 */ /* 0x000fe20000000800 */
[----:B------:R-:W-:Y:S01]  /*cb60*/  @!PT LDS RZ, [RZ] ;  /* 0x00000000fffff984 */ /* 0x000fe20000000800 */
[----:B------:R-:W-:Y:S01]  /*cb70*/  LDGSTS.E.BYPASS.LTC128B.128 [R21+0x4400], desc[UR36][R4.64+0x80], !P3 ;  /* 0x0440008004157fae */ /* 0x000fe2000d901d64 */
[----:B------:R-:W-:Y:S02]  /*cb80*/  ISETP.LT.OR P3, PT, R35, 0x21, !P1 ;  /* 0x000000212300780c */ /* 0x000fe40004f61670 */
[----:B------:R-:W-:Y:S01]  /*cb90*/  MOV R13, R3 ;  /* 0x00000003000d7202 */ /* 0x000fe20000000f00 */
[----:B------:R-:W-:-:S10]  /*cba0*/  IMAD.MOV.U32 R12, RZ, RZ, 0x4 ;  /* 0x00000004ff0c7424 */ /* 0x000fd400078e00ff */
[----:B------:R-:W-:Y:S01]  /*cbb0*/  LDGSTS.E.BYPASS.LTC128B.128 [R21+0x7400], desc[UR36][R4.64+0x100], !P3 ;  /* 0x0740010004157fae */ /* 0x000fe2000d901d64 */
[----:B------:R-:W-:-:S13]  /*cbc0*/  ISETP.LT.OR P3, PT, R35, 0x21, !P0 ;  /* 0x000000212300780c */ /* 0x000fda0004761670 */
[----:B------:R0:W-:Y:S02]  /*cbd0*/  LDGSTS.E.BYPASS.LTC128B.128 [R21+0xa400], desc[UR36][R4.64+0x180], !P3 ;  /* 0x0a40018004157fae */ /* 0x0001e4000d901d64 */
[----:B0-----:R-:W-:-:S13]  /*cbe0*/  IADD3 R4, P3, R14, R24, RZ ;  /* 0x000000180e047210 */ /* 0x001fda0007f7e0ff */
[----:B------:R-:W-:Y:S05]  /*cbf0*/  WARPSYNC.COLLECTIVE R15, `(.L_x_130) ;  /* 0x000000000f087348 */ /* 0x000fea0003c00000 */
[----:B------:R0:W1:Y:S02]  /*cc00*/  SHFL.IDX P6, R14, R13, R12, R11 ;  /* 0x0000000c0d0e7389 */ /* 0x00006400000c000b */
[----:B01----:R-:W-:Y:S01]  /*cc10*/  ENDCOLLECTIVE ;  /* 0x000000000000791b */ /* 0x003fe20003800000 */
.L_x_130:
        /* <DEDUP_REMOVED lines=12> */
.L_x_131:
[----:B------:R-:W-:Y:S01]  /*cce0*/  @!PT LDS RZ, [RZ] ;  /* 0x00000000fffff984 */ /* 0x000fe20000000800 */
[----:B------:R-:W-:Y:S01]  /*ccf0*/  @!PT LDS RZ, [RZ] ;  /* 0x00000000fffff984 */ /* 0x000fe20000000800 */
[----:B------:R-:W-:Y:S01]  /*cd00*/  @!PT LDS RZ, [RZ] ;  /* 0x00000000fffff984 */ /* 0x000fe20000000800 */
[----:B------:R-:W-:Y:S01]  /*cd10*/  LDGSTS.E.BYPASS.LTC128B.128 [R21+0x4c00], desc[UR36][R4.64+0x80], !P3 ;  /* 0x04c0008004157fae */ /* 0x000fe2000d901d64 */
[----:B------:R-:W-:Y:S01]  /*cd20*/  ISETP.LT.OR P3, PT, R35, 0x31, !P1 ;  /* 0x000000312300780c */ /* 0x000fe20004f61670 */
[----:B------:R-:W-:Y:S02]  /*cd30*/  IMAD.MOV.U32 R13, RZ, RZ, R3 ;  /* 0x000000ffff0d7224 */ /* 0x000fe400078e0003 */
        /* <DEDUP_REMOVED lines=8> */
.L_x_132:
[----:B------:R-:W-:Y:S01]  /*cdc0*/  IADD3.X R5, RZ, R0, RZ, P3, !PT ;  /* 0x00000000ff057210 */ /* 0x000fe20001ffe4ff */
[----:B------:R-:W-:Y:S01]  /*cdd0*/  VIADD R0, R21, 0x400 ;  /* 0x0000040015007836 */ /* 0x000fe20000000000 */
        /* <DEDUP_REMOVED lines=11> */
.L_x_133:
[----:B------:R-:W-:Y:S01]  /*ce90*/  @!PT LDS RZ, [RZ] ;  /* 0x00000000fffff984 */ /* 0x000fe20000000800 */
[----:B------:R-:W-:Y:S01]  /*cea0*/  @!PT LDS RZ, [RZ] ;  /* 0x00000000fffff984 */ /* 0x000fe20000000800 */
[----:B------:R-:W-:Y:S01]  /*ceb0*/  @!PT LDS RZ, [RZ] ;  /* 0x00000000fffff984 */ /* 0x000fe20000000800 */
[----:B------:R0:W-:Y:S01]  /*cec0*/  LDGSTS.E.BYPASS.LTC128B.128 [R21+0x5400], desc[UR36][R4.64+0x80], !P3 ;  /* 0x0540008004157fae */ /* 0x0001e2000d901d64 */
[----:B------:R-:W-:-:S13]  /*ced0*/  ISETP.LT.OR P3, PT, R35, 0x41, !P1 ;  /* 0x000000412300780c */ /* 0x000fda0004f61670 */
[----:B------:R0:W-:Y:S01]  /*cee0*/  LDGSTS.E.BYPASS.LTC128B.128 [R21+0x8400], desc[UR36][R4.64+0x100], !P3 ;  /* 0x0840010004157fae */ /* 0x0001e2000d901d64 */
[----:B------:R-:W-:-:S13]  /*cef0*/  ISETP.LT.OR P3, PT, R35, 0x41, !P0 ;  /* 0x000000412300780c */ /* 0x000fda0004761670 */
[----:B------:R0:W-:Y:S01]  /*cf00*/  LDGSTS.E.BYPASS.LTC128B.128 [R21+0xb400], desc[UR36][R4.64+0x180], !P3 ;  /* 0x0b40018004157fae */ /* 0x0001e2000d901d64 */
[----:B------:R-:W-:Y:S05]  /*cf10*/  BRA `(.L_x_134) ;  /* 0xffffffcc00f47947 */ /* 0x000fea000383ffff */
.L_x_62:
[----:B-1----:R1:W2:Y:S02]  /*cf20*/  SYNCS.PHASECHK.TRANS64.TRYWAIT P0, [R32+URZ+0x22840], R31 ;  /* 0x0228401f200075a7 */ /* 0x0022a4000800017f */
[----:B--2---:R-:W-:Y:S05]  /*cf30*/  @!P0 NANOSLEEP.SYNCS 0x989680 ;  /* 0x009896800000895d */ /* 0x004fea0003900000 */
[----:B------:R-:W2:Y:S02]  /*cf40*/  @!P0 SYNCS.PHASECHK.TRANS64 P0, [R32+URZ+0x22840], R31 ;  /* 0x0228401f200085a7 */ /* 0x000ea4000800007f */
[----:B--2---:R-:W-:Y:S05]  /*cf50*/  @!P0 BRA `(.L_x_62) ;  /* 0xfffffffc00f08947 */ /* 0x004fea000383ffff */
[----:B------:R-:W-:Y:S05]  /*cf60*/  BRA `(.L_x_135) ;  /* 0xffffffd000f47947 */ /* 0x000fea000383ffff */
.L_x_63:
[----:B------:R-:W-:Y:S01]  /*cf70*/  BSSY B1, `(.L_x_136) ;  /* 0x0000008000017945 */ /* 0x000fe20003800000 */
[----:B------:R-:W-:Y:S01]  /*cf80*/  IMAD.MOV.U32 R13, RZ, RZ, R3 ;  /* 0x000000ffff0d7224 */ /* 0x000fe200078e0003 */
[----:B------:R-:W-:Y:S01]  /*cf90*/  MOV R12, RZ ;  /* 0x000000ff000c7202 */ /* 0x000fe20000000f00 */
[----:B------:R-:W-:Y:S02]  /*cfa0*/  IMAD.MOV.U32 R11, RZ, RZ, 0x181f ;  /* 0x0000181fff0b7424 */ /* 0x000fe400078e00ff */
[----:B------:R-:W-:-:S07]  /*cfb0*/  IMAD.MOV.U32 R15, RZ, RZ, -0x1 ;  /* 0xffffffffff0f7424 */ /* 0x000fce00078e00ff */
[----:B-1----:R-:W-:Y:S05]  /*cfc0*/  WARPSYNC.COLLECTIVE R15, `(.L_x_137) ;  /* 0x000000000f087348 */ /* 0x002fea0003c00000 */
[----:B------:R0:W2:Y:S02]  /*cfd0*/  SHFL.IDX P6, R14, R13, R12, R11 ;  /* 0x0000000c0d0e7389 */ /* 0x0000a400000c000b */
[----:B012---:R-:W-:Y:S01]  /*cfe0*/  ENDCOLLECTIVE ;  /* 0x000000000000791b */ /* 0x007fe20003800000 */
.L_x_137:
[----:B------:R-:W-:Y:S05]  /*cff0*/  BSYNC B1 ;  /* 0x0000000000017941 */ /* 0x000fea0003800000 */
.L_x_136:
[----:B------:R-:W-:Y:S01]  /*d000*/  MOV R13, R10 ;  /* 0x0000000a000d7202 */ /* 0x000fe20000000f00 */
[----:B------:R-:W-:Y:S01]  /*d010*/  IMAD.MOV.U32 R12, RZ, RZ, RZ ;  /* 0x000000ffff0c7224 */ /* 0x000fe200078e00ff */
[----:B------:R-:W-:Y:S01]  /*d020*/  LEA R17, R17, UR43, 0x1 ;  /* 0x0000002b11117c11 */ /* 0x000fe2000f8e08ff */
[----:B------:R-:W-:Y:S02]  /*d030*/  IMAD.MOV.U32 R11, RZ, RZ, 0x181f ;  /* 0x0000181fff0b7424 */ /* 0x000fe400078e00ff */
[----:B------:R-:W-:Y:S02]  /*d040*/  IMAD.MOV.U32 R15, RZ, RZ, -0x1 ;  /* 0xffffffffff0f7424 */ /* 0x000fe400078e00ff */
[----:B------:R-:W-:-:S07]  /*d050*/  IMAD.MOV.U32 R5, RZ, RZ, R14 ;  /* 0x000000ffff057224 */ /* 0x000fce00078e000e */
[----:B------:R-:W-:Y:S05]  /*d060*/  WARPSYNC.COLLECTIVE R15, `(.L_x_138) ;  /* 0x000000000f087348 */ /* 0x000fea0003c00000 */
[----:B------:R0:W1:Y:S02]  /*d070*/  SHFL.IDX P6, R14, R13, R12, R11 ;  /* 0x0000000c0d0e7389 */ /* 0x00006400000c000b */
[----:B01----:R-:W-:Y:S01]  /*d080*/  ENDCOLLECTIVE ;  /* 0x000000000000791b */ /* 0x003fe20003800000 */
.L_x_138:
[----:B------:R-:W-:Y:S02]  /*d090*/  IMAD.MOV.U32 R13, RZ, RZ, R3 ;  /* 0x000000ffff0d7224 */ /* 0x000fe400078e0003 */
[----:B------:R-:W-:Y:S01]  /*d0a0*/  IMAD.MOV.U32 R12, RZ, RZ, 0x1 ;  /* 0x00000001ff0c7424 */ /* 0x000fe200078e00ff */
[----:B------:R-:W-:-:S13]  /*d0b0*/  IADD3 R4, P0, R14, R24, RZ ;  /* 0x000000180e047210 */ /* 0x000fda0007f1e0ff */
[----:B------:R-:W-:Y:S05]  /*d0c0*/  WARPSYNC.COLLECTIVE R15, `(.L_x_139) ;  /* 0x000000000f087348 */ /* 0x000fea0003c00000 */
[----:B------:R0:W1:Y:S02]  /*d0d0*/  SHFL.IDX P6, R14, R13, R12, R11 ;  /* 0x0000000c0d0e7389 */ /* 0x00006400000c000b */
[----:B01----:R-:W-:Y:S01]  /*d0e0*/  ENDCOLLECTIVE ;  /* 0x000000000000791b */ /* 0x003fe20003800000 */
.L_x_139:
[----:B------:R-:W-:-:S05]  /*d0f0*/  IADD3.X R5, RZ, R5, RZ, P0, !PT ;  /* 0x00000005ff057210 */ /* 0x000fca00007fe4ff */
[----:B------:R-:W-:Y:S01]  /*d100*/  @!PT LDS RZ, [RZ] ;  /* 0x00000000fffff984 */ /* 0x000fe20000000800 */
[----:B------:R-:W-:Y:S01]  /*d110*/  @!PT LDS RZ, [RZ] ;  /* 0x00000000fffff984 */ /* 0x000fe20000000800 */
[----:B------:R-:W-:Y:S01]  /*d120*/  @!PT LDS RZ, [RZ] ;  /* 0x00000000fffff984 */ /* 0x000fe20000000800 */
[----:B------:R0:W-:Y:S01]  /*d130*/  LDGSTS.E.BYPASS.LTC128B.128 [R17+0x1c400], desc[UR36][R4.64], !P1 ;  /* 0x1c40000004117fae */ /* 0x0001e2000c901d64 */
[----:B------:R-:W-:Y:S01]  /*d140*/  MOV R13, R10 ;  /* 0x0000000a000d7202 */ /* 0x000fe20000000f00 */
[----:B------:R-:W-:-:S07]  /*d150*/  IMAD.MOV.U32 R7, RZ, RZ, R14 ;  /* 0x000000ffff077224 */ /* 0x000fce00078e000e */
[----:B0-----:R-:W-:Y:S05]  /*d160*/  WARPSYNC.COLLECTIVE R15, `(.L_x_140) ;  /* 0x000000000f087348 */ /* 0x001fea0003c00000 */
[----:B------:R1:W2:Y:S02]  /*d170*/  SHFL.IDX P6, R14, R13, R12, R11 ;  /* 0x0000000c0d0e7389 */ /* 0x0002a400000c000b */
[----:B012---:R-:W-:Y:S01]  /*d180*/  ENDCOLLECTIVE ;  /* 0x000000000000791b */ /* 0x007fe20003800000 */
.L_x_140:
[----:B------:R-:W-:Y:S02]  /*d190*/  IMAD.MOV.U32 R13, RZ, RZ, R3 ;  /* 0x000000ffff0d7224 */ /* 0x000fe400078e0003 */
[----:B------:R-:W-:Y:S01]  /*d1a0*/  IMAD.MOV.U32 R12, RZ, RZ, 0x2 ;  /* 0x00000002ff0c7424 */ /* 0x000fe200078e00ff */
[----:B------:R-:W-:-:S13]  /*d1b0*/  IADD3 R6, P0, R14, R24, RZ ;  /* 0x000000180e067210 */ /* 0x000fda0007f1e0ff */
[----:B------:R-:W-:Y:S05]  /*d1c0*/  WARPSYNC.COLLECTIVE R15, `(.L_x_141) ;  /* 0x000000000f087348 */ /* 0x000fea0003c00000 */
[----:B------:R0:W1:Y:S02]  /*d1d0*/  SHFL.IDX P6, R14, R13, R12, R11 ;  /* 0x0000000c0d0e7389 */ /* 0x00006400000c000b */
[----:B01----:R-:W-:Y:S01]  /*d1e0*/  ENDCOLLECTIVE ;  /* 0x000000000000791b */ /* 0x003fe20003800000 */
.L_x_141:
[----:B------:R-:W-:-:S05]  /*d1f0*/  IMAD.X R7, RZ, RZ, R7, P0 ;  /* 0x000000ffff077224 */ /* 0x000fca00000e0607 */
[----:B------:R-:W-:Y:S01]  /*d200*/  @!PT LDS RZ, [RZ] ;  /* 0x00000000fffff984 */ /* 0x000fe20000000800 */
[----:B------:R-:W-:Y:S01]  /*d210*/  @!PT LDS RZ, [RZ] ;  /* 0x00000000fffff984 */ /* 0x000fe20000000800 */
[----:B------:R-:W-:Y:S01]  /*d220*/  @!PT LDS RZ, [RZ] ;  /* 0x00000000fffff984 */ /* 0x000fe20000000800 */
[----:B------:R0:W-:Y:S01]  /*d230*/  LDGSTS.E.BYPASS.LTC128B.128 [R17+0x1cc00], desc[UR36][R6.64], !P1 ;  /* 0x1cc0000006117fae */ /* 0x0001e2000c901d64 */
[----:B------:R-:W-:Y:S01]  /*d240*/  IMAD.MOV.U32 R13, RZ, RZ, R10 ;  /* 0x000000ffff0d7224 */ /* 0x000fe200078e000a */
[----:B------:R-:W-:-:S07]  /*d250*/  MOV R4, R14 ;  /* 0x0000000e00047202 */ /* 0x000fce0000000f00 */
[----:B0-----:R-:W-:Y:S05]  /*d260*/  WARPSYNC.COLLECTIVE R15, `(.L_x_142) ;  /* 0x000000000f087348 */ /* 0x001fea0003c00000 */
[----:B------:R1:W2:Y:S02]  /*d270*/  SHFL.IDX P6, R14, R13, R12, R11 ;  /* 0x0000000c0d0e7389 */ /* 0x0002a400000c000b */
[----:B012---:R-:W-:Y:S01]  /*d280*/  ENDCOLLECTIVE ;  /* 0x000000000000791b */ /* 0x007fe20003800000 */
.L_x_142:
[----:B------:R-:W-:Y:S01]  /*d290*/  IMAD.MOV.U32 R13, RZ, RZ, R3 ;  /* 0x000000ffff0d7224 */ /* 0x000fe200078e0003 */
[----:B------:R-:W-:Y:S02]  /*d2a0*/  MOV R12, 0x3 ;  /* 0x00000003000c7802 */ /* 0x000fe40000000f00 */
[----:B------:R-:W-:-:S13]  /*d2b0*/  IADD3 R6, P0, R14, R24, RZ ;  /* 0x000000180e067210 */ /* 0x000fda0007f1e0ff */
[----:B------:R-:W-:Y:S05]  /*d2c0*/  WARPSYNC.COLLECTIVE R15, `(.L_x_143) ;  /* 0x000000000f087348 */ /* 0x000fea0003c00000 */
[----:B------:R0:W1:Y:S02]  /*d2d0*/  SHFL.IDX P6, R14, R13, R12, R11 ;  /* 0x0000000c0d0e7389 */ /* 0x00006400000c000b */
[----:B01----:R-:W-:Y:S01]  /*d2e0*/  ENDCOLLECTIVE ;  /* 0x000000000000791b */ /* 0x003fe20003800000 */
.L_x_143:
[----:B------:R-:W-:-:S05]  /*d2f0*/  IMAD.X R7, RZ, RZ, R4, P0 ;  /* 0x000000ffff077224 */ /* 0x000fca00000e0604 */
[----:B------:R-:W-:Y:S01]  /*d300*/  @!PT LDS RZ, [RZ] ;  /* 0x00000000fffff984 */ /* 0x000fe20000000800 */
[----:B------:R-:W-:Y:S01]  /*d310*/  @!PT LDS RZ, [RZ] ;  /* 0x00000000fffff984 */ /* 0x000fe20000000800 */
[----:B------:R-:W-:Y:S01]  /*d320*/  @!PT LDS RZ, [RZ] ;  /* 0x00000000fffff984 */ /* 0x000fe20000000800 */
[----:B------:R0:W-:Y:S01]  /*d330*/  LDGSTS.E.BYPASS.LTC128B.128 [R17+0x1d400], desc[UR36][R6.64], !P1 ;  /* 0x1d40000006117fae */ /* 0x0001e2000c901d64 */
[----:B------:R-:W-:Y:S02]  /*d340*/  IMAD.MOV.U32 R13, RZ, RZ, R10 ;  /* 0x000000ffff0d7224 */ /* 0x000fe400078e000a */
[----:B------:R-:W-:-:S07]  /*d350*/  IMAD.MOV.U32 R5, RZ, RZ, R14 ;  /* 0x000000ffff057224 */ /* 0x000fce00078e000e */
[----:B0-----:R-:W-:Y:S05]  /*d360*/  WARPSYNC.COLLECTIVE R15, `(.L_x_144) ;  /* 0x000000000f087348 */ /* 0x001fea0003c00000 */
[----:B------:R1:W2:Y:S02]  /*d370*/  SHFL.IDX P6, R14, R13, R12, R11 ;  /* 0x0000000c0d0e7389 */ /* 0x0002a400000c000b */
[----:B012---:R-:W-:Y:S01]  /*d380*/  ENDCOLLECTIVE ;  /* 0x000000000000791b */ /* 0x007fe20003800000 */
.L_x_144:
[----:B------:R-:W-:Y:S01]  /*d390*/  MOV R13, R3 ;  /* 0x00000003000d7202 */ /* 0x000fe20000000f00 */
[----:B------:R-:W-:Y:S01]  /*d3a0*/  IMAD.MOV.U32 R12, RZ, RZ, 0x4 ;  /* 0x00000004ff0c7424 */ /* 0x000fe200078e00ff */
[----:B------:R-:W-:-:S13]  /*d3b0*/  IADD3 R4, P0, R14, R24, RZ ;  /* 0x000000180e047210 */ /* 0x000fda0007f1e0ff */
[----:B------:R-:W-:Y:S05]  /*d3c0*/  WARPSYNC.COLLECTIVE R15, `(.L_x_145) ;  /* 0x000000000f087348 */ /* 0x000fea0003c00000 */
[----:B------:R0:W1:Y:S02]  /*d3d0*/  SHFL.IDX P6, R14, R13, R12, R11 ;  /* 0x0000000c0d0e7389 */ /* 0x00006400000c000b */
[----:B01----:R-:W-:Y:S01]  /*d3e0*/  ENDCOLLECTIVE ;  /* 0x000000000000791b */ /* 0x003fe20003800000 */
.L_x_145:
        /* <DEDUP_REMOVED lines=10> */
.L_x_146:
[----:B------:R-:W-:Y:S02]  /*d490*/  IMAD.MOV.U32 R13, RZ, RZ, R3 ;  /* 0x000000ffff0d7224 */ /* 0x000fe400078e0003 */
[----:B------:R-:W-:Y:S01]  /*d4a0*/  IMAD.MOV.U32 R12, RZ, RZ, 0x5 ;  /* 0x00000005ff0c7424 */ /* 0x000fe200078e00ff */
[----:B------:R-:W-:-:S13]  /*d4b0*/  IADD3 R4, P0, R14, R24, RZ ;  /* 0x000000180e047210 */ /* 0x000fda0007f1e0ff */
[----:B------:R-:W-:Y:S05]  /*d4c0*/  WARPSYNC.COLLECTIVE R15, `(.L_x_147) ;  /* 0x000000000f087348 */ /* 0x000fea0003c00000 */
[----:B------:R0:W1:Y:S02]  /*d4d0*/  SHFL.IDX P6, R14, R13, R12, R11 ;  /* 0x0000000c0d0e7389 */ /* 0x00006400000c000b */
[----:B01----:R-:W-:Y:S01]  /*d4e0*/  ENDCOLLECTIVE ;  /* 0x000000000000791b */ /* 0x003fe20003800000 */
.L_x_147:
        /* <DEDUP_REMOVED lines=10> */
.L_x_148:
[----:B------:R-:W-:Y:S01]  /*d590*/  IMAD.MOV.U32 R37, RZ, RZ, R14 ;  /* 0x000000ffff257224 */ /* 0x000fe200078e000e */
[----:B------:R-:W-:Y:S06]  /*d5a0*/  BRA `(.L_x_149) ;  /* 0xffffffd0004c7947 */ /* 0x000fec000383ffff */
.L_x_68:
[----:B---3--:R3:W4:Y:S02]  /*d5b0*/  SYNCS.PHASECHK.TRANS64.TRYWAIT P0, [R32+URZ+0x22860], R31 ;  /* 0x0228601f200075a7 */ /* 0x008724000800017f */
[----:B----4-:R-:W-:Y:S05]  /*d5c0*/  @!P0 NANOSLEEP.SYNCS 0x989680 ;  /* 0x009896800000895d */ /* 0x010fea0003900000 */
[----:B------:R-:W4:Y:S02]  /*d5d0*/  @!P0 SYNCS.PHASECHK.TRANS64 P0, [R32+URZ+0x22860], R31 ;  /* 0x0228601f200085a7 */ /* 0x000f24000800007f */
[----:B----4-:R-:W-:Y:S05]  /*d5e0*/  @!P0 BRA `(.L_x_68) ;  /* 0xfffffffc00f08947 */ /* 0x010fea000383ffff */
[----:B------:R-:W-:Y:S05]  /*d5f0*/  BRA `(.L_x_150) ;  /* 0xffffffd000987947 */ /* 0x000fea000383ffff */
.L_x_69:
[----:B------:R-:W-:Y:S01]  /*d600*/  BSSY B1, `(.L_x_151) ;  /* 0x0000008000017945 */ /* 0x000fe20003800000 */
[----:B------:R-:W-:Y:S01]  /*d610*/  IMAD.MOV.U32 R13, RZ, RZ, R18 ;  /* 0x000000ffff0d7224 */ /* 0x000fe200078e0012 */
[----:B------:R-:W-:Y:S01]  /*d620*/  MOV R11, 0x181f ;  /* 0x0000181f000b7802 */ /* 0x000fe20000000f00 */
[----:B------:R-:W-:Y:S02]  /*d630*/  IMAD.MOV.U32 R12, RZ, RZ, RZ ;  /* 0x000000ffff0c7224 */ /* 0x000fe400078e00ff */
[----:B------:R-:W-:-:S07]  /*d640*/  IMAD.MOV.U32 R15, RZ, RZ, -0x1 ;  /* 0xffffffffff0f7424 */ /* 0x000fce00078e00ff */
[----:B-123--:R-:W-:Y:S05]  /*d650*/  WARPSYNC.COLLECTIVE R15, `(.L_x_152) ;  /* 0x000000000f087348 */ /* 0x00efea0003c00000 */
[----:B------:R0:W4:Y:S02]  /*d660*/  SHFL.IDX P6, R14, R13, R12, R11 ;  /* 0x0000000c0d0e7389 */ /* 0x00012400000c000b */
[----:B01234-:R-:W-:Y:S01]  /*d670*/  ENDCOLLECTIVE ;  /* 0x000000000000791b */ /* 0x01ffe20003800000 */
.L_x_152:
[----:B------:R-:W-:Y:S05]  /*d680*/  BSYNC B1 ;  /* 0x0000000000017941 */ /* 0x000fea0003800000 */
.L_x_151:
[----:B------:R-:W-:Y:S01]  /*d690*/  IMAD.MOV.U32 R13, RZ, RZ, R3 ;  /* 0x000000ffff0d7224 */ /* 0x000fe200078e0003 */
[----:B------:R-:W-:Y:S01]  /*d6a0*/  MOV R12, RZ ;  /* 0x000000ff000c7202 */ /* 0x000fe20000000f00 */
[----:B------:R-:W-:Y:S02]  /*d6b0*/  IMAD.MOV.U32 R11, RZ, RZ, 0x181f ;  /* 0x0000181fff0b7424 */ /* 0x000fe400078e00ff */
[----:B------:R-:W-:Y:S02]  /*d6c0*/  IMAD.MOV.U32 R15, RZ, RZ, -0x1 ;  /* 0xffffffffff0f7424 */ /* 0x000fe400078e00ff */
[----:B------:R-:W-:Y:S02]  /*d6d0*/  IMAD.MOV.U32 R5, RZ, RZ, R14 ;  /* 0x000000ffff057224 */ /* 0x000fe400078e000e */
[----:B------:R-:W-:-:S07]  /*d6e0*/  IMAD R17, R21, 0xc000, R0 ;  /* 0x0000c00015117824 */ /* 0x000fce00078e0200 */
[----:B------:R-:W-:Y:S05]  /*d6f0*/  WARPSYNC.COLLECTIVE R15, `(.L_x_153) ;  /* 0x000000000f087348 */ /* 0x000fea0003c00000 */
[----:B------:R0:W1:Y:S02]  /*d700*/  SHFL.IDX P6, R14, R13, R12, R11 ;  /* 0x0000000c0d0e7389 */ /* 0x00006400000c000b */
[----:B01----:R-:W-:Y:S01]  /*d710*/  ENDCOLLECTIVE ;  /* 0x000000000000791b */ /* 0x003fe20003800000 */
.L_x_153:
[----:B------:R-:W-:Y:S01]  /*d720*/  IMAD.MOV.U32 R8, RZ, RZ, RZ ;  /* 0x000000ffff087224 */ /* 0x000fe200078e00ff */
[----:B------:R-:W-:Y:S01]  /*d730*/  MOV R13, R18 ;  /* 0x00000012000d7202 */ /* 0x000fe20000000f00 */
[----:B------:R-:W-:Y:S01]  /*d740*/  IMAD.MOV.U32 R12, RZ, RZ, 0x1 ;  /* 0x00000001ff0c7424 */ /* 0x000fe200078e00ff */
[----:B------:R-:W-:-:S13]  /*d750*/  IADD3 R4, P0, R14, R24, RZ ;  /* 0x000000180e047210 */ /* 0x000fda0007f1e0ff */
[----:B------:R-:W-:Y:S05]  /*d760*/  WARPSYNC.COLLECTIVE R15, `(.L_x_154) ;  /* 0x000000000f087348 */ /* 0x000fea0003c00000 */
[----:B------:R0:W1:Y:S02]  /*d770*/  SHFL.IDX P6, R14, R13, R12, R11 ;  /* 0x0000000c0d0e7389 */ /* 0x00006400000c000b */
[----:B01----:R-:W-:Y:S01]  /*d780*/  ENDCOLLECTIVE ;  /* 0x000000000000791b */ /* 0x003fe20003800000 */
.L_x_154:
[----:B------:R-:W-:-:S05]  /*d790*/  IMAD.X R5, RZ, RZ, R5, P0 ;  /* 0x000000ffff057224 */ /* 0x000fca00000e0605 */
[----:B------:R-:W-:Y:S01]  /*d7a0*/  @!PT LDS RZ, [RZ] ;  /* 0x00000000fffff984 */ /* 0x000fe20000000800 */
[----:B------:R-:W-:Y:S01]  /*d7b0*/  @!PT LDS RZ, [RZ] ;  /* 0x00000000fffff984 */ /* 0x000fe20000000800 */
[----:B------:R-:W-:Y:S01]  /*d7c0*/  @!PT LDS RZ, [RZ] ;  /* 0x00000000fffff984 */ /* 0x000fe20000000800 */
[----:B------:R0:W-:Y:S04]  /*d7d0*/  LDGSTS.E.BYPASS.LTC128B.128 [R17], desc[UR36][R4.64], !P4 ;  /* 0x0000000004117fae */ /* 0x0001e8000e101d64 */
[----:B------:R0:W-:Y:S01]  /*d7e0*/  LDGSTS.E.BYPASS.LTC128B.128 [R17+0x3000], desc[UR36][R4.64+0x80], !P3 ;  /* 0x0300008004117fae */ /* 0x0001e2000d901d64 */
[----:B------:R-:W-:-:S03]  /*d7f0*/  IMAD.MOV.U32 R13, RZ, RZ, R3 ;  /* 0x000000ffff0d7224 */ /* 0x000fc600078e0003 */
[----:B------:R0:W-:Y:S04]  /*d800*/  LDGSTS.E.BYPASS.LTC128B.128 [R17+0x6000], desc[UR36][R4.64+0x100], !P2 ;  /* 0x0600010004117fae */ /* 0x0001e8000d101d64 */
[----:B------:R0:W-:Y:S01]  /*d810*/  LDGSTS.E.BYPASS.LTC128B.128 [R17+0x9000], desc[UR36][R4.64+0x180], !P1 ;  /* 0x0900018004117fae */ /* 0x0001e2000c901d64 */
[----:B------:R-:W-:-:S07]  /*d820*/  IMAD.MOV.U32 R6, RZ, RZ, R14 ;  /* 0x000000ffff067224 */ /* 0x000fce00078e000e */
[----:B0-----:R-:W-:Y:S05]  /*d830*/  WARPSYNC.COLLECTIVE R15, `(.L_x_155) ;  /* 0x000000000f087348 */ /* 0x001fea0003c00000 */
[----:B------:R1:W2:Y:S02]  /*d840*/  SHFL.IDX P6, R14, R13, R12, R11 ;  /* 0x0000000c0d0e7389 */ /* 0x0002a400000c000b */
[----:B012---:R-:W-:Y:S01]  /*d850*/  ENDCOLLECTIVE ;  /* 0x000000000000791b */ /* 0x007fe20003800000 */
.L_x_155:
[----:B------:R-:W-:Y:S02]  /*d860*/  IMAD.MOV.U32 R13, RZ, RZ, R18 ;  /* 0x000000ffff0d7224 */ /* 0x000fe400078e0012 */
[----:B------:R-:W-:Y:S01]  /*d870*/  IMAD.MOV.U32 R12, RZ, RZ, 0x2 ;  /* 0x00000002ff0c7424 */ /* 0x000fe200078e00ff */
[----:B------:R-:W-:-:S07]  /*d880*/  MOV R5, R14 ;  /* 0x0000000e00057202 */ /* 0x000fce0000000f00 */
[----:B------:R-:W-:Y:S05]  /*d890*/  WARPSYNC.COLLECTIVE R15, `(.L_x_156) ;  /* 0x000000000f087348 */ /* 0x000fea0003c00000 */
[----:B------:R0:W1:Y:S02]  /*d8a0*/  SHFL.IDX P6, R14, R13, R12, R11 ;  /* 0x0000000c0d0e7389 */ /* 0x00006400000c000b */
[----:B01----:R-:W-:Y:S01]  /*d8b0*/  ENDCOLLECTIVE ;  /* 0x000000000000791b */ /* 0x003fe20003800000 */
.L_x_156:
[----:B------:R-:W-:-:S05]  /*d8c0*/  IADD3 R4, P0, R5, R24, RZ ;  /* 0x0000001805047210 */ /* 0x000fca0007f1e0ff */
[----:B------:R-:W-:-:S05]  /*d8d0*/  IMAD.X R5, RZ, RZ, R6, P0 ;  /* 0x000000ffff057224 */ /* 0x000fca00000e0606 */
[----:B------:R-:W-:Y:S01]  /*d8e0*/  @!PT LDS RZ, [RZ] ;  /* 0x00000000fffff984 */ /* 0x000fe20000000800 */
[----:B------:R-:W-:Y:S01]  /*d8f0*/  @!PT LDS RZ, [RZ] ;  /* 0x00000000fffff984 */ /* 0x000fe20000000800 */
[----:B------:R-:W-:Y:S01]  /*d900*/  @!PT LDS RZ, [RZ] ;  /* 0x00000000fffff984 */ /* 0x000fe20000000800 */
[----:B------:R0:W-:Y:S01]  /*d910*/  LDGSTS.E.BYPASS.LTC128B.128 [R17+0x800], desc[UR36][R4.64], !P4 ;  /* 0x0080000004117fae */ /* 0x0001e2000e101d64 */
[----:B------:R-:W-:-:S03]  /*d920*/  IMAD.MOV.U32 R13, RZ, RZ, R3 ;  /* 0x000000ffff0d7224 */ /* 0x000fc600078e0003 */
[----:B------:R0:W-:Y:S04]  /*d930*/  LDGSTS.E.BYPASS.LTC128B.128 [R17+0x3800], desc[UR36][R4.64+0x80], !P3 ;  /* 0x0380008004117fae */ /* 0x0001e8000d901d64 */
[----:B------:R0:W-:Y:S01]  /*d940*/  LDGSTS.E.BYPASS.LTC128B.128 [R17+0x6800], desc[UR36][R4.64+0x100], !P2 ;  /* 0x0680010004117fae */ /* 0x0001e2000d101d64 */
[----:B------:R-:W-:-:S03]  /*d950*/  MOV R6, R14 ;  /* 0x0000000e00067202 */ /* 0x000fc60000000f00 */
[----:B------:R0:W-:Y:S04]  /*d960*/  LDGSTS.E.BYPASS.LTC128B.128 [R17+0x9800], desc[UR36][R4.64+0x180], !P1 ;  /* 0x0980018004117fae */ /* 0x0001e8000c901d64 */
[----:B0-----:R-:W-:Y:S05]  /*d970*/  WARPSYNC.COLLECTIVE R15, `(.L_x_157) ;  /* 0x000000000f087348 */ /* 0x001fea0003c00000 */
[----:B------:R1:W2:Y:S02]  /*d980*/  SHFL.IDX P6, R14, R13, R12, R11 ;  /* 0x0000000c0d0e7389 */ /* 0x0002a400000c000b */
[----:B012---:R-:W-:Y:S01]  /*d990*/  ENDCOLLECTIVE ;  /* 0x000000000000791b */ /* 0x007fe20003800000 */
.L_x_157:
[----:B------:R-:W-:Y:S01]  /*d9a0*/  MOV R13, R18 ;  /* 0x00000012000d7202 */ /* 0x000fe20000000f00 */
[----:B------:R-:W-:Y:S02]  /*d9b0*/  IMAD.MOV.U32 R12, RZ, RZ, 0x3 ;  /* 0x00000003ff0c7424 */ /* 0x000fe400078e00ff */
[----:B------:R-:W-:-:S07]  /*d9c0*/  IMAD.MOV.U32 R5, RZ, RZ, R14 ;  /* 0x000000ffff057224 */ /* 0x000fce00078e000e */
[----:B------:R-:W-:Y:S05]  /*d9d0*/  WARPSYNC.COLLECTIVE R15, `(.L_x_158) ;  /* 0x000000000f087348 */ /* 0x000fea0003c00000 */
[----:B------:R0:W1:Y:S02]  /*d9e0*/  SHFL.IDX P6, R14, R13, R12, R11 ;  /* 0x0000000c0d0e7389 */ /* 0x00006400000c000b */
[----:B01----:R-:W-:Y:S01]  /*d9f0*/  ENDCOLLECTIVE ;  /* 0x000000000000791b */ /* 0x003fe20003800000 */
.L_x_158:
        /* <DEDUP_REMOVED lines=9> */
[----:B------:R-:W-:-:S03]  /*da90*/  IMAD.MOV.U32 R7, RZ, RZ, R14 ;  /* 0x000000ffff077224 */ /* 0x000fc600078e000e */
[----:B------:R0:W-:Y:S04]  /*daa0*/  LDGSTS.E.BYPASS.LTC128B.128 [R17+0xa000], desc[UR36][R4.64+0x180], !P1 ;  /* 0x0a00018004117fae */ /* 0x0001e8000c901d64 */
[----:B0-----:R-:W-:Y:S05]  /*dab0*/  WARPSYNC.COLLECTIVE R15, `(.L_x_159) ;  /* 0x000000000f087348 */ /* 0x001fea0003c00000 */
[----:B------:R1:W2:Y:S02]  /*dac0*/  SHFL.IDX P6, R14, R13, R12, R11 ;  /* 0x0000000c0d0e7389 */ /* 0x0002a400000c000b */
[----:B012---:R-:W-:Y:S01]  /*dad0*/  ENDCOLLECTIVE ;  /* 0x000000000000791b */ /* 0x007fe20003800000 */
.L_x_159:
[----:B------:R-:W-:Y:S02]  /*dae0*/  IMAD.MOV.U32 R13, RZ, RZ, R18 ;  /* 0x000000ffff0d7224 */ /* 0x000fe400078e0012 */
[----:B------:R-:W-:Y:S01]  /*daf0*/  IMAD.MOV.U32 R12, RZ, RZ, 0x4 ;  /* 0x00000004ff0c7424 */ /* 0x000fe200078e00ff */
[----:B------:R-:W-:-:S07]  /*db00*/  MOV R5, R14 ;  /* 0x0000000e00057202 */ /* 0x000fce0000000f00 */
[----:B------:R-:W-:Y:S05]  /*db10*/  WARPSYNC.COLLECTIVE R15, `(.L_x_160) ;  /* 0x000000000f087348 */ /* 0x000fea0003c00000 */
[----:B------:R0:W1:Y:S02]  /*db20*/  SHFL.IDX P6, R14, R13, R12, R11 ;  /* 0x0000000c0d0e7389 */ /* 0x00006400000c000b */
[----:B01----:R-:W-:Y:S01]  /*db30*/  ENDCOLLECTIVE ;  /* 0x000000000000791b */ /* 0x003fe20003800000 */
.L_x_160:
        /* <DEDUP_REMOVED lines=14> */
.L_x_161:
[----:B------:R-:W-:Y:S01]  /*dc20*/  MOV R13, R18 ;  /* 0x00000012000d7202 */ /* 0x000fe20000000f00 */
[----:B------:R-:W-:Y:S02]  /*dc30*/  IMAD.MOV.U32 R12, RZ, RZ, 0x5 ;  /* 0x00000005ff0c7424 */ /* 0x000fe400078e00ff */
[----:B------:R-:W-:-:S07]  /*dc40*/  IMAD.MOV.U32 R5, RZ, RZ, R14 ;  /* 0x000000ffff057224 */ /* 0x000fce00078e000e */
[----:B------:R-:W-:Y:S05]  /*dc50*/  WARPSYNC.COLLECTIVE R15, `(.L_x_162) ;  /* 0x000000000f087348 */ /* 0x000fea0003c00000 */
[----:B------:R0:W1:Y:S02]  /*dc60*/  SHFL.IDX P6, R14, R13, R12, R11 ;  /* 0x0000000c0d0e7389 */ /* 0x00006400000c000b */
[----:B01----:R-:W-:Y:S01]  /*dc70*/  ENDCOLLECTIVE ;  /* 0x000000000000791b */ /* 0x003fe20003800000 */
.L_x_162:
        /* <DEDUP_REMOVED lines=14> */
.L_x_163:
[----:B------:R-:W-:Y:S01]  /*dd60*/  MOV R3, R14 ;  /* 0x0000000e00037202 */ /* 0x000fe20000000f00 */
[----:B------:R-:W-:Y:S06]  /*dd70*/  BRA `(.L_x_164) ;  /* 0xffffffcc00d47947 */ /* 0x000fec000383ffff */
.L_x_74:
[----:B0-----:R0:W1:Y:S02]  /*dd80*/  SYNCS.PHASECHK.TRANS64.TRYWAIT P0, [R4+URZ+0x22820], R8 ;  /* 0x02282008040075a7 */ /* 0x001064000800017f */
[----:B-1----:R-:W-:Y:S05]  /*dd90*/  @!P0 NANOSLEEP.SYNCS 0x989680 ;  /* 0x009896800000895d */ /* 0x002fea0003900000 */
[----:B------:R-:W1:Y:S02]  /*dda0*/  @!P0 SYNCS.PHASECHK.TRANS64 P0, [R4+URZ+0x22820], R8 ;  /* 0x02282008040085a7 */ /* 0x000e64000800007f */
[----:B-1----:R-:W-:Y:S05]  /*ddb0*/  @!P0 BRA `(.L_x_74) ;  /* 0xfffffffc00f08947 */ /* 0x002fea000383ffff */
[----:B------:R-:W-:Y:S05]  /*ddc0*/  BRA `(.L_x_165) ;  /* 0xffffffd0005c7947 */ /* 0x000fea000383ffff */
.L_x_75:
[----:B------:R-:W-:Y:S01]  /*ddd0*/  BSSY B0, `(.L_x_166) ;  /* 0x0000008000007945 */ /* 0x000fe20003800000 */
[----:B------:R-:W-:Y:S01]  /*dde0*/  IMAD.MOV.U32 R13, RZ, RZ, R2 ;  /* 0x000000ffff0d7224 */ /* 0x000fe200078e0002 */
[----:B------:R-:W-:Y:S01]  /*ddf0*/  MOV R11, 0x1f ;  /* 0x0000001f000b7802 */ /* 0x000fe20000000f00 */
[----:B------:R-:W-:Y:S02]  /*de00*/  IMAD.MOV.U32 R12, RZ, RZ, RZ ;  /* 0x000000ffff0c7224 */ /* 0x000fe400078e00ff */
[----:B------:R-:W-:-:S07]  /*de10*/  IMAD.MOV.U32 R15, RZ, RZ, -0x1 ;  /* 0xffffffffff0f7424 */ /* 0x000fce00078e00ff */
[----:B0-23-5:R-:W-:Y:S05]  /*de20*/  WARPSYNC.COLLECTIVE R15, `(.L_x_167) ;  /* 0x000000000f087348 */ /* 0x02dfea0003c00000 */
[----:B------:R1:W4:Y:S02]  /*de30*/  SHFL.IDX P6, R14, R13, R12, R11 ;  /* 0x0000000c0d0e7389 */ /* 0x00032400000c000b */
[----:B012345:R-:W-:Y:S01]  /*de40*/  ENDCOLLECTIVE ;  /* 0x000000000000791b */ /* 0x03ffe20003800000 */
.L_x_167:
[----:B------:R-:W-:Y:S05]  /*de50*/  BSYNC B0 ;  /* 0x0000000000007941 */ /* 0x000fea0003800000 */
.L_x_166:
[----:B------:R-:W-:Y:S05]  /*de60*/  BRA `(.L_x_168) ;  /* 0xffffffd000447947 */ /* 0x000fea000383ffff */
.L_x_76:
[----:B------:R-:W-:Y:S01]  /*de70*/  BSSY B0, `(.L_x_169) ;  /* 0x0000006000007945 */ /* 0x000fe20003800000 */
[----:B------:R-:W-:-:S07]  /*de80*/  IMAD.MOV.U32 R15, RZ, RZ, -0x1 ;  /* 0xffffffffff0f7424 */ /* 0x000fce00078e00ff */
[----:B0123-5:R-:W-:Y:S05]  /*de90*/  WARPSYNC.COLLECTIVE R15, `(.L_x_170) ;  /* 0x000000000f0c7348 */ /* 0x02ffea0003c00000 */
[----:B------:R-:W-:Y:S02]  /*dea0*/  ELECT P6, UR62, PT ;  /* 0x00000000003e782f */ /* 0x000fe400038c0000 */
[----:B------:R-:W-:Y:S01]  /*deb0*/  MOV R14, UR62 ;  /* 0x0000003e000e7c02 */ /* 0x000fe20008000f00 */
[----:B0123-5:R-:W-:Y:S10]  /*dec0*/  ENDCOLLECTIVE ;  /* 0x000000000000791b */ /* 0x02fff40003800000 */
.L_x_170:
[----:B------:R-:W-:Y:S05]  /*ded0*/  BSYNC B0 ;  /* 0x0000000000007941 */ /* 0x000fea0003800000 */
.L_x_169:
[----:B------:R-:W-:Y:S05]  /*dee0*/  BRA `(.L_x_171) ;  /* 0xffffffd000387947 */ /* 0x000fea000383ffff */
.L_x_78:
[----:B----4-:R4:W0:Y:S02]  /*def0*/  SYNCS.PHASECHK.TRANS64.TRYWAIT P1, [R5+URZ+0x22840], R0 ;  /* 0x02284000050075a7 */ /* 0x010824000802017f */
[----:B0-----:R-:W-:Y:S05]  /*df00*/  @!P1 NANOSLEEP.SYNCS 0x989680 ;  /* 0x009896800000995d */ /* 0x001fea0003900000 */
[----:B------:R-:W0:Y:S02]  /*df10*/  @!P1 SYNCS.PHASECHK.TRANS64 P1, [R5+URZ+0x22840], R0 ;  /* 0x02284000050095a7 */ /* 0x000e24000802007f */
[----:B0-----:R-:W-:Y:S05]  /*df20*/  @!P1 BRA `(.L_x_78) ;  /* 0xfffffffc00f09947 */ /* 0x001fea000383ffff */
[----:B------:R-:W-:Y:S05]  /*df30*/  BRA `(.L_x_172) ;  /* 0xffffffd000587947 */ /* 0x000fea000383ffff */
.L_x_80:
[----:B-1----:R1:W0:Y:S02]  /*df40*/  SYNCS.PHASECHK.TRANS64.TRYWAIT P1, [R21+URZ+0x22840], R2 ;  /* 0x02284002150075a7 */ /* 0x002224000802017f */
[----:B0-----:R-:W-:Y:S05]  /*df50*/  @!P1 NANOSLEEP.SYNCS 0x989680 ;  /* 0x009896800000995d */ /* 0x001fea0003900000 */
[----:B------:R-:W0:Y:S02]  /*df60*/  @!P1 SYNCS.PHASECHK.TRANS64 P1, [R21+URZ+0x22840], R2 ;  /* 0x02284002150095a7 */ /* 0x000e24000802007f */
[----:B0-----:R-:W-:Y:S05]  /*df70*/  @!P1 BRA `(.L_x_80) ;  /* 0xfffffffc00f09947 */ /* 0x001fea000383ffff */
[----:B------:R-:W-:Y:S05]  /*df80*/  BRA `(.L_x_173) ;  /* 0xffffffd000647947 */ /* 0x000fea000383ffff */
.L_x_82:
[----:B------:R0:W0:Y:S02]  /*df90*/  SYNCS.PHASECHK.TRANS64.TRYWAIT P1, [R5+URZ+0x22860], R0 ;  /* 0x02286000050075a7 */ /* 0x000024000802017f */
[----:B0-----:R-:W-:Y:S05]  /*dfa0*/  @!P1 NANOSLEEP.SYNCS 0x989680 ;  /* 0x009896800000995d */ /* 0x001fea0003900000 */
[----:B------:R-:W0:Y:S02]  /*dfb0*/  @!P1 SYNCS.PHASECHK.TRANS64 P1, [R5+URZ+0x22860], R0 ;  /* 0x02286000050095a7 */ /* 0x000e24000802007f */
[----:B0-----:R-:W-:Y:S05]  /*dfc0*/  @!P1 BRA `(.L_x_82) ;  /* 0xfffffffc00f09947 */ /* 0x001fea000383ffff */
[----:B------:R-:W-:Y:S05]  /*dfd0*/  BRA `(.L_x_174) ;  /* 0xffffffd000607947 */ /* 0x000fea000383ffff */
.L_x_175:
[----:B------:R-:W-:-:S00]  /*dfe0*/  BRA `(.L_x_175) ;  /* 0xfffffffc00fc7947 */ /* 0x000fc0000383ffff */
[----:B------:R-:W-:-:S00]  /*dff0*/  NOP ;  /* 0x0000000000007918 */ /* 0x000fc00000000000 */
        /* <DEDUP_REMOVED lines=8> */
.L_x_6556:


//--------------------- .text._ZN7cutlass13device_kernelIN5flash11enable_sm90INS1_16FlashAttnFwdSm90INS1_25CollectiveMainloopFwdSm90ILi2EN4cute5tupleIJNS5_1CILi1EEES8_S8_EEENS6_IJNS7_ILi128EEENS7_ILi96EEENS7_ILi64EEEEEELi256ENS_10bfloat16_tEfNS_4arch4Sm90ELb0ELb0ELb0ELb0ELb1ELb0ELb1ELb1ELb0ELb1ELb1ELb0EEENS1_21CollectiveEpilogueFwdINS6_IJSA_NS7_ILi256EEESB_EEES9_SE_SG_Li256ELb0ELb1ELb1ELb0EEENS1_19SingleTileSchedulerILb0ELb1ELb1ELi128EEEEEEEEEvNT_6ParamsE --------------------------
	.section	.text._ZN7cutlass13device_kernelIN5flash11enable_sm90INS1_16FlashAttnFwdSm90INS1_25CollectiveMainloopFwdSm90ILi2EN4cute5tupleIJNS5_1CILi1EEES8_S8_EEENS6_IJNS7_ILi128EEENS7_ILi96EEENS7_ILi64EEEEEELi256ENS_10bfloat16_tEfNS_4arch4Sm90ELb0ELb0ELb0ELb0ELb1ELb0ELb1ELb1ELb0ELb1ELb1ELb0EEENS1_21CollectiveEpilogueFwdINS6_IJSA_NS7_ILi256EEESB_EEES9_SE_SG_Li256ELb0ELb1ELb1ELb0EEENS1_19SingleTileSchedulerILb0ELb1ELb1ELi128EEEEEEEEEvNT_6ParamsE,"ax",@progbits
	.align	128
.text._ZN7cutlass13device_kernelIN5flash11enable_sm90INS1_16FlashAttnFwdSm90INS1_25CollectiveMainloopFwdSm90ILi2EN4cute5tupleIJNS5_1CILi1EEES8_S8_EEENS6_IJNS7_ILi128EEENS7_ILi96EEENS7_ILi64EEEEEELi256ENS_10bfloat16_tEfNS_4arch4Sm90ELb0ELb0ELb0ELb0ELb1ELb0ELb1ELb1ELb0ELb1ELb1ELb0EEENS1_21CollectiveEpilogueFwdINS6_IJSA_NS7_ILi256EEESB_EEES9_SE_SG_Li256ELb0ELb1ELb1ELb0EEENS1_19SingleTileSchedulerILb0ELb1ELb1ELi128EEEEEEEEEvNT_6ParamsE:
        .type           _ZN7cutlass13device_kernelIN5flash11enable_sm90INS1_16FlashAttnFwdSm90INS1_25CollectiveMainloopFwdSm90ILi2EN4cute5tupleIJNS5_1CILi1EEES8_S8_EEENS6_IJNS7_ILi128EEENS7_ILi96EEENS7_ILi64EEEEEELi256ENS_10bfloat16_tEfNS_4arch4Sm90ELb0ELb0ELb0ELb0ELb1ELb0ELb1ELb1ELb0ELb1ELb1ELb0EEENS1_21CollectiveEpilogueFwdINS6_IJSA_NS7_ILi256EEESB_EEES9_SE_SG_Li256ELb0ELb1ELb1ELb0EEENS1_19SingleTileSchedulerILb0ELb1ELb1ELi128EEEEEEEEEvNT_6ParamsE,@function
        .size           _ZN7cutlass13device_kernelIN5flash11enable_sm90INS1_16FlashAttnFwdSm90INS1_25CollectiveMainloopFwdSm90ILi2EN4cute5tupleIJNS5_1CILi1EEES8_S8_EEENS6_IJNS7_ILi128EEENS7_ILi96EEENS7_ILi64EEEEEELi256ENS_10bfloat16_tEfNS_4arch4Sm90ELb0ELb0ELb0ELb0ELb1ELb0ELb1ELb1ELb0ELb1ELb1ELb0EEENS1_21CollectiveEpilogueFwdINS6_IJSA_NS7_ILi256EEESB_EEES9_SE_SG_Li256ELb0ELb1ELb1ELb0EEENS1_19SingleTileSchedulerILb0ELb1ELb1ELi128EEEEEEEEEvNT_6ParamsE,(.L_x_6557 - _ZN7cutlass13device_kernelIN5flash11enable_sm90INS1_16FlashAttnFwdSm90INS1_25CollectiveMainloopFwdSm90ILi2EN4cute5tupleIJNS5_1CILi1EEES8_S8_EEENS6_IJNS7_ILi128EEENS7_ILi96EEENS7_ILi64EEEEEELi256ENS_10bfloat16_tEfNS_4arch4Sm90ELb0ELb0ELb0ELb0ELb1ELb0ELb1ELb1ELb0ELb1ELb1ELb0EEENS1_21CollectiveEpilogueFwdINS6_IJSA_NS7_ILi256EEESB_EEES9_SE_SG_Li256ELb0ELb1ELb1ELb0EEENS1_19SingleTileSchedulerILb0ELb1ELb1ELi128EEEEEEEEEvNT_6ParamsE)
        .other          _ZN7cutlass13device_kernelIN5flash11enable_sm90INS1_16FlashAttnFwdSm90INS1_25CollectiveMainloopFwdSm90ILi2EN4cute5tupleIJNS5_1CILi1EEES8_S8_EEENS6_IJNS7_ILi128EEENS7_ILi96EEENS7_ILi64EEEEEELi256ENS_10bfloat16_tEfNS_4arch4Sm90ELb0ELb0ELb0ELb0ELb1ELb0ELb1ELb1ELb0ELb1ELb1ELb0EEENS1_21CollectiveEpilogueFwdINS6_IJSA_NS7_ILi256EEESB_EEES9_SE_SG_Li256ELb0ELb1ELb1ELb0EEENS1_19SingleTileSchedulerILb0ELb1ELb1ELi128EEEEEEEEEvNT_6ParamsE,@"STO_CUDA_ENTRY STV_DEFAULT"
_ZN7cutlass13device_kernelIN5flash11enable_sm90INS1_16FlashAttnFwdSm90INS1_25CollectiveMainloopFwdSm90ILi2EN4cute5tupleIJNS5_1CILi1EEES8_S8_EEENS6_IJNS7_ILi128EEENS7_ILi96EEENS7_ILi64EEEEEELi256ENS_10bfloat16_tEfNS_4arch4Sm90ELb0ELb0ELb0ELb0ELb1ELb0ELb1ELb1ELb0ELb1ELb1ELb0EEENS1_21CollectiveEpilogueFwdINS6_IJSA_NS7_ILi256EEESB_EEES9_SE_SG_Li256ELb0ELb1ELb1ELb0EEENS1_19SingleTileSchedulerILb0ELb1ELb1ELi128EEEEEEEEEvNT_6ParamsE:
[----:B------:R-:W0:Y:S02]  /*0000*/  LDC R1, c[0x0][0x28] ;  /* 0x00000a00ff017b82 */ /* 0x000e240000000800 */
[----:B0-----:R-:W-:Y:S01]  /*0010*/  VIADD R1, R1, 0xfffffff8 ;  /* 0xfffffff801017836 */ /* 0x001fe20000000000 */
[----:B------:R-:W0:Y:S01]  /*0020*/  S2R R28, SR_TID.X ;  /* 0x00000000001c7919 */ /* 0x000e220000002100 */
[----:B------:R-:W-:Y:S01]  /*0030*/  ELECT P0, URZ, PT ;  /* 0x00000000003f782f */ /* 0x000fe20003800000 */
[----:B------:R-:W-:Y:S01]  /*0040*/  UMOV UR4, 0x80 ;  /* 0x0000008000047882 */ /* 0x000fe20000000000 */
[----:B------:R-:W-:Y:S01]  /*0050*/  UMOV UR7, 0x100 ;  /* 0x0000010000077882 */ /* 0x000fe20000000000 */
[--C-:B0-----:R-:W-:Y:S02]  /*0060*/  SHF.R.U32.HI R0, RZ, 0x5, R28.reuse ;  /* 0x00000005ff007819 */ /* 0x101fe4000001161c */
[----:B------:R-:W-:-:S03]  /*0070*/  SHF.R.U32.HI R3, RZ, 0x7, R28 ;  /* 0x00000007ff037819 */ /* 0x000fc6000001161c */
[----:B------:R-:W0:Y:S04]  /*0080*/  SHFL.IDX PT, R2, R0, RZ, 0x1f ;  /* 0x00001fff00027589 */ /* 0x000e2800000e0000 */
[----:B------:R-:W1:Y:S01]  /*0090*/  SHFL.IDX PT, R3, R3, RZ, 0x1f ;  /* 0x00001fff03037589 */ /* 0x000e6200000e0000 */
[C---:B0-----:R-:W-:Y:S02]  /*00a0*/  ISETP.NE.OR P0, PT, R2.reuse, RZ, !P0 ;  /* 0x000000ff0200720c */ /* 0x041fe40004705670 */
[----:B------:R-:W-:-:S11]  /*00b0*/  ISETP.NE.AND P1, PT, R2, RZ, PT ;  /* 0x000000ff0200720c */ /* 0x000fd60003f25270 */
[----:B------:R-:W-:Y:S01]  /*00c0*/  VOTEU.ALL UP0, P0 ;  /* 0x00000000003f7886 */ /* 0x000fe20000000000 */
[----:B------:R-:W-:Y:S01]  /*00d0*/  VOTEU.ALL UP1, P0 ;  /* 0x00000000003f7886 */ /* 0x000fe20000020000 */
[----:B------:R-:W-:-:S03]  /*00e0*/  VOTEU.ALL UP2, P0 ;  /* 0x00000000003f7886 */ /* 0x000fc60000040000 */
[----:B------:R-:W0:Y:S01]  /*00f0*/  @!UP0 S2UR UR8, SR_CgaCtaId ;  /* 0x00000000000889c3 */ /* 0x000e220000008800 */
[----:B------:R-:W-:Y:S01]  /*0100*/  @!UP0 UMOV UR6, 0x400 ;  /* 0x0000040000068882 */ /* 0x000fe20000000000 */
[----:B------:R-:W-:-:S04]  /*0110*/  @!UP0 UIADD3 UR4, -UR4, 0x100000, URZ ;  /* 0x0010000004048890 */ /* 0x000fc8000fffe13f */
[----:B------:R-:W-:Y:S02]  /*0120*/  @!UP0 USHF.L.U32 UR5, UR4, 0xb, URZ ;  /* 0x0000000b04058899 */ /* 0x000fe4000800063f */
[----:B------:R-:W-:Y:S02]  /*0130*/  @!UP0 USHF.L.U32 UR4, UR4, 0x1, URZ ;  /* 0x0000000104048899 */ /* 0x000fe4000800063f */
[----:B0-----:R-:W-:Y:S02]  /*0140*/  @!UP0 ULEA UR8, UR8, UR6, 0x18 ;  /* 0x0000000608088291 */ /* 0x001fe4000f8ec03f */
[----:B------:R-:W-:-:S04]  /*0150*/  @!UP0 UIADD3 UR6, -UR7, 0x100000, URZ ;  /* 0x0010000007068890 */ /* 0x000fc8000fffe13f */
[----:B------:R-:W-:Y:S02]  /*0160*/  @!UP0 USHF.L.U32 UR7, UR6, 0xb, URZ ;  /* 0x0000000b06078899 */ /* 0x000fe4000800063f */
[----:B------:R-:W-:Y:S01]  /*0170*/  @!UP0 USHF.L.U32 UR6, UR6, 0x1, URZ ;  /* 0x0000000106068899 */ /* 0x000fe2000800063f */
[----:B------:R-:W-:-:S05]  /*0180*/  VOTEU.ALL UP0, P0 ;  /* 0x00000000003f7886 */ /* 0x000fca0000000000 */
[----:B------:R0:W2:Y:S01]  /*0190*/  @!UP0 SYNCS.EXCH.64 URZ, [UR8+0x32400], UR4 ;  /* 0x03240004083f85b2 */ /* 0x0000a20008000100 */
[----:B------:R0:W3:Y:S05]  /*01a0*/  @!UP1 SYNCS.EXCH.64 URZ, [UR8+0x32410], UR4 ;  /* 0x03241004083f95b2 */ /* 0x0000ea0008000100 */
[----:B------:R0:W4:Y:S02]  /*01b0*/  @!UP2 SYNCS.EXCH.64 URZ, [UR8+0x32420], UR6 ;  /* 0x03242006083fa5b2 */ /* 0x0001240008000100 */
[----:B01----:R-:W-:Y:S05]  /*01c0*/  @P1 BRA `(.L_x_176) ;  /* 0x0000000000481947 */ /* 0x003fea0003800000 */
        /* <DEDUP_REMOVED lines=14> */
[----:B------:R0:W0:Y:S01]  /*02b0*/  SYNCS.EXCH.64 URZ, [UR8+0x32440], UR6 ;  /* 0x03244006083f75b2 */ /* 0x0000220008000100 */
[----:B------:R0:W0:Y:S01]  /*02c0*/  SYNCS.EXCH.64 URZ, [UR8+0x32438], UR4 ;  /* 0x03243804083f75b2 */ /* 0x0000220008000100 */
[----:B------:R0:W0:Y:S01]  /*02d0*/  SYNCS.EXCH.64 URZ, [UR8+0x32448], UR6 ;  /* 0x03244806083f75b2 */ /* 0x0000220008000100 */
[----:B------:R-:W-:Y:S01]  /*02e0*/  NOP ;  /* 0x0000000000007918 */ /* 0x000fe20000000000 */
.L_x_176:
        /* <DEDUP_REMOVED lines=22> */
.L_x_177:
        /* <DEDUP_REMOVED lines=18> */
.L_x_178:
        /* <DEDUP_REMOVED lines=22> */
.L_x_179:
        /* <DEDUP_REMOVED lines=23> */
.L_x_180:
[----:B------:R-:W-:Y:S01]  /*0840*/  UISETP.NE.AND UP0, UPT, UR9, URZ, UPT ;  /* 0x0000003f0900728c */ /* 0x000fe2000bf05270 */
[----:B------:R-:W-:Y:S01]  /*0850*/  NOP ;  /* 0x0000000000007918 */ /* 0x000fe20000000000 */
[----:B0-----:R-:W-:Y:S01]  /*0860*/  UMOV UR4, 0x1 ;  /* 0x0000000100047882 */ /* 0x001fe20000000000 */
[----:B------:R-:W-:Y:S01]  /*0870*/  ULDC.64 UR36, c[0x0][0x208] ;  /* 0x0000820000247ab9 */ /* 0x000fe20000000a00 */
[----:B------:R-:W-:Y:S01]  /*0880*/  USEL UR4, UR4, 0x2, !UP0 ;  /* 0x0000000204047887 */ /* 0x000fe2000c000000 */
[----:B------:R-:W-:Y:S01]  /*0890*/  BSSY B6, `(.L_x_181) ;  /* 0x0000ca0000067945 */ /* 0x000fe20003800000 */
[----:B-1234-:R-:W-:Y:S01]  /*08a0*/  BAR.SYNC.DEFER_BLOCKING 0x0 ;  /* 0x0000000000007b1d */ /* 0x01efe20000010000 */
[----:B------:R-:W-:-:S03]  /*08b0*/  PLOP3.LUT P0, PT, PT, PT, UP0, 0x80, 0x0 ;  /* 0x000000000000781c */ /* 0x000fc60003f0f008 */
[----:B------:R-:W-:-:S05]  /*08c0*/  IMAD.U32 R2, RZ, RZ, UR4 ;  /* 0x00000004ff027e24 */ /* 0x000fca000f8e00ff */
[----:B------:R0:W-:Y:S05]  /*08d0*/  STL [R1], R2 ;  /* 0x0000000201007387 */ /* 0x0001ea0000100800 */
[----:B------:R-:W-:Y:S05]  /*08e0*/  @!P0 BRA `(.L_x_182) ;  /* 0x0000008400388947 */ /* 0x000fea0003800000 */
.L_x_183:
[----:B------:R-:W-:-:S08]  /*08f0*/  NOP ;  /* 0x0000000000007918 */ /* 0x000fd00000000000 */
[----:B------:R-:W1:Y:S02]  /*0900*/  USETMAXREG.TRY_ALLOC.CTAPOOL UP0, 0xe8 ;  /* 0x000000e8000079c8 */ /* 0x000e640008000600 */
[----:B-1----:R-:W-:-:S13]  /*0910*/  PLOP3.LUT P0, PT, PT, PT, UP0, 0x80, 0x0 ;  /* 0x000000000000781c */ /* 0x002fda0003f0f008 */
[----:B------:R-:W-:Y:S05]  /*0920*/  @!P0 BRA `(.L_x_183) ;  /* 0xfffffffc00f08947 */ /* 0x000fea000383ffff */
[----:B------:R-:W1:Y:S01]  /*0930*/  S2UR UR6, SR_CTAID.Y ;  /* 0x00000000000679c3 */ /* 0x000e620000002600 */
[----:B------:R-:W-:Y:S01]  /*0940*/  ULDC UR7, c[0x0][0xd50] ;  /* 0x0003540000077ab9 */ /* 0x000fe20000000800 */
[----:B------:R-:W-:Y:S01]  /*0950*/  SHF.R.U32.HI R17, RZ, 0x7, R28 ;  /* 0x00000007ff117819 */ /* 0x000fe2000001161c */
[----:B------:R-:W-:-:S05]  /*0960*/  UISETP.NE.AND UP0, UPT, UR7, 0x1, UPT ;  /* 0x000000010700788c */ /* 0x000fca000bf05270 */
[----:B------:R-:W-:Y:S08]  /*0970*/  BAR.ARV 0x8, 0x180 ;  /* 0x0206000000007b1d */ /* 0x000ff00000002000 */
[----:B------:R-:W2:Y:S01]  /*0980*/  S2UR UR8, SR_CTAID.Z ;  /* 0x00000000000879c3 */ /* 0x000ea20000002700 */
[----:B------:R-:W-:Y:S01]  /*0990*/  ISETP.NE.AND P0, PT, R17, 0x1, PT ;  /* 0x000000011100780c */ /* 0x000fe20003f05270 */
[----:B------:R-:W-:Y:S01]  /*09a0*/  @UP0 ULDC UR4, c[0x0][0xd54] ;  /* 0x0003550000040ab9 */ /* 0x000fe20000000800 */
[----:B------:R-:W-:Y:S01]  /*09b0*/  @UP0 ULDC UR9, c[0x0][0xd58] ;  /* 0x0003560000090ab9 */ /* 0x000fe20000000800 */
[----:B-1----:R-:W-:-:S10]  /*09c0*/  UIMAD.WIDE.U32 UR4, UR6, UR4, URZ ;  /* 0x00000004060472a5 */ /* 0x002fd4000f8e003f */
[----:B------:R-:W-:Y:S06]  /*09d0*/  @!P0 BAR.ARV 0x9, 0x100 ;  /* 0x0244000000008b1d */ /* 0x000fec0000002000 */
[----:B------:R-:W-:Y:S01]  /*09e0*/  UMOV UR10, UR6 ;  /* 0x00000006000a7c82 */ /* 0x000fe20008000000 */
[----:B------:R-:W-:Y:S01]  /*09f0*/  @UP0 USHF.R.U32.HI UR10, URZ, UR9, UR5 ;  /* 0x000000093f0a0299 */ /* 0x000fe20008011605 */
[----:B--2---:R-:W-:-:S03]  /*0a00*/  ISETP.LE.AND P0, PT, RZ, UR8, PT ;  /* 0x00000008ff007c0c */ /* 0x004fc6000bf03270 */
[----:B------:R-:W-:Y:S02]  /*0a10*/  UIADD3 UR4, -UR10, URZ, URZ ;  /* 0x0000003f0a047290 */ /* 0x000fe4000fffe13f */
[----:B------:R-:W-:Y:S02]  /*0a20*/  IMAD.U32 R0, RZ, RZ, UR10 ;  /* 0x0000000aff007e24 */ /* 0x000fe4000f8e00ff */
[----:B------:R-:W-:-:S03]  /*0a30*/  UIMAD UR7, UR7, UR4, UR6 ;  /* 0x00000004070772a4 */ /* 0x000fc6000f8e0206 */
[----:B------:R1:W-:Y:S03]  /*0a40*/  STL [R1+0x4], R0 ;  /* 0x0000040001007387 */ /* 0x0003e60000100800 */
[----:B------:R-:W-:Y:S06]  /*0a50*/  @!P0 BRA `(.L_x_184) ;  /* 0x000000c8000c8947 */ /* 0x000fec0003800000 */
        /* <DEDUP_REMOVED lines=22> */
[-C--:B-1----:R-:W-:Y:S02]  /*0bc0*/  IABS R0, R3.reuse ;  /* 0x0000000300007213 */ /* 0x082fe40000000000 */
[----:B------:R-:W-:Y:S01]  /*0bd0*/  IMAD.U32 R4, RZ, RZ, UR8 ;  /* 0x00000008ff047e24 */ /* 0x000fe2000f8e00ff */
[----:B------:R-:W-:Y:S01]  /*0be0*/  IABS R5, R3 ;  /* 0x0000000300057213 */ /* 0x000fe20000000000 */
[----:B------:R-:W-:Y:S01]  /*0bf0*/  ULOP3.LUT UR8, UR8, UR7, URZ, 0x3c, !UPT ;  /* 0x0000000708087292 */ /* 0x000fe2000f8e3c3f */
[----:B------:R-:W-:Y:S02]  /*0c00*/  R2UR UR12, R0 ;  /* 0x00000000000c72ca */ /* 0x000fe400000e0000 */
[----:B------:R-:W-:-:S04]  /*0c10*/  IABS R4, R4 ;  /* 0x0000000400047213 */ /* 0x000fc80000000000 */
[----:B------:R-:W-:-:S04]  /*0c20*/  MOV R3, R4 ;  /* 0x0000000400037202 */ /* 0x000fc80000000f00 */
[----:B------:R-:W-:-:S03]  /*0c30*/  R2UR UR11, R3 ;  /* 0x00000000030b72ca */ /* 0x000fc600000e0000 */
[----:B------:R-:W1:Y:S08]  /*0c40*/  I2F.RP R0, UR12 ;  /* 0x0000000c00007d06 */ /* 0x000e700008209400 */
[----:B-1----:R-:W0:Y:S02]  /*0c50*/  MUFU.RCP R0, R0 ;  /* 0x0000000000007308 */ /* 0x002e240000001000 */
[----:B0-----:R-:W-:-:S02]  /*0c60*/  VIADD R2, R0, 0xffffffe ;  /* 0x0ffffffe00027836 */ /* 0x001fc40000000000 */
[----:B------:R-:W-:-:S04]  /*0c70*/  IMAD.MOV R0, RZ, RZ, -R5 ;  /* 0x000000ffff007224 */ /* 0x000fc800078e0a05 */
        /* <DEDUP_REMOVED lines=18> */
.L_x_185:
[----:B------:R-:W-:Y:S01]  /*0da0*/  UIMAD UR5, UR9, UR4, URZ ;  /* 0x00000004090572a4 */ /* 0x000fe2000f8e023f */
[----:B-1----:R-:W-:Y:S01]  /*0db0*/  IMAD.U32 R0, RZ, RZ, UR6 ;  /* 0x00000006ff007e24 */ /* 0x002fe2000f8e00ff */
[----:B------:R-:W-:Y:S01]  /*0dc0*/  PLOP3.LUT P0, PT, PT, PT, PT, 0x80, 0x0 ;  /* 0x000000000000781c */ /* 0x000fe20003f0f070 */
[----:B------:R-:W-:Y:S01]  /*0dd0*/  IMAD.U32 R3, RZ, RZ, UR4 ;  /* 0x00000004ff037e24 */ /* 0x000fe2000f8e00ff */
[----:B------:R-:W-:Y:S01]  /*0de0*/  MOV R4, RZ ;  /* 0x000000ff00047202 */ /* 0x000fe20000000f00 */
[----:B------:R-:W-:Y:S01]  /*0df0*/  VIADD R22, R28, 0xffffff80 ;  /* 0xffffff801c167836 */ /* 0x000fe20000000000 */
[----:B------:R-:W-:Y:S01]  /*0e00*/  CS2R R150, SRZ ;  /* 0x0000000000967805 */ /* 0x000fe2000001ff00 */
[----:B------:R-:W-:Y:S01]  /*0e10*/  IMAD.U32 R19, RZ, RZ, UR5 ;  /* 0x00000005ff137e24 */ /* 0x000fe2000f8e00ff */
        /* <DEDUP_REMOVED lines=67> */
[----:B------:R-:W-:Y:S01]  /*1250*/  CS2R R24, SRZ ;  /* 0x0000000000187805 */ /* 0x000fe2000001ff00 */
[----:B------:R-:W-:Y:S06]  /*1260*/  @!P1 BRA `(.L_x_186) ;  /* 0x0000005400889947 */ /* 0x000fec0003800000 */
[----:B------:R-:W-:Y:S01]  /*1270*/  SHF.R.S32.HI R3, RZ, 0x1f, R22 ;  /* 0x0000001fff037819 */ /* 0x000fe20000011416 */
[----:B------:R-:W1:Y:S01]  /*1280*/  S2UR UR6, SR_CgaCtaId ;  /* 0x00000000000679c3 */ /* 0x000e620000008800 */
[----:B------:R-:W-:Y:S02]  /*1290*/  UMOV UR5, 0x400 ;  /* 0x0000040000057882 */ /* 0x000fe40000000000 */
[----:B------:R-:W-:-:S04]  /*12a0*/  LEA.HI R23, R3, R22, RZ, 0x7 ;  /* 0x0000001603177211 */ /* 0x000fc800078f38ff */
[----:B------:R-:W-:-:S06]  /*12b0*/  SHF.R.S32.HI R0, RZ, 0x7, R23 ;  /* 0x00000007ff007819 */ /* 0x000fcc0000011417 */
[----:B------:R-:W2:Y:S01]  /*12c0*/  SHFL.IDX PT, R0, R0, RZ, 0x1f ;  /* 0x00001fff00007589 */ /* 0x000ea200000e0000 */
[----:B-1----:R-:W-:-:S04]  /*12d0*/  ULEA UR7, UR6, UR5, 0x18 ;  /* 0x0000000506077291 */ /* 0x002fc8000f8ec03f */
[----:B------:R-:W-:Y:S02]  /*12e0*/  UIADD3 UR6, UR7, 0x18400, URZ ;  /* 0x0001840007067890 */ /* 0x000fe4000fffe03f */
[----:B------:R-:W-:Y:S02]  /*12f0*/  IMAD.U32 R16, RZ, RZ, UR7 ;  /* 0x00000007ff107e24 */ /* 0x000fe4000f8e00ff */
[----:B------:R-:W-:Y:S01]  /*1300*/  ULOP3.LUT UP0, URZ, UR6, 0x1bf, URZ, 0xc0, !UPT ;  /* 0x000001bf063f7892 */ /* 0x000fe2000f80c03f */
[----:B--2---:R-:W-:-:S05]  /*1310*/  R2UR UR4, R0 ;  /* 0x00000000000472ca */ /* 0x004fca00000e0000 */
[----:B------:R-:W-:-:S08]  /*1320*/  PLOP3.LUT P0, PT, PT, PT, UP0, 0x80, 0x0 ;  /* 0x000000000000781c */ /* 0x000fd00003f0f008 */
[----:B------:R-:W-:-:S04]  /*1330*/  ULEA.HI UR5, UR4, UR4, URZ, 0x1 ;  /* 0x0000000404057291 */ /* 0x000fc8000f8f083f */
[----:B------:R-:W-:-:S04]  /*1340*/  ULOP3.LUT UR5, UR5, 0xffffe, URZ, 0xc0, !UPT ;  /* 0x000ffffe05057892 */ /* 0x000fc8000f8ec03f */
[----:B------:R-:W-:Y:S01]  /*1350*/  UIADD3 UR40, UR4, -UR5, URZ ;  /* 0x8000000504287290 */ /* 0x000fe2000fffe03f */
[----:B------:R-:W-:Y:S11]  /*1360*/  @!P0 BRA `(.L_x_187) ;  /* 0x0000000000408947 */ /* 0x000ff60003800000 */
[----:B------:R-:W-:Y:S01]  /*1370*/  MOV R0, 0x0 ;  /* 0x0000000000007802 */ /* 0x000fe20000000f00 */
[----:B------:R-:W-:Y:S01]  /*1380*/  ULDC.64 UR4, c[0x4][0x98] ;  /* 0x0100260000047ab9 */ /* 0x000fe20000000a00 */
[----:B------:R-:W-:Y:S01]  /*1390*/  ULDC.64 UR6, c[0x4][0x38] ;  /* 0x01000e0000067ab9 */ /* 0x000fe20000000a00 */
[----:B------:R-:W-:Y:S01]  /*13a0*/  IMAD.U32 R4, RZ, RZ, UR4 ;  /* 0x00000004ff047e24 */ /* 0x000fe2000f8e00ff */
[----:B0-----:R0:W1:Y:S01]  /*13b0*/  LDC.64 R2, c[0x4][R0] ;  /* 0x0100000000027b82 */ /* 0x0010620000000a00 */
        /* <DEDUP_REMOVED lines=10> */
[----:B-1----:R-:W-:Y:S05]  /*1460*/  CALL.ABS.NOINC R2 ;  /* 0x0000000002007343 */ /* 0x002fea0003c00000 */
.L_x_187:
[----:B------:R-:W-:Y:S01]  /*1470*/  R2UR UR4, R16 ;  /* 0x00000000100472ca */ /* 0x000fe200000e0000 */
[----:B------:R-:W-:Y:S01]  /*1480*/  VIADD R210, R17, 0x8 ;  /* 0x0000000811d27836 */ /* 0x000fe20000000000 */
[----:B------:R-:W-:-:S11]  /*1490*/  SHF.L.U32 R0, RZ, 0x1f, RZ ;  /* 0x0000001fff007819 */ /* 0x000fd600000006ff */
[----:B------:R-:W1:Y:S02]  /*14a0*/  SYNCS.PHASECHK.TRANS64.TRYWAIT P0, [UR4+0x32400], R0 ;  /* 0x03240000ff0075a7 */ /* 0x000e640008000144 */
[----:B-1----:R-:W-:Y:S05]  /*14b0*/  @!P0 BRA `(.L_x_188) ;  /* 0x000000bc007c8947 */ /* 0x002fea0003800000 */
.L_x_265:
[----:B------:R-:W-:Y:S05]  /*14c0*/  WARPSYNC.ALL ;  /* 0x0000000000007948 */ /* 0x000fea0003800000 */
[----:B0-----:R-:W2:Y:S01]  /*14d0*/  LDL R2, [R1] ;  /* 0x0000000001027983 */ /* 0x001ea20000100800 */
[----:B------:R0:W-:Y:S01]  /*14e0*/  BAR.SYNC.DEFER_BLOCKING R210, 0x100 ;  /* 0x000400d20000751d */ /* 0x0001e20000010000 */
[----:B--2---:R-:W-:-:S13]  /*14f0*/  R2UR UR4, R2 ;  /* 0x00000000020472ca */ /* 0x004fda00000e0000 */
[----:B------:R-:W-:-:S04]  /*1500*/  ULOP3.LUT UR4, UR4, 0x1, URZ, 0xfc, !UPT ;  /* 0x0000000104047892 */ /* 0x000fc8000f8efc3f */
[----:B------:R-:W-:-:S06]  /*1510*/  UISETP.NE.AND UP0, UPT, UR4, 0x3, UPT ;  /* 0x000000030400788c */ /* 0x000fcc000bf05270 */
[----:B------:R-:W-:-:S13]  /*1520*/  PLOP3.LUT P0, PT, PT, PT, UP0, 0x80, 0x0 ;  /* 0x000000000000781c */ /* 0x000fda0003f0f008 */
[----:B0-----:R-:W-:Y:S05]  /*1530*/  @!P0 BRA `(.L_x_189) ;  /* 0x0000000000048947 */ /* 0x001fea0003800000 */
[----:B------:R-:W-:Y:S01]  /*1540*/  BPT.TRAP 0x1 ;  /* 0x000000040000795c */ /* 0x000fe20000300000 */
.L_x_189:
[----:B------:R-:W-:-:S13]  /*1550*/  R2UR UR4, R16 ;  /* 0x00000000100472ca */ /* 0x000fda00000e0000 */
[----:B------:R0:W2:Y:S01]  /*1560*/  SYNCS.PHASECHK.TRANS64.TRYWAIT P1, [UR4+0x32430], R0 ;  /* 0x03243000ff0075a7 */ /* 0x0000a20008020144 */
[----:B------:R-:W-:Y:S05]  /*1570*/  @!P0 BRA `(.L_x_190) ;  /* 0x0000000000048947 */ /* 0x000fea0003800000 */
[----:B------:R-:W-:Y:S01]  /*1580*/  BPT.TRAP 0x1 ;  /* 0x000000040000795c */ /* 0x000fe20000300000 */
.L_x_190:
[----:B--2---:R-:W-:Y:S05]  /*1590*/  @P1 BRA `(.L_x_191) ;  /* 0x00000000000c1947 */ /* 0x004fea0003800000 */
[----:B------:R-:W-:-:S13]  /*15a0*/  R2UR UR4, R16 ;  /* 0x00000000100472ca */ /* 0x000fda00000e0000 */
[----:B------:R-:W2:Y:S02]  /*15b0*/  SYNCS.PHASECHK.TRANS64.TRYWAIT P1, [UR4+0x32430], R0 ;  /* 0x03243000ff0075a7 */ /* 0x000ea40008020144 */
[----:B--2---:R-:W-:Y:S05]  /*15c0*/  @!P1 BRA `(.L_x_192) ;  /* 0x000000bc00549947 */ /* 0x004fea0003800000 */
.L_x_191:
[----:B------:R-:W-:Y:S01]  /*15d0*/  R2UR UR9, R16 ;  /* 0x00000000100972ca */ /* 0x000fe200000e0000 */
[----:B------:R-:W-:Y:S01]  /*15e0*/  WARPGROUP.ARRIVE ;  /* 0x00000000000079c5 */ /* 0x000fe20000000000 */
[----:B------:R-:W-:Y:S01]  /*15f0*/  UMOV UR7, 0x40000040 ;  /* 0x4000004000077882 */ /* 0x000fe20000000000 */
[----:B------:R-:W-:Y:S01]  /*1600*/  UMOV UR13, 0x40000040 ;  /* 0x40000040000d7882 */ /* 0x000fe20000000000 */
[----:B------:R-:W-:Y:S02]  /*1610*/  IMAD.U32 R15, RZ, RZ, UR7 ;  /* 0x00000007ff0f7e24 */ /* 0x000fe4000f8e00ff */
[----:B------:R-:W-:-:S07]  /*1620*/  IMAD.U32 R13, RZ, RZ, UR13 ;  /* 0x0000000dff0d7e24 */ /* 0x000fce000f8e00ff */
[----:B------:R-:W-:Y:S02]  /*1630*/  ULEA UR40, UR40, UR9, 0xd ;  /* 0x0000000928287291 */ /* 0x000fe4000f8e683f */
[----:B------:R-:W-:Y:S02]  /*1640*/  UIADD3 UR5, UR9, 0x1c400, URZ ;  /* 0x0001c40009057890 */ /* 0x000fe4000fffe03f */
[----:B------:R-:W-:Y:S02]  /*1650*/  UIADD3 UR4, UR40, 0x18400, URZ ;  /* 0x0001840028047890 */ /* 0x000fe4000fffe03f */
[----:B------:R-:W-:Y:S02]  /*1660*/  USHF.R.U32.HI UR5, URZ, 0x4, UR5 ;  /* 0x000000043f057899 */ /* 0x000fe40008011605 */
[----:B------:R-:W-:Y:S02]  /*1670*/  USHF.R.U32.HI UR4, URZ, 0x4, UR4 ;  /* 0x000000043f047899 */ /* 0x000fe40008011604 */
[----:B------:R-:W-:-:S02]  /*1680*/  ULOP3.LUT UR5, UR5, 0x3fff, URZ, 0xc0, !UPT ;  /* 0x00003fff05057892 */ /* 0x000fc4000f8ec03f */
[----:B------:R-:W-:Y:S02]  /*1690*/  ULOP3.LUT UR4, UR4, 0x3fff, URZ, 0xc0, !UPT ;  /* 0x00003fff04047892 */ /* 0x000fe4000f8ec03f */
[----:B------:R-:W-:Y:S02]  /*16a0*/  ULOP3.LUT UR10, UR5, 0x10000, URZ, 0xfc, !UPT ;  /* 0x00010000050a7892 */ /* 0x000fe4000f8efc3f */
[----:B------:R-:W-:Y:S01]  /*16b0*/  ULOP3.LUT UR8, UR4, 0x10000, URZ, 0xfc, !UPT ;  /* 0x0001000004087892 */ /* 0x000fe2000f8efc3f */
[----:B------:R-:W-:-:S03]  /*16c0*/  UMOV UR5, UR7 ;  /* 0x0000000700057c82 */ /* 0x000fc60008000000 */
[----:B------:R-:W-:-:S03]  /*16d0*/  MOV R17, UR10 ;  /* 0x0000000a00117c02 */ /* 0x000fc60008000f00 */
[----:B------:R-:W-:Y:S02]  /*16e0*/  UMOV UR6, UR8 ;  /* 0x0000000800067c82 */ /* 0x000fe40008000000 */
[----:B------:R-:W-:Y:S01]  /*16f0*/  IMAD.U32 R14, RZ, RZ, UR6 ;  /* 0x00000006ff0e7e24 */ /* 0x000fe2000f8e00ff */
[----:B------:R-:W-:Y:S01]  /*1700*/  UMOV UR4, UR6 ;  /* 0x0000000600047c82 */ /* 0x000fe20008000000 */
[----:B------:R-:W-:Y:S02]  /*1710*/  UMOV UR6, UR10 ;  /* 0x0000000a00067c82 */ /* 0x000fe40008000000 */
[----:B------:R-:W-:Y:S01]  /*1720*/  HGMMA.64x96x16.F32.BF16 R24, gdesc[UR4], RZ, !UPT, gsb0 ;  /* 0x01600000041879f0 */ /* 0x000fe2000c0018ff */
[----:B------:R-:W-:Y:S02]  /*1730*/  UIADD3 UR4, UR8, 0x2, URZ ;  /* 0x0000000208047890 */ /* 0x000fe4000fffe03f */
[----:B------:R-:W-:Y:S01]  /*1740*/  UIADD3 UR6, UR10, 0x2, URZ ;  /* 0x000000020a067890 */ /* 0x000fe2000fffe03f */
[----:B------:R-:W-:Y:S01]  /*1750*/  UMOV UR5, UR13 ;  /* 0x0000000d00057c82 */ /* 0x000fe20008000000 */
[----:B------:R-:W-:Y:S01]  /*1760*/  UMOV UR7, 0x40000040 ;  /* 0x4000004000077882 */ /* 0x000fe20000000000 */
[----:B------:R-:W-:-:S02]  /*1770*/  UMOV UR13, 0x40000040 ;  /* 0x40000040000d7882 */ /* 0x000fc40000000000 */
[----:B------:R-:W-:Y:S01]  /*1780*/  UMOV UR12, UR4 ;  /* 0x00000004000c7c82 */ /* 0x000fe20008000000 */
[----:B------:R-:W-:Y:S01]  /*1790*/  IMAD.U32 R11, RZ, RZ, UR13 ;  /* 0x0000000dff0b7e24 */ /* 0x000fe2000f8e00ff */
[----:B------:R-:W-:Y:S01]  /*17a0*/  UMOV UR4, UR12 ;  /* 0x0000000c00047c82 */ /* 0x000fe20008000000 */
[----:B------:R-:W-:Y:S01]  /*17b0*/  IMAD.U32 R12, RZ, RZ, UR12 ;  /* 0x0000000cff0c7e24 */ /* 0x000fe2000f8e00ff */
[----:B------:R-:W-:Y:S02]  /*17c0*/  WARPGROUP.DEPBAR.LE gsb0, 0x0 ;  /* 0x00008000000079c5 */ /* 0x000fe40000010000 */
[----:B------:R-:W-:-:S06]  /*17d0*/  WARPGROUP.ARRIVE ;  /* 0x00000000000079c5 */ /* 0x000fcc0000000000 */
[----:B------:R-:W-:Y:S01]  /*17e0*/  HGMMA.64x96x16.F32.BF16 R24, gdesc[UR4], R24, gsb0 ;  /* 0x01600000041879f0 */ /* 0x000fe20008001818 */
[----:B------:R-:W-:Y:S02]  /*17f0*/  UIADD3 UR4, UR8, 0x4, URZ ;  /* 0x0000000408047890 */ /* 0x000fe4000fffe03f */
[----:B------:R-:W-:Y:S01]  /*1800*/  UIADD3 UR6, UR10, 0x4, URZ ;  /* 0x000000040a067890 */ /* 0x000fe2000fffe03f */
[----:B------:R-:W-:Y:S01]  /*1810*/  UMOV UR5, UR13 ;  /* 0x0000000d00057c82 */ /* 0x000fe20008000000 */
[----:B------:R-:W-:-:S03]  /*1820*/  UMOV UR7, 0x40000040 ;  /* 0x4000004000077882 */ /* 0x000fc60000000000 */
[----:B------:R-:W-:Y:S02]  /*1830*/  UMOV UR12, UR4 ;  /* 0x00000004000c7c82 */ /* 0x000fe40008000000 */
[----:B------:R-:W-:Y:S01]  /*1840*/  UMOV UR4, UR12 ;  /* 0x0000000c00047c82 */ /* 0x000fe20008000000 */
[----:B------:R-:W-:Y:S01]  /*1850*/  IMAD.U32 R10, RZ, RZ, UR12 ;  /* 0x0000000cff0a7e24 */ /* 0x000fe2000f8e00ff */
[----:B------:R-:W-:Y:S02]  /*1860*/  WARPGROUP.DEPBAR.LE gsb0, 0x0 ;  /* 0x00008000000079c5 */ /* 0x000fe40000010000 */
[----:B------:R-:W-:-:S06]  /*1870*/  WARPGROUP.ARRIVE ;  /* 0x00000000000079c5 */ /* 0x000fcc0000000000 */
[----:B------:R-:W-:Y:S01]  /*1880*/  HGMMA.64x96x16.F32.BF16 R24, gdesc[UR4], R24, gsb0 ;  /* 0x01600000041879f0 */ /* 0x000fe20008001818 */
[----:B------:R-:W-:Y:S02]  /*1890*/  UIADD3 UR4, UR8, 0x6, URZ ;  /* 0x0000000608047890 */ /* 0x000fe4000fffe03f */
[----:B------:R-:W-:Y:S01]  /*18a0*/  UIADD3 UR6, UR10, 0x6, URZ ;  /* 0x000000060a067890 */ /* 0x000fe2000fffe03f */
[----:B------:R-:W-:Y:S01]  /*18b0*/  UMOV UR5, 0x40000040 ;  /* 0x4000004000057882 */ /* 0x000fe20000000000 */
[----:B------:R-:W-:Y:S02]  /*18c0*/  UMOV UR7, 0x40000040 ;  /* 0x4000004000077882 */ /* 0x000fe40000000000 */
[----:B------:R-:W-:Y:S02]  /*18d0*/  IMAD.U32 R8, RZ, RZ, UR4 ;  /* 0x00000004ff087e24 */ /* 0x000fe4000f8e00ff */
[----:B------:R-:W-:Y:S01]  /*18e0*/  IMAD.U32 R9, RZ, RZ, UR5 ;  /* 0x00000005ff097e24 */ /* 0x000fe2000f8e00ff */
[----:B------:R-:W-:-:S02]  /*18f0*/  WARPGROUP.DEPBAR.LE gsb0, 0x0 ;  /* 0x00008000000079c5 */ /* 0x000fc40000010000 */
[----:B------:R-:W-:-:S06]  /*1900*/  WARPGROUP.ARRIVE ;  /* 0x00000000000079c5 */ /* 0x000fcc0000000000 */
[----:B------:R-:W-:Y:S03]  /*1910*/  HGMMA.64x96x16.F32.BF16 R24, gdesc[UR4], R24, gsb0 ;  /* 0x01600000041879f0 */ /* 0x000fe60008001818 */
[----:B------:R-:W-:Y:S02]  /*1920*/  WARPGROUP.DEPBAR.LE gsb0, 0x0 ;  /* 0x00008000000079c5 */ /* 0x000fe40000010000 */
[----:B------:R-:W2:Y:S02]  /*1930*/  SYNCS.PHASECHK.TRANS64.TRYWAIT P1, [UR9+0x32410], R0 ;  /* 0x03241000ff0075a7 */ /* 0x000ea40008020149 */
[----:B--2---:R-:W-:Y:S05]  /*1940*/  @!P1 BRA `(.L_x_193) ;  /* 0x000000b800909947 */ /* 0x004fea0003800000 */
.L_x_266:
[----:B------:R-:W-:Y:S05]  /*1950*/  @!P0 BRA `(.L_x_194) ;  /* 0x0000000000048947 */ /* 0x000fea0003800000 */
[----:B------:R-:W-:Y:S01]  /*1960*/  BPT.TRAP 0x1 ;  /* 0x000000040000795c */ /* 0x000fe20000300000 */
.L_x_194:
[----:B------:R-:W-:-:S13]  /*1970*/  R2UR UR4, R16 ;  /* 0x00000000100472ca */ /* 0x000fda00000e0000 */
[----:B------:R2:W3:Y:S01]  /*1980*/  SYNCS.PHASECHK.TRANS64.TRYWAIT P1, [UR4+0x32450], R0 ;  /* 0x03245000ff0075a7 */ /* 0x0004e20008020144 */
[----:B------:R-:W-:Y:S05]  /*1990*/  @!P0 BRA `(.L_x_195) ;  /* 0x0000000000048947 */ /* 0x000fea0003800000 */
[----:B------:R-:W-:Y:S01]  /*19a0*/  BPT.TRAP 0x1 ;  /* 0x000000040000795c */ /* 0x000fe20000300000 */
.L_x_195:
[----:B---3--:R-:W-:Y:S05]  /*19b0*/  @P1 BRA `(.L_x_196) ;  /* 0x00000000000c1947 */ /* 0x008fea0003800000 */
[----:B------:R-:W-:-:S13]  /*19c0*/  R2UR UR4, R16 ;  /* 0x00000000100472ca */ /* 0x000fda00000e0000 */
[----:B------:R-:W3:Y:S02]  /*19d0*/  SYNCS.PHASECHK.TRANS64.TRYWAIT P1, [UR4+0x32450], R0 ;  /* 0x03245000ff0075a7 */ /* 0x000ee40008020144 */
[----:B---3--:R-:W-:Y:S05]  /*19e0*/  @!P1 BRA `(.L_x_197) ;  /* 0x000000b800849947 */ /* 0x008fea0003800000 */
.L_x_196:
[----:B------:R-:W-:Y:S01]  /*19f0*/  R2UR UR4, R16 ;  /* 0x00000000100472ca */ /* 0x000fe200000e0000 */
[----:B------:R-:W-:Y:S01]  /*1a00*/  UIADD3 UR40, UR40, 0x22400, URZ ;  /* 0x0002240028287890 */ /* 0x000fe2000fffe03f */
[----:B------:R-:W-:Y:S01]  /*1a10*/  WARPGROUP.ARRIVE ;  /* 0x00000000000079c5 */ /* 0x000fe20000000000 */
[----:B------:R-:W-:Y:S01]  /*1a20*/  UMOV UR9, 0x40000040 ;  /* 0x4000004000097882 */ /* 0x000fe20000000000 */
[----:B------:R-:W-:Y:S01]  /*1a30*/  UMOV UR11, 0x40000040 ;  /* 0x40000040000b7882 */ /* 0x000fe20000000000 */
[----:B------:R-:W-:Y:S01]  /*1a40*/  USHF.R.U32.HI UR40, URZ, 0x4, UR40 ;  /* 0x000000043f287899 */ /* 0x000fe20008011628 */
[----:B------:R-:W-:Y:S01]  /*1a50*/  IMAD.U32 R7, RZ, RZ, UR9 ;  /* 0x00000009ff077e24 */ /* 0x000fe2000f8e00ff */
[----:B------:R-:W-:Y:S01]  /*1a60*/  UMOV UR13, 0x40000040 ;  /* 0x40000040000d7882 */ /* 0x000fe20000000000 */
[----:B------:R-:W-:Y:S01]  /*1a70*/  UMOV UR5, 0x40000040 ;  /* 0x4000004000057882 */ /* 0x000fe20000000000 */
[----:B------:R-:W-:Y:S01]  /*1a80*/  ULOP3.LUT UR6, UR40, 0x3fff, URZ, 0xc0, !UPT ;  /* 0x00003fff28067892 */ /* 0x000fe2000f8ec03f */
[----:B------:R-:W-:Y:S01]  /*1a90*/  IMAD.U32 R5, RZ, RZ, UR13 ;  /* 0x0000000dff057e24 */ /* 0x000fe2000f8e00ff */
[----:B------:R-:W-:Y:S01]  /*1aa0*/  UMOV UR15, 0x40000040 ;  /* 0x40000040000f7882 */ /* 0x000fe20000000000 */
[----:B------:R-:W-:Y:S01]  /*1ab0*/  UMOV UR17, 0x40000040 ;  /* 0x4000004000117882 */ /* 0x000fe20000000000 */
[----:B------:R-:W-:Y:S01]  /*1ac0*/  UIADD3 UR4, UR4, 0x400, URZ ;  /* 0x0000040004047890 */ /* 0x000fe2000fffe03f */
[----:B------:R-:W3:Y:S01]  /*1ad0*/  S2R R20, SR_TID.X ;  /* 0x0000000000147919 */ /* 0x000ee20000002100 */
[----:B------:R-:W-:-:S02]  /*1ae0*/  ULOP3.LUT UR6, UR6, 0x10000, URZ, 0xfc, !UPT ;  /* 0x0001000006067892 */ /* 0x000fc4000f8efc3f */
[----:B------:R-:W-:Y:S02]  /*1af0*/  USHF.R.U32.HI UR4, URZ, 0x4, UR4 ;  /* 0x000000043f047899 */ /* 0x000fe40008011604 */
[----:B------:R-:W-:Y:S02]  /*1b00*/  UIADD3 UR16, UR6, 0x404, URZ ;  /* 0x0000040406107890 */ /* 0x000fe4000fffe03f */
[----:B------:R-:W-:Y:S01]  /*1b10*/  ULOP3.LUT UR7, UR4, 0x3fff, URZ, 0xc0, !UPT ;  /* 0x00003fff04077892 */ /* 0x000fe2000f8ec03f */
[----:B------:R-:W-:Y:S01]  /*1b20*/  UMOV UR8, UR6 ;  /* 0x0000000600087c82 */ /* 0x000fe20008000000 */
[----:B------:R-:W-:Y:S01]  /*1b30*/  UIADD3 UR4, UR6, 0x2, URZ ;  /* 0x0000000206047890 */ /* 0x000fe2000fffe03f */
[----:B------:R-:W-:Y:S01]  /*1b40*/  MOV R6, UR8 ;  /* 0x0000000800067c02 */ /* 0x000fe20008000f00 */
[----:B------:R-:W-:Y:S01]  /*1b50*/  ULOP3.LUT UR57, UR7, 0x10000, URZ, 0xfc, !UPT ;  /* 0x0001000007397892 */ /* 0x000fe2000f8efc3f */
[----:B------:R-:W-:Y:S01]  /*1b60*/  UMOV UR19, 0x40000040 ;  /* 0x4000004000137882 */ /* 0x000fe20000000000 */
[----:B------:R-:W-:-:S03]  /*1b70*/  UIADD3 UR20, UR6, 0x406, URZ ;  /* 0x0000040606147890 */ /* 0x000fc6000fffe03f */
[----:B------:R-:W-:Y:S01]  /*1b80*/  UMOV UR12, UR4 ;  /* 0x00000004000c7c82 */ /* 0x000fe20008000000 */
[----:B------:R-:W-:Y:S01]  /*1b90*/  UIADD3 UR4, UR6, 0x4, URZ ;  /* 0x0000000406047890 */ /* 0x000fe2000fffe03f */
[----:B------:R-:W-:Y:S01]  /*1ba0*/  IMAD.U32 R4, RZ, RZ, UR12 ;  /* 0x0000000cff047e24 */ /* 0x000fe2000f8e00ff */
[----:B------:R-:W-:Y:S01]  /*1bb0*/  UMOV UR10, UR57 ;  /* 0x00000039000a7c82 */ /* 0x000fe20008000000 */
[----:B------:R-:W-:Y:S01]  /*1bc0*/  UIADD3 UR14, UR57, 0x302, URZ ;  /* 0x00000302390e7890 */ /* 0x000fe2000fffe03f */
[----:B------:R-:W-:Y:S01]  /*1bd0*/  HGMMA.64x96x16.F32.BF16 R24, gdesc[UR8], R24, gsb0 ;  /* 0x01600000081879f0 */ /* 0x000fe20008001818 */
[----:B------:R-:W-:Y:S02]  /*1be0*/  UIADD3 UR10, UR57, 0x2, URZ ;  /* 0x00000002390a7890 */ /* 0x000fe4000fffe03f */
[----:B------:R-:W-:Y:S01]  /*1bf0*/  IMAD.U32 R18, RZ, RZ, UR57 ;  /* 0x00000039ff127e24 */ /* 0x000fe2000f8e00ff */
[----:B------:R-:W-:Y:S01]  /*1c00*/  UMOV UR8, UR12 ;  /* 0x0000000c00087c82 */ /* 0x000fe20008000000 */
[----:B------:R-:W-:Y:S01]  /*1c10*/  UMOV UR9, UR13 ;  /* 0x0000000d00097c82 */ /* 0x000fe20008000000 */
[----:B------:R-:W-:Y:S01]  /*1c20*/  UMOV UR11, 0x40000040 ;  /* 0x40000040000b7882 */ /* 0x000fe20000000000 */
[----:B------:R-:W-:Y:S01]  /*1c30*/  UMOV UR12, UR4 ;  /* 0x00000004000c7c82 */ /* 0x000fe20008000000 */
[----:B------:R-:W-:Y:S01]  /*1c40*/  UMOV UR13, 0x40000040 ;  /* 0x40000040000d7882 */ /* 0x000fe20000000000 */
[----:B------:R-:W-:Y:S01]  /*1c50*/  UIADD3 UR4, UR6, 0x6, URZ ;  /* 0x0000000606047890 */ /* 0x000fe2000fffe03f */
[----:B------:R-:W-:Y:S01]  /*1c60*/  IMAD.U32 R2, RZ, RZ, UR12 ;  /* 0x0000000cff027e24 */ /* 0x000fe2000f8e00ff */
[----:B------:R-:W-:Y:S01]  /*1c70*/  UIADD3 UR18, UR57, 0x304, URZ ;  /* 0x0000030439127890 */ /* 0x000fe2000fffe03f */
[----:B-1----:R-:W-:Y:S01]  /*1c80*/  IMAD.U32 R3, RZ, RZ, UR13 ;  /* 0x0000000dff037e24 */ /* 0x002fe2000f8e00ff */
[----:B------:R-:W-:Y:S01]  /*1c90*/  UIADD3 UR22, UR57, 0x306, URZ ;  /* 0x0000030639167890 */ /* 0x000fe2000fffe03f */
[----:B---3--:R-:W-:Y:S01]  /*1ca0*/  SHF.R.U32.HI R20, RZ, 0x7, R20 ;  /* 0x00000007ff147819 */ /* 0x008fe20000011614 */
[----:B------:R-:W-:Y:S01]  /*1cb0*/  UMOV UR21, 0x40000040 ;  /* 0x4000004000157882 */ /* 0x000fe20000000000 */
[----:B------:R-:W-:Y:S01]  /*1cc0*/  UMOV UR23, 0x40000040 ;  /* 0x4000004000177882 */ /* 0x000fe20000000000 */
[----:B------:R-:W-:Y:S01]  /*1cd0*/  UIADD3 UR24, UR6, 0x800, URZ ;  /* 0x0000080006187890 */ /* 0x000fe2000fffe03f */
[----:B0-2---:R-:W-:Y:S01]  /*1ce0*/  IADD3 R0, -R20, 0xb, RZ ;  /* 0x0000000b14007810 */ /* 0x005fe20007ffe1ff */
[----:B------:R-:W-:Y:S01]  /*1cf0*/  UIADD3 UR26, UR57, 0x600, URZ ;  /* 0x00000600391a7890 */ /* 0x000fe2000fffe03f */
[----:B------:R-:W-:Y:S01]  /*1d00*/  UMOV UR25, 0x40000040 ;  /* 0x4000004000197882 */ /* 0x000fe20000000000 */
[----:B------:R-:W-:Y:S01]  /*1d10*/  UMOV UR27, 0x40000040 ;  /* 0x40000040001b7882 */ /* 0x000fe20000000000 */
[----:B------:R-:W-:-:S02]  /*1d20*/  UIADD3 UR28, UR6, 0x802, URZ ;  /* 0x00000802061c7890 */ /* 0x000fc4000fffe03f */
[----:B------:R-:W-:Y:S01]  /*1d30*/  UIADD3 UR30, UR57, 0x602, URZ ;  /* 0x00000602391e7890 */ /* 0x000fe2000fffe03f */
[----:B------:R-:W-:Y:S01]  /*1d40*/  UMOV UR29, 0x40000040 ;  /* 0x40000040001d7882 */ /* 0x000fe20000000000 */
[----:B------:R-:W-:Y:S01]  /*1d50*/  UMOV UR31, 0x40000040 ;  /* 0x40000040001f7882 */ /* 0x000fe20000000000 */
[----:B------:R-:W-:Y:S02]  /*1d60*/  UIADD3 UR32, UR6, 0x804, URZ ;  /* 0x0000080406207890 */ /* 0x000fe4000fffe03f */
[----:B------:R-:W-:Y:S01]  /*1d70*/  UIADD3 UR34, UR57, 0x604, URZ ;  /* 0x0000060439227890 */ /* 0x000fe2000fffe03f */
[----:B------:R-:W-:Y:S01]  /*1d80*/  UMOV UR33, 0x40000040 ;  /* 0x4000004000217882 */ /* 0x000fe20000000000 */
[----:B------:R-:W-:Y:S01]  /*1d90*/  UMOV UR35, 0x40000040 ;  /* 0x4000004000237882 */ /* 0x000fe20000000000 */
[----:B------:R-:W-:Y:S02]  /*1da0*/  UIADD3 UR40, UR6, 0x806, URZ ;  /* 0x0000080606287890 */ /* 0x000fe4000fffe03f */
        /* <DEDUP_REMOVED lines=18> */
[----:B------:R-:W-:Y:S02]  /*1ed0*/  WARPGROUP.DEPBAR.LE gsb0, 0x0 ;  /* 0x00008000000079c5 */ /* 0x000fe40000010000 */
[----:B------:R-:W-:-:S06]  /*1ee0*/  WARPGROUP.ARRIVE ;  /* 0x00000000000079c5 */ /* 0x000fcc0000000000 */
[----:B------:R-:W-:Y:S01]  /*1ef0*/  HGMMA.64x96x16.F32.BF16 R24, gdesc[UR8], R24, gsb0 ;  /* 0x01600000081879f0 */ /* 0x000fe20008001818 */
[----:B------:R-:W-:Y:S01]  /*1f00*/  UIADD3 UR10, UR57, 0x4, URZ ;  /* 0x00000004390a7890 */ /* 0x000fe2000fffe03f */
[----:B------:R-:W-:Y:S01]  /*1f10*/  UMOV UR8, UR12 ;  /* 0x0000000c00087c82 */ /* 0x000fe20008000000 */
[----:B------:R-:W-:Y:S01]  /*1f20*/  UMOV UR9, UR13 ;  /* 0x0000000d00097c82 */ /* 0x000fe20008000000 */
[----:B------:R-:W-:Y:S01]  /*1f30*/  UMOV UR11, 0x40000040 ;  /* 0x40000040000b7882 */ /* 0x000fe20000000000 */
        /* <DEDUP_REMOVED lines=9> */
[----:B------:R-:W-:Y:S02]  /*1fd0*/  WARPGROUP.DEPBAR.LE gsb0, 0x0 ;  /* 0x00008000000079c5 */ /* 0x000fe40000010000 */
[----:B------:R-:W-:-:S06]  /*1fe0*/  WARPGROUP.ARRIVE ;  /* 0x00000000000079c5 */ /* 0x000fcc0000000000 */
[----:B------:R-:W-:Y:S01]  /*1ff0*/  HGMMA.64x96x16.F32.BF16 R24, gdesc[UR8], R24, gsb0 ;  /* 0x01600000081879f0 */ /* 0x000fe20008001818 */
[----:B------:R-:W-:Y:S02]  /*2000*/  UIADD3 UR8, UR6, 0x400, URZ ;  /* 0x0000040006087890 */ /* 0x000fe4000fffe03f */
[----:B------:R-:W-:Y:S01]  /*2010*/  UIADD3 UR10, UR57, 0x300, URZ ;  /* 0x00000300390a7890 */ /* 0x000fe2000fffe03f */
[----:B------:R-:W-:Y:S01]  /*2020*/  UMOV UR9, 0x40000040 ;  /* 0x4000004000097882 */ /* 0x000fe20000000000 */
        /* <DEDUP_REMOVED lines=42> */
.L_x_198:
[----:B------:R-:W-:Y:S01]  /*22d0*/  LOP3.LUT R23, R23, 0xffffff80, RZ, 0xc0, !PT ;  /* 0xffffff8017177812 */ /* 0x000fe200078ec0ff */
[----:B------:R-:W-:Y:S01]  /*22e0*/  UIMAD UR39, UR38, -0x60, UR39 ;  /* 0xffffffa0262778a4 */ /* 0x000fe2000f8e0227 */
[----:B------:R-:W1:Y:S01]  /*22f0*/  S2UR UR11, SR_CgaCtaId ;  /* 0x00000000000b79c3 */ /* 0x000e620000008800 */
[----:B------:R-:W-:Y:S01]  /*2300*/  R2UR UR10, R16 ;  /* 0x00000000100a72ca */ /* 0x000fe200000e0000 */
[----:B------:R-:W-:Y:S01]  /*2310*/  ULDC UR6, c[0x0][0xa80] ;  /* 0x0002a00000067ab9 */ /* 0x000fe20000000800 */
[----:B------:R-:W-:Y:S01]  /*2320*/  IADD3 R23, R22, -R23, RZ ;  /* 0x8000001716177210 */ /* 0x000fe20007ffe0ff */
[----:B------:R-:W-:Y:S02]  /*2330*/  UIADD3 UR39, UR39, 0x60, URZ ;  /* 0x0000006027277890 */ /* 0x000fe4000fffe03f */
[----:B------:R-:W-:Y:S01]  /*2340*/  ULOP3.LUT UR7, UR7, 0x3000000, URZ, 0xfc, !UPT ;  /* 0x0300000007077892 */ /* 0x000fe2000f8efc3f */
[----:B------:R-:W-:Y:S01]  /*2350*/  SHF.R.S32.HI R20, RZ, 0x1f, R23 ;  /* 0x0000001fff147819 */ /* 0x000fe20000011417 */
[----:B------:R-:W-:-:S02]  /*2360*/  UMOV UR15, 0x40000040 ;  /* 0x40000040000f7882 */ /* 0x000fc40000000000 */
[----:B------:R-:W-:Y:S01]  /*2370*/  IMAD.U32 R21, RZ, RZ, UR39 ;  /* 0x00000027ff157e24 */ /* 0x000fe2000f8e00ff */
[----:B------:R-:W-:Y:S02]  /*2380*/  LEA.HI R20, R20, R23, RZ, 0x2 ;  /* 0x0000001714147211 */ /* 0x000fe400078f10ff */
[----:B------:R-:W-:Y:S01]  /*2390*/  UMOV UR14, UR7 ;  /* 0x00000007000e7c82 */ /* 0x000fe20008000000 */
[----:B------:R-:W-:Y:S01]  /*23a0*/  UIADD3 UR10, UR10, 0x32440, URZ ;  /* 0x000324400a0a7890 */ /* 0x000fe2000fffe03f */
[----:B------:R-:W-:-:S05]  /*23b0*/  LOP3.LUT R20, R20, 0x7ffffffc, RZ, 0xc0, !PT ;  /* 0x7ffffffc14147812 */ /* 0x000fca00078ec0ff */
[----:B------:R-:W-:-:S04]  /*23c0*/  IMAD.IADD R20, R23, 0x1, -R20 ;  /* 0x0000000117147824 */ /* 0x000fc800078e0a14 */
[----:B------:R-:W-:Y:S01]  /*23d0*/  IMAD R20, R20, -0x2, R21 ;  /* 0xfffffffe14147824 */ /* 0x000fe200078e0215 */
[----:B-1----:R-:W-:-:S03]  /*23e0*/  UPRMT UR10, UR11, 0x654, UR10 ;  /* 0x000006540b0a7896 */ /* 0x002fc6000800000a */
[----:B------:R-:W-:Y:S01]  /*23f0*/  UMOV UR11, 0x40000040 ;  /* 0x40000040000b7882 */ /* 0x000fe20000000000 */
[C---:B------:R-:W-:Y:S02]  /*2400*/  ISETP.GT.AND P2, PT, R20.reuse, RZ, PT ;  /* 0x000000ff1400720c */ /* 0x040fe40003f44270 */
[C---:B------:R-:W-:Y:S02]  /*2410*/  ISETP.GT.AND P1, PT, R20.reuse, 0x1, PT ;  /* 0x000000011400780c */ /* 0x040fe40003f24270 */
[C---:B------:R-:W-:Y:S01]  /*2420*/  ISETP.GT.AND P4, PT, R20.reuse, 0x10, PT ;  /* 0x000000101400780c */ /* 0x040fe20003f84270 */
[----:B------:R-:W-:Y:S01]  /*2430*/  SYNCS.ARRIVE.TRANS64.RED.A1T0 RZ, [UR10], RZ ;  /* 0x000000ffffff79a7 */ /* 0x000fe2000810040a */
[----:B------:R-:W-:Y:S01]  /*2440*/  ISETP.GT.AND P6, PT, R20, 0x8, PT ;  /* 0x000000081400780c */ /* 0x000fe20003fc4270 */
[----:B------:R-:W-:Y:S01]  /*2450*/  UIADD3 UR10, UR7, 0x80, URZ ;  /* 0x00000080070a7890 */ /* 0x000fe2000fffe03f */
[----:B------:R-:W-:Y:S02]  /*2460*/  FSEL R21, R24, -INF , P2 ;  /* 0xff80000018157808 */ /* 0x000fe40001000000 */
[----:B------:R-:W-:-:S02]  /*2470*/  FSEL R25, R25, -INF , P1 ;  /* 0xff80000019197808 */ /* 0x000fc40000800000 */
[----:B------:R-:W-:Y:S02]  /*2480*/  FSEL R24, R27, -INF , P1 ;  /* 0xff8000001b187808 */ /* 0x000fe40000800000 */
[----:B------:R-:W-:Y:S02]  /*2490*/  FSEL R23, R32, -INF , P4 ;  /* 0xff80000020177808 */ /* 0x000fe40002000000 */
[----:B------:R-:W-:Y:S02]  /*24a0*/  ISETP.GT.AND P5, PT, R20, 0x9, PT ;  /* 0x000000091400780c */ /* 0x000fe40003fa4270 */
[----:B------:R-:W-:Y:S02]  /*24b0*/  FSEL R27, R28, -INF , P6 ;  /* 0xff8000001c1b7808 */ /* 0x000fe40003000000 */
[----:B------:R-:W-:Y:S02]  /*24c0*/  FMNMX.FTZ R32, R21, R25, !PT ;  /* 0x0000001915207209 */ /* 0x000fe40007810000 */
[----:B------:R-:W-:-:S02]  /*24d0*/  FSEL R29, R29, -INF , P5 ;  /* 0xff8000001d1d7808 */ /* 0x000fc40002800000 */
[----:B------:R-:W-:Y:S01]  /*24e0*/  FMNMX.FTZ R32, R27, R32, !PT ;  /* 0x000000201b207209 */ /* 0x000fe20007810000 */
[----:B------:R1:W-:Y:S01]  /*24f0*/  BAR.SYNC.DEFER_BLOCKING R210, 0x100 ;  /* 0x000400d20000751d */ /* 0x0003e20000010000 */
[----:B------:R-:W-:Y:S02]  /*2500*/  ISETP.GT.AND P3, PT, R20, 0x11, PT ;  /* 0x000000111400780c */ /* 0x000fe40003f64270 */
[----:B------:R-:W-:Y:S02]  /*2510*/  FMNMX.FTZ R32, R29, R32, !PT ;  /* 0x000000201d207209 */ /* 0x000fe40007810000 */
[----:B------:R-:W-:Y:S02]  /*2520*/  FSEL R28, R31, -INF , P5 ;  /* 0xff8000001f1c7808 */ /* 0x000fe40002800000 */
[----:B------:R-:W-:Y:S02]  /*2530*/  FSEL R158, R33, -INF , P3 ;  /* 0xff800000219e7808 */ /* 0x000fe40001800000 */
[----:B------:R-:W-:-:S02]  /*2540*/  FMNMX.FTZ R31, R23, R32, !PT ;  /* 0x00000020171f7209 */ /* 0x000fc40007810000 */
[----:B------:R-:W-:Y:S02]  /*2550*/  FSEL R26, R26, -INF , P2 ;  /* 0xff8000001a1a7808 */ /* 0x000fe40001000000 */
[----:B------:R-:W-:Y:S02]  /*2560*/  ISETP.GT.AND P2, PT, R20, 0x18, PT ;  /* 0x000000181400780c */ /* 0x000fe40003f44270 */
[----:B------:R-:W-:Y:S02]  /*2570*/  FMNMX.FTZ R32, R158, R31, !PT ;  /* 0x0000001f9e207209 */ /* 0x000fe40007810000 */
[----:B------:R-:W-:Y:S02]  /*2580*/  FSEL R30, R30, -INF , P6 ;  /* 0xff8000001e1e7808 */ /* 0x000fe40003000000 */
[----:B------:R-:W-:Y:S02]  /*2590*/  FMNMX.FTZ R31, R26, R24, !PT ;  /* 0x000000181a1f7209 */ /* 0x000fe40007810000 */
[----:B------:R-:W-:-:S02]  /*25a0*/  ISETP.GT.AND P1, PT, R20, 0x19, PT ;  /* 0x000000191400780c */ /* 0x000fc40003f24270 */
[----:B------:R-:W-:Y:S02]  /*25b0*/  FSEL R161, R36, -INF , P2 ;  /* 0xff80000024a17808 */ /* 0x000fe40001000000 */
[----:B------:R-:W-:Y:S02]  /*25c0*/  FMNMX.FTZ R31, R30, R31, !PT ;  /* 0x0000001f1e1f7209 */ /* 0x000fe40007810000 */
[----:B------:R-:W-:Y:S02]  /*25d0*/  FSEL R165, R37, -INF , P1 ;  /* 0xff80000025a57808 */ /* 0x000fe40000800000 */
[----:B------:R-:W-:Y:S02]  /*25e0*/  FMNMX.FTZ R32, R161, R32, !PT ;  /* 0x00000020a1207209 */ /* 0x000fe40007810000 */
[----:B------:R-:W-:Y:S02]  /*25f0*/  FSEL R22, R34, -INF , P4 ;  /* 0xff80000022167808 */ /* 0x000fe40002000000 */
[----:B------:R-:W-:-:S02]  /*2600*/  FMNMX.FTZ R31, R28, R31, !PT ;  /* 0x0000001f1c1f7209 */ /* 0x000fc40007810000 */
[----:B------:R-:W-:Y:S02]  /*2610*/  FMNMX.FTZ R33, R165, R32, !PT ;  /* 0x00000020a5217209 */ /* 0x000fe40007810000 */
[----:B------:R-:W-:Y:S02]  /*2620*/  FSEL R157, R35, -INF , P3 ;  /* 0xff800000239d7808 */ /* 0x000fe40001800000 */
[----:B------:R-:W-:Y:S02]  /*2630*/  FMNMX.FTZ R32, R22, R31, !PT ;  /* 0x0000001f16207209 */ /* 0x000fe40007810000 */
[----:B------:R-:W-:Y:S02]  /*2640*/  ISETP.GT.AND P6, PT, R20, 0x20, PT ;  /* 0x000000201400780c */ /* 0x000fe40003fc4270 */
[----:B------:R-:W-:Y:S02]  /*2650*/  FSEL R159, R38, -INF , P2 ;  /* 0xff800000269f7808 */ /* 0x000fe40001000000 */
[----:B------:R-:W-:-:S02]  /*2660*/  FMNMX.FTZ R32, R157, R32, !PT ;  /* 0x000000209d207209 */ /* 0x000fc40007810000 */
[----:B------:R-:W-:Y:S02]  /*2670*/  ISETP.GT.AND P5, PT, R20, 0x21, PT ;  /* 0x000000211400780c */ /* 0x000fe40003fa4270 */
[----:B------:R-:W-:Y:S02]  /*2680*/  FSEL R162, R40, -INF , P6 ;  /* 0xff80000028a27808 */ /* 0x000fe40003000000 */
[----:B------:R-:W-:Y:S02]  /*2690*/  FSEL R163, R39, -INF , P1 ;  /* 0xff80000027a37808 */ /* 0x000fe40000800000 */
[----:B------:R-:W-:Y:S02]  /*26a0*/  FMNMX.FTZ R32, R159, R32, !PT ;  /* 0x000000209f207209 */ /* 0x000fe40007810000 */
[----:B------:R-:W-:Y:S02]  /*26b0*/  ISETP.GT.AND P4, PT, R20, 0x28, PT ;  /* 0x000000281400780c */ /* 0x000fe40003f84270 */
[----:B------:R-:W-:-:S02]  /*26c0*/  FSEL R166, R41, -INF , P5 ;  /* 0xff80000029a67808 */ /* 0x000fc40002800000 */
[----:B------:R-:W-:Y:S02]  /*26d0*/  FMNMX.FTZ R33, R162, R33, !PT ;  /* 0x00000021a2217209 */ /* 0x000fe40007810000 */
[----:B------:R-:W-:Y:S02]  /*26e0*/  FSEL R160, R42, -INF , P6 ;  /* 0xff8000002aa07808 */ /* 0x000fe40003000000 */
[----:B------:R-:W-:Y:S02]  /*26f0*/  FMNMX.FTZ R31, R163, R32, !PT ;  /* 0x00000020a31f7209 */ /* 0x000fe40007810000 */
[----:B------:R-:W-:Y:S02]  /*2700*/  ISETP.GT.AND P3, PT, R20, 0x29, PT ;  /* 0x000000291400780c */ /* 0x000fe40003f64270 */
[----:B------:R-:W-:Y:S02]  /*2710*/  FSEL R169, R44, -INF , P4 ;  /* 0xff8000002ca97808 */ /* 0x000fe40002000000 */
[----:B------:R-:W-:-:S02]  /*2720*/  FMNMX.FTZ R34, R166, R33, !PT ;  /* 0x00000021a6227209 */ /* 0x000fc40007810000 */
[----:B------:R-:W-:Y:S02]  /*2730*/  FSEL R164, R43, -INF , P5 ;  /* 0xff8000002ba47808 */ /* 0x000fe40002800000 */
[----:B------:R-:W-:Y:S02]  /*2740*/  FMNMX.FTZ R31, R160, R31, !PT ;  /* 0x0000001fa01f7209 */ /* 0x000fe40007810000 */
[----:B------:R-:W-:Y:S02]  /*2750*/  ISETP.GT.AND P2, PT, R20, 0x30, PT ;  /* 0x000000301400780c */ /* 0x000fe40003f44270 */
[----:B------:R-:W-:Y:S02]  /*2760*/  FSEL R173, R45, -INF , P3 ;  /* 0xff8000002dad7808 */ /* 0x000fe40001800000 */
[----:B------:R-:W-:Y:S02]  /*2770*/  FMNMX.FTZ R34, R169, R34, !PT ;  /* 0x00000022a9227209 */ /* 0x000fe40007810000 */
[----:B------:R-:W-:-:S02]  /*2780*/  FSEL R167, R46, -INF , P4 ;  /* 0xff8000002ea77808 */ /* 0x000fc40002000000 */
[----:B------:R-:W-:Y:S02]  /*2790*/  FMNMX.FTZ R32, R164, R31, !PT ;  /* 0x0000001fa4207209 */ /* 0x000fe40007810000 */
[----:B------:R-:W-:Y:S02]  /*27a0*/  ISETP.GT.AND P1, PT, R20, 0x31, PT ;  /* 0x000000311400780c */ /* 0x000fe40003f24270 */
[----:B------:R-:W-:Y:S02]  /*27b0*/  FSEL R170, R48, -INF , P2 ;  /* 0xff80000030aa7808 */ /* 0x000fe40001000000 */
[----:B------:R-:W-:Y:S02]  /*27c0*/  FMNMX.FTZ R33, R173, R34, !PT ;  /* 0x00000022ad217209 */ /* 0x000fe40007810000 */
[----:B------:R-:W-:Y:S02]  /*27d0*/  FSEL R171, R47, -INF , P3 ;  /* 0xff8000002fab7808 */ /* 0x000fe40001800000 */
[----:B------:R-:W-:-:S02]  /*27e0*/  FMNMX.FTZ R32, R167, R32, !PT ;  /* 0x00000020a7207209 */ /* 0x000fc40007810000 */
[----:B------:R-:W-:Y:S02]  /*27f0*/  ISETP.GT.AND P6, PT, R20, 0x38, PT ;  /* 0x000000381400780c */ /* 0x000fe40003fc4270 */
[----:B------:R-:W-:Y:S02]  /*2800*/  FSEL R174, R49, -INF , P1 ;  /* 0xff80000031ae7808 */ /* 0x000fe40000800000 */
        /* <DEDUP_REMOVED lines=23> */
[----:B------:R-:W-:Y:S02]  /*2980*/  FSEL R187, R59, -INF , P3 ;  /* 0xff8000003bbb7808 */ /* 0x000fe40001800000 */
[C---:B------:R-:W-:Y:S02]  /*2990*/  ISETP.GT.AND P6, PT, R20.reuse, 0x49, PT ;  /* 0x000000491400780c */ /* 0x040fe40003fc4270 */
[C---:B------:R-:W-:Y:S02]  /*29a0*/  ISETP.GT.AND P1, PT, R20.reuse, 0x50, PT ;  /* 0x000000501400780c */ /* 0x040fe40003f24270 */
[----:B------:R-:W-:Y:S02]  /*29b0*/  ISETP.GT.AND P5, PT, R20, 0x51, PT ;  /* 0x000000511400780c */ /* 0x000fe40003fa4270 */
[----:B------:R-:W-:-:S02]  /*29c0*/  FSEL R181, R60, -INF , P2 ;  /* 0xff8000003cb57808 */ /* 0x000fc40001000000 */
[----:B------:R-:W-:Y:S02]  /*29d0*/  FMNMX.FTZ R34, R179, R34, !PT ;  /* 0x00000022b3227209 */ /* 0x000fe40007810000 */
[C---:B------:R-:W-:Y:S02]  /*29e0*/  ISETP.GT.AND P4, PT, R20.reuse, 0x58, PT ;  /* 0x000000581400780c */ /* 0x040fe40003f84270 */
[----:B------:R-:W-:Y:S02]  /*29f0*/  ISETP.GT.AND P3, PT, R20, 0x59, PT ;  /* 0x000000591400780c */ /* 0x000fe40003f64270 */
[----:B------:R-:W-:Y:S02]  /*2a00*/  FMNMX.FTZ R20, R182, R31, !PT ;  /* 0x0000001fb6147209 */ /* 0x000fe40007810000 */
[----:B------:R-:W-:Y:S02]  /*2a10*/  FSEL R185, R61, -INF , P6 ;  /* 0xff8000003db97808 */ /* 0x000fe40003000000 */
[----:B------:R-:W-:-:S02]  /*2a20*/  FMNMX.FTZ R34, R181, R34, !PT ;  /* 0x00000022b5227209 */ /* 0x000fc40007810000 */
[----:B------:R-:W-:Y:S02]  /*2a30*/  FSEL R198, R62, -INF , P2 ;  /* 0xff8000003ec67808 */ /* 0x000fe40001000000 */
[----:B------:R-:W-:Y:S02]  /*2a40*/  FMNMX.FTZ R31, R187, R20, !PT ;  /* 0x00000014bb1f7209 */ /* 0x000fe40007810000 */
[----:B------:R-:W-:Y:S02]  /*2a50*/  FSEL R177, R64, -INF , P1 ;  /* 0xff80000040b17808 */ /* 0x000fe40000800000 */
        /* <DEDUP_REMOVED lines=17> */
[----:B------:R-:W-:Y:S01]  /*2b70*/  FMNMX.FTZ R31, R200, R31, !PT ;  /* 0x0000001fc81f7209 */ /* 0x000fe20007810000 */
[----:B------:R-:W2:Y:S03]  /*2b80*/  SHFL.BFLY PT, R32, R33, 0x2, 0x1f ;  /* 0x0c401f0021207f89 */ /* 0x000ea600000e0000 */
[----:B------:R-:W-:-:S05]  /*2b90*/  FMNMX.FTZ R31, R204, R31, !PT ;  /* 0x0000001fcc1f7209 */ /* 0x000fca0007810000 */
[----:B------:R-:W3:Y:S01]  /*2ba0*/  SHFL.BFLY PT, R20, R31, 0x2, 0x1f ;  /* 0x0c401f001f147f89 */ /* 0x000ee200000e0000 */
[----:B--2---:R-:W-:-:S05]  /*2bb0*/  FMNMX.FTZ R32, R33, R32, !PT ;  /* 0x0000002021207209 */ /* 0x004fca0007810000 */
[----:B------:R-:W2:Y:S01]  /*2bc0*/  SHFL.BFLY PT, R35, R32, 0x1, 0x1f ;  /* 0x0c201f0020237f89 */ /* 0x000ea200000e0000 */
[----:B---3--:R-:W-:-:S05]  /*2bd0*/  FMNMX.FTZ R33, R31, R20, !PT ;  /* 0x000000141f217209 */ /* 0x008fca0007810000 */
[----:B------:R-:W3:Y:S01]  /*2be0*/  SHFL.BFLY PT, R156, R33, 0x1, 0x1f ;  /* 0x0c201f00219c7f89 */ /* 0x000ee200000e0000 */
[----:B--2---:R-:W-:-:S04]  /*2bf0*/  FMNMX.FTZ R20, R32, R35, !PT ;  /* 0x0000002320147209 */ /* 0x004fc80007810000 */
[C---:B------:R-:W-:Y:S01]  /*2c00*/  FSETP.NEU.FTZ.AND P1, PT, R20.reuse, -INF , PT ;  /* 0xff8000001400780b */ /* 0x040fe20003f3d000 */
[----:B------:R-:W-:Y:S01]  /*2c10*/  FMUL.FTZ R202, R20, UR6 ;  /* 0x0000000614ca7c20 */ /* 0x000fe20008410000 */
[----:B---3--:R-:W-:-:S04]  /*2c20*/  FMNMX.FTZ R156, R33, R156, !PT ;  /* 0x0000009c219c7209 */ /* 0x008fc80007810000 */
[----:B------:R-:W-:Y:S02]  /*2c30*/  FSEL R202, R202, RZ, P1 ;  /* 0x000000ffcaca7208 */ /* 0x000fe40000800000 */
[C---:B------:R-:W-:Y:S01]  /*2c40*/  FSETP.NEU.FTZ.AND P1, PT, R156.reuse, -INF , PT ;  /* 0xff8000009c00780b */ /* 0x040fe20003f3d000 */
[----:B------:R-:W-:Y:S02]  /*2c50*/  FMUL.FTZ R203, R156, UR6 ;  /* 0x000000069ccb7c20 */ /* 0x000fe40008410000 */
[--C-:B------:R-:W-:Y:S01]  /*2c60*/  FFMA.FTZ R190, R21, UR6, -R202.reuse ;  /* 0x0000000615be7c23 */ /* 0x100fe200080108ca */
[--C-:B------:R-:W-:Y:S01]  /*2c70*/  FFMA.FTZ R189, R25, UR6, -R202.reuse ;  /* 0x0000000619bd7c23 */ /* 0x100fe200080108ca */
[--C-:B------:R-:W-:Y:S01]  /*2c80*/  FFMA.FTZ R192, R27, UR6, -R202.reuse ;  /* 0x000000061bc07c23 */ /* 0x100fe200080108ca */
[----:B------:R-:W-:Y:S01]  /*2c90*/  FSEL R203, R203, RZ, P1 ;  /* 0x000000ffcbcb7208 */ /* 0x000fe20000800000 */
        /* <DEDUP_REMOVED lines=8> */
[--C-:B------:R-:W-:Y:S01]  /*2d20*/  FFMA.FTZ R161, R161, UR6, -R202.reuse ;  /* 0x00000006a1a17c23 */ /* 0x100fe200080108ca */
[--C-:B------:R-:W-:Y:S01]  /*2d30*/  FFMA.FTZ R206, R165, UR6, -R202.reuse ;  /* 0x00000006a5ce7c23 */ /* 0x100fe200080108ca */
[----:B------:R-:W2:Y:S01]  /*2d40*/  MUFU.EX2 R189, R189 ;  /* 0x000000bd00bd7308 */ /* 0x000ea20000000800 */
[--C-:B------:R-:W-:Y:S01]  /*2d50*/  FFMA.FTZ R22, R22, UR6, -R203.reuse ;  /* 0x0000000616167c23 */ /* 0x100fe200080108cb */
        /* <DEDUP_REMOVED lines=14> */
[----:B------:R-:W3:Y:S01]  /*2e40*/  MUFU.EX2 R195, R195 ;  /* 0x000000c300c37308 */ /* 0x000ee20000000800 */
[----:B--2---:R-:W-:Y:S01]  /*2e50*/  F2FP.BF16.F32.PACK_AB R152, R189, R190 ;  /* 0x000000bebd98723e */ /* 0x004fe200000010ff */
        /* <DEDUP_REMOVED lines=15> */
[----:B---3--:R-:W-:Y:S01]  /*2f50*/  F2FP.BF16.F32.PACK_AB R154, R195, R192 ;  /* 0x000000c0c39a723e */ /* 0x008fe200000010ff */
[--C-:B------:R-:W-:Y:S01]  /*2f60*/  FFMA.FTZ R185, R201, UR6, -R203.reuse ;  /* 0x00000006c9b97c23 */ /* 0x100fe200080108cb */
[--C-:B------:R-:W-:Y:S01]  /*2f70*/  FFMA.FTZ R184, R183, UR6, -R202.reuse ;  /* 0x00000006b7b87c23 */ /* 0x100fe200080108ca */
[--C-:B------:R-:W-:Y:S01]  /*2f80*/  FFMA.FTZ R183, R186, UR6, -R202.reuse ;  /* 0x00000006bab77c23 */ /* 0x100fe200080108ca */
[--C-:B------:R-:W-:Y:S01]  /*2f90*/  FFMA.FTZ R187, R197, UR6, -R203.reuse ;  /* 0x00000006c5bb7c23 */ /* 0x100fe200080108cb */
[--C-:B------:R-:W-:Y:S01]  /*2fa0*/  FFMA.FTZ R186, R188, UR6, -R202.reuse ;  /* 0x00000006bcba7c23 */ /* 0x100fe200080108ca */
[--C-:B------:R-:W-:Y:S01]  /*2fb0*/  FFMA.FTZ R197, R200, UR6, -R203.reuse ;  /* 0x00000006c8c57c23 */ /* 0x100fe200080108cb */
[----:B------:R-:W-:Y:S01]  /*2fc0*/  MUFU.EX2 R193, R193 ;  /* 0x000000c100c17308 */ /* 0x000fe20000000800 */
[----:B------:R-:W-:Y:S01]  /*2fd0*/  FFMA.FTZ R177, R177, UR6, -R202 ;  /* 0x00000006b1b17c23 */ /* 0x000fe200080108ca */
[--C-:B------:R-:W-:Y:S01]  /*2fe0*/  FFMA.FTZ R188, R199, UR6, -R203.reuse ;  /* 0x00000006c7bc7c23 */ /* 0x100fe200080108cb */
[----:B------:R-:W-:Y:S01]  /*2ff0*/  FFMA.FTZ R200, R204, UR6, -R203 ;  /* 0x00000006ccc87c23 */ /* 0x000fe200080108cb */
[----:B------:R-:W-:Y:S01]  /*3000*/  FADD.FTZ R189, R190, R189 ;  /* 0x000000bdbebd7221 */ /* 0x000fe20000010000 */
[----:B------:R-:W-:-:S03]  /*3010*/  IMAD.U32 R21, RZ, RZ, UR7 ;  /* 0x00000007ff157e24 */ /* 0x000fc6000f8e00ff */
[----:B------:R-:W3:Y:S01]  /*3020*/  MUFU.EX2 R194, R194 ;  /* 0x000000c200c27308 */ /* 0x000ee20000000800 */
[----:B--2---:R-:W-:Y:S01]  /*3030*/  F2FP.BF16.F32.PACK_AB R153, R196, R191 ;  /* 0x000000bfc499723e */ /* 0x004fe200000010ff */
[----:B------:R-:W-:Y:S01]  /*3040*/  FADD.FTZ R196, R191, R196 ;  /* 0x000000c4bfc47221 */ /* 0x000fe20000010000 */
[----:B------:R-:W-:-:S04]  /*3050*/  FADD.FTZ R192, R192, R189 ;  /* 0x000000bdc0c07221 */ /* 0x000fc80000010000 */
[----:B------:R-:W-:Y:S01]  /*3060*/  FADD.FTZ R192, R195, R192 ;  /* 0x000000c0c3c07221 */ /* 0x000fe20000010000 */
[----:B------:R-:W-:Y:S08]  /*3070*/  MUFU.EX2 R23, R23 ;  /* 0x0000001700177308 */ /* 0x000ff00000000800 */
[----:B------:R-:W2:Y:S01]  /*3080*/  MUFU.EX2 R158, R158 ;  /* 0x0000009e009e7308 */ /* 0x000ea20000000800 */
[----:B---3--:R-:W-:Y:S01]  /*3090*/  F2FP.BF16.F32.PACK_AB R155, R194, R193 ;  /* 0x000000c1c29b723e */ /* 0x008fe200000010ff */
[----:B------:R-:W-:-:S03]  /*30a0*/  FADD.FTZ R193, R193, R196 ;  /* 0x000000c4c1c17221 */ /* 0x000fc60000010000 */
[----:B------:R-:W-:Y:S01]  /*30b0*/  WARPGROUP.ARRIVE ;  /* 0x00000000000079c5 */ /* 0x000fe20000000000 */
[----:B------:R-:W-:Y:S02]  /*30c0*/  FADD.FTZ R193, R194, R193 ;  /* 0x000000c1c2c17221 */ /* 0x000fe40000010000 */
[----:B------:R-:W-:Y:S03]  /*30d0*/  MUFU.EX2 R161, R161 ;  /* 0x000000a100a17308 */ /* 0x000fe60000000800 */
[----:B------:R-:W-:Y:S05]  /*30e0*/  HGMMA.64x256x16.F32.BF16 R24, R152, gdesc[UR12].tnspB, RZ, !UPT, gsb0 ;  /* 0x43e0000c98187df0 */ /* 0x000fea000c0018ff */
[----:B------:R-:W-:Y:S08]  /*30f0*/  MUFU.EX2 R206, R206 ;  /* 0x000000ce00ce7308 */ /* 0x000ff00000000800 */
[----:B------:R-:W-:Y:S08]  /*3100*/  MUFU.EX2 R22, R22 ;  /* 0x0000001600167308 */ /* 0x000ff00000000800 */
[----:B------:R-:W3:Y:S08]  /*3110*/  MUFU.EX2 R157, R157 ;  /* 0x0000009d009d7308 */ /* 0x000ef00000000800 */
[----:B------:R-:W-:Y:S08]  /*3120*/  MUFU.EX2 R159, R159 ;  /* 0x0000009f009f7308 */ /* 0x000ff00000000800 */
[----:B------:R-:W4:Y:S08]  /*3130*/  MUFU.EX2 R208, R208 ;  /* 0x000000d000d07308 */ /* 0x000f300000000800 */
[----:B------:R-:W-:Y:S08]  /*3140*/  MUFU.EX2 R162, R162 ;  /* 0x000000a200a27308 */ /* 0x000ff00000000800 */
[----:B------:R-:W5:Y:S08]  /*3150*/  MUFU.EX2 R163, R163 ;  /* 0x000000a300a37308 */ /* 0x000f700000000800 */
[----:B------:R-:W-:Y:S08]  /*3160*/  MUFU.EX2 R165, R165 ;  /* 0x000000a500a57308 */ /* 0x000ff00000000800 */
[----:B------:R-:W-:Y:S08]  /*3170*/  MUFU.EX2 R166, R166 ;  /* 0x000000a600a67308 */ /* 0x000ff00000000800 */
[----:B------:R-:W-:Y:S08]  /*3180*/  MUFU.EX2 R160, R160 ;  /* 0x000000a000a07308 */ /* 0x000ff00000000800 */
[----:B------:R-:W0:Y:S08]  /*3190*/  MUFU.EX2 R169, R169 ;  /* 0x000000a900a97308 */ /* 0x000e300000000800 */
[----:B------:R-:W-:Y:S08]  /*31a0*/  MUFU.EX2 R164, R164 ;  /* 0x000000a400a47308 */ /* 0x000ff00000000800 */
[----:B------:R-:W1:Y:S08]  /*31b0*/  MUFU.EX2 R167, R167 ;  /* 0x000000a700a77308 */ /* 0x000e700000000800 */
[----:B------:R-:W-:Y:S08]  /*31c0*/  MUFU.EX2 R170, R170 ;  /* 0x000000aa00aa7308 */ /* 0x000ff00000000800 */
[----:B------:R-:W1:Y:S08]  /*31d0*/  MUFU.EX2 R171, R171 ;  /* 0x000000ab00ab7308 */ /* 0x000e700000000800 */
[----:B------:R-:W-:Y:S08]  /*31e0*/  MUFU.EX2 R173, R173 ;  /* 0x000000ad00ad7308 */ /* 0x000ff00000000800 */
[----:B------:R-:W-:Y:S08]  /*31f0*/  MUFU.EX2 R174, R174 ;  /* 0x000000ae00ae7308 */ /* 0x000ff00000000800 */
[----:B------:R-:W-:Y:S08]  /*3200*/  MUFU.EX2 R168, R168 ;  /* 0x000000a800a87308 */ /* 0x000ff00000000800 */
[----:B------:R-:W1:Y:S08]  /*3210*/  MUFU.EX2 R205, R205 ;  /* 0x000000cd00cd7308 */ /* 0x000e700000000800 */
        /* <DEDUP_REMOVED lines=14> */
[----:B------:R-:W-:Y:S01]  /*3300*/  MUFU.EX2 R187, R187 ;  /* 0x000000bb00bb7308 */ /* 0x000fe20000000800 */
[----:B------:R-:W-:-:S02]  /*3310*/  WARPGROUP.DEPBAR.LE gsb0, 0x0 ;  /* 0x00008000000079c5 */ /* 0x000fc40000010000 */
[----:B--2---:R-:W-:Y:S01]  /*3320*/  F2FP.BF16.F32.PACK_AB R152, R158, R23 ;  /* 0x000000179e98723e */ /* 0x004fe200000010ff */
[----:B------:R-:W-:Y:S01]  /*3330*/  FADD.FTZ R23, R23, R192 ;  /* 0x000000c017177221 */ /* 0x000fe20000010000 */
[C---:B---3--:R-:W-:Y:S01]  /*3340*/  F2FP.BF16.F32.PACK_AB R153, R157.reuse, R22 ;  /* 0x000000169d99723e */ /* 0x048fe200000010ff */
[----:B------:R-:W-:Y:S01]  /*3350*/  FADD.FTZ R22, R22, R193 ;  /* 0x000000c116167221 */ /* 0x000fe20000010000 */
[----:B------:R-:W-:Y:S01]  /*3360*/  F2FP.BF16.F32.PACK_AB R154, R206, R161 ;  /* 0x000000a1ce9a723e */ /* 0x000fe200000010ff */
[----:B------:R-:W2:Y:S01]  /*3370*/  MUFU.EX2 R188, R188 ;  /* 0x000000bc00bc7308 */ /* 0x000ea20000000800 */
[----:B----4-:R-:W-:Y:S01]  /*3380*/  F2FP.BF16.F32.PACK_AB R155, R208, R159 ;  /* 0x0000009fd09b723e */ /* 0x010fe200000010ff */
[----:B------:R-:W-:Y:S01]  /*3390*/  FADD.FTZ R158, R158, R23 ;  /* 0x000000179e9e7221 */ /* 0x000fe20000010000 */
[----:B------:R-:W-:Y:S02]  /*33a0*/  FADD.FTZ R22, R157, R22 ;  /* 0x000000169d167221 */ /* 0x000fe40000010000 */
[----:B------:R-:W-:Y:S01]  /*33b0*/  WARPGROUP.ARRIVE ;  /* 0x00000000000079c5 */ /* 0x000fe20000000000 */
[----:B------:R-:W-:Y:S01]  /*33c0*/  FADD.FTZ R161, R161, R158 ;  /* 0x0000009ea1a17221 */ /* 0x000fe20000010000 */
[----:B------:R-:W-:Y:S01]  /*33d0*/  FADD.FTZ R159, R159, R22 ;  /* 0x000000169f9f7221 */ /* 0x000fe20000010000 */
[----:B------:R-:W-:Y:S02]  /*33e0*/  MUFU.EX2 R197, R197 ;  /* 0x000000c500c57308 */ /* 0x000fe40000000800 */
[----:B------:R-:W-:Y:S01]  /*33f0*/  FADD.FTZ R161, R206, R161 ;  /* 0x000000a1cea17221 */ /* 0x000fe20000010000 */
[----:B------:R-:W-:Y:S01]  /*3400*/  HGMMA.64x256x16.F32.BF16 R24, R152, gdesc[UR8].tnspB, R24, gsb0 ;  /* 0x43e0000898187df0 */ /* 0x000fe20008001818 */
[----:B------:R-:W-:Y:S01]  /*3410*/  UIADD3 UR10, UR7, 0x100, URZ ;  /* 0x00000100070a7890 */ /* 0x000fe2000fffe03f */
[----:B------:R-:W-:Y:S01]  /*3420*/  FADD.FTZ R159, R208, R159 ;  /* 0x0000009fd09f7221 */ /* 0x000fe20000010000 */
[----:B------:R-:W-:-:S02]  /*3430*/  UMOV UR11, 0x40000040 ;  /* 0x40000040000b7882 */ /* 0x000fc40000000000 */
[----:B------:R-:W3:Y:S01]  /*3440*/  MUFU.EX2 R200, R200 ;  /* 0x000000c800c87308 */ /* 0x000ee20000000800 */
[----:B------:R-:W-:Y:S02]  /*3450*/  WARPGROUP.DEPBAR.LE gsb0, 0x0 ;  /* 0x00008000000079c5 */ /* 0x000fe40000010000 */
[----:B-----5:R-:W-:Y:S01]  /*3460*/  F2FP.BF16.F32.PACK_AB R152, R163, R162 ;  /* 0x000000a2a398723e */ /* 0x020fe200000010ff */
[----:B------:R-:W-:Y:S01]  /*3470*/  FADD.FTZ R162, R162, R161 ;  /* 0x000000a1a2a27221 */ /* 0x000fe20000010000 */
[----:B0-----:R-:W-:Y:S01]  /*3480*/  F2FP.BF16.F32.PACK_AB R153, R169, R160 ;  /* 0x000000a0a999723e */ /* 0x001fe200000010ff */
[----:B------:R-:W-:Y:S01]  /*3490*/  FADD.FTZ R160, R160, R159 ;  /* 0x0000009fa0a07221 */ /* 0x000fe20000010000 */
[----:B------:R-:W-:Y:S01]  /*34a0*/  F2FP.BF16.F32.PACK_AB R154, R166, R165 ;  /* 0x000000a5a69a723e */ /* 0x000fe200000010ff */
[----:B------:R-:W-:Y:S01]  /*34b0*/  FADD.FTZ R162, R163, R162 ;  /* 0x000000a2a3a27221 */ /* 0x000fe20000010000 */
[----:B-1----:R-:W-:Y:S01]  /*34c0*/  F2FP.BF16.F32.PACK_AB R155, R167, R164 ;  /* 0x000000a4a79b723e */ /* 0x002fe200000010ff */
[----:B------:R-:W-:-:S02]  /*34d0*/  FADD.FTZ R169, R169, R160 ;  /* 0x000000a0a9a97221 */ /* 0x000fc40000010000 */
[----:B------:R-:W-:Y:S01]  /*34e0*/  FADD.FTZ R165, R165, R162 ;  /* 0x000000a2a5a57221 */ /* 0x000fe20000010000 */
[----:B------:R-:W-:Y:S01]  /*34f0*/  WARPGROUP.ARRIVE ;  /* 0x00000000000079c5 */ /* 0x000fe20000000000 */
[----:B------:R-:W-:Y:S02]  /*3500*/  FADD.FTZ R164, R164, R169 ;  /* 0x000000a9a4a47221 */ /* 0x000fe40000010000 */
[----:B------:R-:W-:Y:S02]  /*3510*/  FADD.FTZ R165, R166, R165 ;  /* 0x000000a5a6a57221 */ /* 0x000fe40000010000 */
[----:B------:R-:W-:-:S05]  /*3520*/  FADD.FTZ R167, R167, R164 ;  /* 0x000000a4a7a77221 */ /* 0x000fca0000010000 */
[----:B------:R-:W-:Y:S01]  /*3530*/  HGMMA.64x256x16.F32.BF16 R24, R152, gdesc[UR8].tnspB, R24, gsb0 ;  /* 0x43e0000898187df0 */ /* 0x000fe20008001818 */
[----:B------:R-:W-:Y:S01]  /*3540*/  UIADD3 UR10, UR7, 0x180, URZ ;  /* 0x00000180070a7890 */ /* 0x000fe2000fffe03f */
[----:B------:R-:W-:Y:S01]  /*3550*/  UMOV UR11, 0x40000040 ;  /* 0x40000040000b7882 */ /* 0x000fe20000000000 */
[----:B------:R-:W-:Y:S02]  /*3560*/  WARPGROUP.DEPBAR.LE gsb0, 0x0 ;  /* 0x00008000000079c5 */ /* 0x000fe40000010000 */
[----:B------:R-:W-:Y:S01]  /*3570*/  F2FP.BF16.F32.PACK_AB R152, R171, R170 ;  /* 0x000000aaab98723e */ /* 0x000fe200000010ff */
[----:B------:R-:W-:Y:S01]  /*3580*/  FADD.FTZ R170, R170, R165 ;  /* 0x000000a5aaaa7221 */ /* 0x000fe20000010000 */
[----:B------:R-:W-:Y:S01]  /*3590*/  F2FP.BF16.F32.PACK_AB R153, R205, R168 ;  /* 0x000000a8cd99723e */ /* 0x000fe200000010ff */
[----:B------:R-:W-:Y:S01]  /*35a0*/  FADD.FTZ R168, R168, R167 ;  /* 0x000000a7a8a87221 */ /* 0x000fe20000010000 */
[----:B------:R-:W-:Y:S01]  /*35b0*/  F2FP.BF16.F32.PACK_AB R154, R174, R173 ;  /* 0x000000adae9a723e */ /* 0x000fe200000010ff */
[----:B------:R-:W-:Y:S01]  /*35c0*/  FADD.FTZ R170, R171, R170 ;  /* 0x000000aaabaa7221 */ /* 0x000fe20000010000 */
[----:B------:R-:W-:Y:S01]  /*35d0*/  F2FP.BF16.F32.PACK_AB R155, R207, R172 ;  /* 0x000000accf9b723e */ /* 0x000fe200000010ff */
[----:B------:R-:W-:-:S02]  /*35e0*/  FADD.FTZ R205, R205, R168 ;  /* 0x000000a8cdcd7221 */ /* 0x000fc40000010000 */
[----:B------:R-:W-:Y:S01]  /*35f0*/  FADD.FTZ R173, R173, R170 ;  /* 0x000000aaadad7221 */ /* 0x000fe20000010000 */
[----:B------:R-:W-:Y:S01]  /*3600*/  WARPGROUP.ARRIVE ;  /* 0x00000000000079c5 */ /* 0x000fe20000000000 */
[----:B------:R-:W-:Y:S02]  /*3610*/  FADD.FTZ R172, R172, R205 ;  /* 0x000000cdacac7221 */ /* 0x000fe40000010000 */
[----:B------:R-:W-:Y:S02]  /*3620*/  FADD.FTZ R174, R174, R173 ;  /* 0x000000adaeae7221 */ /* 0x000fe40000010000 */
[----:B------:R-:W-:-:S08]  /*3630*/  FADD.FTZ R207, R207, R172 ;  /* 0x000000accfcf7221 */ /* 0x000fd00000010000 */
        /* <DEDUP_REMOVED lines=23> */
[----:B--2---:R-:W-:Y:S01]  /*37b0*/  F2FP.BF16.F32.PACK_AB R153, R188, R187 ;  /* 0x000000bbbc99723e */ /* 0x004fe200000010ff */
[----:B------:R-:W-:Y:S01]  /*37c0*/  FADD.FTZ R187, R187, R182 ;  /* 0x000000b6bbbb7221 */ /* 0x000fe20000010000 */
[----:B------:R-:W-:Y:S01]  /*37d0*/  F2FP.BF16.F32.PACK_AB R154, R186, R183 ;  /* 0x000000b7ba9a723e */ /* 0x000fe200000010ff */
[----:B------:R-:W-:Y:S01]  /*37e0*/  FADD.FTZ R184, R184, R177 ;  /* 0x000000b1b8b87221 */ /* 0x000fe20000010000 */
[----:B---3--:R-:W-:Y:S01]  /*37f0*/  F2FP.BF16.F32.PACK_AB R155, R200, R197 ;  /* 0x000000c5c89b723e */ /* 0x008fe200000010ff */
[----:B------:R-:W-:-:S02]  /*3800*/  FADD.FTZ R188, R188, R187 ;  /* 0x000000bbbcbc7221 */ /* 0x000fc40000010000 */
[----:B------:R-:W-:Y:S01]  /*3810*/  FADD.FTZ R183, R183, R184 ;  /* 0x000000b8b7b77221 */ /* 0x000fe20000010000 */
[----:B------:R-:W-:Y:S01]  /*3820*/  WARPGROUP.ARRIVE ;  /* 0x00000000000079c5 */ /* 0x000fe20000000000 */
[----:B------:R-:W-:Y:S02]  /*3830*/  FADD.FTZ R197, R197, R188 ;  /* 0x000000bcc5c57221 */ /* 0x000fe40000010000 */
[----:B------:R-:W-:Y:S02]  /*3840*/  FADD.FTZ R22, R186, R183 ;  /* 0x000000b7ba167221 */ /* 0x000fe40000010000 */
[----:B------:R-:W-:-:S08]  /*3850*/  FADD.FTZ R200, R200, R197 ;  /* 0x000000c5c8c87221 */ /* 0x000fd00000010000 */
[----:B------:R-:W-:Y:S03]  /*3860*/  HGMMA.64x256x16.F32.BF16 R24, R152, gdesc[UR8].tnspB, R24, gsb0 ;  /* 0x43e0000898187df0 */ /* 0x000fe60008001818 */
[----:B------:R-:W-:Y:S02]  /*3870*/  WARPGROUP.DEPBAR.LE gsb0, 0x0 ;  /* 0x00008000000079c5 */ /* 0x000fe40000010000 */
[----:B------:R-:W-:Y:S05]  /*3880*/  @!P0 BRA `(.L_x_199) ;  /* 0x0000000000048947 */ /* 0x000fea0003800000 */
[----:B------:R-:W-:Y:S01]  /*3890*/  BPT.TRAP 0x1 ;  /* 0x000000040000795c */ /* 0x000fe20000300000 */
.L_x_199:
[----:B------:R-:W0:Y:S01]  /*38a0*/  S2UR UR11, SR_CgaCtaId ;  /* 0x00000000000b79c3 */ /* 0x000e220000008800 */
[----:B------:R-:W-:Y:S01]  /*38b0*/  R2UR UR10, R19 ;  /* 0x00000000130a72ca */ /* 0x000fe200000e0000 */
[----:B------:R-:W-:Y:S01]  /*38c0*/  UIADD3 UR38, UR38, -0x2, URZ ;  /* 0xfffffffe26267890 */ /* 0x000fe2000fffe03f */
[----:B------:R-:W-:-:S11]  /*38d0*/  R2UR UR7, R16 ;  /* 0x00000000100772ca */ /* 0x000fd600000e0000 */
[----:B------:R-:W-:Y:S02]  /*38e0*/  UISETP.GE.AND UP0, UPT, UR38, UR10, UPT ;  /* 0x0000000a2600728c */ /* 0x000fe4000bf06270 */
[----:B------:R-:W-:-:S04]  /*38f0*/  UIADD3 UR7, UR7, 0x32460, URZ ;  /* 0x0003246007077890 */ /* 0x000fc8000fffe03f */
[----:B------:R-:W-:Y:S01]  /*3900*/  PLOP3.LUT P1, PT, PT, PT, UP0, 0x80, 0x0 ;  /* 0x000000000000781c */ /* 0x000fe20003f2f008 */
[----:B0-----:R-:W-:-:S09]  /*3910*/  UPRMT UR7, UR11, 0x654, UR7 ;  /* 0x000006540b077896 */ /* 0x001fd20008000007 */
[----:B------:R-:W-:Y:S03]  /*3920*/  SYNCS.ARRIVE.TRANS64.RED.A1T0 RZ, [UR7], RZ ;  /* 0x000000ffffff79a7 */ /* 0x000fe60008100407 */
[----:B------:R-:W-:Y:S05]  /*3930*/  @!P1 BRA `(.L_x_200) ;  /* 0x0000002400609947 */ /* 0x000fea0003800000 */
[----:B------:R-:W-:Y:S01]  /*3940*/  IMAD.MOV.U32 R205, RZ, RZ, R156 ;  /* 0x000000ffffcd7224 */ /* 0x000fe200078e009c */
[----:B------:R-:W-:Y:S01]  /*3950*/  UMOV UR61, URZ ;  /* 0x0000003f003d7c82 */ /* 0x000fe20008000000 */
[----:B------:R-:W-:Y:S02]  /*3960*/  IMAD.MOV.U32 R23, RZ, RZ, R20 ;  /* 0x000000ffff177224 */ /* 0x000fe400078e0014 */
[----:B------:R-:W-:Y:S01]  /*3970*/  IMAD.U32 R201, RZ, RZ, UR38 ;  /* 0x00000026ffc97e24 */ /* 0x000fe2000f8e00ff */
[----:B------:R-:W-:-:S06]  /*3980*/  UMOV UR38, URZ ;  /* 0x0000003f00267c82 */ /* 0x000fcc0008000000 */
.L_x_211:
[----:B------:R-:W-:Y:S01]  /*3990*/  R2UR UR6, R201 ;  /* 0x00000000c90672ca */ /* 0x000fe200000e0000 */
[----:B------:R-:W-:Y:S01]  /*39a0*/  UIADD3 UR38, UR38, 0x1, URZ ;  /* 0x0000000126267890 */ /* 0x000fe2000fffe03f */
[----:B------:R-:W-:-:S03]  /*39b0*/  R2UR UR7, R19 ;  /* 0x00000000130772ca */ /* 0x000fc600000e0000 */
[----:B------:R-:W-:-:S04]  /*39c0*/  UISETP.NE.AND UP0, UPT, UR38, 0x2, UPT ;  /* 0x000000022600788c */ /* 0x000fc8000bf05270 */
[----:B------:R-:W-:-:S04]  /*39d0*/  USEL UR38, UR38, URZ, UP0 ;  /* 0x0000003f26267287 */ /* 0x000fc80008000000 */
[----:B------:R-:W-:Y:S01]  /*39e0*/  MOV R0, UR6 ;  /* 0x0000000600007c02 */ /* 0x000fe20008000f00 */
[----:B------:R-:W-:-:S03]  /*39f0*/  UIADD3 UR6, UR6, -0x1, URZ ;  /* 0xffffffff06067890 */ /* 0x000fc6000fffe03f */
[----:B------:R-:W-:-:S03]  /*3a00*/  ISETP.GT.AND P1, PT, R0, UR7, PT ;  /* 0x0000000700007c0c */ /* 0x000fc6000bf24270 */
[----:B------:R-:W-:Y:S01]  /*3a10*/  IMAD.U32 R201, RZ, RZ, UR6 ;  /* 0x00000006ffc97e24 */ /* 0x000fe2000f8e00ff */
[----:B------:R-:W-:-:S04]  /*3a20*/  USEL UR6, URZ, 0x1, UP0 ;  /* 0x000000013f067887 */ /* 0x000fc80008000000 */
[----:B------:R-:W-:Y:S01]  /*3a30*/  ULOP3.LUT UR61, UR61, UR6, URZ, 0x3c, !UPT ;  /* 0x000000063d3d7292 */ /* 0x000fe2000f8e3c3f */
[----:B------:R-:W-:Y:S11]  /*3a40*/  @!P0 BRA `(.L_x_201) ;  /* 0x0000000000048947 */ /* 0x000ff60003800000 */
[----:B------:R-:W-:Y:S01]  /*3a50*/  BPT.TRAP 0x1 ;  /* 0x000000040000795c */ /* 0x000fe20000300000 */
.L_x_201:
[----:B------:R-:W-:Y:S01]  /*3a60*/  R2UR UR6, R16 ;  /* 0x00000000100672ca */ /* 0x000fe200000e0000 */
[----:B------:R-:W-:-:S05]  /*3a70*/  IMAD.U32 R0, RZ, RZ, UR61 ;  /* 0x0000003dff007e24 */ /* 0x000fca000f8e00ff */
[----:B------:R-:W-:-:S07]  /*3a80*/  SHF.L.U32 R0, R0, 0x1f, RZ ;  /* 0x0000001f00007819 */ /* 0x000fce00000006ff */
[----:B------:R-:W-:-:S09]  /*3a90*/  ULEA UR60, UR38, UR6, 0x3 ;  /* 0x00000006263c7291 */ /* 0x000fd2000f8e183f */
[----:B------:R0:W1:Y:S01]  /*3aa0*/  SYNCS.PHASECHK.TRANS64.TRYWAIT P2, [UR60+0x32430], R0 ;  /* 0x03243000ff0075a7 */ /* 0x000062000804017c */
[----:B------:R-:W-:Y:S05]  /*3ab0*/  @!P0 BRA `(.L_x_202) ;  /* 0x0000000000048947 */ /* 0x000fea0003800000 */
[----:B------:R-:W-:Y:S01]  /*3ac0*/  BPT.TRAP 0x1 ;  /* 0x000000040000795c */ /* 0x000fe20000300000 */
.L_x_202:
[----:B-1----:R-:W-:Y:S05]  /*3ad0*/  @P2 BRA `(.L_x_203) ;  /* 0x0000000000082947 */ /* 0x002fea0003800000 */
[----:B------:R-:W1:Y:S02]  /*3ae0*/  SYNCS.PHASECHK.TRANS64.TRYWAIT P2, [UR60+0x32430], R0 ;  /* 0x03243000ff0075a7 */ /* 0x000e64000804017c */
[----:B-1----:R-:W-:Y:S05]  /*3af0*/  @!P2 BRA `(.L_x_204) ;  /* 0x00000098005ca947 */ /* 0x002fea0003800000 */
.L_x_203:
[----:B------:R-:W-:Y:S01]  /*3b00*/  R2UR UR6, R17 ;  /* 0x00000000110672ca */ /* 0x000fe200000e0000 */
[----:B-1----:R-:W-:Y:S01]  /*3b10*/  WARPGROUP.ARRIVE ;  /* 0x00000000000079c5 */ /* 0x002fe20000000000 */
[----:B------:R-:W-:Y:S01]  /*3b20*/  MOV R20, UR21 ;  /* 0x0000001500147c02 */ /* 0x000fe20008000f00 */
[----:B------:R-:W-:Y:S01]  /*3b30*/  UMOV UR23, 0x40000040 ;  /* 0x4000004000177882 */ /* 0x000fe20000000000 */
[----:B------:R-:W-:Y:S01]  /*3b40*/  MOV R202, UR20 ;  /* 0x0000001400ca7c02 */ /* 0x000fe20008000f00 */
[----:B------:R-:W-:Y:S01]  /*3b50*/  UMOV UR19, 0x40000040 ;  /* 0x4000004000137882 */ /* 0x000fe20000000000 */
[----:B------:R-:W-:Y:S01]  /*3b60*/  R2UR UR20, R14 ;  /* 0x000000000e1472ca */ /* 0x000fe200000e0000 */
[----:B------:R-:W-:Y:S01]  /*3b70*/  UMOV UR15, 0x40000040 ;  /* 0x40000040000f7882 */ /* 0x000fe20000000000 */
[----:B------:R-:W-:Y:S01]  /*3b80*/  R2UR UR21, R15 ;  /* 0x000000000f1572ca */ /* 0x000fe200000e0000 */
[----:B------:R-:W-:Y:S01]  /*3b90*/  UMOV UR11, 0x40000040 ;  /* 0x40000040000b7882 */ /* 0x000fe20000000000 */
[----:B------:R-:W-:-:S02]  /*3ba0*/  MOV R203, UR17 ;  /* 0x0000001100cb7c02 */ /* 0x000fc40008000f00 */
[----:B------:R-:W-:Y:S01]  /*3bb0*/  MOV R204, UR16 ;  /* 0x0000001000cc7c02 */ /* 0x000fe20008000f00 */
[----:B------:R-:W-:Y:S01]  /*3bc0*/  UIMAD UR6, UR38, 0x300, UR6 ;  /* 0x00000300260678a4 */ /* 0x000fe2000f8e0206 */
[----:B------:R-:W-:Y:S02]  /*3bd0*/  R2UR UR16, R12 ;  /* 0x000000000c1072ca */ /* 0x000fe400000e0000 */
[----:B------:R-:W-:Y:S01]  /*3be0*/  R2UR UR17, R13 ;  /* 0x000000000d1172ca */ /* 0x000fe200000e0000 */
[----:B------:R-:W-:Y:S01]  /*3bf0*/  UIADD3 UR7, UR6, 0x2, URZ ;  /* 0x0000000206077890 */ /* 0x000fe2000fffe03f */
[----:B------:R-:W-:Y:S02]  /*3c00*/  MOV R206, UR13 ;  /* 0x0000000d00ce7c02 */ /* 0x000fe40008000f00 */
[----:B------:R-:W-:Y:S01]  /*3c10*/  UMOV UR22, UR6 ;  /* 0x0000000600167c82 */ /* 0x000fe20008000000 */
[----:B------:R-:W-:Y:S01]  /*3c20*/  MOV R207, UR12 ;  /* 0x0000000c00cf7c02 */ /* 0x000fe20008000f00 */
[----:B------:R-:W-:Y:S01]  /*3c30*/  HGMMA.64x96x16.F32.BF16 R152, gdesc[UR20], RZ, !UPT, gsb0 ;  /* 0x01600000149879f0 */ /* 0x000fe2000c0018ff */
[----:B------:R-:W-:Y:S01]  /*3c40*/  R2UR UR12, R10 ;  /* 0x000000000a0c72ca */ /* 0x000fe200000e0000 */
[----:B------:R-:W-:Y:S01]  /*3c50*/  UMOV UR18, UR7 ;  /* 0x0000000700127c82 */ /* 0x000fe20008000000 */
[----:B------:R-:W-:Y:S01]  /*3c60*/  R2UR UR13, R11 ;  /* 0x000000000b0d72ca */ /* 0x000fe200000e0000 */
[----:B------:R-:W-:Y:S01]  /*3c70*/  UIADD3 UR7, UR6, 0x4, URZ ;  /* 0x0000000406077890 */ /* 0x000fe2000fffe03f */
[----:B------:R-:W-:Y:S01]  /*3c80*/  MOV R208, UR9 ;  /* 0x0000000900d07c02 */ /* 0x000fe20008000f00 */
[----:B------:R-:W-:Y:S01]  /*3c90*/  UIADD3 UR6, UR6, 0x6, URZ ;  /* 0x0000000606067890 */ /* 0x000fe2000fffe03f */
[----:B------:R-:W-:-:S02]  /*3ca0*/  MOV R209, UR8 ;  /* 0x0000000800d17c02 */ /* 0x000fc40008000f00 */
[----:B------:R-:W-:Y:S02]  /*3cb0*/  R2UR UR8, R8 ;  /* 0x00000000080872ca */ /* 0x000fe400000e0000 */
[----:B------:R-:W-:Y:S01]  /*3cc0*/  UMOV UR14, UR7 ;  /* 0x00000007000e7c82 */ /* 0x000fe20008000000 */
[----:B------:R-:W-:Y:S01]  /*3cd0*/  R2UR UR9, R9 ;  /* 0x00000000090972ca */ /* 0x000fe200000e0000 */
[----:B------:R-:W-:Y:S01]  /*3ce0*/  UMOV UR10, UR6 ;  /* 0x00000006000a7c82 */ /* 0x000fe20008000000 */
[----:B------:R-:W-:Y:S02]  /*3cf0*/  R2UR UR21, R20 ;  /* 0x00000000141572ca */ /* 0x000fe400000e0000 */
[----:B------:R-:W-:Y:S01]  /*3d00*/  R2UR UR20, R202 ;  /* 0x00000000ca1472ca */ /* 0x000fe200000e0000 */
[----:B------:R-:W-:Y:S02]  /*3d10*/  WARPGROUP.DEPBAR.LE gsb0, 0x0 ;  /* 0x00008000000079c5 */ /* 0x000fe40000010000 */
[----:B------:R-:W-:-:S06]  /*3d20*/  WARPGROUP.ARRIVE ;  /* 0x00000000000079c5 */ /* 0x000fcc0000000000 */
[----:B------:R-:W-:Y:S01]  /*3d30*/  HGMMA.64x96x16.F32.BF16 R152, gdesc[UR16], R152, gsb0 ;  /* 0x01600000109879f0 */ /* 0x000fe20008001898 */
        /* <DEDUP_REMOVED lines=13> */
[----:B------:R-:W-:-:S12]  /*3e10*/  @!P0 BRA `(.L_x_205) ;  /* 0x0000000000048947 */ /* 0x000fd80003800000 */
[----:B------:R-:W-:Y:S01]  /*3e20*/  BPT.TRAP 0x1 ;  /* 0x000000040000795c */ /* 0x000fe20000300000 */
.L_x_205:
[----:B------:R1:W2:Y:S01]  /*3e30*/  SYNCS.PHASECHK.TRANS64.TRYWAIT P2, [UR60+0x32450], R0 ;  /* 0x03245000ff0075a7 */ /* 0x0002a2000804017c */
[----:B------:R-:W-:Y:S05]  /*3e40*/  @!P0 BRA `(.L_x_206) ;  /* 0x0000000000048947 */ /* 0x000fea0003800000 */
[----:B------:R-:W-:Y:S01]  /*3e50*/  BPT.TRAP 0x1 ;  /* 0x000000040000795c */ /* 0x000fe20000300000 */
.L_x_206:
[----:B--2---:R-:W-:Y:S05]  /*3e60*/  @P2 BRA `(.L_x_207) ;  /* 0x0000000000082947 */ /* 0x004fea0003800000 */
[----:B------:R-:W2:Y:S02]  /*3e70*/  SYNCS.PHASECHK.TRANS64.TRYWAIT P2, [UR60+0x32450], R0 ;  /* 0x03245000ff0075a7 */ /* 0x000ea4000804017c */
[----:B--2---:R-:W-:Y:S05]  /*3e80*/  @!P2 BRA `(.L_x_208) ;  /* 0x000000940090a947 */ /* 0x004fea0003800000 */
.L_x_207:
[----:B------:R-:W-:Y:S01]  /*3e90*/  R2UR UR6, R18 ;  /* 0x00000000120672ca */ /* 0x000fe200000e0000 */
[----:B------:R-:W-:Y:S01]  /*3ea0*/  WARPGROUP.ARRIVE ;  /* 0x00000000000079c5 */ /* 0x000fe20000000000 */
[----:B012---:R-:W-:Y:S01]  /*3eb0*/  MOV R0, UR49 ;  /* 0x0000003100007c02 */ /* 0x007fe20008000f00 */
[----:B------:R-:W-:Y:S01]  /*3ec0*/  UMOV UR51, 0x40000040 ;  /* 0x4000004000337882 */ /* 0x000fe20000000000 */
[----:B------:R-:W-:Y:S01]  /*3ed0*/  MOV R20, UR48 ;  /* 0x0000003000147c02 */ /* 0x000fe20008000f00 */
[----:B------:R-:W-:Y:S01]  /*3ee0*/  UMOV UR55, 0x40000040 ;  /* 0x4000004000377882 */ /* 0x000fe20000000000 */
[----:B------:R-:W-:Y:S01]  /*3ef0*/  R2UR UR48, R6 ;  /* 0x00000000063072ca */ /* 0x000fe200000e0000 */
[----:B------:R-:W-:Y:S01]  /*3f00*/  UMOV UR59, 0x40000040 ;  /* 0x40000040003b7882 */ /* 0x000fe20000000000 */
[----:B------:R-:W-:Y:S01]  /*3f10*/  R2UR UR49, R7 ;  /* 0x00000000073172ca */ /* 0x000fe200000e0000 */
[----:B------:R-:W-:Y:S01]  /*3f20*/  UMOV UR7, 0x40000040 ;  /* 0x4000004000077882 */ /* 0x000fe20000000000 */
[----:B------:R-:W-:Y:S01]  /*3f30*/  MOV R202, UR53 ;  /* 0x0000003500ca7c02 */ /* 0x000fe20008000f00 */
[----:B------:R-:W-:Y:S01]  /*3f40*/  UMOV UR11, 0x40000040 ;  /* 0x40000040000b7882 */ /* 0x000fe20000000000 */
[----:B------:R-:W-:Y:S01]  /*3f50*/  MOV R203, UR52 ;  /* 0x0000003400cb7c02 */ /* 0x000fe20008000f00 */
[----:B------:R-:W-:Y:S01]  /*3f60*/  UIMAD UR39, UR38, 0xc00, UR6 ;  /* 0x00000c00262778a4 */ /* 0x000fe2000f8e0206 */
[----:B------:R-:W-:Y:S01]  /*3f70*/  R2UR UR52, R4 ;  /* 0x00000000043472ca */ /* 0x000fe200000e0000 */
[----:B------:R-:W-:Y:S01]  /*3f80*/  UMOV UR15, 0x40000040 ;  /* 0x40000040000f7882 */ /* 0x000fe20000000000 */
[----:B------:R-:W-:Y:S01]  /*3f90*/  R2UR UR53, R5 ;  /* 0x00000000053572ca */ /* 0x000fe200000e0000 */
[----:B------:R-:W-:Y:S01]  /*3fa0*/  UIADD3 UR6, UR39, 0x2, URZ ;  /* 0x0000000227067890 */ /* 0x000fe2000fffe03f */
[----:B------:R-:W-:Y:S01]  /*3fb0*/  MOV R204, UR57 ;  /* 0x0000003900cc7c02 */ /* 0x000fe20008000f00 */
[----:B------:R-:W-:Y:S01]  /*3fc0*/  UIADD3 UR10, UR39, 0x300, URZ ;  /* 0x00000300270a7890 */ /* 0x000fe2000fffe03f */
[----:B------:R-:W-:Y:S01]  /*3fd0*/  MOV R206, UR56 ;  /* 0x0000003800ce7c02 */ /* 0x000fe20008000f00 */
[----:B------:R-:W-:Y:S01]  /*3fe0*/  UMOV UR50, UR39 ;  /* 0x0000002700327c82 */ /* 0x000fe20008000000 */
[----:B------:R-:W-:Y:S01]  /*3ff0*/  R2UR UR56, R2 ;  /* 0x00000000023872ca */ /* 0x000fe200000e0000 */
[----:B------:R-:W-:Y:S01]  /*4000*/  HGMMA.64x96x16.F32.BF16 R152, gdesc[UR48], R152, gsb0 ;  /* 0x01600000309879f0 */ /* 0x000fe20008001898 */
[----:B------:R-:W-:Y:S01]  /*4010*/  UMOV UR54, UR6 ;  /* 0x0000000600367c82 */ /* 0x000fe20008000000 */
[----:B------:R-:W-:Y:S01]  /*4020*/  R2UR UR57, R3 ;  /* 0x00000000033972ca */ /* 0x000fe200000e0000 */
[----:B------:R-:W-:Y:S01]  /*4030*/  UIADD3 UR6, UR39, 0x4, URZ ;  /* 0x0000000427067890 */ /* 0x000fe2000fffe03f */
[----:B------:R-:W-:Y:S01]  /*4040*/  R2UR UR49, R0 ;  /* 0x00000000003172ca */ /* 0x000fe200000e0000 */
[----:B------:R-:W-:Y:S01]  /*4050*/  UIADD3 UR14, UR39, 0x302, URZ ;  /* 0x00000302270e7890 */ /* 0x000fe2000fffe03f */
[----:B------:R-:W-:Y:S01]  /*4060*/  R2UR UR48, R20 ;  /* 0x00000000143072ca */ /* 0x000fe200000e0000 */
[----:B------:R-:W-:Y:S01]  /*4070*/  UIADD3 UR18, UR39, 0x304, URZ ;  /* 0x0000030427127890 */ /* 0x000fe2000fffe03f */
[----:B------:R-:W0:Y:S01]  /*4080*/  S2R R207, SR_TID.X ;  /* 0x0000000000cf7919 */ /* 0x000e220000002100 */
[----:B------:R-:W-:Y:S01]  /*4090*/  UMOV UR19, 0x40000040 ;  /* 0x4000004000137882 */ /* 0x000fe20000000000 */
[----:B------:R-:W-:Y:S01]  /*40a0*/  UMOV UR58, UR6 ;  /* 0x00000006003a7c82 */ /* 0x000fe20008000000 */
[----:B------:R-:W-:-:S02]  /*40b0*/  UIADD3 UR6, UR39, 0x6, URZ ;  /* 0x0000000627067890 */ /* 0x000fc4000fffe03f */
[----:B------:R-:W-:Y:S01]  /*40c0*/  UIADD3 UR22, UR39, 0x306, URZ ;  /* 0x0000030627167890 */ /* 0x000fe2000fffe03f */
[----:B------:R-:W-:Y:S01]  /*40d0*/  UMOV UR23, 0x40000040 ;  /* 0x4000004000177882 */ /* 0x000fe20000000000 */
        /* <DEDUP_REMOVED lines=12> */
[----:B0-----:R-:W-:-:S04]  /*41a0*/  SHF.R.U32.HI R207, RZ, 0x7, R207 ;  /* 0x00000007ffcf7819 */ /* 0x001fc800000116cf */
[----:B------:R-:W-:Y:S01]  /*41b0*/  IADD3 R0, -R207, 0xb, RZ ;  /* 0x0000000bcf007810 */ /* 0x000fe20007ffe1ff */
[----:B------:R-:W-:Y:S02]  /*41c0*/  WARPGROUP.DEPBAR.LE gsb0, 0x0 ;  /* 0x00008000000079c5 */ /* 0x000fe40000010000 */
[----:B------:R-:W-:-:S06]  /*41d0*/  WARPGROUP.ARRIVE ;  /* 0x00000000000079c5 */ /* 0x000fcc0000000000 */
[----:B------:R-:W-:Y:S01]  /*41e0*/  HGMMA.64x96x16.F32.BF16 R152, gdesc[UR52], R152, gsb0 ;  /* 0x01600000349879f0 */ /* 0x000fe20008001898 */
[----:B------:R-:W-:Y:S01]  /*41f0*/  R2UR UR53, R202 ;  /* 0x00000000ca3572ca */ /* 0x000fe200000e0000 */
[----:B------:R-:W-:Y:S01]  /*4200*/  UIADD3 UR54, UR39, 0x904, URZ ;  /* 0x0000090427367890 */ /* 0x000fe2000fffe03f */
[----:B------:R-:W-:Y:S01]  /*4210*/  R2UR UR52, R203 ;  /* 0x00000000cb3472ca */ /* 0x000fe200000e0000 */
[----:B------:R-:W-:Y:S01]  /*4220*/  UMOV UR55, 0x40000040 ;  /* 0x4000004000377882 */ /* 0x000fe20000000000 */
        /* <DEDUP_REMOVED lines=50> */
.L_x_209:
[----:B------:R-:W-:Y:S01]  /*4550*/  FMNMX.FTZ R20, R152, R23, !PT ;  /* 0x0000001798147209 */ /* 0x000fe20007810000 */
[----:B------:R-:W1:Y:S01]  /*4560*/  S2UR UR10, SR_CgaCtaId ;  /* 0x00000000000a79c3 */ /* 0x000e620000008800 */
[----:B------:R-:W-:Y:S01]  /*4570*/  ULDC UR6, c[0x0][0xa80] ;  /* 0x0002a00000067ab9 */ /* 0x000fe20000000800 */
[----:B------:R-:W-:Y:S01]  /*4580*/  UIADD3 UR7, UR60, 0x32440, URZ ;  /* 0x000324403c077890 */ /* 0x000fe2000fffe03f */
[----:B------:R-:W-:Y:S02]  /*4590*/  FMNMX.FTZ R203, R153, R20, !PT ;  /* 0x0000001499cb7209 */ /* 0x000fe40007810000 */
[----:B------:R-:W-:Y:S02]  /*45a0*/  R2UR UR11, R21 ;  /* 0x00000000150b72ca */ /* 0x000fe400000e0000 */
[----:B------:R-:W-:-:S04]  /*45b0*/  FMNMX.FTZ R20, R156, R203, !PT ;  /* 0x000000cb9c147209 */ /* 0x000fc80007810000 */
[----:B------:R-:W-:-:S04]  /*45c0*/  FMNMX.FTZ R203, R157, R20, !PT ;  /* 0x000000149dcb7209 */ /* 0x000fc80007810000 */
[----:B------:R-:W-:-:S04]  /*45d0*/  FMNMX.FTZ R20, R160, R203, !PT ;  /* 0x000000cba0147209 */ /* 0x000fc80007810000 */
[----:B------:R-:W-:Y:S02]  /*45e0*/  FMNMX.FTZ R203, R161, R20, !PT ;  /* 0x00000014a1cb7209 */ /* 0x000fe40007810000 */
[----:B------:R-:W-:Y:S02]  /*45f0*/  FMNMX.FTZ R20, R154, R205, !PT ;  /* 0x000000cd9a147209 */ /* 0x000fe40007810000 */
[----:B------:R-:W-:Y:S01]  /*4600*/  FMNMX.FTZ R202, R164, R203, !PT ;  /* 0x000000cba4ca7209 */ /* 0x000fe20007810000 */
[----:B-1----:R-:W-:Y:S01]  /*4610*/  UPRMT UR10, UR10, 0x654, UR7 ;  /* 0x000006540a0a7896 */ /* 0x002fe20008000007 */
[----:B------:R-:W-:Y:S01]  /*4620*/  FMNMX.FTZ R203, R155, R20, !PT ;  /* 0x000000149bcb7209 */ /* 0x000fe20007810000 */
[----:B------:R-:W-:Y:S01]  /*4630*/  UIMAD UR7, UR38, 0xc00, UR11 ;  /* 0x00000c00260778a4 */ /* 0x000fe2000f8e020b */
[----:B------:R-:W-:Y:S02]  /*4640*/  FMNMX.FTZ R207, R165, R202, !PT ;  /* 0x000000caa5cf7209 */ /* 0x000fe40007810000 */
[----:B------:R-:W-:Y:S01]  /*4650*/  FMNMX.FTZ R20, R158, R203, !PT ;  /* 0x000000cb9e147209 */ /* 0x000fe20007810000 */
[----:B------:R-:W-:Y:S01]  /*4660*/  UMOV UR11, 0x40000040 ;  /* 0x40000040000b7882 */ /* 0x000fe20000000000 */
[----:B------:R-:W-:-:S02]  /*4670*/  FMNMX.FTZ R202, R168, R207, !PT ;  /* 0x000000cfa8ca7209 */ /* 0x000fc40007810000 */
[----:B------:R-:W-:Y:S01]  /*4680*/  FMNMX.FTZ R203, R159, R20, !PT ;  /* 0x000000149fcb7209 */ /* 0x000fe20007810000 */
[----:B------:R-:W-:Y:S01]  /*4690*/  SYNCS.ARRIVE.TRANS64.RED.A1T0 RZ, [UR10], RZ ;  /* 0x000000ffffff79a7 */ /* 0x000fe2000810040a */
[----:B------:R-:W-:Y:S01]  /*46a0*/  FMNMX.FTZ R207, R169, R202, !PT ;  /* 0x000000caa9cf7209 */ /* 0x000fe20007810000 */
[----:B------:R-:W-:Y:S01]  /*46b0*/  UMOV UR10, UR7 ;  /* 0x00000007000a7c82 */ /* 0x000fe20008000000 */
[----:B------:R-:W-:Y:S02]  /*46c0*/  FMNMX.FTZ R20, R162, R203, !PT ;  /* 0x000000cba2147209 */ /* 0x000fe40007810000 */
[----:B------:R-:W-:Y:S02]  /*46d0*/  FMNMX.FTZ R202, R172, R207, !PT ;  /* 0x000000cfacca7209 */ /* 0x000fe40007810000 */
[----:B------:R-:W-:Y:S02]  /*46e0*/  FMNMX.FTZ R203, R163, R20, !PT ;  /* 0x00000014a3cb7209 */ /* 0x000fe40007810000 */
[----:B------:R-:W-:-:S02]  /*46f0*/  FMNMX.FTZ R207, R173, R202, !PT ;  /* 0x000000caadcf7209 */ /* 0x000fc40007810000 */
[----:B------:R-:W-:Y:S02]  /*4700*/  FMNMX.FTZ R20, R166, R203, !PT ;  /* 0x000000cba6147209 */ /* 0x000fe40007810000 */
[----:B------:R-:W-:Y:S02]  /*4710*/  FMNMX.FTZ R202, R176, R207, !PT ;  /* 0x000000cfb0ca7209 */ /* 0x000fe40007810000 */
        /* <DEDUP_REMOVED lines=22> */
[----:B------:R-:W-:-:S03]  /*4880*/  FMNMX.FTZ R20, R190, R203, !PT ;  /* 0x000000cbbe147209 */ /* 0x000fc60007810000 */
[----:B------:R-:W1:Y:S01]  /*4890*/  SHFL.BFLY PT, R207, R202, 0x2, 0x1f ;  /* 0x0c401f00cacf7f89 */ /* 0x000e6200000e0000 */
[----:B------:R-:W-:-:S04]  /*48a0*/  FMNMX.FTZ R203, R191, R20, !PT ;  /* 0x00000014bfcb7209 */ /* 0x000fc80007810000 */
[----:B------:R-:W-:-:S04]  /*48b0*/  FMNMX.FTZ R20, R194, R203, !PT ;  /* 0x000000cbc2147209 */ /* 0x000fc80007810000 */
[----:B------:R-:W-:-:S04]  /*48c0*/  FMNMX.FTZ R203, R195, R20, !PT ;  /* 0x00000014c3cb7209 */ /* 0x000fc80007810000 */
[----:B------:R-:W-:-:S04]  /*48d0*/  FMNMX.FTZ R20, R198, R203, !PT ;  /* 0x000000cbc6147209 */ /* 0x000fc80007810000 */
[----:B------:R-:W-:-:S05]  /*48e0*/  FMNMX.FTZ R203, R199, R20, !PT ;  /* 0x00000014c7cb7209 */ /* 0x000fca0007810000 */
[----:B------:R-:W2:Y:S01]  /*48f0*/  SHFL.BFLY PT, R204, R203, 0x2, 0x1f ;  /* 0x0c401f00cbcc7f89 */ /* 0x000ea200000e0000 */
[----:B-1----:R-:W-:-:S05]  /*4900*/  FMNMX.FTZ R207, R202, R207, !PT ;  /* 0x000000cfcacf7209 */ /* 0x002fca0007810000 */
[----:B------:R-:W1:Y:S01]  /*4910*/  SHFL.BFLY PT, R20, R207, 0x1, 0x1f ;  /* 0x0c201f00cf147f89 */ /* 0x000e6200000e0000 */
[----:B--2---:R-:W-:-:S05]  /*4920*/  FMNMX.FTZ R204, R203, R204, !PT ;  /* 0x000000cccbcc7209 */ /* 0x004fca0007810000 */
[----:B------:R-:W2:Y:S01]  /*4930*/  SHFL.BFLY PT, R209, R204, 0x1, 0x1f ;  /* 0x0c201f00ccd17f89 */ /* 0x000ea200000e0000 */
[----:B-1----:R-:W-:-:S05]  /*4940*/  FMNMX.FTZ R20, R207, R20, !PT ;  /* 0x00000014cf147209 */ /* 0x002fca0007810000 */
[C---:B------:R-:W-:Y:S01]  /*4950*/  FMUL.FTZ R206, R20.reuse, UR6 ;  /* 0x0000000614ce7c20 */ /* 0x040fe20008410000 */
[----:B------:R-:W-:-:S03]  /*4960*/  FADD.FTZ R23, -R20, R23 ;  /* 0x0000001714177221 */ /* 0x000fc60000010100 */
[--C-:B------:R-:W-:Y:S01]  /*4970*/  FFMA.FTZ R203, R153, UR6, -R206.reuse ;  /* 0x0000000699cb7c23 */ /* 0x100fe200080108ce */
[--C-:B------:R-:W-:Y:S01]  /*4980*/  FFMA.FTZ R153, R156, UR6, -R206.reuse ;  /* 0x000000069c997c23 */ /* 0x100fe200080108ce */
[--C-:B------:R-:W-:Y:S01]  /*4990*/  FFMA.FTZ R202, R152, UR6, -R206.reuse ;  /* 0x0000000698ca7c23 */ /* 0x100fe200080108ce */
[----:B------:R-:W-:Y:S01]  /*49a0*/  FMUL.FTZ R23, R23, UR6 ;  /* 0x0000000617177c20 */ /* 0x000fe20008410000 */
        /* <DEDUP_REMOVED lines=9> */
[----:B--2---:R-:W-:Y:S01]  /*4a40*/  FMNMX.FTZ R156, R204, R209, !PT ;  /* 0x000000d1cc9c7209 */ /* 0x004fe20007810000 */
[----:B------:R-:W1:Y:S01]  /*4a50*/  MUFU.EX2 R23, R23 ;  /* 0x0000001700177308 */ /* 0x000e620000000800 */
[--C-:B------:R-:W-:Y:S01]  /*4a60*/  FFMA.FTZ R173, R173, UR6, -R206.reuse ;  /* 0x00000006adad7c23 */ /* 0x100fe200080108ce */
[--C-:B------:R-:W-:Y:S01]  /*4a70*/  FFMA.FTZ R176, R176, UR6, -R206.reuse ;  /* 0x00000006b0b07c23 */ /* 0x100fe200080108ce */
[--C-:B------:R-:W-:Y:S01]  /*4a80*/  FFMA.FTZ R177, R177, UR6, -R206.reuse ;  /* 0x00000006b1b17c23 */ /* 0x100fe200080108ce */
[C---:B------:R-:W-:Y:S01]  /*4a90*/  FADD.FTZ R152, -R156.reuse, R205 ;  /* 0x000000cd9c987221 */ /* 0x040fe20000010100 */
[----:B------:R-:W-:Y:S01]  /*4aa0*/  FMUL.FTZ R209, R156, UR6 ;  /* 0x000000069cd17c20 */ /* 0x000fe20008410000 */
[--C-:B------:R-:W-:Y:S01]  /*4ab0*/  FFMA.FTZ R180, R180, UR6, -R206.reuse ;  /* 0x00000006b4b47c23 */ /* 0x100fe200080108ce */
[--C-:B------:R-:W-:Y:S01]  /*4ac0*/  FFMA.FTZ R181, R181, UR6, -R206.reuse ;  /* 0x00000006b5b57c23 */ /* 0x100fe200080108ce */
[----:B------:R-:W-:Y:S01]  /*4ad0*/  FMUL.FTZ R152, R152, UR6 ;  /* 0x0000000698987c20 */ /* 0x000fe20008410000 */
        /* <DEDUP_REMOVED lines=8> */
[-C--:B-1----:R-:W-:Y:S01]  /*4b60*/  FMUL.FTZ R24, R24, R23.reuse ;  /* 0x0000001718187220 */ /* 0x082fe20000410000 */
[-C--:B------:R-:W-:Y:S01]  /*4b70*/  FMUL.FTZ R25, R25, R23.reuse ;  /* 0x0000001719197220 */ /* 0x080fe20000410000 */
[-C--:B------:R-:W-:Y:S01]  /*4b80*/  FMUL.FTZ R28, R28, R23.reuse ;  /* 0x000000171c1c7220 */ /* 0x080fe20000410000 */
[-C--:B------:R-:W-:Y:S01]  /*4b90*/  FMUL.FTZ R29, R29, R23.reuse ;  /* 0x000000171d1d7220 */ /* 0x080fe20000410000 */
[----:B------:R-:W1:Y:S01]  /*4ba0*/  MUFU.EX2 R202, R202 ;  /* 0x000000ca00ca7308 */ /* 0x000e620000000800 */
        /* <DEDUP_REMOVED lines=15> */
[----:B------:R-:W3:Y:S01]  /*4ca0*/  MUFU.EX2 R205, R211 ;  /* 0x000000d300cd7308 */ /* 0x000ee20000000800 */
        /* <DEDUP_REMOVED lines=15> */
[----:B------:R-:W4:Y:S01]  /*4da0*/  MUFU.EX2 R208, R208 ;  /* 0x000000d000d07308 */ /* 0x000f220000000800 */
        /* <DEDUP_REMOVED lines=15> */
[----:B------:R-:W5:Y:S01]  /*4ea0*/  MUFU.EX2 R159, R159 ;  /* 0x0000009f009f7308 */ /* 0x000f620000000800 */
        /* <DEDUP_REMOVED lines=18> */
[-C--:B--2---:R-:W-:Y:S01]  /*4fd0*/  FMUL.FTZ R26, R26, R157.reuse ;  /* 0x0000009d1a1a7220 */ /* 0x084fe20000410000 */
        /* <DEDUP_REMOVED lines=63> */
[----:B-1----:R-:W-:Y:S01]  /*53d0*/  F2FP.BF16.F32.PACK_AB R152, R203, R202 ;  /* 0x000000cacb98723e */ /* 0x002fe200000010ff */
[--C-:B------:R-:W-:Y:S01]  /*53e0*/  FFMA.FTZ R167, R167, UR6, -R209.reuse ;  /* 0x00000006a7a77c23 */ /* 0x100fe200080108d1 */
[----:B---3--:R-:W-:Y:S01]  /*53f0*/  F2FP.BF16.F32.PACK_AB R154, R205, R204 ;  /* 0x000000cccd9a723e */ /* 0x008fe200000010ff */
[----:B------:R-:W-:Y:S01]  /*5400*/  MUFU.EX2 R160, R160 ;  /* 0x000000a000a07308 */ /* 0x000fe20000000800 */
[----:B----4-:R-:W-:Y:S01]  /*5410*/  F2FP.BF16.F32.PACK_AB R153, R208, R207 ;  /* 0x000000cfd099723e */ /* 0x010fe200000010ff */
[--C-:B------:R-:W-:Y:S01]  /*5420*/  FFMA.FTZ R170, R170, UR6, -R209.reuse ;  /* 0x00000006aaaa7c23 */ /* 0x100fe200080108d1 */
[----:B-----5:R-:W-:Y:S01]  /*5430*/  F2FP.BF16.F32.PACK_AB R155, R159, R158 ;  /* 0x0000009e9f9b723e */ /* 0x020fe200000010ff */
[----:B------:R1:W-:Y:S01]  /*5440*/  BAR.SYNC.DEFER_BLOCKING R210, 0x100 ;  /* 0x000400d20000751d */ /* 0x0003e20000010000 */
        /* <DEDUP_REMOVED lines=20> */
[----:B------:R-:W-:Y:S01]  /*5590*/  FFMA.FTZ R197, R197, UR6, -R206 ;  /* 0x00000006c5c57c23 */ /* 0x000fe200080108ce */
[----:B------:R-:W-:Y:S01]  /*55a0*/  MUFU.EX2 R165, R165 ;  /* 0x000000a500a57308 */ /* 0x000fe20000000800 */
[--C-:B------:R-:W-:Y:S01]  /*55b0*/  FFMA.FTZ R194, R194, UR6, -R209.reuse ;  /* 0x00000006c2c27c23 */ /* 0x100fe200080108d1 */
[----:B------:R-:W-:Y:S01]  /*55c0*/  WARPGROUP.ARRIVE ;  /* 0x00000000000079c5 */ /* 0x000fe20000000000 */
[--C-:B------:R-:W-:Y:S01]  /*55d0*/  FFMA.FTZ R195, R195, UR6, -R209.reuse ;  /* 0x00000006c3c37c23 */ /* 0x100fe200080108d1 */
[--C-:B------:R-:W-:Y:S01]  /*55e0*/  FFMA.FTZ R198, R198, UR6, -R209.reuse ;  /* 0x00000006c6c67c23 */ /* 0x100fe200080108d1 */
[----:B------:R-:W-:Y:S01]  /*55f0*/  FFMA.FTZ R199, R199, UR6, -R209 ;  /* 0x00000006c7c77c23 */ /* 0x000fe200080108d1 */
[----:B------:R-:W-:Y:S01]  /*5600*/  FFMA.FTZ R22, R23, R22, R202 ;  /* 0x0000001617167223 */ /* 0x000fe200000100ca */
[----:B------:R-:W-:Y:S01]  /*5610*/  FFMA.FTZ R157, R157, R200, R207 ;  /* 0x000000c89d9d7223 */ /* 0x000fe200000100cf */
[----:B------:R-:W-:Y:S01]  /*5620*/  HGMMA.64x256x16.F32.BF16 R24, R152, gdesc[UR8].tnspB, R24, gsb0 ;  /* 0x43e0000898187df0 */ /* 0x000fe20008001818 */
[----:B------:R-:W-:Y:S01]  /*5630*/  MUFU.EX2 R162, R162 ;  /* 0x000000a200a27308 */ /* 0x000fe20000000800 */
[----:B------:R-:W-:Y:S01]  /*5640*/  UIADD3 UR10, UR7, 0x80, URZ ;  /* 0x00000080070a7890 */ /* 0x000fe2000fffe03f */
[----:B------:R-:W-:Y:S01]  /*5650*/  FADD.FTZ R203, R203, R22 ;  /* 0x00000016cbcb7221 */ /* 0x000fe20000010000 */
[----:B------:R-:W-:Y:S01]  /*5660*/  UMOV UR11, 0x40000040 ;  /* 0x40000040000b7882 */ /* 0x000fe20000000000 */
[----:B------:R-:W-:-:S02]  /*5670*/  FADD.FTZ R157, R208, R157 ;  /* 0x0000009dd09d7221 */ /* 0x000fc40000010000 */
[----:B------:R-:W-:Y:S02]  /*5680*/  FADD.FTZ R204, R204, R203 ;  /* 0x000000cbcccc7221 */ /* 0x000fe40000010000 */
[----:B------:R-:W3:Y:S01]  /*5690*/  MUFU.EX2 R163, R163 ;  /* 0x000000a300a37308 */ /* 0x000ee20000000800 */
[----:B------:R-:W-:Y:S01]  /*56a0*/  FADD.FTZ R158, R158, R157 ;  /* 0x0000009d9e9e7221 */ /* 0x000fe20000010000 */
[----:B------:R-:W-:-:S03]  /*56b0*/  FADD.FTZ R205, R205, R204 ;  /* 0x000000cccdcd7221 */ /* 0x000fc60000010000 */
[----:B------:R-:W-:-:S03]  /*56c0*/  FADD.FTZ R159, R159, R158 ;  /* 0x0000009e9f9f7221 */ /* 0x000fc60000010000 */
        /* <DEDUP_REMOVED lines=31> */
[----:B------:R-:W1:Y:S01]  /*58c0*/  MUFU.EX2 R195, R195 ;  /* 0x000000c300c37308 */ /* 0x000e620000000800 */
[----:B------:R-:W-:-:S02]  /*58d0*/  WARPGROUP.DEPBAR.LE gsb0, 0x0 ;  /* 0x00008000000079c5 */ /* 0x000fc40000010000 */
[----:B--2---:R-:W-:-:S05]  /*58e0*/  F2FP.BF16.F32.PACK_AB R152, R161, R160 ;  /* 0x000000a0a198723e */ /* 0x004fca00000010ff */
[----:B------:R-:W-:Y:S01]  /*58f0*/  MUFU.EX2 R198, R198 ;  /* 0x000000c600c67308 */ /* 0x000fe20000000800 */
[----:B---3--:R-:W-:Y:S01]  /*5900*/  F2FP.BF16.F32.PACK_AB R153, R163, R162 ;  /* 0x000000a2a399723e */ /* 0x008fe200000010ff */
[----:B------:R-:W-:Y:S01]  /*5910*/  FADD.FTZ R160, R160, R205 ;  /* 0x000000cda0a07221 */ /* 0x000fe20000010000 */
[----:B------:R-:W-:Y:S01]  /*5920*/  F2FP.BF16.F32.PACK_AB R154, R165, R164 ;  /* 0x000000a4a59a723e */ /* 0x000fe200000010ff */
[----:B------:R-:W-:Y:S01]  /*5930*/  FADD.FTZ R162, R162, R159 ;  /* 0x0000009fa2a27221 */ /* 0x000fe20000010000 */
[----:B----4-:R-:W-:Y:S01]  /*5940*/  F2FP.BF16.F32.PACK_AB R155, R167, R166 ;  /* 0x000000a6a79b723e */ /* 0x010fe200000010ff */
[----:B------:R-:W-:Y:S02]  /*5950*/  FADD.FTZ R161, R161, R160 ;  /* 0x000000a0a1a17221 */ /* 0x000fe40000010000 */
[----:B------:R-:W2:Y:S01]  /*5960*/  MUFU.EX2 R199, R199 ;  /* 0x000000c700c77308 */ /* 0x000ea20000000800 */
[----:B------:R-:W-:Y:S01]  /*5970*/  WARPGROUP.ARRIVE ;  /* 0x00000000000079c5 */ /* 0x000fe20000000000 */
[----:B------:R-:W-:Y:S01]  /*5980*/  FADD.FTZ R163, R163, R162 ;  /* 0x000000a2a3a37221 */ /* 0x000fe20000010000 */
[----:B------:R-:W-:-:S03]  /*5990*/  FADD.FTZ R164, R164, R161 ;  /* 0x000000a1a4a47221 */ /* 0x000fc60000010000 */
[----:B------:R-:W-:Y:S01]  /*59a0*/  FADD.FTZ R166, R166, R163 ;  /* 0x000000a3a6a67221 */ /* 0x000fe20000010000 */
[----:B------:R-:W-:Y:S01]  /*59b0*/  HGMMA.64x256x16.F32.BF16 R24, R152, gdesc[UR8].tnspB, R24, gsb0 ;  /* 0x43e0000898187df0 */ /* 0x000fe20008001818 */
[----:B------:R-:W-:Y:S01]  /*59c0*/  UIADD3 UR10, UR7, 0x100, URZ ;  /* 0x00000100070a7890 */ /* 0x000fe2000fffe03f */
[----:B------:R-:W-:Y:S01]  /*59d0*/  FADD.FTZ R165, R165, R164 ;  /* 0x000000a4a5a57221 */ /* 0x000fe20000010000 */
[----:B------:R-:W-:Y:S01]  /*59e0*/  UMOV UR11, 0x40000040 ;  /* 0x40000040000b7882 */ /* 0x000fe20000000000 */
[----:B------:R-:W-:Y:S01]  /*59f0*/  FADD.FTZ R167, R167, R166 ;  /* 0x000000a6a7a77221 */ /* 0x000fe20000010000 */
        /* <DEDUP_REMOVED lines=13> */
[----:B------:R-:W-:-:S06]  /*5ad0*/  FADD.FTZ R175, R175, R174 ;  /* 0x000000aeafaf7221 */ /* 0x000fcc0000010000 */
        /* <DEDUP_REMOVED lines=44> */
[----:B--2---:R-:W-:Y:S01]  /*5da0*/  F2FP.BF16.F32.PACK_AB R155, R199, R198 ;  /* 0x000000c6c79b723e */ /* 0x004fe200000010ff */
        /* <DEDUP_REMOVED lines=10> */
.L_x_210:
[----:B------:R-:W0:Y:S01]  /*5e50*/  S2UR UR7, SR_CgaCtaId ;  /* 0x00000000000779c3 */ /* 0x000e220000008800 */
[----:B------:R-:W-:Y:S01]  /*5e60*/  UIADD3 UR60, UR60, 0x32460, URZ ;  /* 0x000324603c3c7890 */ /* 0x000fe2000fffe03f */
[----:B------:R-:W-:Y:S02]  /*5e70*/  IMAD.MOV.U32 R205, RZ, RZ, R156 ;  /* 0x000000ffffcd7224 */ /* 0x000fe400078e009c */
[----:B------:R-:W-:Y:S01]  /*5e80*/  IMAD.MOV.U32 R23, RZ, RZ, R20 ;  /* 0x000000ffff177224 */ /* 0x000fe200078e0014 */
[----:B0-----:R-:W-:-:S09]  /*5e90*/  UPRMT UR60, UR7, 0x654, UR60 ;  /* 0x00000654073c7896 */ /* 0x001fd2000800003c */
[----:B------:R-:W-:Y:S01]  /*5ea0*/  SYNCS.ARRIVE.TRANS64.RED.A1T0 RZ, [UR60], RZ ;  /* 0x000000ffffff79a7 */ /* 0x000fe2000810043c */
[----:B------:R-:W-:Y:S05]  /*5eb0*/  @P1 BRA `(.L_x_211) ;  /* 0xffffffd800b41947 */ /* 0x000fea000383ffff */
.L_x_200:
[----:B------:R-:W0:Y:S01]  /*5ec0*/  SHFL.BFLY PT, R3, R22, 0x2, 0x1f ;  /* 0x0c401f0016037f89 */ /* 0x000e2200000e0000 */
[----:B------:R1:W-:Y:S08]  /*5ed0*/  BAR.ARV R0, 0x100 ;  /* 0x000400000000751d */ /* 0x0003f00000002000 */
[----:B------:R-:W-:Y:S06]  /*5ee0*/  BAR.ARV 0x8, 0x180 ;  /* 0x0206000000007b1d */ /* 0x000fec0000002000 */
[----:B-1----:R-:W-:Y:S01]  /*5ef0*/  IMAD.U32 R0, RZ, RZ, UR6 ;  /* 0x00000006ff007e24 */ /* 0x002fe2000f8e00ff */
[----:B------:R-:W-:Y:S01]  /*5f00*/  PLOP3.LUT P0, PT, PT, PT, PT, 0x8, 0x0 ;  /* 0x000000000000781c */ /* 0x000fe20003f0e170 */
[----:B------:R-:W1:Y:S01]  /*5f10*/  SHFL.BFLY PT, R5, R200, 0x2, 0x1f ;  /* 0x0c401f00c8057f89 */ /* 0x000e6200000e0000 */
[----:B0-----:R-:W-:-:S05]  /*5f20*/  FADD.FTZ R3, R3, R22 ;  /* 0x0000001603037221 */ /* 0x001fca0000010000 */
[----:B------:R-:W0:Y:S01]  /*5f30*/  SHFL.BFLY PT, R2, R3, 0x1, 0x1f ;  /* 0x0c201f0003027f89 */ /* 0x000e2200000e0000 */
[----:B-1----:R-:W-:-:S05]  /*5f40*/  FADD.FTZ R5, R5, R200 ;  /* 0x000000c805057221 */ /* 0x002fca0000010000 */
[----:B------:R-:W1:Y:S01]  /*5f50*/  SHFL.BFLY PT, R4, R5, 0x1, 0x1f ;  /* 0x0c201f0005047f89 */ /* 0x000e6200000e0000 */
[----:B0-----:R-:W-:Y:S01]  /*5f60*/  FADD.FTZ R8, R3, R2 ;  /* 0x0000000203087221 */ /* 0x001fe20000010000 */
[----:B------:R-:W-:Y:S02]  /*5f70*/  IMAD.MOV.U32 R2, RZ, RZ, RZ ;  /* 0x000000ffff027224 */ /* 0x000fe400078e00ff */
[----:B------:R-:W-:Y:S02]  /*5f80*/  IMAD.MOV.U32 R3, RZ, RZ, -0x800000 ;  /* 0xff800000ff037424 */ /* 0x000fe400078e00ff */
[----:B------:R-:W-:-:S13]  /*5f90*/  FSETP.NE.FTZ.AND P1, PT, R8, RZ, PT ;  /* 0x000000ff0800720b */ /* 0x000fda0003f35000 */
[----:B------:R-:W0:Y:S01]  /*5fa0*/  @P1 MUFU.LG2 R6, R8 ;  /* 0x0000000800061308 */ /* 0x000e220000000c00 */
[----:B-1----:R-:W-:Y:S01]  /*5fb0*/  FADD.FTZ R9, R5, R4 ;  /* 0x0000000405097221 */ /* 0x002fe20000010000 */
[----:B------:R-:W-:Y:S01]  /*5fc0*/  IMAD.MOV.U32 R4, RZ, RZ, RZ ;  /* 0x000000ffff047224 */ /* 0x000fe200078e00ff */
[----:B------:R-:W-:-:S03]  /*5fd0*/  MOV R5, UR6 ;  /* 0x0000000600057c02 */ /* 0x000fc60008000f00 */
[----:B------:R-:W-:Y:S02]  /*5fe0*/  FSETP.NE.FTZ.AND P2, PT, R9, RZ, PT ;  /* 0x000000ff0900720b */ /* 0x000fe40003f55000 */
[----:B------:R-:W1:Y:S01]  /*5ff0*/  @P1 MUFU.RCP R4, R8 ;  /* 0x0000000800041308 */ /* 0x000e620000001000 */
[----:B------:R-:W-:Y:S01]  /*6000*/  @P1 FMUL.FTZ R5, R5, 0.69314718246459960938 ;  /* 0x3f31721805051820 */ /* 0x000fe20000410000 */
[----:B0-----:R-:W-:-:S09]  /*6010*/  @P1 FMUL.FTZ R6, R6, 0.69314718246459960938 ;  /* 0x3f31721806061820 */ /* 0x001fd20000410000 */
[----:B------:R-:W0:Y:S01]  /*6020*/  @P2 MUFU.LG2 R7, R9 ;  /* 0x0000000900072308 */ /* 0x000e220000000c00 */
[----:B------:R-:W-:Y:S01]  /*6030*/  @P2 FMUL.FTZ R0, R0, 0.69314718246459960938 ;  /* 0x3f31721800002820 */ /* 0x000fe20000410000 */
[-C--:B-1----:R-:W-:Y:S01]  /*6040*/  FMUL.FTZ R24, R24, R4.reuse ;  /* 0x0000000418187220 */ /* 0x082fe20000410000 */
[----:B------:R-:W-:-:S05]  /*6050*/  FMUL.FTZ R25, R25, R4 ;  /* 0x0000000419197220 */ /* 0x000fca0000410000 */
[----:B------:R-:W1:Y:S01]  /*6060*/  @P2 MUFU.RCP R2, R9 ;  /* 0x0000000900022308 */ /* 0x000e620000001000 */
        /* <DEDUP_REMOVED lines=8> */
[----:B0-----:R-:W-:Y:S01]  /*60f0*/  @P2 FMUL.FTZ R7, R7, 0.69314718246459960938 ;  /* 0x3f31721807072820 */ /* 0x001fe20000410000 */
        /* <DEDUP_REMOVED lines=54> */
[----:B------:R-:W-:-:S02]  /*6460*/  IMAD.MOV.U32 R4, RZ, RZ, -0x800000 ;  /* 0xff800000ff047424 */ /* 0x000fc400078e00ff */
[-C--:B-1----:R-:W-:Y:S01]  /*6470*/  FMUL.FTZ R26, R26, R2.reuse ;  /* 0x000000021a1a7220 */ /* 0x082fe20000410000 */
        /* <DEDUP_REMOVED lines=63> */
[----:B------:R-:W-:Y:S01]  /*6870*/  @P1 FFMA.FTZ R4, R5, R20, R6 ;  /* 0x0000001405041223 */ /* 0x000fe20000010006 */
[----:B------:R-:W-:-:S07]  /*6880*/  @P2 FFMA.FTZ R3, R0, R156, R7 ;  /* 0x0000009c00032223 */ /* 0x000fce0000010007 */
.L_x_186:
[----:B------:R-:W-:Y:S05]  /*6890*/  @P0 BRA `(.L_x_212) ;  /* 0x0000002000540947 */ /* 0x000fea0003800000 */
[----:B------:R-:W2:Y:S01]  /*68a0*/  LDL R0, [R1+0x4] ;  /* 0x0000040001007983 */ /* 0x000ea20000100800 */
[----:B------:R-:W1:Y:S01]  /*68b0*/  LDC R8, c[0x0][0xce8] ;  /* 0x00033a00ff087b82 */ /* 0x000e620000000800 */
[----:B------:R-:W-:Y:S01]  /*68c0*/  ULDC.64 UR8, c[0x0][0xcd0] ;  /* 0x0003340000087ab9 */ /* 0x000fe20000000a00 */
[----:B------:R-:W-:Y:S06]  /*68d0*/  BSSY B0, `(.L_x_213) ;  /* 0x000014d000007945 */ /* 0x000fec0003800000 */
[----:B------:R-:W3:Y:S08]  /*68e0*/  S2UR UR12, SR_CTAID.Z ;  /* 0x00000000000c79c3 */ /* 0x000ef00000002700 */
[----:B------:R-:W4:Y:S08]  /*68f0*/  LDC.64 R18, c[0x0][0xcd8] ;  /* 0x00033600ff127b82 */ /* 0x000f300000000a00 */
[----:B------:R-:W-:Y:S01]  /*6900*/  BAR.SYNC.DEFER_BLOCKING 0x1, 0x100 ;  /* 0x0044000000007b1d */ /* 0x000fe20000010000 */
[----:B-1----:R-:W-:-:S07]  /*6910*/  ISETP.NE.AND P0, PT, R8, 0x1, PT ;  /* 0x000000010800780c */ /* 0x002fce0003f05270 */
[----:B------:R-:W1:Y:S01]  /*6920*/  S2UR UR11, SR_CTAID.Y ;  /* 0x00000000000b79c3 */ /* 0x000e620000002600 */
[----:B---3--:R-:W-:-:S07]  /*6930*/  USHF.R.S32.HI UR10, URZ, 0x1f, UR12 ;  /* 0x0000001f3f0a7899 */ /* 0x008fce000801140c */
[----:B------:R-:W1:Y:S08]  /*6940*/  LDC R23, c[0x0][0xd50] ;  /* 0x00035400ff177b82 */ /* 0x000e700000000800 */
[----:B------:R-:W3:Y:S08]  /*6950*/  @P0 LDC R14, c[0x0][0xcec] ;  /* 0x00033b00ff0e0b82 */ /* 0x000ef00000000800 */
[----:B------:R-:W5:Y:S08]  /*6960*/  LDC.64 R20, c[0x0][0xc40] ;  /* 0x00031000ff147b82 */ /* 0x000f700000000a00 */
[----:B------:R-:W1:Y:S08]  /*6970*/  @P0 LDC R17, c[0x0][0xcf0] ;  /* 0x00033c00ff110b82 */ /* 0x000e700000000800 */
[----:B------:R-:W1:Y:S08]  /*6980*/  @P0 LDC R22, c[0x0][0xcec] ;  /* 0x00033b00ff160b82 */ /* 0x000e700000000800 */
[----:B------:R-:W1:Y:S01]  /*6990*/  @P0 LDC R153, c[0x0][0xcf0] ;  /* 0x00033c00ff990b82 */ /* 0x000e620000000800 */
[----:B--2---:R-:W-:-:S02]  /*69a0*/  R2UR UR13, R0 ;  /* 0x00000000000d72ca */ /* 0x004fc400000e0000 */
[----:B------:R-:W2:Y:S11]  /*69b0*/  S2R R0, SR_TID.X ;  /* 0x0000000000007919 */ /* 0x000eb60000002100 */
[----:B------:R-:W-:-:S02]  /*69c0*/  USHF.R.S32.HI UR7, URZ, 0x1f, UR13 ;  /* 0x0000001f3f077899 */ /* 0x000fc4000801140d */
[----:B------:R-:W-:Y:S02]  /*69d0*/  UIMAD.WIDE.U32 UR4, UR13, UR8, URZ ;  /* 0x000000080d0472a5 */ /* 0x000fe4000f8e003f */
[----:B------:R-:W-:-:S04]  /*69e0*/  UIMAD UR6, UR7, UR8, URZ ;  /* 0x00000008070672a4 */ /* 0x000fc8000f8e023f */
[----:B------:R-:W-:-:S03]  /*69f0*/  UIMAD UR6, UR13, UR9, UR6 ;  /* 0x000000090d0672a4 */ /* 0x000fc6000f8e0206 */
[----:B------:R-:W-:Y:S01]  /*6a00*/  ULDC.64 UR8, c[0x0][0xc38] ;  /* 0x00030e0000087ab9 */ /* 0x000fe20000000a00 */
[----:B------:R-:W-:Y:S02]  /*6a10*/  UIADD3 UR6, UR5, UR6, URZ ;  /* 0x0000000605067290 */ /* 0x000fe4000fffe03f */
[----:B------:R-:W-:Y:S01]  /*6a20*/  UIMAD UR7, UR7, UR8, URZ ;  /* 0x00000008070772a4 */ /* 0x000fe2000f8e023f */
[----:B--2---:R-:W-:-:S05]  /*6a30*/  VIADD R12, R0, 0xffffff80 ;  /* 0xffffff80000c7836 */ /* 0x004fca0000000000 */
[----:B------:R-:W-:-:S04]  /*6a40*/  SHF.R.S32.HI R7, RZ, 0x1f, R12 ;  /* 0x0000001fff077819 */ /* 0x000fc8000001140c */
[CC--:B0-----:R-:W-:Y:S02]  /*6a50*/  LEA.HI R2, R7.reuse, R12.reuse, RZ, 0x7 ;  /* 0x0000000c07027211 */ /* 0x0c1fe400078f38ff */
[----:B------:R-:W-:Y:S02]  /*6a60*/  LEA.HI R7, R7, R12, RZ, 0x2 ;  /* 0x0000000c07077211 */ /* 0x000fe400078f10ff */
[----:B------:R-:W-:Y:S02]  /*6a70*/  LOP3.LUT R5, R2, 0xffffff80, RZ, 0xc0, !PT ;  /* 0xffffff8002057812 */ /* 0x000fe400078ec0ff */
[----:B------:R-:W-:Y:S02]  /*6a80*/  SHF.R.S32.HI R9, RZ, 0x7, R2 ;  /* 0x00000007ff097819 */ /* 0x000fe40000011402 */
[----:B------:R-:W-:Y:S01]  /*6a90*/  LOP3.LUT R7, R7, 0xfffffffc, RZ, 0xc0, !PT ;  /* 0xfffffffc07077812 */ /* 0x000fe200078ec0ff */
[----:B------:R-:W-:Y:S01]  /*6aa0*/  IMAD.IADD R0, R12, 0x1, -R5 ;  /* 0x000000010c007824 */ /* 0x000fe200078e0a05 */
[----:B------:R-:W-:-:S03]  /*6ab0*/  LEA.HI R2, R2, R9, RZ, 0x1 ;  /* 0x0000000902027211 */ /* 0x000fc600078f08ff */
[----:B------:R-:W-:Y:S01]  /*6ac0*/  IMAD.IADD R7, R12, 0x1, -R7 ;  /* 0x000000010c077824 */ /* 0x000fe200078e0a07 */
[----:B------:R-:W-:Y:S02]  /*6ad0*/  SHF.R.S32.HI R13, RZ, 0x1f, R0 ;  /* 0x0000001fff0d7819 */ /* 0x000fe40000011400 */
[----:B------:R-:W-:Y:S02]  /*6ae0*/  LOP3.LUT R2, R2, 0x3fffffe, RZ, 0xc0, !PT ;  /* 0x03fffffe02027812 */ /* 0x000fe400078ec0ff */
[----:B------:R-:W-:Y:S02]  /*6af0*/  LEA.HI R10, R13, R0, RZ, 0x2 ;  /* 0x000000000d0a7211 */ /* 0x000fe400078f10ff */
[----:B------:R-:W-:Y:S02]  /*6b00*/  IADD3 R2, R9, -R2, RZ ;  /* 0x8000000209027210 */ /* 0x000fe40007ffe0ff */
[--C-:B------:R-:W-:Y:S01]  /*6b10*/  SHF.R.S32.HI R5, RZ, 0x2, R10.reuse ;  /* 0x00000002ff057819 */ /* 0x100fe2000001140a */
[----:B------:R-:W0:Y:S01]  /*6b20*/  S2R R9, SR_CTAID.X ;  /* 0x0000000000097919 */ /* 0x000e220000002500 */
[----:B------:R-:W-:-:S02]  /*6b30*/  SHF.R.S32.HI R6, RZ, 0x1f, R10 ;  /* 0x0000001fff067819 */ /* 0x000fc4000001140a */
[----:B------:R-:W-:Y:S02]  /*6b40*/  LEA.HI R11, R7, R7, RZ, 0x1 ;  /* 0x00000007070b7211 */ /* 0x000fe400078f08ff */
[----:B------:R-:W-:Y:S02]  /*6b50*/  LEA.HI R6, R6, R5, RZ, 0x3 ;  /* 0x0000000506067211 */ /* 0x000fe400078f18ff */
[----:B------:R-:W-:Y:S02]  /*6b60*/  LOP3.LUT R12, R11, 0x1ffffffe, RZ, 0xc0, !PT ;  /* 0x1ffffffe0b0c7812 */ /* 0x000fe400078ec0ff */
[----:B------:R-:W-:-:S03]  /*6b70*/  LOP3.LUT R6, R6, 0xfffffff8, RZ, 0xc0, !PT ;  /* 0xfffffff806067812 */ /* 0x000fc600078ec0ff */
[----:B------:R-:W-:Y:S02]  /*6b80*/  IMAD.IADD R11, R7, 0x1, -R12 ;  /* 0x00000001070b7824 */ /* 0x000fe400078e0a0c */
[----:B------:R-:W-:Y:S01]  /*6b90*/  IMAD.IADD R6, R5, 0x1, -R6 ;  /* 0x0000000105067824 */ /* 0x000fe200078e0a06 */
[----:B------:R-:W-:Y:S01]  /*6ba0*/  LEA.HI R5, R13, R0, RZ, 0x5 ;  /* 0x000000000d057211 */ /* 0x000fe200078f28ff */
[----:B------:R-:W-:Y:S01]  /*6bb0*/  IMAD.U32 R7, RZ, RZ, UR5 ;  /* 0x00000005ff077e24 */ /* 0x000fe2000f8e00ff */
[----:B------:R-:W-:Y:S01]  /*6bc0*/  MOV R7, UR6 ;  /* 0x0000000600077c02 */ /* 0x000fe20008000f00 */
[----:B------:R-:W-:Y:S01]  /*6bd0*/  UIMAD UR6, UR13, UR9, UR7 ;  /* 0x000000090d0672a4 */ /* 0x000fe2000f8e0207 */
[----:B------:R-:W-:Y:S01]  /*6be0*/  SHF.R.S32.HI R5, RZ, 0x5, R5 ;  /* 0x00000005ff057819 */ /* 0x000fe20000011405 */
[----:B----4-:R-:W-:-:S04]  /*6bf0*/  IMAD R12, R18, UR10, RZ ;  /* 0x0000000a120c7c24 */ /* 0x010fc8000f8e02ff */
[----:B------:R-:W-:Y:S02]  /*6c00*/  IMAD R5, R5, 0x10, R6 ;  /* 0x0000001005057824 */ /* 0x000fe400078e0206 */
[----:B------:R-:W-:Y:S01]  /*6c10*/  IMAD.U32 R6, RZ, RZ, UR4 ;  /* 0x00000004ff067e24 */ /* 0x000fe2000f8e00ff */
[----:B------:R-:W-:Y:S01]  /*6c20*/  UIMAD.WIDE.U32 UR4, UR13, UR8, URZ ;  /* 0x000000080d0472a5 */ /* 0x000fe2000f8e003f */
[----:B------:R-:W-:Y:S02]  /*6c30*/  IMAD R16, R2, 0x40, R5 ;  /* 0x0000004002107824 */ /* 0x000fe400078e0205 */
[----:B------:R-:W-:Y:S01]  /*6c40*/  IMAD.WIDE.U32 R6, R18, UR12, R6 ;  /* 0x0000000c12067c25 */ /* 0x000fe2000f8e0006 */
[----:B------:R-:W-:Y:S01]  /*6c50*/  UIADD3 UR6, UR5, UR6, URZ ;  /* 0x0000000605067290 */ /* 0x000fe2000fffe03f */
[----:B------:R-:W-:Y:S02]  /*6c60*/  ULDC.64 UR8, c[0x0][0xc28] ;  /* 0x00030a0000087ab9 */ /* 0x000fe40000000a00 */
[----:B------:R-:W-:-:S02]  /*6c70*/  IMAD R2, R11, 0x8, R16 ;  /* 0x000000080b027824 */ /* 0x000fc400078e0210 */
[----:B------:R-:W-:Y:S02]  /*6c80*/  IMAD R18, RZ, RZ, -UR13 ;  /* 0x8000000dff127e24 */ /* 0x000fe4000f8e02ff */
[----:B0-----:R-:W-:Y:S02]  /*6c90*/  IMAD R5, R9, 0x80, R2 ;  /* 0x0000008009057824 */ /* 0x001fe400078e0202 */
[----:B------:R-:W-:Y:S01]  /*6ca0*/  IMAD.U32 R13, RZ, RZ, UR5 ;  /* 0x00000005ff0d7e24 */ /* 0x000fe2000f8e00ff */
[----:B------:R-:W-:Y:S01]  /*6cb0*/  MOV R13, UR6 ;  /* 0x00000006000d7c02 */ /* 0x000fe20008000f00 */
[----:B---3--:R-:W-:Y:S01]  /*6cc0*/  @P0 IMAD.HI.U32 R2, R5, R14, RZ ;  /* 0x0000000e05020227 */ /* 0x008fe200078e00ff */
[----:B------:R-:W-:-:S03]  /*6cd0*/  ULDC.64 UR6, c[0x0][0xc48] ;  /* 0x0003120000067ab9 */ /* 0x000fc60000000a00 */
[----:B------:R-:W-:Y:S02]  /*6ce0*/  IMAD R15, R19, UR12, R12 ;  /* 0x0000000c130f7c24 */ /* 0x000fe4000f8e020c */
[C---:B-----5:R-:W-:Y:S02]  /*6cf0*/  IMAD R14, R20.reuse, UR10, RZ ;  /* 0x0000000a140e7c24 */ /* 0x060fe4000f8e02ff */
[----:B-1----:R-:W-:Y:S02]  /*6d00*/  IMAD R23, R23, R18, UR11 ;  /* 0x0000000b17177e24 */ /* 0x002fe4000f8e0212 */
[----:B------:R-:W-:Y:S01]  /*6d10*/  IMAD.U32 R12, RZ, RZ, UR4 ;  /* 0x00000004ff0c7e24 */ /* 0x000fe2000f8e00ff */
[----:B------:R-:W-:Y:S01]  /*6d20*/  ULDC.64 UR4, c[0x0][0xce0] ;  /* 0x0003380000047ab9 */ /* 0x000fe20000000a00 */
[----:B------:R-:W-:Y:S01]  /*6d30*/  IMAD.MOV.U32 R11, RZ, RZ, R5 ;  /* 0x000000ffff0b7224 */ /* 0x000fe200078e0005 */
[----:B------:R-:W-:Y:S01]  /*6d40*/  @P0 SHF.R.U32.HI R11, RZ, R17, R2 ;  /* 0x00000011ff0b0219 */ /* 0x000fe20000011602 */
[----:B------:R-:W-:Y:S01]  /*6d50*/  IMAD R17, R21, UR12, R14 ;  /* 0x0000000c15117c24 */ /* 0x000fe2000f8e020e */
[----:B------:R-:W-:Y:S01]  /*6d60*/  SHF.R.S32.HI R14, RZ, 0x1f, R23 ;  /* 0x0000001fff0e7819 */ /* 0x000fe20000011417 */
[----:B------:R-:W-:-:S04]  /*6d70*/  IMAD.WIDE.U32 R12, R20, UR12, R12 ;  /* 0x0000000c140c7c25 */ /* 0x000fc8000f8e000c */
[----:B------:R-:W-:Y:S02]  /*6d80*/  IMAD.IADD R7, R7, 0x1, R15 ;  /* 0x0000000107077824 */ /* 0x000fe400078e020f */
[----:B------:R-:W-:-:S04]  /*6d90*/  @P0 IMAD.HI.U32 R22, R5, R22, RZ ;  /* 0x0000001605160227 */ /* 0x000fc800078e00ff */
[----:B------:R-:W-:Y:S02]  /*6da0*/  IMAD.IADD R13, R13, 0x1, R17 ;  /* 0x000000010d0d7824 */ /* 0x000fe400078e0211 */
[----:B------:R-:W-:Y:S02]  /*6db0*/  IMAD R17, R14, UR6, RZ ;  /* 0x000000060e117c24 */ /* 0x000fe4000f8e02ff */
[----:B------:R-:W-:-:S04]  /*6dc0*/  IMAD.WIDE.U32 R6, R23, UR4, R6 ;  /* 0x0000000417067c25 */ /* 0x000fc8000f8e0006 */
[----:B------:R-:W-:Y:S01]  /*6dd0*/  IMAD.MOV.U32 R15, RZ, RZ, R5 ;  /* 0x000000ffff0f7224 */ /* 0x000fe200078e0005 */
[----:B------:R-:W-:Y:S01]  /*6de0*/  @P0 SHF.R.U32.HI R15, RZ, R153, R22 ;  /* 0x00000099ff0f0219 */ /* 0x000fe20000011616 */
[----:B------:R-:W-:Y:S01]  /*6df0*/  IMAD R2, R14, UR4, RZ ;  /* 0x000000040e027c24 */ /* 0x000fe2000f8e02ff */
[----:B------:R-:W-:Y:S01]  /*6e00*/  IADD3 R6, P0, R11, R6, RZ ;  /* 0x000000060b067210 */ /* 0x000fe20007f1e0ff */
[C---:B------:R-:W-:Y:S01]  /*6e10*/  IMAD R19, R23.reuse, UR7, R17 ;  /* 0x0000000717137c24 */ /* 0x040fe2000f8e0211 */
[----:B------:R-:W-:Y:S01]  /*6e20*/  SHF.R.S32.HI R17, RZ, 0x1f, R11 ;  /* 0x0000001fff117819 */ /* 0x000fe2000001140b */
[----:B------:R-:W-:Y:S01]  /*6e30*/  IMAD R14, R23, UR5, R2 ;  /* 0x00000005170e7c24 */ /* 0x000fe2000f8e0202 */
[--C-:B------:R-:W-:Y:S01]  /*6e40*/  SHF.R.S32.HI R2, RZ, 0x1f, R15.reuse ;  /* 0x0000001fff027819 */ /* 0x100fe2000001140f */
[----:B------:R-:W-:Y:S01]  /*6e50*/  ULDC.64 UR4, c[0x0][0xc30] ;  /* 0x00030c0000047ab9 */ /* 0x000fe20000000a00 */
[----:B------:R-:W-:Y:S01]  /*6e60*/  IADD3 R11, -R11, RZ, RZ ;  /* 0x000000ff0b0b7210 */ /* 0x000fe20007ffe1ff */
[----:B------:R-:W-:Y:S01]  /*6e70*/  IMAD.MOV R18, RZ, RZ, -R15 ;  /* 0x000000ffff127224 */ /* 0x000fe200078e0a0f */
[----:B------:R-:W-:Y:S01]  /*6e80*/  IADD3.X R7, R17, R7, R14, P0, !PT ;  /* 0x0000000711077210 */ /* 0x000fe200007fe40e */
[----:B------:R-:W-:-:S02]  /*6e90*/  IMAD R2, R2, UR4, RZ ;  /* 0x0000000402027c24 */ /* 0x000fc4000f8e02ff */
[----:B------:R-:W-:Y:S02]  /*6ea0*/  IMAD R11, R8, R11, R5 ;  /* 0x0000000b080b7224 */ /* 0x000fe400078e0205 */
[----:B------:R-:W-:Y:S01]  /*6eb0*/  IMAD.WIDE.U32 R12, R23, UR6, R12 ;  /* 0x00000006170c7c25 */ /* 0x000fe2000f8e000c */
[----:B------:R-:W-:-:S03]  /*6ec0*/  ULDC.64 UR6, c[0x0][0xcc8] ;  /* 0x0003320000067ab9 */ /* 0x000fc60000000a00 */
[----:B------:R-:W-:Y:S02]  /*6ed0*/  IMAD R5, R8, R18, R5 ;  /* 0x0000001208057224 */ /* 0x000fe400078e0205 */
[----:B------:R-:W-:Y:S01]  /*6ee0*/  IMAD R17, R15, UR5, R2 ;  /* 0x000000050f117c24 */ /* 0x000fe2000f8e0202 */
[----:B------:R-:W-:Y:S01]  /*6ef0*/  SHF.R.S32.HI R2, RZ, 0x1f, R11 ;  /* 0x0000001fff027819 */ /* 0x000fe2000001140b */
[----:B------:R-:W-:Y:S01]  /*6f00*/  IMAD.IADD R13, R13, 0x1, R19 ;  /* 0x000000010d0d7824 */ /* 0x000fe200078e0213 */
[----:B------:R-:W-:Y:S01]  /*6f10*/  SHF.R.S32.HI R14, RZ, 0x1f, R5 ;  /* 0x0000001fff0e7819 */ /* 0x000fe20000011405 */
[----:B------:R-:W0:Y:S01]  /*6f20*/  S2UR UR5, SR_CgaCtaId ;  /* 0x00000000000579c3 */ /* 0x000e220000008800 */
[----:B------:R-:W-:-:S04]  /*6f30*/  IMAD.WIDE.U32 R6, R11, UR6, R6 ;  /* 0x000000060b067c25 */ /* 0x000fc8000f8e0006 */
[----:B------:R-:W-:Y:S01]  /*6f40*/  IMAD.WIDE.U32 R12, R15, UR4, R12 ;  /* 0x000000040f0c7c25 */ /* 0x000fe2000f8e000c */
[----:B------:R-:W-:-:S03]  /*6f50*/  UMOV UR4, 0x400 ;  /* 0x0000040000047882 */ /* 0x000fc60000000000 */
[----:B------:R-:W-:Y:S02]  /*6f60*/  IMAD R2, R2, UR6, RZ ;  /* 0x0000000602027c24 */ /* 0x000fe4000f8e02ff */
[----:B------:R-:W-:Y:S02]  /*6f70*/  IMAD.IADD R13, R13, 0x1, R17 ;  /* 0x000000010d0d7824 */ /* 0x000fe400078e0211 */
[----:B------:R-:W-:Y:S02]  /*6f80*/  IMAD R14, R14, UR8, RZ ;  /* 0x000000080e0e7c24 */ /* 0x000fe4000f8e02ff */
[----:B------:R-:W-:Y:S01]  /*6f90*/  IMAD R15, R11, UR7, R2 ;  /* 0x000000070b0f7c24 */ /* 0x000fe2000f8e0202 */
[----:B------:R-:W-:Y:S01]  /*6fa0*/  ULDC.64 UR6, c[0x0][0xca8] ;  /* 0x00032a0000067ab9 */ /* 0x000fe20000000a00 */
[C---:B------:R-:W-:Y:S01]  /*6fb0*/  IMAD R11, R5.reuse, UR9, R14 ;  /* 0x00000009050b7c24 */ /* 0x040fe2000f8e020e */
[----:B------:R-:W-:Y:S01]  /*6fc0*/  LEA R17, P0, R6, UR6, 0x2 ;  /* 0x0000000606117c11 */ /* 0x000fe2000f8010ff */
[----:B------:R-:W-:Y:S01]  /*6fd0*/  IMAD.WIDE.U32 R12, R5, UR8, R12 ;  /* 0x00000008050c7c25 */ /* 0x000fe2000f8e000c */
[----:B------:R-:W-:Y:S01]  /*6fe0*/  ULDC.64 UR8, c[0x0][0xc00] ;  /* 0x0003000000087ab9 */ /* 0x000fe20000000a00 */
[----:B------:R-:W-:-:S02]  /*6ff0*/  ULDC UR6, c[0x0][0xb88] ;  /* 0x0002e20000067ab9 */ /* 0x000fc40000000800 */
[----:B------:R-:W-:Y:S01]  /*7000*/  IMAD.IADD R7, R7, 0x1, R15 ;  /* 0x0000000107077824 */ /* 0x000fe200078e020f */
[----:B------:R-:W-:Y:S01]  /*7010*/  LEA R2, P1, R12, UR8, 0x2 ;  /* 0x000000080c027c11 */ /* 0x000fe2000f8210ff */
[----:B------:R-:W-:Y:S01]  /*7020*/  IMAD.IADD R5, R13, 0x1, R11 ;  /* 0x000000010d057824 */ /* 0x000fe200078e020b */
[----:B------:R-:W-:Y:S01]  /*7030*/  SHFL.IDX PT, R14, R17, 0x1, 0x1c1f ;  /* 0x003c1f00110e7f89 */ /* 0x000fe200000e0000 */
[----:B------:R-:W-:Y:S01]  /*7040*/  LEA R11, R9, R16, 0x7 ;  /* 0x00000010090b7211 */ /* 0x000fe200078e38ff */
[----:B0-----:R-:W-:Y:S01]  /*7050*/  ULEA UR4, UR5, UR4, 0x18 ;  /* 0x0000000405047291 */ /* 0x001fe2000f8ec03f */
[----:B------:R-:W-:Y:S01]  /*7060*/  LEA.HI.X R18, R6, UR7, R7, 0x2, P0 ;  /* 0x0000000706127c11 */ /* 0x000fe200080f1407 */
[----:B------:R-:W-:Y:S01]  /*7070*/  IMAD R8, R8, UR6, RZ ;  /* 0x0000000608087c24 */ /* 0x000fe2000f8e02ff */
[----:B------:R-:W-:Y:S01]  /*7080*/  LEA.HI.X R5, R12, UR9, R5, 0x2, P1 ;  /* 0x000000090c057c11 */ /* 0x000fe200088f1405 */
[C---:B------:R-:W-:Y:S01]  /*7090*/  VIADD R9, R11.reuse, 0x8 ;  /* 0x000000080b097836 */ /* 0x040fe20000000000 */
[----:B------:R0:W-:Y:S01]  /*70a0*/  SHFL.IDX PT, R12, R17, RZ, 0x1c1f ;  /* 0x001c1fff110c7589 */ /* 0x0001e200000e0000 */
[----:B------:R-:W-:Y:S01]  /*70b0*/  LOP3.LUT P0, RZ, R0, 0x3, RZ, 0xc0, !PT ;  /* 0x0000000300ff7812 */ /* 0x000fe2000780c0ff */
[----:B------:R-:W-:Y:S01]  /*70c0*/  UIADD3 UR4, UR4, 0x32420, URZ ;  /* 0x0003242004047890 */ /* 0x000fe2000fffe03f */
[CC--:B------:R-:W-:Y:S01]  /*70d0*/  ISETP.GE.AND P2, PT, R11.reuse, R8.reuse, PT ;  /* 0x000000080b00720c */ /* 0x0c0fe20003f46270 */
[----:B------:R-:W1:Y:S01]  /*70e0*/  SHFL.IDX PT, R13, R18, RZ, 0x1c1f ;  /* 0x001c1fff120d7589 */ /* 0x000e6200000e0000 */
[-C--:B------:R-:W-:Y:S01]  /*70f0*/  ISETP.GE.OR P1, PT, R11, R8.reuse, P0 ;  /* 0x000000080b00720c */ /* 0x080fe20000726670 */
[----:B------:R-:W-:Y:S01]  /*7100*/  UPRMT UR4, URZ, 0x654, UR4 ;  /* 0x000006543f047896 */ /* 0x000fe20008000004 */
[----:B------:R-:W-:Y:S01]  /*7110*/  ISETP.GE.OR P0, PT, R9, R8, P0 ;  /* 0x000000080900720c */ /* 0x000fe20000706670 */
[----:B------:R-:W2:Y:S01]  /*7120*/  SHFL.IDX PT, R15, R18, 0x1, 0x1c1f ;  /* 0x003c1f00120f7f89 */ /* 0x000ea200000e0000 */
[----:B0-----:R-:W-:-:S03]  /*7130*/  LOP3.LUT R17, R10, 0x7ffffffc, RZ, 0xc0, !PT ;  /* 0x7ffffffc0a117812 */ /* 0x001fc600078ec0ff */
[----:B------:R0:W3:Y:S02]  /*7140*/  SHFL.IDX PT, R6, R2, RZ, 0x1c1f ;  /* 0x001c1fff02067589 */ /* 0x0000e400000e0000 */
[----:B------:R-:W-:Y:S01]  /*7150*/  IMAD.IADD R0, R0, 0x1, -R17 ;  /* 0x0000000100007824 */ /* 0x000fe200078e0a11 */
[----:B------:R-:W-:Y:S01]  /*7160*/  SYNCS.ARRIVE.TRANS64.RED.A1T0 RZ, [UR4], RZ ;  /* 0x000000ffffff79a7 */ /* 0x000fe20008100404 */
[----:B------:R0:W4:Y:S02]  /*7170*/  SHFL.IDX PT, R7, R5, RZ, 0x1c1f ;  /* 0x001c1fff05077589 */ /* 0x00012400000e0000 */
[----:B------:R-:W-:Y:S02]  /*7180*/  IMAD.SHL.U32 R0, R0, 0x2, RZ ;  /* 0x0000000200007824 */ /* 0x000fe400078e00ff */
[----:B-1----:R0:W-:Y:S04]  /*7190*/  @!P1 ST.E desc[UR36][R12.64], R4 ;  /* 0x000000040c009985 */ /* 0x0021e8000c101924 */
[----:B--2---:R0:W-:Y:S01]  /*71a0*/  @!P0 ST.E desc[UR36][R14.64], R3 ;  /* 0x000000030e008985 */ /* 0x0041e2000c101924 */
[----:B------:R-:W-:Y:S05]  /*71b0*/  @P2 BRA `(.L_x_214) ;  /* 0x0000000800f82947 */ /* 0x000fea0003800000 */
[C---:B0-----:R-:W-:Y:S01]  /*71c0*/  VIADD R3, R0.reuse, 0x8 ;  /* 0x0000000800037836 */ /* 0x041fe20000000000 */
[----:B------:R-:W-:Y:S01]  /*71d0*/  ULDC UR4, c[0x0][0xbc8] ;  /* 0x0002f20000047ab9 */ /* 0x000fe20000000800 */
[C---:B------:R-:W-:Y:S01]  /*71e0*/  VIADD R4, R0.reuse, 0x10 ;  /* 0x0000001000047836 */ /* 0x040fe20000000000 */
[C---:B------:R-:W-:Y:S01]  /*71f0*/  IADD3 R10, R0.reuse, 0x18, RZ ;  /* 0x00000018000a7810 */ /* 0x040fe20007ffe0ff */
[C---:B------:R-:W-:Y:S01]  /*7200*/  VIADD R18, R0.reuse, 0x20 ;  /* 0x0000002000127836 */ /* 0x040fe20000000000 */
[----:B------:R-:W-:Y:S01]  /*7210*/  ISETP.GE.AND P3, PT, R3, UR4, PT ;  /* 0x0000000403007c0c */ /* 0x000fe2000bf66270 */
[----:B------:R-:W-:Y:S01]  /*7220*/  VIADD R19, R0, 0x28 ;  /* 0x0000002800137836 */ /* 0x000fe20000000000 */
[----:B------:R-:W-:Y:S01]  /*7230*/  ISETP.GE.AND P4, PT, R4, UR4, PT ;  /* 0x0000000404007c0c */ /* 0x000fe2000bf86270 */
[----:B------:R-:W-:Y:S01]  /*7240*/  VIADD R20, R0, 0x40 ;  /* 0x0000004000147836 */ /* 0x000fe20000000000 */
[----:B------:R-:W-:Y:S01]  /*7250*/  ISETP.GE.AND P5, PT, R10, UR4, PT ;  /* 0x000000040a007c0c */ /* 0x000fe2000bfa6270 */
[C---:B------:R-:W-:Y:S01]  /*7260*/  VIADD R22, R0.reuse, 0x50 ;  /* 0x0000005000167836 */ /* 0x040fe20000000000 */
[C---:B------:R-:W-:Y:S01]  /*7270*/  ISETP.GE.AND P2, PT, R0.reuse, UR4, PT ;  /* 0x0000000400007c0c */ /* 0x040fe2000bf46270 */
        /* <DEDUP_REMOVED lines=70> */
[----:B-1----:R-:W-:Y:S01]  /*76e0*/  @!P0 LOP3.LUT R13, R24, 0xfffffffe, RZ, 0xc0, !PT ;  /* 0xfffffffe180d8812 */ /* 0x002fe200078ec0ff */
[----:B------:R-:W-:Y:S01]  /*76f0*/  VIADD R24, R0, 0x98 ;  /* 0x0000009800187836 */ /* 0x000fe20000000000 */
        /* <DEDUP_REMOVED lines=10> */
[----:B--2---:R-:W-:Y:S02]  /*77a0*/  @!P6 LOP3.LUT R15, R4, 0xfffffffe, RZ, 0xc0, !PT ;  /* 0xfffffffe040fe812 */ /* 0x004fe400078ec0ff */
[----:B---3--:R-:W-:Y:S01]  /*77b0*/  @!P5 LOP3.LUT R17, R20, 0xfffffffe, RZ, 0xc0, !PT ;  /* 0xfffffffe1411d812 */ /* 0x008fe200078ec0ff */
[----:B------:R-:W-:Y:S01]  /*77c0*/  VIADD R20, R0, 0xb0 ;  /* 0x000000b000147836 */ /* 0x000fe20000000000 */
[----:B------:R-:W-:Y:S02]  /*77d0*/  @!P4 LOP3.LUT R21, R21, 0xfffffffe, RZ, 0xc0, !PT ;  /* 0xfffffffe1515c812 */ /* 0x000fe400078ec0ff */
[----:B----4-:R-:W-:Y:S01]  /*77e0*/  @!P3 LOP3.LUT R19, R22, 0xfffffffe, RZ, 0xc0, !PT ;  /* 0xfffffffe1613b812 */ /* 0x010fe200078ec0ff */
[----:B------:R-:W-:Y:S01]  /*77f0*/  VIADD R22, R0, 0xc0 ;  /* 0x000000c000167836 */ /* 0x000fe20000000000 */
[----:B------:R-:W-:Y:S01]  /*7800*/  ISETP.GE.AND P0, PT, R23, UR4, PT ;  /* 0x0000000417007c0c */ /* 0x000fe2000bf06270 */
[----:B0-----:R-:W-:Y:S01]  /*7810*/  @!P2 IMAD.WIDE R10, R3, 0x4, R6 ;  /* 0x00000004030aa825 */ /* 0x001fe200078e0206 */
[----:B------:R-:W-:-:S02]  /*7820*/  ISETP.GE.AND P1, PT, R24, UR4, PT ;  /* 0x0000000418007c0c */ /* 0x000fc4000bf26270 */
[C---:B------:R-:W-:Y:S01]  /*7830*/  IADD3 R4, R0.reuse, 0xa8, RZ ;  /* 0x000000a800047810 */ /* 0x040fe20007ffe0ff */
[----:B------:R-:W-:Y:S01]  /*7840*/  VIADD R3, R0, 0xa0 ;  /* 0x000000a000037836 */ /* 0x000fe20000000000 */
[----:B------:R0:W-:Y:S01]  /*7850*/  @!P2 ST.E.64 desc[UR36][R10.64], R76 ;  /* 0x0000004c0a00a985 */ /* 0x0001e2000c101b24 */
[----:B-1----:R-:W-:-:S03]  /*7860*/  @!P6 IMAD.WIDE R12, R15, 0x4, R6 ;  /* 0x000000040f0ce825 */ /* 0x002fc600078e0206 */
[----:B------:R-:W-:Y:S01]  /*7870*/  ISETP.GE.AND P2, PT, R3, UR4, PT ;  /* 0x0000000403007c0c */ /* 0x000fe2000bf46270 */
[--C-:B------:R-:W-:Y:S01]  /*7880*/  @!P5 IMAD.WIDE R14, R17, 0x4, R6.reuse ;  /* 0x00000004110ed825 */ /* 0x100fe200078e0206 */
[----:B------:R1:W-:Y:S01]  /*7890*/  @!P6 ST.E.64 desc[UR36][R12.64], R80 ;  /* 0x000000500c00e985 */ /* 0x0003e2000c101b24 */
[----:B------:R-:W-:Y:S02]  /*78a0*/  ISETP.GE.AND P6, PT, R22, UR4, PT ;  /* 0x0000000416007c0c */ /* 0x000fe4000bfc6270 */
[--C-:B------:R-:W-:Y:S01]  /*78b0*/  @!P4 IMAD.WIDE R16, R21, 0x4, R6.reuse ;  /* 0x000000041510c825 */ /* 0x100fe200078e0206 */
[----:B------:R2:W-:Y:S01]  /*78c0*/  @!P5 ST.E.64 desc[UR36][R14.64], R84 ;  /* 0x000000540e00d985 */ /* 0x0005e2000c101b24 */
[----:B------:R-:W-:Y:S02]  /*78d0*/  @!P0 LEA.HI R23, R23, R23, RZ, 0x1 ;  /* 0x0000001717178211 */ /* 0x000fe400078f08ff */
[----:B------:R-:W-:Y:S01]  /*78e0*/  @!P3 IMAD.WIDE R18, R19, 0x4, R6 ;  /* 0x000000041312b825 */ /* 0x000fe200078e0206 */
[----:B------:R3:W-:Y:S01]  /*78f0*/  @!P4 ST.E.64 desc[UR36][R16.64], R88 ;  /* 0x000000581000c985 */ /* 0x0007e2000c101b24 */
[----:B------:R-:W-:-:S02]  /*7900*/  ISETP.GE.AND P4, PT, R20, UR4, PT ;  /* 0x0000000414007c0c */ /* 0x000fc4000bf86270 */
[----:B------:R-:W-:Y:S01]  /*7910*/  VIADD R21, R0, 0xb8 ;  /* 0x000000b800157836 */ /* 0x000fe20000000000 */
[----:B------:R4:W-:Y:S01]  /*7920*/  @!P3 ST.E.64 desc[UR36][R18.64], R92 ;  /* 0x0000005c1200b985 */ /* 0x0009e2000c101b24 */
[----:B------:R-:W-:Y:S02]  /*7930*/  ISETP.GE.AND P3, PT, R4, UR4, PT ;  /* 0x0000000404007c0c */ /* 0x000fe4000bf66270 */
[----:B------:R-:W-:Y:S02]  /*7940*/  @!P1 LEA.HI R24, R24, R24, RZ, 0x1 ;  /* 0x0000001818189211 */ /* 0x000fe400078f08ff */
[----:B------:R-:W-:Y:S02]  /*7950*/  ISETP.GE.AND P5, PT, R21, UR4, PT ;  /* 0x0000000415007c0c */ /* 0x000fe4000bfa6270 */
[----:B------:R-:W-:Y:S02]  /*7960*/  @!P2 LEA.HI R3, R3, R3, RZ, 0x1 ;  /* 0x000000030303a211 */ /* 0x000fe400078f08ff */
[----:B0-----:R-:W-:-:S02]  /*7970*/  @!P0 LOP3.LUT R11, R23, 0xfffffffe, RZ, 0xc0, !PT ;  /* 0xfffffffe170b8812 */ /* 0x001fc400078ec0ff */
        /* <DEDUP_REMOVED lines=9> */
[----:B--2---:R-:W-:Y:S01]  /*7a10*/  @!P2 IMAD.WIDE R14, R3, 0x4, R6 ;  /* 0x00000004030ea825 */ /* 0x004fe200078e0206 */
[----:B---3--:R-:W-:Y:S01]  /*7a20*/  @!P3 LOP3.LUT R17, R4, 0xfffffffe, RZ, 0xc0, !PT ;  /* 0xfffffffe0411b812 */ /* 0x008fe200078ec0ff */
[----:B------:R1:W-:Y:S01]  /*7a30*/  @!P1 ST.E.64 desc[UR36][R12.64], R100 ;  /* 0x000000640c009985 */ /* 0x0003e2000c101b24 */
[----:B----4-:R-:W-:Y:S01]  /*7a40*/  @!P4 LOP3.LUT R19, R20, 0xfffffffe, RZ, 0xc0, !PT ;  /* 0xfffffffe1413c812 */ /* 0x010fe200078ec0ff */
[----:B------:R-:W-:Y:S01]  /*7a50*/  VIADD R4, R0, 0xd0 ;  /* 0x000000d000047836 */ /* 0x000fe20000000000 */
[----:B------:R-:W-:Y:S01]  /*7a60*/  @!P6 LOP3.LUT R3, R22, 0xfffffffe, RZ, 0xc0, !PT ;  /* 0xfffffffe1603e812 */ /* 0x000fe200078ec0ff */
[----:B------:R2:W-:Y:S01]  /*7a70*/  @!P2 ST.E.64 desc[UR36][R14.64], R104 ;  /* 0x000000680e00a985 */ /* 0x0005e2000c101b24 */
[----:B------:R-:W-:-:S02]  /*7a80*/  @!P5 LOP3.LUT R21, R21, 0xfffffffe, RZ, 0xc0, !PT ;  /* 0xfffffffe1515d812 */ /* 0x000fc400078ec0ff */
[----:B------:R-:W-:Y:S02]  /*7a90*/  IADD3 R20, R0, 0xd8, RZ ;  /* 0x000000d800147810 */ /* 0x000fe40007ffe0ff */
[----:B------:R-:W-:Y:S01]  /*7aa0*/  ISETP.GE.AND P1, PT, R4, UR4, PT ;  /* 0x0000000404007c0c */ /* 0x000fe2000bf26270 */
[----:B0-----:R-:W-:Y:S01]  /*7ab0*/  @!P3 IMAD.WIDE R10, R17, 0x4, R6 ;  /* 0x00000004110ab825 */ /* 0x001fe200078e0206 */
[----:B------:R-:W-:-:S03]  /*7ac0*/  ISETP.GE.AND P2, PT, R20, UR4, PT ;  /* 0x0000000414007c0c */ /* 0x000fc6000bf46270 */
[--C-:B-1----:R-:W-:Y:S01]  /*7ad0*/  @!P4 IMAD.WIDE R12, R19, 0x4, R6.reuse ;  /* 0x00000004130cc825 */ /* 0x102fe200078e0206 */
[----:B------:R0:W-:Y:S03]  /*7ae0*/  @!P3 ST.E.64 desc[UR36][R10.64], R108 ;  /* 0x0000006c0a00b985 */ /* 0x0001e6000c101b24 */
[--C-:B------:R-:W-:Y:S01]  /*7af0*/  @!P6 IMAD.WIDE R18, R3, 0x4, R6.reuse ;  /* 0x000000040312e825 */ /* 0x100fe200078e0206 */
[----:B------:R1:W-:Y:S03]  /*7b00*/  @!P4 ST.E.64 desc[UR36][R12.64], R112 ;  /* 0x000000700c00c985 */ /* 0x0003e6000c101b24 */
[----:B------:R-:W-:Y:S01]  /*7b10*/  VIADD R3, R0, 0xc8 ;  /* 0x000000c800037836 */ /* 0x000fe20000000000 */
[----:B------:R-:W-:Y:S01]  /*7b20*/  @!P1 LEA.HI R4, R4, R4, RZ, 0x1 ;  /* 0x0000000404049211 */ /* 0x000fe200078f08ff */
[----:B------:R-:W-:Y:S01]  /*7b30*/  @!P5 IMAD.WIDE R16, R21, 0x4, R6 ;  /* 0x000000041510d825 */ /* 0x000fe200078e0206 */
[----:B------:R-:W-:-:S02]  /*7b40*/  @!P2 LEA.HI R20, R20, R20, RZ, 0x1 ;  /* 0x000000141414a211 */ /* 0x000fc400078f08ff */
[----:B------:R-:W-:Y:S01]  /*7b50*/  ISETP.GE.AND P0, PT, R3, UR4, PT ;  /* 0x0000000403007c0c */ /* 0x000fe2000bf06270 */
[C---:B------:R-:W-:Y:S01]  /*7b60*/  VIADD R21, R0.reuse, 0xe0 ;  /* 0x000000e000157836 */ /* 0x040fe20000000000 */
[----:B------:R3:W-:Y:S01]  /*7b70*/  @!P5 ST.E.64 desc[UR36][R16.64], R116 ;  /* 0x000000741000d985 */ /* 0x0007e2000c101b24 */
[C---:B--2---:R-:W-:Y:S02]  /*7b80*/  VIADD R14, R0.reuse, 0xe8 ;  /* 0x000000e8000e7836 */ /* 0x044fe40000000000 */
[C---:B------:R-:W-:Y:S01]  /*7b90*/  VIADD R15, R0.reuse, 0xf0 ;  /* 0x000000f0000f7836 */ /* 0x040fe20000000000 */
[----:B------:R2:W-:Y:S01]  /*7ba0*/  @!P6 ST.E.64 desc[UR36][R18.64], R120 ;  /* 0x000000781200e985 */ /* 0x0005e2000c101b24 */
[----:B0-----:R-:W-:Y:S01]  /*7bb0*/  VIADD R11, R0, 0xf8 ;  /* 0x000000f8000b7836 */ /* 0x001fe20000000000 */
[----:B------:R-:W-:Y:S02]  /*7bc0*/  ISETP.GE.AND P3, PT, R21, UR4, PT ;  /* 0x0000000415007c0c */ /* 0x000fe4000bf66270 */
[----:B------:R-:W-:-:S02]  /*7bd0*/  ISETP.GE.AND P4, PT, R14, UR4, PT ;  /* 0x000000040e007c0c */ /* 0x000fc4000bf86270 */
[----:B------:R-:W-:Y:S02]  /*7be0*/  ISETP.GE.AND P5, PT, R15, UR4, PT ;  /* 0x000000040f007c0c */ /* 0x000fe4000bfa6270 */
[----:B------:R-:W-:Y:S02]  /*7bf0*/  ISETP.GE.AND P6, PT, R11, UR4, PT ;  /* 0x000000040b007c0c */ /* 0x000fe4000bfc6270 */
[----:B------:R-:W-:Y:S02]  /*7c00*/  @!P0 LEA.HI R3, R3, R3, RZ, 0x1 ;  /* 0x0000000303038211 */ /* 0x000fe400078f08ff */
[----:B-1----:R-:W-:Y:S02]  /*7c10*/  @!P1 LOP3.LUT R13, R4, 0xfffffffe, RZ, 0xc0, !PT ;  /* 0xfffffffe040d9812 */ /* 0x002fe400078ec0ff */
[----:B------:R-:W-:Y:S02]  /*7c20*/  @!P0 LOP3.LUT R3, R3, 0xfffffffe, RZ, 0xc0, !PT ;  /* 0xfffffffe03038812 */ /* 0x000fe400078ec0ff */
[----:B------:R-:W-:Y:S01]  /*7c30*/  @!P3 LEA.HI R21, R21, R21, RZ, 0x1 ;  /* 0x000000151515b211 */ /* 0x000fe200078f08ff */
[----:B------:R-:W-:Y:S01]  /*7c40*/  @!P1 IMAD.WIDE R12, R13, 0x4, R6 ;  /* 0x000000040d0c9825 */ /* 0x000fe200078e0206 */
[----:B------:R-:W-:-:S02]  /*7c50*/  @!P4 LEA.HI R14, R14, R14, RZ, 0x1 ;  /* 0x0000000e0e0ec211 */ /* 0x000fc400078f08ff */
[----:B------:R-:W-:Y:S02]  /*7c60*/  @!P5 LEA.HI R10, R15, R15, RZ, 0x1 ;  /* 0x0000000f0f0ad211 */ /* 0x000fe400078f08ff */
[----:B------:R-:W-:Y:S02]  /*7c70*/  @!P6 LEA.HI R11, R11, R11, RZ, 0x1 ;  /* 0x0000000b0b0be211 */ /* 0x000fe400078f08ff */
[----:B------:R-:W-:Y:S02]  /*7c80*/  @!P2 LOP3.LUT R15, R20, 0xfffffffe, RZ, 0xc0, !PT ;  /* 0xfffffffe140fa812 */ /* 0x000fe400078ec0ff */
[----:B---3--:R-:W-:Y:S02]  /*7c90*/  @!P3 LOP3.LUT R17, R21, 0xfffffffe, RZ, 0xc0, !PT ;  /* 0xfffffffe1511b812 */ /* 0x008fe400078ec0ff */
[----:B--2---:R-:W-:Y:S01]  /*7ca0*/  @!P4 LOP3.LUT R19, R14, 0xfffffffe, RZ, 0xc0, !PT ;  /* 0xfffffffe0e13c812 */ /* 0x004fe200078ec0ff */
[----:B------:R-:W-:Y:S01]  /*7cb0*/  @!P2 IMAD.WIDE R14, R15, 0x4, R6 ;  /* 0x000000040f0ea825 */ /* 0x000fe200078e0206 */
[----:B------:R-:W-:-:S02]  /*7cc0*/  @!P5 LOP3.LUT R21, R10, 0xfffffffe, RZ, 0xc0, !PT ;  /* 0xfffffffe0a15d812 */ /* 0x000fc400078ec0ff */
        /* <DEDUP_REMOVED lines=13> */
.L_x_214:
[----:B------:R-:W-:Y:S05]  /*7da0*/  BSYNC B0 ;  /* 0x0000000000007941 */ /* 0x000fea0003800000 */
.L_x_213:
[----:B------:R-:W-:Y:S01]  /*7db0*/  ISETP.GE.AND P0, PT, R9, R8, PT ;  /* 0x000000080900720c */ /* 0x000fe20003f06270 */
[----:B0-----:R2:W0:Y:S04]  /*7dc0*/  SHFL.IDX PT, R3, R5, 0x1, 0x1c1f ;  /* 0x003c1f0005037f89 */ /* 0x00142800000e0000 */
[----:B------:R-:W0:Y:S08]  /*7dd0*/  SHFL.IDX PT, R2, R2, 0x1, 0x1c1f ;  /* 0x003c1f0002027f89 */ /* 0x000e3000000e0000 */
[----:B--2---:R-:W-:Y:S05]  /*7de0*/  @P0 BRA `(.L_x_184) ;  /* 0x0000005400280947 */ /* 0x004fea0003800000 */
[C---:B------:R-:W-:Y:S01]  /*7df0*/  VIADD R4, R0.reuse, 0x8 ;  /* 0x0000000800047836 */ /* 0x040fe20000000000 */
[C---:B------:R-:W-:Y:S01]  /*7e00*/  IADD3 R5, R0.reuse, 0x10, RZ ;  /* 0x0000001000057810 */ /* 0x040fe20007ffe0ff */
[----:B------:R-:W-:Y:S01]  /*7e10*/  ULDC UR4, c[0x0][0xbc8] ;  /* 0x0002f20000047ab9 */ /* 0x000fe20000000800 */
[C---:B-1----:R-:W-:Y:S01]  /*7e20*/  VIADD R10, R0.reuse, 0x18 ;  /* 0x00000018000a7836 */ /* 0x042fe20000000000 */
[C---:B------:R-:W-:Y:S01]  /*7e30*/  ISETP.GE.AND P0, PT, R0.reuse, UR4, PT ;  /* 0x0000000400007c0c */ /* 0x040fe2000bf06270 */
[----:B------:R-:W-:Y:S01]  /*7e40*/  VIADD R11, R0, 0x20 ;  /* 0x00000020000b7836 */ /* 0x000fe20000000000 */
[----:B------:R-:W-:Y:S01]  /*7e50*/  ISETP.GE.AND P1, PT, R4, UR4, PT ;  /* 0x0000000404007c0c */ /* 0x000fe2000bf26270 */
[C---:B------:R-:W-:Y:S01]  /*7e60*/  VIADD R12, R0.reuse, 0x28 ;  /* 0x00000028000c7836 */ /* 0x040fe20000000000 */
[----:B------:R-:W-:Y:S01]  /*7e70*/  ISETP.GE.AND P2, PT, R5, UR4, PT ;  /* 0x0000000405007c0c */ /* 0x000fe2000bf46270 */
[----:B------:R-:W-:Y:S01]  /*7e80*/  VIADD R13, R0, 0x30 ;  /* 0x00000030000d7836 */ /* 0x000fe20000000000 */
[----:B------:R-:W-:Y:S01]  /*7e90*/  ISETP.GE.AND P5, PT, R10, UR4, PT ;  /* 0x000000040a007c0c */ /* 0x000fe2000bfa6270 */
[C---:B------:R-:W-:Y:S01]  /*7ea0*/  VIADD R14, R0.reuse, 0x38 ;  /* 0x00000038000e7836 */ /* 0x040fe20000000000 */
[----:B------:R-:W-:Y:S01]  /*7eb0*/  ISETP.GE.AND P6, PT, R11, UR4, PT ;  /* 0x000000040b007c0c */ /* 0x000fe2000bfc6270 */
[C---:B------:R-:W-:Y:S01]  /*7ec0*/  VIADD R16, R0.reuse, 0x48 ;  /* 0x0000004800107836 */ /* 0x040fe20000000000 */
[C---:B------:R-:W-:Y:S01]  /*7ed0*/  IADD3 R15, R0.reuse, 0x40, RZ ;  /* 0x00000040000f7810 */ /* 0x040fe20007ffe0ff */
[----:B------:R-:W-:-:S02]  /*7ee0*/  VIADD R18, R0, 0x50 ;  /* 0x0000005000127836 */ /* 0x000fc40000000000 */
[C---:B------:R-:W-:Y:S01]  /*7ef0*/  VIADD R19, R0.reuse, 0x58 ;  /* 0x0000005800137836 */ /* 0x040fe20000000000 */
[----:B------:R-:W-:Y:S01]  /*7f00*/  ISETP.GE.AND P3, PT, R15, UR4, PT ;  /* 0x000000040f007c0c */ /* 0x000fe2000bf66270 */
[----:B------:R-:W-:Y:S01]  /*7f10*/  VIADD R20, R0, 0x80 ;  /* 0x0000008000147836 */ /* 0x000fe20000000000 */
[----:B------:R-:W-:Y:S02]  /*7f20*/  @!P1 LEA.HI R4, R4, R4, RZ, 0x1 ;  /* 0x0000000404049211 */ /* 0x000fe400078f08ff */
[----:B------:R-:W-:Y:S02]  /*7f30*/  @!P2 LEA.HI R5, R5, R5, RZ, 0x1 ;  /* 0x000000050505a211 */ /* 0x000fe400078f08ff */
[----:B----4-:R-:W-:Y:S02]  /*7f40*/  @!P1 LOP3.LUT R7, R4, 0xfffffffe, RZ, 0xc0, !PT ;  /* 0xfffffffe04079812 */ /* 0x010fe400078ec0ff */
[----:B------:R-:W-:Y:S01]  /*7f50*/  @!P2 LOP3.LUT R9, R5, 0xfffffffe, RZ, 0xc0, !PT ;  /* 0xfffffffe0509a812 */ /* 0x000fe200078ec0ff */
[----:B0-----:R-:W-:Y:S01]  /*7f60*/  @!P0 IMAD.WIDE R4, R0, 0x4, R2 ;  /* 0x0000000400048825 */ /* 0x001fe200078e0202 */
[----:B------:R-:W-:-:S02]  /*7f70*/  ISETP.GE.AND P4, PT, R16, UR4, PT ;  /* 0x0000000410007c0c */ /* 0x000fc4000bf86270 */
[----:B------:R-:W-:Y:S01]  /*7f80*/  @!P5 LEA.HI R10, R10, R10, RZ, 0x1 ;  /* 0x0000000a0a0ad211 */ /* 0x000fe200078f08ff */
[--C-:B---3--:R-:W-:Y:S01]  /*7f90*/  @!P1 IMAD.WIDE R6, R7, 0x4, R2.reuse ;  /* 0x0000000407069825 */ /* 0x108fe200078e0202 */
[----:B------:R0:W-:Y:S01]  /*7fa0*/  @!P0 ST.E.64 desc[UR36][R4.64], R26 ;  /* 0x0000001a04008985 */ /* 0x0001e2000c101b24 */
[----:B------:R-:W-:Y:S02]  /*7fb0*/  ISETP.GE.AND P0, PT, R12, UR4, PT ;  /* 0x000000040c007c0c */ /* 0x000fe4000bf06270 */
[----:B------:R-:W-:Y:S01]  /*7fc0*/  @!P2 IMAD.WIDE R8, R9, 0x4, R2 ;  /* 0x000000040908a825 */ /* 0x000fe200078e0202 */
[----:B------:R1:W-:Y:S01]  /*7fd0*/  @!P1 ST.E.64 desc[UR36][R6.64], R30 ;  /* 0x0000001e06009985 */ /* 0x0003e2000c101b24 */
[----:B------:R-:W-:Y:S02]  /*7fe0*/  ISETP.GE.AND P1, PT, R13, UR4, PT ;  /* 0x000000040d007c0c */ /* 0x000fe4000bf26270 */
[----:B------:R-:W-:Y:S01]  /*7ff0*/  @!P6 LEA.HI R11, R11, R11, RZ, 0x1 ;  /* 0x0000000b0b0be211 */ /* 0x000fe200078f08ff */
[----:B------:R2:W-:Y:S01]  /*8000*/  @!P2 ST.E.64 desc[UR36][R8.64], R34 ;  /* 0x000000220800a985 */ /* 0x0005e2000c101b24 */
[----:B------:R-:W-:-:S02]  /*8010*/  ISETP.GE.AND P2, PT, R14, UR4, PT ;  /* 0x000000040e007c0c */ /* 0x000fc4000bf46270 */
[----:B------:R-:W-:Y:S02]  /*8020*/  @!P3 LEA.HI R15, R15, R15, RZ, 0x1 ;  /* 0x0000000f0f0fb211 */ /* 0x000fe400078f08ff */
[----:B------:R-:W-:Y:S02]  /*8030*/  @!P4 LEA.HI R16, R16, R16, RZ, 0x1 ;  /* 0x000000101010c211 */ /* 0x000fe400078f08ff */
[----:B0-----:R-:W-:Y:S02]  /*8040*/  @!P5 LOP3.LUT R5, R10, 0xfffffffe, RZ, 0xc0, !PT ;  /* 0xfffffffe0a05d812 */ /* 0x001fe400078ec0ff */
[----:B------:R-:W-:Y:S02]  /*8050*/  @!P0 LEA.HI R12, R12, R12, RZ, 0x1 ;  /* 0x0000000c0c0c8211 */ /* 0x000fe400078f08ff */
[----:B-1----:R-:W-:Y:S01]  /*8060*/  @!P6 LOP3.LUT R7, R11, 0xfffffffe, RZ, 0xc0, !PT ;  /* 0xfffffffe0b07e812 */ /* 0x002fe200078ec0ff */
[----:B------:R-:W-:Y:S01]  /*8070*/  @!P5 IMAD.WIDE R4, R5, 0x4, R2 ;  /* 0x000000040504d825 */ /* 0x000fe200078e0202 */
[----:B------:R-:W-:-:S02]  /*8080*/  @!P1 LEA.HI R13, R13, R13, RZ, 0x1 ;  /* 0x0000000d0d0d9211 */ /* 0x000fc400078f08ff */
[----:B------:R-:W-:Y:S01]  /*8090*/  @!P2 LEA.HI R14, R14, R14, RZ, 0x1 ;  /* 0x0000000e0e0ea211 */ /* 0x000fe200078f08ff */
[----:B------:R-:W-:Y:S01]  /*80a0*/  @!P6 IMAD.WIDE R6, R7, 0x4, R2 ;  /* 0x000000040706e825 */ /* 0x000fe200078e0202 */
[----:B--2---:R-:W-:Y:S01]  /*80b0*/  @!P0 LOP3.LUT R9, R12, 0xfffffffe, RZ, 0xc0, !PT ;  /* 0xfffffffe0c098812 */ /* 0x004fe200078ec0ff */
[----:B------:R0:W-:Y:S01]  /*80c0*/  @!P5 ST.E.64 desc[UR36][R4.64], R38 ;  /* 0x000000260400d985 */ /* 0x0001e2000c101b24 */
[----:B------:R-:W-:Y:S02]  /*80d0*/  @!P1 LOP3.LUT R13, R13, 0xfffffffe, RZ, 0xc0, !PT ;  /* 0xfffffffe0d0d9812 */ /* 0x000fe400078ec0ff */
[----:B------:R-:W-:Y:S01]  /*80e0*/  @!P2 LOP3.LUT R11, R14, 0xfffffffe, RZ, 0xc0, !PT ;  /* 0xfffffffe0e0ba812 */ /* 0x000fe200078ec0ff */
[----:B------:R1:W-:Y:S01]  /*80f0*/  @!P6 ST.E.64 desc[UR36][R6.64], R42 ;  /* 0x0000002a0600e985 */ /* 0x0003e2000c101b24 */
[----:B------:R-:W-:Y:S01]  /*8100*/  @!P3 LOP3.LUT R15, R15, 0xfffffffe, RZ, 0xc0, !PT ;  /* 0xfffffffe0f0fb812 */ /* 0x000fe200078ec0ff */
[----:B------:R-:W-:Y:S01]  /*8110*/  VIADD R14, R0, 0x60 ;  /* 0x00000060000e7836 */ /* 0x000fe20000000000 */
[----:B------:R-:W-:-:S02]  /*8120*/  @!P4 LOP3.LUT R17, R16, 0xfffffffe, RZ, 0xc0, !PT ;  /* 0xfffffffe1011c812 */ /* 0x000fc400078ec0ff */
[----:B------:R-:W-:Y:S02]  /*8130*/  ISETP.GE.AND P5, PT, R18, UR4, PT ;  /* 0x0000000412007c0c */ /* 0x000fe4000bfa6270 */
[----:B------:R-:W-:Y:S02]  /*8140*/  ISETP.GE.AND P6, PT, R19, UR4, PT ;  /* 0x0000000413007c0c */ /* 0x000fe4000bfc6270 */
[----:B------:R-:W-:Y:S01]  /*8150*/  IADD3 R16, R0, 0x70, RZ ;  /* 0x0000007000107810 */ /* 0x000fe20007ffe0ff */
        /* <DEDUP_REMOVED lines=10> */
[----:B------:R-:W-:Y:S01]  /*8200*/  @!P4 IMAD.WIDE R12, R17, 0x4, R2 ;  /* 0x00000004110cc825 */ /* 0x000fe200078e0202 */
[----:B------:R3:W-:Y:S01]  /*8210*/  @!P3 ST.E.64 desc[UR36][R10.64], R58 ;  /* 0x0000003a0a00b985 */ /* 0x0007e2000c101b24 */
[----:B------:R-:W-:Y:S02]  /*8220*/  @!P6 LEA.HI R19, R19, R19, RZ, 0x1 ;  /* 0x000000131313e211 */ /* 0x000fe400078f08ff */
[C---:B------:R-:W-:Y:S01]  /*8230*/  VIADD R15, R0.reuse, 0x68 ;  /* 0x00000068000f7836 */ /* 0x040fe20000000000 */
[----:B------:R4:W-:Y:S01]  /*8240*/  @!P4 ST.E.64 desc[UR36][R12.64], R62 ;  /* 0x0000003e0c00c985 */ /* 0x0009e2000c101b24 */
[----:B------:R-:W-:Y:S01]  /*8250*/  VIADD R17, R0, 0x78 ;  /* 0x0000007800117836 */ /* 0x000fe20000000000 */
[----:B------:R-:W-:Y:S02]  /*8260*/  ISETP.GE.AND P4, PT, R14, UR4, PT ;  /* 0x000000040e007c0c */ /* 0x000fe4000bf86270 */
[----:B------:R-:W-:Y:S02]  /*8270*/  ISETP.GE.AND P3, PT, R15, UR4, PT ;  /* 0x000000040f007c0c */ /* 0x000fe4000bf66270 */
[----:B------:R-:W-:-:S02]  /*8280*/  ISETP.GE.AND P1, PT, R17, UR4, PT ;  /* 0x0000000411007c0c */ /* 0x000fc4000bf26270 */
        /* <DEDUP_REMOVED lines=19> */
[----:B----4-:R-:W-:Y:S01]  /*83c0*/  @!P0 LOP3.LUT R13, R20, 0xfffffffe, RZ, 0xc0, !PT ;  /* 0xfffffffe140d8812 */ /* 0x010fe200078ec0ff */
[----:B------:R-:W-:Y:S01]  /*83d0*/  VIADD R20, R0, 0xb8 ;  /* 0x000000b800147836 */ /* 0x000fe20000000000 */
[----:B------:R-:W-:Y:S01]  /*83e0*/  ISETP.GE.AND P6, PT, R18, UR4, PT ;  /* 0x0000000412007c0c */ /* 0x000fe2000bfc6270 */
[----:B0-----:R-:W-:Y:S01]  /*83f0*/  @!P4 IMAD.WIDE R4, R9, 0x4, R2 ;  /* 0x000000040904c825 */ /* 0x001fe200078e0202 */
[----:B------:R-:W-:-:S03]  /*8400*/  ISETP.GE.AND P5, PT, R19, UR4, PT ;  /* 0x0000000413007c0c */ /* 0x000fc6000bfa6270 */
        /* <DEDUP_REMOVED lines=8> */
[----:B------:R-:W-:-:S02]  /*8490*/  ISETP.GE.AND P3, PT, R16, UR4, PT ;  /* 0x0000000410007c0c */ /* 0x000fc4000bf66270 */
        /* <DEDUP_REMOVED lines=34> */
[----:B------:R0:W-:Y:S02]  /*86c0*/  @!P0 ST.E.64 desc[UR36][R4.64], R102 ;  /* 0x0000006604008985 */ /* 0x0001e4000c101b24 */
        /* <DEDUP_REMOVED lines=46> */
[----:B--2---:R-:W-:-:S05]  /*89b0*/  LOP3.LUT R5, R0, 0xfffffffe, RZ, 0xc0, !PT ;  /* 0xfffffffe00057812 */ /* 0x004fca00078ec0ff */
[----:B------:R-:W-:-:S05]  /*89c0*/  IMAD.WIDE R2, R5, 0x4, R2 ;  /* 0x0000000405027825 */ /* 0x000fca00078e0202 */
[----:B------:R0:W-:Y:S01]  /*89d0*/  ST.E.64 desc[UR36][R2.64], R150 ;  /* 0x0000009602007985 */ /* 0x0001e2000c101b24 */
[----:B------:R-:W-:Y:S05]  /*89e0*/  BRA `(.L_x_184) ;  /* 0x0000004800287947 */ /* 0x000fea0003800000 */
.L_x_212:
[----:B------:R-:W0:Y:S02]  /*89f0*/  S2R R0, SR_TID.X ;  /* 0x0000000000007919 */ /* 0x000e240000002100 */
[----:B0-----:R-:W-:-:S04]  /*8a00*/  IADD3 R2, R0, -0x80, RZ ;  /* 0xffffff8000027810 */ /* 0x001fc80007ffe0ff */
[----:B------:R-:W-:-:S13]  /*8a10*/  ISETP.GT.AND P0, PT, R2, 0x7f, PT ;  /* 0x0000007f0200780c */ /* 0x000fda0003f04270 */
[----:B------:R-:W-:Y:S05]  /*8a20*/  @P0 BRA `(.L_x_184) ;  /* 0x0000004800180947 */ /* 0x000fea0003800000 */
[----:B------:R-:W0:Y:S01]  /*8a30*/  S2R R3, SR_CTAID.X ;  /* 0x0000000000037919 */ /* 0x000e220000002500 */
[----:B------:R-:W1:Y:S01]  /*8a40*/  LDC R6, c[0x0][0xce8] ;  /* 0x00033a00ff067b82 */ /* 0x000e620000000800 */
[----:B------:R-:W-:Y:S01]  /*8a50*/  ULDC UR4, c[0x0][0xb88] ;  /* 0x0002e20000047ab9 */ /* 0x000fe20000000800 */
[----:B0-----:R-:W-:Y:S02]  /*8a60*/  IMAD R0, R3, 0x80, R0 ;  /* 0x0000008003007824 */ /* 0x001fe400078e0200 */
[----:B-1----:R-:W-:Y:S02]  /*8a70*/  IMAD R3, R6, UR4, RZ ;  /* 0x0000000406037c24 */ /* 0x002fe4000f8e02ff */
[----:B------:R-:W-:-:S05]  /*8a80*/  VIADD R0, R0, 0xffffff80 ;  /* 0xffffff8000007836 */ /* 0x000fca0000000000 */
[----:B------:R-:W-:-:S13]  /*8a90*/  ISETP.GE.AND P0, PT, R0, R3, PT ;  /* 0x000000030000720c */ /* 0x000fda0003f06270 */
[----:B------:R-:W-:Y:S05]  /*8aa0*/  @P0 BRA `(.L_x_184) ;  /* 0x0000004400f80947 */ /* 0x000fea0003800000 */
[----:B------:R-:W2:Y:S01]  /*8ab0*/  LDL R4, [R1+0x4] ;  /* 0x0000040001047983 */ /* 0x000ea20000100800 */
[----:B------:R-:W-:Y:S01]  /*8ac0*/  ISETP.NE.AND P0, PT, R6, 0x1, PT ;  /* 0x000000010600780c */ /* 0x000fe20003f05270 */
[----:B------:R-:W-:Y:S01]  /*8ad0*/  S2UR UR7, SR_CTAID.Z ;  /* 0x00000000000779c3 */ /* 0x000fe20000002700 */
[----:B------:R-:W-:Y:S01]  /*8ae0*/  ULDC.64 UR8, c[0x0][0xcd0] ;  /* 0x0003340000087ab9 */ /* 0x000fe20000000a00 */
[----:B------:R-:W-:-:S06]  /*8af0*/  IMAD.MOV.U32 R5, RZ, RZ, R0 ;  /* 0x000000ffff057224 */ /* 0x000fcc00078e0000 */
[----:B------:R-:W0:Y:S08]  /*8b00*/  LDC.64 R10, c[0x0][0xcd8] ;  /* 0x00033600ff0a7b82 */ /* 0x000e300000000a00 */
[----:B------:R-:W1:Y:S08]  /*8b10*/  @P0 LDC R7, c[0x0][0xcec] ;  /* 0x00033b00ff070b82 */ /* 0x000e700000000800 */
[----:B------:R-:W3:Y:S08]  /*8b20*/  @P0 LDC R9, c[0x0][0xcf0] ;  /* 0x00033c00ff090b82 */ /* 0x000ef00000000800 */
[----:B------:R-:W4:Y:S08]  /*8b30*/  S2UR UR10, SR_CTAID.Y ;  /* 0x00000000000a79c3 */ /* 0x000f300000002600 */
[----:B------:R-:W4:Y:S01]  /*8b40*/  LDC R8, c[0x0][0xd50] ;  /* 0x00035400ff087b82 */ /* 0x000f220000000800 */
[----:B--2---:R-:W-:Y:S01]  /*8b50*/  R2UR UR11, R4 ;  /* 0x00000000040b72ca */ /* 0x004fe200000e0000 */
[----:B-1----:R-:W-:-:S05]  /*8b60*/  @P0 IMAD.HI.U32 R4, R0, R7, RZ ;  /* 0x0000000700040227 */ /* 0x002fca00078e00ff */
[----:B---3--:R-:W-:-:S07]  /*8b70*/  @P0 SHF.R.U32.HI R5, RZ, R9, R4 ;  /* 0x00000009ff050219 */ /* 0x008fce0000011604 */
[----:B------:R-:W-:Y:S02]  /*8b80*/  USHF.R.S32.HI UR6, URZ, 0x1f, UR11 ;  /* 0x0000001f3f067899 */ /* 0x000fe4000801140b */
[----:B------:R-:W-:Y:S01]  /*8b90*/  IMAD R7, RZ, RZ, -UR11 ;  /* 0x8000000bff077e24 */ /* 0x000fe2000f8e02ff */
[----:B------:R-:W-:Y:S02]  /*8ba0*/  UIMAD.WIDE.U32 UR4, UR11, UR8, URZ ;  /* 0x000000080b0472a5 */ /* 0x000fe4000f8e003f */
[----:B------:R-:W-:Y:S01]  /*8bb0*/  UIMAD UR6, UR6, UR8, URZ ;  /* 0x00000008060672a4 */ /* 0x000fe2000f8e023f */
[----:B----4-:R-:W-:Y:S01]  /*8bc0*/  IMAD R9, R8, R7, UR10 ;  /* 0x0000000a08097e24 */ /* 0x010fe2000f8e0207 */
[----:B------:R-:W-:Y:S01]  /*8bd0*/  USHF.R.S32.HI UR8, URZ, 0x1f, UR7 ;  /* 0x0000001f3f087899 */ /* 0x000fe20008011407 */
[----:B------:R-:W-:Y:S01]  /*8be0*/  IMAD.MOV R7, RZ, RZ, -R5 ;  /* 0x000000ffff077224 */ /* 0x000fe200078e0a05 */
[----:B------:R-:W-:Y:S01]  /*8bf0*/  UIMAD UR6, UR11, UR9, UR6 ;  /* 0x000000090b0672a4 */ /* 0x000fe2000f8e0206 */
[----:B------:R-:W-:Y:S01]  /*8c00*/  IMAD.U32 R3, RZ, RZ, UR5 ;  /* 0x00000005ff037e24 */ /* 0x000fe2000f8e00ff */
[----:B------:R-:W-:Y:S01]  /*8c10*/  SHF.R.S32.HI R4, RZ, 0x1f, R9 ;  /* 0x0000001fff047819 */ /* 0x000fe20000011409 */
[----:B------:R-:W-:Y:S01]  /*8c20*/  IMAD.U32 R2, RZ, RZ, UR4 ;  /* 0x00000004ff027e24 */ /* 0x000fe2000f8e00ff */
[----:B------:R-:W-:Y:S01]  /*8c30*/  UIADD3 UR6, UR5, UR6, URZ ;  /* 0x0000000605067290 */ /* 0x000fe2000fffe03f */
[----:B0-----:R-:W-:-:S02]  /*8c40*/  IMAD R12, R10, UR8, RZ ;  /* 0x000000080a0c7c24 */ /* 0x001fc4000f8e02ff */
[----:B------:R-:W-:Y:S01]  /*8c50*/  ULDC.64 UR4, c[0x0][0xce0] ;  /* 0x0003380000047ab9 */ /* 0x000fe20000000a00 */
[----:B------:R-:W-:Y:S02]  /*8c60*/  IMAD R7, R6, R7, R0 ;  /* 0x0000000706077224 */ /* 0x000fe400078e0200 */
[----:B------:R-:W-:Y:S01]  /*8c70*/  MOV R3, UR6 ;  /* 0x0000000600037c02 */ /* 0x000fe20008000f00 */
[----:B------:R-:W-:Y:S02]  /*8c80*/  IMAD R11, R11, UR7, R12 ;  /* 0x000000070b0b7c24 */ /* 0x000fe4000f8e020c */
[----:B------:R-:W-:Y:S01]  /*8c90*/  IMAD R4, R4, UR4, RZ ;  /* 0x0000000404047c24 */ /* 0x000fe2000f8e02ff */
[----:B------:R-:W-:Y:S01]  /*8ca0*/  SHF.R.S32.HI R0, RZ, 0x1f, R7 ;  /* 0x0000001fff007819 */ /* 0x000fe20000011407 */
[----:B------:R-:W-:-:S04]  /*8cb0*/  IMAD.WIDE.U32 R2, R10, UR7, R2 ;  /* 0x000000070a027c25 */ /* 0x000fc8000f8e0002 */
[----:B------:R-:W-:Y:S02]  /*8cc0*/  IMAD.IADD R3, R11, 0x1, R3 ;  /* 0x000000010b037824 */ /* 0x000fe400078e0203 */
[C---:B------:R-:W-:Y:S02]  /*8cd0*/  IMAD R4, R9.reuse, UR5, R4 ;  /* 0x0000000509047c24 */ /* 0x040fe4000f8e0204 */
[----:B------:R-:W-:Y:S01]  /*8ce0*/  IMAD.WIDE.U32 R2, R9, UR4, R2 ;  /* 0x0000000409027c25 */ /* 0x000fe2000f8e0002 */
[----:B------:R-:W-:Y:S01]  /*8cf0*/  SHF.R.S32.HI R9, RZ, 0x1f, R5 ;  /* 0x0000001fff097819 */ /* 0x000fe20000011405 */
[----:B------:R-:W-:Y:S02]  /*8d00*/  ULDC.64 UR4, c[0x0][0xcc8] ;  /* 0x0003320000047ab9 */ /* 0x000fe40000000a00 */
[----:B------:R-:W-:Y:S01]  /*8d10*/  IMAD R0, R0, UR4, RZ ;  /* 0x0000000400007c24 */ /* 0x000fe2000f8e02ff */
[----:B------:R-:W-:-:S03]  /*8d20*/  IADD3 R2, P0, R5, R2, RZ ;  /* 0x0000000205027210 */ /* 0x000fc60007f1e0ff */
[----:B------:R-:W-:Y:S01]  /*8d30*/  IMAD R5, R7, UR5, R0 ;  /* 0x0000000507057c24 */ /* 0x000fe2000f8e0200 */
[----:B------:R-:W-:-:S03]  /*8d40*/  IADD3.X R3, R9, R3, R4, P0, !PT ;  /* 0x0000000309037210 */ /* 0x000fc600007fe404 */
[----:B------:R-:W-:Y:S01]  /*8d50*/  IMAD.WIDE.U32 R2, R7, UR4, R2 ;  /* 0x0000000407027c25 */ /* 0x000fe2000f8e0002 */
[----:B------:R-:W-:-:S03]  /*8d60*/  ULDC.64 UR4, c[0x0][0xca8] ;  /* 0x00032a0000047ab9 */ /* 0x000fc60000000a00 */
[----:B------:R-:W-:Y:S01]  /*8d70*/  IMAD.IADD R3, R3, 0x1, R5 ;  /* 0x0000000103037824 */ /* 0x000fe200078e0205 */
[----:B------:R-:W-:-:S04]  /*8d80*/  LEA R4, P0, R2, UR4, 0x2 ;  /* 0x0000000402047c11 */ /* 0x000fc8000f8010ff */
[----:B------:R-:W-:Y:S01]  /*8d90*/  LEA.HI.X R5, R2, UR5, R3, 0x2, P0 ;  /* 0x0000000502057c11 */ /* 0x000fe200080f1403 */
[----:B------:R-:W-:-:S05]  /*8da0*/  IMAD.MOV.U32 R3, RZ, RZ, -0x800000 ;  /* 0xff800000ff037424 */ /* 0x000fca00078e00ff */
[----:B------:R0:W-:Y:S01]  /*8db0*/  STG.E desc[UR36][R4.64], R3 ;  /* 0x0000000304007986 */ /* 0x0001e2000c101924 */
[----:B------:R-:W-:Y:S05]  /*8dc0*/  BRA `(.L_x_184) ;  /* 0x0000004400307947 */ /* 0x000fea0003800000 */
.L_x_182:
[----:B------:R-:W-:-:S08]  /*8dd0*/  NOP ;  /* 0x0000000000007918 */ /* 0x000fd00000000000 */
[----:B0-----:R-:W0:-:S00]  /*8de0*/  USETMAXREG.DEALLOC.CTAPOOL 0x28 ;  /* 0x00000028000079c8 */ /* 0x001e0000080e0500 */
[----:B0-----:R-:W-:-:S06]  /*8df0*/  LOP3.LUT R18, R0, 0x3, RZ, 0xc0, !PT ;  /* 0x0000000300127812 */ /* 0x001fcc00078ec0ff */
[----:B------:R-:W0:Y:S01]  /*8e00*/  S2UR UR6, SR_CTAID.Y ;  /* 0x00000000000679c3 */ /* 0x000e220000002600 */
[----:B------:R-:W1:Y:S07]  /*8e10*/  SHFL.IDX PT, R0, R18, RZ, 0x1f ;  /* 0x00001fff12007589 */ /* 0x000e6e00000e0000 */
[----:B------:R-:W2:Y:S01]  /*8e20*/  S2UR UR43, SR_CTAID.Z ;  /* 0x00000000002b79c3 */ /* 0x000ea20000002700 */
[----:B-1----:R-:W-:-:S13]  /*8e30*/  ISETP.NE.AND P0, PT, R0, RZ, PT ;  /* 0x000000ff0000720c */ /* 0x002fda0003f05270 */
[----:B0-2---:R-:W-:Y:S05]  /*8e40*/  @!P0 BRA `(.L_x_215) ;  /* 0x0000000000288947 */ /* 0x005fea0003800000 */
        /* <DEDUP_REMOVED lines=10> */
.L_x_215:
[----:B------:R-:W-:Y:S01]  /*8ef0*/  ULDC UR7, c[0x0][0xd50] ;  /* 0x0003540000077ab9 */ /* 0x000fe20000000800 */
[----:B------:R-:W-:Y:S01]  /*8f00*/  UMOV UR39, UR6 ;  /* 0x0000000600277c82 */ /* 0x000fe20008000000 */
[----:B------:R-:W-:-:S11]  /*8f10*/  UISETP.NE.AND UP0, UPT, UR7, 0x1, UPT ;  /* 0x000000010700788c */ /* 0x000fd6000bf05270 */
[----:B------:R-:W-:Y:S01]  /*8f20*/  @UP0 ULDC UR4, c[0x0][0xd54] ;  /* 0x0003550000040ab9 */ /* 0x000fe20000000800 */
[----:B------:R-:W-:Y:S01]  /*8f30*/  @UP0 ULDC UR8, c[0x0][0xd58] ;  /* 0x0003560000080ab9 */ /* 0x000fe20000000800 */
[----:B------:R-:W-:-:S04]  /*8f40*/  UIMAD.WIDE.U32 UR4, UR6, UR4, URZ ;  /* 0x00000004060472a5 */ /* 0x000fc8000f8e003f */
[----:B------:R-:W-:-:S12]  /*8f50*/  @UP0 USHF.R.U32.HI UR39, URZ, UR8, UR5 ;  /* 0x000000083f270299 */ /* 0x000fd80008011605 */
.L_x_216:
[----:B------:R-:W-:Y:S01]  /*8f60*/  ISETP.LE.AND P0, PT, RZ, UR43, PT ;  /* 0x0000002bff007c0c */ /* 0x000fe2000bf03270 */
[----:B------:R-:W-:Y:S01]  /*8f70*/  UIADD3 UR4, -UR39, URZ, URZ ;  /* 0x0000003f27047290 */ /* 0x000fe2000fffe13f */
[----:B------:R-:W-:Y:S01]  /*8f80*/  MOV R26, 0x1 ;  /* 0x00000001001a7802 */ /* 0x000fe20000000f00 */
[----:B------:R-:W-:Y:S02]  /*8f90*/  IMAD.MOV.U32 R17, RZ, RZ, RZ ;  /* 0x000000ffff117224 */ /* 0x000fe400078e00ff */
[----:B------:R-:W-:Y:S01]  /*8fa0*/  UIMAD UR6, UR7, UR4, UR6 ;  /* 0x00000004070672a4 */ /* 0x000fe2000f8e0206 */
[----:B------:R-:W-:-:S07]  /*8fb0*/  IMAD.MOV.U32 R6, RZ, RZ, 0x1 ;  /* 0x00000001ff067424 */ /* 0x000fce00078e00ff */
[----:B------:R-:W-:Y:S05]  /*8fc0*/  @!P0 BRA `(.L_x_217) ;  /* 0x0000003c00e08947 */ /* 0x000fea0003800000 */
[----:B------:R-:W-:Y:S01]  /*8fd0*/  ULDC.64 UR4, c[0x0][0xb20] ;  /* 0x0002c80000047ab9 */ /* 0x000fe20000000a00 */
[----:B------:R-:W-:Y:S01]  /*8fe0*/  ULDC UR41, c[0x0][0x2f0] ;  /* 0x0000bc0000297ab9 */ /* 0x000fe20000000800 */
[----:B------:R-:W-:Y:S01]  /*8ff0*/  UISETP.NE.U32.AND UP0, UPT, UR4, URZ, UPT ;  /* 0x0000003f0400728c */ /* 0x000fe2000bf05070 */
[----:B------:R-:W-:-:S03]  /*9000*/  IMAD.MOV.U32 R24, RZ, RZ, RZ ;  /* 0x000000ffff187224 */ /* 0x000fc600078e00ff */
[----:B------:R-:W-:-:S06]  /*9010*/  UISETP.NE.AND.EX UP0, UPT, UR5, URZ, UPT, UP0 ;  /* 0x0000003f0500728c */ /* 0x000fcc000bf05300 */
[----:B------:R-:W-:-:S05]  /*9020*/  PLOP3.LUT P0, PT, PT, PT, UP0, 0x80, 0x0 ;  /* 0x000000000000781c */ /* 0x000fca0003f0f008 */
[----:B------:R-:W-:Y:S02]  /*9030*/  @UP0 ULDC.64 UR4, c[0x0][0xb20] ;  /* 0x0002c80000040ab9 */ /* 0x000fe40000000a00 */
[----:B------:R-:W-:-:S06]  /*9040*/  @UP0 UIMAD.WIDE UR4, UR43, 0x4, UR4 ;  /* 0x000000042b0408a5 */ /* 0x000fcc000f8e0204 */
[----:B------:R-:W-:Y:S02]  /*9050*/  IMAD.U32 R2, RZ, RZ, UR4 ;  /* 0x00000004ff027e24 */ /* 0x000fe4000f8e00ff */
[----:B------:R-:W-:Y:S01]  /*9060*/  IMAD.U32 R3, RZ, RZ, UR5 ;  /* 0x00000005ff037e24 */ /* 0x000fe2000f8e00ff */
[----:B------:R-:W-:Y:S02]  /*9070*/  ULDC.64 UR4, c[0x0][0x418] ;  /* 0x0001060000047ab9 */ /* 0x000fe40000000a00 */
[----:B------:R-:W-:Y:S01]  /*9080*/  UISETP.NE.U32.AND UP0, UPT, UR4, URZ, UPT ;  /* 0x0000003f0400728c */ /* 0x000fe2000bf05070 */
[----:B------:R-:W0:Y:S02]  /*9090*/  S2R R36, SR_CTAID.X ;  /* 0x0000000000247919 */ /* 0x000e240000002500 */
[----:B------:R-:W-:Y:S01]  /*90a0*/  ULDC UR4, c[0x0][0x424] ;  /* 0x0001090000047ab9 */ /* 0x000fe20000000800 */
[----:B------:R-:W-:Y:S01]  /*90b0*/  UISETP.NE.AND.EX UP0, UPT, UR5, URZ, UPT, UP0 ;  /* 0x0000003f0500728c */ /* 0x000fe2000bf05300 */
[----:B------:R1:W5:Y:S01]  /*90c0*/  @P0 LDG.E R24, desc[UR36][R2.64] ;  /* 0x0000002402180981 */ /* 0x000362000c1e1900 */
[----:B------:R-:W-:-:S02]  /*90d0*/  ULOP3.LUT UR44, UR6, 0xffff, URZ, 0xc0, !UPT ;  /* 0x0000ffff062c7892 */ /* 0x000fc4000f8ec03f */
[----:B------:R-:W-:Y:S01]  /*90e0*/  USEL UR4, UR4, 0x1, UP0 ;  /* 0x0000000104047887 */ /* 0x000fe20008000000 */
[----:B------:R-:W-:-:S03]  /*90f0*/  UMOV UR38, URZ ;  /* 0x0000003f00267c82 */ /* 0x000fc60008000000 */
[----:B------:R-:W-:-:S04]  /*9100*/  UIMAD UR41, UR4, UR41, URZ ;  /* 0x00000029042972a4 */ /* 0x000fc8000f8e023f */
[----:B------:R-:W-:Y:S02]  /*9110*/  UISETP.GE.AND UP0, UPT, UR41, 0x1, UPT ;  /* 0x000000012900788c */ /* 0x000fe4000bf06270 */
[----:B------:R-:W-:-:S04]  /*9120*/  UIADD3 UR4, UR41, 0x5f, URZ ;  /* 0x0000005f29047890 */ /* 0x000fc8000fffe03f */
[----:B------:R-:W-:Y:S01]  /*9130*/  PLOP3.LUT P0, PT, PT, PT, UP0, 0x80, 0x0 ;  /* 0x000000000000781c */ /* 0x000fe20003f0f008 */
[----:B------:R-:W-:-:S04]  /*9140*/  UIMAD.WIDE UR4, UR4, 0x2aaaaaab, URZ ;  /* 0x2aaaaaab040478a5 */ /* 0x000fc8000f8e023f */
[----:B------:R-:W-:-:S04]  /*9150*/  USHF.R.U32.HI UR40, URZ, 0x1f, UR5 ;  /* 0x0000001f3f287899 */ /* 0x000fc80008011605 */
        /* <DEDUP_REMOVED lines=35> */
.L_x_218:
[----:B------:R-:W-:Y:S02]  /*9390*/  UIMAD UR46, UR44, UR38, URZ ;  /* 0x000000262c2e72a4 */ /* 0x000fe4000f8e023f */
[----:B------:R-:W-:Y:S02]  /*93a0*/  IMAD.U32 R3, RZ, RZ, UR38 ;  /* 0x00000026ff037e24 */ /* 0x000fe4000f8e00ff */
[----:B------:R-:W-:Y:S02]  /*93b0*/  IMAD.MOV.U32 R17, RZ, RZ, RZ ;  /* 0x000000ffff117224 */ /* 0x000fe400078e00ff */
[----:B------:R-:W-:Y:S02]  /*93c0*/  IMAD.MOV.U32 R6, RZ, RZ, 0x1 ;  /* 0x00000001ff067424 */ /* 0x000fe400078e00ff */
        /* <DEDUP_REMOVED lines=17> */
[----:B------:R-:W-:Y:S01]  /*94e0*/  IMAD.U32 R5, RZ, RZ, UR5 ;  /* 0x00000005ff057e24 */ /* 0x000fe2000f8e00ff */
[----:B------:R-:W-:Y:S01]  /*94f0*/  ULDC.64 UR4, c[0x4][0x8] ;  /* 0x0100020000047ab9 */ /* 0x000fe20000000a00 */
        /* <DEDUP_REMOVED lines=9> */
[----:B0----5:R-:W-:Y:S05]  /*9590*/  CALL.ABS.NOINC R2 ;  /* 0x0000000002007343 */ /* 0x021fea0003c00000 */
.L_x_219:
[----:B------:R-:W-:-:S04]  /*95a0*/  UIADD3 UR4, UR42, 0x400, URZ ;  /* 0x000004002a047890 */ /* 0x000fc8000fffe03f */
[----:B------:R-:W-:-:S06]  /*95b0*/  ULOP3.LUT UP0, URZ, UR4, 0x3ff, URZ, 0xc0, !UPT ;  /* 0x000003ff043f7892 */ /* 0x000fcc000f80c03f */
[----:B------:R-:W-:-:S13]  /*95c0*/  PLOP3.LUT P0, PT, PT, PT, UP0, 0x80, 0x0 ;  /* 0x000000000000781c */ /* 0x000fda0003f0f008 */
[----:B------:R-:W-:Y:S05]  /*95d0*/  @!P0 BRA `(.L_x_220) ;  /* 0x00000000007c8947 */ /* 0x000fea0003800000 */
[----:B------:R-:W-:Y:S01]  /*95e0*/  MOV R16, 0x0 ;  /* 0x0000000000107802 */ /* 0x000fe20000000f00 */
[----:B------:R-:W-:Y:S01]  /*95f0*/  ULDC.64 UR4, c[0x4][0x98] ;  /* 0x0100260000047ab9 */ /* 0x000fe20000000a00 */
[----:B------:R-:W-:Y:S01]  /*9600*/  ULDC.64 UR6, c[0x4][0xa0] ;  /* 0x0100280000067ab9 */ /* 0x000fe20000000a00 */
[----:B------:R-:W-:Y:S01]  /*9610*/  IMAD.U32 R4, RZ, RZ, UR4 ;  /* 0x00000004ff047e24 */ /* 0x000fe2000f8e00ff */
        /* <DEDUP_REMOVED lines=12> */
.L_x_221:
[----:B------:R0:W1:Y:S01]  /*96e0*/  LDC.64 R2, c[0x4][R16] ;  /* 0x0100000010027b82 */ /* 0x0000620000000a00 */
[----:B------:R-:W-:Y:S01]  /*96f0*/  ULDC.64 UR4, c[0x4][0x98] ;  /* 0x0100260000047ab9 */ /* 0x000fe20000000a00 */
[----:B------:R-:W-:Y:S01]  /*9700*/  ULDC.64 UR6, c[0x4][0xa0] ;  /* 0x0100280000067ab9 */ /* 0x000fe20000000a00 */
[----:B------:R-:W-:Y:S01]  /*9710*/  MOV R4, UR4 ;  /* 0x0000000400047c02 */ /* 0x000fe20008000f00 */
[----:B------:R-:W-:Y:S01]  /*9720*/  IMAD.U32 R5, RZ, RZ, UR5 ;  /* 0x00000005ff057e24 */ /* 0x000fe2000f8e00ff */
        /* <DEDUP_REMOVED lines=10> */
.L_x_220:
[----:B------:R-:W-:Y:S01]  /*97d0*/  ULDC.64 UR4, c[0x0][0xaf0] ;  /* 0x0002bc0000047ab9 */ /* 0x000fe20000000a00 */
[----:B------:R-:W-:Y:S01]  /*97e0*/  IMAD.U32 R30, RZ, RZ, UR43 ;  /* 0x0000002bff1e7e24 */ /* 0x000fe2000f8e00ff */
[----:B------:R-:W-:Y:S01]  /*97f0*/  UISETP.NE.U32.AND UP0, UPT, UR4, URZ, UPT ;  /* 0x0000003f0400728c */ /* 0x000fe2000bf05070 */
[----:B------:R-:W0:Y:S03]  /*9800*/  LDC R12, c[0x0][0x430] ;  /* 0x00010c00ff0c7b82 */ /* 0x000e260000000800 */
[----:B------:R-:W-:-:S06]  /*9810*/  UISETP.NE.AND.EX UP0, UPT, UR5, URZ, UPT, UP0 ;  /* 0x0000003f0500728c */ /* 0x000fcc000bf05300 */
[----:B------:R-:W-:-:S05]  /*9820*/  PLOP3.LUT P0, PT, PT, PT, UP0, 0x80, 0x0 ;  /* 0x000000000000781c */ /* 0x000fca0003f0f008 */
[----:B------:R-:W-:Y:S02]  /*9830*/  @UP0 ULDC.64 UR4, c[0x0][0xaf0] ;  /* 0x0002bc0000040ab9 */ /* 0x000fe40000000a00 */
[----:B------:R-:W-:-:S06]  /*9840*/  @UP0 UIMAD.WIDE UR4, UR43, 0x4, UR4 ;  /* 0x000000042b0408a5 */ /* 0x000fcc000f8e0204 */
[----:B------:R-:W-:Y:S01]  /*9850*/  IMAD.U32 R2, RZ, RZ, UR4 ;  /* 0x00000004ff027e24 */ /* 0x000fe2000f8e00ff */
[C---:B------:R-:W-:Y:S01]  /*9860*/  SHF.L.U32 R0, R28.reuse, 0x4, RZ ;  /* 0x000000041c007819 */ /* 0x040fe200000006ff */
[----:B------:R-:W-:Y:S01]  /*9870*/  IMAD.U32 R3, RZ, RZ, UR5 ;  /* 0x00000005ff037e24 */ /* 0x000fe2000f8e00ff */
[----:B------:R-:W-:Y:S01]  /*9880*/  LOP3.LUT R7, R28, 0x7f, RZ, 0xc0, !PT ;  /* 0x0000007f1c077812 */ /* 0x000fe200078ec0ff */
[----:B------:R-:W-:Y:S01]  /*9890*/  IMAD.U32 R4, RZ, RZ, UR45 ;  /* 0x0000002dff047e24 */ /* 0x000fe2000f8e00ff */
[----:B0-----:R-:W-:Y:S02]  /*98a0*/  ISETP.NE.AND P1, PT, R12, 0x1, PT ;  /* 0x000000010c00780c */ /* 0x001fe40003f25270 */
[----:B------:R-:W-:Y:S01]  /*98b0*/  LOP3.LUT R16, R16, 0xffffbfff, RZ, 0xc0, !PT ;  /* 0xffffbfff10107812 */ /* 0x000fe200078ec0ff */
[----:B------:R0:W2:Y:S01]  /*98c0*/  @P0 LDG.E R30, desc[UR36][R2.64] ;  /* 0x00000024021e0981 */ /* 0x0000a2000c1e1900 */
[----:B------:R-:W-:Y:S01]  /*98d0*/  LOP3.LUT R5, R0, 0x70, RZ, 0xc0, !PT ;  /* 0x0000007000057812 */ /* 0x000fe200078ec0ff */
[----:B------:R-:W-:Y:S01]  /*98e0*/  VIADD R0, R4, 0xffffffff ;  /* 0xffffffff04007836 */ /* 0x000fe20000000000 */
[----:B------:R-:W-:Y:S01]  /*98f0*/  SHF.R.U32.HI R37, RZ, 0x3, R7 ;  /* 0x00000003ff257819 */ /* 0x000fe20000011607 */
[----:B------:R-:W-:Y:S01]  /*9900*/  IMAD.SHL.U32 R6, R28, 0x8, RZ ;  /* 0x000000081c067824 */ /* 0x000fe200078e00ff */
[----:B------:R-:W-:-:S02]  /*9910*/  ULDC UR4, c[0x0][0x320] ;  /* 0x0000c80000047ab9 */ /* 0x000fc40000000800 */
[----:B------:R-:W-:-:S03]  /*9920*/  LOP3.LUT R32, R5, R37, RZ, 0xfc, !PT ;  /* 0x0000002505207212 */ /* 0x000fc600078efcff */
[----:B0-----:R-:W0:Y:S01]  /*9930*/  @P1 LDC R2, c[0x0][0x434] ;  /* 0x00010d00ff021b82 */ /* 0x001e220000000800 */
[----:B------:R-:W-:Y:S01]  /*9940*/  @P1 LOP3.LUT R16, R16, 0x4000, RZ, 0xfc, !PT ;  /* 0x0000400010101812 */ /* 0x000fe200078efcff */
[----:B------:R-:W-:-:S04]  /*9950*/  IMAD R5, R0, 0x60, R32 ;  /* 0x0000006000057824 */ /* 0x000fc800078e0220 */
[C---:B-----5:R-:W-:Y:S01]  /*9960*/  IMAD.IADD R10, R5.reuse, 0x1, R24 ;  /* 0x00000001050a7824 */ /* 0x060fe200078e0218 */
[----:B------:R-:W-:Y:S01]  /*9970*/  ISETP.GE.AND P0, PT, R5, UR41, PT ;  /* 0x0000002905007c0c */ /* 0x000fe2000bf06270 */
[----:B------:R-:W1:Y:S02]  /*9980*/  @P1 LDC R3, c[0x0][0x438] ;  /* 0x00010e00ff031b82 */ /* 0x000e640000000800 */
[----:B------:R-:W-:Y:S01]  /*9990*/  IMAD.MOV.U32 R11, RZ, RZ, R10 ;  /* 0x000000ffff0b7224 */ /* 0x000fe200078e000a */
[----:B------:R-:W-:-:S13]  /*99a0*/  ISETP.GT.U32.OR P0, PT, R32, 0x5f, P0 ;  /* 0x0000005f2000780c */ /* 0x000fda0000704470 */
[----:B------:R-:W3:Y:S01]  /*99b0*/  @!P0 LDC.64 R8, c[0x0][0x428] ;  /* 0x00010a00ff088b82 */ /* 0x000ee20000000a00 */
[----:B0-----:R-:W-:-:S07]  /*99c0*/  @P1 IMAD.HI.U32 R2, R10, R2, RZ ;  /* 0x000000020a021227 */ /* 0x001fce00078e00ff */
[----:B------:R-:W0:Y:S01]  /*99d0*/  @!P0 LDC.64 R4, c[0x0][0x418] ;  /* 0x00010600ff048b82 */ /* 0x000e220000000a00 */
[----:B-1----:R-:W-:-:S04]  /*99e0*/  @P1 SHF.R.U32.HI R11, RZ, R3, R2 ;  /* 0x00000003ff0b1219 */ /* 0x002fc80000011602 */
[----:B------:R-:W-:Y:S02]  /*99f0*/  @!P0 SHF.R.S32.HI R3, RZ, 0x1f, R11 ;  /* 0x0000001fff038819 */ /* 0x000fe4000001140b */
[----:B--2---:R-:W-:-:S05]  /*9a00*/  SHF.R.S32.HI R33, RZ, 0x1f, R30 ;  /* 0x0000001fff217819 */ /* 0x004fca000001141e */
[----:B---3--:R-:W-:-:S04]  /*9a10*/  @!P0 IMAD R2, R33, R8, RZ ;  /* 0x0000000821028224 */ /* 0x008fc800078e02ff */
[----:B------:R-:W-:Y:S02]  /*9a20*/  @!P0 IMAD R9, R30, R9, R2 ;  /* 0x000000091e098224 */ /* 0x000fe400078e0202 */
[----:B------:R-:W-:-:S04]  /*9a30*/  @!P0 IMAD.MOV.U32 R2, RZ, RZ, R11 ;  /* 0x000000ffff028224 */ /* 0x000fc800078e000b */
[----:B------:R-:W-:-:S05]  /*9a40*/  @!P0 IMAD.WIDE.U32 R2, R30, R8, R2 ;  /* 0x000000081e028225 */ /* 0x000fca00078e0002 */
[----:B------:R-:W-:Y:S02]  /*9a50*/  @!P0 IADD3 R3, R3, R9, RZ ;  /* 0x0000000903038210 */ /* 0x000fe40007ffe0ff */
[----:B0-----:R-:W-:-:S04]  /*9a60*/  @!P0 LEA R4, P1, R2, R4, 0x2 ;  /* 0x0000000402048211 */ /* 0x001fc800078210ff */
[----:B------:R-:W-:-:S05]  /*9a70*/  @!P0 LEA.HI.X R5, R2, R5, R3, 0x2, P1 ;  /* 0x0000000502058211 */ /* 0x000fca00008f1403 */
[----:B------:R0:W5:Y:S01]  /*9a80*/  @!P0 LDG.E R4, desc[UR36][R4.64] ;  /* 0x0000002404048981 */ /* 0x000162000c1e1900 */
[----:B------:R-:W-:Y:S01]  /*9a90*/  LOP3.LUT R22, R6, 0x38, RZ, 0xc0, !PT ;  /* 0x0000003806167812 */ /* 0x000fe200078ec0ff */
[----:B------:R-:W-:Y:S01]  /*9aa0*/  UMOV UR5, 0xffffffff ;  /* 0xffffffff00057882 */ /* 0x000fe20000000000 */
[----:B------:R-:W-:Y:S01]  /*9ab0*/  LOP3.LUT R16, R16, 0xffffffef, RZ, 0xc0, !PT ;  /* 0xffffffef10107812 */ /* 0x000fe200078ec0ff */
[----:B------:R-:W-:Y:S01]  /*9ac0*/  IMAD.MOV R23, RZ, RZ, -R11 ;  /* 0x000000ffff177224 */ /* 0x000fe200078e0a0b */
[C---:B------:R-:W-:Y:S02]  /*9ad0*/  LOP3.LUT R31, R22.reuse, 0x40, RZ, 0xfc, !PT ;  /* 0x00000040161f7812 */ /* 0x040fe400078efcff */
[----:B------:R-:W-:Y:S01]  /*9ae0*/  LOP3.LUT R27, R22, 0x80, RZ, 0xfc, !PT ;  /* 0x00000080161b7812 */ /* 0x000fe200078efcff */
[----:B------:R-:W-:Y:S01]  /*9af0*/  IMAD R23, R12, R23, R10 ;  /* 0x000000170c177224 */ /* 0x000fe200078e020a */
[----:B------:R-:W-:Y:S02]  /*9b00*/  ISETP.GE.AND P4, PT, R31, UR4, PT ;  /* 0x000000041f007c0c */ /* 0x000fe4000bf86270 */
[----:B------:R-:W-:-:S02]  /*9b10*/  ISETP.GE.AND P3, PT, R27, UR4, PT ;  /* 0x000000041b007c0c */ /* 0x000fc4000bf66270 */
[C---:B------:R-:W-:Y:S02]  /*9b20*/  ISETP.GE.AND P2, PT, R22.reuse, UR4, PT ;  /* 0x0000000416007c0c */ /* 0x040fe4000bf46270 */
[----:B------:R-:W-:-:S04]  /*9b30*/  LOP3.LUT R26, R22, 0xc0, RZ, 0xfc, !PT ;  /* 0x000000c0161a7812 */ /* 0x000fc800078efcff */
[----:B------:R-:W-:-:S03]  /*9b40*/  ISETP.GE.AND P1, PT, R26, UR4, PT ;  /* 0x000000041a007c0c */ /* 0x000fc6000bf26270 */
[----:B------:R-:W-:-:S04]  /*9b50*/  @P4 LOP3.LUT R16, R16, 0x10, RZ, 0xfc, !PT ;  /* 0x0000001010104812 */ /* 0x000fc800078efcff */
[----:B------:R-:W-:-:S04]  /*9b60*/  LOP3.LUT R16, R16, 0xfffffffe, RZ, 0xc0, !PT ;  /* 0xfffffffe10107812 */ /* 0x000fc800078ec0ff */
[----:B------:R-:W-:-:S04]  /*9b70*/  LOP3.LUT R16, R16, 0xfffffff7, RZ, 0xc0, !PT ;  /* 0xfffffff710107812 */ /* 0x000fc800078ec0ff */
[----:B------:R-:W-:-:S04]  /*9b80*/  @P3 LOP3.LUT R16, R16, 0x8, RZ, 0xfc, !PT ;  /* 0x0000000810103812 */ /* 0x000fc800078efcff */
[----:B------:R-:W-:-:S04]  /*9b90*/  @P2 LOP3.LUT R16, R16, 0x1, RZ, 0xfc, !PT ;  /* 0x0000000110102812 */ /* 0x000fc800078efcff */
[----:B------:R-:W-:-:S04]  /*9ba0*/  LOP3.LUT R16, R16, 0xfffffffb, RZ, 0xc0, !PT ;  /* 0xfffffffb10107812 */ /* 0x000fc800078ec0ff */
[----:B------:R-:W-:Y:S01]  /*9bb0*/  @P1 LOP3.LUT R16, R16, 0x4, RZ, 0xfc, !PT ;  /* 0x0000000410101812 */ /* 0x000fe200078efcff */
[----:B0-----:R-:W-:Y:S06]  /*9bc0*/  BRA.DIV UR5, `(.L_x_222) ;  /* 0x0000003a05587947 */ /* 0x001fec000b800000 */
.L_x_268:
[----:B------:R-:W2:Y:S01]  /*9bd0*/  LDL R2, [R1] ;  /* 0x0000000001027983 */ /* 0x000ea20000100800 */
[--C-:B-----5:R-:W-:Y:S02]  /*9be0*/  @!P0 SHF.R.S32.HI R3, RZ, 0x1f, R4.reuse ;  /* 0x0000001fff038819 */ /* 0x120fe40000011404 */
[----:B------:R-:W-:Y:S02]  /*9bf0*/  CS2R R18, SRZ ;  /* 0x0000000000127805 */ /* 0x000fe4000001ff00 */
[----:B------:R-:W-:Y:S01]  /*9c00*/  LOP3.LUT R16, R16, 0xffff7fff, RZ, 0xc0, !PT ;  /* 0xffff7fff10107812 */ /* 0x000fe200078ec0ff */
[----:B------:R-:W-:Y:S01]  /*9c10*/  @!P0 IMAD.MOV.U32 R18, RZ, RZ, R4 ;  /* 0x000000ffff128224 */ /* 0x000fe200078e0004 */
[----:B------:R-:W-:Y:S01]  /*9c20*/  MOV R29, UR39 ;  /* 0x00000027001d7c02 */ /* 0x000fe20008000f00 */
[----:B------:R-:W-:Y:S01]  /*9c30*/  @!P0 IMAD.MOV.U32 R19, RZ, RZ, R3 ;  /* 0x000000ffff138224 */ /* 0x000fe200078e0003 */
[----:B------:R-:W-:Y:S02]  /*9c40*/  ISETP.GT.U32.AND P0, PT, R32, 0x5f, PT ;  /* 0x0000005f2000780c */ /* 0x000fe40003f04070 */
[----:B------:R-:W-:-:S02]  /*9c50*/  SHF.R.S32.HI R29, RZ, 0x1f, R29 ;  /* 0x0000001fff1d7819 */ /* 0x000fc4000001141d */
[----:B------:R-:W-:-:S09]  /*9c60*/  SEL R34, RZ, 0x1, P2 ;  /* 0x00000001ff227807 */ /* 0x000fd20001000000 */
[----:B------:R-:W-:-:S04]  /*9c70*/  @P0 LOP3.LUT R16, R16, 0x8000, RZ, 0xfc, !PT ;  /* 0x0000800010100812 */ /* 0x000fc800078efcff */
[----:B------:R-:W-:Y:S02]  /*9c80*/  LOP3.LUT R16, R16, 0xffffffdf, RZ, 0xc0, !PT ;  /* 0xffffffdf10107812 */ /* 0x000fe400078ec0ff */
[----:B--2---:R-:W-:-:S13]  /*9c90*/  R2UR UR4, R2 ;  /* 0x00000000020472ca */ /* 0x004fda00000e0000 */
[----:B------:R-:W-:-:S06]  /*9ca0*/  ULOP3.LUT UR4, UR4, 0x2, URZ, 0xfc, !UPT ;  /* 0x0000000204047892 */ /* 0x000fcc000f8efc3f */
[----:B------:R-:W-:-:S05]  /*9cb0*/  IMAD.U32 R2, RZ, RZ, UR4 ;  /* 0x00000004ff027e24 */ /* 0x000fca000f8e00ff */
[----:B------:R-:W-:-:S13]  /*9cc0*/  ISETP.NE.AND P1, PT, R2, 0x3, PT ;  /* 0x000000030200780c */ /* 0x000fda0003f25270 */
[----:B------:R-:W-:Y:S01]  /*9cd0*/  @P1 LOP3.LUT R16, R16, 0x20, RZ, 0xfc, !PT ;  /* 0x0000002010101812 */ /* 0x000fe200078efcff */
[----:B------:R-:W-:Y:S06]  /*9ce0*/  @!P1 BRA `(.L_x_223) ;  /* 0x0000000000049947 */ /* 0x000fec0003800000 */
[----:B------:R-:W-:Y:S01]  /*9cf0*/  BPT.TRAP 0x1 ;  /* 0x000000040000795c */ /* 0x000fe20000300000 */
.L_x_223:
[----:B------:R-:W-:-:S05]  /*9d00*/  IMAD.MOV.U32 R2, RZ, RZ, 0x1 ;  /* 0x00000001ff027424 */ /* 0x000fca00078e00ff */
[----:B------:R-:W-:-:S04]  /*9d10*/  SHF.L.U32 R2, R2, 0x1f, RZ ;  /* 0x0000001f02027819 */ /* 0x000fc800000006ff */
[----:B------:R-:W0:Y:S02]  /*9d20*/  SYNCS.PHASECHK.TRANS64.TRYWAIT P0, [UR42+0x32440], R2 ;  /* 0x03244002ff0075a7 */ /* 0x000e24000800016a */
[----:B0-----:R-:W-:Y:S05]  /*9d30*/  @!P0 BRA `(.L_x_224) ;  /* 0x00000038001c8947 */ /* 0x001fea0003800000 */
.L_x_269:
[----:B------:R-:W-:Y:S01]  /*9d40*/  SHF.R.S32.HI R25, RZ, 0x1f, R23 ;  /* 0x0000001fff197819 */ /* 0x000fe20000011417 */
[----:B------:R-:W-:Y:S01]  /*9d50*/  ULDC.64 UR4, c[0x0][0x300] ;  /* 0x0000c00000047ab9 */ /* 0x000fe20000000a00 */
[----:B------:R-:W-:Y:S02]  /*9d60*/  R2UR UR6, R29 ;  /* 0x000000001d0672ca */ /* 0x000fe400000e0000 */
[----:B------:R-:W-:Y:S01]  /*9d70*/  MOV R9, 0xffffffa0 ;  /* 0xffffffa000097802 */ /* 0x000fe20000000f00 */
[----:B0-----:R-:W-:Y:S01]  /*9d80*/  IMAD R2, R25, UR4, RZ ;  /* 0x0000000419027c24 */ /* 0x001fe2000f8e02ff */
[----:B------:R-:W-:-:S03]  /*9d90*/  LOP3.LUT R16, R16, 0xfffffffd, RZ, 0xc0, !PT ;  /* 0xfffffffd10107812 */ /* 0x000fc600078ec0ff */
[C---:B------:R-:W-:Y:S02]  /*9da0*/  IMAD R5, R23.reuse, UR5, R2 ;  /* 0x0000000517057c24 */ /* 0x040fe4000f8e0202 */
[----:B------:R-:W-:Y:S01]  /*9db0*/  IMAD.WIDE.U32 R2, R23, UR4, RZ ;  /* 0x0000000417027c25 */ /* 0x000fe2000f8e00ff */
[----:B------:R-:W-:-:S03]  /*9dc0*/  ULDC.64 UR4, c[0x0][0x310] ;  /* 0x0000c40000047ab9 */ /* 0x000fc60000000a00 */
[----:B------:R-:W-:Y:S02]  /*9dd0*/  IMAD.IADD R3, R3, 0x1, R5 ;  /* 0x0000000103037824 */ /* 0x000fe400078e0205 */
[----:B------:R-:W-:Y:S02]  /*9de0*/  IMAD R5, R19, UR4, RZ ;  /* 0x0000000413057c24 */ /* 0x000fe4000f8e02ff */
[----:B------:R-:W-:-:S04]  /*9df0*/  IMAD.WIDE.U32 R2, R18, UR4, R2 ;  /* 0x0000000412027c25 */ /* 0x000fc8000f8e0002 */
[----:B------:R-:W-:Y:S01]  /*9e00*/  IMAD R5, R18, UR5, R5 ;  /* 0x0000000512057c24 */ /* 0x000fe2000f8e0205 */
[----:B------:R-:W-:Y:S01]  /*9e10*/  ULDC.64 UR4, c[0x0][0x308] ;  /* 0x0000c20000047ab9 */ /* 0x000fe20000000a00 */
[----:B------:R-:W-:Y:S02]  /*9e20*/  IMAD R0, R0, R9, UR41 ;  /* 0x0000002900007e24 */ /* 0x000fe4000f8e0209 */
[----:B------:R-:W-:Y:S02]  /*9e30*/  IMAD.IADD R3, R3, 0x1, R5 ;  /* 0x0000000103037824 */ /* 0x000fe400078e0205 */
[----:B------:R-:W-:Y:S01]  /*9e40*/  IMAD.U32 R5, RZ, RZ, UR4 ;  /* 0x00000004ff057e24 */ /* 0x000fe2000f8e00ff */
[----:B------:R-:W-:Y:S01]  /*9e50*/  UIMAD UR4, UR6, UR4, URZ ;  /* 0x00000004060472a4 */ /* 0x000fe2000f8e023f */
[----:B------:R-:W-:Y:S02]  /*9e60*/  IMAD.IADD R17, R0, 0x1, -R37 ;  /* 0x0000000100117824 */ /* 0x000fe400078e0a25 */
[----:B------:R-:W-:Y:S01]  /*9e70*/  IMAD.WIDE.U32 R2, R5, UR39, R2 ;  /* 0x0000002705027c25 */ /* 0x000fe2000f8e0002 */
[----:B------:R-:W-:Y:S01]  /*9e80*/  UIMAD UR4, UR39, UR5, UR4 ;  /* 0x00000005270472a4 */ /* 0x000fe2000f8e0204 */
[----:B------:R-:W-:-:S02]  /*9e90*/  ULDC.64 UR6, c[0x0][0x2e8] ;  /* 0x0000ba0000067ab9 */ /* 0x000fc40000000a00 */
[----:B------:R-:W-:Y:S01]  /*9ea0*/  UMOV UR5, 0xffffffff ;  /* 0xffffffff00057882 */ /* 0x000fe20000000000 */
[----:B------:R-:W-:Y:S02]  /*9eb0*/  LEA R4, P0, R2, UR6, 0x1 ;  /* 0x0000000602047c11 */ /* 0x000fe4000f8008ff */
[----:B------:R-:W-:Y:S01]  /*9ec0*/  VIADD R5, R3, UR4 ;  /* 0x0000000403057c36 */ /* 0x000fe20008000000 */
[----:B------:R-:W-:Y:S01]  /*9ed0*/  ULDC UR4, c[0x0][0x2f4] ;  /* 0x0000bd0000047ab9 */ /* 0x000fe20000000800 */
[----:B------:R-:W-:Y:S02]  /*9ee0*/  LOP3.LUT R3, R6, 0x1c0, RZ, 0xc0, !PT ;  /* 0x000001c006037812 */ /* 0x000fe400078ec0ff */
[----:B------:R-:W-:Y:S02]  /*9ef0*/  ISETP.GE.AND P2, PT, R22, UR4, PT ;  /* 0x0000000416007c0c */ /* 0x000fe4000bf46270 */
[----:B------:R-:W-:Y:S02]  /*9f00*/  LOP3.LUT R3, R3, 0x38, R6, 0xf8, !PT ;  /* 0x0000003803037812 */ /* 0x000fe400078ef806 */
[----:B------:R-:W-:-:S02]  /*9f10*/  LEA.HI.X R5, R2, UR7, R5, 0x1, P0 ;  /* 0x0000000702057c11 */ /* 0x000fc400080f0c05 */
[----:B------:R-:W-:Y:S01]  /*9f20*/  LOP3.LUT R3, R3, 0x38, R28, 0x78, !PT ;  /* 0x0000003803037812 */ /* 0x000fe200078e781c */
[----:B------:R-:W-:Y:S01]  /*9f30*/  IMAD.SHL.U32 R28, R7, 0x8, RZ ;  /* 0x00000008071c7824 */ /* 0x000fe200078e00ff */
[----:B------:R-:W-:-:S04]  /*9f40*/  ISETP.GE.AND P0, PT, R17, 0x1, PT ;  /* 0x000000011100780c */ /* 0x000fc80003f06270 */
[----:B------:R-:W-:Y:S02]  /*9f50*/  LOP3.LUT R28, R3, 0x200, R28, 0xf8, !PT ;  /* 0x00000200031c7812 */ /* 0x000fe400078ef81c */
[----:B------:R-:W-:Y:S01]  /*9f60*/  @P2 LOP3.LUT R16, R16, 0x2, RZ, 0xfc, !PT ;  /* 0x0000000210102812 */ /* 0x000fe200078efcff */
[----:B------:R-:W-:Y:S06]  /*9f70*/  BRA.DIV UR5, `(.L_x_225) ;  /* 0x0000003605a47947 */ /* 0x000fec000b800000 */
[----:B------:R-:W0:Y:S01]  /*9f80*/  SHFL.IDX PT, R14, R4, RZ, 0x181f ;  /* 0x00181fff040e7589 */ /* 0x000e2200000e0000 */
[----:B------:R-:W-:-:S03]  /*9f90*/  @P0 LEA R7, R28, UR42, 0x1 ;  /* 0x0000002a1c070c11 */ /* 0x000fc6000f8e08ff */
[----:B------:R-:W1:Y:S01]  /*9fa0*/  SHFL.IDX PT, R0, R5, RZ, 0x181f ;  /* 0x00181fff05007589 */ /* 0x000e6200000e0000 */
[----:B0-----:R-:W-:-:S03]  /*9fb0*/  @P0 LEA R2, P1, R22, R14, 0x1 ;  /* 0x0000000e16020211 */ /* 0x001fc600078208ff */
[----:B------:R-:W0:Y:S02]  /*9fc0*/  SHFL.IDX PT, R14, R4, 0x1, 0x181f ;  /* 0x00381f00040e7f89 */ /* 0x000e2400000e0000 */
        /* <DEDUP_REMOVED lines=20> */
[----:B------:R-:W0:Y:S02]  /*a110*/  SHFL.IDX PT, R14, R4, 0x4, 0x181f ;  /* 0x00981f00040e7f89 */ /* 0x000e2400000e0000 */
[----:B-1----:R-:W-:Y:S02]  /*a120*/  @P0 IADD3.X R3, RZ, R0, RZ, P1, !PT ;  /* 0x00000000ff030210 */ /* 0x002fe40000ffe4ff */
[----:B------:R-:W1:Y:S04]  /*a130*/  SHFL.IDX PT, R0, R5, 0x4, 0x181f ;  /* 0x00981f0005007f89 */ /* 0x000e6800000e0000 */
[----:B------:R0:W-:Y:S01]  /*a140*/  @P0 LDGSTS.E.BYPASS.LTC128B.128 [R9+0x1dc00], desc[UR36][R2.64], !P2 ;  /* 0x1dc0000002090fae */ /* 0x0001e2000d101d64 */
[----:B------:R-:W-:-:S13]  /*a150*/  ISETP.GE.AND P0, PT, R17, 0x41, PT ;  /* 0x000000411100780c */ /* 0x000fda0003f06270 */
[----:B------:R-:W-:Y:S02]  /*a160*/  @P0 LEA R7, R28, UR42, 0x1 ;  /* 0x0000002a1c070c11 */ /* 0x000fe4000f8e08ff */
[----:B0-----:R-:W-:Y:S02]  /*a170*/  @P0 LEA R2, P1, R22, R14, 0x1 ;  /* 0x0000000e16020211 */ /* 0x001fe400078208ff */
[----:B------:R0:W2:Y:S03]  /*a180*/  SHFL.IDX PT, R14, R4, 0x5, 0x181f ;  /* 0x00b81f00040e7f89 */ /* 0x0000a600000e0000 */
[----:B-1----:R-:W-:Y:S02]  /*a190*/  @P0 IMAD.X R3, RZ, RZ, R0, P1 ;  /* 0x000000ffff030224 */ /* 0x002fe400008e0600 */
[----:B------:R0:W1:Y:S04]  /*a1a0*/  SHFL.IDX PT, R0, R5, 0x5, 0x181f ;  /* 0x00b81f0005007f89 */ /* 0x00006800000e0000 */
[----:B------:R0:W-:Y:S02]  /*a1b0*/  @P0 LDGSTS.E.BYPASS.LTC128B.128 [R7+0x1e400], desc[UR36][R2.64], !P2 ;  /* 0x1e40000002070fae */ /* 0x0001e4000d101d64 */
.L_x_283:
        /* <DEDUP_REMOVED lines=12> */
[----:B------:R-:W-:-:S13]  /*a280*/  LOP3.LUT P2, RZ, R16, 0x20, RZ, 0xc0, !PT ;  /* 0x0000002010ff7812 */ /* 0x000fda000784c0ff */
[----:B0-----:R-:W-:Y:S05]  /*a290*/  @!P2 BRA `(.L_x_226) ;  /* 0x000000000004a947 */ /* 0x001fea0003800000 */
[----:B------:R-:W-:Y:S01]  /*a2a0*/  BPT.TRAP 0x1 ;  /* 0x000000040000795c */ /* 0x000fe20000300000 */
.L_x_226:
[----:B------:R-:W-:Y:S01]  /*a2b0*/  SYNCS.ARRIVE.TRANS64.A1T0 RZ, [UR42+0x32430], RZ ;  /* 0x032430ffffff79a7 */ /* 0x000fe2000810002a */
[----:B------:R-:W-:Y:S05]  /*a2c0*/  WARPSYNC.ALL ;  /* 0x0000000000007948 */ /* 0x000fea0003800000 */
[----:B------:R-:W-:Y:S01]  /*a2d0*/  UIADD3 UR4, UR42, 0x18400, URZ ;  /* 0x000184002a047890 */ /* 0x000fe2000fffe03f */
[----:B------:R-:W-:Y:S01]  /*a2e0*/  BAR.SYNC.DEFER_BLOCKING 0x8, 0x180 ;  /* 0x0206000000007b1d */ /* 0x000fe20000010000 */
[----:B------:R-:W-:Y:S02]  /*a2f0*/  USHF.R.S32.HI UR47, URZ, 0x1f, UR43 ;  /* 0x0000001f3f2f7899 */ /* 0x000fe4000801142b */
[----:B------:R-:W-:-:S06]  /*a300*/  ULOP3.LUT UP0, URZ, UR4, 0x3ff, URZ, 0xc0, !UPT ;  /* 0x000003ff043f7892 */ /* 0x000fcc000f80c03f */
        /* <DEDUP_REMOVED lines=9> */
[----:B------:R-:W-:Y:S02]  /*a3a0*/  IMAD.U32 R5, RZ, RZ, UR7 ;  /* 0x00000007ff057e24 */ /* 0x000fe4000f8e00ff */
[----:B------:R-:W-:Y:S02]  /*a3b0*/  IMAD.U32 R6, RZ, RZ, UR8 ;  /* 0x00000008ff067e24 */ /* 0x000fe4000f8e00ff */
[----:B------:R-:W-:-:S02]  /*a3c0*/  IMAD.U32 R10, RZ, RZ, UR4 ;  /* 0x00000004ff0a7e24 */ /* 0x000fc4000f8e00ff */
[----:B------:R-:W-:Y:S02]  /*a3d0*/  IMAD.U32 R11, RZ, RZ, UR5 ;  /* 0x00000005ff0b7e24 */ /* 0x000fe4000f8e00ff */
[----:B------:R-:W-:Y:S02]  /*a3e0*/  IMAD.MOV.U32 R8, RZ, RZ, 0x70 ;  /* 0x00000070ff087424 */ /* 0x000fe400078e00ff */
[----:B------:R-:W-:Y:S02]  /*a3f0*/  IMAD.MOV.U32 R12, RZ, RZ, 0x1 ;  /* 0x00000001ff0c7424 */ /* 0x000fe400078e00ff */
[----:B------:R-:W-:-:S07]  /*a400*/  IMAD.MOV.U32 R13, RZ, RZ, RZ ;  /* 0x000000ffff0d7224 */ /* 0x000fce00078e00ff */
[----:B------:R-:W-:-:S07]  /*a410*/  LEPC R20, `(.L_x_227) ;  /* 0x000000001014794e */ /* 0x000fce0000000000 */
[----:B0-----:R-:W-:Y:S05]  /*a420*/  CALL.ABS.NOINC R2 ;  /* 0x0000000002007343 */ /* 0x001fea0003c00000 */
.L_x_227:
[----:B------:R-:W0:Y:S01]  /*a430*/  LDC R6, c[0x0][0x448] ;  /* 0x00011200ff067b82 */ /* 0x000e220000000800 */
[----:B------:R-:W-:Y:S01]  /*a440*/  R2UR UR6, R29 ;  /* 0x000000001d0672ca */ /* 0x000fe200000e0000 */
[----:B------:R-:W-:Y:S01]  /*a450*/  ULDC.64 UR8, c[0x0][0x2d8] ;  /* 0x0000b60000087ab9 */ /* 0x000fe20000000a00 */
[----:B------:R-:W-:Y:S01]  /*a460*/  LEA R35, R36, R32, 0x7 ;  /* 0x0000002024237211 */ /* 0x000fe200078e38ff */
[----:B------:R-:W-:Y:S01]  /*a470*/  UIMAD.WIDE.U32 UR4, UR39, UR8, URZ ;  /* 0x00000008270472a5 */ /* 0x000fe2000f8e003f */
[----:B------:R-:W-:-:S03]  /*a480*/  LOP3.LUT R16, R16, 0xfffeffff, RZ, 0xc0, !PT ;  /* 0xfffeffff10107812 */ /* 0x000fc600078ec0ff */
[----:B------:R-:W-:-:S06]  /*a490*/  IMAD.MOV.U32 R7, RZ, RZ, R35 ;  /* 0x000000ffff077224 */ /* 0x000fcc00078e0023 */
[----:B------:R-:W-:-:S04]  /*a4a0*/  UIMAD UR6, UR6, UR8, URZ ;  /* 0x00000008060672a4 */ /* 0x000fc8000f8e023f */
[----:B------:R-:W-:-:S03]  /*a4b0*/  UIMAD UR6, UR39, UR9, UR6 ;  /* 0x00000009270672a4 */ /* 0x000fc6000f8e0206 */
[----:B------:R-:W-:Y:S01]  /*a4c0*/  ULDC.64 UR8, c[0x0][0x2e0] ;  /* 0x0000b80000087ab9 */ /* 0x000fe20000000a00 */
[----:B------:R-:W-:Y:S01]  /*a4d0*/  UIADD3 UR5, UR5, UR6, URZ ;  /* 0x0000000605057290 */ /* 0x000fe2000fffe03f */
[----:B0-----:R-:W-:Y:S01]  /*a4e0*/  ISETP.NE.AND P0, PT, R6, 0x1, PT ;  /* 0x000000010600780c */ /* 0x001fe20003f05270 */
[----:B------:R-:W-:Y:S02]  /*a4f0*/  UIMAD UR6, UR47, UR8, URZ ;  /* 0x000000082f0672a4 */ /* 0x000fe4000f8e023f */
[----:B------:R-:W-:Y:S02]  /*a500*/  UIMAD.WIDE.U32 UR4, UR43, UR8, UR4 ;  /* 0x000000082b0472a5 */ /* 0x000fe4000f8e0004 */
[----:B------:R-:W-:-:S04]  /*a510*/  UIMAD UR6, UR43, UR9, UR6 ;  /* 0x000000092b0672a4 */ /* 0x000fc8000f8e0206 */
[----:B------:R-:W-:Y:S01]  /*a520*/  IMAD.U32 R4, RZ, RZ, UR4 ;  /* 0x00000004ff047e24 */ /* 0x000fe2000f8e00ff */
[----:B------:R-:W-:Y:S02]  /*a530*/  UIADD3 UR6, UR5, UR6, URZ ;  /* 0x0000000605067290 */ /* 0x000fe4000fffe03f */
[----:B------:R-:W-:Y:S01]  /*a540*/  IMAD.U32 R5, RZ, RZ, UR5 ;  /* 0x00000005ff057e24 */ /* 0x000fe2000f8e00ff */
[----:B------:R-:W0:Y:S01]  /*a550*/  @P0 LDC R0, c[0x0][0x44c] ;  /* 0x00011300ff000b82 */ /* 0x000e220000000800 */
[----:B------:R-:W-:Y:S01]  /*a560*/  IMAD.MOV.U32 R2, RZ, RZ, R4 ;  /* 0x000000ffff027224 */ /* 0x000fe200078e0004 */
[----:B------:R-:W-:Y:S01]  /*a570*/  ULDC.64 UR4, c[0x0][0x2d0] ;  /* 0x0000b40000047ab9 */ /* 0x000fe20000000a00 */
[----:B------:R-:W-:-:S05]  /*a580*/  @P0 LOP3.LUT R16, R16, 0x10000, RZ, 0xfc, !PT ;  /* 0x0001000010100812 */ /* 0x000fca00078efcff */
[----:B------:R-:W1:Y:S01]  /*a590*/  @P0 LDC R3, c[0x0][0x450] ;  /* 0x00011400ff030b82 */ /* 0x000e620000000800 */
[----:B0-----:R-:W-:-:S05]  /*a5a0*/  @P0 IMAD.HI.U32 R0, R35, R0, RZ ;  /* 0x0000000023000227 */ /* 0x001fca00078e00ff */
[----:B-1----:R-:W-:Y:S01]  /*a5b0*/  @P0 SHF.R.U32.HI R7, RZ, R3, R0 ;  /* 0x00000003ff070219 */ /* 0x002fe20000011600 */
[----:B------:R-:W-:-:S03]  /*a5c0*/  IMAD.U32 R3, RZ, RZ, UR6 ;  /* 0x00000006ff037e24 */ /* 0x000fc6000f8e00ff */
[----:B------:R-:W-:Y:S01]  /*a5d0*/  SHF.R.S32.HI R0, RZ, 0x1f, R7 ;  /* 0x0000001fff007819 */ /* 0x000fe20000011407 */
[C---:B------:R-:W-:Y:S01]  /*a5e0*/  IMAD.WIDE.U32 R2, R7.reuse, UR4, R2 ;  /* 0x0000000407027c25 */ /* 0x040fe2000f8e0002 */
[----:B------:R-:W-:-:S03]  /*a5f0*/  IADD3 R4, -R7, RZ, RZ ;  /* 0x000000ff07047210 */ /* 0x000fc60007ffe1ff */
[----:B------:R-:W-:Y:S02]  /*a600*/  IMAD R0, R0, UR4, RZ ;  /* 0x0000000400007c24 */ /* 0x000fe4000f8e02ff */
[----:B------:R-:W-:Y:S02]  /*a610*/  IMAD R5, R6, R4, R35 ;  /* 0x0000000406057224 */ /* 0x000fe400078e0223 */
[----:B------:R-:W-:Y:S01]  /*a620*/  IMAD R9, R7, UR5, R0 ;  /* 0x0000000507097c24 */ /* 0x000fe2000f8e0200 */
[----:B------:R-:W-:Y:S02]  /*a630*/  ULDC.64 UR4, c[0x0][0x2c8] ;  /* 0x0000b20000047ab9 */ /* 0x000fe40000000a00 */
[----:B------:R-:W-:Y:S01]  /*a640*/  SHF.R.S32.HI R0, RZ, 0x1f, R5 ;  /* 0x0000001fff007819 */ /* 0x000fe20000011405 */
[----:B------:R-:W-:-:S04]  /*a650*/  IMAD.IADD R3, R3, 0x1, R9 ;  /* 0x0000000103037824 */ /* 0x000fc800078e0209 */
[----:B------:R-:W-:Y:S02]  /*a660*/  IMAD R0, R0, UR4, RZ ;  /* 0x0000000400007c24 */ /* 0x000fe4000f8e02ff */
[----:B------:R-:W-:-:S04]  /*a670*/  IMAD.WIDE.U32 R2, R5, UR4, R2 ;  /* 0x0000000405027c25 */ /* 0x000fc8000f8e0002 */
[----:B------:R-:W-:Y:S01]  /*a680*/  IMAD R7, R5, UR5, R0 ;  /* 0x0000000505077c24 */ /* 0x000fe2000f8e0200 */
[----:B------:R-:W-:Y:S02]  /*a690*/  ULDC.64 UR4, c[0x0][0x280] ;  /* 0x0000a00000047ab9 */ /* 0x000fe40000000a00 */
[----:B------:R-:W-:Y:S01]  /*a6a0*/  LEA R0, P0, R2, UR4, 0x1 ;  /* 0x0000000402007c11 */ /* 0x000fe2000f8008ff */
[----:B------:R-:W-:Y:S01]  /*a6b0*/  IMAD.IADD R3, R3, 0x1, R7 ;  /* 0x0000000103037824 */ /* 0x000fe200078e0207 */
[----:B------:R-:W-:-:S04]  /*a6c0*/  ULDC UR4, c[0x0][0x2b8] ;  /* 0x0000ae0000047ab9 */ /* 0x000fc80000000800 */
[----:B------:R-:W-:Y:S01]  /*a6d0*/  LEA.HI.X R4, R2, UR5, R3, 0x1, P0 ;  /* 0x0000000502047c11 */ /* 0x000fe200080f0c03 */
[----:B------:R-:W-:Y:S01]  /*a6e0*/  UMOV UR5, 0xffffffff ;  /* 0xffffffff00057882 */ /* 0x000fe20000000000 */
[----:B------:R-:W-:Y:S02]  /*a6f0*/  ISETP.GE.AND P0, PT, R22, UR4, PT ;  /* 0x0000000416007c0c */ /* 0x000fe4000bf06270 */
[----:B------:R-:W-:Y:S11]  /*a700*/  BRA.DIV UR5, `(.L_x_228) ;  /* 0x00000036056c7947 */ /* 0x000ff6000b800000 */
[----:B------:R-:W0:Y:S01]  /*a710*/  LDC R2, c[0x0][0x448] ;  /* 0x00011200ff027b82 */ /* 0x000e220000000800 */
[----:B------:R-:W1:Y:S01]  /*a720*/  SHFL.IDX PT, R14, R0, RZ, 0x181f ;  /* 0x00181fff000e7589 */ /* 0x000e6200000e0000 */
[----:B------:R-:W-:Y:S01]  /*a730*/  ULDC UR4, c[0x0][0x288] ;  /* 0x0000a20000047ab9 */ /* 0x000fe20000000800 */
[----:B------:R-:W-:Y:S01]  /*a740*/  IMAD R6, R36, 0x80, R37 ;  /* 0x0000008024067824 */ /* 0x000fe200078e0225 */
[----:B------:R-:W-:Y:S01]  /*a750*/  LOP3.LUT R16, R16, 0xffffefff, RZ, 0xc0, !PT ;  /* 0xffffefff10107812 */ /* 0x000fe200078ec0ff */
[----:B------:R-:W2:Y:S02]  /*a760*/  SHFL.IDX PT, R3, R4, RZ, 0x181f ;  /* 0x00181fff04037589 */ /* 0x000ea400000e0000 */
[C---:B------:R-:W-:Y:S02]  /*a770*/  VIADD R8, R6.reuse, 0x10 ;  /* 0x0000001006087836 */ /* 0x040fe40000000000 */
[----:B------:R-:W-:Y:S01]  /*a780*/  SHFL.IDX PT, R7, R4, 0x1, 0x181f ;  /* 0x00381f0004077f89 */ /* 0x000fe200000e0000 */
[----:B------:R-:W-:-:S03]  /*a790*/  VIADD R9, R6, 0x40 ;  /* 0x0000004006097836 */ /* 0x000fc60000000000 */
[----:B------:R-:W-:Y:S04]  /*a7a0*/  SHFL.IDX PT, R20, R4, 0x2, 0x181f ;  /* 0x00581f0004147f89 */ /* 0x000fe800000e0000 */
[----:B------:R-:W-:Y:S01]  /*a7b0*/  SHFL.IDX PT, R10, R4, 0x5, 0x181f ;  /* 0x00b81f00040a7f89 */ /* 0x000fe200000e0000 */
[----:B0-----:R-:W-:-:S05]  /*a7c0*/  IMAD R5, R2, UR4, RZ ;  /* 0x0000000402057c24 */ /* 0x001fca000f8e02ff */
[-C--:B------:R-:W-:Y:S02]  /*a7d0*/  ISETP.GE.AND P3, PT, R6, R5.reuse, PT ;  /* 0x000000050600720c */ /* 0x080fe40003f66270 */
[-C--:B------:R-:W-:Y:S01]  /*a7e0*/  ISETP.GE.AND P2, PT, R8, R5.reuse, PT ;  /* 0x000000050800720c */ /* 0x080fe20003f46270 */
[----:B------:R-:W-:Y:S01]  /*a7f0*/  VIADD R8, R6, 0x20 ;  /* 0x0000002006087836 */ /* 0x000fe20000000000 */
[----:B------:R-:W-:-:S04]  /*a800*/  ISETP.GE.AND P4, PT, R9, R5, PT ;  /* 0x000000050900720c */ /* 0x000fc80003f86270 */
[----:B------:R-:W-:Y:S01]  /*a810*/  ISETP.GE.AND P6, PT, R8, R5, PT ;  /* 0x000000050800720c */ /* 0x000fe20003fc6270 */
[----:B------:R-:W-:-:S04]  /*a820*/  VIADD R8, R6, 0x30 ;  /* 0x0000003006087836 */ /* 0x000fc80000000000 */
[----:B-1----:R-:W-:Y:S02]  /*a830*/  @!P3 LEA R2, P1, R22, R14, 0x1 ;  /* 0x0000000e1602b211 */ /* 0x002fe400078208ff */
[----:B------:R-:W0:Y:S01]  /*a840*/  SHFL.IDX PT, R14, R0, 0x1, 0x181f ;  /* 0x00381f00000e7f89 */ /* 0x000e2200000e0000 */
[----:B------:R-:W-:Y:S02]  /*a850*/  ISETP.GE.AND P5, PT, R8, R5, PT ;  /* 0x000000050800720c */ /* 0x000fe40003fa6270 */
[----:B--2---:R-:W-:Y:S01]  /*a860*/  @!P3 IMAD.X R3, RZ, RZ, R3, P1 ;  /* 0x000000ffff03b224 */ /* 0x004fe200008e0603 */
[----:B------:R-:W-:Y:S01]  /*a870*/  @!P3 LEA R9, R28, UR42, 0x1 ;  /* 0x0000002a1c09bc11 */ /* 0x000fe2000f8e08ff */
[----:B------:R-:W-:Y:S01]  /*a880*/  SHFL.IDX PT, R8, R4, 0x4, 0x181f ;  /* 0x00981f0004087f89 */ /* 0x000fe200000e0000 */
[----:B------:R-:W-:Y:S02]  /*a890*/  @P3 LOP3.LUT R16, R16, 0x1000, RZ, 0xfc, !PT ;  /* 0x0000100010103812 */ /* 0x000fe400078efcff */
[----:B------:R-:W-:Y:S01]  /*a8a0*/  @!P2 LEA R21, R28, UR42, 0x1 ;  /* 0x0000002a1c15ac11 */ /* 0x000fe2000f8e08ff */
[----:B------:R1:W-:Y:S01]  /*a8b0*/  @!P3 LDGSTS.E.BYPASS.LTC128B.128 [R9+0x18400], desc[UR36][R2.64], !P0 ;  /* 0x184000000209bfae */ /* 0x0003e2000c101d64 */
[----:B------:R-:W-:-:S04]  /*a8c0*/  LOP3.LUT R16, R16, 0xfffff7ff, RZ, 0xc0, !PT ;  /* 0xfffff7ff10107812 */ /* 0x000fc800078ec0ff */
[----:B------:R-:W-:-:S04]  /*a8d0*/  @P2 LOP3.LUT R16, R16, 0x800, RZ, 0xfc, !PT ;  /* 0x0000080010102812 */ /* 0x000fc800078efcff */
[----:B------:R-:W-:Y:S01]  /*a8e0*/  LOP3.LUT R16, R16, 0xfffffbff, RZ, 0xc0, !PT ;  /* 0xfffffbff10107812 */ /* 0x000fe200078ec0ff */
[----:B-1----:R-:W-:Y:S01]  /*a8f0*/  VIADD R2, R6, 0x50 ;  /* 0x0000005006027836 */ /* 0x002fe20000000000 */
[----:B------:R-:W-:Y:S02]  /*a900*/  SHFL.IDX PT, R9, R0, 0x5, 0x181f ;  /* 0x00b81f0000097f89 */ /* 0x000fe400000e0000 */
[----:B------:R-:W-:Y:S02]  /*a910*/  @P6 LOP3.LUT R16, R16, 0x400, RZ, 0xfc, !PT ;  /* 0x0000040010106812 */ /* 0x000fe400078efcff */
[----:B0-----:R-:W-:Y:S02]  /*a920*/  @!P2 LEA R12, P1, R22, R14, 0x1 ;  /* 0x0000000e160ca211 */ /* 0x001fe400078208ff */
[----:B------:R-:W0:Y:S01]  /*a930*/  SHFL.IDX PT, R14, R0, 0x2, 0x181f ;  /* 0x00581f00000e7f89 */ /* 0x000e2200000e0000 */
[----:B------:R-:W-:Y:S02]  /*a940*/  ISETP.GE.AND P3, PT, R2, R5, PT ;  /* 0x000000050200720c */ /* 0x000fe40003f66270 */
[----:B------:R-:W-:Y:S01]  /*a950*/  @!P2 IADD3.X R11, RZ, R7, RZ, P1, !PT ;  /* 0x00000007ff0ba210 */ /* 0x000fe20000ffe4ff */
[----:B------:R-:W-:Y:S01]  /*a960*/  @!P2 IMAD.MOV.U32 R2, RZ, RZ, R12 ;  /* 0x000000ffff02a224 */ /* 0x000fe200078e000c */
[----:B------:R-:W-:Y:S01]  /*a970*/  SHFL.IDX PT, R7, R4, 0x3, 0x181f ;  /* 0x00781f0004077f89 */ /* 0x000fe200000e0000 */
[----:B------:R-:W-:-:S02]  /*a980*/  LOP3.LUT R16, R16, 0xfffffdff, RZ, 0xc0, !PT ;  /* 0xfffffdff10107812 */ /* 0x000fc400078ec0ff */
[----:B------:R-:W-:Y:S02]  /*a990*/  @!P2 IMAD.MOV.U32 R3, RZ, RZ, R11 ;  /* 0x000000ffff03a224 */ /* 0x000fe400078e000b */
[----:B------:R-:W-:Y:S01]  /*a9a0*/  SHFL.IDX PT, R11, R0, 0x6, 0x181f ;  /* 0x00d81f00000b7f89 */ /* 0x000fe200000e0000 */
[----:B------:R-:W-:-:S03]  /*a9b0*/  @P5 LOP3.LUT R16, R16, 0x200, RZ, 0xfc, !PT ;  /* 0x0000020010105812 */ /* 0x000fc600078efcff */
[----:B------:R1:W-:Y:S01]  /*a9c0*/  @!P2 LDGSTS.E.BYPASS.LTC128B.128 [R21+0x18c00], desc[UR36][R2.64], !P0 ;  /* 0x18c000000215afae */ /* 0x0003e2000c101d64 */
[----:B------:R-:W-:-:S04]  /*a9d0*/  LOP3.LUT R16, R16, 0xfffffeff, RZ, 0xc0, !PT ;  /* 0xfffffeff10107812 */ /* 0x000fc800078ec0ff */
[----:B------:R-:W-:-:S04]  /*a9e0*/  @P4 LOP3.LUT R16, R16, 0x100, RZ, 0xfc, !PT ;  /* 0x0000010010104812 */ /* 0x000fc800078efcff */
[----:B------:R-:W-:Y:S02]  /*a9f0*/  LOP3.LUT R16, R16, 0xffffff7f, RZ, 0xc0, !PT ;  /* 0xffffff7f10107812 */ /* 0x000fe400078ec0ff */
[----:B0-----:R-:W-:Y:S01]  /*aa00*/  @!P6 LEA R15, P1, R22, R14, 0x1 ;  /* 0x0000000e160fe211 */ /* 0x001fe200078208ff */
[----:B-1----:R-:W-:Y:S01]  /*aa10*/  SHFL.IDX PT, R2, R4, 0x6, 0x181f ;  /* 0x00d81f0004027f89 */ /* 0x002fe200000e0000 */
[----:B------:R-:W-:Y:S01]  /*aa20*/  VIADD R3, R6, 0x60 ;  /* 0x0000006006037836 */ /* 0x000fe20000000000 */
[C---:B------:R-:W-:Y:S02]  /*aa30*/  @!P6 LEA R21, R28.reuse, UR42, 0x1 ;  /* 0x0000002a1c15ec11 */ /* 0x040fe4000f8e08ff */
[----:B------:R-:W0:Y:S01]  /*aa40*/  SHFL.IDX PT, R14, R0, 0x3, 0x181f ;  /* 0x00781f00000e7f89 */ /* 0x000e2200000e0000 */
[----:B------:R-:W-:Y:S01]  /*aa50*/  @!P6 IMAD.X R20, RZ, RZ, R20, P1 ;  /* 0x000000ffff14e224 */ /* 0x000fe200008e0614 */
[----:B------:R-:W-:Y:S02]  /*aa60*/  ISETP.GE.AND P2, PT, R3, R5, PT ;  /* 0x000000050300720c */ /* 0x000fe40003f46270 */
[----:B------:R-:W-:Y:S01]  /*aa70*/  SHFL.IDX PT, R4, R4, 0x7, 0x181f ;  /* 0x00f81f0004047f89 */ /* 0x000fe200000e0000 */
[----:B------:R-:W-:Y:S01]  /*aa80*/  @!P6 IMAD.MOV.U32 R3, RZ, RZ, R20 ;  /* 0x000000ffff03e224 */ /* 0x000fe200078e0014 */
[----:B------:R-:W-:-:S02]  /*aa90*/  @!P4 LEA R20, R28, UR42, 0x1 ;  /* 0x0000002a1c14cc11 */ /* 0x000fc4000f8e08ff */
[----:B------:R-:W-:-:S04]  /*aaa0*/  @P3 LOP3.LUT R16, R16, 0x80, RZ, 0xfc, !PT ;  /* 0x0000008010103812 */ /* 0x000fc800078efcff */
[----:B------:R-:W-:-:S04]  /*aab0*/  LOP3.LUT R16, R16, 0xffffffbf, RZ, 0xc0, !PT ;  /* 0xffffffbf10107812 */ /* 0x000fc800078ec0ff */
[----:B------:R-:W-:Y:S02]  /*aac0*/  @P2 LOP3.LUT R16, R16, 0x40, RZ, 0xfc, !PT ;  /* 0x0000004010102812 */ /* 0x000fe400078efcff */
[----:B0-----:R-:W-:-:S05]  /*aad0*/  @!P5 LEA R13, P1, R22, R14, 0x1 ;  /* 0x0000000e160dd211 */ /* 0x001fca00078208ff */
[----:B------:R-:W-:Y:S02]  /*aae0*/  @!P5 IMAD.X R14, RZ, RZ, R7, P1 ;  /* 0x000000ffff0ed224 */ /* 0x000fe400008e0607 */
[----:B------:R-:W0:Y:S02]  /*aaf0*/  SHFL.IDX PT, R7, R0, 0x4, 0x181f ;  /* 0x00981f0000077f89 */ /* 0x000e2400000e0000 */
[----:B0-----:R-:W-:-:S04]  /*ab00*/  @!P4 LEA R7, P1, R22, R7, 0x1 ;  /* 0x000000071607c211 */ /* 0x001fc800078208ff */
[----:B------:R-:W-:Y:S02]  /*ab10*/  @!P4 IADD3.X R8, RZ, R8, RZ, P1, !PT ;  /* 0x00000008ff08c210 */ /* 0x000fe40000ffe4ff */
[----:B------:R-:W-:-:S05]  /*ab20*/  @!P3 LEA R9, P1, R22, R9, 0x1 ;  /* 0x000000091609b211 */ /* 0x000fca00078208ff */
[----:B------:R-:W-:Y:S01]  /*ab30*/  @!P3 IMAD.X R10, RZ, RZ, R10, P1 ;  /* 0x000000ffff0ab224 */ /* 0x000fe200008e060a */
[----:B------:R-:W-:-:S04]  /*ab40*/  @!P2 LEA R11, P1, R22, R11, 0x1 ;  /* 0x0000000b160ba211 */ /* 0x000fc800078208ff */
[----:B------:R-:W-:Y:S01]  /*ab50*/  @!P2 IADD3.X R12, RZ, R2, RZ, P1, !PT ;  /* 0x00000002ff0ca210 */ /* 0x000fe20000ffe4ff */
[----:B------:R-:W-:Y:S01]  /*ab60*/  @!P6 IMAD.MOV.U32 R2, RZ, RZ, R15 ;  /* 0x000000ffff02e224 */ /* 0x000fe200078e000f */
[----:B------:R-:W-:-:S04]  /*ab70*/  @!P5 LEA R15, R28, UR42, 0x1 ;  /* 0x0000002a1c0fdc11 */ /* 0x000fc8000f8e08ff */
[----:B------:R0:W-:Y:S02]  /*ab80*/  @!P6 LDGSTS.E.BYPASS.LTC128B.128 [R21+0x19400], desc[UR36][R2.64], !P0 ;  /* 0x194000000215efae */ /* 0x0001e4000c101d64 */
[----:B0-----:R-:W-:Y:S02]  /*ab90*/  @!P5 IMAD.MOV.U32 R2, RZ, RZ, R13 ;  /* 0x000000ffff02d224 */ /* 0x001fe400078e000d */
[----:B------:R-:W-:Y:S02]  /*aba0*/  @!P5 IMAD.MOV.U32 R3, RZ, RZ, R14 ;  /* 0x000000ffff03d224 */ /* 0x000fe400078e000e */
[----:B------:R0:W1:Y:S04]  /*abb0*/  SHFL.IDX PT, R14, R0, 0x7, 0x181f ;  /* 0x00f81f00000e7f89 */ /* 0x00006800000e0000 */
[----:B------:R2:W-:Y:S02]  /*abc0*/  @!P5 LDGSTS.E.BYPASS.LTC128B.128 [R15+0x19c00], desc[UR36][R2.64], !P0 ;  /* 0x19c00000020fdfae */ /* 0x0005e4000c101d64 */
[----:B--2---:R-:W-:Y:S01]  /*abd0*/  @!P4 IMAD.MOV.U32 R2, RZ, RZ, R7 ;  /* 0x000000ffff02c224 */ /* 0x004fe200078e0007 */
[----:B------:R-:W-:-:S02]  /*abe0*/  @!P4 MOV R3, R8 ;  /* 0x000000080003c202 */ /* 0x000fc40000000f00 */
[----:B------:R-:W-:-:S03]  /*abf0*/  @!P3 LEA R7, R28, UR42, 0x1 ;  /* 0x0000002a1c07bc11 */ /* 0x000fc6000f8e08ff */
[----:B------:R2:W-:Y:S02]  /*ac00*/  @!P4 LDGSTS.E.BYPASS.LTC128B.128 [R20+0x1a400], desc[UR36][R2.64], !P0 ;  /* 0x1a4000000214cfae */ /* 0x0005e4000c101d64 */
[----:B--2---:R-:W-:Y:S01]  /*ac10*/  @!P3 IMAD.MOV.U32 R2, RZ, RZ, R9 ;  /* 0x000000ffff02b224 */ /* 0x004fe200078e0009 */
[----:B------:R-:W-:Y:S01]  /*ac20*/  @!P2 LEA R9, R28, UR42, 0x1 ;  /* 0x0000002a1c09ac11 */ /* 0x000fe2000f8e08ff */
[----:B------:R-:W-:-:S05]  /*ac30*/  @!P3 IMAD.MOV.U32 R3, RZ, RZ, R10 ;  /* 0x000000ffff03b224 */ /* 0x000fca00078e000a */
[----:B------:R2:W-:Y:S02]  /*ac40*/  @!P3 LDGSTS.E.BYPASS.LTC128B.128 [R7+0x1ac00], desc[UR36][R2.64], !P0 ;  /* 0x1ac000000207bfae */ /* 0x0005e4000c101d64 */
[----:B--2---:R-:W-:Y:S02]  /*ac50*/  @!P2 IMAD.MOV.U32 R2, RZ, RZ, R11 ;  /* 0x000000ffff02a224 */ /* 0x004fe400078e000b */
[----:B------:R-:W-:-:S05]  /*ac60*/  @!P2 IMAD.MOV.U32 R3, RZ, RZ, R12 ;  /* 0x000000ffff03a224 */ /* 0x000fca00078e000c */
[----:B-1----:R0:W-:Y:S02]  /*ac70*/  @!P2 LDGSTS.E.BYPASS.LTC128B.128 [R9+0x1b400], desc[UR36][R2.64], !P0 ;  /* 0x1b4000000209afae */ /* 0x0021e4000c101d64 */
.L_x_300:
[----:B------:R-:W-:Y:S01]  /*ac80*/  VIADD R6, R6, 0x70 ;  /* 0x0000007006067836 */ /* 0x000fe20000000000 */
[----:B------:R-:W-:-:S04]  /*ac90*/  LOP3.LUT R16, R16, 0xffffdfff, RZ, 0xc0, !PT ;  /* 0xffffdfff10107812 */ /* 0x000fc800078ec0ff */
[----:B------:R-:W-:-:S13]  /*aca0*/  ISETP.GE.AND P2, PT, R6, R5, PT ;  /* 0x000000050600720c */ /* 0x000fda0003f46270 */
[----:B0-----:R-:W-:Y:S02]  /*acb0*/  @!P2 LEA R2, P1, R22, R14, 0x1 ;  /* 0x0000000e1602a211 */ /* 0x001fe400078208ff */
[----:B------:R-:W-:Y:S02]  /*acc0*/  @!P2 LEA R5, R28, UR42, 0x1 ;  /* 0x0000002a1c05ac11 */ /* 0x000fe4000f8e08ff */
[----:B------:R-:W-:Y:S02]  /*acd0*/  @!P2 IADD3.X R3, RZ, R4, RZ, P1, !PT ;  /* 0x00000004ff03a210 */ /* 0x000fe40000ffe4ff */
[----:B------:R-:W-:-:S03]  /*ace0*/  @P2 LOP3.LUT R16, R16, 0x2000, RZ, 0xfc, !PT ;  /* 0x0000200010102812 */ /* 0x000fc600078efcff */
        /* <DEDUP_REMOVED lines=8> */
[----:B------:R-:W-:Y:S02]  /*ad70*/  UIADD3 UR4, UR42, 0x22400, URZ ;  /* 0x000224002a047890 */ /* 0x000fe4000fffe03f */
[----:B------:R-:W-:Y:S02]  /*ad80*/  SYNCS.ARRIVE.TRANS64.A1T0 RZ, [UR42+0x32400], RZ ;  /* 0x032400ffffff79a7 */ /* 0x000fe4000810002a */
[----:B------:R-:W-:-:S06]  /*ad90*/  ULOP3.LUT UP0, URZ, UR4, 0x3ff, URZ, 0xc0, !UPT ;  /* 0x000003ff043f7892 */ /* 0x000fcc000f80c03f */
[----:B------:R-:W-:-:S13]  /*ada0*/  PLOP3.LUT P0, PT, PT, PT, UP0, 0x80, 0x0 ;  /* 0x000000000000781c */ /* 0x000fda0003f0f008 */
[----:B0-----:R-:W-:Y:S05]  /*adb0*/  @!P0 BRA `(.L_x_229) ;  /* 0x0000000000408947 */ /* 0x001fea0003800000 */
        /* <DEDUP_REMOVED lines=16> */
.L_x_229:
[----:B------:R-:W0:Y:S01]  /*aec0*/  LDC R2, c[0x0][0x448] ;  /* 0x00011200ff027b82 */ /* 0x000e220000000800 */
[----:B------:R-:W-:Y:S01]  /*aed0*/  R2UR UR6, R29 ;  /* 0x000000001d0672ca */ /* 0x000fe200000e0000 */
[----:B------:R-:W-:Y:S01]  /*aee0*/  ULDC.64 UR8, c[0x0][0x3d8] ;  /* 0x0000f60000087ab9 */ /* 0x000fe20000000a00 */
[----:B------:R-:W-:Y:S01]  /*aef0*/  ULDC UR7, c[0x0][0x448] ;  /* 0x0001120000077ab9 */ /* 0x000fe20000000800 */
[----:B------:R-:W-:-:S10]  /*af00*/  UIMAD.WIDE.U32 UR4, UR39, UR8, URZ ;  /* 0x00000008270472a5 */ /* 0x000fd4000f8e003f */
[----:B------:R-:W-:-:S04]  /*af10*/  UIMAD UR6, UR6, UR8, URZ ;  /* 0x00000008060672a4 */ /* 0x000fc8000f8e023f */
[----:B------:R-:W-:-:S03]  /*af20*/  UIMAD UR6, UR39, UR9, UR6 ;  /* 0x00000009270672a4 */ /* 0x000fc6000f8e0206 */
[----:B------:R-:W-:Y:S01]  /*af30*/  ULDC.64 UR8, c[0x0][0x3e0] ;  /* 0x0000f80000087ab9 */ /* 0x000fe20000000a00 */
[----:B------:R-:W-:Y:S01]  /*af40*/  UIADD3 UR5, UR5, UR6, URZ ;  /* 0x0000000605057290 */ /* 0x000fe2000fffe03f */
[----:B0-----:R-:W-:Y:S01]  /*af50*/  ISETP.NE.AND P6, PT, R2, 0x1, PT ;  /* 0x000000010200780c */ /* 0x001fe20003fc5270 */
[----:B------:R-:W-:Y:S01]  /*af60*/  IMAD.MOV.U32 R2, RZ, RZ, R35 ;  /* 0x000000ffff027224 */ /* 0x000fe200078e0023 */
[----:B------:R-:W-:Y:S02]  /*af70*/  UIMAD UR6, UR47, UR8, URZ ;  /* 0x000000082f0672a4 */ /* 0x000fe4000f8e023f */
[----:B------:R-:W-:Y:S02]  /*af80*/  UIMAD.WIDE.U32 UR4, UR43, UR8, UR4 ;  /* 0x000000082b0472a5 */ /* 0x000fe4000f8e0004 */
[----:B------:R-:W-:-:S03]  /*af90*/  UIMAD UR6, UR43, UR9, UR6 ;  /* 0x000000092b0672a4 */ /* 0x000fc6000f8e0206 */
[----:B------:R-:W-:Y:S01]  /*afa0*/  ULDC.64 UR8, c[0x0][0x3d0] ;  /* 0x0000f40000087ab9 */ /* 0x000fe20000000a00 */
[----:B------:R-:W-:Y:S01]  /*afb0*/  UIADD3 UR5, UR5, UR6, URZ ;  /* 0x0000000605057290 */ /* 0x000fe2000fffe03f */
[----:B------:R-:W-:Y:S02]  /*afc0*/  MOV R9, UR8 ;  /* 0x0000000800097c02 */ /* 0x000fe40008000f00 */
[----:B------:R-:W0:Y:S08]  /*afd0*/  @P6 LDC R0, c[0x0][0x44c] ;  /* 0x00011300ff006b82 */ /* 0x000e300000000800 */
[----:B------:R-:W1:Y:S01]  /*afe0*/  @P6 LDC R3, c[0x0][0x450] ;  /* 0x00011400ff036b82 */ /* 0x000e620000000800 */
[----:B0-----:R-:W-:-:S05]  /*aff0*/  @P6 IMAD.HI.U32 R0, R35, R0, RZ ;  /* 0x0000000023006227 */ /* 0x001fca00078e00ff */
[----:B-1----:R-:W-:-:S05]  /*b000*/  @P6 SHF.R.U32.HI R2, RZ, R3, R0 ;  /* 0x00000003ff026219 */ /* 0x002fca0000011600 */
[----:B------:R-:W-:-:S04]  /*b010*/  IMAD.MOV R0, RZ, RZ, -R2 ;  /* 0x000000ffff007224 */ /* 0x000fc800078e0a02 */
[----:B------:R-:W-:Y:S01]  /*b020*/  IMAD R5, R0, UR7, R35 ;  /* 0x0000000700057c24 */ /* 0x000fe2000f8e0223 */
[----:B------:R-:W-:-:S05]  /*b030*/  SHF.R.S32.HI R0, RZ, 0x1f, R2 ;  /* 0x0000001fff007819 */ /* 0x000fca0000011402 */
[----:B------:R-:W-:Y:S01]  /*b040*/  IMAD R3, R0, UR8, RZ ;  /* 0x0000000800037c24 */ /* 0x000fe2000f8e02ff */
[----:B------:R-:W-:-:S03]  /*b050*/  SHF.R.S32.HI R0, RZ, 0x1f, R5 ;  /* 0x0000001fff007819 */ /* 0x000fc60000011405 */
[C---:B------:R-:W-:Y:S02]  /*b060*/  IMAD R7, R2.reuse, UR9, R3 ;  /* 0x0000000902077c24 */ /* 0x040fe4000f8e0203 */
[----:B------:R-:W-:Y:S01]  /*b070*/  IMAD.WIDE.U32 R2, R2, R9, UR4 ;  /* 0x0000000402027e25 */ /* 0x000fe2000f8e0009 */
[----:B------:R-:W-:-:S03]  /*b080*/  ULDC.64 UR4, c[0x0][0x3c8] ;  /* 0x0000f20000047ab9 */ /* 0x000fc60000000a00 */
[----:B------:R-:W-:Y:S02]  /*b090*/  IMAD.IADD R3, R3, 0x1, R7 ;  /* 0x0000000103037824 */ /* 0x000fe400078e0207 */
[----:B------:R-:W-:Y:S02]  /*b0a0*/  IMAD R0, R0, UR4, RZ ;  /* 0x0000000400007c24 */ /* 0x000fe4000f8e02ff */
[----:B------:R-:W-:-:S04]  /*b0b0*/  IMAD.WIDE.U32 R2, R5, UR4, R2 ;  /* 0x0000000405027c25 */ /* 0x000fc8000f8e0002 */
[----:B------:R-:W-:Y:S01]  /*b0c0*/  IMAD R7, R5, UR5, R0 ;  /* 0x0000000505077c24 */ /* 0x000fe2000f8e0200 */
[----:B------:R-:W-:Y:S02]  /*b0d0*/  ULDC.64 UR4, c[0x0][0x390] ;  /* 0x0000e40000047ab9 */ /* 0x000fe40000000a00 */
[C---:B------:R-:W-:Y:S01]  /*b0e0*/  LEA R0, P0, R2.reuse, UR4, 0x1 ;  /* 0x0000000402007c11 */ /* 0x040fe2000f8008ff */
[----:B------:R-:W-:Y:S01]  /*b0f0*/  IMAD.IADD R3, R3, 0x1, R7 ;  /* 0x0000000103037824 */ /* 0x000fe200078e0207 */
[----:B------:R-:W-:Y:S02]  /*b100*/  ULDC UR4, c[0x0][0x3b8] ;  /* 0x0000ee0000047ab9 */ /* 0x000fe40000000800 */
[----:B------:R-:W-:Y:S02]  /*b110*/  ISETP.GE.AND P3, PT, R31, UR4, PT ;  /* 0x000000041f007c0c */ /* 0x000fe4000bf66270 */
[----:B------:R-:W-:Y:S01]  /*b120*/  LEA.HI.X R4, R2, UR5, R3, 0x1, P0 ;  /* 0x0000000502047c11 */ /* 0x000fe200080f0c03 */
[----:B------:R-:W-:Y:S01]  /*b130*/  UMOV UR5, 0xffffffff ;  /* 0xffffffff00057882 */ /* 0x000fe20000000000 */
[----:B------:R-:W-:-:S02]  /*b140*/  ISETP.GE.AND P2, PT, R27, UR4, PT ;  /* 0x000000041b007c0c */ /* 0x000fc4000bf46270 */
[----:B------:R-:W-:Y:S02]  /*b150*/  ISETP.GE.AND P1, PT, R26, UR4, PT ;  /* 0x000000041a007c0c */ /* 0x000fe4000bf26270 */
[----:B------:R-:W-:Y:S01]  /*b160*/  ISETP.GE.AND P4, PT, R22, UR4, PT ;  /* 0x0000000416007c0c */ /* 0x000fe2000bf86270 */
[----:B------:R-:W-:-:S12]  /*b170*/  BRA.DIV UR5, `(.L_x_230) ;  /* 0x0000003605a47947 */ /* 0x000fd8000b800000 */
[----:B------:R-:W0:Y:S01]  /*b180*/  SHFL.IDX PT, R14, R0, RZ, 0x181f ;  /* 0x00181fff000e7589 */ /* 0x000e2200000e0000 */
[C---:B------:R-:W-:Y:S02]  /*b190*/  LOP3.LUT P5, RZ, R16.reuse, 0x400, RZ, 0xc0, !PT ;  /* 0x0000040010ff7812 */ /* 0x040fe400078ac0ff */
[C---:B------:R-:W-:Y:S01]  /*b1a0*/  LOP3.LUT P6, RZ, R16.reuse, 0x800, RZ, 0xc0, !PT ;  /* 0x0000080010ff7812 */ /* 0x040fe200078cc0ff */
[----:B------:R-:W1:Y:S01]  /*b1b0*/  SHFL.IDX PT, R2, R4, RZ, 0x181f ;  /* 0x00181fff04027589 */ /* 0x000e6200000e0000 */
[----:B------:R-:W-:Y:S02]  /*b1c0*/  P2R R5, PR, RZ, 0x20 ;  /* 0x00000020ff057803 */ /* 0x000fe40000000000 */
[----:B------:R-:W-:-:S09]  /*b1d0*/  LOP3.LUT P5, RZ, R16, 0x1000, RZ, 0xc0, !PT ;  /* 0x0000100010ff7812 */ /* 0x000fd200078ac0ff */
[----:B------:R-:W-:-:S04]  /*b1e0*/  @!P6 LEA R9, R28, UR42, 0x1 ;  /* 0x0000002a1c09ec11 */ /* 0x000fc8000f8e08ff */
[----:B------:R-:W-:Y:S02]  /*b1f0*/  @!P5 LEA R7, R28, UR42, 0x1 ;  /* 0x0000002a1c07dc11 */ /* 0x000fe4000f8e08ff */
[----:B0-----:R-:W-:-:S05]  /*b200*/  @!P5 LEA R14, P0, R22, R14, 0x1 ;  /* 0x0000000e160ed211 */ /* 0x001fca00078008ff */
[----:B-1----:R-:W-:Y:S02]  /*b210*/  @!P5 IMAD.X R3, RZ, RZ, R2, P0 ;  /* 0x000000ffff03d224 */ /* 0x002fe400000e0602 */
[----:B------:R-:W-:Y:S02]  /*b220*/  @!P5 IMAD.MOV.U32 R2, RZ, RZ, R14 ;  /* 0x000000ffff02d224 */ /* 0x000fe400078e000e */
[----:B------:R-:W0:Y:S04]  /*b230*/  SHFL.IDX PT, R14, R0, 0x1, 0x181f ;  /* 0x00381f00000e7f89 */ /* 0x000e2800000e0000 */
[----:B------:R-:W-:Y:S04]  /*b240*/  @!P5 LDGSTS.E.BYPASS.LTC128B.128 [R7+0x22400], desc[UR36][R2.64], !P4 ;  /* 0x224000000207dfae */ /* 0x000fe8000e101d64 */
[----:B------:R-:W-:Y:S04]  /*b250*/  @!P5 LDGSTS.E.BYPASS.LTC128B.128 [R7+0x26400], desc[UR36][R2.64+0x80], !P3 ;  /* 0x264000800207dfae */ /* 0x000fe8000d901d64 */
[----:B------:R-:W-:Y:S04]  /*b260*/  @!P5 LDGSTS.E.BYPASS.LTC128B.128 [R7+0x2a400], desc[UR36][R2.64+0x100], !P2 ;  /* 0x2a4001000207dfae */ /* 0x000fe8000d101d64 */
[----:B------:R1:W-:Y:S01]  /*b270*/  @!P5 LDGSTS.E.BYPASS.LTC128B.128 [R7+0x2e400], desc[UR36][R2.64+0x180], !P1 ;  /* 0x2e4001800207dfae */ /* 0x0003e2000c901d64 */
[----:B------:R-:W-:-:S03]  /*b280*/  ISETP.NE.AND P5, PT, R5, RZ, PT ;  /* 0x000000ff0500720c */ /* 0x000fc60003fa5270 */
[----:B------:R-:W2:Y:S01]  /*b290*/  SHFL.IDX PT, R5, R4, 0x1, 0x181f ;  /* 0x00381f0004057f89 */ /* 0x000ea200000e0000 */
[----:B0-----:R-:W-:-:S04]  /*b2a0*/  @!P6 LEA R14, P0, R22, R14, 0x1 ;  /* 0x0000000e160ee211 */ /* 0x001fc800078008ff */
[----:B-1----:R-:W-:Y:S02]  /*b2b0*/  @!P6 MOV R2, R14 ;  /* 0x0000000e0002e202 */ /* 0x002fe40000000f00 */
[----:B------:R-:W0:Y:S03]  /*b2c0*/  SHFL.IDX PT, R14, R0, 0x2, 0x181f ;  /* 0x00581f00000e7f89 */ /* 0x000e2600000e0000 */
[----:B------:R-:W-:Y:S01]  /*b2d0*/  @!P5 LEA R7, R28, UR42, 0x1 ;  /* 0x0000002a1c07dc11 */ /* 0x000fe2000f8e08ff */
[----:B--2---:R-:W-:-:S04]  /*b2e0*/  @!P6 IMAD.X R5, RZ, RZ, R5, P0 ;  /* 0x000000ffff05e224 */ /* 0x004fc800000e0605 */
[----:B------:R-:W-:Y:S02]  /*b2f0*/  @!P6 IMAD.MOV.U32 R3, RZ, RZ, R5 ;  /* 0x000000ffff03e224 */ /* 0x000fe400078e0005 */
[----:B------:R-:W1:Y:S01]  /*b300*/  SHFL.IDX PT, R5, R4, 0x2, 0x181f ;  /* 0x00581f0004057f89 */ /* 0x000e6200000e0000 */
[----:B0-----:R-:W-:-:S03]  /*b310*/  @!P5 LEA R14, P0, R22, R14, 0x1 ;  /* 0x0000000e160ed211 */ /* 0x001fc600078008ff */
[----:B------:R-:W-:Y:S04]  /*b320*/  @!P6 LDGSTS.E.BYPASS.LTC128B.128 [R9+0x22c00], desc[UR36][R2.64], !P4 ;  /* 0x22c000000209efae */ /* 0x000fe8000e101d64 */
[----:B------:R-:W-:Y:S04]  /*b330*/  @!P6 LDGSTS.E.BYPASS.LTC128B.128 [R9+0x26c00], desc[UR36][R2.64+0x80], !P3 ;  /* 0x26c000800209efae */ /* 0x000fe8000d901d64 */
[----:B------:R-:W-:Y:S04]  /*b340*/  @!P6 LDGSTS.E.BYPASS.LTC128B.128 [R9+0x2ac00], desc[UR36][R2.64+0x100], !P2 ;  /* 0x2ac001000209efae */ /* 0x000fe8000d101d64 */
[----:B------:R0:W-:Y:S01]  /*b350*/  @!P6 LDGSTS.E.BYPASS.LTC128B.128 [R9+0x2ec00], desc[UR36][R2.64+0x180], !P1 ;  /* 0x2ec001800209efae */ /* 0x0001e2000c901d64 */
[----:B------:R-:W-:-:S04]  /*b360*/  LOP3.LUT P6, RZ, R16, 0x80, RZ, 0xc0, !PT ;  /* 0x0000008010ff7812 */ /* 0x000fc800078cc0ff */
[----:B------:R-:W-:Y:S01]  /*b370*/  P2R R6, PR, RZ, 0x40 ;  /* 0x00000040ff067803 */ /* 0x000fe20000000000 */
[----:B-1----:R-:W-:Y:S01]  /*b380*/  @!P5 IMAD.X R5, RZ, RZ, R5, P0 ;  /* 0x000000ffff05d224 */ /* 0x002fe200000e0605 */
[----:B------:R-:W-:Y:S01]  /*b390*/  LOP3.LUT P6, RZ, R16, 0x200, RZ, 0xc0, !PT ;  /* 0x0000020010ff7812 */ /* 0x000fe200078cc0ff */
[----:B0-----:R-:W-:Y:S02]  /*b3a0*/  @!P5 IMAD.MOV.U32 R2, RZ, RZ, R14 ;  /* 0x000000ffff02d224 */ /* 0x001fe400078e000e */
[----:B------:R-:W0:Y:S01]  /*b3b0*/  SHFL.IDX PT, R14, R0, 0x3, 0x181f ;  /* 0x00781f00000e7f89 */ /* 0x000e2200000e0000 */
[----:B------:R-:W-:-:S03]  /*b3c0*/  @!P5 IMAD.MOV.U32 R3, RZ, RZ, R5 ;  /* 0x000000ffff03d224 */ /* 0x000fc600078e0005 */
[----:B------:R-:W1:Y:S06]  /*b3d0*/  SHFL.IDX PT, R5, R4, 0x3, 0x181f ;  /* 0x00781f0004057f89 */ /* 0x000e6c00000e0000 */
[----:B------:R-:W-:Y:S01]  /*b3e0*/  @!P6 LEA R9, R28, UR42, 0x1 ;  /* 0x0000002a1c09ec11 */ /* 0x000fe2000f8e08ff */
[----:B------:R-:W-:Y:S04]  /*b3f0*/  @!P5 LDGSTS.E.BYPASS.LTC128B.128 [R7+0x23400], desc[UR36][R2.64], !P4 ;  /* 0x234000000207dfae */ /* 0x000fe8000e101d64 */
[----:B------:R-:W-:Y:S04]  /*b400*/  @!P5 LDGSTS.E.BYPASS.LTC128B.128 [R7+0x27400], desc[UR36][R2.64+0x80], !P3 ;  /* 0x274000800207dfae */ /* 0x000fe8000d901d64 */
[----:B------:R-:W-:Y:S04]  /*b410*/  @!P5 LDGSTS.E.BYPASS.LTC128B.128 [R7+0x2b400], desc[UR36][R2.64+0x100], !P2 ;  /* 0x2b4001000207dfae */ /* 0x000fe8000d101d64 */
[----:B------:R2:W-:Y:S01]  /*b420*/  @!P5 LDGSTS.E.BYPASS.LTC128B.128 [R7+0x2f400], desc[UR36][R2.64+0x180], !P1 ;  /* 0x2f4001800207dfae */ /* 0x0005e2000c901d64 */
[----:B------:R-:W-:-:S02]  /*b430*/  LOP3.LUT P5, RZ, R16, 0x40, RZ, 0xc0, !PT ;  /* 0x0000004010ff7812 */ /* 0x000fc400078ac0ff */
[----:B0-----:R-:W-:Y:S02]  /*b440*/  @!P6 LEA R14, P0, R22, R14, 0x1 ;  /* 0x0000000e160ee211 */ /* 0x001fe400078008ff */
[----:B------:R-:W-:Y:S02]  /*b450*/  P2R R8, PR, RZ, 0x20 ;  /* 0x00000020ff087803 */ /* 0x000fe40000000000 */
[----:B------:R-:W-:Y:S01]  /*b460*/  LOP3.LUT P5, RZ, R16, 0x100, RZ, 0xc0, !PT ;  /* 0x0000010010ff7812 */ /* 0x000fe200078ac0ff */
[----:B-1----:R-:W-:Y:S01]  /*b470*/  @!P6 IMAD.X R5, RZ, RZ, R5, P0 ;  /* 0x000000ffff05e224 */ /* 0x002fe200000e0605 */
[----:B--2---:R-:W-:-:S03]  /*b480*/  @!P6 MOV R2, R14 ;  /* 0x0000000e0002e202 */ /* 0x004fc60000000f00 */
[----:B------:R-:W-:Y:S01]  /*b490*/  @!P6 IMAD.MOV.U32 R3, RZ, RZ, R5 ;  /* 0x000000ffff03e224 */ /* 0x000fe200078e0005 */
[----:B------:R-:W0:Y:S04]  /*b4a0*/  SHFL.IDX PT, R14, R0, 0x4, 0x181f ;  /* 0x00981f00000e7f89 */ /* 0x000e2800000e0000 */
[----:B------:R-:W1:Y:S03]  /*b4b0*/  SHFL.IDX PT, R5, R4, 0x4, 0x181f ;  /* 0x00981f0004057f89 */ /* 0x000e6600000e0000 */
[----:B------:R-:W-:Y:S01]  /*b4c0*/  @!P5 LEA R7, R28, UR42, 0x1 ;  /* 0x0000002a1c07dc11 */ /* 0x000fe2000f8e08ff */
[----:B------:R-:W-:Y:S04]  /*b4d0*/  @!P6 LDGSTS.E.BYPASS.LTC128B.128 [R9+0x23c00], desc[UR36][R2.64], !P4 ;  /* 0x23c000000209efae */ /* 0x000fe8000e101d64 */
[----:B------:R-:W-:Y:S04]  /*b4e0*/  @!P6 LDGSTS.E.BYPASS.LTC128B.128 [R9+0x27c00], desc[UR36][R2.64+0x80], !P3 ;  /* 0x27c000800209efae */ /* 0x000fe8000d901d64 */
[----:B------:R-:W-:Y:S04]  /*b4f0*/  @!P6 LDGSTS.E.BYPASS.LTC128B.128 [R9+0x2bc00], desc[UR36][R2.64+0x100], !P2 ;  /* 0x2bc001000209efae */ /* 0x000fe8000d101d64 */
[----:B------:R2:W-:Y:S01]  /*b500*/  @!P6 LDGSTS.E.BYPASS.LTC128B.128 [R9+0x2fc00], desc[UR36][R2.64+0x180], !P1 ;  /* 0x2fc001800209efae */ /* 0x0005e2000c901d64 */
[----:B------:R-:W-:-:S02]  /*b510*/  ISETP.NE.AND P6, PT, R6, RZ, PT ;  /* 0x000000ff0600720c */ /* 0x000fc40003fc5270 */
[----:B0-----:R-:W-:-:S05]  /*b520*/  @!P5 LEA R14, P0, R22, R14, 0x1 ;  /* 0x0000000e160ed211 */ /* 0x001fca00078008ff */
[----:B-1----:R-:W-:Y:S02]  /*b530*/  @!P5 IMAD.X R5, RZ, RZ, R5, P0 ;  /* 0x000000ffff05d224 */ /* 0x002fe400000e0605 */
[----:B--2---:R-:W-:Y:S02]  /*b540*/  @!P5 IMAD.MOV.U32 R2, RZ, RZ, R14 ;  /* 0x000000ffff02d224 */ /* 0x004fe400078e000e */
[----:B------:R-:W0:Y:S01]  /*b550*/  SHFL.IDX PT, R14, R0, 0x5, 0x181f ;  /* 0x00b81f00000e7f89 */ /* 0x000e2200000e0000 */
[----:B------:R-:W-:Y:S01]  /*b560*/  @!P5 IMAD.MOV.U32 R3, RZ, RZ, R5 ;  /* 0x000000ffff03d224 */ /* 0x000fe200078e0005 */
[----:B------:R-:W-:Y:S02]  /*b570*/  @!P6 LEA R9, R28, UR42, 0x1 ;  /* 0x0000002a1c09ec11 */ /* 0x000fe4000f8e08ff */
[----:B------:R-:W1:Y:S04]  /*b580*/  SHFL.IDX PT, R5, R4, 0x5, 0x181f ;  /* 0x00b81f0004057f89 */ /* 0x000e6800000e0000 */
[----:B------:R-:W-:Y:S04]  /*b590*/  @!P5 LDGSTS.E.BYPASS.LTC128B.128 [R7+0x24400], desc[UR36][R2.64], !P4 ;  /* 0x244000000207dfae */ /* 0x000fe8000e101d64 */
[----:B------:R-:W-:Y:S04]  /*b5a0*/  @!P5 LDGSTS.E.BYPASS.LTC128B.128 [R7+0x28400], desc[UR36][R2.64+0x80], !P3 ;  /* 0x284000800207dfae */ /* 0x000fe8000d901d64 */
[----:B------:R-:W-:Y:S04]  /*b5b0*/  @!P5 LDGSTS.E.BYPASS.LTC128B.128 [R7+0x2c400], desc[UR36][R2.64+0x100], !P2 ;  /* 0x2c4001000207dfae */ /* 0x000fe8000d101d64 */
[----:B------:R2:W-:Y:S01]  /*b5c0*/  @!P5 LDGSTS.E.BYPASS.LTC128B.128 [R7+0x30400], desc[UR36][R2.64+0x180], !P1 ;  /* 0x304001800207dfae */ /* 0x0005e2000c901d64 */
[----:B------:R-:W-:-:S02]  /*b5d0*/  ISETP.NE.AND P5, PT, R8, RZ, PT ;  /* 0x000000ff0800720c */ /* 0x000fc40003fa5270 */
[----:B0-----:R-:W-:-:S05]  /*b5e0*/  @!P6 LEA R14, P0, R22, R14, 0x1 ;  /* 0x0000000e160ee211 */ /* 0x001fca00078008ff */
[----:B-1----:R-:W-:Y:S01]  /*b5f0*/  @!P6 IMAD.X R5, RZ, RZ, R5, P0 ;  /* 0x000000ffff05e224 */ /* 0x002fe200000e0605 */
[----:B--2---:R-:W-:-:S03]  /*b600*/  @!P6 MOV R2, R14 ;  /* 0x0000000e0002e202 */ /* 0x004fc60000000f00 */
[----:B------:R-:W-:Y:S01]  /*b610*/  @!P6 IMAD.MOV.U32 R3, RZ, RZ, R5 ;  /* 0x000000ffff03e224 */ /* 0x000fe200078e0005 */
[----:B------:R-:W0:Y:S01]  /*b620*/  SHFL.IDX PT, R14, R0, 0x6, 0x181f ;  /* 0x00d81f00000e7f89 */ /* 0x000e2200000e0000 */
[----:B------:R-:W-:-:S03]  /*b630*/  @!P5 LEA R7, R28, UR42, 0x1 ;  /* 0x0000002a1c07dc11 */ /* 0x000fc6000f8e08ff */
[----:B------:R-:W1:Y:S04]  /*b640*/  SHFL.IDX PT, R5, R4, 0x6, 0x181f ;  /* 0x00d81f0004057f89 */ /* 0x000e6800000e0000 */
[----:B------:R-:W-:Y:S04]  /*b650*/  @!P6 LDGSTS.E.BYPASS.LTC128B.128 [R9+0x24c00], desc[UR36][R2.64], !P4 ;  /* 0x24c000000209efae */ /* 0x000fe8000e101d64 */
[----:B------:R-:W-:Y:S04]  /*b660*/  @!P6 LDGSTS.E.BYPASS.LTC128B.128 [R9+0x28c00], desc[UR36][R2.64+0x80], !P3 ;  /* 0x28c000800209efae */ /* 0x000fe8000d901d64 */
[----:B------:R-:W-:Y:S04]  /*b670*/  @!P6 LDGSTS.E.BYPASS.LTC128B.128 [R9+0x2cc00], desc[UR36][R2.64+0x100], !P2 ;  /* 0x2cc001000209efae */ /* 0x000fe8000d101d64 */
[----:B------:R2:W-:Y:S01]  /*b680*/  @!P6 LDGSTS.E.BYPASS.LTC128B.128 [R9+0x30c00], desc[UR36][R2.64+0x180], !P1 ;  /* 0x30c001800209efae */ /* 0x0005e2000c901d64 */
[----:B0-----:R-:W-:-:S05]  /*b690*/  @!P5 LEA R14, P0, R22, R14, 0x1 ;  /* 0x0000000e160ed211 */ /* 0x001fca00078008ff */
[----:B-1----:R-:W-:Y:S02]  /*b6a0*/  @!P5 IMAD.X R5, RZ, RZ, R5, P0 ;  /* 0x000000ffff05d224 */ /* 0x002fe400000e0605 */
[----:B--2---:R-:W-:Y:S02]  /*b6b0*/  @!P5 IMAD.MOV.U32 R2, RZ, RZ, R14 ;  /* 0x000000ffff02d224 */ /* 0x004fe400078e000e */
[----:B------:R-:W-:Y:S01]  /*b6c0*/  @!P5 IMAD.MOV.U32 R3, RZ, RZ, R5 ;  /* 0x000000ffff03d224 */ /* 0x000fe200078e0005 */
[----:B------:R0:W1:Y:S04]  /*b6d0*/  SHFL.IDX PT, R14, R0, 0x7, 0x181f ;  /* 0x00f81f00000e7f89 */ /* 0x00006800000e0000 */
[----:B------:R0:W-:Y:S04]  /*b6e0*/  @!P5 LDGSTS.E.BYPASS.LTC128B.128 [R7+0x25400], desc[UR36][R2.64], !P4 ;  /* 0x254000000207dfae */ /* 0x0001e8000e101d64 */
[----:B------:R0:W-:Y:S04]  /*b6f0*/  @!P5 LDGSTS.E.BYPASS.LTC128B.128 [R7+0x29400], desc[UR36][R2.64+0x80], !P3 ;  /* 0x294000800207dfae */ /* 0x0001e8000d901d64 */
[----:B------:R0:W-:Y:S04]  /*b700*/  @!P5 LDGSTS.E.BYPASS.LTC128B.128 [R7+0x2d400], desc[UR36][R2.64+0x100], !P2 ;  /* 0x2d4001000207dfae */ /* 0x0001e8000d101d64 */
[----:B------:R0:W-:Y:S04]  /*b710*/  @!P5 LDGSTS.E.BYPASS.LTC128B.128 [R7+0x31400], desc[UR36][R2.64+0x180], !P1 ;  /* 0x314001800207dfae */ /* 0x0001e8000c901d64 */
[----:B------:R0:W2:Y:S02]  /*b720*/  SHFL.IDX PT, R5, R4, 0x7, 0x181f ;  /* 0x00f81f0004057f89 */ /* 0x0000a400000e0000 */
.L_x_318:
[----:B------:R-:W-:Y:S01]  /*b730*/  LOP3.LUT P0, RZ, R16, 0x2000, RZ, 0xc0, !PT ;  /* 0x0000200010ff7812 */ /* 0x000fe2000780c0ff */
[----:B------:R-:W-:-:S12]  /*b740*/  BSSY B0, `(.L_x_231) ;  /* 0x000000c000007945 */ /* 0x000fd80003800000 */
[----:B------:R-:W-:Y:S05]  /*b750*/  @P0 BRA `(.L_x_232) ;  /* 0x0000000000280947 */ /* 0x000fea0003800000 */
[----:B01----:R-:W-:-:S05]  /*b760*/  LEA R2, P0, R22, R14, 0x1 ;  /* 0x0000000e16027211 */ /* 0x003fca00078008ff */
[----:B--2---:R-:W-:Y:S01]  /*b770*/  IMAD.X R3, RZ, RZ, R5, P0 ;  /* 0x000000ffff037224 */ /* 0x004fe200000e0605 */
[----:B------:R-:W-:-:S05]  /*b780*/  LEA R5, R28, UR42, 0x1 ;  /* 0x0000002a1c057c11 */ /* 0x000fca000f8e08ff */
[----:B------:R-:W-:Y:S01]  /*b790*/  @!PT LDS RZ, [RZ] ;  /* 0x00000000fffff984 */ /* 0x000fe20000000800 */
[----:B------:R-:W-:Y:S01]  /*b7a0*/  @!PT LDS RZ, [RZ] ;  /* 0x00000000fffff984 */ /* 0x000fe20000000800 */
[----:B------:R-:W-:Y:S01]  /*b7b0*/  @!PT LDS RZ, [RZ] ;  /* 0x00000000fffff984 */ /* 0x000fe20000000800 */
[----:B------:R3:W-:Y:S04]  /*b7c0*/  LDGSTS.E.BYPASS.LTC128B.128 [R5+0x25c00], desc[UR36][R2.64], !P4 ;  /* 0x25c0000002057fae */ /* 0x0007e8000e101d64 */
[----:B------:R3:W-:Y:S04]  /*b7d0*/  LDGSTS.E.BYPASS.LTC128B.128 [R5+0x29c00], desc[UR36][R2.64+0x80], !P3 ;  /* 0x29c0008002057fae */ /* 0x0007e8000d901d64 */
[----:B------:R3:W-:Y:S04]  /*b7e0*/  LDGSTS.E.BYPASS.LTC128B.128 [R5+0x2dc00], desc[UR36][R2.64+0x100], !P2 ;  /* 0x2dc0010002057fae */ /* 0x0007e8000d101d64 */
[----:B------:R3:W-:Y:S02]  /*b7f0*/  LDGSTS.E.BYPASS.LTC128B.128 [R5+0x31c00], desc[UR36][R2.64+0x180], !P1 ;  /* 0x31c0018002057fae */ /* 0x0007e4000c901d64 */
.L_x_232:
[----:B------:R-:W-:Y:S05]  /*b800*/  BSYNC B0 ;  /* 0x0000000000007941 */ /* 0x000fea0003800000 */
.L_x_231:
[----:B------:R-:W-:Y:S01]  /*b810*/  NOP ;  /* 0x0000000000007918 */ /* 0x000fe20000000000 */
[----:B------:R-:W-:Y:S01]  /*b820*/  SYNCS.ARRIVE.TRANS64.RED.A0T1 RZ, [UR42+0x32410], RZ ;  /* 0x032410ffffff79a7 */ /* 0x000fe2000820042a */
[----:B0-----:R-:W-:Y:S01]  /*b830*/  MOV R0, 0x1 ;  /* 0x0000000100007802 */ /* 0x001fe20000000f00 */
[----:B------:R-:W-:Y:S03]  /*b840*/  ARRIVES.LDGSTSBAR.64.TRANSCNT [UR42+0x32410] ;  /* 0x03241000ff0079b0 */ /* 0x000fe60008000aaa */
[----:B------:R-:W-:Y:S01]  /*b850*/  SHF.L.U32 R0, R0, 0x1f, RZ ;  /* 0x0000001f00007819 */ /* 0x000fe200000006ff */
[----:B------:R-:W-:Y:S01]  /*b860*/  NOP ;  /* 0x0000000000007918 */ /* 0x000fe20000000000 */
[----:B------:R-:W-:Y:S02]  /*b870*/  SYNCS.ARRIVE.TRANS64.A1T0 RZ, [UR42+0x32410], RZ ;  /* 0x032410ffffff79a7 */ /* 0x000fe4000810002a */
[----:B------:R-:W0:Y:S02]  /*b880*/  SYNCS.PHASECHK.TRANS64.TRYWAIT P0, [UR42+0x32420], R0 ;  /* 0x03242000ff0075a7 */ /* 0x000e24000800016a */
[----:B0-----:R-:W-:Y:S05]  /*b890*/  @!P0 BRA `(.L_x_233) ;  /* 0x0000003800a48947 */ /* 0x001fea0003800000 */
.L_x_319:
[----:B------:R-:W-:-:S13]  /*b8a0*/  LOP3.LUT P0, RZ, R16, 0x20, RZ, 0xc0, !PT ;  /* 0x0000002010ff7812 */ /* 0x000fda000780c0ff */
[----:B------:R-:W-:Y:S05]  /*b8b0*/  @!P0 BRA `(.L_x_234) ;  /* 0x0000000000048947 */ /* 0x000fea0003800000 */
[----:B------:R-:W-:Y:S01]  /*b8c0*/  BPT.TRAP 0x1 ;  /* 0x000000040000795c */ /* 0x000fe20000300000 */
.L_x_234:
[----:B------:R-:W4:Y:S02]  /*b8d0*/  SYNCS.PHASECHK.TRANS64.TRYWAIT P0, [UR42+0x32460], R0 ;  /* 0x03246000ff0075a7 */ /* 0x000f24000800016a */
[----:B----4-:R-:W-:Y:S05]  /*b8e0*/  @!P0 BRA `(.L_x_235) ;  /* 0x0000003800a88947 */ /* 0x010fea0003800000 */
.L_x_320:
[----:B------:R-:W-:Y:S01]  /*b8f0*/  ULDC.64 UR4, c[0x0][0x328] ;  /* 0x0000ca0000047ab9 */ /* 0x000fe20000000a00 */
[----:B------:R-:W-:Y:S01]  /*b900*/  ULDC.64 UR6, c[0x0][0x338] ;  /* 0x0000ce0000067ab9 */ /* 0x000fe20000000a00 */
[----:B0-----:R-:W-:Y:S01]  /*b910*/  IMAD R0, R25, UR4, RZ ;  /* 0x0000000419007c24 */ /* 0x001fe2000f8e02ff */
[C---:B------:R-:W-:Y:S01]  /*b920*/  LOP3.LUT P3, RZ, R16.reuse, 0x10, RZ, 0xc0, !PT ;  /* 0x0000001010ff7812 */ /* 0x040fe2000786c0ff */
[----:B---3--:R-:W-:Y:S01]  /*b930*/  IMAD.WIDE.U32 R2, R23, UR4, RZ ;  /* 0x0000000417027c25 */ /* 0x008fe2000f8e00ff */
[----:B------:R-:W-:Y:S02]  /*b940*/  R2UR UR4, R29 ;  /* 0x000000001d0472ca */ /* 0x000fe400000e0000 */
[C---:B------:R-:W-:Y:S01]  /*b950*/  LOP3.LUT P2, RZ, R16.reuse, 0x8, RZ, 0xc0, !PT ;  /* 0x0000000810ff7812 */ /* 0x040fe2000784c0ff */
[----:B------:R-:W-:Y:S01]  /*b960*/  IMAD R23, R23, UR5, R0 ;  /* 0x0000000517177c24 */ /* 0x000fe2000f8e0200 */
[C---:B------:R-:W-:Y:S01]  /*b970*/  LOP3.LUT P1, RZ, R16.reuse, 0x4, RZ, 0xc0, !PT ;  /* 0x0000000410ff7812 */ /* 0x040fe2000782c0ff */
[----:B--2---:R-:W-:Y:S01]  /*b980*/  IMAD R5, R19, UR6, RZ ;  /* 0x0000000613057c24 */ /* 0x004fe2000f8e02ff */
[----:B------:R-:W-:Y:S01]  /*b990*/  SEL R0, RZ, 0x4, P2 ;  /* 0x00000004ff007807 */ /* 0x000fe20001000000 */
[----:B------:R-:W-:Y:S01]  /*b9a0*/  IMAD.IADD R3, R3, 0x1, R23 ;  /* 0x0000000103037824 */ /* 0x000fe200078e0217 */
[----:B------:R-:W-:Y:S01]  /*b9b0*/  LOP3.LUT P4, RZ, R16, 0x1, RZ, 0xc0, !PT ;  /* 0x0000000110ff7812 */ /* 0x000fe2000788c0ff */
[----:B------:R-:W-:-:S02]  /*b9c0*/  IMAD R5, R18, UR7, R5 ;  /* 0x0000000712057c24 */ /* 0x000fc4000f8e0205 */
[----:B------:R-:W-:Y:S01]  /*b9d0*/  IMAD.WIDE.U32 R2, R18, UR6, R2 ;  /* 0x0000000612027c25 */ /* 0x000fe2000f8e0002 */
[----:B------:R-:W-:Y:S02]  /*b9e0*/  ULDC.64 UR6, c[0x0][0x330] ;  /* 0x0000cc0000067ab9 */ /* 0x000fe40000000a00 */
[----:B------:R-:W-:Y:S01]  /*b9f0*/  UIMAD UR4, UR4, UR6, URZ ;  /* 0x00000006040472a4 */ /* 0x000fe2000f8e023f */
[----:B------:R-:W-:Y:S02]  /*ba00*/  IMAD.IADD R3, R3, 0x1, R5 ;  /* 0x0000000103037824 */ /* 0x000fe400078e0205 */
[----:B------:R-:W-:Y:S01]  /*ba10*/  IMAD.U32 R5, RZ, RZ, UR6 ;  /* 0x00000006ff057e24 */ /* 0x000fe2000f8e00ff */
[----:B------:R-:W-:-:S03]  /*ba20*/  UIMAD UR4, UR39, UR7, UR4 ;  /* 0x00000007270472a4 */ /* 0x000fc6000f8e0204 */
[----:B------:R-:W-:Y:S01]  /*ba30*/  IMAD.WIDE.U32 R2, R5, UR39, R2 ;  /* 0x0000002705027c25 */ /* 0x000fe2000f8e0002 */
[----:B------:R-:W-:Y:S01]  /*ba40*/  ULDC.64 UR6, c[0x0][0x318] ;  /* 0x0000c60000067ab9 */ /* 0x000fe20000000a00 */
[----:B------:R-:W-:Y:S02]  /*ba50*/  SEL R5, RZ, 0x8, P1 ;  /* 0x00000008ff057807 */ /* 0x000fe40000800000 */
        /* <DEDUP_REMOVED lines=8> */
[----:B-1----:R-:W0:Y:S01]  /*bae0*/  SHFL.IDX PT, R14, R18, RZ, 0x181f ;  /* 0x00181fff120e7589 */ /* 0x002e2200000e0000 */
[----:B------:R-:W-:Y:S02]  /*baf0*/  SHF.L.U32 R0, R22, 0x1, RZ ;  /* 0x0000000116007819 */ /* 0x000fe400000006ff */
[----:B------:R-:W-:Y:S01]  /*bb00*/  LEA R10, R28, UR42, 0x1 ;  /* 0x0000002a1c0a7c11 */ /* 0x000fe2000f8e08ff */
[----:B------:R-:W1:Y:S01]  /*bb10*/  SHFL.IDX PT, R3, R19, RZ, 0x181f ;  /* 0x00181fff13037589 */ /* 0x000e6200000e0000 */
[C---:B------:R-:W-:Y:S02]  /*bb20*/  LOP3.LUT P2, RZ, R5.reuse, 0x2, RZ, 0xc0, !PT ;  /* 0x0000000205ff7812 */ /* 0x040fe4000784c0ff */
[----:B------:R-:W-:Y:S01]  /*bb30*/  LOP3.LUT P1, RZ, R5, 0x4, RZ, 0xc0, !PT ;  /* 0x0000000405ff7812 */ /* 0x000fe2000782c0ff */
[----:B------:R-:W-:Y:S01]  /*bb40*/  SHFL.IDX PT, R4, R19, 0x1, 0x181f ;  /* 0x00381f0013047f89 */ /* 0x000fe200000e0000 */
[----:B------:R-:W-:-:S03]  /*bb50*/  VIADD R31, R10, 0x400 ;  /* 0x000004000a1f7836 */ /* 0x000fc60000000000 */
[----:B------:R-:W-:Y:S01]  /*bb60*/  SHFL.IDX PT, R20, R19, 0x4, 0x181f ;  /* 0x00981f0013147f89 */ /* 0x000fe200000e0000 */
[----:B0-----:R-:W-:-:S03]  /*bb70*/  IADD3 R2, P0, R14, R0, RZ ;  /* 0x000000000e027210 */ /* 0x001fc60007f1e0ff */
[----:B------:R-:W0:Y:S02]  /*bb80*/  SHFL.IDX PT, R14, R18, 0x1, 0x181f ;  /* 0x00381f00120e7f89 */ /* 0x000e2400000e0000 */
[----:B-1----:R-:W-:Y:S01]  /*bb90*/  IMAD.X R3, RZ, RZ, R3, P0 ;  /* 0x000000ffff037224 */ /* 0x002fe200000e0603 */
[-C--:B0-----:R-:W-:Y:S02]  /*bba0*/  IADD3 R6, P0, R14, R0.reuse, RZ ;  /* 0x000000000e067210 */ /* 0x081fe40007f1e0ff */
[----:B------:R-:W0:Y:S03]  /*bbb0*/  SHFL.IDX PT, R14, R18, 0x2, 0x181f ;  /* 0x00581f00120e7f89 */ /* 0x000e2600000e0000 */
[----:B------:R-:W-:Y:S02]  /*bbc0*/  IMAD.X R7, RZ, RZ, R4, P0 ;  /* 0x000000ffff077224 */ /* 0x000fe400000e0604 */
[----:B------:R-:W1:Y:S01]  /*bbd0*/  SHFL.IDX PT, R4, R19, 0x2, 0x181f ;  /* 0x00581f0013047f89 */ /* 0x000e6200000e0000 */
[----:B0-----:R-:W-:-:S03]  /*bbe0*/  IADD3 R8, P0, R14, R0, RZ ;  /* 0x000000000e087210 */ /* 0x001fc60007f1e0ff */
[----:B------:R-:W0:Y:S02]  /*bbf0*/  SHFL.IDX PT, R14, R18, 0x3, 0x181f ;  /* 0x00781f00120e7f89 */ /* 0x000e2400000e0000 */
[----:B-1----:R-:W-:Y:S01]  /*bc00*/  IMAD.X R9, RZ, RZ, R4, P0 ;  /* 0x000000ffff097224 */ /* 0x002fe200000e0604 */
[----:B------:R-:W-:-:S13]  /*bc10*/  ISETP.LT.OR P0, PT, R17, 0x1, P4 ;  /* 0x000000011100780c */ /* 0x000fda0002701670 */
[----:B------:R-:W-:Y:S01]  /*bc20*/  LDGSTS.E.BYPASS.LTC128B.128 [R10+0x400], desc[UR36][R2.64], !P0 ;  /* 0x00400000020a7fae */ /* 0x000fe2000c101d64 */
[----:B------:R-:W-:-:S13]  /*bc30*/  ISETP.LT.OR P0, PT, R17, 0x1, !P2 ;  /* 0x000000011100780c */ /* 0x000fda0005701670 */
[----:B------:R-:W-:Y:S01]  /*bc40*/  LDGSTS.E.BYPASS.LTC128B.128 [R10+0x3400], desc[UR36][R2.64+0x80], !P0 ;  /* 0x03400080020a7fae */ /* 0x000fe2000c101d64 */
[----:B------:R-:W-:-:S13]  /*bc50*/  ISETP.LT.OR P0, PT, R17, 0x1, !P1 ;  /* 0x000000011100780c */ /* 0x000fda0004f01670 */
[----:B------:R-:W-:Y:S01]  /*bc60*/  LDGSTS.E.BYPASS.LTC128B.128 [R10+0x6400], desc[UR36][R2.64+0x100], !P0 ;  /* 0x06400100020a7fae */ /* 0x000fe2000c101d64 */
[----:B------:R-:W-:-:S03]  /*bc70*/  LOP3.LUT P0, RZ, R5, 0x8, RZ, 0xc0, !PT ;  /* 0x0000000805ff7812 */ /* 0x000fc6000780c0ff */
[----:B------:R-:W1:Y:S01]  /*bc80*/  SHFL.IDX PT, R5, R19, 0x3, 0x181f ;  /* 0x00781f0013057f89 */ /* 0x000e6200000e0000 */
[----:B------:R-:W-:-:S03]  /*bc90*/  ISETP.LT.OR P3, PT, R17, 0x1, !P0 ;  /* 0x000000011100780c */ /* 0x000fc60004761670 */
[----:B------:R-:W-:Y:S10]  /*bca0*/  SHFL.IDX PT, R19, R19, 0x5, 0x181f ;  /* 0x00b81f0013137f89 */ /* 0x000ff400000e0000 */
[----:B------:R2:W-:Y:S01]  /*bcb0*/  LDGSTS.E.BYPASS.LTC128B.128 [R10+0x9400], desc[UR36][R2.64+0x180], !P3 ;  /* 0x09400180020a7fae */ /* 0x0005e2000d901d64 */
[----:B0-----:R-:W-:-:S03]  /*bcc0*/  IADD3 R4, P3, R14, R0, RZ ;  /* 0x000000000e047210 */ /* 0x001fc60007f7e0ff */
[----:B------:R-:W2:Y:S02]  /*bcd0*/  SHFL.IDX PT, R14, R18, 0x4, 0x181f ;  /* 0x00981f00120e7f89 */ /* 0x000ea400000e0000 */
[----:B-1----:R-:W-:Y:S01]  /*bce0*/  IMAD.X R5, RZ, RZ, R5, P3 ;  /* 0x000000ffff057224 */ /* 0x002fe200018e0605 */
[----:B------:R-:W-:-:S13]  /*bcf0*/  ISETP.LT.OR P3, PT, R17, 0x11, P4 ;  /* 0x000000111100780c */ /* 0x000fda0002761670 */
[----:B------:R-:W-:Y:S01]  /*bd00*/  LDGSTS.E.BYPASS.LTC128B.128 [R10+0xc00], desc[UR36][R6.64], !P3 ;  /* 0x00c00000060a7fae */ /* 0x000fe2000d901d64 */
[----:B------:R-:W-:-:S13]  /*bd10*/  ISETP.LT.OR P3, PT, R17, 0x11, !P2 ;  /* 0x000000111100780c */ /* 0x000fda0005761670 */
[----:B------:R-:W-:Y:S01]  /*bd20*/  LDGSTS.E.BYPASS.LTC128B.128 [R10+0x3c00], desc[UR36][R6.64+0x80], !P3 ;  /* 0x03c00080060a7fae */ /* 0x000fe2000d901d64 */
[----:B------:R-:W-:-:S13]  /*bd30*/  ISETP.LT.OR P3, PT, R17, 0x11, !P1 ;  /* 0x000000111100780c */ /* 0x000fda0004f61670 */
[----:B------:R-:W-:Y:S01]  /*bd40*/  LDGSTS.E.BYPASS.LTC128B.128 [R10+0x6c00], desc[UR36][R6.64+0x100], !P3 ;  /* 0x06c00100060a7fae */ /* 0x000fe2000d901d64 */
[----:B------:R-:W-:-:S13]  /*bd50*/  ISETP.LT.OR P3, PT, R17, 0x11, !P0 ;  /* 0x000000111100780c */ /* 0x000fda0004761670 */
[----:B------:R0:W-:Y:S01]  /*bd60*/  LDGSTS.E.BYPASS.LTC128B.128 [R10+0x9c00], desc[UR36][R6.64+0x180], !P3 ;  /* 0x09c00180060a7fae */ /* 0x0001e2000d901d64 */
[----:B--2---:R-:W-:-:S03]  /*bd70*/  IADD3 R2, P3, R14, R0, RZ ;  /* 0x000000000e027210 */ /* 0x004fc60007f7e0ff */
[----:B------:R1:W2:Y:S02]  /*bd80*/  SHFL.IDX PT, R14, R18, 0x5, 0x181f ;  /* 0x00b81f00120e7f89 */ /* 0x0002a400000e0000 */
[----:B------:R-:W-:Y:S01]  /*bd90*/  IMAD.X R3, RZ, RZ, R20, P3 ;  /* 0x000000ffff037224 */ /* 0x000fe200018e0614 */
[----:B------:R-:W-:Y:S02]  /*bda0*/  ISETP.LT.OR P3, PT, R17, 0x21, P4 ;  /* 0x000000211100780c */ /* 0x000fe40002761670 */
[----:B0-----:R-:W-:-:S11]  /*bdb0*/  MOV R6, RZ ;  /* 0x000000ff00067202 */ /* 0x001fd60000000f00 */
        /* <DEDUP_REMOVED lines=22> */
[----:B--2---:R1:W-:Y:S02]  /*bf20*/  LDGSTS.E.BYPASS.LTC128B.128 [R10+0xb400], desc[UR36][R2.64+0x180], !P3 ;  /* 0x0b400180020a7fae */ /* 0x0043e4000d901d64 */
.L_x_334:
[----:B01----:R-:W-:Y:S02]  /*bf30*/  IADD3 R2, P3, R14, R0, RZ ;  /* 0x000000000e027210 */ /* 0x003fe40007f7e0ff */
[C---:B------:R-:W-:Y:S02]  /*bf40*/  ISETP.LT.OR P2, PT, R17.reuse, 0x51, !P2 ;  /* 0x000000511100780c */ /* 0x040fe40005741670 */
[C---:B------:R-:W-:Y:S01]  /*bf50*/  ISETP.LT.OR P1, PT, R17.reuse, 0x51, !P1 ;  /* 0x000000511100780c */ /* 0x040fe20004f21670 */
[----:B------:R-:W-:Y:S01]  /*bf60*/  IMAD.X R3, RZ, RZ, R19, P3 ;  /* 0x000000ffff037224 */ /* 0x000fe200018e0613 */
[C---:B------:R-:W-:Y:S02]  /*bf70*/  ISETP.LT.OR P3, PT, R17.reuse, 0x51, P4 ;  /* 0x000000511100780c */ /* 0x040fe40002761670 */
[----:B------:R-:W-:-:S11]  /*bf80*/  ISETP.LT.OR P0, PT, R17, 0x51, !P0 ;  /* 0x000000511100780c */ /* 0x000fd60004701670 */
        /* <DEDUP_REMOVED lines=11> */
[----:B------:R-:W-:-:S13]  /*c040*/  LOP3.LUT P4, RZ, R16, 0x20, RZ, 0xc0, !PT ;  /* 0x0000002010ff7812 */ /* 0x000fda000788c0ff */
[----:B0-----:R-:W-:Y:S05]  /*c050*/  @!P4 BRA `(.L_x_237) ;  /* 0x000000000004c947 */ /* 0x001fea0003800000 */
[----:B------:R-:W-:Y:S01]  /*c060*/  BPT.TRAP 0x1 ;  /* 0x000000040000795c */ /* 0x000fe20000300000 */
.L_x_237:
        /* <DEDUP_REMOVED lines=8> */
[----:B------:R-:W0:Y:S01]  /*c0f0*/  S2R R2, SR_TID.X ;  /* 0x0000000000027919 */ /* 0x000e220000002100 */
[----:B------:R-:W-:Y:S01]  /*c100*/  UIADD3 UR4, UR44, 0x1, URZ ;  /* 0x000000012c047890 */ /* 0x000fe2000fffe03f */
[----:B------:R-:W-:Y:S01]  /*c110*/  LOP3.LUT R3, RZ, UR40, RZ, 0x33, !PT ;  /* 0x00000028ff037c12 */ /* 0x000fe2000f8e33ff */
[----:B------:R-:W-:Y:S02]  /*c120*/  IMAD.MOV.U32 R17, RZ, RZ, 0x1 ;  /* 0x00000001ff117424 */ /* 0x000fe400078e00ff */
[----:B------:R-:W-:Y:S01]  /*c130*/  UIMAD UR4, UR4, UR38, URZ ;  /* 0x00000026040472a4 */ /* 0x000fe2000f8e023f */
[----:B------:R-:W-:Y:S02]  /*c140*/  IMAD.MOV.U32 R26, RZ, RZ, 0x1 ;  /* 0x00000001ff1a7424 */ /* 0x000fe400078e00ff */
[----:B0-----:R-:W-:-:S05]  /*c150*/  IMAD.SHL.U32 R2, R2, 0x10, RZ ;  /* 0x0000001002027824 */ /* 0x001fca00078e00ff */
[----:B------:R-:W-:-:S04]  /*c160*/  LOP3.LUT R2, R2, 0x70, RZ, 0xc0, !PT ;  /* 0x0000007002027812 */ /* 0x000fc800078ec0ff */
[----:B------:R-:W-:Y:S02]  /*c170*/  IADD3 R24, R2, R24, R37 ;  /* 0x0000001802187210 */ /* 0x000fe40007ffe025 */
[----:B------:R-:W-:Y:S02]  /*c180*/  LOP3.LUT R2, RZ, UR4, RZ, 0x33, !PT ;  /* 0x00000004ff027c12 */ /* 0x000fe4000f8e33ff */
[----:B------:R-:W-:Y:S02]  /*c190*/  IADD3 R5, R24, -0x120, RZ ;  /* 0xfffffee018057810 */ /* 0x000fe40007ffe0ff */
[----:B------:R-:W-:-:S04]  /*c1a0*/  VIMNMX R2, R2, R3, !PT ;  /* 0x0000000302027248 */ /* 0x000fc80007fe0100 */
[C---:B------:R-:W-:Y:S01]  /*c1b0*/  IADD3 R27, -R2.reuse, -0x2, RZ ;  /* 0xfffffffe021b7810 */ /* 0x040fe20007ffe1ff */
[----:B------:R-:W-:-:S07]  /*c1c0*/  IMAD R18, R2, -0x60, R5 ;  /* 0xffffffa002127824 */ /* 0x000fce00078e0205 */
.L_x_253:
[----:B------:R-:W0:Y:S01]  /*c1d0*/  LDC R2, c[0x0][0x430] ;  /* 0x00010c00ff027b82 */ /* 0x000e220000000800 */
[----:B------:R-:W-:Y:S01]  /*c1e0*/  ISETP.GT.U32.AND P0, PT, R32, 0x5f, PT ;  /* 0x0000005f2000780c */ /* 0x000fe20003f04070 */
[----:B------:R-:W-:Y:S01]  /*c1f0*/  BSSY B1, `(.L_x_239) ;  /* 0x0000014000017945 */ /* 0x000fe20003800000 */
[----:B------:R-:W-:Y:S02]  /*c200*/  IMAD.MOV.U32 R7, RZ, RZ, R18 ;  /* 0x000000ffff077224 */ /* 0x000fe400078e0012 */
[----:B------:R-:W-:Y:S01]  /*c210*/  IMAD.MOV.U32 R4, RZ, RZ, RZ ;  /* 0x000000ffff047224 */ /* 0x000fe200078e00ff */
[----:B0-----:R-:W-:-:S13]  /*c220*/  ISETP.NE.AND P1, PT, R2, 0x1, PT ;  /* 0x000000010200780c */ /* 0x001fda0003f25270 */
[----:B------:R-:W0:Y:S08]  /*c230*/  @P1 LDC R3, c[0x0][0x434] ;  /* 0x00010d00ff031b82 */ /* 0x000e300000000800 */
[----:B------:R-:W1:Y:S01]  /*c240*/  @P1 LDC R5, c[0x0][0x438] ;  /* 0x00010e00ff051b82 */ /* 0x000e620000000800 */
[----:B0-----:R-:W-:-:S05]  /*c250*/  @P1 IMAD.HI.U32 R2, R18, R3, RZ ;  /* 0x0000000312021227 */ /* 0x001fca00078e00ff */
[----:B-1----:R-:W-:Y:S01]  /*c260*/  @P1 SHF.R.U32.HI R7, RZ, R5, R2 ;  /* 0x00000005ff071219 */ /* 0x002fe20000011602 */
[----:B--2---:R-:W-:Y:S06]  /*c270*/  @P0 BRA `(.L_x_240) ;  /* 0x00000000002c0947 */ /* 0x004fec0003800000 */
[----:B------:R-:W-:Y:S01]  /*c280*/  ULDC.64 UR4, c[0x0][0x428] ;  /* 0x00010a0000047ab9 */ /* 0x000fe20000000a00 */
[--C-:B------:R-:W-:Y:S01]  /*c290*/  SHF.R.S32.HI R3, RZ, 0x1f, R7.reuse ;  /* 0x0000001fff037819 */ /* 0x100fe20000011407 */
[----:B------:R-:W-:Y:S02]  /*c2a0*/  IMAD R5, R33, UR4, RZ ;  /* 0x0000000421057c24 */ /* 0x000fe4000f8e02ff */
[----:B------:R-:W-:Y:S02]  /*c2b0*/  IMAD.MOV.U32 R2, RZ, RZ, R7 ;  /* 0x000000ffff027224 */ /* 0x000fe400078e0007 */
[C---:B------:R-:W-:Y:S02]  /*c2c0*/  IMAD R5, R30.reuse, UR5, R5 ;  /* 0x000000051e057c24 */ /* 0x040fe4000f8e0205 */
[----:B------:R-:W-:Y:S01]  /*c2d0*/  IMAD.WIDE.U32 R2, R30, UR4, R2 ;  /* 0x000000041e027c25 */ /* 0x000fe2000f8e0002 */
[----:B------:R-:W-:-:S04]  /*c2e0*/  ULDC.64 UR4, c[0x0][0x418] ;  /* 0x0001060000047ab9 */ /* 0x000fc80000000a00 */
[----:B------:R-:W-:Y:S02]  /*c2f0*/  IADD3 R3, R5, R3, RZ ;  /* 0x0000000305037210 */ /* 0x000fe40007ffe0ff */
[----:B------:R-:W-:-:S04]  /*c300*/  LEA R4, P0, R2, UR4, 0x2 ;  /* 0x0000000402047c11 */ /* 0x000fc8000f8010ff */
[----:B------:R-:W-:-:S05]  /*c310*/  LEA.HI.X R5, R2, UR5, R3, 0x2, P0 ;  /* 0x0000000502057c11 */ /* 0x000fca00080f1403 */
[----:B------:R0:W5:Y:S04]  /*c320*/  LDG.E R4, desc[UR36][R4.64] ;  /* 0x0000002404047981 */ /* 0x000168000c1e1900 */
.L_x_240:
[----:B------:R-:W-:Y:S05]  /*c330*/  BSYNC B1 ;  /* 0x0000000000017941 */ /* 0x000fea0003800000 */
.L_x_239:
[----:B------:R-:W-:-:S13]  /*c340*/  LOP3.LUT P0, RZ, R16, 0x20, RZ, 0xc0, !PT ;  /* 0x0000002010ff7812 */ /* 0x000fda000780c0ff */
[----:B------:R-:W-:Y:S05]  /*c350*/  @!P0 BRA `(.L_x_241) ;  /* 0x0000000000048947 */ /* 0x000fea0003800000 */
[----:B------:R-:W-:Y:S01]  /*c360*/  BPT.TRAP 0x1 ;  /* 0x000000040000795c */ /* 0x000fe20000300000 */
.L_x_241:
[----:B------:R-:W-:Y:S01]  /*c370*/  LEA R19, R17, UR42, 0x3 ;  /* 0x0000002a11137c11 */ /* 0x000fe2000f8e18ff */
[----:B------:R-:W-:Y:S01]  /*c380*/  BSSY B1, `(.L_x_242) ;  /* 0x0000004000017945 */ /* 0x000fe20003800000 */
[----:B------:R-:W-:-:S04]  /*c390*/  SHF.L.U32 R23, R26, 0x1f, RZ ;  /* 0x0000001f1a177819 */ /* 0x000fc800000006ff */
[----:B------:R-:W1:Y:S02]  /*c3a0*/  SYNCS.PHASECHK.TRANS64.TRYWAIT P0, [R19+URZ+0x32440], R23 ;  /* 0x03244017130075a7 */ /* 0x000e64000800017f */
[----:B-1----:R-:W-:Y:S05]  /*c3b0*/  @!P0 BRA `(.L_x_243) ;  /* 0x0000003800788947 */ /* 0x002fea0003800000 */
.L_x_335:
[----:B------:R-:W-:Y:S05]  /*c3c0*/  BSYNC B1 ;  /* 0x0000000000017941 */ /* 0x000fea0003800000 */
.L_x_242:
[----:B------:R-:W-:Y:S01]  /*c3d0*/  ULDC UR4, c[0x0][0x430] ;  /* 0x00010c0000047ab9 */ /* 0x000fe20000000800 */
[----:B-----5:R-:W-:Y:S01]  /*c3e0*/  SHF.R.S32.HI R20, RZ, 0x1f, R4 ;  /* 0x0000001fff147819 */ /* 0x020fe20000011404 */
[----:B------:R-:W-:Y:S01]  /*c3f0*/  UIADD3 UR4, -UR4, URZ, URZ ;  /* 0x0000003f04047290 */ /* 0x000fe2000fffe13f */
[----:B------:R-:W-:Y:S01]  /*c400*/  LOP3.LUT P1, RZ, R16, 0x2, RZ, 0xc0, !PT ;  /* 0x0000000210ff7812 */ /* 0x000fe2000782c0ff */
[----:B------:R-:W-:Y:S01]  /*c410*/  ULDC.64 UR6, c[0x0][0x310] ;  /* 0x0000c40000067ab9 */ /* 0x000fe20000000a00 */
[----:B------:R-:W-:-:S03]  /*c420*/  IMAD R22, R17, 0x1800, R28 ;  /* 0x0000180011167824 */ /* 0x000fc600078e021c */
[----:B0-----:R-:W-:Y:S01]  /*c430*/  IMAD R5, R7, UR4, R18 ;  /* 0x0000000407057c24 */ /* 0x001fe2000f8e0212 */
[----:B------:R-:W-:-:S03]  /*c440*/  ULDC.64 UR4, c[0x0][0x300] ;  /* 0x0000c00000047ab9 */ /* 0x000fc60000000a00 */
[----:B------:R-:W-:Y:S01]  /*c450*/  IMAD.WIDE.U32 R2, R5, UR4, RZ ;  /* 0x0000000405027c25 */ /* 0x000fe2000f8e00ff */
[----:B------:R-:W-:-:S05]  /*c460*/  SHF.R.S32.HI R25, RZ, 0x1f, R5 ;  /* 0x0000001fff197819 */ /* 0x000fca0000011405 */
[----:B------:R-:W-:Y:S01]  /*c470*/  IMAD R6, R25, UR4, RZ ;  /* 0x0000000419067c24 */ /* 0x000fe2000f8e02ff */
[----:B------:R-:W-:-:S03]  /*c480*/  R2UR UR4, R29 ;  /* 0x000000001d0472ca */ /* 0x000fc600000e0000 */
[----:B------:R-:W-:-:S04]  /*c490*/  IMAD R7, R5, UR5, R6 ;  /* 0x0000000505077c24 */ /* 0x000fc8000f8e0206 */
[----:B------:R-:W-:Y:S02]  /*c4a0*/  IMAD.IADD R3, R3, 0x1, R7 ;  /* 0x0000000103037824 */ /* 0x000fe400078e0207 */
[----:B------:R-:W-:Y:S02]  /*c4b0*/  IMAD R7, R20, UR6, RZ ;  /* 0x0000000614077c24 */ /* 0x000fe4000f8e02ff */
[----:B------:R-:W-:-:S04]  /*c4c0*/  IMAD.WIDE.U32 R2, R4, UR6, R2 ;  /* 0x0000000604027c25 */ /* 0x000fc8000f8e0002 */
[----:B------:R-:W-:Y:S01]  /*c4d0*/  IMAD R7, R4, UR7, R7 ;  /* 0x0000000704077c24 */ /* 0x000fe2000f8e0207 */
        /* <DEDUP_REMOVED lines=23> */
[----:B------:R-:W0:Y:S01]  /*c650*/  SHFL.IDX PT, R14, R21, 0x2, 0x181f ;  /* 0x00581f00150e7f89 */ /* 0x000e2200000e0000 */
[----:B------:R-:W-:-:S05]  /*c660*/  IADD3.X R11, RZ, R6, RZ, P0, !PT ;  /* 0x00000006ff0b7210 */ /* 0x000fca00007fe4ff */
[----:B------:R2:W-:Y:S01]  /*c670*/  LDGSTS.E.BYPASS.LTC128B.128 [R22+0x1cc00], desc[UR36][R10.64], !P1 ;  /* 0x1cc000000a167fae */ /* 0x0005e2000c901d64 */
[----:B0-----:R-:W-:-:S03]  /*c680*/  IADD3 R8, P0, R14, R0, RZ ;  /* 0x000000000e087210 */ /* 0x001fc60007f1e0ff */
[----:B------:R-:W0:Y:S02]  /*c690*/  SHFL.IDX PT, R14, R21, 0x3, 0x181f ;  /* 0x00781f00150e7f89 */ /* 0x000e2400000e0000 */
[----:B------:R-:W-:Y:S02]  /*c6a0*/  IMAD.X R9, RZ, RZ, R3, P0 ;  /* 0x000000ffff097224 */ /* 0x000fe400000e0603 */
[----:B------:R-:W3:Y:S04]  /*c6b0*/  SHFL.IDX PT, R3, R24, 0x3, 0x181f ;  /* 0x00781f0018037f89 */ /* 0x000ee800000e0000 */
[----:B------:R2:W-:Y:S01]  /*c6c0*/  LDGSTS.E.BYPASS.LTC128B.128 [R22+0x1d400], desc[UR36][R8.64], !P1 ;  /* 0x1d40000008167fae */ /* 0x0005e2000c901d64 */
[----:B0-----:R-:W-:-:S03]  /*c6d0*/  IADD3 R6, P0, R14, R0, RZ ;  /* 0x000000000e067210 */ /* 0x001fc60007f1e0ff */
[----:B------:R-:W0:Y:S02]  /*c6e0*/  SHFL.IDX PT, R14, R21, 0x4, 0x181f ;  /* 0x00981f00150e7f89 */ /* 0x000e2400000e0000 */
[----:B---3--:R-:W-:Y:S02]  /*c6f0*/  IMAD.X R7, RZ, RZ, R3, P0 ;  /* 0x000000ffff077224 */ /* 0x008fe400000e0603 */
[----:B------:R-:W3:Y:S04]  /*c700*/  SHFL.IDX PT, R3, R24, 0x4, 0x181f ;  /* 0x00981f0018037f89 */ /* 0x000ee800000e0000 */
[----:B------:R2:W-:Y:S01]  /*c710*/  LDGSTS.E.BYPASS.LTC128B.128 [R22+0x1dc00], desc[UR36][R6.64], !P1 ;  /* 0x1dc0000006167fae */ /* 0x0005e2000c901d64 */
[----:B0-----:R-:W-:-:S03]  /*c720*/  IADD3 R2, P0, R14, R0, RZ ;  /* 0x000000000e027210 */ /* 0x001fc60007f1e0ff */
[----:B------:R2:W0:Y:S02]  /*c730*/  SHFL.IDX PT, R14, R21, 0x5, 0x181f ;  /* 0x00b81f00150e7f89 */ /* 0x00042400000e0000 */
[----:B---3--:R-:W-:-:S05]  /*c740*/  IMAD.X R3, RZ, RZ, R3, P0 ;  /* 0x000000ffff037224 */ /* 0x008fca00000e0603 */
[----:B------:R2:W-:Y:S03]  /*c750*/  LDGSTS.E.BYPASS.LTC128B.128 [R22+0x1e400], desc[UR36][R2.64], !P1 ;  /* 0x1e40000002167fae */ /* 0x0005e6000c901d64 */
.L_x_349:
[----:B0-2---:R-:W-:-:S05]  /*c760*/  IADD3 R2, P0, R14, R0, RZ ;  /* 0x000000000e027210 */ /* 0x005fca0007f1e0ff */
[----:B------:R-:W-:Y:S01]  /*c770*/  IMAD.X R3, RZ, RZ, R34, P0 ;  /* 0x000000ffff037224 */ /* 0x000fe200000e0622 */
[----:B------:R-:W-:-:S04]  /*c780*/  PLOP3.LUT P0, PT, PT, PT, PT, 0x80, 0x0 ;  /* 0x000000000000781c */ /* 0x000fc80003f0f070 */
[----:B------:R-:W-:Y:S01]  /*c790*/  @!PT LDS RZ, [RZ] ;  /* 0x00000000fffff984 */ /* 0x000fe20000000800 */
[----:B------:R-:W-:Y:S01]  /*c7a0*/  @!PT LDS RZ, [RZ] ;  /* 0x00000000fffff984 */ /* 0x000fe20000000800 */
[----:B------:R-:W-:Y:S01]  /*c7b0*/  @!PT LDS RZ, [RZ] ;  /* 0x00000000fffff984 */ /* 0x000fe20000000800 */
[----:B------:R0:W-:Y:S01]  /*c7c0*/  LDGSTS.E.BYPASS.LTC128B.128 [R22+0x1ec00], desc[UR36][R2.64], !P1 ;  /* 0x1ec0000002167fae */ /* 0x0001e2000c901d64 */
[----:B------:R-:W-:-:S08]  /*c7d0*/  NOP ;  /* 0x0000000000007918 */ /* 0x000fd00000000000 */
.L_x_245:
[----:B------:R-:W-:Y:S02]  /*c7e0*/  PLOP3.LUT P1, PT, P1, P0, PT, 0xa2, 0x0 ;  /* 0x000000000000781c */ /* 0x000fe40000f21472 */
[----:B------:R-:W-:-:S08]  /*c7f0*/  @P0 R2UR P1, UR4, R19 ;  /* 0x00000000130402ca */ /* 0x000fd00000020000 */
[----:B------:R-:W-:-:S05]  /*c800*/  @P0 PLOP3.LUT P0, PT, P1, PT, PT, 0x80, 0x0 ;  /* 0x000000000000081c */ /* 0x000fca0000f0f070 */
[----:B------:R-:W-:Y:S01]  /*c810*/  @!P1 SYNCS.ARRIVE.TRANS64.RED.A0T1 RZ, [UR4+0x32430], RZ ;  /* 0x032430ffffff99a7 */ /* 0x000fe20008200404 */
[----:B------:R-:W-:Y:S07]  /*c820*/  @!P1 ARRIVES.LDGSTSBAR.64.TRANSCNT [UR4+0x32430] ;  /* 0x03243000ff0099b0 */ /* 0x000fee0008000a84 */
[----:B------:R-:W-:Y:S05]  /*c830*/  @P0 BRA.U.ANY `(.L_x_245) ;  /* 0xfffffffd00e80947 */ /* 0x000fea000393ffff */
[----:B------:R-:W-:Y:S01]  /*c840*/  NOP ;  /* 0x0000000000007918 */ /* 0x000fe20000000000 */
[----:B------:R-:W-:-:S13]  /*c850*/  LOP3.LUT P2, RZ, R16, 0x20, RZ, 0xc0, !PT ;  /* 0x0000002010ff7812 */ /* 0x000fda000784c0ff */
[----:B------:R-:W-:Y:S05]  /*c860*/  @!P2 BRA `(.L_x_246) ;  /* 0x000000000004a947 */ /* 0x000fea0003800000 */
[----:B------:R-:W-:Y:S01]  /*c870*/  BPT.TRAP 0x1 ;  /* 0x000000040000795c */ /* 0x000fe20000300000 */
.L_x_246:
[----:B------:R2:W-:Y:S01]  /*c880*/  SYNCS.ARRIVE.TRANS64.A1T0 RZ, [R19+URZ+0x32430], RZ ;  /* 0x032430ff13ff79a7 */ /* 0x0005e2000810003f */
[----:B------:R-:W-:Y:S05]  /*c890*/  @!P2 BRA `(.L_x_247) ;  /* 0x000000000004a947 */ /* 0x000fea0003800000 */
[----:B------:R-:W-:Y:S01]  /*c8a0*/  BPT.TRAP 0x1 ;  /* 0x000000040000795c */ /* 0x000fe20000300000 */
.L_x_247:
[----:B------:R-:W3:Y:S01]  /*c8b0*/  SYNCS.PHASECHK.TRANS64.TRYWAIT P0, [R19+URZ+0x32460], R23 ;  /* 0x03246017130075a7 */ /* 0x000ee2000800017f */
[----:B------:R-:W-:Y:S04]  /*c8c0*/  BSSY B1, `(.L_x_248) ;  /* 0x0000002000017945 */ /* 0x000fe80003800000 */
[----:B---3--:R-:W-:Y:S05]  /*c8d0*/  @!P0 BRA `(.L_x_249) ;  /* 0x0000003800d08947 */ /* 0x008fea0003800000 */
.L_x_350:
[----:B------:R-:W-:Y:S05]  /*c8e0*/  BSYNC B1 ;  /* 0x0000000000017941 */ /* 0x000fea0003800000 */
.L_x_248:
[----:B------:R-:W-:Y:S01]  /*c8f0*/  ULDC.64 UR4, c[0x0][0x328] ;  /* 0x0000ca0000047ab9 */ /* 0x000fe20000000a00 */
[----:B------:R-:W-:Y:S01]  /*c900*/  ULDC.64 UR6, c[0x0][0x338] ;  /* 0x0000ce0000067ab9 */ /* 0x000fe20000000a00 */
[----:B------:R-:W-:Y:S01]  /*c910*/  IMAD R6, R25, UR4, RZ ;  /* 0x0000000419067c24 */ /* 0x000fe2000f8e02ff */
[C---:B------:R-:W-:Y:S01]  /*c920*/  LOP3.LUT P4, RZ, R16.reuse, 0x1, RZ, 0xc0, !PT ;  /* 0x0000000110ff7812 */ /* 0x040fe2000788c0ff */
[----:B0-----:R-:W-:Y:S01]  /*c930*/  IMAD.WIDE.U32 R2, R5, UR4, RZ ;  /* 0x0000000405027c25 */ /* 0x001fe2000f8e00ff */
[----:B------:R-:W-:Y:S02]  /*c940*/  R2UR UR4, R29 ;  /* 0x000000001d0472ca */ /* 0x000fe400000e0000 */
[C---:B------:R-:W-:Y:S01]  /*c950*/  LOP3.LUT P3, RZ, R16.reuse, 0x10, RZ, 0xc0, !PT ;  /* 0x0000001010ff7812 */ /* 0x040fe2000786c0ff */
[----:B------:R-:W-:Y:S01]  /*c960*/  IMAD R5, R5, UR5, R6 ;  /* 0x0000000505057c24 */ /* 0x000fe2000f8e0206 */
[----:B------:R-:W-:Y:S01]  /*c970*/  LOP3.LUT P2, RZ, R16, 0x8, RZ, 0xc0, !PT ;  /* 0x0000000810ff7812 */ /* 0x000fe2000784c0ff */
[----:B------:R-:W-:Y:S01]  /*c980*/  IMAD R7, R20, UR6, RZ ;  /* 0x0000000614077c24 */ /* 0x000fe2000f8e02ff */
[----:B------:R-:W-:Y:S01]  /*c990*/  LOP3.LUT P1, RZ, R16, 0x4, RZ, 0xc0, !PT ;  /* 0x0000000410ff7812 */ /* 0x000fe2000782c0ff */
[----:B------:R-:W-:-:S02]  /*c9a0*/  IMAD.IADD R3, R3, 0x1, R5 ;  /* 0x0000000103037824 */ /* 0x000fc400078e0205 */
[C---:B------:R-:W-:Y:S02]  /*c9b0*/  IMAD R7, R4.reuse, UR7, R7 ;  /* 0x0000000704077c24 */ /* 0x040fe4000f8e0207 */
[----:B------:R-:W-:Y:S01]  /*c9c0*/  IMAD.WIDE.U32 R2, R4, UR6, R2 ;  /* 0x0000000604027c25 */ /* 0x000fe2000f8e0002 */
[----:B------:R-:W-:Y:S02]  /*c9d0*/  ULDC.64 UR6, c[0x0][0x330] ;  /* 0x0000cc0000067ab9 */ /* 0x000fe40000000a00 */
[----:B------:R-:W-:Y:S02]  /*c9e0*/  UIMAD UR4, UR4, UR6, URZ ;  /* 0x00000006040472a4 */ /* 0x000fe4000f8e023f */
[----:B------:R-:W-:Y:S01]  /*c9f0*/  IMAD.U32 R5, RZ, RZ, UR6 ;  /* 0x00000006ff057e24 */ /* 0x000fe2000f8e00ff */
[----:B------:R-:W-:Y:S01]  /*ca00*/  IADD3 R3, R3, R7, RZ ;  /* 0x0000000703037210 */ /* 0x000fe20007ffe0ff */
[----:B------:R-:W-:Y:S02]  /*ca10*/  UIMAD UR4, UR39, UR7, UR4 ;  /* 0x00000007270472a4 */ /* 0x000fe4000f8e0204 */
        /* <DEDUP_REMOVED lines=12> */
[----:B-1-3--:R-:W-:Y:S01]  /*cae0*/  SHFL.IDX PT, R23, R22, 0x4, 0x181f ;  /* 0x00981f0016177f89 */ /* 0x00afe200000e0000 */
[----:B0-----:R-:W-:-:S03]  /*caf0*/  IADD3 R10, P0, R14, R0, RZ ;  /* 0x000000000e0a7210 */ /* 0x001fc60007f1e0ff */
[----:B------:R-:W0:Y:S02]  /*cb00*/  SHFL.IDX PT, R14, R20, 0x1, 0x181f ;  /* 0x00381f00140e7f89 */ /* 0x000e2400000e0000 */
[----:B----4-:R-:W-:-:S05]  /*cb10*/  IMAD.X R11, RZ, RZ, R3, P0 ;  /* 0x000000ffff0b7224 */ /* 0x010fca00000e0603 */
[----:B------:R-:W-:Y:S04]  /*cb20*/  LDGSTS.E.BYPASS.LTC128B.128 [R21], desc[UR36][R10.64], !P4 ;  /* 0x000000000a157fae */ /* 0x000fe8000e101d64 */
[----:B------:R-:W-:Y:S04]  /*cb30*/  LDGSTS.E.BYPASS.LTC128B.128 [R21+0x3000], desc[UR36][R10.64+0x80], !P3 ;  /* 0x030000800a157fae */ /* 0x000fe8000d901d64 */
[----:B------:R-:W-:Y:S04]  /*cb40*/  LDGSTS.E.BYPASS.LTC128B.128 [R21+0x6000], desc[UR36][R10.64+0x100], !P2 ;  /* 0x060001000a157fae */ /* 0x000fe8000d101d64 */
[----:B------:R-:W-:Y:S01]  /*cb50*/  LDGSTS.E.BYPASS.LTC128B.128 [R21+0x9000], desc[UR36][R10.64+0x180], !P1 ;  /* 0x090001800a157fae */ /* 0x000fe2000c901d64 */
[----:B0-----:R-:W-:-:S03]  /*cb60*/  IADD3 R8, P0, R14, R0, RZ ;  /* 0x000000000e087210 */ /* 0x001fc60007f1e0ff */
[----:B------:R-:W0:Y:S02]  /*cb70*/  SHFL.IDX PT, R14, R20, 0x2, 0x181f ;  /* 0x00581f00140e7f89 */ /* 0x000e2400000e0000 */
[----:B------:R-:W-:Y:S02]  /*cb80*/  IMAD.X R9, RZ, RZ, R4, P0 ;  /* 0x000000ffff097224 */ /* 0x000fe400000e0604 */
[----:B------:R-:W1:Y:S04]  /*cb90*/  SHFL.IDX PT, R4, R22, 0x2, 0x181f ;  /* 0x00581f0016047f89 */ /* 0x000e6800000e0000 */
[----:B------:R-:W-:Y:S04]  /*cba0*/  LDGSTS.E.BYPASS.LTC128B.128 [R21+0x800], desc[UR36][R8.64], !P4 ;  /* 0x0080000008157fae */ /* 0x000fe8000e101d64 */
[----:B------:R-:W-:Y:S04]  /*cbb0*/  LDGSTS.E.BYPASS.LTC128B.128 [R21+0x3800], desc[UR36][R8.64+0x80], !P3 ;  /* 0x0380008008157fae */ /* 0x000fe8000d901d64 */
[----:B------:R-:W-:Y:S04]  /*cbc0*/  LDGSTS.E.BYPASS.LTC128B.128 [R21+0x6800], desc[UR36][R8.64+0x100], !P2 ;  /* 0x0680010008157fae */ /* 0x000fe8000d101d64 */
[----:B------:R-:W-:Y:S01]  /*cbd0*/  LDGSTS.E.BYPASS.LTC128B.128 [R21+0x9800], desc[UR36][R8.64+0x180], !P1 ;  /* 0x0980018008157fae */ /* 0x000fe2000c901d64 */
[----:B0-----:R-:W-:-:S03]  /*cbe0*/  IADD3 R6, P0, R14, R0, RZ ;  /* 0x000000000e067210 */ /* 0x001fc60007f1e0ff */
[----:B------:R-:W-:Y:S04]  /*cbf0*/  SHFL.IDX PT, R22, R22, 0x5, 0x181f ;  /* 0x00b81f0016167f89 */ /* 0x000fe800000e0000 */
[----:B------:R-:W0:Y:S01]  /*cc00*/  SHFL.IDX PT, R14, R20, 0x3, 0x181f ;  /* 0x00781f00140e7f89 */ /* 0x000e2200000e0000 */
[----:B-1----:R-:W-:-:S05]  /*cc10*/  IMAD.X R7, RZ, RZ, R4, P0 ;  /* 0x000000ffff077224 */ /* 0x002fca00000e0604 */
[----:B------:R-:W-:Y:S04]  /*cc20*/  LDGSTS.E.BYPASS.LTC128B.128 [R21+0x1000], desc[UR36][R6.64], !P4 ;  /* 0x0100000006157fae */ /* 0x000fe8000e101d64 */
[----:B------:R-:W-:Y:S04]  /*cc30*/  LDGSTS.E.BYPASS.LTC128B.128 [R21+0x4000], desc[UR36][R6.64+0x80], !P3 ;  /* 0x0400008006157fae */ /* 0x000fe8000d901d64 */
[----:B------:R-:W-:Y:S04]  /*cc40*/  LDGSTS.E.BYPASS.LTC128B.128 [R21+0x7000], desc[UR36][R6.64+0x100], !P2 ;  /* 0x0700010006157fae */ /* 0x000fe8000d101d64 */
[----:B------:R1:W-:Y:S01]  /*cc50*/  LDGSTS.E.BYPASS.LTC128B.128 [R21+0xa000], desc[UR36][R6.64+0x180], !P1 ;  /* 0x0a00018006157fae */ /* 0x0003e2000c901d64 */
[----:B0-----:R-:W-:-:S03]  /*cc60*/  IADD3 R4, P0, R14, R0, RZ ;  /* 0x000000000e047210 */ /* 0x001fc60007f1e0ff */
[----:B------:R-:W0:Y:S01]  /*cc70*/  SHFL.IDX PT, R14, R20, 0x4, 0x181f ;  /* 0x00981f00140e7f89 */ /* 0x000e2200000e0000 */
[----:B------:R-:W-:Y:S01]  /*cc80*/  IADD3.X R5, RZ, R5, RZ, P0, !PT ;  /* 0x00000005ff057210 */ /* 0x000fe200007fe4ff */
[----:B-1----:R-:W-:-:S04]  /*cc90*/  IMAD.MOV.U32 R6, RZ, RZ, RZ ;  /* 0x000000ffff067224 */ /* 0x002fc800078e00ff */
[----:B------:R1:W-:Y:S04]  /*cca0*/  LDGSTS.E.BYPASS.LTC128B.128 [R21+0x1800], desc[UR36][R4.64], !P4 ;  /* 0x0180000004157fae */ /* 0x0003e8000e101d64 */
[----:B------:R1:W-:Y:S04]  /*ccb0*/  LDGSTS.E.BYPASS.LTC128B.128 [R21+0x4800], desc[UR36][R4.64+0x80], !P3 ;  /* 0x0480008004157fae */ /* 0x0003e8000d901d64 */
[----:B------:R1:W-:Y:S04]  /*ccc0*/  LDGSTS.E.BYPASS.LTC128B.128 [R21+0x7800], desc[UR36][R4.64+0x100], !P2 ;  /* 0x0780010004157fae */ /* 0x0003e8000d101d64 */
[----:B------:R1:W-:Y:S01]  /*ccd0*/  LDGSTS.E.BYPASS.LTC128B.128 [R21+0xa800], desc[UR36][R4.64+0x180], !P1 ;  /* 0x0a80018004157fae */ /* 0x0003e2000c901d64 */
[----:B0-----:R-:W-:-:S03]  /*cce0*/  IADD3 R2, P0, R14, R0, RZ ;  /* 0x000000000e027210 */ /* 0x001fc60007f1e0ff */
[----:B------:R1:W0:Y:S02]  /*ccf0*/  SHFL.IDX PT, R14, R20, 0x5, 0x181f ;  /* 0x00b81f00140e7f89 */ /* 0x00022400000e0000 */
[----:B------:R-:W-:-:S05]  /*cd00*/  IMAD.X R3, RZ, RZ, R23, P0 ;  /* 0x000000ffff037224 */ /* 0x000fca00000e0617 */
[----:B------:R1:W-:Y:S04]  /*cd10*/  LDGSTS.E.BYPASS.LTC128B.128 [R21+0x2000], desc[UR36][R2.64], !P4 ;  /* 0x0200000002157fae */ /* 0x0003e8000e101d64 */
[----:B------:R1:W-:Y:S04]  /*cd20*/  LDGSTS.E.BYPASS.LTC128B.128 [R21+0x5000], desc[UR36][R2.64+0x80], !P3 ;  /* 0x0500008002157fae */ /* 0x0003e8000d901d64 */
[----:B------:R1:W-:Y:S04]  /*cd30*/  LDGSTS.E.BYPASS.LTC128B.128 [R21+0x8000], desc[UR36][R2.64+0x100], !P2 ;  /* 0x0800010002157fae */ /* 0x0003e8000d101d64 */
[----:B------:R1:W-:Y:S02]  /*cd40*/  LDGSTS.E.BYPASS.LTC128B.128 [R21+0xb000], desc[UR36][R2.64+0x180], !P1 ;  /* 0x0b00018002157fae */ /* 0x0003e4000c901d64 */
.L_x_364:
[----:B01----:R-:W-:-:S05]  /*cd50*/  IADD3 R2, P0, R14, R0, RZ ;  /* 0x000000000e027210 */ /* 0x003fca0007f1e0ff */
        /* <DEDUP_REMOVED lines=10> */
.L_x_251:
        /* <DEDUP_REMOVED lines=10> */
.L_x_252:
[----:B------:R-:W-:Y:S01]  /*cea0*/  VIADD R17, R17, 0x1 ;  /* 0x0000000111117836 */ /* 0x000fe20000000000 */
[----:B------:R1:W-:Y:S01]  /*ceb0*/  SYNCS.ARRIVE.TRANS64.A1T0 RZ, [R19+URZ+0x32450], RZ ;  /* 0x032450ff13ff79a7 */ /* 0x0003e2000810003f */
[----:B------:R-:W-:Y:S01]  /*cec0*/  VIADD R27, R27, 0xffffffff ;  /* 0xffffffff1b1b7836 */ /* 0x000fe20000000000 */
[----:B------:R-:W-:Y:S02]  /*ced0*/  IADD3 R18, R18, -0x60, RZ ;  /* 0xffffffa012127810 */ /* 0x000fe40007ffe0ff */
[----:B------:R-:W-:-:S04]  /*cee0*/  ISETP.NE.AND P0, PT, R17, 0x2, PT ;  /* 0x000000021100780c */ /* 0x000fc80003f05270 */
[----:B------:R-:W-:Y:S02]  /*cef0*/  SEL R17, R17, RZ, P0 ;  /* 0x000000ff11117207 */ /* 0x000fe40000000000 */
[----:B0-----:R-:W-:Y:S02]  /*cf00*/  SEL R3, RZ, 0x1, P0 ;  /* 0x00000001ff037807 */ /* 0x001fe40000000000 */
[----:B------:R-:W-:Y:S02]  /*cf10*/  ISETP.GT.AND P0, PT, R27, UR46, PT ;  /* 0x0000002e1b007c0c */ /* 0x000fe4000bf04270 */
[----:B------:R-:W-:-:S11]  /*cf20*/  LOP3.LUT R26, R26, R3, RZ, 0x3c, !PT ;  /* 0x000000031a1a7212 */ /* 0x000fd600078e3cff */
[----:B-1----:R-:W-:Y:S05]  /*cf30*/  @P0 BRA `(.L_x_253) ;  /* 0xfffffff000a40947 */ /* 0x002fea000383ffff */
.L_x_238:
[----:B------:R-:W-:Y:S05]  /*cf40*/  BSYNC B0 ;  /* 0x0000000000007941 */ /* 0x000fea0003800000 */
.L_x_217:
[----:B------:R-:W0:Y:S01]  /*cf50*/  S2R R3, SR_CgaCtaId ;  /* 0x0000000000037919 */ /* 0x000e220000008800 */
[----:B------:R-:W-:Y:S01]  /*cf60*/  MOV R0, 0x400 ;  /* 0x0000040000007802 */ /* 0x000fe20000000f00 */
[----:B------:R-:W-:Y:S01]  /*cf70*/  BSSY B0, `(.L_x_254) ;  /* 0x0000005000007945 */ /* 0x000fe20003800000 */
[----:B------:R-:W-:Y:S02]  /*cf80*/  SHF.L.U32 R6, R6, 0x1f, RZ ;  /* 0x0000001f06067819 */ /* 0x000fe400000006ff */
[----:B0-----:R-:W-:-:S04]  /*cf90*/  LEA R4, R3, R0, 0x18 ;  /* 0x0000000003047211 */ /* 0x001fc800078ec0ff */
[----:B------:R-:W0:Y:S02]  /*cfa0*/  SYNCS.PHASECHK.TRANS64.TRYWAIT P0, [R4+URZ+0x32420], R6 ;  /* 0x03242006040075a7 */ /* 0x000e24000800017f */
[----:B0-----:R-:W-:Y:S05]  /*cfb0*/  @!P0 BRA `(.L_x_255) ;  /* 0x0000003800f88947 */ /* 0x001fea0003800000 */
.L_x_365:
[----:B------:R-:W-:Y:S05]  /*cfc0*/  BSYNC B0 ;  /* 0x0000000000007941 */ /* 0x000fea0003800000 */
.L_x_254:
[----:B------:R-:W-:-:S03]  /*cfd0*/  UMOV UR4, 0xffffffff ;  /* 0xffffffff00047882 */ /* 0x000fc60000000000 */
[----:B------:R-:W-:Y:S05]  /*cfe0*/  BRA.DIV UR4, `(.L_x_256) ;  /* 0x0000003e04007947 */ /* 0x000fea000b800000 */
[----:B------:R-:W1:Y:S02]  /*cff0*/  S2R R0, SR_TID.X ;  /* 0x0000000000007919 */ /* 0x000e640000002100 */
[----:B-1----:R-:W-:-:S04]  /*d000*/  SHF.R.U32.HI R0, RZ, 0x5, R0 ;  /* 0x00000005ff007819 */ /* 0x002fc80000011600 */
[----:B------:R-:W-:-:S05]  /*d010*/  LOP3.LUT R0, R0, 0x3, RZ, 0xc0, !PT ;  /* 0x0000000300007812 */ /* 0x000fca00078ec0ff */
[----:B------:R1:W3:Y:S02]  /*d020*/  SHFL.IDX PT, R14, R0, RZ, 0x1f ;  /* 0x00001fff000e7589 */ /* 0x0002e400000e0000 */
.L_x_368:
[----:B---3--:R-:W-:-:S13]  /*d030*/  ISETP.NE.AND P0, PT, R14, RZ, PT ;  /* 0x000000ff0e00720c */ /* 0x008fda0003f05270 */
[----:B------:R-:W-:Y:S05]  /*d040*/  @P0 BRA `(.L_x_184) ;  /* 0x0000000000900947 */ /* 0x000fea0003800000 */
[----:B------:R-:W-:-:S03]  /*d050*/  UMOV UR4, 0xffffffff ;  /* 0xffffffff00047882 */ /* 0x000fc60000000000 */
[----:B------:R-:W-:Y:S05]  /*d060*/  BRA.DIV UR4, `(.L_x_257) ;  /* 0x0000003e04147947 */ /* 0x000fea000b800000 */
[----:B------:R-:W-:-:S13]  /*d070*/  ELECT P6, URZ, PT ;  /* 0x00000000003f782f */ /* 0x000fda00038c0000 */
.L_x_371:
[----:B------:R-:W-:Y:S05]  /*d080*/  @!P6 BRA `(.L_x_184) ;  /* 0x000000000080e947 */ /* 0x000fea0003800000 */
[----:B-1----:R-:W3:Y:S02]  /*d090*/  LDL R0, [R1] ;  /* 0x0000000001007983 */ /* 0x002ee40000100800 */
[----:B---3--:R-:W-:-:S13]  /*d0a0*/  R2UR UR4, R0 ;  /* 0x00000000000472ca */ /* 0x008fda00000e0000 */
[----:B------:R-:W-:-:S06]  /*d0b0*/  ULOP3.LUT UR4, UR4, 0x2, URZ, 0xfc, !UPT ;  /* 0x0000000204047892 */ /* 0x000fcc000f8efc3f */
[----:B------:R-:W-:-:S05]  /*d0c0*/  IMAD.U32 R0, RZ, RZ, UR4 ;  /* 0x00000004ff007e24 */ /* 0x000fca000f8e00ff */
[----:B------:R-:W-:-:S13]  /*d0d0*/  ISETP.NE.AND P0, PT, R0, 0x3, PT ;  /* 0x000000030000780c */ /* 0x000fda0003f05270 */
[----:B------:R-:W-:Y:S05]  /*d0e0*/  @!P0 BRA `(.L_x_258) ;  /* 0x0000000000048947 */ /* 0x000fea0003800000 */
[----:B------:R-:W-:Y:S01]  /*d0f0*/  BPT.TRAP 0x1 ;  /* 0x000000040000795c */ /* 0x000fe20000300000 */
.L_x_258:
[C---:B------:R-:W-:Y:S01]  /*d100*/  IMAD R5, R17.reuse, 0x8, R4 ;  /* 0x0000000811057824 */ /* 0x040fe200078e0204 */
[----:B------:R-:W-:Y:S01]  /*d110*/  SHF.L.U32 R0, R26, 0x1f, RZ ;  /* 0x0000001f1a007819 */ /* 0x000fe200000006ff */
[----:B------:R-:W-:-:S03]  /*d120*/  VIADD R17, R17, 0x1 ;  /* 0x0000000111117836 */ /* 0x000fc60000000000 */
[----:B------:R-:W1:Y:S02]  /*d130*/  SYNCS.PHASECHK.TRANS64.TRYWAIT P1, [R5+URZ+0x32440], R0 ;  /* 0x03244000050075a7 */ /* 0x000e64000802017f */
[----:B------:R-:W-:-:S04]  /*d140*/  ISETP.NE.AND P2, PT, R17, 0x2, PT ;  /* 0x000000021100780c */ /* 0x000fc80003f45270 */
[----:B------:R-:W-:Y:S01]  /*d150*/  SEL R3, RZ, 0x1, P2 ;  /* 0x00000001ff037807 */ /* 0x000fe20001000000 */
[----:B-1----:R-:W-:Y:S08]  /*d160*/  @!P1 BRA `(.L_x_259) ;  /* 0x0000003800f49947 */ /* 0x002ff00003800000 */
.L_x_372:
[----:B------:R-:W-:Y:S02]  /*d170*/  SEL R17, R17, RZ, P2 ;  /* 0x000000ff11117207 */ /* 0x000fe40001000000 */
[----:B------:R-:W-:Y:S01]  /*d180*/  LOP3.LUT R2, R26, R3, RZ, 0x3c, !PT ;  /* 0x000000031a027212 */ /* 0x000fe200078e3cff */
[----:B------:R-:W-:Y:S06]  /*d190*/  @!P0 BRA `(.L_x_260) ;  /* 0x0000000000048947 */ /* 0x000fec0003800000 */
[----:B------:R-:W-:Y:S01]  /*d1a0*/  BPT.TRAP 0x1 ;  /* 0x000000040000795c */ /* 0x000fe20000300000 */
.L_x_260:
[----:B------:R-:W-:Y:S01]  /*d1b0*/  IMAD R17, R17, 0x8, R4 ;  /* 0x0000000811117824 */ /* 0x000fe200078e0204 */
[----:B------:R-:W-:-:S04]  /*d1c0*/  SHF.L.U32 R2, R2, 0x1f, RZ ;  /* 0x0000001f02027819 */ /* 0x000fc800000006ff */
[----:B------:R-:W3:Y:S02]  /*d1d0*/  SYNCS.PHASECHK.TRANS64.TRYWAIT P1, [R17+URZ+0x32440], R2 ;  /* 0x03244002110075a7 */ /* 0x000ee4000802017f */
[----:B---3--:R-:W-:Y:S05]  /*d1e0*/  @!P1 BRA `(.L_x_261) ;  /* 0x0000003800e89947 */ /* 0x008fea0003800000 */
.L_x_373:
[----:B------:R-:W-:Y:S05]  /*d1f0*/  @!P0 BRA `(.L_x_262) ;  /* 0x0000000000048947 */ /* 0x000fea0003800000 */
[----:B------:R-:W-:Y:S01]  /*d200*/  BPT.TRAP 0x1 ;  /* 0x000000040000795c */ /* 0x000fe20000300000 */
.L_x_262:
[----:B------:R-:W4:Y:S02]  /*d210*/  SYNCS.PHASECHK.TRANS64.TRYWAIT P1, [R5+URZ+0x32460], R0 ;  /* 0x03246000050075a7 */ /* 0x000f24000802017f */
[----:B----4-:R-:W-:Y:S05]  /*d220*/  @!P1 BRA `(.L_x_263) ;  /* 0x0000003800ec9947 */ /* 0x010fea0003800000 */
.L_x_374:
[----:B------:R-:W-:Y:S05]  /*d230*/  @!P0 BRA `(.L_x_264) ;  /* 0x0000000000048947 */ /* 0x000fea0003800000 */
[----:B------:R-:W-:Y:S01]  /*d240*/  BPT.TRAP 0x1 ;  /* 0x000000040000795c */ /* 0x000fe20000300000 */
.L_x_264:
[----:B------:R0:W0:Y:S02]  /*d250*/  SYNCS.PHASECHK.TRANS64.TRYWAIT P0, [R17+URZ+0x32460], R2 ;  /* 0x03246002110075a7 */ /* 0x000024000800017f */
[----:B0-----:R-:W-:Y:S05]  /*d260*/  @!P0 NANOSLEEP.SYNCS 0x989680 ;  /* 0x009896800000895d */ /* 0x001fea0003900000 */
[----:B------:R-:W0:Y:S02]  /*d270*/  @!P0 SYNCS.PHASECHK.TRANS64 P0, [R17+URZ+0x32460], R2 ;  /* 0x03246002110085a7 */ /* 0x000e24000800007f */
[----:B0-----:R-:W-:Y:S05]  /*d280*/  @!P0 BRA `(.L_x_264) ;  /* 0xfffffffc00f08947 */ /* 0x001fea000383ffff */
.L_x_184:
[----:B------:R-:W-:Y:S05]  /*d290*/  BSYNC B6 ;  /* 0x0000000000067941 */ /* 0x000fea0003800000 */
.L_x_181:
[----:B------:R-:W-:Y:S05]  /*d2a0*/  EXIT ;  /* 0x000000000000794d */ /* 0x000fea0003800000 */
.L_x_188:
[----:B------:R-:W-:-:S13]  /*d2b0*/  R2UR UR4, R16 ;  /* 0x00000000100472ca */ /* 0x000fda00000e0000 */
[----:B-1----:R-:W-:-:S04]  /*d2c0*/  IMAD.U32 R3, RZ, RZ, UR4 ;  /* 0x00000004ff037e24 */ /* 0x002fc8000f8e00ff */
[----:B------:R1:W2:Y:S03]  /*d2d0*/  SYNCS.PHASECHK.TRANS64.TRYWAIT P0, [R3+URZ+0x32400], R0 ;  /* 0x03240000030075a7 */ /* 0x0002a6000800017f */
[----:B--2---:R-:W-:Y:S05]  /*d2e0*/  @!P0 NANOSLEEP.SYNCS 0x989680 ;  /* 0x009896800000895d */ /* 0x004fea0003900000 */
[----:B------:R-:W2:Y:S02]  /*d2f0*/  @!P0 SYNCS.PHASECHK.TRANS64 P0, [R3+URZ+0x32400], R0 ;  /* 0x03240000030085a7 */ /* 0x000ea4000800007f */
[----:B--2---:R-:W-:Y:S05]  /*d300*/  @!P0 BRA `(.L_x_188) ;  /* 0xfffffffc00e88947 */ /* 0x004fea000383ffff */
[----:B------:R-:W-:Y:S05]  /*d310*/  BRA `(.L_x_265) ;  /* 0xffffff4000687947 */ /* 0x000fea000383ffff */
.L_x_192:
[----:B------:R-:W-:-:S13]  /*d320*/  R2UR UR4, R16 ;  /* 0x00000000100472ca */ /* 0x000fda00000e0000 */
[----:B-1----:R-:W-:-:S04]  /*d330*/  MOV R3, UR4 ;  /* 0x0000000400037c02 */ /* 0x002fc80008000f00 */
[----:B------:R1:W2:Y:S03]  /*d340*/  SYNCS.PHASECHK.TRANS64.TRYWAIT P1, [R3+URZ+0x32430], R0 ;  /* 0x03243000030075a7 */ /* 0x0002a6000802017f */
[----:B--2---:R-:W-:Y:S05]  /*d350*/  @!P1 NANOSLEEP.SYNCS 0x989680 ;  /* 0x009896800000995d */ /* 0x004fea0003900000 */
[----:B------:R-:W2:Y:S02]  /*d360*/  @!P1 SYNCS.PHASECHK.TRANS64 P1, [R3+URZ+0x32430], R0 ;  /* 0x03243000030095a7 */ /* 0x000ea4000802007f */
[----:B--2---:R-:W-:Y:S05]  /*d370*/  @!P1 BRA `(.L_x_192) ;  /* 0xfffffffc00e89947 */ /* 0x004fea000383ffff */
[----:B------:R-:W-:Y:S05]  /*d380*/  BRA `(.L_x_191) ;  /* 0xffffff4000907947 */ /* 0x000fea000383ffff */
.L_x_193:
[----:B------:R-:W-:-:S13]  /*d390*/  R2UR UR4, R16 ;  /* 0x00000000100472ca */ /* 0x000fda00000e0000 */
[----:B-1----:R-:W-:-:S04]  /*d3a0*/  IMAD.U32 R3, RZ, RZ, UR4 ;  /* 0x00000004ff037e24 */ /* 0x002fc8000f8e00ff */
[----:B------:R1:W2:Y:S03]  /*d3b0*/  SYNCS.PHASECHK.TRANS64.TRYWAIT P1, [R3+URZ+0x32410], R0 ;  /* 0x03241000030075a7 */ /* 0x0002a6000802017f */
[----:B--2---:R-:W-:Y:S05]  /*d3c0*/  @!P1 NANOSLEEP.SYNCS 0x989680 ;  /* 0x009896800000995d */ /* 0x004fea0003900000 */
[----:B------:R-:W2:Y:S02]  /*d3d0*/  @!P1 SYNCS.PHASECHK.TRANS64 P1, [R3+URZ+0x32410], R0 ;  /* 0x03241000030095a7 */ /* 0x000ea4000802007f */
[----:B--2---:R-:W-:Y:S05]  /*d3e0*/  @!P1 BRA `(.L_x_193) ;  /* 0xfffffffc00e89947 */ /* 0x004fea000383ffff */
[----:B------:R-:W-:Y:S05]  /*d3f0*/  BRA `(.L_x_266) ;  /* 0xffffff4400547947 */ /* 0x000fea000383ffff */
.L_x_197:
[----:B------:R-:W-:-:S13]  /*d400*/  R2UR UR4, R16 ;  /* 0x00000000100472ca */ /* 0x000fda00000e0000 */
[----:B-1----:R-:W-:-:S04]  /*d410*/  IMAD.U32 R3, RZ, RZ, UR4 ;  /* 0x00000004ff037e24 */ /* 0x002fc8000f8e00ff */
[----:B------:R1:W3:Y:S03]  /*d420*/  SYNCS.PHASECHK.TRANS64.TRYWAIT P1, [R3+URZ+0x32450], R0 ;  /* 0x03245000030075a7 */ /* 0x0002e6000802017f */
[----:B---3--:R-:W-:Y:S05]  /*d430*/  @!P1 NANOSLEEP.SYNCS 0x989680 ;  /* 0x009896800000995d */ /* 0x008fea0003900000 */
[----:B------:R-:W3:Y:S02]  /*d440*/  @!P1 SYNCS.PHASECHK.TRANS64 P1, [R3+URZ+0x32450], R0 ;  /* 0x03245000030095a7 */ /* 0x000ee4000802007f */
[----:B---3--:R-:W-:Y:S05]  /*d450*/  @!P1 BRA `(.L_x_197) ;  /* 0xfffffffc00e89947 */ /* 0x008fea000383ffff */
[----:B------:R-:W-:Y:S05]  /*d460*/  BRA `(.L_x_196) ;  /* 0xffffff4400607947 */ /* 0x000fea000383ffff */
.L_x_204:
[----:B-1----:R-:W-:-:S04]  /*d470*/  IMAD.U32 R153, RZ, RZ, UR60 ;  /* 0x0000003cff997e24 */ /* 0x002fc8000f8e00ff */
[----:B------:R1:W2:Y:S03]  /*d480*/  SYNCS.PHASECHK.TRANS64.TRYWAIT P2, [R153+URZ+0x32430], R0 ;  /* 0x03243000990075a7 */ /* 0x0002a6000804017f */
[----:B--2---:R-:W-:Y:S05]  /*d490*/  @!P2 NANOSLEEP.SYNCS 0x989680 ;  /* 0x009896800000a95d */ /* 0x004fea0003900000 */
[----:B------:R-:W2:Y:S02]  /*d4a0*/  @!P2 SYNCS.PHASECHK.TRANS64 P2, [R153+URZ+0x32430], R0 ;  /* 0x032430009900a5a7 */ /* 0x000ea4000804007f */
[----:B--2---:R-:W-:Y:S05]  /*d4b0*/  @!P2 BRA `(.L_x_204) ;  /* 0xfffffffc00eca947 */ /* 0x004fea000383ffff */
[----:B------:R-:W-:Y:S05]  /*d4c0*/  BRA `(.L_x_203) ;  /* 0xffffff64008c7947 */ /* 0x000fea000383ffff */
.L_x_208:
[----:B--2---:R-:W-:-:S04]  /*d4d0*/  IMAD.U32 R203, RZ, RZ, UR60 ;  /* 0x0000003cffcb7e24 */ /* 0x004fc8000f8e00ff */
[----:B------:R2:W3:Y:S03]  /*d4e0*/  SYNCS.PHASECHK.TRANS64.TRYWAIT P2, [R203+URZ+0x32450], R0 ;  /* 0x03245000cb0075a7 */ /* 0x0004e6000804017f */
[----:B---3--:R-:W-:Y:S05]  /*d4f0*/  @!P2 NANOSLEEP.SYNCS 0x989680 ;  /* 0x009896800000a95d */ /* 0x008fea0003900000 */
[----:B------:R-:W3:Y:S02]  /*d500*/  @!P2 SYNCS.PHASECHK.TRANS64 P2, [R203+URZ+0x32450], R0 ;  /* 0x03245000cb00a5a7 */ /* 0x000ee4000804007f */
[----:B---3--:R-:W-:Y:S05]  /*d510*/  @!P2 BRA `(.L_x_208) ;  /* 0xfffffffc00eca947 */ /* 0x008fea000383ffff */
[----:B------:R-:W-:Y:S05]  /*d520*/  BRA `(.L_x_207) ;  /* 0xffffff6800587947 */ /* 0x000fea000383ffff */
.L_x_222:
[----:B------:R-:W-:Y:S01]  /*d530*/  IMAD.MOV.U32 R13, RZ, RZ, R18 ;  /* 0x000000ffff0d7224 */ /* 0x000fe200078e0012 */
[----:B------:R-:W-:Y:S01]  /*d540*/  MOV R12, RZ ;  /* 0x000000ff000c7202 */ /* 0x000fe20000000f00 */
[----:B------:R-:W-:Y:S02]  /*d550*/  IMAD.MOV.U32 R11, RZ, RZ, 0x1f ;  /* 0x0000001fff0b7424 */ /* 0x000fe400078e00ff */
[----:B------:R-:W-:-:S07]  /*d560*/  IMAD.MOV.U32 R15, RZ, RZ, -0x1 ;  /* 0xffffffffff0f7424 */ /* 0x000fce00078e00ff */
[----:B-----5:R-:W-:Y:S05]  /*d570*/  WARPSYNC.COLLECTIVE R15, `(.L_x_267) ;  /* 0x000000000f087348 */ /* 0x020fea0003c00000 */
[----:B------:R0:W1:Y:S02]  /*d580*/  SHFL.IDX P6, R14, R13, R12, R11 ;  /* 0x0000000c0d0e7389 */ /* 0x00006400000c000b */
[----:B01---5:R-:W-:Y:S01]  /*d590*/  ENDCOLLECTIVE ;  /* 0x000000000000791b */ /* 0x023fe20003800000 */
.L_x_267:
[----:B------:R-:W-:Y:S05]  /*d5a0*/  BRA `(.L_x_268) ;  /* 0xffffffc400887947 */ /* 0x000fea000383ffff */
.L_x_224:
[----:B0-----:R-:W-:-:S04]  /*d5b0*/  IMAD.U32 R3, RZ, RZ, UR42 ;  /* 0x0000002aff037e24 */ /* 0x001fc8000f8e00ff */
[----:B------:R0:W1:Y:S03]  /*d5c0*/  SYNCS.PHASECHK.TRANS64.TRYWAIT P0, [R3+URZ+0x32440], R2 ;  /* 0x03244002030075a7 */ /* 0x000066000800017f */
[----:B-1----:R-:W-:Y:S05]  /*d5d0*/  @!P0 NANOSLEEP.SYNCS 0x989680 ;  /* 0x009896800000895d */ /* 0x002fea0003900000 */
[----:B------:R-:W1:Y:S02]  /*d5e0*/  @!P0 SYNCS.PHASECHK.TRANS64 P0, [R3+URZ+0x32440], R2 ;  /* 0x03244002030085a7 */ /* 0x000e64000800007f */
[----:B-1----:R-:W-:Y:S05]  /*d5f0*/  @!P0 BRA `(.L_x_224) ;  /* 0xfffffffc00ec8947 */ /* 0x002fea000383ffff */
[----:B------:R-:W-:Y:S05]  /*d600*/  BRA `(.L_x_269) ;  /* 0xffffffc400cc7947 */ /* 0x000fea000383ffff */
.L_x_225:
        /* <DEDUP_REMOVED lines=8> */
.L_x_271:
[----:B------:R-:W-:Y:S05]  /*d690*/  BSYNC B0 ;  /* 0x0000000000007941 */ /* 0x000fea0003800000 */
.L_x_270:
[----:B------:R-:W-:Y:S01]  /*d6a0*/  IMAD.MOV.U32 R13, RZ, RZ, R4 ;  /* 0x000000ffff0d7224 */ /* 0x000fe200078e0004 */
[----:B------:R-:W-:Y:S01]  /*d6b0*/  MOV R15, 0xffffffff ;  /* 0xffffffff000f7802 */ /* 0x000fe20000000f00 */
[----:B------:R-:W-:Y:S01]  /*d6c0*/  IMAD.MOV.U32 R12, RZ, RZ, RZ ;  /* 0x000000ffff0c7224 */ /* 0x000fe200078e00ff */
[----:B------:R-:W-:Y:S01]  /*d6d0*/  @P0 LEA R7, R28, UR42, 0x1 ;  /* 0x0000002a1c070c11 */ /* 0x000fe2000f8e08ff */
[----:B------:R-:W-:Y:S02]  /*d6e0*/  IMAD.MOV.U32 R11, RZ, RZ, 0x181f ;  /* 0x0000181fff0b7424 */ /* 0x000fe400078e00ff */
[----:B------:R-:W-:-:S07]  /*d6f0*/  IMAD.MOV.U32 R0, RZ, RZ, R14 ;  /* 0x000000ffff007224 */ /* 0x000fce00078e000e */
[----:B------:R-:W-:Y:S05]  /*d700*/  WARPSYNC.COLLECTIVE R15, `(.L_x_272) ;  /* 0x000000000f087348 */ /* 0x000fea0003c00000 */
[----:B------:R0:W1:Y:S02]  /*d710*/  SHFL.IDX P6, R14, R13, R12, R11 ;  /* 0x0000000c0d0e7389 */ /* 0x00006400000c000b */
[----:B01----:R-:W-:Y:S01]  /*d720*/  ENDCOLLECTIVE ;  /* 0x000000000000791b */ /* 0x003fe20003800000 */
.L_x_272:
[----:B------:R-:W-:Y:S02]  /*d730*/  IMAD.MOV.U32 R13, RZ, RZ, R5 ;  /* 0x000000ffff0d7224 */ /* 0x000fe400078e0005 */
[----:B------:R-:W-:Y:S01]  /*d740*/  IMAD.MOV.U32 R12, RZ, RZ, 0x1 ;  /* 0x00000001ff0c7424 */ /* 0x000fe200078e00ff */
[----:B------:R-:W-:-:S13]  /*d750*/  @P0 LEA R2, P1, R22, R14, 0x1 ;  /* 0x0000000e16020211 */ /* 0x000fda00078208ff */
[----:B------:R-:W-:Y:S05]  /*d760*/  WARPSYNC.COLLECTIVE R15, `(.L_x_273) ;  /* 0x000000000f087348 */ /* 0x000fea0003c00000 */
[----:B------:R0:W1:Y:S02]  /*d770*/  SHFL.IDX P6, R14, R13, R12, R11 ;  /* 0x0000000c0d0e7389 */ /* 0x00006400000c000b */
[----:B01----:R-:W-:Y:S01]  /*d780*/  ENDCOLLECTIVE ;  /* 0x000000000000791b */ /* 0x003fe20003800000 */
.L_x_273:
        /* <DEDUP_REMOVED lines=12> */
.L_x_274:
[----:B------:R-:W-:Y:S02]  /*d850*/  IMAD.MOV.U32 R13, RZ, RZ, R5 ;  /* 0x000000ffff0d7224 */ /* 0x000fe400078e0005 */
[----:B------:R-:W-:Y:S01]  /*d860*/  IMAD.MOV.U32 R12, RZ, RZ, 0x2 ;  /* 0x00000002ff0c7424 */ /* 0x000fe200078e00ff */
[----:B------:R-:W-:-:S13]  /*d870*/  @P0 LEA R2, P1, R22, R14, 0x1 ;  /* 0x0000000e16020211 */ /* 0x000fda00078208ff */
[----:B------:R-:W-:Y:S05]  /*d880*/  WARPSYNC.COLLECTIVE R15, `(.L_x_275) ;  /* 0x000000000f087348 */ /* 0x000fea0003c00000 */
[----:B------:R0:W1:Y:S02]  /*d890*/  SHFL.IDX P6, R14, R13, R12, R11 ;  /* 0x0000000c0d0e7389 */ /* 0x00006400000c000b */
[----:B01----:R-:W-:Y:S01]  /*d8a0*/  ENDCOLLECTIVE ;  /* 0x000000000000791b */ /* 0x003fe20003800000 */
.L_x_275:
[----:B------:R-:W-:-:S05]  /*d8b0*/  @P0 IADD3.X R3, RZ, R0, RZ, P1, !PT ;  /* 0x00000000ff030210 */ /* 0x000fca0000ffe4ff */
        /* <DEDUP_REMOVED lines=11> */
.L_x_276:
[----:B------:R-:W-:Y:S01]  /*d970*/  MOV R13, R5 ;  /* 0x00000005000d7202 */ /* 0x000fe20000000f00 */
[----:B------:R-:W-:Y:S01]  /*d980*/  IMAD.MOV.U32 R12, RZ, RZ, 0x3 ;  /* 0x00000003ff0c7424 */ /* 0x000fe200078e00ff */
[----:B------:R-:W-:-:S13]  /*d990*/  @P0 LEA R2, P1, R22, R14, 0x1 ;  /* 0x0000000e16020211 */ /* 0x000fda00078208ff */
[----:B------:R-:W-:Y:S05]  /*d9a0*/  WARPSYNC.COLLECTIVE R15, `(.L_x_277) ;  /* 0x000000000f087348 */ /* 0x000fea0003c00000 */
[----:B------:R0:W1:Y:S02]  /*d9b0*/  SHFL.IDX P6, R14, R13, R12, R11 ;  /* 0x0000000c0d0e7389 */ /* 0x00006400000c000b */
[----:B01----:R-:W-:Y:S01]  /*d9c0*/  ENDCOLLECTIVE ;  /* 0x000000000000791b */ /* 0x003fe20003800000 */
.L_x_277:
        /* <DEDUP_REMOVED lines=12> */
.L_x_278:
[----:B------:R-:W-:Y:S01]  /*da90*/  IMAD.MOV.U32 R13, RZ, RZ, R5 ;  /* 0x000000ffff0d7224 */ /* 0x000fe200078e0005 */
[----:B------:R-:W-:Y:S02]  /*daa0*/  MOV R12, 0x4 ;  /* 0x00000004000c7802 */ /* 0x000fe40000000f00 */
[----:B------:R-:W-:-:S13]  /*dab0*/  @P0 LEA R2, P1, R22, R14, 0x1 ;  /* 0x0000000e16020211 */ /* 0x000fda00078208ff */
[----:B------:R-:W-:Y:S05]  /*dac0*/  WARPSYNC.COLLECTIVE R15, `(.L_x_279) ;  /* 0x000000000f087348 */ /* 0x000fea0003c00000 */
[----:B------:R0:W1:Y:S02]  /*dad0*/  SHFL.IDX P6, R14, R13, R12, R11 ;  /* 0x0000000c0d0e7389 */ /* 0x00006400000c000b */
[----:B01----:R-:W-:Y:S01]  /*dae0*/  ENDCOLLECTIVE ;  /* 0x000000000000791b */ /* 0x003fe20003800000 */
.L_x_279:
        /* <DEDUP_REMOVED lines=12> */
.L_x_280:
[----:B------:R-:W-:Y:S02]  /*dbb0*/  IMAD.MOV.U32 R13, RZ, RZ, R5 ;  /* 0x000000ffff0d7224 */ /* 0x000fe400078e0005 */
[----:B------:R-:W-:Y:S01]  /*dbc0*/  IMAD.MOV.U32 R12, RZ, RZ, 0x5 ;  /* 0x00000005ff0c7424 */ /* 0x000fe200078e00ff */
[----:B------:R-:W-:-:S13]  /*dbd0*/  @P0 LEA R2, P1, R22, R14, 0x1 ;  /* 0x0000000e16020211 */ /* 0x000fda00078208ff */
[----:B------:R-:W-:Y:S05]  /*dbe0*/  WARPSYNC.COLLECTIVE R15, `(.L_x_281) ;  /* 0x000000000f087348 */ /* 0x000fea0003c00000 */
[----:B------:R0:W1:Y:S02]  /*dbf0*/  SHFL.IDX P6, R14, R13, R12, R11 ;  /* 0x0000000c0d0e7389 */ /* 0x00006400000c000b */
[----:B01----:R-:W-:Y:S01]  /*dc00*/  ENDCOLLECTIVE ;  /* 0x000000000000791b */ /* 0x003fe20003800000 */
.L_x_281:
[----:B------:R-:W-:-:S05]  /*dc10*/  @P0 IMAD.X R3, RZ, RZ, R0, P1 ;  /* 0x000000ffff030224 */ /* 0x000fca00008e0600 */
[----:B------:R-:W-:Y:S01]  /*dc20*/  @!PT LDS RZ, [RZ] ;  /* 0x00000000fffff984 */ /* 0x000fe20000000800 */
[----:B------:R-:W-:Y:S01]  /*dc30*/  @!PT LDS RZ, [RZ] ;  /* 0x00000000fffff984 */ /* 0x000fe20000000800 */
[----:B------:R-:W-:Y:S01]  /*dc40*/  @!PT LDS RZ, [RZ] ;  /* 0x00000000fffff984 */ /* 0x000fe20000000800 */
[----:B------:R0:W-:Y:S01]  /*dc50*/  @P0 LDGSTS.E.BYPASS.LTC128B.128 [R7+0x1e400], desc[UR36][R2.64], !P2 ;  /* 0x1e40000002070fae */ /* 0x0001e2000d101d64 */
[----:B------:R-:W-:Y:S01]  /*dc60*/  IMAD.MOV.U32 R13, RZ, RZ, R4 ;  /* 0x000000ffff0d7224 */ /* 0x000fe200078e0004 */
[----:B------:R-:W-:-:S07]  /*dc70*/  MOV R0, R14 ;  /* 0x0000000e00007202 */ /* 0x000fce0000000f00 */
[----:B0-----:R-:W-:Y:S05]  /*dc80*/  WARPSYNC.COLLECTIVE R15, `(.L_x_282) ;  /* 0x000000000f087348 */ /* 0x001fea0003c00000 */
[----:B------:R1:W2:Y:S02]  /*dc90*/  SHFL.IDX P6, R14, R13, R12, R11 ;  /* 0x0000000c0d0e7389 */ /* 0x0002a400000c000b */
[----:B012---:R-:W-:Y:S01]  /*dca0*/  ENDCOLLECTIVE ;  /* 0x000000000000791b */ /* 0x007fe20003800000 */
.L_x_282:
[----:B------:R-:W-:Y:S05]  /*dcb0*/  BRA `(.L_x_283) ;  /* 0xffffffc400407947 */ /* 0x000fea000383ffff */
.L_x_228:
[----:B------:R-:W-:Y:S01]  /*dcc0*/  IMAD.MOV.U32 R13, RZ, RZ, R4 ;  /* 0x000000ffff0d7224 */ /* 0x000fe200078e0004 */
[----:B------:R-:W-:Y:S01]  /*dcd0*/  LOP3.LUT R16, R16, 0xffffefff, RZ, 0xc0, !PT ;  /* 0xffffefff10107812 */ /* 0x000fe200078ec0ff */
[----:B------:R-:W-:Y:S02]  /*dce0*/  IMAD.MOV.U32 R12, RZ, RZ, RZ ;  /* 0x000000ffff0c7224 */ /* 0x000fe400078e00ff */
[----:B------:R-:W-:Y:S02]  /*dcf0*/  IMAD.MOV.U32 R11, RZ, RZ, 0x181f ;  /* 0x0000181fff0b7424 */ /* 0x000fe400078e00ff */
[----:B------:R-:W-:-:S07]  /*dd00*/  IMAD.MOV.U32 R15, RZ, RZ, -0x1 ;  /* 0xffffffffff0f7424 */ /* 0x000fce00078e00ff */
[----:B------:R-:W-:Y:S05]  /*dd10*/  WARPSYNC.COLLECTIVE R15, `(.L_x_284) ;  /* 0x000000000f087348 */ /* 0x000fea0003c00000 */
[----:B------:R0:W1:Y:S02]  /*dd20*/  SHFL.IDX P6, R14, R13, R12, R11 ;  /* 0x0000000c0d0e7389 */ /* 0x00006400000c000b */
[----:B01----:R-:W-:Y:S01]  /*dd30*/  ENDCOLLECTIVE ;  /* 0x000000000000791b */ /* 0x003fe20003800000 */
.L_x_284:
[----:B------:R-:W-:Y:S01]  /*dd40*/  IMAD.MOV.U32 R13, RZ, RZ, R0 ;  /* 0x000000ffff0d7224 */ /* 0x000fe200078e0000 */
[----:B------:R-:W-:-:S07]  /*dd50*/  MOV R3, R14 ;  /* 0x0000000e00037202 */ /* 0x000fce0000000f00 */
[----:B------:R-:W-:Y:S05]  /*dd60*/  WARPSYNC.COLLECTIVE R15, `(.L_x_285) ;  /* 0x000000000f087348 */ /* 0x000fea0003c00000 */
[----:B------:R0:W1:Y:S02]  /*dd70*/  SHFL.IDX P6, R14, R13, R12, R11 ;  /* 0x0000000c0d0e7389 */ /* 0x00006400000c000b */
[----:B01----:R-:W-:Y:S01]  /*dd80*/  ENDCOLLECTIVE ;  /* 0x000000000000791b */ /* 0x003fe20003800000 */
.L_x_285:
[----:B------:R-:W-:Y:S02]  /*dd90*/  ULDC UR4, c[0x0][0x288] ;  /* 0x0000a20000047ab9 */ /* 0x000fe40000000800 */
[----:B------:R-:W-:Y:S02]  /*dda0*/  IMAD R5, R6, UR4, RZ ;  /* 0x0000000406057c24 */ /* 0x000fe4000f8e02ff */
[----:B------:R-:W-:-:S04]  /*ddb0*/  IMAD R6, R36, 0x80, R37 ;  /* 0x0000008024067824 */ /* 0x000fc800078e0225 */
[C---:B------:R-:W-:Y:S01]  /*ddc0*/  VIADD R8, R6.reuse, 0x10 ;  /* 0x0000001006087836 */ /* 0x040fe20000000000 */
[----:B------:R-:W-:Y:S01]  /*ddd0*/  ISETP.GE.AND P2, PT, R6, R5, PT ;  /* 0x000000050600720c */ /* 0x000fe20003f46270 */
[----:B------:R-:W-:Y:S01]  /*dde0*/  IMAD.MOV.U32 R13, RZ, RZ, R4 ;  /* 0x000000ffff0d7224 */ /* 0x000fe200078e0004 */
[----:B------:R-:W-:-:S11]  /*ddf0*/  MOV R12, 0x1 ;  /* 0x00000001000c7802 */ /* 0x000fd60000000f00 */
[----:B------:R-:W-:Y:S02]  /*de00*/  @!P2 LEA R9, R28, UR42, 0x1 ;  /* 0x0000002a1c09ac11 */ /* 0x000fe4000f8e08ff */
[----:B------:R-:W-:-:S13]  /*de10*/  @!P2 LEA R2, P1, R22, R14, 0x1 ;  /* 0x0000000e1602a211 */ /* 0x000fda00078208ff */
[----:B------:R-:W-:Y:S05]  /*de20*/  WARPSYNC.COLLECTIVE R15, `(.L_x_286) ;  /* 0x000000000f087348 */ /* 0x000fea0003c00000 */
[----:B------:R0:W1:Y:S02]  /*de30*/  SHFL.IDX P6, R14, R13, R12, R11 ;  /* 0x0000000c0d0e7389 */ /* 0x00006400000c000b */
[----:B01----:R-:W-:Y:S01]  /*de40*/  ENDCOLLECTIVE ;  /* 0x000000000000791b */ /* 0x003fe20003800000 */
.L_x_286:
[----:B------:R-:W-:Y:S01]  /*de50*/  @P2 LOP3.LUT R16, R16, 0x1000, RZ, 0xfc, !PT ;  /* 0x0000100010102812 */ /* 0x000fe200078efcff */
[----:B------:R-:W-:-:S03]  /*de60*/  @!P2 IMAD.X R3, RZ, RZ, R3, P1 ;  /* 0x000000ffff03a224 */ /* 0x000fc600008e0603 */
[----:B------:R-:W-:Y:S02]  /*de70*/  LOP3.LUT R16, R16, 0xfffff7ff, RZ, 0xc0, !PT ;  /* 0xfffff7ff10107812 */ /* 0x000fe400078ec0ff */
        /* <DEDUP_REMOVED lines=8> */
[----:B------:R-:W-:Y:S01]  /*df00*/  IMAD.MOV.U32 R7, RZ, RZ, R14 ;  /* 0x000000ffff077224 */ /* 0x000fe200078e000e */
[----:B0-----:R-:W-:-:S07]  /*df10*/  @P2 LOP3.LUT R16, R16, 0x800, RZ, 0xfc, !PT ;  /* 0x0000080010102812 */ /* 0x001fce00078efcff */
[----:B------:R-:W-:Y:S05]  /*df20*/  WARPSYNC.COLLECTIVE R15, `(.L_x_287) ;  /* 0x000000000f087348 */ /* 0x000fea0003c00000 */
[----:B------:R0:W1:Y:S02]  /*df30*/  SHFL.IDX P6, R14, R13, R12, R11 ;  /* 0x0000000c0d0e7389 */ /* 0x00006400000c000b */
[----:B01----:R-:W-:Y:S01]  /*df40*/  ENDCOLLECTIVE ;  /* 0x000000000000791b */ /* 0x003fe20003800000 */
.L_x_287:
[----:B------:R-:W-:Y:S01]  /*df50*/  LOP3.LUT R16, R16, 0xfffffbff, RZ, 0xc0, !PT ;  /* 0xfffffbff10107812 */ /* 0x000fe200078ec0ff */
[----:B------:R-:W-:Y:S01]  /*df60*/  IMAD.MOV.U32 R13, RZ, RZ, R4 ;  /* 0x000000ffff0d7224 */ /* 0x000fe200078e0004 */
[----:B------:R-:W-:-:S05]  /*df70*/  @!P2 LEA R12, P1, R22, R14, 0x1 ;  /* 0x0000000e160ca211 */ /* 0x000fca00078208ff */
[----:B------:R-:W-:Y:S02]  /*df80*/  @!P2 IMAD.X R11, RZ, RZ, R7, P1 ;  /* 0x000000ffff0ba224 */ /* 0x000fe400008e0607 */
[----:B------:R-:W-:Y:S02]  /*df90*/  @!P2 IMAD.MOV.U32 R2, RZ, RZ, R12 ;  /* 0x000000ffff02a224 */ /* 0x000fe400078e000c */
[----:B------:R-:W-:Y:S02]  /*dfa0*/  @!P2 IMAD.MOV.U32 R3, RZ, RZ, R11 ;  /* 0x000000ffff03a224 */ /* 0x000fe400078e000b */
[----:B------:R-:W-:Y:S02]  /*dfb0*/  IMAD.MOV.U32 R12, RZ, RZ, 0x2 ;  /* 0x00000002ff0c7424 */ /* 0x000fe400078e00ff */
[----:B------:R-:W-:Y:S01]  /*dfc0*/  IMAD.MOV.U32 R11, RZ, RZ, 0x181f ;  /* 0x0000181fff0b7424 */ /* 0x000fe200078e00ff */
[----:B------:R-:W-:Y:S01]  /*dfd0*/  @!PT LDS RZ, [RZ] ;  /* 0x00000000fffff984 */ /* 0x000fe20000000800 */
[----:B------:R-:W-:Y:S01]  /*dfe0*/  @!PT LDS RZ, [RZ] ;  /* 0x00000000fffff984 */ /* 0x000fe20000000800 */
[----:B------:R-:W-:Y:S01]  /*dff0*/  @!PT LDS RZ, [RZ] ;  /* 0x00000000fffff984 */ /* 0x000fe20000000800 */
[----:B------:R0:W-:Y:S01]  /*e000*/  @!P2 LDGSTS.E.BYPASS.LTC128B.128 [R21+0x18c00], desc[UR36][R2.64], !P0 ;  /* 0x18c000000215afae */ /* 0x0001e2000c101d64 */
[----:B------:R-:W-:Y:S01]  /*e010*/  ISETP.GE.AND P2, PT, R8, R5, PT ;  /* 0x000000050800720c */ /* 0x000fe20003f46270 */
[----:B------:R-:W-:-:S12]  /*e020*/  VIADD R8, R6, 0x30 ;  /* 0x0000003006087836 */ /* 0x000fd80000000000 */
[----:B0-----:R-:W-:Y:S05]  /*e030*/  WARPSYNC.COLLECTIVE R15, `(.L_x_288) ;  /* 0x000000000f087348 */ /* 0x001fea0003c00000 */
[----:B------:R1:W2:Y:S02]  /*e040*/  SHFL.IDX P6, R14, R13, R12, R11 ;  /* 0x0000000c0d0e7389 */ /* 0x0002a400000c000b */
[----:B012---:R-:W-:Y:S01]  /*e050*/  ENDCOLLECTIVE ;  /* 0x000000000000791b */ /* 0x007fe20003800000 */
.L_x_288:
[----:B------:R-:W-:Y:S02]  /*e060*/  @!P2 LEA R21, R28, UR42, 0x1 ;  /* 0x0000002a1c15ac11 */ /* 0x000fe4000f8e08ff */
[----:B------:R-:W-:Y:S01]  /*e070*/  @P2 LOP3.LUT R16, R16, 0x400, RZ, 0xfc, !PT ;  /* 0x0000040010102812 */ /* 0x000fe200078efcff */
[----:B------:R-:W-:-:S03]  /*e080*/  IMAD.MOV.U32 R13, RZ, RZ, R0 ;  /* 0x000000ffff0d7224 */ /* 0x000fc600078e0000 */
[----:B------:R-:W-:Y:S01]  /*e090*/  LOP3.LUT R16, R16, 0xfffffdff, RZ, 0xc0, !PT ;  /* 0xfffffdff10107812 */ /* 0x000fe200078ec0ff */
[----:B------:R-:W-:-:S07]  /*e0a0*/  IMAD.MOV.U32 R20, RZ, RZ, R14 ;  /* 0x000000ffff147224 */ /* 0x000fce00078e000e */
[----:B------:R-:W-:Y:S05]  /*e0b0*/  WARPSYNC.COLLECTIVE R15, `(.L_x_289) ;  /* 0x000000000f087348 */ /* 0x000fea0003c00000 */
[----:B------:R0:W1:Y:S02]  /*e0c0*/  SHFL.IDX P6, R14, R13, R12, R11 ;  /* 0x0000000c0d0e7389 */ /* 0x00006400000c000b */
[----:B01----:R-:W-:Y:S01]  /*e0d0*/  ENDCOLLECTIVE ;  /* 0x000000000000791b */ /* 0x003fe20003800000 */
.L_x_289:
[----:B------:R-:W-:Y:S02]  /*e0e0*/  IMAD.MOV.U32 R13, RZ, RZ, R4 ;  /* 0x000000ffff0d7224 */ /* 0x000fe400078e0004 */
[----:B------:R-:W-:Y:S01]  /*e0f0*/  IMAD.MOV.U32 R12, RZ, RZ, 0x3 ;  /* 0x00000003ff0c7424 */ /* 0x000fe200078e00ff */
[----:B------:R-:W-:-:S04]  /*e100*/  @!P2 LEA R15, P1, R22, R14, 0x1 ;  /* 0x0000000e160fa211 */ /* 0x000fc800078208ff */
[----:B------:R-:W-:Y:S01]  /*e110*/  @!P2 IADD3.X R20, RZ, R20, RZ, P1, !PT ;  /* 0x00000014ff14a210 */ /* 0x000fe20000ffe4ff */
[----:B------:R-:W-:Y:S01]  /*e120*/  @!P2 IMAD.MOV.U32 R2, RZ, RZ, R15 ;  /* 0x000000ffff02a224 */ /* 0x000fe200078e000f */
[----:B------:R-:W-:-:S03]  /*e130*/  MOV R15, 0xffffffff ;  /* 0xffffffff000f7802 */ /* 0x000fc60000000f00 */
[----:B------:R-:W-:-:S07]  /*e140*/  @!P2 IMAD.MOV.U32 R3, RZ, RZ, R20 ;  /* 0x000000ffff03a224 */ /* 0x000fce00078e0014 */
[----:B------:R-:W-:Y:S05]  /*e150*/  WARPSYNC.COLLECTIVE R15, `(.L_x_290) ;  /* 0x000000000f087348 */ /* 0x000fea0003c00000 */
[----:B------:R0:W1:Y:S02]  /*e160*/  SHFL.IDX P6, R14, R13, R12, R11 ;  /* 0x0000000c0d0e7389 */ /* 0x00006400000c000b */
[----:B01----:R-:W-:Y:S01]  /*e170*/  ENDCOLLECTIVE ;  /* 0x000000000000791b */ /* 0x003fe20003800000 */
.L_x_290:
[----:B------:R-:W-:Y:S01]  /*e180*/  @!PT LDS RZ, [RZ] ;  /* 0x00000000fffff984 */ /* 0x000fe20000000800 */
[----:B------:R-:W-:Y:S01]  /*e190*/  @!PT LDS RZ, [RZ] ;  /* 0x00000000fffff984 */ /* 0x000fe20000000800 */
[----:B------:R-:W-:Y:S01]  /*e1a0*/  @!PT LDS RZ, [RZ] ;  /* 0x00000000fffff984 */ /* 0x000fe20000000800 */
[----:B------:R0:W-:Y:S01]  /*e1b0*/  @!P2 LDGSTS.E.BYPASS.LTC128B.128 [R21+0x19400], desc[UR36][R2.64], !P0 ;  /* 0x194000000215afae */ /* 0x0001e2000c101d64 */
[----:B------:R-:W-:Y:S02]  /*e1c0*/  ISETP.GE.AND P2, PT, R8, R5, PT ;  /* 0x000000050800720c */ /* 0x000fe40003f46270 */
[----:B------:R-:W-:Y:S01]  /*e1d0*/  IADD3 R8, R6, 0x40, RZ ;  /* 0x0000004006087810 */ /* 0x000fe20007ffe0ff */
[----:B------:R-:W-:-:S10]  /*e1e0*/  IMAD.MOV.U32 R13, RZ, RZ, R0 ;  /* 0x000000ffff0d7224 */ /* 0x000fd400078e0000 */
[----:B------:R-:W-:-:S04]  /*e1f0*/  @P2 LOP3.LUT R16, R16, 0x200, RZ, 0xfc, !PT ;  /* 0x0000020010102812 */ /* 0x000fc800078efcff */
[----:B------:R-:W-:Y:S01]  /*e200*/  LOP3.LUT R16, R16, 0xfffffeff, RZ, 0xc0, !PT ;  /* 0xfffffeff10107812 */ /* 0x000fe200078ec0ff */
[----:B0-----:R-:W-:-:S07]  /*e210*/  IMAD.MOV.U32 R7, RZ, RZ, R14 ;  /* 0x000000ffff077224 */ /* 0x001fce00078e000e */
[----:B------:R-:W-:Y:S05]  /*e220*/  WARPSYNC.COLLECTIVE R15, `(.L_x_291) ;  /* 0x000000000f087348 */ /* 0x000fea0003c00000 */
[----:B------:R0:W1:Y:S02]  /*e230*/  SHFL.IDX P6, R14, R13, R12, R11 ;  /* 0x0000000c0d0e7389 */ /* 0x00006400000c000b */
[----:B01----:R-:W-:Y:S01]  /*e240*/  ENDCOLLECTIVE ;  /* 0x000000000000791b */ /* 0x003fe20003800000 */
.L_x_291:
[----:B------:R-:W-:Y:S01]  /*e250*/  @!P2 LEA R15, R28, UR42, 0x1 ;  /* 0x0000002a1c0fac11 */ /* 0x000fe2000f8e08ff */
[----:B------:R-:W-:Y:S01]  /*e260*/  IMAD.MOV.U32 R12, RZ, RZ, 0x4 ;  /* 0x00000004ff0c7424 */ /* 0x000fe200078e00ff */
[----:B------:R-:W-:-:S05]  /*e270*/  @!P2 LEA R13, P1, R22, R14, 0x1 ;  /* 0x0000000e160da211 */ /* 0x000fca00078208ff */
[----:B------:R-:W-:Y:S02]  /*e280*/  @!P2 IMAD.X R14, RZ, RZ, R7, P1 ;  /* 0x000000ffff0ea224 */ /* 0x000fe400008e0607 */
[----:B------:R-:W-:Y:S02]  /*e290*/  @!P2 IMAD.MOV.U32 R2, RZ, RZ, R13 ;  /* 0x000000ffff02a224 */ /* 0x000fe400078e000d */
[----:B------:R-:W-:Y:S02]  /*e2a0*/  @!P2 IMAD.MOV.U32 R3, RZ, RZ, R14 ;  /* 0x000000ffff03a224 */ /* 0x000fe400078e000e */
[----:B------:R-:W-:-:S03]  /*e2b0*/  IMAD.MOV.U32 R13, RZ, RZ, R4 ;  /* 0x000000ffff0d7224 */ /* 0x000fc600078e0004 */
[----:B------:R-:W-:Y:S01]  /*e2c0*/  @!PT LDS RZ, [RZ] ;  /* 0x00000000fffff984 */ /* 0x000fe20000000800 */
[----:B------:R-:W-:Y:S01]  /*e2d0*/  @!PT LDS RZ, [RZ] ;  /* 0x00000000fffff984 */ /* 0x000fe20000000800 */
[----:B------:R-:W-:Y:S01]  /*e2e0*/  @!PT LDS RZ, [RZ] ;  /* 0x00000000fffff984 */ /* 0x000fe20000000800 */
[----:B------:R0:W-:Y:S01]  /*e2f0*/  @!P2 LDGSTS.E.BYPASS.LTC128B.128 [R15+0x19c00], desc[UR36][R2.64], !P0 ;  /* 0x19c00000020fafae */ /* 0x0001e2000c101d64 */
[----:B------:R-:W-:Y:S01]  /*e300*/  ISETP.GE.AND P2, PT, R8, R5, PT ;  /* 0x000000050800720c */ /* 0x000fe20003f46270 */
[----:B0-----:R-:W-:-:S12]  /*e310*/  IMAD.MOV.U32 R15, RZ, RZ, -0x1 ;  /* 0xffffffffff0f7424 */ /* 0x001fd800078e00ff */
[----:B------:R-:W-:Y:S02]  /*e320*/  @!P2 LEA R20, R28, UR42, 0x1 ;  /* 0x0000002a1c14ac11 */ /* 0x000fe4000f8e08ff */
[----:B------:R-:W-:-:S07]  /*e330*/  @P2 LOP3.LUT R16, R16, 0x100, RZ, 0xfc, !PT ;  /* 0x0000010010102812 */ /* 0x000fce00078efcff */
[----:B------:R-:W-:Y:S05]  /*e340*/  WARPSYNC.COLLECTIVE R15, `(.L_x_292) ;  /* 0x000000000f087348 */ /* 0x000fea0003c00000 */
[----:B------:R0:W1:Y:S02]  /*e350*/  SHFL.IDX P6, R14, R13, R12, R11 ;  /* 0x0000000c0d0e7389 */ /* 0x00006400000c000b */
[----:B01----:R-:W-:Y:S01]  /*e360*/  ENDCOLLECTIVE ;  /* 0x000000000000791b */ /* 0x003fe20003800000 */
.L_x_292:
[----:B------:R-:W-:Y:S01]  /*e370*/  LOP3.LUT R16, R16, 0xffffff7f, RZ, 0xc0, !PT ;  /* 0xffffff7f10107812 */ /* 0x000fe200078ec0ff */
[----:B------:R-:W-:Y:S02]  /*e380*/  IMAD.MOV.U32 R13, RZ, RZ, R0 ;  /* 0x000000ffff0d7224 */ /* 0x000fe400078e0000 */
[----:B------:R-:W-:-:S07]  /*e390*/  IMAD.MOV.U32 R8, RZ, RZ, R14 ;  /* 0x000000ffff087224 */ /* 0x000fce00078e000e */
[----:B------:R-:W-:Y:S05]  /*e3a0*/  WARPSYNC.COLLECTIVE R15, `(.L_x_293) ;  /* 0x000000000f087348 */ /* 0x000fea0003c00000 */
[----:B------:R0:W1:Y:S02]  /*e3b0*/  SHFL.IDX P6, R14, R13, R12, R11 ;  /* 0x0000000c0d0e7389 */ /* 0x00006400000c000b */
[----:B01----:R-:W-:Y:S01]  /*e3c0*/  ENDCOLLECTIVE ;  /* 0x000000000000791b */ /* 0x003fe20003800000 */
.L_x_293:
[----:B------:R-:W-:Y:S01]  /*e3d0*/  IMAD.MOV.U32 R13, RZ, RZ, R4 ;  /* 0x000000ffff0d7224 */ /* 0x000fe200078e0004 */
[----:B------:R-:W-:Y:S02]  /*e3e0*/  MOV R12, 0x5 ;  /* 0x00000005000c7802 */ /* 0x000fe40000000f00 */
[----:B------:R-:W-:-:S07]  /*e3f0*/  MOV R7, R14 ;  /* 0x0000000e00077202 */ /* 0x000fce0000000f00 */
[----:B------:R-:W-:Y:S05]  /*e400*/  WARPSYNC.COLLECTIVE R15, `(.L_x_294) ;  /* 0x000000000f087348 */ /* 0x000fea0003c00000 */
[----:B------:R0:W1:Y:S02]  /*e410*/  SHFL.IDX P6, R14, R13, R12, R11 ;  /* 0x0000000c0d0e7389 */ /* 0x00006400000c000b */
[----:B01----:R-:W-:Y:S01]  /*e420*/  ENDCOLLECTIVE ;  /* 0x000000000000791b */ /* 0x003fe20003800000 */
.L_x_294:
[----:B------:R-:W-:-:S05]  /*e430*/  @!P2 LEA R7, P1, R22, R7, 0x1 ;  /* 0x000000071607a211 */ /* 0x000fca00078208ff */
[----:B------:R-:W-:Y:S02]  /*e440*/  @!P2 IMAD.X R8, RZ, RZ, R8, P1 ;  /* 0x000000ffff08a224 */ /* 0x000fe400008e0608 */
[----:B------:R-:W-:Y:S02]  /*e450*/  @!P2 IMAD.MOV.U32 R2, RZ, RZ, R7 ;  /* 0x000000ffff02a224 */ /* 0x000fe400078e0007 */
[----:B------:R-:W-:Y:S02]  /*e460*/  @!P2 IMAD.MOV.U32 R3, RZ, RZ, R8 ;  /* 0x000000ffff03a224 */ /* 0x000fe400078e0008 */
[----:B------:R-:W-:Y:S02]  /*e470*/  VIADD R8, R6, 0x50 ;  /* 0x0000005006087836 */ /* 0x000fe40000000000 */
[----:B------:R-:W-:Y:S01]  /*e480*/  IMAD.MOV.U32 R13, RZ, RZ, R0 ;  /* 0x000000ffff0d7224 */ /* 0x000fe200078e0000 */
[----:B------:R-:W-:Y:S01]  /*e490*/  @!PT LDS RZ, [RZ] ;  /* 0x00000000fffff984 */ /* 0x000fe20000000800 */
[----:B------:R-:W-:Y:S01]  /*e4a0*/  @!PT LDS RZ, [RZ] ;  /* 0x00000000fffff984 */ /* 0x000fe20000000800 */
[----:B------:R-:W-:Y:S01]  /*e4b0*/  @!PT LDS RZ, [RZ] ;  /* 0x00000000fffff984 */ /* 0x000fe20000000800 */
[----:B------:R0:W-:Y:S02]  /*e4c0*/  @!P2 LDGSTS.E.BYPASS.LTC128B.128 [R20+0x1a400], desc[UR36][R2.64], !P0 ;  /* 0x1a4000000214afae */ /* 0x0001e4000c101d64 */
[----:B------:R-:W-:-:S02]  /*e4d0*/  ISETP.GE.AND P2, PT, R8, R5, PT ;  /* 0x000000050800720c */ /* 0x000fc40003f46270 */
[----:B------:R-:W-:Y:S01]  /*e4e0*/  IADD3 R8, R6, 0x60, RZ ;  /* 0x0000006006087810 */ /* 0x000fe20007ffe0ff */
[----:B------:R-:W-:-:S10]  /*e4f0*/  IMAD.MOV.U32 R10, RZ, RZ, R14 ;  /* 0x000000ffff0a7224 */ /* 0x000fd400078e000e */
[----:B0-----:R-:W-:Y:S05]  /*e500*/  WARPSYNC.COLLECTIVE R15, `(.L_x_295) ;  /* 0x000000000f087348 */ /* 0x001fea0003c00000 */
[----:B------:R1:W2:Y:S02]  /*e510*/  SHFL.IDX P6, R14, R13, R12, R11 ;  /* 0x0000000c0d0e7389 */ /* 0x0002a400000c000b */
[----:B012---:R-:W-:Y:S01]  /*e520*/  ENDCOLLECTIVE ;  /* 0x000000000000791b */ /* 0x007fe20003800000 */
.L_x_295:
[----:B------:R-:W-:Y:S02]  /*e530*/  @!P2 LEA R7, R28, UR42, 0x1 ;  /* 0x0000002a1c07ac11 */ /* 0x000fe4000f8e08ff */
[----:B------:R-:W-:-:S04]  /*e540*/  @P2 LOP3.LUT R16, R16, 0x80, RZ, 0xfc, !PT ;  /* 0x0000008010102812 */ /* 0x000fc800078efcff */
[----:B------:R-:W-:Y:S01]  /*e550*/  LOP3.LUT R16, R16, 0xffffffbf, RZ, 0xc0, !PT ;  /* 0xffffffbf10107812 */ /* 0x000fe200078ec0ff */
[----:B------:R-:W-:Y:S02]  /*e560*/  IMAD.MOV.U32 R13, RZ, RZ, R4 ;  /* 0x000000ffff0d7224 */ /* 0x000fe400078e0004 */
[----:B------:R-:W-:Y:S02]  /*e570*/  IMAD.MOV.U32 R12, RZ, RZ, 0x6 ;  /* 0x00000006ff0c7424 */ /* 0x000fe400078e00ff */
[----:B------:R-:W-:-:S07]  /*e580*/  IMAD.MOV.U32 R9, RZ, RZ, R14 ;  /* 0x000000ffff097224 */ /* 0x000fce00078e000e */
[----:B------:R-:W-:Y:S05]  /*e590*/  WARPSYNC.COLLECTIVE R15, `(.L_x_296) ;  /* 0x000000000f087348 */ /* 0x000fea0003c00000 */
[----:B------:R0:W1:Y:S02]  /*e5a0*/  SHFL.IDX P6, R14, R13, R12, R11 ;  /* 0x0000000c0d0e7389 */ /* 0x00006400000c000b */
[----:B01----:R-:W-:Y:S01]  /*e5b0*/  ENDCOLLECTIVE ;  /* 0x000000000000791b */ /* 0x003fe20003800000 */
.L_x_296:
[----:B------:R-:W-:-:S05]  /*e5c0*/  @!P2 LEA R9, P1, R22, R9, 0x1 ;  /* 0x000000091609a211 */ /* 0x000fca00078208ff */
[----:B------:R-:W-:Y:S02]  /*e5d0*/  @!P2 IMAD.X R10, RZ, RZ, R10, P1 ;  /* 0x000000ffff0aa224 */ /* 0x000fe400008e060a */
[----:B------:R-:W-:-:S03]  /*e5e0*/  @!P2 IMAD.MOV.U32 R2, RZ, RZ, R9 ;  /* 0x000000ffff02a224 */ /* 0x000fc600078e0009 */
[----:B------:R-:W-:Y:S01]  /*e5f0*/  @!P2 MOV R3, R10 ;  /* 0x0000000a0003a202 */ /* 0x000fe20000000f00 */
[----:B------:R-:W-:-:S04]  /*e600*/  IMAD.MOV.U32 R13, RZ, RZ, R0 ;  /* 0x000000ffff0d7224 */ /* 0x000fc800078e0000 */
[----:B------:R-:W-:Y:S01]  /*e610*/  @!PT LDS RZ, [RZ] ;  /* 0x00000000fffff984 */ /* 0x000fe20000000800 */
[----:B------:R-:W-:Y:S01]  /*e620*/  @!PT LDS RZ, [RZ] ;  /* 0x00000000fffff984 */ /* 0x000fe20000000800 */
[----:B------:R-:W-:Y:S01]  /*e630*/  @!PT LDS RZ, [RZ] ;  /* 0x00000000fffff984 */ /* 0x000fe20000000800 */
[----:B------:R0:W-:Y:S01]  /*e640*/  @!P2 LDGSTS.E.BYPASS.LTC128B.128 [R7+0x1ac00], desc[UR36][R2.64], !P0 ;  /* 0x1ac000000207afae */ /* 0x0001e2000c101d64 */
[----:B------:R-:W-:Y:S01]  /*e650*/  ISETP.GE.AND P2, PT, R8, R5, PT ;  /* 0x000000050800720c */ /* 0x000fe20003f46270 */
[----:B0-----:R-:W-:-:S12]  /*e660*/  IMAD.MOV.U32 R2, RZ, RZ, R14 ;  /* 0x000000ffff027224 */ /* 0x001fd800078e000e */
[----:B------:R-:W-:Y:S05]  /*e670*/  WARPSYNC.COLLECTIVE R15, `(.L_x_297) ;  /* 0x000000000f087348 */ /* 0x000fea0003c00000 */
[----:B------:R0:W1:Y:S02]  /*e680*/  SHFL.IDX P6, R14, R13, R12, R11 ;  /* 0x0000000c0d0e7389 */ /* 0x00006400000c000b */
[----:B01----:R-:W-:Y:S01]  /*e690*/  ENDCOLLECTIVE ;  /* 0x000000000000791b */ /* 0x003fe20003800000 */
.L_x_297:
[----:B------:R-:W-:Y:S02]  /*e6a0*/  @!P2 LEA R9, R28, UR42, 0x1 ;  /* 0x0000002a1c09ac11 */ /* 0x000fe4000f8e08ff */
[----:B------:R-:W-:Y:S01]  /*e6b0*/  @P2 LOP3.LUT R16, R16, 0x40, RZ, 0xfc, !PT ;  /* 0x0000004010102812 */ /* 0x000fe200078efcff */
[----:B------:R-:W-:Y:S02]  /*e6c0*/  IMAD.MOV.U32 R13, RZ, RZ, R4 ;  /* 0x000000ffff0d7224 */ /* 0x000fe400078e0004 */
[----:B------:R-:W-:-:S05]  /*e6d0*/  IMAD.MOV.U32 R11, RZ, RZ, R14 ;  /* 0x000000ffff0b7224 */ /* 0x000fca00078e000e */
[----:B------:R-:W-:-:S05]  /*e6e0*/  @!P2 LEA R11, P1, R22, R11, 0x1 ;  /* 0x0000000b160ba211 */ /* 0x000fca00078208ff */
[----:B------:R-:W-:Y:S02]  /*e6f0*/  @!P2 IMAD.X R12, RZ, RZ, R2, P1 ;  /* 0x000000ffff0ca224 */ /* 0x000fe400008e0602 */
[----:B------:R-:W-:Y:S01]  /*e700*/  @!P2 IMAD.MOV.U32 R2, RZ, RZ, R11 ;  /* 0x000000ffff02a224 */ /* 0x000fe200078e000b */
[----:B------:R-:W-:Y:S01]  /*e710*/  MOV R11, 0x181f ;  /* 0x0000181f000b7802 */ /* 0x000fe20000000f00 */
[----:B------:R-:W-:Y:S02]  /*e720*/  @!P2 IMAD.MOV.U32 R3, RZ, RZ, R12 ;  /* 0x000000ffff03a224 */ /* 0x000fe400078e000c */
[----:B------:R-:W-:-:S03]  /*e730*/  IMAD.MOV.U32 R12, RZ, RZ, 0x7 ;  /* 0x00000007ff0c7424 */ /* 0x000fc600078e00ff */
[----:B------:R-:W-:Y:S01]  /*e740*/  @!PT LDS RZ, [RZ] ;  /* 0x00000000fffff984 */ /* 0x000fe20000000800 */
[----:B------:R-:W-:Y:S01]  /*e750*/  @!PT LDS RZ, [RZ] ;  /* 0x00000000fffff984 */ /* 0x000fe20000000800 */
[----:B------:R-:W-:Y:S01]  /*e760*/  @!PT LDS RZ, [RZ] ;  /* 0x00000000fffff984 */ /* 0x000fe20000000800 */
[----:B------:R0:W-:Y:S04]  /*e770*/  @!P2 LDGSTS.E.BYPASS.LTC128B.128 [R9+0x1b400], desc[UR36][R2.64], !P0 ;  /* 0x1b4000000209afae */ /* 0x0001e8000c101d64 */
[----:B0-----:R-:W-:Y:S05]  /*e780*/  WARPSYNC.COLLECTIVE R15, `(.L_x_298) ;  /* 0x000000000f087348 */ /* 0x001fea0003c00000 */
[----:B------:R1:W2:Y:S02]  /*e790*/  SHFL.IDX P6, R14, R13, R12, R11 ;  /* 0x0000000c0d0e7389 */ /* 0x0002a400000c000b */
[----:B012---:R-:W-:Y:S01]  /*e7a0*/  ENDCOLLECTIVE ;  /* 0x000000000000791b */ /* 0x007fe20003800000 */
.L_x_298:
[----:B------:R-:W-:Y:S02]  /*e7b0*/  IMAD.MOV.U32 R13, RZ, RZ, R0 ;  /* 0x000000ffff0d7224 */ /* 0x000fe400078e0000 */
[----:B------:R-:W-:-:S07]  /*e7c0*/  IMAD.MOV.U32 R4, RZ, RZ, R14 ;  /* 0x000000ffff047224 */ /* 0x000fce00078e000e */
[----:B------:R-:W-:Y:S05]  /*e7d0*/  WARPSYNC.COLLECTIVE R15, `(.L_x_299) ;  /* 0x000000000f087348 */ /* 0x000fea0003c00000 */
[----:B------:R0:W1:Y:S02]  /*e7e0*/  SHFL.IDX P6, R14, R13, R12, R11 ;  /* 0x0000000c0d0e7389 */ /* 0x00006400000c000b */
[----:B01----:R-:W-:Y:S01]  /*e7f0*/  ENDCOLLECTIVE ;  /* 0x000000000000791b */ /* 0x003fe20003800000 */
.L_x_299:
[----:B------:R-:W-:Y:S05]  /*e800*/  BRA `(.L_x_300) ;  /* 0xffffffc4001c7947 */ /* 0x000fea000383ffff */
.L_x_230:
[----:B------:R-:W-:Y:S01]  /*e810*/  BSSY B0, `(.L_x_301) ;  /* 0x0000008000007945 */ /* 0x000fe20003800000 */
[----:B------:R-:W-:Y:S01]  /*e820*/  IMAD.MOV.U32 R13, RZ, RZ, R4 ;  /* 0x000000ffff0d7224 */ /* 0x000fe200078e0004 */
[----:B------:R-:W-:Y:S01]  /*e830*/  MOV R15, 0xffffffff ;  /* 0xffffffff000f7802 */ /* 0x000fe20000000f00 */
[----:B------:R-:W-:Y:S02]  /*e840*/  IMAD.MOV.U32 R12, RZ, RZ, RZ ;  /* 0x000000ffff0c7224 */ /* 0x000fe400078e00ff */
[----:B------:R-:W-:-:S07]  /*e850*/  IMAD.MOV.U32 R11, RZ, RZ, 0x181f ;  /* 0x0000181fff0b7424 */ /* 0x000fce00078e00ff */
[----:B------:R-:W-:Y:S05]  /*e860*/  WARPSYNC.COLLECTIVE R15, `(.L_x_302) ;  /* 0x000000000f087348 */ /* 0x000fea0003c00000 */
[----:B------:R0:W1:Y:S02]  /*e870*/  SHFL.IDX P6, R14, R13, R12, R11 ;  /* 0x0000000c0d0e7389 */ /* 0x00006400000c000b */
[----:B01----:R-:W-:Y:S01]  /*e880*/  ENDCOLLECTIVE ;  /* 0x000000000000791b */ /* 0x003fe20003800000 */
.L_x_302:
[----:B------:R-:W-:Y:S05]  /*e890*/  BSYNC B0 ;  /* 0x0000000000007941 */ /* 0x000fea0003800000 */
.L_x_301:
[----:B------:R-:W-:Y:S01]  /*e8a0*/  IMAD.MOV.U32 R13, RZ, RZ, R0 ;  /* 0x000000ffff0d7224 */ /* 0x000fe200078e0000 */
[----:B------:R-:W-:Y:S01]  /*e8b0*/  LOP3.LUT P5, RZ, R16, 0x1000, RZ, 0xc0, !PT ;  /* 0x0000100010ff7812 */ /* 0x000fe200078ac0ff */
[----:B------:R-:W-:Y:S02]  /*e8c0*/  IMAD.MOV.U32 R12, RZ, RZ, RZ ;  /* 0x000000ffff0c7224 */ /* 0x000fe400078e00ff */
[----:B------:R-:W-:Y:S02]  /*e8d0*/  IMAD.MOV.U32 R11, RZ, RZ, 0x181f ;  /* 0x0000181fff0b7424 */ /* 0x000fe400078e00ff */
[----:B------:R-:W-:Y:S02]  /*e8e0*/  IMAD.MOV.U32 R15, RZ, RZ, -0x1 ;  /* 0xffffffffff0f7424 */ /* 0x000fe400078e00ff */
[----:B------:R-:W-:-:S07]  /*e8f0*/  IMAD.MOV.U32 R2, RZ, RZ, R14 ;  /* 0x000000ffff027224 */ /* 0x000fce00078e000e */
[----:B------:R-:W-:Y:S05]  /*e900*/  WARPSYNC.COLLECTIVE R15, `(.L_x_303) ;  /* 0x000000000f087348 */ /* 0x000fea0003c00000 */
[----:B------:R0:W1:Y:S02]  /*e910*/  SHFL.IDX P6, R14, R13, R12, R11 ;  /* 0x0000000c0d0e7389 */ /* 0x00006400000c000b */
[----:B01----:R-:W-:Y:S01]  /*e920*/  ENDCOLLECTIVE ;  /* 0x000000000000791b */ /* 0x003fe20003800000 */
.L_x_303:
[----:B------:R-:W-:Y:S01]  /*e930*/  @!P5 LEA R7, R28, UR42, 0x1 ;  /* 0x0000002a1c07dc11 */ /* 0x000fe2000f8e08ff */
[----:B------:R-:W-:Y:S02]  /*e940*/  IMAD.MOV.U32 R13, RZ, RZ, R4 ;  /* 0x000000ffff0d7224 */ /* 0x000fe400078e0004 */
[----:B------:R-:W-:Y:S01]  /*e950*/  IMAD.MOV.U32 R12, RZ, RZ, 0x1 ;  /* 0x00000001ff0c7424 */ /* 0x000fe200078e00ff */
[----:B------:R-:W-:-:S04]  /*e960*/  @!P5 LEA R14, P0, R22, R14, 0x1 ;  /* 0x0000000e160ed211 */ /* 0x000fc800078008ff */
[----:B------:R-:W-:Y:S01]  /*e970*/  @!P5 IADD3.X R3, RZ, R2, RZ, P0, !PT ;  /* 0x00000002ff03d210 */ /* 0x000fe200007fe4ff */
[----:B------:R-:W-:-:S08]  /*e980*/  @!P5 IMAD.MOV.U32 R2, RZ, RZ, R14 ;  /* 0x000000ffff02d224 */ /* 0x000fd000078e000e */
[----:B------:R-:W-:Y:S05]  /*e990*/  WARPSYNC.COLLECTIVE R15, `(.L_x_304) ;  /* 0x000000000f087348 */ /* 0x000fea0003c00000 */
[----:B------:R0:W1:Y:S02]  /*e9a0*/  SHFL.IDX P6, R14, R13, R12, R11 ;  /* 0x0000000c0d0e7389 */ /* 0x00006400000c000b */
[----:B01----:R-:W-:Y:S01]  /*e9b0*/  ENDCOLLECTIVE ;  /* 0x000000000000791b */ /* 0x003fe20003800000 */
.L_x_304:
[----:B------:R-:W-:Y:S01]  /*e9c0*/  @!PT LDS RZ, [RZ] ;  /* 0x00000000fffff984 */ /* 0x000fe20000000800 */
[----:B------:R-:W-:Y:S01]  /*e9d0*/  @!PT LDS RZ, [RZ] ;  /* 0x00000000fffff984 */ /* 0x000fe20000000800 */
[----:B------:R-:W-:Y:S01]  /*e9e0*/  @!PT LDS RZ, [RZ] ;  /* 0x00000000fffff984 */ /* 0x000fe20000000800 */
[----:B------:R0:W-:Y:S04]  /*e9f0*/  @!P5 LDGSTS.E.BYPASS.LTC128B.128 [R7+0x22400], desc[UR36][R2.64], !P4 ;  /* 0x224000000207dfae */ /* 0x0001e8000e101d64 */
[----:B------:R0:W-:Y:S04]  /*ea00*/  @!P5 LDGSTS.E.BYPASS.LTC128B.128 [R7+0x26400], desc[UR36][R2.64+0x80], !P3 ;  /* 0x264000800207dfae */ /* 0x0001e8000d901d64 */
[----:B------:R0:W-:Y:S01]  /*ea10*/  @!P5 LDGSTS.E.BYPASS.LTC128B.128 [R7+0x2a400], desc[UR36][R2.64+0x100], !P2 ;  /* 0x2a4001000207dfae */ /* 0x0001e2000d101d64 */
[----:B------:R-:W-:-:S03]  /*ea20*/  IMAD.MOV.U32 R13, RZ, RZ, R0 ;  /* 0x000000ffff0d7224 */ /* 0x000fc600078e0000 */
[----:B------:R0:W-:Y:S01]  /*ea30*/  @!P5 LDGSTS.E.BYPASS.LTC128B.128 [R7+0x2e400], desc[UR36][R2.64+0x180], !P1 ;  /* 0x2e4001800207dfae */ /* 0x0001e2000c901d64 */
[----:B------:R-:W-:Y:S01]  /*ea40*/  LOP3.LUT P5, RZ, R16, 0x400, RZ, 0xc0, !PT ;  /* 0x0000040010ff7812 */ /* 0x000fe200078ac0ff */
[----:B------:R-:W-:-:S12]  /*ea50*/  IMAD.MOV.U32 R5, RZ, RZ, R14 ;  /* 0x000000ffff057224 */ /* 0x000fd800078e000e */
[----:B0-----:R-:W-:Y:S05]  /*ea60*/  WARPSYNC.COLLECTIVE R15, `(.L_x_305) ;  /* 0x000000000f087348 */ /* 0x001fea0003c00000 */
[----:B------:R1:W2:Y:S02]  /*ea70*/  SHFL.IDX P6, R14, R13, R12, R11 ;  /* 0x0000000c0d0e7389 */ /* 0x0002a400000c000b */
[----:B012---:R-:W-:Y:S01]  /*ea80*/  ENDCOLLECTIVE ;  /* 0x000000000000791b */ /* 0x007fe20003800000 */
.L_x_305:
[----:B------:R-:W-:Y:S01]  /*ea90*/  @!P5 LEA R7, R28, UR42, 0x1 ;  /* 0x0000002a1c07dc11 */ /* 0x000fe2000f8e08ff */
[----:B------:R-:W-:Y:S02]  /*eaa0*/  IMAD.MOV.U32 R13, RZ, RZ, R4 ;  /* 0x000000ffff0d7224 */ /* 0x000fe400078e0004 */
[----:B------:R-:W-:Y:S01]  /*eab0*/  IMAD.MOV.U32 R12, RZ, RZ, 0x2 ;  /* 0x00000002ff0c7424 */ /* 0x000fe200078e00ff */
[----:B------:R-:W-:-:S13]  /*eac0*/  LOP3.LUT P6, RZ, R16, 0x800, RZ, 0xc0, !PT ;  /* 0x0000080010ff7812 */ /* 0x000fda00078cc0ff */
[----:B------:R-:W-:Y:S02]  /*ead0*/  @!P6 LEA R14, P0, R22, R14, 0x1 ;  /* 0x0000000e160ee211 */ /* 0x000fe400078008ff */
[----:B------:R-:W-:Y:S02]  /*eae0*/  @!P6 LEA R9, R28, UR42, 0x1 ;  /* 0x0000002a1c09ec11 */ /* 0x000fe4000f8e08ff */
[----:B------:R-:W-:Y:S01]  /*eaf0*/  @!P6 IADD3.X R5, RZ, R5, RZ, P0, !PT ;  /* 0x00000005ff05e210 */ /* 0x000fe200007fe4ff */
[----:B------:R-:W-:-:S04]  /*eb00*/  @!P6 IMAD.MOV.U32 R2, RZ, RZ, R14 ;  /* 0x000000ffff02e224 */ /* 0x000fc800078e000e */
[----:B------:R-:W-:-:S05]  /*eb10*/  @!P6 IMAD.MOV.U32 R3, RZ, RZ, R5 ;  /* 0x000000ffff03e224 */ /* 0x000fca00078e0005 */
[----:B------:R-:W-:Y:S01]  /*eb20*/  @!PT LDS RZ, [RZ] ;  /* 0x00000000fffff984 */ /* 0x000fe20000000800 */
[----:B------:R-:W-:Y:S01]  /*eb30*/  @!PT LDS RZ, [RZ] ;  /* 0x00000000fffff984 */ /* 0x000fe20000000800 */
[----:B------:R-:W-:Y:S01]  /*eb40*/  @!PT LDS RZ, [RZ] ;  /* 0x00000000fffff984 */ /* 0x000fe20000000800 */
[----:B------:R0:W-:Y:S04]  /*eb50*/  @!P6 LDGSTS.E.BYPASS.LTC128B.128 [R9+0x22c00], desc[UR36][R2.64], !P4 ;  /* 0x22c000000209efae */ /* 0x0001e8000e101d64 */
[----:B------:R0:W-:Y:S04]  /*eb60*/  @!P6 LDGSTS.E.BYPASS.LTC128B.128 [R9+0x26c00], desc[UR36][R2.64+0x80], !P3 ;  /* 0x26c000800209efae */ /* 0x0001e8000d901d64 */
[----:B------:R0:W-:Y:S04]  /*eb70*/  @!P6 LDGSTS.E.BYPASS.LTC128B.128 [R9+0x2ac00], desc[UR36][R2.64+0x100], !P2 ;  /* 0x2ac001000209efae */ /* 0x0001e8000d101d64 */
[----:B------:R0:W-:Y:S02]  /*eb80*/  @!P6 LDGSTS.E.BYPASS.LTC128B.128 [R9+0x2ec00], desc[UR36][R2.64+0x180], !P1 ;  /* 0x2ec001800209efae */ /* 0x0001e4000c901d64 */
[----:B0-----:R-:W-:Y:S05]  /*eb90*/  WARPSYNC.COLLECTIVE R15, `(.L_x_306) ;  /* 0x000000000f087348 */ /* 0x001fea0003c00000 */
[----:B------:R1:W2:Y:S02]  /*eba0*/  SHFL.IDX P6, R14, R13, R12, R11 ;  /* 0x0000000c0d0e7389 */ /* 0x0002a400000c000b */
[----:B012---:R-:W-:Y:S01]  /*ebb0*/  ENDCOLLECTIVE ;  /* 0x000000000000791b */ /* 0x007fe20003800000 */
.L_x_306:
[----:B------:R-:W-:Y:S01]  /*ebc0*/  MOV R13, R0 ;  /* 0x00000000000d7202 */ /* 0x000fe20000000f00 */
[----:B------:R-:W-:-:S07]  /*ebd0*/  IMAD.MOV.U32 R5, RZ, RZ, R14 ;  /* 0x000000ffff057224 */ /* 0x000fce00078e000e */
[----:B------:R-:W-:Y:S05]  /*ebe0*/  WARPSYNC.COLLECTIVE R15, `(.L_x_307) ;  /* 0x000000000f087348 */ /* 0x000fea0003c00000 */
[----:B------:R0:W1:Y:S02]  /*ebf0*/  SHFL.IDX P6, R14, R13, R12, R11 ;  /* 0x0000000c0d0e7389 */ /* 0x00006400000c000b */
[----:B01----:R-:W-:Y:S01]  /*ec00*/  ENDCOLLECTIVE ;  /* 0x000000000000791b */ /* 0x003fe20003800000 */
.L_x_307:
[----:B------:R-:W-:Y:S02]  /*ec10*/  IMAD.MOV.U32 R13, RZ, RZ, R4 ;  /* 0x000000ffff0d7224 */ /* 0x000fe400078e0004 */
[----:B------:R-:W-:Y:S01]  /*ec20*/  IMAD.MOV.U32 R12, RZ, RZ, 0x3 ;  /* 0x00000003ff0c7424 */ /* 0x000fe200078e00ff */
[----:B------:R-:W-:-:S05]  /*ec30*/  @!P5 LEA R14, P0, R22, R14, 0x1 ;  /* 0x0000000e160ed211 */ /* 0x000fca00078008ff */
[----:B------:R-:W-:-:S08]  /*ec40*/  @!P5 IMAD.MOV.U32 R2, RZ, RZ, R14 ;  /* 0x000000ffff02d224 */ /* 0x000fd000078e000e */
[----:B------:R-:W-:Y:S05]  /*ec50*/  WARPSYNC.COLLECTIVE R15, `(.L_x_308) ;  /* 0x000000000f087348 */ /* 0x000fea0003c00000 */
[----:B------:R0:W1:Y:S02]  /*ec60*/  SHFL.IDX P6, R14, R13, R12, R11 ;  /* 0x0000000c0d0e7389 */ /* 0x00006400000c000b */
[----:B01----:R-:W-:Y:S01]  /*ec70*/  ENDCOLLECTIVE ;  /* 0x000000000000791b */ /* 0x003fe20003800000 */
.L_x_308:
[----:B------:R-:W-:-:S04]  /*ec80*/  @!P5 IMAD.X R5, RZ, RZ, R5, P0 ;  /* 0x000000ffff05d224 */ /* 0x000fc800000e0605 */
[----:B------:R-:W-:-:S05]  /*ec90*/  @!P5 IMAD.MOV.U32 R3, RZ, RZ, R5 ;  /* 0x000000ffff03d224 */ /* 0x000fca00078e0005 */
[----:B------:R-:W-:Y:S01]  /*eca0*/  @!PT LDS RZ, [RZ] ;  /* 0x00000000fffff984 */ /* 0x000fe20000000800 */
[----:B------:R-:W-:Y:S01]  /*ecb0*/  @!PT LDS RZ, [RZ] ;  /* 0x00000000fffff984 */ /* 0x000fe20000000800 */
[----:B------:R-:W-:Y:S01]  /*ecc0*/  @!PT LDS RZ, [RZ] ;  /* 0x00000000fffff984 */ /* 0x000fe20000000800 */
[----:B------:R0:W-:Y:S01]  /*ecd0*/  @!P5 LDGSTS.E.BYPASS.LTC128B.128 [R7+0x23400], desc[UR36][R2.64], !P4 ;  /* 0x234000000207dfae */ /* 0x0001e2000e101d64 */
[----:B------:R-:W-:-:S03]  /*ece0*/  IMAD.MOV.U32 R13, RZ, RZ, R0 ;  /* 0x000000ffff0d7224 */ /* 0x000fc600078e0000 */
[----:B------:R0:W-:Y:S04]  /*ecf0*/  @!P5 LDGSTS.E.BYPASS.LTC128B.128 [R7+0x27400], desc[UR36][R2.64+0x80], !P3 ;  /* 0x274000800207dfae */ /* 0x0001e8000d901d64 */
[----:B------:R0:W-:Y:S04]  /*ed00*/  @!P5 LDGSTS.E.BYPASS.LTC128B.128 [R7+0x2b400], desc[UR36][R2.64+0x100], !P2 ;  /* 0x2b4001000207dfae */ /* 0x0001e8000d101d64 */
[----:B------:R0:W-:Y:S01]  /*ed10*/  @!P5 LDGSTS.E.BYPASS.LTC128B.128 [R7+0x2f400], desc[UR36][R2.64+0x180], !P1 ;  /* 0x2f4001800207dfae */ /* 0x0001e2000c901d64 */
[----:B------:R-:W-:Y:S02]  /*ed20*/  MOV R5, R14 ;  /* 0x0000000e00057202 */ /* 0x000fe40000000f00 */
[----:B------:R-:W-:-:S13]  /*ed30*/  LOP3.LUT P5, RZ, R16, 0x100, RZ, 0xc0, !PT ;  /* 0x0000010010ff7812 */ /* 0x000fda00078ac0ff */
[----:B0-----:R-:W-:Y:S05]  /*ed40*/  WARPSYNC.COLLECTIVE R15, `(.L_x_309) ;  /* 0x000000000f087348 */ /* 0x001fea0003c00000 */
[----:B------:R1:W2:Y:S02]  /*ed50*/  SHFL.IDX P6, R14, R13, R12, R11 ;  /* 0x0000000c0d0e7389 */ /* 0x0002a400000c000b */
[----:B012---:R-:W-:Y:S01]  /*ed60*/  ENDCOLLECTIVE ;  /* 0x000000000000791b */ /* 0x007fe20003800000 */
.L_x_309:
[----:B------:R-:W-:Y:S01]  /*ed70*/  @!P5 LEA R7, R28, UR42, 0x1 ;  /* 0x0000002a1c07dc11 */ /* 0x000fe2000f8e08ff */
[----:B------:R-:W-:Y:S01]  /*ed80*/  IMAD.MOV.U32 R13, RZ, RZ, R4 ;  /* 0x000000ffff0d7224 */ /* 0x000fe200078e0004 */
[----:B------:R-:W-:Y:S02]  /*ed90*/  MOV R12, 0x4 ;  /* 0x00000004000c7802 */ /* 0x000fe40000000f00 */
[----:B------:R-:W-:-:S13]  /*eda0*/  LOP3.LUT P6, RZ, R16, 0x200, RZ, 0xc0, !PT ;  /* 0x0000020010ff7812 */ /* 0x000fda00078cc0ff */
[----:B------:R-:W-:Y:S02]  /*edb0*/  @!P6 LEA R14, P0, R22, R14, 0x1 ;  /* 0x0000000e160ee211 */ /* 0x000fe400078008ff */
[----:B------:R-:W-:-:S03]  /*edc0*/  @!P6 LEA R9, R28, UR42, 0x1 ;  /* 0x0000002a1c09ec11 */ /* 0x000fc6000f8e08ff */
[----:B------:R-:W-:Y:S02]  /*edd0*/  @!P6 IMAD.X R5, RZ, RZ, R5, P0 ;  /* 0x000000ffff05e224 */ /* 0x000fe400000e0605 */
[----:B------:R-:W-:Y:S02]  /*ede0*/  @!P6 IMAD.MOV.U32 R2, RZ, RZ, R14 ;  /* 0x000000ffff02e224 */ /* 0x000fe400078e000e */
        /* <DEDUP_REMOVED lines=11> */
.L_x_310:
[----:B------:R-:W-:Y:S02]  /*eea0*/  IMAD.MOV.U32 R13, RZ, RZ, R0 ;  /* 0x000000ffff0d7224 */ /* 0x000fe400078e0000 */
[----:B------:R-:W-:-:S07]  /*eeb0*/  IMAD.MOV.U32 R5, RZ, RZ, R14 ;  /* 0x000000ffff057224 */ /* 0x000fce00078e000e */
[----:B------:R-:W-:Y:S05]  /*eec0*/  WARPSYNC.COLLECTIVE R15, `(.L_x_311) ;  /* 0x000000000f087348 */ /* 0x000fea0003c00000 */
[----:B------:R0:W1:Y:S02]  /*eed0*/  SHFL.IDX P6, R14, R13, R12, R11 ;  /* 0x0000000c0d0e7389 */ /* 0x00006400000c000b */
[----:B01----:R-:W-:Y:S01]  /*eee0*/  ENDCOLLECTIVE ;  /* 0x000000000000791b */ /* 0x003fe20003800000 */
.L_x_311:
[----:B------:R-:W-:Y:S01]  /*eef0*/  MOV R13, R4 ;  /* 0x00000004000d7202 */ /* 0x000fe20000000f00 */
[----:B------:R-:W-:Y:S01]  /*ef00*/  IMAD.MOV.U32 R12, RZ, RZ, 0x5 ;  /* 0x00000005ff0c7424 */ /* 0x000fe200078e00ff */
[----:B------:R-:W-:-:S05]  /*ef10*/  @!P5 LEA R14, P0, R22, R14, 0x1 ;  /* 0x0000000e160ed211 */ /* 0x000fca00078008ff */
[----:B------:R-:W-:-:S08]  /*ef20*/  @!P5 IMAD.MOV.U32 R2, RZ, RZ, R14 ;  /* 0x000000ffff02d224 */ /* 0x000fd000078e000e */
[----:B------:R-:W-:Y:S05]  /*ef30*/  WARPSYNC.COLLECTIVE R15, `(.L_x_312) ;  /* 0x000000000f087348 */ /* 0x000fea0003c00000 */
[----:B------:R0:W1:Y:S02]  /*ef40*/  SHFL.IDX P6, R14, R13, R12, R11 ;  /* 0x0000000c0d0e7389 */ /* 0x00006400000c000b */
[----:B01----:R-:W-:Y:S01]  /*ef50*/  ENDCOLLECTIVE ;  /* 0x000000000000791b */ /* 0x003fe20003800000 */
.L_x_312:
        /* <DEDUP_REMOVED lines=10> */
[----:B------:R-:W-:Y:S01]  /*f000*/  IMAD.MOV.U32 R5, RZ, RZ, R14 ;  /* 0x000000ffff057224 */ /* 0x000fe200078e000e */
[----:B------:R-:W-:-:S13]  /*f010*/  LOP3.LUT P5, RZ, R16, 0x40, RZ, 0xc0, !PT ;  /* 0x0000004010ff7812 */ /* 0x000fda00078ac0ff */
[----:B0-----:R-:W-:Y:S05]  /*f020*/  WARPSYNC.COLLECTIVE R15, `(.L_x_313) ;  /* 0x000000000f087348 */ /* 0x001fea0003c00000 */
[----:B------:R1:W2:Y:S02]  /*f030*/  SHFL.IDX P6, R14, R13, R12, R11 ;  /* 0x0000000c0d0e7389 */ /* 0x0002a400000c000b */
[----:B012---:R-:W-:Y:S01]  /*f040*/  ENDCOLLECTIVE ;  /* 0x000000000000791b */ /* 0x007fe20003800000 */
.L_x_313:
[----:B------:R-:W-:Y:S01]  /*f050*/  @!P5 LEA R7, R28, UR42, 0x1 ;  /* 0x0000002a1c07dc11 */ /* 0x000fe2000f8e08ff */
[----:B------:R-:W-:Y:S02]  /*f060*/  IMAD.MOV.U32 R13, RZ, RZ, R4 ;  /* 0x000000ffff0d7224 */ /* 0x000fe400078e0004 */
[----:B------:R-:W-:Y:S01]  /*f070*/  IMAD.MOV.U32 R12, RZ, RZ, 0x6 ;  /* 0x00000006ff0c7424 */ /* 0x000fe200078e00ff */
[----:B------:R-:W-:-:S13]  /*f080*/  LOP3.LUT P6, RZ, R16, 0x80, RZ, 0xc0, !PT ;  /* 0x0000008010ff7812 */ /* 0x000fda00078cc0ff */
[----:B------:R-:W-:Y:S02]  /*f090*/  @!P6 LEA R14, P0, R22, R14, 0x1 ;  /* 0x0000000e160ee211 */ /* 0x000fe400078008ff */
[----:B------:R-:W-:-:S03]  /*f0a0*/  @!P6 LEA R9, R28, UR42, 0x1 ;  /* 0x0000002a1c09ec11 */ /* 0x000fc6000f8e08ff */
[----:B------:R-:W-:Y:S02]  /*f0b0*/  @!P6 IMAD.X R5, RZ, RZ, R5, P0 ;  /* 0x000000ffff05e224 */ /* 0x000fe400000e0605 */
[----:B------:R-:W-:-:S03]  /*f0c0*/  @!P6 IMAD.MOV.U32 R2, RZ, RZ, R14 ;  /* 0x000000ffff02e224 */ /* 0x000fc600078e000e */
[----:B------:R-:W-:-:S05]  /*f0d0*/  @!P6 MOV R3, R5 ;  /* 0x000000050003e202 */ /* 0x000fca0000000f00 */
        /* <DEDUP_REMOVED lines=10> */
.L_x_314:
[----:B------:R-:W-:Y:S02]  /*f180*/  IMAD.MOV.U32 R13, RZ, RZ, R0 ;  /* 0x000000ffff0d7224 */ /* 0x000fe400078e0000 */
[----:B------:R-:W-:-:S07]  /*f190*/  IMAD.MOV.U32 R5, RZ, RZ, R14 ;  /* 0x000000ffff057224 */ /* 0x000fce00078e000e */
[----:B------:R-:W-:Y:S05]  /*f1a0*/  WARPSYNC.COLLECTIVE R15, `(.L_x_315) ;  /* 0x000000000f087348 */ /* 0x000fea0003c00000 */
[----:B------:R0:W1:Y:S02]  /*f1b0*/  SHFL.IDX P6, R14, R13, R12, R11 ;  /* 0x0000000c0d0e7389 */ /* 0x00006400000c000b */
[----:B01----:R-:W-:Y:S01]  /*f1c0*/  ENDCOLLECTIVE ;  /* 0x000000000000791b */ /* 0x003fe20003800000 */
.L_x_315:
[----:B------:R-:W-:Y:S02]  /*f1d0*/  IMAD.MOV.U32 R13, RZ, RZ, R4 ;  /* 0x000000ffff0d7224 */ /* 0x000fe400078e0004 */
[----:B------:R-:W-:Y:S01]  /*f1e0*/  IMAD.MOV.U32 R12, RZ, RZ, 0x7 ;  /* 0x00000007ff0c7424 */ /* 0x000fe200078e00ff */
[----:B------:R-:W-:-:S04]  /*f1f0*/  @!P5 LEA R14, P0, R22, R14, 0x1 ;  /* 0x0000000e160ed211 */ /* 0x000fc800078008ff */
[----:B------:R-:W-:Y:S01]  /*f200*/  @!P5 MOV R2, R14 ;  /* 0x0000000e0002d202 */ /* 0x000fe20000000f00 */
[----:B------:R-:W-:-:S08]  /*f210*/  @!P5 IMAD.X R5, RZ, RZ, R5, P0 ;  /* 0x000000ffff05d224 */ /* 0x000fd000000e0605 */
[----:B------:R-:W-:Y:S05]  /*f220*/  WARPSYNC.COLLECTIVE R15, `(.L_x_316) ;  /* 0x000000000f087348 */ /* 0x000fea0003c00000 */
[----:B------:R0:W1:Y:S02]  /*f230*/  SHFL.IDX P6, R14, R13, R12, R11 ;  /* 0x0000000c0d0e7389 */ /* 0x00006400000c000b */
[----:B01----:R-:W-:Y:S01]  /*f240*/  ENDCOLLECTIVE ;  /* 0x000000000000791b */ /* 0x003fe20003800000 */
.L_x_316:
[----:B------:R-:W-:-:S05]  /*f250*/  @!P5 IMAD.MOV.U32 R3, RZ, RZ, R5 ;  /* 0x000000ffff03d224 */ /* 0x000fca00078e0005 */
[----:B------:R-:W-:Y:S01]  /*f260*/  @!PT LDS RZ, [RZ] ;  /* 0x00000000fffff984 */ /* 0x000fe20000000800 */
[----:B------:R-:W-:Y:S01]  /*f270*/  @!PT LDS RZ, [RZ] ;  /* 0x00000000fffff984 */ /* 0x000fe20000000800 */
[----:B------:R-:W-:Y:S01]  /*f280*/  @!PT LDS RZ, [RZ] ;  /* 0x00000000fffff984 */ /* 0x000fe20000000800 */
[----:B------:R0:W-:Y:S04]  /*f290*/  @!P5 LDGSTS.E.BYPASS.LTC128B.128 [R7+0x25400], desc[UR36][R2.64], !P4 ;  /* 0x254000000207dfae */ /* 0x0001e8000e101d64 */
[----:B------:R0:W-:Y:S01]  /*f2a0*/  @!P5 LDGSTS.E.BYPASS.LTC128B.128 [R7+0x29400], desc[UR36][R2.64+0x80], !P3 ;  /* 0x294000800207dfae */ /* 0x0001e2000d901d64 */
[----:B------:R-:W-:-:S03]  /*f2b0*/  IMAD.MOV.U32 R13, RZ, RZ, R0 ;  /* 0x000000ffff0d7224 */ /* 0x000fc600078e0000 */
[----:B------:R0:W-:Y:S04]  /*f2c0*/  @!P5 LDGSTS.E.BYPASS.LTC128B.128 [R7+0x2d400], desc[UR36][R2.64+0x100], !P2 ;  /* 0x2d4001000207dfae */ /* 0x0001e8000d101d64 */
[----:B------:R0:W-:Y:S01]  /*f2d0*/  @!P5 LDGSTS.E.BYPASS.LTC128B.128 [R7+0x31400], desc[UR36][R2.64+0x180], !P1 ;  /* 0x314001800207dfae */ /* 0x0001e2000c901d64 */
[----:B------:R-:W-:-:S07]  /*f2e0*/  IMAD.MOV.U32 R5, RZ, RZ, R14 ;  /* 0x000000ffff057224 */ /* 0x000fce00078e000e */
[----:B0-----:R-:W-:Y:S05]  /*f2f0*/  WARPSYNC.COLLECTIVE R15, `(.L_x_317) ;  /* 0x000000000f087348 */ /* 0x001fea0003c00000 */
[----:B------:R1:W2:Y:S02]  /*f300*/  SHFL.IDX P6, R14, R13, R12, R11 ;  /* 0x0000000c0d0e7389 */ /* 0x0002a400000c000b */
[----:B012---:R-:W-:Y:S01]  /*f310*/  ENDCOLLECTIVE ;  /* 0x000000000000791b */ /* 0x007fe20003800000 */
.L_x_317:
[----:B------:R-:W-:Y:S05]  /*f320*/  BRA `(.L_x_318) ;  /* 0xffffffc400007947 */ /* 0x000fea000383ffff */
.L_x_233:
[----:B0--3--:R-:W-:-:S04]  /*f330*/  MOV R3, UR42 ;  /* 0x0000002a00037c02 */ /* 0x009fc80008000f00 */
[----:B------:R0:W3:Y:S03]  /*f340*/  SYNCS.PHASECHK.TRANS64.TRYWAIT P0, [R3+URZ+0x32420], R0 ;  /* 0x03242000030075a7 */ /* 0x0000e6000800017f */
[----:B---3--:R-:W-:Y:S05]  /*f350*/  @!P0 NANOSLEEP.SYNCS 0x989680 ;  /* 0x009896800000895d */ /* 0x008fea0003900000 */
[----:B------:R-:W3:Y:S02]  /*f360*/  @!P0 SYNCS.PHASECHK.TRANS64 P0, [R3+URZ+0x32420], R0 ;  /* 0x03242000030085a7 */ /* 0x000ee4000800007f */
[----:B---3--:R-:W-:Y:S05]  /*f370*/  @!P0 BRA `(.L_x_233) ;  /* 0xfffffffc00ec8947 */ /* 0x008fea000383ffff */
[----:B------:R-:W-:Y:S05]  /*f380*/  BRA `(.L_x_319) ;  /* 0xffffffc400447947 */ /* 0x000fea000383ffff */
.L_x_235:
[----:B0--3--:R-:W-:-:S04]  /*f390*/  IMAD.U32 R3, RZ, RZ, UR42 ;  /* 0x0000002aff037e24 */ /* 0x009fc8000f8e00ff */
[----:B------:R0:W3:Y:S03]  /*f3a0*/  SYNCS.PHASECHK.TRANS64.TRYWAIT P0, [R3+URZ+0x32460], R0 ;  /* 0x03246000030075a7 */ /* 0x0000e6000800017f */
[----:B---3--:R-:W-:Y:S05]  /*f3b0*/  @!P0 NANOSLEEP.SYNCS 0x989680 ;  /* 0x009896800000895d */ /* 0x008fea0003900000 */
[----:B------:R-:W3:Y:S02]  /*f3c0*/  @!P0 SYNCS.PHASECHK.TRANS64 P0, [R3+URZ+0x32460], R0 ;  /* 0x03246000030085a7 */ /* 0x000ee4000800007f */
[----:B---3--:R-:W-:Y:S05]  /*f3d0*/  @!P0 BRA `(.L_x_235) ;  /* 0xfffffffc00ec8947 */ /* 0x008fea000383ffff */
[----:B------:R-:W-:Y:S05]  /*f3e0*/  BRA `(.L_x_320) ;  /* 0xffffffc400407947 */ /* 0x000fea000383ffff */
.L_x_236:
[----:B------:R-:W-:Y:S01]  /*f3f0*/  BSSY B0, `(.L_x_321) ;  /* 0x0000008000007945 */ /* 0x000fe20003800000 */
[----:B------:R-:W-:Y:S02]  /*f400*/  IMAD.MOV.U32 R13, RZ, RZ, R19 ;  /* 0x000000ffff0d7224 */ /* 0x000fe400078e0013 */
[----:B------:R-:W-:Y:S02]  /*f410*/  IMAD.MOV.U32 R12, RZ, RZ, RZ ;  /* 0x000000ffff0c7224 */ /* 0x000fe400078e00ff */
[----:B------:R-:W-:Y:S02]  /*f420*/  IMAD.MOV.U32 R11, RZ, RZ, 0x181f ;  /* 0x0000181fff0b7424 */ /* 0x000fe400078e00ff */
[----:B------:R-:W-:-:S07]  /*f430*/  IMAD.MOV.U32 R15, RZ, RZ, -0x1 ;  /* 0xffffffffff0f7424 */ /* 0x000fce00078e00ff */
[----:B-1----:R-:W-:Y:S05]  /*f440*/  WARPSYNC.COLLECTIVE R15, `(.L_x_322) ;  /* 0x000000000f087348 */ /* 0x002fea0003c00000 */
[----:B-1----:R0:W1:Y:S02]  /*f450*/  SHFL.IDX P6, R14, R13, R12, R11 ;  /* 0x0000000c0d0e7389 */ /* 0x00206400000c000b */
[----:B01----:R-:W-:Y:S01]  /*f460*/  ENDCOLLECTIVE ;  /* 0x000000000000791b */ /* 0x003fe20003800000 */
.L_x_322:
[----:B------:R-:W-:Y:S05]  /*f470*/  BSYNC B0 ;  /* 0x0000000000007941 */ /* 0x000fea0003800000 */
.L_x_321:
[----:B------:R-:W-:Y:S01]  /*f480*/  IMAD.MOV.U32 R13, RZ, RZ, R18 ;  /* 0x000000ffff0d7224 */ /* 0x000fe200078e0012 */
[----:B------:R-:W-:Y:S01]  /*f490*/  MOV R3, R14 ;  /* 0x0000000e00037202 */ /* 0x000fe20000000f00 */
[----:B------:R-:W-:Y:S01]  /*f4a0*/  IMAD.MOV.U32 R12, RZ, RZ, RZ ;  /* 0x000000ffff0c7224 */ /* 0x000fe200078e00ff */
[----:B------:R-:W-:Y:S01]  /*f4b0*/  LEA R10, R28, UR42, 0x1 ;  /* 0x0000002a1c0a7c11 */ /* 0x000fe2000f8e08ff */
[----:B------:R-:W-:Y:S01]  /*f4c0*/  IMAD.MOV.U32 R11, RZ, RZ, 0x181f ;  /* 0x0000181fff0b7424 */ /* 0x000fe200078e00ff */
[C---:B------:R-:W-:Y:S01]  /*f4d0*/  LOP3.LUT P2, RZ, R5.reuse, 0x2, RZ, 0xc0, !PT ;  /* 0x0000000205ff7812 */ /* 0x040fe2000784c0ff */
[----:B------:R-:W-:Y:S01]  /*f4e0*/  IMAD.MOV.U32 R15, RZ, RZ, -0x1 ;  /* 0xffffffffff0f7424 */ /* 0x000fe200078e00ff */
[----:B------:R-:W-:Y:S01]  /*f4f0*/  LOP3.LUT P1, RZ, R5, 0x4, RZ, 0xc0, !PT ;  /* 0x0000000405ff7812 */ /* 0x000fe2000782c0ff */
[----:B------:R-:W-:Y:S02]  /*f500*/  IMAD.SHL.U32 R0, R22, 0x2, RZ ;  /* 0x0000000216007824 */ /* 0x000fe400078e00ff */
[----:B------:R-:W-:-:S10]  /*f510*/  IMAD.MOV.U32 R6, RZ, RZ, RZ ;  /* 0x000000ffff067224 */ /* 0x000fd400078e00ff */
[----:B------:R-:W-:Y:S05]  /*f520*/  WARPSYNC.COLLECTIVE R15, `(.L_x_323) ;  /* 0x000000000f087348 */ /* 0x000fea0003c00000 */
[----:B------:R0:W1:Y:S02]  /*f530*/  SHFL.IDX P6, R14, R13, R12, R11 ;  /* 0x0000000c0d0e7389 */ /* 0x00006400000c000b */
[----:B01----:R-:W-:Y:S01]  /*f540*/  ENDCOLLECTIVE ;  /* 0x000000000000791b */ /* 0x003fe20003800000 */
.L_x_323:
[----:B------:R-:W-:Y:S01]  /*f550*/  ISETP.LT.OR P3, PT, R17, 0x1, !P1 ;  /* 0x000000011100780c */ /* 0x000fe20004f61670 */
[----:B------:R-:W-:Y:S02]  /*f560*/  VIADD R31, R10, 0x400 ;  /* 0x000004000a1f7836 */ /* 0x000fe40000000000 */
[----:B------:R-:W-:Y:S02]  /*f570*/  IMAD.MOV.U32 R13, RZ, RZ, R19 ;  /* 0x000000ffff0d7224 */ /* 0x000fe400078e0013 */
[----:B------:R-:W-:Y:S01]  /*f580*/  IMAD.MOV.U32 R12, RZ, RZ, 0x1 ;  /* 0x00000001ff0c7424 */ /* 0x000fe200078e00ff */
[----:B------:R-:W-:-:S13]  /*f590*/  IADD3 R2, P0, R14, R0, RZ ;  /* 0x000000000e027210 */ /* 0x000fda0007f1e0ff */
[----:B------:R-:W-:Y:S05]  /*f5a0*/  WARPSYNC.COLLECTIVE R15, `(.L_x_324) ;  /* 0x000000000f087348 */ /* 0x000fea0003c00000 */
[----:B------:R0:W1:Y:S02]  /*f5b0*/  SHFL.IDX P6, R14, R13, R12, R11 ;  /* 0x0000000c0d0e7389 */ /* 0x00006400000c000b */
[----:B01----:R-:W-:Y:S01]  /*f5c0*/  ENDCOLLECTIVE ;  /* 0x000000000000791b */ /* 0x003fe20003800000 */
.L_x_324:
[----:B------:R-:W-:Y:S02]  /*f5d0*/  IADD3.X R3, RZ, R3, RZ, P0, !PT ;  /* 0x00000003ff037210 */ /* 0x000fe400007fe4ff */
        /* <DEDUP_REMOVED lines=11> */
.L_x_325:
[----:B------:R-:W-:Y:S01]  /*f690*/  @!PT LDS RZ, [RZ] ;  /* 0x00000000fffff984 */ /* 0x000fe20000000800 */
[----:B------:R-:W-:Y:S01]  /*f6a0*/  @!PT LDS RZ, [RZ] ;  /* 0x00000000fffff984 */ /* 0x000fe20000000800 */
[----:B------:R-:W-:Y:S01]  /*f6b0*/  @!PT LDS RZ, [RZ] ;  /* 0x00000000fffff984 */ /* 0x000fe20000000800 */
[----:B------:R-:W-:Y:S01]  /*f6c0*/  LDGSTS.E.BYPASS.LTC128B.128 [R10+0x3400], desc[UR36][R2.64+0x80], !P0 ;  /* 0x03400080020a7fae */ /* 0x000fe2000c101d64 */
[----:B------:R-:W-:-:S03]  /*f6d0*/  LOP3.LUT P0, RZ, R5, 0x8, RZ, 0xc0, !PT ;  /* 0x0000000805ff7812 */ /* 0x000fc6000780c0ff */
[----:B------:R-:W-:Y:S01]  /*f6e0*/  LDGSTS.E.BYPASS.LTC128B.128 [R10+0x6400], desc[UR36][R2.64+0x100], !P3 ;  /* 0x06400100020a7fae */ /* 0x000fe2000d901d64 */
[----:B------:R-:W-:Y:S02]  /*f6f0*/  ISETP.LT.OR P3, PT, R17, 0x1, !P0 ;  /* 0x000000011100780c */ /* 0x000fe40004761670 */
[----:B------:R-:W-:Y:S01]  /*f700*/  MOV R13, R19 ;  /* 0x00000013000d7202 */ /* 0x000fe20000000f00 */
[----:B------:R-:W-:-:S10]  /*f710*/  IMAD.MOV.U32 R12, RZ, RZ, 0x2 ;  /* 0x00000002ff0c7424 */ /* 0x000fd400078e00ff */
[----:B------:R0:W-:Y:S02]  /*f720*/  LDGSTS.E.BYPASS.LTC128B.128 [R10+0x9400], desc[UR36][R2.64+0x180], !P3 ;  /* 0x09400180020a7fae */ /* 0x0001e4000d901d64 */
[----:B0-----:R-:W-:-:S13]  /*f730*/  IADD3 R2, P3, R14, R0, RZ ;  /* 0x000000000e027210 */ /* 0x001fda0007f7e0ff */
[----:B------:R-:W-:Y:S05]  /*f740*/  WARPSYNC.COLLECTIVE R15, `(.L_x_326) ;  /* 0x000000000f087348 */ /* 0x000fea0003c00000 */
[----:B------:R0:W1:Y:S02]  /*f750*/  SHFL.IDX P6, R14, R13, R12, R11 ;  /* 0x0000000c0d0e7389 */ /* 0x00006400000c000b */
[----:B01----:R-:W-:Y:S01]  /*f760*/  ENDCOLLECTIVE ;  /* 0x000000000000791b */ /* 0x003fe20003800000 */
.L_x_326:
        /* <DEDUP_REMOVED lines=12> */
.L_x_327:
        /* <DEDUP_REMOVED lines=14> */
.L_x_328:
        /* <DEDUP_REMOVED lines=12> */
.L_x_329:
        /* <DEDUP_REMOVED lines=14> */
.L_x_330:
        /* <DEDUP_REMOVED lines=12> */
.L_x_331:
        /* <DEDUP_REMOVED lines=14> */
.L_x_332:
[----:B------:R-:W-:Y:S01]  /*fc50*/  IMAD.X R3, RZ, RZ, R20, P3 ;  /* 0x000000ffff037224 */ /* 0x000fe200018e0614 */
        /* <DEDUP_REMOVED lines=11> */
.L_x_333:
        /* <DEDUP_REMOVED lines=9> */
.L_x_243:
[----:B-1----:R1:W2:Y:S02]  /*fda0*/  SYNCS.PHASECHK.TRANS64.TRYWAIT P0, [R19+URZ+0x32440], R23 ;  /* 0x03244017130075a7 */ /* 0x0022a4000800017f */
[----:B--2---:R-:W-:Y:S05]  /*fdb0*/  @!P0 NANOSLEEP.SYNCS 0x989680 ;  /* 0x009896800000895d */ /* 0x004fea0003900000 */
[----:B------:R-:W2:Y:S02]  /*fdc0*/  @!P0 SYNCS.PHASECHK.TRANS64 P0, [R19+URZ+0x32440], R23 ;  /* 0x03244017130085a7 */ /* 0x000ea4000800007f */
[----:B--2---:R-:W-:Y:S05]  /*fdd0*/  @!P0 BRA `(.L_x_243) ;  /* 0xfffffffc00f08947 */ /* 0x004fea000383ffff */
[----:B------:R-:W-:Y:S05]  /*fde0*/  BRA `(.L_x_335) ;  /* 0xffffffc400747947 */ /* 0x000fea000383ffff */
.L_x_244:
[----:B------:R-:W-:Y:S01]  /*fdf0*/  BSSY B1, `(.L_x_336) ;  /* 0x0000008000017945 */ /* 0x000fe20003800000 */
[----:B------:R-:W-:Y:S01]  /*fe00*/  IMAD.MOV.U32 R13, RZ, RZ, R24 ;  /* 0x000000ffff0d7224 */ /* 0x000fe200078e0018 */
[----:B------:R-:W-:Y:S01]  /*fe10*/  MOV R15, 0xffffffff ;  /* 0xffffffff000f7802 */ /* 0x000fe20000000f00 */
[----:B------:R-:W-:Y:S02]  /*fe20*/  IMAD.MOV.U32 R12, RZ, RZ, RZ ;  /* 0x000000ffff0c7224 */ /* 0x000fe400078e00ff */
[----:B------:R-:W-:-:S07]  /*fe30*/  IMAD.MOV.U32 R11, RZ, RZ, 0x181f ;  /* 0x0000181fff0b7424 */ /* 0x000fce00078e00ff */
[----:B-1----:R-:W-:Y:S05]  /*fe40*/  WARPSYNC.COLLECTIVE R15, `(.L_x_337) ;  /* 0x000000000f087348 */ /* 0x002fea0003c00000 */
[----:B------:R0:W2:Y:S02]  /*fe50*/  SHFL.IDX P6, R14, R13, R12, R11 ;  /* 0x0000000c0d0e7389 */ /* 0x0000a400000c000b */
[----:B012---:R-:W-:Y:S01]  /*fe60*/  ENDCOLLECTIVE ;  /* 0x000000000000791b */ /* 0x007fe20003800000 */
.L_x_337:
[----:B------:R-:W-:Y:S05]  /*fe70*/  BSYNC B1 ;  /* 0x0000000000017941 */ /* 0x000fea0003800000 */
.L_x_336:
[----:B------:R-:W-:Y:S01]  /*fe80*/  IMAD.MOV.U32 R13, RZ, RZ, R21 ;  /* 0x000000ffff0d7224 */ /* 0x000fe200078e0015 */
[----:B------:R-:W-:Y:S01]  /*fe90*/  LEA R22, R22, UR42, 0x1 ;  /* 0x0000002a16167c11 */ /* 0x000fe2000f8e08ff */
[----:B------:R-:W-:Y:S02]  /*fea0*/  IMAD.MOV.U32 R12, RZ, RZ, RZ ;  /* 0x000000ffff0c7224 */ /* 0x000fe400078e00ff */
[----:B------:R-:W-:Y:S02]  /*feb0*/  IMAD.MOV.U32 R11, RZ, RZ, 0x181f ;  /* 0x0000181fff0b7424 */ /* 0x000fe400078e00ff */
[----:B------:R-:W-:Y:S02]  /*fec0*/  IMAD.MOV.U32 R15, RZ, RZ, -0x1 ;  /* 0xffffffffff0f7424 */ /* 0x000fe400078e00ff */
[----:B------:R-:W-:-:S07]  /*fed0*/  IMAD.MOV.U32 R3, RZ, RZ, R14 ;  /* 0x000000ffff037224 */ /* 0x000fce00078e000e */
[----:B------:R-:W-:Y:S05]  /*fee0*/  WARPSYNC.COLLECTIVE R15, `(.L_x_338) ;  /* 0x000000000f087348 */ /* 0x000fea0003c00000 */
[----:B------:R0:W1:Y:S02]  /*fef0*/  SHFL.IDX P6, R14, R13, R12, R11 ;  /* 0x0000000c0d0e7389 */ /* 0x00006400000c000b */
[----:B01----:R-:W-:Y:S01]  /*ff00*/  ENDCOLLECTIVE ;  /* 0x000000000000791b */ /* 0x003fe20003800000 */
.L_x_338:
[----:B------:R-:W-:Y:S02]  /*ff10*/  IMAD.MOV.U32 R13, RZ, RZ, R24 ;  /* 0x000000ffff0d7224 */ /* 0x000fe400078e0018 */
[----:B------:R-:W-:Y:S01]  /*ff20*/  IMAD.MOV.U32 R12, RZ, RZ, 0x1 ;  /* 0x00000001ff0c7424 */ /* 0x000fe200078e00ff */
[----:B------:R-:W-:-:S13]  /*ff30*/  IADD3 R2, P0, R14, R0, RZ ;  /* 0x000000000e027210 */ /* 0x000fda0007f1e0ff */
[----:B------:R-:W-:Y:S05]  /*ff40*/  WARPSYNC.COLLECTIVE R15, `(.L_x_339) ;  /* 0x000000000f087348 */ /* 0x000fea0003c00000 */
[----:B------:R0:W1:Y:S02]  /*ff50*/  SHFL.IDX P6, R14, R13, R12, R11 ;  /* 0x0000000c0d0e7389 */ /* 0x00006400000c000b */
[----:B01----:R-:W-:Y:S01]  /*ff60*/  ENDCOLLECTIVE ;  /* 0x000000000000791b */ /* 0x003fe20003800000 */
.L_x_339:
[----:B------:R-:W-:-:S05]  /*ff70*/  IADD3.X R3, RZ, R3, RZ, P0, !PT ;  /* 0x00000003ff037210 */ /* 0x000fca00007fe4ff */
        /* <DEDUP_REMOVED lines=9> */
.L_x_340:
[----:B------:R-:W-:Y:S01]  /*10010*/  MOV R13, R24 ;  /* 0x00000018000d7202 */ /* 0x000fe20000000f00 */
[----:B------:R-:W-:Y:S01]  /*10020*/  IMAD.MOV.U32 R12, RZ, RZ, 0x2 ;  /* 0x00000002ff0c7424 */ /* 0x000fe200078e00ff */
[----:B------:R-:W-:-:S13]  /*10030*/  IADD3 R2, P0, R14, R0, RZ ;  /* 0x000000000e027210 */ /* 0x000fda0007f1e0ff */
[----:B------:R-:W-:Y:S05]  /*10040*/  WARPSYNC.COLLECTIVE R15, `(.L_x_341) ;  /* 0x000000000f087348 */ /* 0x000fea0003c00000 */
[----:B------:R0:W1:Y:S02]  /*10050*/  SHFL.IDX P6, R14, R13, R12, R11 ;  /* 0x0000000c0d0e7389 */ /* 0x00006400000c000b */
[----:B01----:R-:W-:Y:S01]  /*10060*/  ENDCOLLECTIVE ;  /* 0x000000000000791b */ /* 0x003fe20003800000 */
.L_x_341:
[----:B------:R-:W-:-:S05]  /*10070*/  IMAD.X R3, RZ, RZ, R6, P0 ;  /* 0x000000ffff037224 */ /* 0x000fca00000e0606 */
[----:B------:R-:W-:Y:S01]  /*10080*/  @!PT LDS RZ, [RZ] ;  /* 0x00000000fffff984 */ /* 0x000fe20000000800 */
[----:B------:R-:W-:Y:S01]  /*10090*/  @!PT LDS RZ, [RZ] ;  /* 0x00000000fffff984 */ /* 0x000fe20000000800 */
[----:B------:R-:W-:Y:S01]  /*100a0*/  @!PT LDS RZ, [RZ] ;  /* 0x00000000fffff984 */ /* 0x000fe20000000800 */
[----:B------:R0:W-:Y:S01]  /*100b0*/  LDGSTS.E.BYPASS.LTC128B.128 [R22+0x1cc00], desc[UR36][R2.64], !P1 ;  /* 0x1cc0000002167fae */ /* 0x0001e2000c901d64 */
[----:B------:R-:W-:Y:S02]  /*100c0*/  IMAD.MOV.U32 R13, RZ, RZ, R21 ;  /* 0x000000ffff0d7224 */ /* 0x000fe400078e0015 */
[----:B0-----:R-:W-:-:S07]  /*100d0*/  IMAD.MOV.U32 R3, RZ, RZ, R14 ;  /* 0x000000ffff037224 */ /* 0x001fce00078e000e */
[----:B------:R-:W-:Y:S05]  /*100e0*/  WARPSYNC.COLLECTIVE R15, `(.L_x_342) ;  /* 0x000000000f087348 */ /* 0x000fea0003c00000 */
[----:B------:R0:W1:Y:S02]  /*100f0*/  SHFL.IDX P6, R14, R13, R12, R11 ;  /* 0x0000000c0d0e7389 */ /* 0x00006400000c000b */
[----:B01----:R-:W-:Y:S01]  /*10100*/  ENDCOLLECTIVE ;  /* 0x000000000000791b */ /* 0x003fe20003800000 */
.L_x_342:
[----:B------:R-:W-:Y:S01]  /*10110*/  IMAD.MOV.U32 R13, RZ, RZ, R24 ;  /* 0x000000ffff0d7224 */ /* 0x000fe200078e0018 */
[----:B------:R-:W-:Y:S02]  /*10120*/  MOV R12, 0x3 ;  /* 0x00000003000c7802 */ /* 0x000fe40000000f00 */
[----:B------:R-:W-:-:S13]  /*10130*/  IADD3 R2, P0, R14, R0, RZ ;  /* 0x000000000e027210 */ /* 0x000fda0007f1e0ff */
[----:B------:R-:W-:Y:S05]  /*10140*/  WARPSYNC.COLLECTIVE R15, `(.L_x_343) ;  /* 0x000000000f087348 */ /* 0x000fea0003c00000 */
[----:B------:R0:W1:Y:S02]  /*10150*/  SHFL.IDX P6, R14, R13, R12, R11 ;  /* 0x0000000c0d0e7389 */ /* 0x00006400000c000b */
[----:B01----:R-:W-:Y:S01]  /*10160*/  ENDCOLLECTIVE ;  /* 0x000000000000791b */ /* 0x003fe20003800000 */
.L_x_343:
        /* <DEDUP_REMOVED lines=10> */
.L_x_344:
[----:B------:R-:W-:Y:S02]  /*10210*/  IMAD.MOV.U32 R13, RZ, RZ, R24 ;  /* 0x000000ffff0d7224 */ /* 0x000fe400078e0018 */
[----:B------:R-:W-:Y:S01]  /*10220*/  IMAD.MOV.U32 R12, RZ, RZ, 0x4 ;  /* 0x00000004ff0c7424 */ /* 0x000fe200078e00ff */
[----:B------:R-:W-:-:S13]  /*10230*/  IADD3 R2, P0, R14, R0, RZ ;  /* 0x000000000e027210 */ /* 0x000fda0007f1e0ff */
[----:B------:R-:W-:Y:S05]  /*10240*/  WARPSYNC.COLLECTIVE R15, `(.L_x_345) ;  /* 0x000000000f087348 */ /* 0x000fea0003c00000 */
[----:B------:R0:W1:Y:S02]  /*10250*/  SHFL.IDX P6, R14, R13, R12, R11 ;  /* 0x0000000c0d0e7389 */ /* 0x00006400000c000b */
[----:B01----:R-:W-:Y:S01]  /*10260*/  ENDCOLLECTIVE ;  /* 0x000000000000791b */ /* 0x003fe20003800000 */
.L_x_345:
[----:B------:R-:W-:-:S05]  /*10270*/  IMAD.X R3, RZ, RZ, R3, P0 ;  /* 0x000000ffff037224 */ /* 0x000fca00000e0603 */
[----:B------:R-:W-:Y:S01]  /*10280*/  @!PT LDS RZ, [RZ] ;  /* 0x00000000fffff984 */ /* 0x000fe20000000800 */
[----:B------:R-:W-:Y:S01]  /*10290*/  @!PT LDS RZ, [RZ] ;  /* 0x00000000fffff984 */ /* 0x000fe20000000800 */
[----:B------:R-:W-:Y:S01]  /*102a0*/  @!PT LDS RZ, [RZ] ;  /* 0x00000000fffff984 */ /* 0x000fe20000000800 */
[----:B------:R0:W-:Y:S01]  /*102b0*/  LDGSTS.E.BYPASS.LTC128B.128 [R22+0x1dc00], desc[UR36][R2.64], !P1 ;  /* 0x1dc0000002167fae */ /* 0x0001e2000c901d64 */
[----:B------:R-:W-:Y:S01]  /*102c0*/  IMAD.MOV.U32 R13, RZ, RZ, R21 ;  /* 0x000000ffff0d7224 */ /* 0x000fe200078e0015 */
[----:B0-----:R-:W-:-:S07]  /*102d0*/  MOV R3, R14 ;  /* 0x0000000e00037202 */ /* 0x001fce0000000f00 */
[----:B------:R-:W-:Y:S05]  /*102e0*/  WARPSYNC.COLLECTIVE R15, `(.L_x_346) ;  /* 0x000000000f087348 */ /* 0x000fea0003c00000 */
[----:B------:R0:W1:Y:S02]  /*102f0*/  SHFL.IDX P6, R14, R13, R12, R11 ;  /* 0x0000000c0d0e7389 */ /* 0x00006400000c000b */
[----:B01----:R-:W-:Y:S01]  /*10300*/  ENDCOLLECTIVE ;  /* 0x000000000000791b */ /* 0x003fe20003800000 */
.L_x_346:
[----:B------:R-:W-:Y:S02]  /*10310*/  IMAD.MOV.U32 R13, RZ, RZ, R24 ;  /* 0x000000ffff0d7224 */ /* 0x000fe400078e0018 */
[----:B------:R-:W-:Y:S01]  /*10320*/  IMAD.MOV.U32 R12, RZ, RZ, 0x5 ;  /* 0x00000005ff0c7424 */ /* 0x000fe200078e00ff */
[----:B------:R-:W-:-:S13]  /*10330*/  IADD3 R2, P0, R14, R0, RZ ;  /* 0x000000000e027210 */ /* 0x000fda0007f1e0ff */
[----:B------:R-:W-:Y:S05]  /*10340*/  WARPSYNC.COLLECTIVE R15, `(.L_x_347) ;  /* 0x000000000f087348 */ /* 0x000fea0003c00000 */
[----:B------:R0:W1:Y:S02]  /*10350*/  SHFL.IDX P6, R14, R13, R12, R11 ;  /* 0x0000000c0d0e7389 */ /* 0x00006400000c000b */
[----:B01----:R-:W-:Y:S01]  /*10360*/  ENDCOLLECTIVE ;  /* 0x000000000000791b */ /* 0x003fe20003800000 */
.L_x_347:
[----:B------:R-:W-:-:S05]  /*10370*/  IMAD.X R3, RZ, RZ, R3, P0 ;  /* 0x000000ffff037224 */ /* 0x000fca00000e0603 */
        /* <DEDUP_REMOVED lines=9> */
.L_x_348:
[----:B------:R-:W-:Y:S05]  /*10410*/  BRA `(.L_x_349) ;  /* 0xffffffc000d07947 */ /* 0x000fea000383ffff */
.L_x_249:
[----:B---3--:R3:W4:Y:S02]  /*10420*/  SYNCS.PHASECHK.TRANS64.TRYWAIT P0, [R19+URZ+0x32460], R23 ;  /* 0x03246017130075a7 */ /* 0x008724000800017f */
[----:B----4-:R-:W-:Y:S05]  /*10430*/  @!P0 NANOSLEEP.SYNCS 0x989680 ;  /* 0x009896800000895d */ /* 0x010fea0003900000 */
[----:B------:R-:W4:Y:S02]  /*10440*/  @!P0 SYNCS.PHASECHK.TRANS64 P0, [R19+URZ+0x32460], R23 ;  /* 0x03246017130085a7 */ /* 0x000f24000800007f */
[----:B----4-:R-:W-:Y:S05]  /*10450*/  @!P0 BRA `(.L_x_249) ;  /* 0xfffffffc00f08947 */ /* 0x010fea000383ffff */
[----:B------:R-:W-:Y:S05]  /*10460*/  BRA `(.L_x_350) ;  /* 0xffffffc4001c7947 */ /* 0x000fea000383ffff */
.L_x_250:
[----:B------:R-:W-:Y:S01]  /*10470*/  BSSY B1, `(.L_x_351) ;  /* 0x0000008000017945 */ /* 0x000fe20003800000 */
[----:B------:R-:W-:Y:S02]  /*10480*/  IMAD.MOV.U32 R13, RZ, RZ, R22 ;  /* 0x000000ffff0d7224 */ /* 0x000fe400078e0016 */
[----:B------:R-:W-:Y:S02]  /*10490*/  IMAD.MOV.U32 R12, RZ, RZ, RZ ;  /* 0x000000ffff0c7224 */ /* 0x000fe400078e00ff */
[----:B------:R-:W-:Y:S02]  /*104a0*/  IMAD.MOV.U32 R11, RZ, RZ, 0x181f ;  /* 0x0000181fff0b7424 */ /* 0x000fe400078e00ff */
[----:B------:R-:W-:-:S07]  /*104b0*/  IMAD.MOV.U32 R15, RZ, RZ, -0x1 ;  /* 0xffffffffff0f7424 */ /* 0x000fce00078e00ff */
[----:B-123--:R-:W-:Y:S05]  /*104c0*/  WARPSYNC.COLLECTIVE R15, `(.L_x_352) ;  /* 0x000000000f087348 */ /* 0x00efea0003c00000 */
[----:B------:R0:W4:Y:S02]  /*104d0*/  SHFL.IDX P6, R14, R13, R12, R11 ;  /* 0x0000000c0d0e7389 */ /* 0x00012400000c000b */
[----:B01234-:R-:W-:Y:S01]  /*104e0*/  ENDCOLLECTIVE ;  /* 0x000000000000791b */ /* 0x01ffe20003800000 */
.L_x_352:
[----:B------:R-:W-:Y:S05]  /*104f0*/  BSYNC B1 ;  /* 0x0000000000017941 */ /* 0x000fea0003800000 */
.L_x_351:
[----:B------:R-:W-:Y:S01]  /*10500*/  MOV R13, R20 ;  /* 0x00000014000d7202 */ /* 0x000fe20000000f00 */
[----:B------:R-:W-:Y:S02]  /*10510*/  IMAD.MOV.U32 R12, RZ, RZ, RZ ;  /* 0x000000ffff0c7224 */ /* 0x000fe400078e00ff */
[----:B------:R-:W-:Y:S02]  /*10520*/  IMAD.MOV.U32 R11, RZ, RZ, 0x181f ;  /* 0x0000181fff0b7424 */ /* 0x000fe400078e00ff */
[----:B------:R-:W-:Y:S02]  /*10530*/  IMAD.MOV.U32 R15, RZ, RZ, -0x1 ;  /* 0xffffffffff0f7424 */ /* 0x000fe400078e00ff */
[----:B------:R-:W-:Y:S02]  /*10540*/  IMAD.MOV.U32 R3, RZ, RZ, R14 ;  /* 0x000000ffff037224 */ /* 0x000fe400078e000e */
[----:B------:R-:W-:-:S07]  /*10550*/  IMAD R21, R17, 0xc000, R31 ;  /* 0x0000c00011157824 */ /* 0x000fce00078e021f */
[----:B------:R-:W-:Y:S05]  /*10560*/  WARPSYNC.COLLECTIVE R15, `(.L_x_353) ;  /* 0x000000000f087348 */ /* 0x000fea0003c00000 */
[----:B------:R0:W1:Y:S02]  /*10570*/  SHFL.IDX P6, R14, R13, R12, R11 ;  /* 0x0000000c0d0e7389 */ /* 0x00006400000c000b */
[----:B01----:R-:W-:Y:S01]  /*10580*/  ENDCOLLECTIVE ;  /* 0x000000000000791b */ /* 0x003fe20003800000 */
.L_x_353:
[----:B------:R-:W-:Y:S02]  /*10590*/  IMAD.MOV.U32 R6, RZ, RZ, RZ ;  /* 0x000000ffff067224 */ /* 0x000fe400078e00ff */
[----:B------:R-:W-:Y:S01]  /*105a0*/  IMAD.MOV.U32 R13, RZ, RZ, R22 ;  /* 0x000000ffff0d7224 */ /* 0x000fe200078e0016 */
[----:B------:R-:W-:Y:S02]  /*105b0*/  MOV R12, 0x1 ;  /* 0x00000001000c7802 */ /* 0x000fe40000000f00 */
[----:B------:R-:W-:-:S13]  /*105c0*/  IADD3 R2, P0, R14, R0, RZ ;  /* 0x000000000e027210 */ /* 0x000fda0007f1e0ff */
[----:B------:R-:W-:Y:S05]  /*105d0*/  WARPSYNC.COLLECTIVE R15, `(.L_x_354) ;  /* 0x000000000f087348 */ /* 0x000fea0003c00000 */
[----:B------:R0:W1:Y:S02]  /*105e0*/  SHFL.IDX P6, R14, R13, R12, R11 ;  /* 0x0000000c0d0e7389 */ /* 0x00006400000c000b */
[----:B01----:R-:W-:Y:S01]  /*105f0*/  ENDCOLLECTIVE ;  /* 0x000000000000791b */ /* 0x003fe20003800000 */
.L_x_354:
        /* <DEDUP_REMOVED lines=13> */
.L_x_355:
[----:B------:R-:W-:Y:S02]  /*106d0*/  IMAD.MOV.U32 R13, RZ, RZ, R22 ;  /* 0x000000ffff0d7224 */ /* 0x000fe400078e0016 */
[----:B------:R-:W-:Y:S01]  /*106e0*/  IMAD.MOV.U32 R12, RZ, RZ, 0x2 ;  /* 0x00000002ff0c7424 */ /* 0x000fe200078e00ff */
[----:B------:R-:W-:-:S13]  /*106f0*/  IADD3 R2, P0, R14, R0, RZ ;  /* 0x000000000e027210 */ /* 0x000fda0007f1e0ff */
[----:B------:R-:W-:Y:S05]  /*10700*/  WARPSYNC.COLLECTIVE R15, `(.L_x_356) ;  /* 0x000000000f087348 */ /* 0x000fea0003c00000 */
[----:B------:R0:W1:Y:S02]  /*10710*/  SHFL.IDX P6, R14, R13, R12, R11 ;  /* 0x0000000c0d0e7389 */ /* 0x00006400000c000b */
[----:B01----:R-:W-:Y:S01]  /*10720*/  ENDCOLLECTIVE ;  /* 0x000000000000791b */ /* 0x003fe20003800000 */
.L_x_356:
[----:B------:R-:W-:-:S05]  /*10730*/  IMAD.X R3, RZ, RZ, R4, P0 ;  /* 0x000000ffff037224 */ /* 0x000fca00000e0604 */
[----:B------:R-:W-:Y:S01]  /*10740*/  @!PT LDS RZ, [RZ] ;  /* 0x00000000fffff984 */ /* 0x000fe20000000800 */
[----:B------:R-:W-:Y:S01]  /*10750*/  @!PT LDS RZ, [RZ] ;  /* 0x00000000fffff984 */ /* 0x000fe20000000800 */
[----:B------:R-:W-:Y:S01]  /*10760*/  @!PT LDS RZ, [RZ] ;  /* 0x00000000fffff984 */ /* 0x000fe20000000800 */
[----:B------:R0:W-:Y:S04]  /*10770*/  LDGSTS.E.BYPASS.LTC128B.128 [R21+0x800], desc[UR36][R2.64], !P4 ;  /* 0x0080000002157fae */ /* 0x0001e8000e101d64 */
[----:B------:R0:W-:Y:S01]  /*10780*/  LDGSTS.E.BYPASS.LTC128B.128 [R21+0x3800], desc[UR36][R2.64+0x80], !P3 ;  /* 0x0380008002157fae */ /* 0x0001e2000d901d64 */
[----:B------:R-:W-:-:S03]  /*10790*/  IMAD.MOV.U32 R13, RZ, RZ, R20 ;  /* 0x000000ffff0d7224 */ /* 0x000fc600078e0014 */
[----:B------:R0:W-:Y:S04]  /*107a0*/  LDGSTS.E.BYPASS.LTC128B.128 [R21+0x6800], desc[UR36][R2.64+0x100], !P2 ;  /* 0x0680010002157fae */ /* 0x0001e8000d101d64 */
[----:B------:R0:W-:Y:S01]  /*107b0*/  LDGSTS.E.BYPASS.LTC128B.128 [R21+0x9800], desc[UR36][R2.64+0x180], !P1 ;  /* 0x0980018002157fae */ /* 0x0001e2000c901d64 */
[----:B------:R-:W-:-:S07]  /*107c0*/  MOV R4, R14 ;  /* 0x0000000e00047202 */ /* 0x000fce0000000f00 */
[----:B0-----:R-:W-:Y:S05]  /*107d0*/  WARPSYNC.COLLECTIVE R15, `(.L_x_357) ;  /* 0x000000000f087348 */ /* 0x001fea0003c00000 */
[----:B------:R1:W2:Y:S02]  /*107e0*/  SHFL.IDX P6, R14, R13, R12, R11 ;  /* 0x0000000c0d0e7389 */ /* 0x0002a400000c000b */
[----:B012---:R-:W-:Y:S01]  /*107f0*/  ENDCOLLECTIVE ;  /* 0x000000000000791b */ /* 0x007fe20003800000 */
.L_x_357:
[----:B------:R-:W-:Y:S02]  /*10800*/  IMAD.MOV.U32 R13, RZ, RZ, R22 ;  /* 0x000000ffff0d7224 */ /* 0x000fe400078e0016 */
[----:B------:R-:W-:Y:S01]  /*10810*/  IMAD.MOV.U32 R12, RZ, RZ, 0x3 ;  /* 0x00000003ff0c7424 */ /* 0x000fe200078e00ff */
[----:B------:R-:W-:-:S13]  /*10820*/  IADD3 R2, P0, R14, R0, RZ ;  /* 0x000000000e027210 */ /* 0x000fda0007f1e0ff */
[----:B------:R-:W-:Y:S05]  /*10830*/  WARPSYNC.COLLECTIVE R15, `(.L_x_358) ;  /* 0x000000000f087348 */ /* 0x000fea0003c00000 */
[----:B------:R0:W1:Y:S02]  /*10840*/  SHFL.IDX P6, R14, R13, R12, R11 ;  /* 0x0000000c0d0e7389 */ /* 0x00006400000c000b */
[----:B01----:R-:W-:Y:S01]  /*10850*/  ENDCOLLECTIVE ;  /* 0x000000000000791b */ /* 0x003fe20003800000 */
.L_x_358:
[----:B------:R-:W-:-:S05]  /*10860*/  IMAD.X R3, RZ, RZ, R4, P0 ;  /* 0x000000ffff037224 */ /* 0x000fca00000e0604 */
[----:B------:R-:W-:Y:S01]  /*10870*/  @!PT LDS RZ, [RZ] ;  /* 0x00000000fffff984 */ /* 0x000fe20000000800 */
[----:B------:R-:W-:Y:S01]  /*10880*/  @!PT LDS RZ, [RZ] ;  /* 0x00000000fffff984 */ /* 0x000fe20000000800 */
[----:B------:R-:W-:Y:S01]  /*10890*/  @!PT LDS RZ, [RZ] ;  /* 0x00000000fffff984 */ /* 0x000fe20000000800 */
[----:B------:R0:W-:Y:S04]  /*108a0*/  LDGSTS.E.BYPASS.LTC128B.128 [R21+0x1000], desc[UR36][R2.64], !P4 ;  /* 0x0100000002157fae */ /* 0x0001e8000e101d64 */
[----:B------:R0:W-:Y:S01]  /*108b0*/  LDGSTS.E.BYPASS.LTC128B.128 [R21+0x4000], desc[UR36][R2.64+0x80], !P3 ;  /* 0x0400008002157fae */ /* 0x0001e2000d901d64 */
[----:B------:R-:W-:-:S03]  /*108c0*/  MOV R13, R20 ;  /* 0x00000014000d7202 */ /* 0x000fc60000000f00 */
[----:B------:R0:W-:Y:S04]  /*108d0*/  LDGSTS.E.BYPASS.LTC128B.128 [R21+0x7000], desc[UR36][R2.64+0x100], !P2 ;  /* 0x0700010002157fae */ /* 0x0001e8000d101d64 */
[----:B------:R0:W-:Y:S01]  /*108e0*/  LDGSTS.E.BYPASS.LTC128B.128 [R21+0xa000], desc[UR36][R2.64+0x180], !P1 ;  /* 0x0a00018002157fae */ /* 0x0001e2000c901d64 */
[----:B------:R-:W-:-:S07]  /*108f0*/  IMAD.MOV.U32 R5, RZ, RZ, R14 ;  /* 0x000000ffff057224 */ /* 0x000fce00078e000e */
[----:B0-----:R-:W-:Y:S05]  /*10900*/  WARPSYNC.COLLECTIVE R15, `(.L_x_359) ;  /* 0x000000000f087348 */ /* 0x001fea0003c00000 */
[----:B------:R1:W2:Y:S02]  /*10910*/  SHFL.IDX P6, R14, R13, R12, R11 ;  /* 0x0000000c0d0e7389 */ /* 0x0002a400000c000b */
[----:B012---:R-:W-:Y:S01]  /*10920*/  ENDCOLLECTIVE ;  /* 0x000000000000791b */ /* 0x007fe20003800000 */
.L_x_359:
[----:B------:R-:W-:Y:S02]  /*10930*/  IMAD.MOV.U32 R13, RZ, RZ, R22 ;  /* 0x000000ffff0d7224 */ /* 0x000fe400078e0016 */
[----:B------:R-:W-:Y:S01]  /*10940*/  IMAD.MOV.U32 R12, RZ, RZ, 0x4 ;  /* 0x00000004ff0c7424 */ /* 0x000fe200078e00ff */
[----:B------:R-:W-:-:S13]  /*10950*/  IADD3 R2, P0, R14, R0, RZ ;  /* 0x000000000e027210 */ /* 0x000fda0007f1e0ff */
[----:B------:R-:W-:Y:S05]  /*10960*/  WARPSYNC.COLLECTIVE R15, `(.L_x_360) ;  /* 0x000000000f087348 */ /* 0x000fea0003c00000 */
[----:B------:R0:W1:Y:S02]  /*10970*/  SHFL.IDX P6, R14, R13, R12, R11 ;  /* 0x0000000c0d0e7389 */ /* 0x00006400000c000b */
[----:B01----:R-:W-:Y:S01]  /*10980*/  ENDCOLLECTIVE ;  /* 0x000000000000791b */ /* 0x003fe20003800000 */
.L_x_360:
        /* <DEDUP_REMOVED lines=13> */
.L_x_361:
[----:B------:R-:W-:Y:S02]  /*10a60*/  IMAD.MOV.U32 R13, RZ, RZ, R22 ;  /* 0x000000ffff0d7224 */ /* 0x000fe400078e0016 */
[----:B------:R-:W-:Y:S01]  /*10a70*/  IMAD.MOV.U32 R12, RZ, RZ, 0x5 ;  /* 0x00000005ff0c7424 */ /* 0x000fe200078e00ff */
[----:B------:R-:W-:-:S13]  /*10a80*/  IADD3 R2, P0, R14, R0, RZ ;  /* 0x000000000e027210 */ /* 0x000fda0007f1e0ff */
[----:B------:R-:W-:Y:S05]  /*10a90*/  WARPSYNC.COLLECTIVE R15, `(.L_x_362) ;  /* 0x000000000f087348 */ /* 0x000fea0003c00000 */
[----:B------:R0:W1:Y:S02]  /*10aa0*/  SHFL.IDX P6, R14, R13, R12, R11 ;  /* 0x0000000c0d0e7389 */ /* 0x00006400000c000b */
[----:B01----:R-:W-:Y:S01]  /*10ab0*/  ENDCOLLECTIVE ;  /* 0x000000000000791b */ /* 0x003fe20003800000 */
.L_x_362:
[----:B------:R-:W-:-:S05]  /*10ac0*/  IADD3.X R3, RZ, R23, RZ, P0, !PT ;  /* 0x00000017ff037210 */ /* 0x000fca00007fe4ff */
        /* <DEDUP_REMOVED lines=12> */
.L_x_363:
[----:B------:R-:W-:Y:S05]  /*10b90*/  BRA `(.L_x_364) ;  /* 0xffffffc0006c7947 */ /* 0x000fea000383ffff */
.L_x_255:
[----:B0-----:R0:W1:Y:S02]  /*10ba0*/  SYNCS.PHASECHK.TRANS64.TRYWAIT P0, [R4+URZ+0x32420], R6 ;  /* 0x03242006040075a7 */ /* 0x001064000800017f */
[----:B-1----:R-:W-:Y:S05]  /*10bb0*/  @!P0 NANOSLEEP.SYNCS 0x989680 ;  /* 0x009896800000895d */ /* 0x002fea0003900000 */
[----:B------:R-:W1:Y:S02]  /*10bc0*/  @!P0 SYNCS.PHASECHK.TRANS64 P0, [R4+URZ+0x32420], R6 ;  /* 0x03242006040085a7 */ /* 0x000e64000800007f */
[----:B-1----:R-:W-:Y:S05]  /*10bd0*/  @!P0 BRA `(.L_x_255) ;  /* 0xfffffffc00f08947 */ /* 0x002fea000383ffff */
[----:B------:R-:W-:Y:S05]  /*10be0*/  BRA `(.L_x_365) ;  /* 0xffffffc000f47947 */ /* 0x000fea000383ffff */
.L_x_256:
[----:B------:R-:W1:Y:S01]  /*10bf0*/  S2R R0, SR_TID.X ;  /* 0x0000000000007919 */ /* 0x000e620000002100 */
[----:B------:R-:W-:Y:S01]  /*10c00*/  BSSY B0, `(.L_x_366) ;  /* 0x000000a000007945 */ /* 0x000fe20003800000 */
[----:B------:R-:W-:Y:S02]  /*10c10*/  IMAD.MOV.U32 R12, RZ, RZ, RZ ;  /* 0x000000ffff0c7224 */ /* 0x000fe400078e00ff */
[----:B------:R-:W-:Y:S02]  /*10c20*/  IMAD.MOV.U32 R11, RZ, RZ, 0x1f ;  /* 0x0000001fff0b7424 */ /* 0x000fe400078e00ff */
[----:B------:R-:W-:Y:S01]  /*10c30*/  IMAD.MOV.U32 R15, RZ, RZ, -0x1 ;  /* 0xffffffffff0f7424 */ /* 0x000fe200078e00ff */
[----:B-1----:R-:W-:-:S04]  /*10c40*/  SHF.R.U32.HI R0, RZ, 0x5, R0 ;  /* 0x00000005ff007819 */ /* 0x002fc80000011600 */
[----:B------:R-:W-:-:S04]  /*10c50*/  LOP3.LUT R0, R0, 0x3, RZ, 0xc0, !PT ;  /* 0x0000000300007812 */ /* 0x000fc800078ec0ff */
[----:B------:R-:W-:-:S07]  /*10c60*/  MOV R13, R0 ;  /* 0x00000000000d7202 */ /* 0x000fce0000000f00 */
[----:B0-2--5:R-:W-:Y:S05]  /*10c70*/  WARPSYNC.COLLECTIVE R15, `(.L_x_367) ;  /* 0x000000000f087348 */ /* 0x025fea0003c00000 */
[----:B------:R1:W3:Y:S02]  /*10c80*/  SHFL.IDX P6, R14, R13, R12, R11 ;  /* 0x0000000c0d0e7389 */ /* 0x0002e400000c000b */
[----:B0123-5:R-:W-:Y:S01]  /*10c90*/  ENDCOLLECTIVE ;  /* 0x000000000000791b */ /* 0x02ffe20003800000 */
.L_x_367:
[----:B------:R-:W-:Y:S05]  /*10ca0*/  BSYNC B0 ;  /* 0x0000000000007941 */ /* 0x000fea0003800000 */
.L_x_366:
[----:B------:R-:W-:Y:S05]  /*10cb0*/  BRA `(.L_x_368) ;  /* 0xffffffc000dc7947 */ /* 0x000fea000383ffff */
.L_x_257:
[----:B------:R-:W-:Y:S01]  /*10cc0*/  BSSY B0, `(.L_x_369) ;  /* 0x0000006000007945 */ /* 0x000fe20003800000 */
[----:B------:R-:W-:-:S07]  /*10cd0*/  IMAD.MOV.U32 R15, RZ, RZ, -0x1 ;  /* 0xffffffffff0f7424 */ /* 0x000fce00078e00ff */
[----:B012--5:R-:W-:Y:S05]  /*10ce0*/  WARPSYNC.COLLECTIVE R15, `(.L_x_370) ;  /* 0x000000000f0c7348 */ /* 0x027fea0003c00000 */
[----:B------:R-:W-:Y:S02]  /*10cf0*/  ELECT P6, UR62, PT ;  /* 0x00000000003e782f */ /* 0x000fe400038c0000 */
[----:B------:R-:W-:Y:S01]  /*10d00*/  MOV R14, UR62 ;  /* 0x0000003e000e7c02 */ /* 0x000fe20008000f00 */
[----:B012--5:R-:W-:Y:S10]  /*10d10*/  ENDCOLLECTIVE ;  /* 0x000000000000791b */ /* 0x027ff40003800000 */
.L_x_370:
[----:B------:R-:W-:Y:S05]  /*10d20*/  BSYNC B0 ;  /* 0x0000000000007941 */ /* 0x000fea0003800000 */
.L_x_369:
[----:B------:R-:W-:Y:S05]  /*10d30*/  BRA `(.L_x_371) ;  /* 0xffffffc000d07947 */ /* 0x000fea000383ffff */
.L_x_259:
[----:B-1----:R1:W3:Y:S02]  /*10d40*/  SYNCS.PHASECHK.TRANS64.TRYWAIT P1, [R5+URZ+0x32440], R0 ;  /* 0x03244000050075a7 */ /* 0x0022e4000802017f */
[----:B---3--:R-:W-:Y:S05]  /*10d50*/  @!P1 NANOSLEEP.SYNCS 0x989680 ;  /* 0x009896800000995d */ /* 0x008fea0003900000 */
[----:B------:R-:W3:Y:S02]  /*10d60*/  @!P1 SYNCS.PHASECHK.TRANS64 P1, [R5+URZ+0x32440], R0 ;  /* 0x03244000050095a7 */ /* 0x000ee4000802007f */
[----:B---3--:R-:W-:Y:S05]  /*10d70*/  @!P1 BRA `(.L_x_259) ;  /* 0xfffffffc00f09947 */ /* 0x008fea000383ffff */
[----:B------:R-:W-:Y:S05]  /*10d80*/  BRA `(.L_x_372) ;  /* 0xffffffc000f87947 */ /* 0x000fea000383ffff */
.L_x_261:
[----:B---3--:R3:W4:Y:S02]  /*10d90*/  SYNCS.PHASECHK.TRANS64.TRYWAIT P1, [R17+URZ+0x32440], R2 ;  /* 0x03244002110075a7 */ /* 0x008724000802017f */
[----:B----4-:R-:W-:Y:S05]  /*10da0*/  @!P1 NANOSLEEP.SYNCS 0x989680 ;  /* 0x009896800000995d */ /* 0x010fea0003900000 */
[----:B------:R-:W4:Y:S02]  /*10db0*/  @!P1 SYNCS.PHASECHK.TRANS64 P1, [R17+URZ+0x32440], R2 ;  /* 0x03244002110095a7 */ /* 0x000f24000802007f */
[----:B----4-:R-:W-:Y:S05]  /*10dc0*/  @!P1 BRA `(.L_x_261) ;  /* 0xfffffffc00f09947 */ /* 0x010fea000383ffff */
[----:B------:R-:W-:Y:S05]  /*10dd0*/  BRA `(.L_x_373) ;  /* 0xffffffc400047947 */ /* 0x000fea000383ffff */
.L_x_263:
[----:B----4-:R4:W0:Y:S02]  /*10de0*/  SYNCS.PHASECHK.TRANS64.TRYWAIT P1, [R5+URZ+0x32460], R0 ;  /* 0x03246000050075a7 */ /* 0x010824000802017f */
[----:B0-----:R-:W-:Y:S05]  /*10df0*/  @!P1 NANOSLEEP.SYNCS 0x989680 ;  /* 0x009896800000995d */ /* 0x001fea0003900000 */
[----:B------:R-:W0:Y:S02]  /*10e00*/  @!P1 SYNCS.PHASECHK.TRANS64 P1, [R5+URZ+0x32460], R0 ;  /* 0x03246000050095a7 */ /* 0x000e24000802007f */
[----:B0-----:R-:W-:Y:S05]  /*10e10*/  @!P1 BRA `(.L_x_263) ;  /* 0xfffffffc00f09947 */ /* 0x001fea000383ffff */
[----:B------:R-:W-:Y:S05]  /*10e20*/  BRA `(.L_x_374) ;  /* 0xffffffc400007947 */ /* 0x000fea000383ffff */
.L_x_375:
        /* <DEDUP_REMOVED lines=13> */
.L_x_6557:


//--------------------- .text._ZN7cutlass13device_kernelIN5flash11enable_sm90INS1_16FlashAttnFwdSm90INS1_25CollectiveMainloopFwdSm90ILi2EN4cute5tupleIJNS5_1CILi1EEES8_S8_EEENS6_IJNS7_ILi128EEENS7_ILi96EEENS7_ILi64EEEEEELi256ENS_10bfloat16_tEfNS_4arch4Sm90ELb0ELb0ELb0ELb1ELb1ELb0ELb0ELb1ELb0ELb1ELb1ELb0EEENS1_21CollectiveEpilogueFwdINS6_IJSA_NS7_ILi256EEESB_EEES9_SE_SG_Li256ELb1ELb1ELb1ELb0EEENS1_36VarlenDynamicPersistentTileSchedulerILi128ELi96ELi256ELi128ELb1ELb1ELb1ELb0ELb1ELb1EEEEEEEEEvNT_6ParamsE --------------------------
	.section	.text._ZN7cutlass13device_kernelIN5flash11enable_sm90INS1_16FlashAttnFwdSm90INS1_25CollectiveMainloopFwdSm90ILi2EN4cute5tupleIJNS5_1CILi1EEES8_S8_EEENS6_IJNS7_ILi128EEENS7_ILi96EEENS7_ILi64EEEEEELi256ENS_10bfloat16_tEfNS_4arch4Sm90ELb0ELb0ELb0ELb1ELb1ELb0ELb0ELb1ELb0ELb1ELb1ELb0EEENS1_21CollectiveEpilogueFwdINS6_IJSA_NS7_ILi256EEESB_EEES9_SE_SG_Li256ELb1ELb1ELb1ELb0EEENS1_36VarlenDynamicPersistentTileSchedulerILi128ELi96ELi256ELi128ELb1ELb1ELb1ELb0ELb1ELb1EEEEEEEEEvNT_6ParamsE,"ax",@progbits
	.align	128
.text._ZN7cutlass13device_kernelIN5flash11enable_sm90INS1_16FlashAttnFwdSm90INS1_25CollectiveMainloopFwdSm90ILi2EN4cute5tupleIJNS5_1CILi1EEES8_S8_EEENS6_IJNS7_ILi128EEENS7_ILi96EEENS7_ILi64EEEEEELi256ENS_10bfloat16_tEfNS_4arch4Sm90ELb0ELb0ELb0ELb1ELb1ELb0ELb0ELb1ELb0ELb1ELb1ELb0EEENS1_21CollectiveEpilogueFwdINS6_IJSA_NS7_ILi256EEESB_EEES9_SE_SG_Li256ELb1ELb1ELb1ELb0EEENS1_36VarlenDynamicPersistentTileSchedulerILi128ELi96ELi256ELi128ELb1ELb1ELb1ELb0ELb1ELb1EEEEEEEEEvNT_6ParamsE:
        .type           _ZN7cutlass13device_kernelIN5flash11enable_sm90INS1_16FlashAttnFwdSm90INS1_25CollectiveMainloopFwdSm90ILi2EN4cute5tupleIJNS5_1CILi1EEES8_S8_EEENS6_IJNS7_ILi128EEENS7_ILi96EEENS7_ILi64EEEEEELi256ENS_10bfloat16_tEfNS_4arch4Sm90ELb0ELb0ELb0ELb1ELb1ELb0ELb0ELb1ELb0ELb1ELb1ELb0EEENS1_21CollectiveEpilogueFwdINS6_IJSA_NS7_ILi256EEESB_EEES9_SE_SG_Li256ELb1ELb1ELb1ELb0EEENS1_36VarlenDynamicPersistentTileSchedulerILi128ELi96ELi256ELi128ELb1ELb1ELb1ELb0ELb1ELb1EEEEEEEEEvNT_6ParamsE,@function
        .size           _ZN7cutlass13device_kernelIN5flash11enable_sm90INS1_16FlashAttnFwdSm90INS1_25CollectiveMainloopFwdSm90ILi2EN4cute5tupleIJNS5_1CILi1EEES8_S8_EEENS6_IJNS7_ILi128EEENS7_ILi96EEENS7_ILi64EEEEEELi256ENS_10bfloat16_tEfNS_4arch4Sm90ELb0ELb0ELb0ELb1ELb1ELb0ELb0ELb1ELb0ELb1ELb1ELb0EEENS1_21CollectiveEpilogueFwdINS6_IJSA_NS7_ILi256EEESB_EEES9_SE_SG_Li256ELb1ELb1ELb1ELb0EEENS1_36VarlenDynamicPersistentTileSchedulerILi128ELi96ELi256ELi128ELb1ELb1ELb1ELb0ELb1ELb1EEEEEEEEEvNT_6ParamsE,(.L_x_6558 - _ZN7cutlass13device_kernelIN5flash11enable_sm90INS1_16FlashAttnFwdSm90INS1_25CollectiveMainloopFwdSm90ILi2EN4cute5tupleIJNS5_1CILi1EEES8_S8_EEENS6_IJNS7_ILi128EEENS7_ILi96EEENS7_ILi64EEEEEELi256ENS_10bfloat16_tEfNS_4arch4Sm90ELb0ELb0ELb0ELb1ELb1ELb0ELb0ELb1ELb0ELb1ELb1ELb0EEENS1_21CollectiveEpilogueFwdINS6_IJSA_NS7_ILi256EEESB_EEES9_SE_SG_Li256ELb1ELb1ELb1ELb0EEENS1_36VarlenDynamicPersistentTileSchedulerILi128ELi96ELi256ELi128ELb1ELb1ELb1ELb0ELb1ELb1EEEEEEEEEvNT_6ParamsE)
        .other          _ZN7cutlass13device_kernelIN5flash11enable_sm90INS1_16FlashAttnFwdSm90INS1_25CollectiveMainloopFwdSm90ILi2EN4cute5tupleIJNS5_1CILi1EEES8_S8_EEENS6_IJNS7_ILi128EEENS7_ILi96EEENS7_ILi64EEEEEELi256ENS_10bfloat16_tEfNS_4arch4Sm90ELb0ELb0ELb0ELb1ELb1ELb0ELb0ELb1ELb0ELb1ELb1ELb0EEENS1_21CollectiveEpilogueFwdINS6_IJSA_NS7_ILi256EEESB_EEES9_SE_SG_Li256ELb1ELb1ELb1ELb0EEENS1_36VarlenDynamicPersistentTileSchedulerILi128ELi96ELi256ELi128ELb1ELb1ELb1ELb0ELb1ELb1EEEEEEEEEvNT_6ParamsE,@"STO_CUDA_ENTRY STV_DEFAULT"
_ZN7cutlass13device_kernelIN5flash11enable_sm90INS1_16FlashAttnFwdSm90INS1_25CollectiveMainloopFwdSm90ILi2EN4cute5tupleIJNS5_1CILi1EEES8_S8_EEENS6_IJNS7_ILi128EEENS7_ILi96EEENS7_ILi64EEEEEELi256ENS_10bfloat16_tEfNS_4arch4Sm90ELb0ELb0ELb0ELb1ELb1ELb0ELb0ELb1ELb0ELb1ELb1ELb0EEENS1_21CollectiveEpilogueFwdINS6_IJSA_NS7_ILi256EEESB_EEES9_SE_SG_Li256ELb1ELb1ELb1ELb0EEENS1_36VarlenDynamicPersistentTileSchedulerILi128ELi96ELi256ELi128ELb1ELb1ELb1ELb0ELb1ELb1EEEEEEEEEvNT_6ParamsE:
        /* <DEDUP_REMOVED lines=13> */
[----:B------:R-:W-:-:S04]  /*00d0*/  VOTEU.ALL UP1, P0 ;  /* 0x00000000003f7886 */ /* 0x000fc80000020000 */
        /* <DEDUP_REMOVED lines=10> */
[----:B------:R0:W2:Y:S06]  /*0180*/  @!UP0 SYNCS.EXCH.64 URZ, [UR8+0x22800], UR4 ;  /* 0x02280004083f85b2 */ /* 0x0000ac0008000100 */
[----:B------:R0:W3:Y:S02]  /*0190*/  @!UP1 SYNCS.EXCH.64 URZ, [UR8+0x22820], UR6 ;  /* 0x02282006083f95b2 */ /* 0x0000e40008000100 */
        /* <DEDUP_REMOVED lines=15> */
[----:B------:R0:W4:Y:S01]  /*0290*/  SYNCS.EXCH.64 URZ, [UR8+0x22840], UR6 ;  /* 0x02284006083f75b2 */ /* 0x0001220008000100 */
[----:B------:R0:W0:Y:S01]  /*02a0*/  SYNCS.EXCH.64 URZ, [UR8+0x22838], UR4 ;  /* 0x02283804083f75b2 */ /* 0x0000220008000100 */
[----:B------:R0:W0:Y:S01]  /*02b0*/  SYNCS.EXCH.64 URZ, [UR8+0x22848], UR6 ;  /* 0x02284806083f75b2 */ /* 0x0000220008000100 */
[----:B------:R-:W-:Y:S01]  /*02c0*/  NOP ;  /* 0x0000000000007918 */ /* 0x000fe20000000000 */
.L_x_376:
        /* <DEDUP_REMOVED lines=22> */
.L_x_377:
        /* <DEDUP_REMOVED lines=18> */
.L_x_378:
        /* <DEDUP_REMOVED lines=22> */
.L_x_379:
        /* <DEDUP_REMOVED lines=23> */
.L_x_380:
[----:B------:R-:W-:Y:S01]  /*0820*/  UISETP.NE.AND UP0, UPT, UR9, URZ, UPT ;  /* 0x0000003f0900728c */ /* 0x000fe2000bf05270 */
[----:B------:R-:W-:Y:S01]  /*0830*/  NOP ;  /* 0x0000000000007918 */ /* 0x000fe20000000000 */
[----:B------:R-:W-:Y:S01]  /*0840*/  UMOV UR38, 0x1 ;  /* 0x0000000100267882 */ /* 0x000fe20000000000 */
[----:B------:R-:W-:Y:S01]  /*0850*/  ULDC.64 UR50, c[0x0][0x208] ;  /* 0x0000820000327ab9 */ /* 0x000fe20000000a00 */
[----:B------:R-:W-:Y:S01]  /*0860*/  USEL UR38, UR38, 0x2, !UP0 ;  /* 0x0000000226267887 */ /* 0x000fe2000c000000 */
[----:B01234-:R-:W-:Y:S01]  /*0870*/  BAR.SYNC.DEFER_BLOCKING 0x0 ;  /* 0x0000000000007b1d */ /* 0x01ffe20000010000 */
[----:B------:R-:W-:-:S13]  /*0880*/  PLOP3.LUT P0, PT, PT, PT, UP0, 0x80, 0x0 ;  /* 0x000000000000781c */ /* 0x000fda0003f0f008 */
[----:B------:R-:W-:Y:S05]  /*0890*/  @!P0 BRA `(.L_x_381) ;  /* 0x000000a000188947 */ /* 0x000fea0003800000 */
.L_x_382:
[----:B------:R-:W-:-:S08]  /*08a0*/  NOP ;  /* 0x0000000000007918 */ /* 0x000fd00000000000 */
[----:B------:R-:W0:Y:S02]  /*08b0*/  USETMAXREG.TRY_ALLOC.CTAPOOL UP0, 0xe8 ;  /* 0x000000e8000079c8 */ /* 0x000e240008000600 */
[----:B0-----:R-:W-:-:S13]  /*08c0*/  PLOP3.LUT P0, PT, PT, PT, UP0, 0x80, 0x0 ;  /* 0x000000000000781c */ /* 0x001fda0003f0f008 */
[----:B------:R-:W-:Y:S05]  /*08d0*/  @!P0 BRA `(.L_x_382) ;  /* 0xfffffffc00f08947 */ /* 0x000fea000383ffff */
[----:B------:R-:W-:Y:S01]  /*08e0*/  SHF.R.U32.HI R2, RZ, 0x7, R0 ;  /* 0x00000007ff027819 */ /* 0x000fe20000011600 */
[----:B------:R-:W0:Y:S08]  /*08f0*/  S2UR UR5, SR_CgaCtaId ;  /* 0x00000000000579c3 */ /* 0x000e300000008800 */
[----:B------:R-:W-:Y:S06]  /*0900*/  BAR.ARV 0x8, 0x180 ;  /* 0x0206000000007b1d */ /* 0x000fec0000002000 */
[----:B------:R-:W-:Y:S01]  /*0910*/  ISETP.NE.AND P0, PT, R2, 0x1, PT ;  /* 0x000000010200780c */ /* 0x000fe20003f05270 */
[----:B------:R-:W-:-:S12]  /*0920*/  UMOV UR4, 0x400 ;  /* 0x0000040000047882 */ /* 0x000fd80000000000 */
[----:B------:R-:W-:Y:S06]  /*0930*/  @!P0 BAR.ARV 0x9, 0x100 ;  /* 0x0244000000008b1d */ /* 0x000fec0000002000 */
[----:B0-----:R-:W-:Y:S02]  /*0940*/  ULEA UR4, UR5, UR4, 0x18 ;  /* 0x0000000405047291 */ /* 0x001fe4000f8ec03f */
[----:B------:R-:W-:Y:S07]  /*0950*/  BAR.SYNC.DEFER_BLOCKING 0x5, 0x180 ;  /* 0x0146000000007b1d */ /* 0x000fee0000010000 */
[----:B------:R-:W0:Y:S01]  /*0960*/  LDS.128 R4, [UR4+0x228d0] ;  /* 0x0228d004ff047984 */ /* 0x000e220008000c00 */
[----:B------:R-:W-:Y:S01]  /*0970*/  ULDC UR4, c[0x0][0xc3c] ;  /* 0x00030f0000047ab9 */ /* 0x000fe20000000800 */
[----:B------:R-:W-:Y:S06]  /*0980*/  BAR.ARV 0x4, 0x180 ;  /* 0x0106000000007b1d */ /* 0x000fec0000002000 */
[----:B0-----:R-:W-:-:S13]  /*0990*/  ISETP.GE.AND P0, PT, R7, UR4, PT ;  /* 0x0000000407007c0c */ /* 0x001fda000bf06270 */
[----:B------:R-:W-:Y:S05]  /*09a0*/  @P0 EXIT ;  /* 0x000000000000094d */ /* 0x000fea0003800000 */
[----:B------:R-:W-:Y:S01]  /*09b0*/  VIADD R0, R0, 0xffffff80 ;  /* 0xffffff8000007836 */ /* 0x000fe20000000000 */
[----:B------:R-:W-:Y:S01]  /*09c0*/  R2UR UR6, R5 ;  /* 0x00000000050672ca */ /* 0x000fe200000e0000 */
[----:B------:R-:W-:Y:S01]  /*09d0*/  ULOP3.LUT UR47, UR38, 0x1, URZ, 0xfc, !UPT ;  /* 0x00000001262f7892 */ /* 0x000fe2000f8efc3f */
[----:B------:R-:W-:Y:S01]  /*09e0*/  R2UR UR5, R6 ;  /* 0x00000000060572ca */ /* 0x000fe200000e0000 */
[----:B------:R-:W-:Y:S01]  /*09f0*/  UMOV UR46, URZ ;  /* 0x0000003f002e7c82 */ /* 0x000fe20008000000 */
[----:B------:R-:W-:Y:S01]  /*0a00*/  SHF.R.S32.HI R3, RZ, 0x1f, R0 ;  /* 0x0000001fff037819 */ /* 0x000fe20000011400 */
[----:B------:R-:W-:Y:S01]  /*0a10*/  UMOV UR36, URZ ;  /* 0x0000003f00247c82 */ /* 0x000fe20008000000 */
[----:B------:R-:W-:Y:S01]  /*0a20*/  R2UR UR7, R7 ;  /* 0x00000000070772ca */ /* 0x000fe200000e0000 */
[----:B------:R-:W-:Y:S01]  /*0a30*/  UMOV UR37, URZ ;  /* 0x0000003f00257c82 */ /* 0x000fe20008000000 */
[CC--:B------:R-:W-:Y:S02]  /*0a40*/  LEA.HI R2, R3.reuse, R0.reuse, RZ, 0x7 ;  /* 0x0000000003027211 */ /* 0x0c0fe400078f38ff */
[----:B------:R-:W-:-:S02]  /*0a50*/  LEA.HI R4, R3, R0, RZ, 0x5 ;  /* 0x0000000003047211 */ /* 0x000fc400078f28ff */
[----:B------:R-:W-:Y:S02]  /*0a60*/  LOP3.LUT R225, R2, 0xffffff80, RZ, 0xc0, !PT ;  /* 0xffffff8002e17812 */ /* 0x000fe400078ec0ff */
[CC--:B------:R-:W-:Y:S01]  /*0a70*/  LEA.HI R5, R3.reuse, R0.reuse, RZ, 0x2 ;  /* 0x0000000003057211 */ /* 0x0c0fe200078f10ff */
[----:B------:R-:W-:Y:S01]  /*0a80*/  IMAD.SHL.U32 R6, R4, 0x20, RZ ;  /* 0x0000002004067824 */ /* 0x000fe200078e00ff */
[----:B------:R-:W-:Y:S01]  /*0a90*/  LEA.HI R3, R3, R0, RZ, 0x4 ;  /* 0x0000000003037211 */ /* 0x000fe200078f20ff */
[C---:B------:R-:W-:Y:S01]  /*0aa0*/  IMAD.IADD R225, R0.reuse, 0x1, -R225 ;  /* 0x0000000100e17824 */ /* 0x040fe200078e0ae1 */
[----:B------:R-:W-:Y:S02]  /*0ab0*/  LOP3.LUT R11, R5, 0xfffffffc, RZ, 0xc0, !PT ;  /* 0xfffffffc050b7812 */ /* 0x000fe400078ec0ff */
[----:B------:R-:W-:Y:S02]  /*0ac0*/  LOP3.LUT R5, R3, 0x3fffff0, RZ, 0xc0, !PT ;  /* 0x03fffff003057812 */ /* 0x000fe400078ec0ff */
[----:B------:R-:W-:Y:S01]  /*0ad0*/  SHF.R.S32.HI R8, RZ, 0x1f, R225 ;  /* 0x0000001fff087819 */ /* 0x000fe200000114e1 */
[C---:B------:R-:W-:Y:S01]  /*0ae0*/  IMAD.IADD R12, R0.reuse, 0x1, -R11 ;  /* 0x00000001000c7824 */ /* 0x040fe200078e0a0b */
[----:B------:R-:W-:Y:S01]  /*0af0*/  SHF.R.S32.HI R4, RZ, 0x4, R3 ;  /* 0x00000004ff047819 */ /* 0x000fe20000011403 */
[----:B------:R-:W-:Y:S01]  /*0b00*/  IMAD.IADD R5, R0, 0x1, -R5 ;  /* 0x0000000100057824 */ /* 0x000fe200078e0a05 */
[----:B------:R-:W-:-:S02]  /*0b10*/  LEA.HI R9, R8, R225, RZ, 0x2 ;  /* 0x000000e108097211 */ /* 0x000fc400078f10ff */
[----:B------:R-:W-:Y:S02]  /*0b20*/  LEA.HI R0, R3, R4, RZ, 0x1 ;  /* 0x0000000403007211 */ /* 0x000fe400078f08ff */
[--C-:B------:R-:W-:Y:S02]  /*0b30*/  SHF.R.S32.HI R10, RZ, 0x2, R9.reuse ;  /* 0x00000002ff0a7819 */ /* 0x100fe40000011409 */
[----:B------:R-:W-:Y:S02]  /*0b40*/  SHF.R.S32.HI R7, RZ, 0x1f, R9 ;  /* 0x0000001fff077819 */ /* 0x000fe40000011409 */
[----:B------:R-:W-:Y:S02]  /*0b50*/  SHF.R.S32.HI R3, RZ, 0x7, R2 ;  /* 0x00000007ff037819 */ /* 0x000fe40000011402 */
[----:B------:R-:W-:Y:S02]  /*0b60*/  LEA.HI R11, R7, R10, RZ, 0x3 ;  /* 0x0000000a070b7211 */ /* 0x000fe400078f18ff */
[----:B------:R-:W-:-:S02]  /*0b70*/  LOP3.LUT R6, R6, 0xfffffc00, RZ, 0xc0, !PT ;  /* 0xfffffc0006067812 */ /* 0x000fc400078ec0ff */
[----:B------:R-:W-:Y:S02]  /*0b80*/  LOP3.LUT R7, R0, 0x1ffffffe, RZ, 0xc0, !PT ;  /* 0x1ffffffe00077812 */ /* 0x000fe400078ec0ff */
[----:B------:R-:W-:Y:S01]  /*0b90*/  LOP3.LUT R11, R11, 0xfffffff8, RZ, 0xc0, !PT ;  /* 0xfffffff80b0b7812 */ /* 0x000fe200078ec0ff */
[----:B------:R-:W-:Y:S01]  /*0ba0*/  IMAD R6, R5, 0x40, R6 ;  /* 0x0000004005067824 */ /* 0x000fe200078e0206 */
[----:B------:R-:W-:Y:S01]  /*0bb0*/  LEA.HI R2, R2, R3, RZ, 0x1 ;  /* 0x0000000302027211 */ /* 0x000fe200078f08ff */
[----:B------:R-:W-:Y:S01]  /*0bc0*/  IMAD.IADD R7, R4, 0x1, -R7 ;  /* 0x0000000104077824 */ /* 0x000fe200078e0a07 */
[----:B------:R-:W-:Y:S01]  /*0bd0*/  LEA.HI R8, R8, R225, RZ, 0x5 ;  /* 0x000000e108087211 */ /* 0x000fe200078f28ff */
[----:B------:R-:W-:Y:S01]  /*0be0*/  IMAD.IADD R11, R10, 0x1, -R11 ;  /* 0x000000010a0b7824 */ /* 0x000fe200078e0a0b */
[----:B------:R-:W-:Y:S02]  /*0bf0*/  LEA.HI R0, R12, R12, RZ, 0x1 ;  /* 0x0000000c0c007211 */ /* 0x000fe400078f08ff */
[----:B------:R-:W-:-:S02]  /*0c00*/  LOP3.LUT R2, R2, 0x3fffffe, RZ, 0xc0, !PT ;  /* 0x03fffffe02027812 */ /* 0x000fc400078ec0ff */
[----:B------:R-:W-:Y:S02]  /*0c10*/  SHF.R.S32.HI R8, RZ, 0x5, R8 ;  /* 0x00000005ff087819 */ /* 0x000fe40000011408 */
[----:B------:R-:W-:Y:S01]  /*0c20*/  LOP3.LUT R5, R0, 0x1ffffffe, RZ, 0xc0, !PT ;  /* 0x1ffffffe00057812 */ /* 0x000fe200078ec0ff */
[----:B------:R-:W-:Y:S01]  /*0c30*/  IMAD R0, R7, 0x8, R6 ;  /* 0x0000000807007824 */ /* 0x000fe200078e0206 */
[----:B------:R-:W-:Y:S01]  /*0c40*/  LOP3.LUT R4, R9, 0x7ffffffc, RZ, 0xc0, !PT ;  /* 0x7ffffffc09047812 */ /* 0x000fe200078ec0ff */
[----:B------:R-:W-:Y:S02]  /*0c50*/  IMAD.IADD R3, R3, 0x1, -R2 ;  /* 0x0000000103037824 */ /* 0x000fe400078e0a02 */
[----:B------:R-:W-:Y:S01]  /*0c60*/  IMAD R8, R8, 0x10, R11 ;  /* 0x0000001008087824 */ /* 0x000fe200078e020b */
[----:B------:R0:W-:Y:S01]  /*0c70*/  STL [R1+0x30], R0 ;  /* 0x0000300001007387 */ /* 0x0001e20000100800 */
[----:B------:R-:W-:Y:S02]  /*0c80*/  IMAD.IADD R5, R12, 0x1, -R5 ;  /* 0x000000010c057824 */ /* 0x000fe400078e0a05 */
[----:B------:R-:W-:-:S04]  /*0c90*/  IMAD.IADD R2, R225, 0x1, -R4 ;  /* 0x00000001e1027824 */ /* 0x000fc800078e0a04 */
[----:B------:R-:W-:Y:S02]  /*0ca0*/  IMAD.SHL.U32 R2, R2, 0x2, RZ ;  /* 0x0000000202027824 */ /* 0x000fe400078e00ff */
[----:B0-----:R-:W-:Y:S02]  /*0cb0*/  IMAD R0, R3, 0x40, R8 ;  /* 0x0000004003007824 */ /* 0x001fe400078e0208 */
[C---:B------:R-:W-:Y:S02]  /*0cc0*/  VIADD R224, R2.reuse, 0x8 ;  /* 0x0000000802e07836 */ /* 0x040fe40000000000 */
[C---:B------:R-:W-:Y:S01]  /*0cd0*/  VIADD R223, R2.reuse, 0x10 ;  /* 0x0000001002df7836 */ /* 0x040fe20000000000 */
[----:B------:R0:W-:Y:S01]  /*0ce0*/  STL [R1+0x28], R0 ;  /* 0x0000280001007387 */ /* 0x0001e20000100800 */
[C---:B------:R-:W-:Y:S01]  /*0cf0*/  VIADD R222, R2.reuse, 0x18 ;  /* 0x0000001802de7836 */ /* 0x040fe20000000000 */
[----:B------:R-:W-:Y:S01]  /*0d00*/  SHF.R.S32.HI R3, RZ, 0x1f, R224 ;  /* 0x0000001fff037819 */ /* 0x000fe200000114e0 */
        /* <DEDUP_REMOVED lines=8> */
[----:B0-----:R-:W-:Y:S01]  /*0d90*/  IMAD R0, R5, 0x8, R0 ;  /* 0x0000000805007824 */ /* 0x001fe200078e0200 */
[----:B------:R-:W-:Y:S01]  /*0da0*/  SHF.R.S32.HI R4, RZ, 0x1f, R219 ;  /* 0x0000001fff047819 */ /* 0x000fe200000114db */
[C---:B------:R-:W-:Y:S01]  /*0db0*/  VIADD R217, R2.reuse, 0x40 ;  /* 0x0000004002d97836 */ /* 0x040fe20000000000 */
[----:B------:R-:W-:Y:S01]  /*0dc0*/  SHF.R.S32.HI R3, RZ, 0x1f, R218 ;  /* 0x0000001fff037819 */ /* 0x000fe200000114da */
        /* <DEDUP_REMOVED lines=36> */
[----:B------:R-:W-:Y:S01]  /*1010*/  VIADD R16, R2, 0xd8 ;  /* 0x000000d802107836 */ /* 0x000fe20000000000 */
[----:B------:R-:W-:-:S02]  /*1020*/  SHF.R.S32.HI R227, RZ, 0x1f, R18 ;  /* 0x0000001fffe37819 */ /* 0x000fc40000011412 */
[----:B0-----:R-:W-:-:S07]  /*1030*/  SHF.R.S32.HI R226, RZ, 0x1f, R17 ;  /* 0x0000001fffe27819 */ /* 0x001fce0000011411 */
.L_x_432:
[----:B------:R-:W-:Y:S01]  /*1040*/  ULDC.64 UR8, c[0x0][0xc88] ;  /* 0x0003220000087ab9 */ /* 0x000fe20000000a00 */
[----:B------:R-:W-:Y:S01]  /*1050*/  ULDC.64 UR10, c[0x0][0xa20] ;  /* 0x00028800000a7ab9 */ /* 0x000fe20000000a00 */
[----:B------:R-:W-:Y:S02]  /*1060*/  UIMAD.WIDE UR8, UR7, 0x4, UR8 ;  /* 0x00000004070878a5 */ /* 0x000fe4000f8e0208 */
[----:B------:R-:W-:Y:S01]  /*1070*/  UISETP.NE.U32.AND UP1, UPT, UR10, URZ, UPT ;  /* 0x0000003f0a00728c */ /* 0x000fe2000bf25070 */
[----:B------:R-:W-:Y:S01]  /*1080*/  ULDC UR4, c[0x0][0x424] ;  /* 0x0001090000047ab9 */ /* 0x000fe20000000800 */
[----:B------:R-:W-:Y:S02]  /*1090*/  ULDC UR7, c[0x0][0x2f0] ;  /* 0x0000bc0000077ab9 */ /* 0x000fe40000000800 */
[----:B0123--:R-:W-:Y:S02]  /*10a0*/  IMAD.U32 R4, RZ, RZ, UR8 ;  /* 0x00000008ff047e24 */ /* 0x00ffe4000f8e00ff */
[----:B------:R-:W-:Y:S01]  /*10b0*/  IMAD.U32 R5, RZ, RZ, UR9 ;  /* 0x00000009ff057e24 */ /* 0x000fe2000f8e00ff */
[----:B------:R-:W-:-:S04]  /*10c0*/  ULDC.64 UR8, c[0x0][0xa28] ;  /* 0x00028a0000087ab9 */ /* 0x000fc80000000a00 */
[----:B------:R-:W2:Y:S01]  /*10d0*/  LDG.E R4, desc[UR50][R4.64] ;  /* 0x0000003204047981 */ /* 0x000ea2000c1e1900 */
[----:B------:R-:W-:Y:S02]  /*10e0*/  UISETP.NE.U32.AND UP0, UPT, UR8, URZ, UPT ;  /* 0x0000003f0800728c */ /* 0x000fe4000bf05070 */
[----:B------:R-:W-:Y:S02]  /*10f0*/  UISETP.NE.AND.EX UP1, UPT, UR11, URZ, UPT, UP1 ;  /* 0x0000003f0b00728c */ /* 0x000fe4000bf25310 */
[----:B------:R-:W-:-:S04]  /*1100*/  UISETP.NE.AND.EX UP0, UPT, UR9, URZ, UPT, UP0 ;  /* 0x0000003f0900728c */ /* 0x000fc8000bf05300 */
[----:B------:R-:W-:Y:S02]  /*1110*/  PLOP3.LUT P1, PT, PT, PT, UP1, 0x80, 0x0 ;  /* 0x000000000000781c */ /* 0x000fe40003f2f018 */
[----:B------:R-:W-:Y:S02]  /*1120*/  PLOP3.LUT P0, PT, PT, PT, UP0, 0x80, 0x0 ;  /* 0x000000000000781c */ /* 0x000fe40003f0f008 */
[----:B--2---:R-:W-:-:S13]  /*1130*/  R2UR UR39, R4 ;  /* 0x00000000042772ca */ /* 0x004fda00000e0000 */
[----:B------:R-:W-:Y:S02]  /*1140*/  USHF.R.S32.HI UR40, URZ, 0x1f, UR39 ;  /* 0x0000001f3f287899 */ /* 0x000fe40008011427 */
[----:B------:R-:W-:-:S04]  /*1150*/  @UP0 ULEA UR8, UP2, UR39, UR8, 0x2 ;  /* 0x0000000827080291 */ /* 0x000fc8000f84103f */
[----:B------:R-:W-:Y:S02]  /*1160*/  @UP0 ULEA.HI.X UR9, UR39, UR9, UR40, 0x2, UP2 ;  /* 0x0000000927090291 */ /* 0x000fe400090f1428 */
[----:B------:R-:W-:Y:S01]  /*1170*/  @UP1 ULEA UR10, UP0, UR39, UR10, 0x2 ;  /* 0x0000000a270a1291 */ /* 0x000fe2000f80103f */
[----:B------:R-:W-:-:S03]  /*1180*/  IMAD.U32 R4, RZ, RZ, UR8 ;  /* 0x00000008ff047e24 */ /* 0x000fc6000f8e00ff */
[----:B------:R-:W-:Y:S01]  /*1190*/  @UP1 ULEA.HI.X UR11, UR39, UR11, UR40, 0x2, UP0 ;  /* 0x0000000b270b1291 */ /* 0x000fe200080f1428 */
[----:B------:R-:W-:Y:S01]  /*11a0*/  IMAD.U32 R5, RZ, RZ, UR9 ;  /* 0x00000009ff057e24 */ /* 0x000fe2000f8e00ff */
[----:B------:R-:W-:Y:S01]  /*11b0*/  ULDC.64 UR8, c[0x0][0x418] ;  /* 0x0001060000087ab9 */ /* 0x000fe20000000a00 */
[----:B------:R-:W-:-:S03]  /*11c0*/  IMAD.U32 R6, RZ, RZ, UR10 ;  /* 0x0000000aff067e24 */ /* 0x000fc6000f8e00ff */
[----:B------:R-:W-:Y:S01]  /*11d0*/  IMAD.U32 R7, RZ, RZ, UR11 ;  /* 0x0000000bff077e24 */ /* 0x000fe2000f8e00ff */
[----:B------:R-:W2:Y:S04]  /*11e0*/  @P0 LDG.E R4, desc[UR50][R4.64] ;  /* 0x0000003204040981 */ /* 0x000ea8000c1e1900 */
[----:B------:R-:W3:Y:S01]  /*11f0*/  @P1 LDG.E R6, desc[UR50][R6.64] ;  /* 0x0000003206061981 */ /* 0x000ee2000c1e1900 */
[----:B------:R-:W-:Y:S01]  /*1200*/  UISETP.NE.U32.AND UP0, UPT, UR8, URZ, UPT ;  /* 0x0000003f0800728c */ /* 0x000fe2000bf05070 */
[----:B------:R-:W-:Y:S01]  /*1210*/  UMOV UR49, URZ ;  /* 0x0000003f00317c82 */ /* 0x000fe20008000000 */
[----:B------:R-:W-:Y:S02]  /*1220*/  ULOP3.LUT UR8, UR5, 0xff000000, URZ, 0xc0, !UPT ;  /* 0xff00000005087892 */ /* 0x000fe4000f8ec03f */
[----:B------:R-:W-:Y:S01]  /*1230*/  UISETP.NE.AND.EX UP0, UPT, UR9, URZ, UPT, UP0 ;  /* 0x0000003f0900728c */ /* 0x000fe2000bf05300 */
[----:B------:R-:W-:-:S03]  /*1240*/  UMOV UR41, UR6 ;  /* 0x0000000600297c82 */ /* 0x000fc60008000000 */
[----:B------:R-:W-:-:S04]  /*1250*/  USEL UR4, UR4, 0x1, UP0 ;  /* 0x0000000104047887 */ /* 0x000fc80008000000 */
[----:B------:R-:W-:Y:S01]  /*1260*/  UIMAD UR4, UR4, UR7, URZ ;  /* 0x00000007040472a4 */ /* 0x000fe2000f8e023f */
[----:B--2---:R-:W-:-:S06]  /*1270*/  @P0 R2UR UR49, R4 ;  /* 0x00000000043102ca */ /* 0x004fcc00000e0000 */
[----:B---3--:R-:W-:Y:S01]  /*1280*/  @P1 R2UR UR4, R6 ;  /* 0x00000000060412ca */ /* 0x008fe200000e0000 */
[----:B----45:R-:W-:-:S14]  /*1290*/  @P1 BRA `(.L_x_383) ;  /* 0x0000000000341947 */ /* 0x030fdc0003800000 */
[----:B------:R-:W-:Y:S02]  /*12a0*/  ULDC.64 UR6, c[0x0][0xa08] ;  /* 0x0002820000067ab9 */ /* 0x000fe40000000a00 */
[----:B------:R-:W-:-:S04]  /*12b0*/  ISETP.NE.U32.AND P0, PT, RZ, UR6, PT ;  /* 0x00000006ff007c0c */ /* 0x000fc8000bf05070 */
[----:B------:R-:W-:-:S13]  /*12c0*/  ISETP.NE.AND.EX P0, PT, RZ, UR7, PT, P0 ;  /* 0x00000007ff007c0c */ /* 0x000fda000bf05300 */
[----:B------:R-:W-:Y:S05]  /*12d0*/  @!P0 BRA `(.L_x_383) ;  /* 0x0000000000248947 */ /* 0x000fea0003800000 */
[----:B------:R-:W-:Y:S02]  /*12e0*/  ULDC.64 UR6, c[0x0][0xa08] ;  /* 0x0002820000067ab9 */ /* 0x000fe40000000a00 */
[----:B------:R-:W-:-:S06]  /*12f0*/  UIMAD.WIDE UR6, UR39, 0x4, UR6 ;  /* 0x00000004270678a5 */ /* 0x000fcc000f8e0206 */
[----:B------:R-:W-:Y:S02]  /*1300*/  IMAD.U32 R4, RZ, RZ, UR6 ;  /* 0x00000006ff047e24 */ /* 0x000fe4000f8e00ff */
[----:B------:R-:W-:-:S05]  /*1310*/  IMAD.U32 R5, RZ, RZ, UR7 ;  /* 0x00000007ff057e24 */ /* 0x000fca000f8e00ff */
[----:B------:R-:W2:Y:S04]  /*1320*/  LDG.E R3, desc[UR50][R4.64] ;  /* 0x0000003204037981 */ /* 0x000ea8000c1e1900 */
[----:B------:R-:W3:Y:S01]  /*1330*/  LDG.E R0, desc[UR50][R4.64+0x4] ;  /* 0x0000043204007981 */ /* 0x000ee2000c1e1900 */
[----:B--2---:R-:W-:Y:S02]  /*1340*/  R2UR UR4, R3 ;  /* 0x00000000030472ca */ /* 0x004fe400000e0000 */
[----:B---3--:R-:W-:-:S13]  /*1350*/  R2UR UR6, R0 ;  /* 0x00000000000672ca */ /* 0x008fda00000e0000 */
[----:B------:R-:W-:-:S12]  /*1360*/  UIADD3 UR4, -UR4, UR6, URZ ;  /* 0x0000000604047290 */ /* 0x000fd8000fffe13f */
.L_x_383:
[----:B------:R-:W-:Y:S02]  /*1370*/  UIADD3 UR49, -UR49, UR4, URZ ;  /* 0x0000000431317290 */ /* 0x000fe4000fffe13f */
[----:B------:R-:W-:Y:S02]  /*1380*/  ULOP3.LUT UR4, UR5, 0xff0000, URZ, 0xc0, !UPT ;  /* 0x00ff000005047892 */ /* 0x000fe4000f8ec03f */
[----:B------:R-:W-:Y:S02]  /*1390*/  UISETP.GE.AND UP0, UPT, UR49, 0x1, UPT ;  /* 0x000000013100788c */ /* 0x000fe4000bf06270 */
[----:B------:R-:W-:Y:S02]  /*13a0*/  UIADD3 UR6, UR49, 0x5f, URZ ;  /* 0x0000005f31067890 */ /* 0x000fe4000fffe03f */
[----:B------:R-:W-:Y:S02]  /*13b0*/  USHF.R.U32.HI UR8, URZ, 0x8, UR8 ;  /* 0x000000083f087899 */ /* 0x000fe40008011608 */
[----:B------:R-:W-:Y:S01]  /*13c0*/  PLOP3.LUT P0, PT, PT, PT, UP0, 0x80, 0x0 ;  /* 0x000000000000781c */ /* 0x000fe20003f0f008 */
[----:B------:R-:W-:-:S02]  /*13d0*/  UIMAD.WIDE UR6, UR6, 0x2aaaaaab, URZ ;  /* 0x2aaaaaab060678a5 */ /* 0x000fc4000f8e023f */
[----:B------:R-:W-:Y:S02]  /*13e0*/  ULEA.HI UR8, UR4, UR8, URZ, 0x10 ;  /* 0x0000000804087291 */ /* 0x000fe4000f8f803f */
[----:B------:R-:W-:Y:S02]  /*13f0*/  USHF.R.U32.HI UR6, URZ, 0x1f, UR7 ;  /* 0x0000001f3f067899 */ /* 0x000fe40008011607 */
[----:B------:R-:W-:Y:S02]  /*1400*/  ULOP3.LUT UR42, UR8, 0xff, URZ, 0xc0, !UPT ;  /* 0x000000ff082a7892 */ /* 0x000fe4000f8ec03f */
[----:B------:R-:W-:Y:S01]  /*1410*/  ULOP3.LUT UR43, UR5, 0xffff, URZ, 0xc0, !UPT ;  /* 0x0000ffff052b7892 */ /* 0x000fe2000f8ec03f */
[----:B------:R-:W-:Y:S01]  /*1420*/  UMOV UR4, URZ ;  /* 0x0000003f00047c82 */ /* 0x000fe20008000000 */
[----:B------:R-:W-:Y:S02]  /*1430*/  USHF.R.U32.HI UR44, URZ, 0x10, UR8 ;  /* 0x000000103f2c7899 */ /* 0x000fe40008011608 */
[----:B------:R-:W-:Y:S01]  /*1440*/  ULEA.HI.SX32 UR9, UR7, UR6, 0x1c ;  /* 0x0000000607097291 */ /* 0x000fe2000f8fe23f */
[----:B------:R-:W-:Y:S11]  /*1450*/  @!P0 BRA `(.L_x_384) ;  /* 0x0000000000908947 */ /* 0x000ff60003800000 */
[----:B------:R-:W-:Y:S01]  /*1460*/  UISETP.NE.AND UP0, UPT, UR44, URZ, UPT ;  /* 0x0000003f2c00728c */ /* 0x000fe2000bf05270 */
[----:B------:R-:W-:-:S03]  /*1470*/  ULDC UR4, c[0x0][0x9f0] ;  /* 0x00027c0000047ab9 */ /* 0x000fc60000000800 */
[----:B------:R-:W-:-:S03]  /*1480*/  USEL UR10, UR44, UR4, UP0 ;  /* 0x000000042c0a7287 */ /* 0x000fc60008000000 */
[----:B------:R-:W-:Y:S01]  /*1490*/  UMOV UR4, URZ ;  /* 0x0000003f00047c82 */ /* 0x000fe20008000000 */
[----:B------:R-:W-:Y:S02]  /*14a0*/  UIADD3 UR6, UR9, -0x1, UR10 ;  /* 0xffffffff09067890 */ /* 0x000fe4000fffe00a */
[----:B------:R-:W-:-:S04]  /*14b0*/  IMAD.U32 R4, RZ, RZ, UR10 ;  /* 0x0000000aff047e24 */ /* 0x000fc8000f8e00ff */
[----:B------:R-:W-:Y:S01]  /*14c0*/  IMAD.U32 R5, RZ, RZ, UR6 ;  /* 0x00000006ff057e24 */ /* 0x000fe2000f8e00ff */
[-C--:B------:R-:W-:Y:S01]  /*14d0*/  IABS R0, R4.reuse ;  /* 0x0000000400007213 */ /* 0x080fe20000000000 */
[----:B------:R-:W-:Y:S01]  /*14e0*/  ULOP3.LUT UR6, UR6, UR10, URZ, 0x3c, !UPT ;  /* 0x0000000a06067292 */ /* 0x000fe2000f8e3c3f */
[----:B------:R-:W-:Y:S02]  /*14f0*/  IABS R6, R4 ;  /* 0x0000000400067213 */ /* 0x000fe40000000000 */
[----:B------:R-:W-:Y:S02]  /*1500*/  R2UR UR11, R0 ;  /* 0x00000000000b72ca */ /* 0x000fe400000e0000 */
[----:B------:R-:W-:-:S05]  /*1510*/  IABS R5, R5 ;  /* 0x0000000500057213 */ /* 0x000fca0000000000 */
[----:B------:R-:W-:-:S05]  /*1520*/  IMAD.MOV.U32 R4, RZ, RZ, R5 ;  /* 0x000000ffff047224 */ /* 0x000fca00078e0005 */
[----:B------:R-:W-:Y:S01]  /*1530*/  R2UR UR8, R4 ;  /* 0x00000000040872ca */ /* 0x000fe200000e0000 */
[----:B------:R-:W0:Y:S08]  /*1540*/  I2F.RP R0, UR11 ;  /* 0x0000000b00007d06 */ /* 0x000e300008209400 */
[----:B0-----:R-:W0:Y:S02]  /*1550*/  MUFU.RCP R0, R0 ;  /* 0x0000000000007308 */ /* 0x001e240000001000 */
        /* <DEDUP_REMOVED lines=20> */
.L_x_384:
[----:B------:R-:W-:Y:S01]  /*16a0*/  UIMAD UR45, UR42, UR4, URZ ;  /* 0x000000042a2d72a4 */ /* 0x000fe2000f8e023f */
[----:B------:R-:W-:Y:S01]  /*16b0*/  IMAD.U32 R0, RZ, RZ, UR9 ;  /* 0x00000009ff007e24 */ /* 0x000fe2000f8e00ff */
[----:B------:R-:W-:Y:S01]  /*16c0*/  PLOP3.LUT P0, PT, PT, PT, PT, 0x80, 0x0 ;  /* 0x000000000000781c */ /* 0x000fe20003f0f070 */
[----:B------:R-:W-:Y:S01]  /*16d0*/  IMAD.U32 R3, RZ, RZ, UR4 ;  /* 0x00000004ff037e24 */ /* 0x000fe2000f8e00ff */
[----:B------:R-:W-:Y:S01]  /*16e0*/  CS2R R150, SRZ ;  /* 0x0000000000967805 */ /* 0x000fe2000001ff00 */
[----:B------:R-:W-:Y:S01]  /*16f0*/  IMAD.MOV.U32 R6, RZ, RZ, RZ ;  /* 0x000000ffff067224 */ /* 0x000fe200078e00ff */
        /* <DEDUP_REMOVED lines=68> */
[----:B------:R-:W-:Y:S06]  /*1b40*/  @!P1 BRA `(.L_x_385) ;  /* 0x00000044004c9947 */ /* 0x000fec0003800000 */
[----:B------:R-:W0:Y:S01]  /*1b50*/  S2R R0, SR_TID.X ;  /* 0x0000000000007919 */ /* 0x000e220000002100 */
[----:B------:R-:W1:Y:S01]  /*1b60*/  S2UR UR7, SR_CgaCtaId ;  /* 0x00000000000779c3 */ /* 0x000e620000008800 */
[----:B------:R-:W-:Y:S02]  /*1b70*/  UMOV UR6, 0x400 ;  /* 0x0000040000067882 */ /* 0x000fe40000000000 */
[----:B-1----:R-:W-:-:S04]  /*1b80*/  ULEA UR6, UR7, UR6, 0x18 ;  /* 0x0000000607067291 */ /* 0x002fc8000f8ec03f */
[----:B------:R-:W-:Y:S01]  /*1b90*/  UIADD3 UR6, UR6, 0x18400, URZ ;  /* 0x0001840006067890 */ /* 0x000fe2000fffe03f */
[----:B0-----:R-:W-:-:S03]  /*1ba0*/  VIADD R0, R0, 0xffffff80 ;  /* 0xffffff8000007836 */ /* 0x001fc60000000000 */
[----:B------:R-:W-:Y:S02]  /*1bb0*/  ULOP3.LUT UP0, URZ, UR6, 0x1bf, URZ, 0xc0, !UPT ;  /* 0x000001bf063f7892 */ /* 0x000fe4000f80c03f */
[----:B------:R-:W-:-:S04]  /*1bc0*/  SHF.R.S32.HI R3, RZ, 0x1f, R0 ;  /* 0x0000001fff037819 */ /* 0x000fc80000011400 */
[----:B------:R-:W-:Y:S02]  /*1bd0*/  PLOP3.LUT P0, PT, PT, PT, UP0, 0x80, 0x0 ;  /* 0x000000000000781c */ /* 0x000fe40003f0f008 */
[----:B------:R-:W-:-:S04]  /*1be0*/  LEA.HI R3, R3, R0, RZ, 0x7 ;  /* 0x0000000003037211 */ /* 0x000fc800078f38ff */
[----:B------:R-:W-:-:S06]  /*1bf0*/  SHF.R.S32.HI R3, RZ, 0x7, R3 ;  /* 0x00000007ff037819 */ /* 0x000fcc0000011403 */
[----:B------:R-:W0:Y:S02]  /*1c00*/  SHFL.IDX PT, R3, R3, RZ, 0x1f ;  /* 0x00001fff03037589 */ /* 0x000e2400000e0000 */
[----:B0-----:R-:W-:-:S13]  /*1c10*/  R2UR UR4, R3 ;  /* 0x00000000030472ca */ /* 0x001fda00000e0000 */
        /* <DEDUP_REMOVED lines=14> */
[----:B------:R-:W-:Y:S02]  /*1d00*/  IMAD.U32 R10, RZ, RZ, UR6 ;  /* 0x00000006ff0a7e24 */ /* 0x000fe4000f8e00ff */
        /* <DEDUP_REMOVED lines=8> */
.L_x_386:
[----:B------:R-:W0:Y:S01]  /*1d90*/  S2R R0, SR_CgaCtaId ;  /* 0x0000000000007919 */ /* 0x000e220000008800 */
[----:B------:R-:W-:Y:S01]  /*1da0*/  ULEA.HI UR4, UR46, UR46, URZ, 0x1 ;  /* 0x0000002e2e047291 */ /* 0x000fe2000f8f083f */
[----:B------:R-:W-:Y:S01]  /*1db0*/  MOV R7, 0x400 ;  /* 0x0000040000077802 */ /* 0x000fe20000000f00 */
[----:B------:R-:W1:Y:S02]  /*1dc0*/  S2R R20, SR_TID.X ;  /* 0x0000000000147919 */ /* 0x000e640000002100 */
[----:B------:R-:W-:-:S04]  /*1dd0*/  ULOP3.LUT UR4, UR4, 0xfffffffe, URZ, 0xc0, !UPT ;  /* 0xfffffffe04047892 */ /* 0x000fc8000f8ec03f */
[----:B------:R-:W-:-:S06]  /*1de0*/  UIADD3 UR4, UR46, -UR4, URZ ;  /* 0x800000042e047290 */ /* 0x000fcc000fffe03f */
[----:B------:R-:W-:Y:S01]  /*1df0*/  IMAD.U32 R3, RZ, RZ, UR4 ;  /* 0x00000004ff037e24 */ /* 0x000fe2000f8e00ff */
[----:B0-----:R-:W-:-:S04]  /*1e00*/  LEA R7, R0, R7, 0x18 ;  /* 0x0000000700077211 */ /* 0x001fc800078ec0ff */
[----:B------:R-:W-:Y:S02]  /*1e10*/  SHF.L.U32 R0, R3, 0x1f, RZ ;  /* 0x0000001f03007819 */ /* 0x000fe400000006ff */
[----:B-1----:R-:W-:Y:S02]  /*1e20*/  SHF.R.U32.HI R20, RZ, 0x7, R20 ;  /* 0x00000007ff147819 */ /* 0x002fe40000011614 */
[----:B------:R-:W0:Y:S03]  /*1e30*/  SYNCS.PHASECHK.TRANS64.TRYWAIT P0, [R7+URZ+0x22800], R0 ;  /* 0x02280000070075a7 */ /* 0x000e26000800017f */
[----:B------:R-:W-:Y:S01]  /*1e40*/  VIADD R8, R20, 0x8 ;  /* 0x0000000814087836 */ /* 0x000fe20000000000 */
[----:B0-----:R-:W-:Y:S06]  /*1e50*/  @!P0 BRA `(.L_x_387) ;  /* 0x000000e000c88947 */ /* 0x001fec0003800000 */
.L_x_515:
[----:B0-----:R-:W-:Y:S01]  /*1e60*/  IMAD.U32 R0, RZ, RZ, UR47 ;  /* 0x0000002fff007e24 */ /* 0x001fe2000f8e00ff */
[----:B------:R-:W-:Y:S05]  /*1e70*/  WARPSYNC.ALL ;  /* 0x0000000000007948 */ /* 0x000fea0003800000 */
[----:B------:R0:W-:Y:S01]  /*1e80*/  BAR.SYNC.DEFER_BLOCKING R8, 0x100 ;  /* 0x000400080000751d */ /* 0x0001e20000010000 */
[----:B------:R-:W-:-:S13]  /*1e90*/  ISETP.NE.AND P0, PT, R0, 0x3, PT ;  /* 0x000000030000780c */ /* 0x000fda0003f05270 */
[----:B0-----:R-:W-:Y:S05]  /*1ea0*/  @!P0 BRA `(.L_x_388) ;  /* 0x0000000000048947 */ /* 0x001fea0003800000 */
[----:B------:R-:W-:Y:S01]  /*1eb0*/  BPT.TRAP 0x1 ;  /* 0x000000040000795c */ /* 0x000fe20000300000 */
.L_x_388:
[----:B------:R-:W-:Y:S01]  /*1ec0*/  R2UR UR22, R7 ;  /* 0x00000000071672ca */ /* 0x000fe200000e0000 */
[----:B------:R-:W-:-:S05]  /*1ed0*/  IMAD.U32 R9, RZ, RZ, UR36 ;  /* 0x00000024ff097e24 */ /* 0x000fca000f8e00ff */
[----:B------:R-:W-:-:S07]  /*1ee0*/  SHF.L.U32 R9, R9, 0x1f, RZ ;  /* 0x0000001f09097819 */ /* 0x000fce00000006ff */
[----:B------:R-:W-:-:S09]  /*1ef0*/  ULEA UR22, UR37, UR22, 0x3 ;  /* 0x0000001625167291 */ /* 0x000fd2000f8e183f */
[----:B------:R0:W1:Y:S01]  /*1f00*/  SYNCS.PHASECHK.TRANS64.TRYWAIT P1, [UR22+0x22830], R9 ;  /* 0x02283009ff0075a7 */ /* 0x0000620008020156 */
[----:B------:R-:W-:Y:S05]  /*1f10*/  @!P0 BRA `(.L_x_389) ;  /* 0x0000000000048947 */ /* 0x000fea0003800000 */
[----:B------:R-:W-:Y:S01]  /*1f20*/  BPT.TRAP 0x1 ;  /* 0x000000040000795c */ /* 0x000fe20000300000 */
.L_x_389:
[----:B-1----:R-:W-:Y:S05]  /*1f30*/  @P1 BRA `(.L_x_390) ;  /* 0x0000000000081947 */ /* 0x002fea0003800000 */
[----:B------:R-:W1:Y:S02]  /*1f40*/  SYNCS.PHASECHK.TRANS64.TRYWAIT P1, [UR22+0x22830], R9 ;  /* 0x02283009ff0075a7 */ /* 0x000e640008020156 */
[----:B-1----:R-:W-:Y:S05]  /*1f50*/  @!P1 BRA `(.L_x_391) ;  /* 0x000000e0009c9947 */ /* 0x002fea0003800000 */
.L_x_390:
[----:B------:R-:W-:Y:S01]  /*1f60*/  R2UR UR4, R7 ;  /* 0x00000000070472ca */ /* 0x000fe200000e0000 */
[----:B------:R-:W-:Y:S01]  /*1f70*/  ULOP3.LUT UR16, UR52, 0x10000, URZ, 0xfc, !UPT ;  /* 0x0001000034107892 */ /* 0x000fe2000f8efc3f */
[----:B------:R-:W-:Y:S01]  /*1f80*/  WARPGROUP.ARRIVE ;  /* 0x00000000000079c5 */ /* 0x000fe20000000000 */
[----:B------:R-:W-:Y:S01]  /*1f90*/  UMOV UR17, 0x40000040 ;  /* 0x4000004000117882 */ /* 0x000fe20000000000 */
[----:B------:R-:W-:Y:S01]  /*1fa0*/  UMOV UR19, 0x40000040 ;  /* 0x4000004000137882 */ /* 0x000fe20000000000 */
[----:B------:R-:W-:Y:S01]  /*1fb0*/  UMOV UR5, 0x40000040 ;  /* 0x4000004000057882 */ /* 0x000fe20000000000 */
[----:B------:R-:W-:Y:S01]  /*1fc0*/  UMOV UR7, 0x40000040 ;  /* 0x4000004000077882 */ /* 0x000fe20000000000 */
[----:B------:R-:W-:Y:S01]  /*1fd0*/  UIADD3 UR8, UR16, 0x4, URZ ;  /* 0x0000000410087890 */ /* 0x000fe2000fffe03f */
[----:B-1----:R-:W1:Y:S01]  /*1fe0*/  S2R R0, SR_TID.X ;  /* 0x0000000000007919 */ /* 0x002e620000002100 */
[----:B------:R-:W-:Y:S01]  /*1ff0*/  UMOV UR9, 0x40000040 ;  /* 0x4000004000097882 */ /* 0x000fe20000000000 */
[----:B------:R-:W-:Y:S01]  /*2000*/  UMOV UR11, 0x40000040 ;  /* 0x40000040000b7882 */ /* 0x000fe20000000000 */
[----:B------:R-:W-:-:S02]  /*2010*/  UIADD3 UR12, UR16, 0x6, URZ ;  /* 0x00000006100c7890 */ /* 0x000fc4000fffe03f */
[----:B------:R-:W-:Y:S01]  /*2020*/  UIADD3 UR4, UR4, 0x1c400, URZ ;  /* 0x0001c40004047890 */ /* 0x000fe2000fffe03f */
[----:B------:R-:W-:Y:S01]  /*2030*/  UMOV UR13, 0x40000040 ;  /* 0x40000040000d7882 */ /* 0x000fe20000000000 */
[----:B------:R-:W-:Y:S02]  /*2040*/  UMOV UR15, 0x40000040 ;  /* 0x40000040000f7882 */ /* 0x000fe40000000000 */
[----:B------:R-:W-:-:S04]  /*2050*/  USHF.R.U32.HI UR4, URZ, 0x4, UR4 ;  /* 0x000000043f047899 */ /* 0x000fc80008011604 */
[----:B------:R-:W-:-:S04]  /*2060*/  ULOP3.LUT UR4, UR4, 0x3fff, URZ, 0xc0, !UPT ;  /* 0x00003fff04047892 */ /* 0x000fc8000f8ec03f */
[----:B------:R-:W-:Y:S02]  /*2070*/  ULOP3.LUT UR20, UR4, 0x10000, URZ, 0xfc, !UPT ;  /* 0x0001000004147892 */ /* 0x000fe4000f8efc3f */
[----:B------:R-:W-:Y:S02]  /*2080*/  UIADD3 UR4, UR16, 0x2, URZ ;  /* 0x0000000210047890 */ /* 0x000fe4000fffe03f */
[----:B------:R-:W-:-:S04]  /*2090*/  UIMAD UR18, UR37, 0x300, UR20 ;  /* 0x00000300251278a4 */ /* 0x000fc8000f8e0214 */
[----:B------:R-:W-:Y:S02]  /*20a0*/  UIADD3 UR6, UR18, 0x2, URZ ;  /* 0x0000000212067890 */ /* 0x000fe4000fffe03f */
[----:B------:R-:W-:Y:S02]  /*20b0*/  UIADD3 UR10, UR18, 0x4, URZ ;  /* 0x00000004120a7890 */ /* 0x000fe4000fffe03f */
[----:B------:R-:W-:Y:S02]  /*20c0*/  UIADD3 UR14, UR18, 0x6, URZ ;  /* 0x00000006120e7890 */ /* 0x000fe4000fffe03f */
[----:B------:R-:W-:Y:S01]  /*20d0*/  HGMMA.64x96x16.F32.BF16 R24, gdesc[UR16], RZ, !UPT, gsb0 ;  /* 0x01600000101879f0 */ /* 0x000fe2000c0018ff */
[----:B-1----:R-:W-:-:S04]  /*20e0*/  SHF.R.U32.HI R0, RZ, 0x7, R0 ;  /* 0x00000007ff007819 */ /* 0x002fc80000011600 */
[----:B------:R-:W-:Y:S01]  /*20f0*/  IADD3 R0, -R0, 0xb, RZ ;  /* 0x0000000b00007810 */ /* 0x000fe20007ffe1ff */
        /* <DEDUP_REMOVED lines=13> */
.L_x_392:
[----:B------:R-:W-:Y:S01]  /*21d0*/  UIMAD UR49, UR48, -0x60, UR49 ;  /* 0xffffffa0303178a4 */ /* 0x000fe2000f8e0231 */
[----:B------:R-:W-:Y:S01]  /*21e0*/  P2R R11, PR, RZ, 0x1 ;  /* 0x00000001ff0b7803 */ /* 0x000fe20000000000 */
[----:B------:R-:W-:Y:S01]  /*21f0*/  ULDC UR10, c[0x0][0x988] ;  /* 0x00026200000a7ab9 */ /* 0x000fe20000000800 */
[----:B------:R-:W2:Y:S01]  /*2200*/  S2UR UR7, SR_CgaCtaId ;  /* 0x00000000000779c3 */ /* 0x000ea20000008800 */
[----:B------:R-:W-:Y:S02]  /*2210*/  UIADD3 UR6, UR22, 0x22840, URZ ;  /* 0x0002284016067890 */ /* 0x000fe4000fffe03f */
[----:B------:R-:W-:-:S05]  /*2220*/  IMAD.U32 R3, RZ, RZ, UR49 ;  /* 0x00000031ff037e24 */ /* 0x000fca000f8e00ff */
[----:B------:R-:W-:-:S04]  /*2230*/  IADD3 R3, -R2, 0x60, R3 ;  /* 0x0000006002037810 */ /* 0x000fc80007ffe103 */
[C---:B------:R-:W-:Y:S02]  /*2240*/  ISETP.GT.AND P6, PT, R3.reuse, RZ, PT ;  /* 0x000000ff0300720c */ /* 0x040fe40003fc4270 */
[C---:B------:R-:W-:Y:S02]  /*2250*/  ISETP.GT.AND P5, PT, R3.reuse, 0x1, PT ;  /* 0x000000010300780c */ /* 0x040fe40003fa4270 */
[----:B------:R-:W-:Y:S02]  /*2260*/  ISETP.GT.AND P4, PT, R3, 0x8, PT ;  /* 0x000000080300780c */ /* 0x000fe40003f84270 */
[----:B------:R-:W-:Y:S02]  /*2270*/  FSEL R24, R24, -INF , P6 ;  /* 0xff80000018187808 */ /* 0x000fe40003000000 */
[----:B------:R-:W-:Y:S02]  /*2280*/  FSEL R25, R25, -INF , P5 ;  /* 0xff80000019197808 */ /* 0x000fe40002800000 */
[----:B------:R-:W-:-:S02]  /*2290*/  ISETP.GT.AND P3, PT, R3, 0x9, PT ;  /* 0x000000090300780c */ /* 0x000fc40003f64270 */
[----:B------:R-:W-:Y:S01]  /*22a0*/  FSEL R28, R28, -INF , P4 ;  /* 0xff8000001c1c7808 */ /* 0x000fe20002000000 */
[----:B--2---:R-:W-:Y:S01]  /*22b0*/  UPRMT UR6, UR7, 0x654, UR6 ;  /* 0x0000065407067896 */ /* 0x004fe20008000006 */
[----:B------:R-:W-:Y:S02]  /*22c0*/  FMNMX.FTZ R5, R24, R25, !PT ;  /* 0x0000001918057209 */ /* 0x000fe40007810000 */
[----:B------:R-:W-:Y:S02]  /*22d0*/  ISETP.GT.AND P2, PT, R3, 0x10, PT ;  /* 0x000000100300780c */ /* 0x000fe40003f44270 */
[----:B------:R-:W-:Y:S02]  /*22e0*/  FSEL R29, R29, -INF , P3 ;  /* 0xff8000001d1d7808 */ /* 0x000fe40001800000 */
[----:B------:R-:W-:Y:S02]  /*22f0*/  FMNMX.FTZ R4, R28, R5, !PT ;  /* 0x000000051c047209 */ /* 0x000fe40007810000 */
[----:B------:R-:W-:Y:S01]  /*2300*/  ISETP.GT.AND P1, PT, R3, 0x11, PT ;  /* 0x000000110300780c */ /* 0x000fe20003f24270 */
[----:B------:R-:W-:Y:S01]  /*2310*/  SYNCS.ARRIVE.TRANS64.RED.A1T0 RZ, [UR6], RZ ;  /* 0x000000ffffff79a7 */ /* 0x000fe20008100406 */
[----:B------:R-:W-:-:S02]  /*2320*/  FSEL R32, R32, -INF , P2 ;  /* 0xff80000020207808 */ /* 0x000fc40001000000 */
[----:B------:R-:W-:Y:S02]  /*2330*/  FMNMX.FTZ R5, R29, R4, !PT ;  /* 0x000000041d057209 */ /* 0x000fe40007810000 */
[----:B------:R-:W-:Y:S02]  /*2340*/  FSEL R26, R26, -INF , P6 ;  /* 0xff8000001a1a7808 */ /* 0x000fe40003000000 */
[----:B------:R-:W-:Y:S02]  /*2350*/  ISETP.GT.AND P6, PT, R3, 0x18, PT ;  /* 0x000000180300780c */ /* 0x000fe40003fc4270 */
[----:B------:R-:W-:Y:S02]  /*2360*/  FSEL R33, R33, -INF , P1 ;  /* 0xff80000021217808 */ /* 0x000fe40000800000 */
[----:B------:R-:W-:Y:S02]  /*2370*/  FMNMX.FTZ R4, R32, R5, !PT ;  /* 0x0000000520047209 */ /* 0x000fe40007810000 */
[----:B------:R-:W-:-:S02]  /*2380*/  FSEL R27, R27, -INF , P5 ;  /* 0xff8000001b1b7808 */ /* 0x000fc40002800000 */
[----:B------:R-:W-:Y:S02]  /*2390*/  ISETP.GT.AND P5, PT, R3, 0x19, PT ;  /* 0x000000190300780c */ /* 0x000fe40003fa4270 */
[----:B------:R-:W-:Y:S02]  /*23a0*/  FSEL R36, R36, -INF , P6 ;  /* 0xff80000024247808 */ /* 0x000fe40003000000 */
[----:B------:R-:W-:Y:S02]  /*23b0*/  FMNMX.FTZ R5, R33, R4, !PT ;  /* 0x0000000421057209 */ /* 0x000fe40007810000 */
[----:B------:R-:W-:Y:S02]  /*23c0*/  FSEL R30, R30, -INF , P4 ;  /* 0xff8000001e1e7808 */ /* 0x000fe40002000000 */
[----:B------:R-:W-:Y:S02]  /*23d0*/  ISETP.GT.AND P4, PT, R3, 0x20, PT ;  /* 0x000000200300780c */ /* 0x000fe40003f84270 */
        /* <DEDUP_REMOVED lines=63> */
[----:B------:R-:W-:Y:S02]  /*27d0*/  FMNMX.FTZ R4, R68, R3, !PT ;  /* 0x0000000344047209 */ /* 0x000fe40007810000 */
[----:B------:R-:W-:Y:S02]  /*27e0*/  FMNMX.FTZ R5, R26, R27, !PT ;  /* 0x0000001b1a057209 */ /* 0x000fe40007810000 */
[----:B------:R-:W-:Y:S02]  /*27f0*/  FMNMX.FTZ R6, R69, R4, !PT ;  /* 0x0000000445067209 */ /* 0x000fe40007810000 */
[----:B------:R-:W-:-:S02]  /*2800*/  FSEL R62, R62, -INF , P6 ;  /* 0xff8000003e3e7808 */ /* 0x000fc40003000000 */
[----:B------:R-:W-:Y:S01]  /*2810*/  FSEL R63, R63, -INF , P5 ;  /* 0xff8000003f3f7808 */ /* 0x000fe20002800000 */
[----:B------:R-:W2:Y:S01]  /*2820*/  SHFL.BFLY PT, R3, R6, 0x2, 0x1f ;  /* 0x0c401f0006037f89 */ /* 0x000ea200000e0000 */
[----:B------:R-:W-:Y:S02]  /*2830*/  FSEL R66, R66, -INF , P4 ;  /* 0xff80000042427808 */ /* 0x000fe40002000000 */
[----:B------:R-:W-:Y:S02]  /*2840*/  FSEL R67, R67, -INF , P3 ;  /* 0xff80000043437808 */ /* 0x000fe40001800000 */
[----:B------:R-:W-:Y:S02]  /*2850*/  FSEL R70, R70, -INF , P2 ;  /* 0xff80000046467808 */ /* 0x000fe40001000000 */
[----:B------:R-:W-:Y:S02]  /*2860*/  FSEL R71, R71, -INF , P1 ;  /* 0xff80000047477808 */ /* 0x000fe40000800000 */
[----:B--2---:R-:W-:-:S05]  /*2870*/  FMNMX.FTZ R10, R6, R3, !PT ;  /* 0x00000003060a7209 */ /* 0x004fca0007810000 */
[----:B------:R-:W2:Y:S02]  /*2880*/  SHFL.BFLY PT, R3, R10, 0x1, 0x1f ;  /* 0x0c201f000a037f89 */ /* 0x000ea400000e0000 */
[----:B--2---:R-:W-:-:S04]  /*2890*/  FMNMX.FTZ R3, R10, R3, !PT ;  /* 0x000000030a037209 */ /* 0x004fc80007810000 */
        /* <DEDUP_REMOVED lines=11> */
[--C-:B------:R-:W-:Y:S01]  /*2950*/  FFMA.FTZ R5, R25, UR10, -R12.reuse ;  /* 0x0000000a19057c23 */ /* 0x100fe2000801080c */
[----:B------:R-:W-:Y:S01]  /*2960*/  MUFU.EX2 R200, R200 ;  /* 0x000000c800c87308 */ /* 0x000fe20000000800 */
[--C-:B------:R-:W-:Y:S01]  /*2970*/  FFMA.FTZ R156, R40, UR10, -R12.reuse ;  /* 0x0000000a289c7c23 */ /* 0x100fe2000801080c */
[----:B------:R-:W-:Y:S01]  /*2980*/  FMNMX.FTZ R11, R35, R4, !PT ;  /* 0x00000004230b7209 */ /* 0x000fe20007810000 */
[--C-:B------:R-:W-:Y:S01]  /*2990*/  FFMA.FTZ R41, R41, UR10, -R12.reuse ;  /* 0x0000000a29297c23 */ /* 0x100fe2000801080c */
[--C-:B------:R-:W-:Y:S01]  /*29a0*/  FFMA.FTZ R44, R44, UR10, -R12.reuse ;  /* 0x0000000a2c2c7c23 */ /* 0x100fe2000801080c */
[--C-:B------:R-:W-:Y:S01]  /*29b0*/  FFMA.FTZ R45, R45, UR10, -R12.reuse ;  /* 0x0000000a2d2d7c23 */ /* 0x100fe2000801080c */
[----:B------:R-:W-:Y:S01]  /*29c0*/  FMNMX.FTZ R4, R38, R11, !PT ;  /* 0x0000000b26047209 */ /* 0x000fe20007810000 */
[--C-:B------:R-:W-:Y:S01]  /*29d0*/  FFMA.FTZ R48, R48, UR10, -R12.reuse ;  /* 0x0000000a30307c23 */ /* 0x100fe2000801080c */
[----:B------:R-:W2:Y:S01]  /*29e0*/  MUFU.EX2 R5, R5 ;  /* 0x0000000500057308 */ /* 0x000ea20000000800 */
[--C-:B------:R-:W-:Y:S01]  /*29f0*/  FFMA.FTZ R49, R49, UR10, -R12.reuse ;  /* 0x0000000a31317c23 */ /* 0x100fe2000801080c */
[----:B------:R-:W-:Y:S01]  /*2a00*/  FMNMX.FTZ R11, R39, R4, !PT ;  /* 0x00000004270b7209 */ /* 0x000fe20007810000 */
[--C-:B------:R-:W-:Y:S01]  /*2a10*/  FFMA.FTZ R52, R52, UR10, -R12.reuse ;  /* 0x0000000a34347c23 */ /* 0x100fe2000801080c */
[--C-:B------:R-:W-:Y:S01]  /*2a20*/  FFMA.FTZ R53, R53, UR10, -R12.reuse ;  /* 0x0000000a35357c23 */ /* 0x100fe2000801080c */
[--C-:B------:R-:W-:Y:S01]  /*2a30*/  FFMA.FTZ R56, R56, UR10, -R12.reuse ;  /* 0x0000000a38387c23 */ /* 0x100fe2000801080c */
[----:B------:R-:W-:Y:S01]  /*2a40*/  FMNMX.FTZ R4, R42, R11, !PT ;  /* 0x0000000b2a047209 */ /* 0x000fe20007810000 */
[--C-:B------:R-:W-:Y:S01]  /*2a50*/  FFMA.FTZ R11, R29, UR10, -R12.reuse ;  /* 0x0000000a1d0b7c23 */ /* 0x100fe2000801080c */
[----:B------:R-:W3:Y:S01]  /*2a60*/  MUFU.EX2 R202, R202 ;  /* 0x000000ca00ca7308 */ /* 0x000ee20000000800 */
[--C-:B------:R-:W-:Y:S01]  /*2a70*/  FFMA.FTZ R57, R57, UR10, -R12.reuse ;  /* 0x0000000a39397c23 */ /* 0x100fe2000801080c */
[----:B------:R-:W-:Y:S01]  /*2a80*/  FMNMX.FTZ R13, R43, R4, !PT ;  /* 0x000000042b0d7209 */ /* 0x000fe20007810000 */
[--C-:B------:R-:W-:Y:S01]  /*2a90*/  FFMA.FTZ R60, R60, UR10, -R12.reuse ;  /* 0x0000000a3c3c7c23 */ /* 0x100fe2000801080c */
[--C-:B------:R-:W-:Y:S01]  /*2aa0*/  FFMA.FTZ R61, R61, UR10, -R12.reuse ;  /* 0x0000000a3d3d7c23 */ /* 0x100fe2000801080c */
[--C-:B------:R-:W-:Y:S01]  /*2ab0*/  FFMA.FTZ R64, R64, UR10, -R12.reuse ;  /* 0x0000000a40407c23 */ /* 0x100fe2000801080c */
[----:B------:R-:W-:Y:S01]  /*2ac0*/  FMNMX.FTZ R4, R46, R13, !PT ;  /* 0x0000000d2e047209 */ /* 0x000fe20007810000 */
[--C-:B------:R-:W-:Y:S01]  /*2ad0*/  FFMA.FTZ R65, R65, UR10, -R12.reuse ;  /* 0x0000000a41417c23 */ /* 0x100fe2000801080c */
[----:B------:R-:W4:Y:S01]  /*2ae0*/  MUFU.EX2 R11, R11 ;  /* 0x0000000b000b7308 */ /* 0x000f220000000800 */
[----:B--2---:R-:W-:Y:S01]  /*2af0*/  FADD.FTZ R25, R200, R5 ;  /* 0x00000005c8197221 */ /* 0x004fe20000010000 */
[----:B------:R-:W-:Y:S01]  /*2b00*/  FMNMX.FTZ R13, R47, R4, !PT ;  /* 0x000000042f0d7209 */ /* 0x000fe20007810000 */
[----:B------:R-:W-:Y:S01]  /*2b10*/  FFMA.FTZ R68, R68, UR10, -R12 ;  /* 0x0000000a44447c23 */ /* 0x000fe2000801080c */
[----:B------:R-:W-:-:S02]  /*2b20*/  F2FP.BF16.F32.PACK_AB R200, R5, R200 ;  /* 0x000000c805c8723e */ /* 0x000fc400000010ff */
[----:B------:R-:W-:Y:S01]  /*2b30*/  FMNMX.FTZ R4, R50, R13, !PT ;  /* 0x0000000d32047209 */ /* 0x000fe20007810000 */
[----:B------:R-:W-:Y:S01]  /*2b40*/  FFMA.FTZ R13, R33, UR10, -R12 ;  /* 0x0000000a210d7c23 */ /* 0x000fe2000801080c */
[----:B------:R-:W2:Y:S01]  /*2b50*/  MUFU.EX2 R152, R152 ;  /* 0x0000009800987308 */ /* 0x000ea20000000800 */
[----:B---3--:R-:W-:Y:S01]  /*2b60*/  FADD.FTZ R10, R202, R25 ;  /* 0x00000019ca0a7221 */ /* 0x008fe20000010000 */
[----:B------:R-:W-:-:S04]  /*2b70*/  FMNMX.FTZ R15, R51, R4, !PT ;  /* 0x00000004330f7209 */ /* 0x000fc80007810000 */
[----:B------:R-:W-:Y:S02]  /*2b80*/  FMNMX.FTZ R4, R54, R15, !PT ;  /* 0x0000000f36047209 */ /* 0x000fe40007810000 */
[----:B------:R-:W3:Y:S01]  /*2b90*/  MUFU.EX2 R13, R13 ;  /* 0x0000000d000d7308 */ /* 0x000ee20000000800 */
[----:B----4-:R-:W-:Y:S01]  /*2ba0*/  FADD.FTZ R25, R11, R10 ;  /* 0x0000000a0b197221 */ /* 0x010fe20000010000 */
[----:B------:R-:W-:Y:S02]  /*2bb0*/  FMNMX.FTZ R15, R55, R4, !PT ;  /* 0x00000004370f7209 */ /* 0x000fe40007810000 */
[----:B------:R-:W-:Y:S02]  /*2bc0*/  F2FP.BF16.F32.PACK_AB R202, R11, R202 ;  /* 0x000000ca0bca723e */ /* 0x000fe400000010ff */
[----:B------:R-:W-:Y:S01]  /*2bd0*/  FMNMX.FTZ R4, R58, R15, !PT ;  /* 0x0000000f3a047209 */ /* 0x000fe20007810000 */
[--C-:B------:R-:W-:Y:S01]  /*2be0*/  FFMA.FTZ R15, R37, UR10, -R12.reuse ;  /* 0x0000000a250f7c23 */ /* 0x100fe2000801080c */
[----:B------:R-:W-:Y:S01]  /*2bf0*/  MUFU.EX2 R154, R154 ;  /* 0x0000009a009a7308 */ /* 0x000fe20000000800 */
[----:B--2---:R-:W-:Y:S01]  /*2c00*/  FADD.FTZ R10, R152, R25 ;  /* 0x00000019980a7221 */ /* 0x004fe20000010000 */
[----:B------:R-:W-:Y:S01]  /*2c10*/  FMNMX.FTZ R21, R59, R4, !PT ;  /* 0x000000043b157209 */ /* 0x000fe20007810000 */
[----:B------:R-:W-:-:S03]  /*2c20*/  FFMA.FTZ R12, R69, UR10, -R12 ;  /* 0x0000000a450c7c23 */ /* 0x000fc6000801080c */
[----:B------:R-:W-:Y:S02]  /*2c30*/  FMNMX.FTZ R4, R62, R21, !PT ;  /* 0x000000153e047209 */ /* 0x000fe40007810000 */
[----:B------:R-:W-:Y:S01]  /*2c40*/  MUFU.EX2 R15, R15 ;  /* 0x0000000f000f7308 */ /* 0x000fe20000000800 */
[----:B---3--:R-:W-:Y:S01]  /*2c50*/  FADD.FTZ R29, R13, R10 ;  /* 0x0000000a0d1d7221 */ /* 0x008fe20000010000 */
[----:B------:R-:W-:Y:S02]  /*2c60*/  FMNMX.FTZ R21, R63, R4, !PT ;  /* 0x000000043f157209 */ /* 0x000fe40007810000 */
[----:B------:R-:W-:Y:S02]  /*2c70*/  F2FP.BF16.F32.PACK_AB R152, R13, R152 ;  /* 0x000000980d98723e */ /* 0x000fe400000010ff */
[----:B------:R-:W-:Y:S02]  /*2c80*/  FMNMX.FTZ R4, R66, R21, !PT ;  /* 0x0000001542047209 */ /* 0x000fe40007810000 */
[----:B------:R-:W-:Y:S02]  /*2c90*/  MUFU.EX2 R156, R156 ;  /* 0x0000009c009c7308 */ /* 0x000fe40000000800 */
[----:B------:R-:W-:-:S04]  /*2ca0*/  FMNMX.FTZ R21, R67, R4, !PT ;  /* 0x0000000443157209 */ /* 0x000fc80007810000 */
[----:B------:R-:W-:Y:S02]  /*2cb0*/  FMNMX.FTZ R4, R70, R21, !PT ;  /* 0x0000001546047209 */ /* 0x000fe40007810000 */
[----:B------:R-:W-:Y:S02]  /*2cc0*/  MUFU.EX2 R41, R41 ;  /* 0x0000002900297308 */ /* 0x000fe40000000800 */
[----:B------:R-:W-:-:S05]  /*2cd0*/  FMNMX.FTZ R4, R71, R4, !PT ;  /* 0x0000000447047209 */ /* 0x000fca0007810000 */
[----:B------:R-:W2:Y:S01]  /*2ce0*/  SHFL.BFLY PT, R21, R4, 0x2, 0x1f ;  /* 0x0c401f0004157f89 */ /* 0x000ea200000e0000 */
[----:B------:R-:W-:Y:S08]  /*2cf0*/  MUFU.EX2 R44, R44 ;  /* 0x0000002c002c7308 */ /* 0x000ff00000000800 */
[----:B------:R-:W3:Y:S08]  /*2d00*/  MUFU.EX2 R45, R45 ;  /* 0x0000002d002d7308 */ /* 0x000ef00000000800 */
[----:B------:R-:W-:Y:S01]  /*2d10*/  MUFU.EX2 R48, R48 ;  /* 0x0000003000307308 */ /* 0x000fe20000000800 */
[----:B--2---:R-:W-:-:S07]  /*2d20*/  FMNMX.FTZ R21, R4, R21, !PT ;  /* 0x0000001504157209 */ /* 0x004fce0007810000 */
[----:B------:R-:W2:Y:S01]  /*2d30*/  MUFU.EX2 R49, R49 ;  /* 0x0000003100317308 */ /* 0x000ea20000000800 */
[----:B---3--:R-:W-:Y:S01]  /*2d40*/  F2FP.BF16.F32.PACK_AB R158, R45, R44 ;  /* 0x0000002c2d9e723e */ /* 0x008fe200000010ff */
[----:B------:R-:W3:Y:S06]  /*2d50*/  SHFL.BFLY PT, R4, R21, 0x1, 0x1f ;  /* 0x0c201f0015047f89 */ /* 0x000eec00000e0000 */
[----:B------:R-:W-:Y:S08]  /*2d60*/  MUFU.EX2 R52, R52 ;  /* 0x0000003400347308 */ /* 0x000ff00000000800 */
[----:B------:R-:W4:Y:S01]  /*2d70*/  MUFU.EX2 R53, R53 ;  /* 0x0000003500357308 */ /* 0x000f220000000800 */
[----:B--2---:R-:W-:-:S07]  /*2d80*/  F2FP.BF16.F32.PACK_AB R160, R49, R48 ;  /* 0x0000003031a0723e */ /* 0x004fce00000010ff */
[----:B------:R-:W-:Y:S01]  /*2d90*/  MUFU.EX2 R56, R56 ;  /* 0x0000003800387308 */ /* 0x000fe20000000800 */
[----:B---3--:R-:W-:-:S04]  /*2da0*/  FMNMX.FTZ R4, R21, R4, !PT ;  /* 0x0000000415047209 */ /* 0x008fc80007810000 */
[C---:B------:R-:W-:Y:S01]  /*2db0*/  FSETP.NEU.FTZ.AND P1, PT, R4.reuse, -INF , PT ;  /* 0xff8000000400780b */ /* 0x040fe20003f3d000 */
[----:B------:R-:W-:Y:S02]  /*2dc0*/  FMUL.FTZ R6, R4, UR10 ;  /* 0x0000000a04067c20 */ /* 0x000fe40008410000 */
[----:B------:R2:W-:Y:S01]  /*2dd0*/  MUFU.EX2 R21, R12 ;  /* 0x0000000c00157308 */ /* 0x0005e20000000800 */
[----:B----4-:R-:W-:Y:S02]  /*2de0*/  F2FP.BF16.F32.PACK_AB R162, R53, R52 ;  /* 0x0000003435a2723e */ /* 0x010fe400000010ff */
[----:B------:R-:W-:-:S05]  /*2df0*/  FSEL R6, R6, RZ, P1 ;  /* 0x000000ff06067208 */ /* 0x000fca0000800000 */
        /* <DEDUP_REMOVED lines=11> */
[----:B--2---:R-:W-:Y:S01]  /*2eb0*/  FADD.FTZ R12, R154, R29 ;  /* 0x0000001d9a0c7221 */ /* 0x004fe20000010000 */
[--C-:B------:R-:W-:Y:S01]  /*2ec0*/  FFMA.FTZ R43, R43, UR10, -R6.reuse ;  /* 0x0000000a2b2b7c23 */ /* 0x100fe20008010806 */
[--C-:B------:R-:W-:Y:S01]  /*2ed0*/  FFMA.FTZ R46, R46, UR10, -R6.reuse ;  /* 0x0000000a2e2e7c23 */ /* 0x100fe20008010806 */
[----:B------:R-:W-:Y:S01]  /*2ee0*/  FFMA.FTZ R47, R47, UR10, -R6 ;  /* 0x0000000a2f2f7c23 */ /* 0x000fe20008010806 */
[----:B------:R-:W-:Y:S01]  /*2ef0*/  FADD.FTZ R29, R15, R12 ;  /* 0x0000000c0f1d7221 */ /* 0x000fe20000010000 */
[----:B------:R-:W2:Y:S01]  /*2f00*/  MUFU.EX2 R27, R27 ;  /* 0x0000001b001b7308 */ /* 0x000ea20000000800 */
[--C-:B------:R-:W-:Y:S01]  /*2f10*/  FFMA.FTZ R50, R50, UR10, -R6.reuse ;  /* 0x0000000a32327c23 */ /* 0x100fe20008010806 */
[--C-:B------:R-:W-:Y:S01]  /*2f20*/  FFMA.FTZ R51, R51, UR10, -R6.reuse ;  /* 0x0000000a33337c23 */ /* 0x100fe20008010806 */
[----:B------:R-:W-:Y:S01]  /*2f30*/  FADD.FTZ R12, R156, R29 ;  /* 0x0000001d9c0c7221 */ /* 0x000fe20000010000 */
[--C-:B------:R-:W-:Y:S01]  /*2f40*/  FFMA.FTZ R54, R54, UR10, -R6.reuse ;  /* 0x0000000a36367c23 */ /* 0x100fe20008010806 */
[--C-:B------:R-:W-:Y:S01]  /*2f50*/  FFMA.FTZ R55, R55, UR10, -R6.reuse ;  /* 0x0000000a37377c23 */ /* 0x100fe20008010806 */
[----:B------:R-:W-:Y:S01]  /*2f60*/  FFMA.FTZ R58, R58, UR10, -R6 ;  /* 0x0000000a3a3a7c23 */ /* 0x000fe20008010806 */
[----:B------:R-:W-:Y:S01]  /*2f70*/  FADD.FTZ R29, R41, R12 ;  /* 0x0000000c291d7221 */ /* 0x000fe20000010000 */
[----:B------:R-:W3:Y:S01]  /*2f80*/  MUFU.EX2 R30, R30 ;  /* 0x0000001e001e7308 */ /* 0x000ee20000000800 */
[--C-:B------:R-:W-:Y:S01]  /*2f90*/  FFMA.FTZ R59, R59, UR10, -R6.reuse ;  /* 0x0000000a3b3b7c23 */ /* 0x100fe20008010806 */
[--C-:B------:R-:W-:Y:S01]  /*2fa0*/  FFMA.FTZ R62, R62, UR10, -R6.reuse ;  /* 0x0000000a3e3e7c23 */ /* 0x100fe20008010806 */
[----:B------:R-:W-:Y:S01]  /*2fb0*/  FADD.FTZ R12, R44, R29 ;  /* 0x0000001d2c0c7221 */ /* 0x000fe20000010000 */
[--C-:B------:R-:W-:Y:S01]  /*2fc0*/  FFMA.FTZ R63, R63, UR10, -R6.reuse ;  /* 0x0000000a3f3f7c23 */ /* 0x100fe20008010806 */
[--C-:B------:R-:W-:Y:S01]  /*2fd0*/  FFMA.FTZ R66, R66, UR10, -R6.reuse ;  /* 0x0000000a42427c23 */ /* 0x100fe20008010806 */
[----:B------:R-:W-:Y:S01]  /*2fe0*/  FFMA.FTZ R67, R67, UR10, -R6 ;  /* 0x0000000a43437c23 */ /* 0x000fe20008010806 */
[----:B------:R-:W-:Y:S01]  /*2ff0*/  FADD.FTZ R29, R45, R12 ;  /* 0x0000000c2d1d7221 */ /* 0x000fe20000010000 */
[----:B------:R-:W4:Y:S01]  /*3000*/  MUFU.EX2 R31, R31 ;  /* 0x0000001f001f7308 */ /* 0x000f220000000800 */
[----:B--2---:R-:W-:Y:S01]  /*3010*/  FADD.FTZ R25, R26, R27 ;  /* 0x0000001b1a197221 */ /* 0x004fe20000010000 */
[--C-:B------:R-:W-:Y:S01]  /*3020*/  FFMA.FTZ R70, R70, UR10, -R6.reuse ;  /* 0x0000000a46467c23 */ /* 0x100fe20008010806 */
[----:B------:R-:W-:Y:S01]  /*3030*/  FADD.FTZ R12, R48, R29 ;  /* 0x0000001d300c7221 */ /* 0x000fe20000010000 */
[----:B------:R-:W-:Y:S01]  /*3040*/  FFMA.FTZ R6, R71, UR10, -R6 ;  /* 0x0000000a47067c23 */ /* 0x000fe20008010806 */
[----:B------:R-:W-:-:S02]  /*3050*/  F2FP.BF16.F32.PACK_AB R154, R15, R154 ;  /* 0x0000009a0f9a723e */ /* 0x000fc400000010ff */
[----:B------:R-:W-:Y:S01]  /*3060*/  FADD.FTZ R29, R49, R12 ;  /* 0x0000000c311d7221 */ /* 0x000fe20000010000 */
[----:B------:R-:W2:Y:S01]  /*3070*/  MUFU.EX2 R34, R34 ;  /* 0x0000002200227308 */ /* 0x000ea20000000800 */
[----:B---3--:R-:W-:Y:S01]  /*3080*/  FADD.FTZ R10, R30, R25 ;  /* 0x000000191e0a7221 */ /* 0x008fe20000010000 */
[----:B------:R-:W-:Y:S01]  /*3090*/  F2FP.BF16.F32.PACK_AB R156, R41, R156 ;  /* 0x0000009c299c723e */ /* 0x000fe200000010ff */
[----:B------:R-:W-:Y:S01]  /*30a0*/  FADD.FTZ R12, R52, R29 ;  /* 0x0000001d340c7221 */ /* 0x000fe20000010000 */
[----:B------:R-:W-:Y:S02]  /*30b0*/  F2FP.BF16.F32.PACK_AB R164, R57, R56 ;  /* 0x0000003839a4723e */ /* 0x000fe400000010ff */
[----:B------:R-:W-:Y:S01]  /*30c0*/  F2FP.BF16.F32.PACK_AB R201, R27, R26 ;  /* 0x0000001a1bc9723e */ /* 0x000fe200000010ff */
[----:B------:R-:W-:Y:S01]  /*30d0*/  FADD.FTZ R11, R53, R12 ;  /* 0x0000000c350b7221 */ /* 0x000fe20000010000 */
[----:B------:R-:W3:Y:S01]  /*30e0*/  MUFU.EX2 R35, R35 ;  /* 0x0000002300237308 */ /* 0x000ee20000000800 */
[C---:B----4-:R-:W-:Y:S01]  /*30f0*/  FADD.FTZ R25, R31.reuse, R10 ;  /* 0x0000000a1f197221 */ /* 0x050fe20000010000 */
[----:B------:R-:W-:Y:S01]  /*3100*/  F2FP.BF16.F32.PACK_AB R203, R31, R30 ;  /* 0x0000001e1fcb723e */ /* 0x000fe200000010ff */
[----:B------:R-:W-:-:S04]  /*3110*/  FADD.FTZ R12, R56, R11 ;  /* 0x0000000b380c7221 */ /* 0x000fc80000010000 */
[----:B------:R-:W-:Y:S01]  /*3120*/  FADD.FTZ R11, R57, R12 ;  /* 0x0000000c390b7221 */ /* 0x000fe20000010000 */
[----:B------:R-:W4:Y:S01]  /*3130*/  MUFU.EX2 R38, R38 ;  /* 0x0000002600267308 */ /* 0x000f220000000800 */
[----:B--2---:R-:W-:-:S07]  /*3140*/  FADD.FTZ R10, R34, R25 ;  /* 0x00000019220a7221 */ /* 0x004fce0000010000 */
[----:B------:R-:W2:Y:S01]  /*3150*/  MUFU.EX2 R39, R39 ;  /* 0x0000002700277308 */ /* 0x000ea20000000800 */
[C---:B---3--:R-:W-:Y:S01]  /*3160*/  FADD.FTZ R25, R35.reuse, R10 ;  /* 0x0000000a23197221 */ /* 0x048fe20000010000 */
[----:B------:R-:W-:-:S06]  /*3170*/  F2FP.BF16.F32.PACK_AB R153, R35, R34 ;  /* 0x000000222399723e */ /* 0x000fcc00000010ff */
[----:B------:R-:W3:Y:S01]  /*3180*/  MUFU.EX2 R42, R42 ;  /* 0x0000002a002a7308 */ /* 0x000ee20000000800 */
[----:B----4-:R-:W-:-:S07]  /*3190*/  FADD.FTZ R10, R38, R25 ;  /* 0x00000019260a7221 */ /* 0x010fce0000010000 */
[----:B------:R-:W4:Y:S01]  /*31a0*/  MUFU.EX2 R43, R43 ;  /* 0x0000002b002b7308 */ /* 0x000f220000000800 */
[C---:B--2---:R-:W-:Y:S01]  /*31b0*/  FADD.FTZ R25, R39.reuse, R10 ;  /* 0x0000000a27197221 */ /* 0x044fe20000010000 */
[----:B------:R-:W-:-:S06]  /*31c0*/  F2FP.BF16.F32.PACK_AB R155, R39, R38 ;  /* 0x00000026279b723e */ /* 0x000fcc00000010ff */
[----:B------:R-:W2:Y:S01]  /*31d0*/  MUFU.EX2 R46, R46 ;  /* 0x0000002e002e7308 */ /* 0x000ea20000000800 */
[----:B---3--:R-:W-:-:S07]  /*31e0*/  FADD.FTZ R10, R42, R25 ;  /* 0x000000192a0a7221 */ /* 0x008fce0000010000 */
[----:B------:R-:W3:Y:S01]  /*31f0*/  MUFU.EX2 R47, R47 ;  /* 0x0000002f002f7308 */ /* 0x000ee20000000800 */
[C---:B----4-:R-:W-:Y:S01]  /*3200*/  FADD.FTZ R25, R43.reuse, R10 ;  /* 0x0000000a2b197221 */ /* 0x050fe20000010000 */
[----:B------:R-:W-:-:S06]  /*3210*/  F2FP.BF16.F32.PACK_AB R157, R43, R42 ;  /* 0x0000002a2b9d723e */ /* 0x000fcc00000010ff */
        /* <DEDUP_REMOVED lines=13> */
[----:B----4-:R-:W-:-:S07]  /*32f0*/  FADD.FTZ R12, R60, R11 ;  /* 0x0000000b3c0c7221 */ /* 0x010fce0000010000 */
[----:B------:R-:W4:Y:S01]  /*3300*/  MUFU.EX2 R58, R58 ;  /* 0x0000003a003a7308 */ /* 0x000f220000000800 */
[C---:B--2---:R-:W-:Y:S01]  /*3310*/  FADD.FTZ R5, R55.reuse, R10 ;  /* 0x0000000a37057221 */ /* 0x044fe20000010000 */
[----:B------:R-:W-:-:S06]  /*3320*/  F2FP.BF16.F32.PACK_AB R163, R55, R54 ;  /* 0x0000003637a3723e */ /* 0x000fcc00000010ff */
[----:B------:R-:W2:Y:S01]  /*3330*/  MUFU.EX2 R64, R64 ;  /* 0x0000004000407308 */ /* 0x000ea20000000800 */
[C---:B---3--:R-:W-:Y:S01]  /*3340*/  FADD.FTZ R11, R61.reuse, R12 ;  /* 0x0000000c3d0b7221 */ /* 0x048fe20000010000 */
[----:B------:R-:W-:-:S06]  /*3350*/  F2FP.BF16.F32.PACK_AB R166, R61, R60 ;  /* 0x0000003c3da6723e */ /* 0x000fcc00000010ff */
[----:B------:R-:W3:Y:S01]  /*3360*/  MUFU.EX2 R59, R59 ;  /* 0x0000003b003b7308 */ /* 0x000ee20000000800 */
[----:B----4-:R-:W-:-:S07]  /*3370*/  FADD.FTZ R10, R58, R5 ;  /* 0x000000053a0a7221 */ /* 0x010fce0000010000 */
[----:B------:R-:W4:Y:S01]  /*3380*/  MUFU.EX2 R65, R65 ;  /* 0x0000004100417308 */ /* 0x000f220000000800 */
[----:B--2---:R-:W-:-:S07]  /*3390*/  FADD.FTZ R12, R64, R11 ;  /* 0x0000000b400c7221 */ /* 0x004fce0000010000 */
[----:B------:R-:W2:Y:S01]  /*33a0*/  MUFU.EX2 R62, R62 ;  /* 0x0000003e003e7308 */ /* 0x000ea20000000800 */
[C---:B---3--:R-:W-:Y:S01]  /*33b0*/  FADD.FTZ R5, R59.reuse, R10 ;  /* 0x0000000a3b057221 */ /* 0x048fe20000010000 */
[----:B------:R-:W-:-:S06]  /*33c0*/  F2FP.BF16.F32.PACK_AB R165, R59, R58 ;  /* 0x0000003a3ba5723e */ /* 0x000fcc00000010ff */
[----:B------:R-:W3:Y:S01]  /*33d0*/  MUFU.EX2 R68, R68 ;  /* 0x0000004400447308 */ /* 0x000ee20000000800 */
[C---:B----4-:R-:W-:Y:S01]  /*33e0*/  FADD.FTZ R11, R65.reuse, R12 ;  /* 0x0000000c410b7221 */ /* 0x050fe20000010000 */
[----:B------:R-:W-:-:S06]  /*33f0*/  F2FP.BF16.F32.PACK_AB R168, R65, R64 ;  /* 0x0000004041a8723e */ /* 0x000fcc00000010ff */
[----:B------:R-:W4:Y:S01]  /*3400*/  MUFU.EX2 R63, R63 ;  /* 0x0000003f003f7308 */ /* 0x000f220000000800 */
[----:B--2---:R-:W-:-:S07]  /*3410*/  FADD.FTZ R10, R62, R5 ;  /* 0x000000053e0a7221 */ /* 0x004fce0000010000 */
[----:B------:R-:W2:Y:S01]  /*3420*/  MUFU.EX2 R66, R66 ;  /* 0x0000004200427308 */ /* 0x000ea20000000800 */
[----:B---3--:R-:W-:Y:S01]  /*3430*/  FADD.FTZ R12, R68, R11 ;  /* 0x0000000b440c7221 */ /* 0x008fe20000010000 */
[----:B------:R-:W-:-:S03]  /*3440*/  F2FP.BF16.F32.PACK_AB R170, R21, R68 ;  /* 0x0000004415aa723e */ /* 0x000fc600000010ff */
[----:B------:R-:W-:-:S03]  /*3450*/  FADD.FTZ R5, R21, R12 ;  /* 0x0000000c15057221 */ /* 0x000fc60000010000 */
[----:B------:R-:W3:Y:S01]  /*3460*/  MUFU.EX2 R67, R67 ;  /* 0x0000004300437308 */ /* 0x000ee20000000800 */
[C---:B----4-:R-:W-:Y:S01]  /*3470*/  FADD.FTZ R11, R63.reuse, R10 ;  /* 0x0000000a3f0b7221 */ /* 0x050fe20000010000 */
[----:B------:R-:W-:-:S06]  /*3480*/  F2FP.BF16.F32.PACK_AB R167, R63, R62 ;  /* 0x0000003e3fa7723e */ /* 0x000fcc00000010ff */
[----:B------:R-:W4:Y:S01]  /*3490*/  MUFU.EX2 R70, R70 ;  /* 0x0000004600467308 */ /* 0x000f220000000800 */
[----:B--2---:R-:W-:-:S07]  /*34a0*/  FADD.FTZ R10, R66, R11 ;  /* 0x0000000b420a7221 */ /* 0x004fce0000010000 */
[----:B------:R4:W2:Y:S01]  /*34b0*/  MUFU.EX2 R171, R6 ;  /* 0x0000000600ab7308 */ /* 0x0008a20000000800 */
[C---:B---3--:R-:W-:Y:S01]  /*34c0*/  FADD.FTZ R11, R67.reuse, R10 ;  /* 0x0000000a430b7221 */ /* 0x048fe20000010000 */
[----:B------:R-:W-:-:S03]  /*34d0*/  F2FP.BF16.F32.PACK_AB R169, R67, R66 ;  /* 0x0000004243a9723e */ /* 0x000fc600000010ff */
[----:B----4-:R-:W-:-:S04]  /*34e0*/  FADD.FTZ R6, R70, R11 ;  /* 0x0000000b46067221 */ /* 0x010fc80000010000 */
[C---:B--2---:R-:W-:Y:S01]  /*34f0*/  FADD.FTZ R6, R171.reuse, R6 ;  /* 0x00000006ab067221 */ /* 0x044fe20000010000 */
[----:B------:R-:W-:Y:S01]  /*3500*/  F2FP.BF16.F32.PACK_AB R171, R171, R70 ;  /* 0x00000046abab723e */ /* 0x000fe200000010ff */
[----:B------:R-:W-:Y:S06]  /*3510*/  @!P0 BRA `(.L_x_393) ;  /* 0x0000000000048947 */ /* 0x000fec0003800000 */
[----:B------:R-:W-:Y:S01]  /*3520*/  BPT.TRAP 0x1 ;  /* 0x000000040000795c */ /* 0x000fe20000300000 */
.L_x_393:
[----:B------:R2:W3:Y:S01]  /*3530*/  SYNCS.PHASECHK.TRANS64.TRYWAIT P1, [UR22+0x22850], R9 ;  /* 0x02285009ff0075a7 */ /* 0x0004e20008020156 */
[----:B------:R-:W-:Y:S05]  /*3540*/  @!P0 BRA `(.L_x_394) ;  /* 0x0000000000048947 */ /* 0x000fea0003800000 */
[----:B------:R-:W-:Y:S01]  /*3550*/  BPT.TRAP 0x1 ;  /* 0x000000040000795c */ /* 0x000fe20000300000 */
.L_x_394:
[----:B---3--:R-:W-:Y:S05]  /*3560*/  @P1 BRA `(.L_x_395) ;  /* 0x0000000000081947 */ /* 0x008fea0003800000 */
[----:B------:R-:W3:Y:S02]  /*3570*/  SYNCS.PHASECHK.TRANS64.TRYWAIT P1, [UR22+0x22850], R9 ;  /* 0x02285009ff0075a7 */ /* 0x000ee40008020156 */
[----:B---3--:R-:W-:Y:S05]  /*3580*/  @!P1 BRA `(.L_x_396) ;  /* 0x000000cc00289947 */ /* 0x008fea0003800000 */
.L_x_395:
[----:B------:R-:W-:Y:S01]  /*3590*/  R2UR UR6, R7 ;  /* 0x00000000070672ca */ /* 0x000fe200000e0000 */
[----:B------:R4:W-:Y:S06]  /*35a0*/  BAR.SYNC.DEFER_BLOCKING R8, 0x100 ;  /* 0x000400080000751d */ /* 0x0009ec0000010000 */
[----:B------:R-:W-:-:S06]  /*35b0*/  UMOV UR7, 0x40000040 ;  /* 0x4000004000077882 */ /* 0x000fcc0000000000 */
[----:B------:R-:W-:-:S04]  /*35c0*/  UIADD3 UR6, UR6, 0x400, URZ ;  /* 0x0000040006067890 */ /* 0x000fc8000fffe03f */
[----:B------:R-:W-:-:S04]  /*35d0*/  USHF.R.U32.HI UR6, URZ, 0x4, UR6 ;  /* 0x000000043f067899 */ /* 0x000fc80008011606 */
[----:B------:R-:W-:-:S04]  /*35e0*/  ULOP3.LUT UR6, UR6, 0x3fff, URZ, 0xc0, !UPT ;  /* 0x00003fff06067892 */ /* 0x000fc8000f8ec03f */
[----:B------:R-:W-:Y:S01]  /*35f0*/  ULOP3.LUT UR21, UR6, 0x3000000, URZ, 0xfc, !UPT ;  /* 0x0300000006157892 */ /* 0x000fe2000f8efc3f */
[----:B------:R-:W-:-:S03]  /*3600*/  WARPGROUP.ARRIVE ;  /* 0x00000000000079c5 */ /* 0x000fc60000000000 */
[----:B------:R-:W-:-:S07]  /*3610*/  UIMAD UR11, UR37, 0xc00, UR21 ;  /* 0x00000c00250b78a4 */ /* 0x000fce000f8e0215 */
[----:B------:R-:W-:Y:S02]  /*3620*/  UMOV UR6, UR11 ;  /* 0x0000000b00067c82 */ /* 0x000fe40008000000 */
[----:B------:R-:W-:Y:S01]  /*3630*/  HGMMA.64x256x16.F32.BF16 R24, R200, gdesc[UR4].tnspB, RZ, !UPT, gsb0 ;  /* 0x43e00004c8187df0 */ /* 0x000fe2000c0018ff */
        /* <DEDUP_REMOVED lines=33> */
.L_x_397:
[----:B------:R-:W4:Y:S01]  /*3850*/  S2UR UR6, SR_CgaCtaId ;  /* 0x00000000000679c3 */ /* 0x000f220000008800 */
[----:B------:R-:W-:-:S04]  /*3860*/  UIADD3 UR22, UR22, 0x22860, URZ ;  /* 0x0002286016167890 */ /* 0x000fc8000fffe03f */
[----:B----4-:R-:W-:-:S09]  /*3870*/  UPRMT UR22, UR6, 0x654, UR22 ;  /* 0x0000065406167896 */ /* 0x010fd20008000016 */
[----:B------:R-:W-:Y:S01]  /*3880*/  SYNCS.ARRIVE.TRANS64.RED.A1T0 RZ, [UR22], RZ ;  /* 0x000000ffffff79a7 */ /* 0x000fe20008100416 */
[----:B------:R-:W-:-:S04]  /*3890*/  UIADD3 UR22, UR48, -0x2, URZ ;  /* 0xfffffffe30167890 */ /* 0x000fc8000fffe03f */
[----:B------:R-:W-:-:S06]  /*38a0*/  UISETP.GE.AND UP0, UPT, UR22, UR45, UPT ;  /* 0x0000002d1600728c */ /* 0x000fcc000bf06270 */
[----:B------:R-:W-:-:S13]  /*38b0*/  PLOP3.LUT P1, PT, PT, PT, UP0, 0x80, 0x0 ;  /* 0x000000000000781c */ /* 0x000fda0003f2f008 */
[----:B------:R-:W-:Y:S05]  /*38c0*/  @!P1 BRA `(.L_x_398) ;  /* 0x0000001c00609947 */ /* 0x000fea0003800000 */
[----:B0-23--:R-:W-:Y:S01]  /*38d0*/  IMAD.MOV.U32 R9, RZ, RZ, R4 ;  /* 0x000000ffff097224 */ /* 0x00dfe200078e0004 */
[----:B------:R-:W-:Y:S01]  /*38e0*/  ULDC UR23, c[0x0][0x988] ;  /* 0x0002620000177ab9 */ /* 0x000fe20000000800 */
[----:B------:R-:W-:-:S07]  /*38f0*/  IMAD.MOV.U32 R8, RZ, RZ, R3 ;  /* 0x000000ffff087224 */ /* 0x000fce00078e0003 */
.L_x_409:
[----:B------:R-:W-:Y:S01]  /*3900*/  UIADD3 UR37, UR37, 0x1, URZ ;  /* 0x0000000125257890 */ /* 0x000fe2000fffe03f */
[----:B------:R-:W-:Y:S01]  /*3910*/  UMOV UR6, UR22 ;  /* 0x0000001600067c82 */ /* 0x000fe20008000000 */
[----:B------:R-:W-:Y:S02]  /*3920*/  UIADD3 UR22, UR22, -0x1, URZ ;  /* 0xffffffff16167890 */ /* 0x000fe4000fffe03f */
[----:B------:R-:W-:-:S04]  /*3930*/  UISETP.NE.AND UP0, UPT, UR37, 0x2, UPT ;  /* 0x000000022500788c */ /* 0x000fc8000bf05270 */
[----:B------:R-:W-:Y:S02]  /*3940*/  USEL UR7, URZ, 0x1, UP0 ;  /* 0x000000013f077887 */ /* 0x000fe40008000000 */
[----:B------:R-:W-:Y:S02]  /*3950*/  USEL UR37, UR37, URZ, UP0 ;  /* 0x0000003f25257287 */ /* 0x000fe40008000000 */
[----:B------:R-:W-:Y:S02]  /*3960*/  ULOP3.LUT UR36, UR36, UR7, URZ, 0x3c, !UPT ;  /* 0x0000000724247292 */ /* 0x000fe4000f8e3c3f */
[----:B------:R-:W-:Y:S01]  /*3970*/  UISETP.GT.AND UP0, UPT, UR6, UR45, UPT ;  /* 0x0000002d0600728c */ /* 0x000fe2000bf04270 */
[----:B------:R-:W-:Y:S10]  /*3980*/  @!P0 BRA `(.L_x_399) ;  /* 0x0000000000048947 */ /* 0x000ff40003800000 */
[----:B------:R-:W-:Y:S01]  /*3990*/  BPT.TRAP 0x1 ;  /* 0x000000040000795c */ /* 0x000fe20000300000 */
.L_x_399:
[----:B------:R-:W0:Y:S01]  /*39a0*/  S2UR UR24, SR_CgaCtaId ;  /* 0x00000000001879c3 */ /* 0x000e220000008800 */
[----:B------:R-:W-:Y:S01]  /*39b0*/  UMOV UR6, 0x400 ;  /* 0x0000040000067882 */ /* 0x000fe20000000000 */
[----:B------:R-:W-:-:S05]  /*39c0*/  IMAD.U32 R7, RZ, RZ, UR36 ;  /* 0x00000024ff077e24 */ /* 0x000fca000f8e00ff */
[----:B------:R-:W-:Y:S01]  /*39d0*/  SHF.L.U32 R7, R7, 0x1f, RZ ;  /* 0x0000001f07077819 */ /* 0x000fe200000006ff */
[----:B0-----:R-:W-:-:S04]  /*39e0*/  ULEA UR6, UR24, UR6, 0x18 ;  /* 0x0000000618067291 */ /* 0x001fc8000f8ec03f */
[----:B------:R-:W-:-:S09]  /*39f0*/  ULEA UR25, UR37, UR6, 0x3 ;  /* 0x0000000625197291 */ /* 0x000fd2000f8e183f */
[----:B------:R0:W2:Y:S01]  /*3a00*/  SYNCS.PHASECHK.TRANS64.TRYWAIT P1, [UR25+0x22830], R7 ;  /* 0x02283007ff0075a7 */ /* 0x0000a20008020159 */
[----:B------:R-:W-:Y:S05]  /*3a10*/  @!P0 BRA `(.L_x_400) ;  /* 0x0000000000048947 */ /* 0x000fea0003800000 */
[----:B------:R-:W-:Y:S01]  /*3a20*/  BPT.TRAP 0x1 ;  /* 0x000000040000795c */ /* 0x000fe20000300000 */
.L_x_400:
[----:B--2---:R-:W-:Y:S05]  /*3a30*/  @P1 BRA `(.L_x_401) ;  /* 0x0000000000081947 */ /* 0x004fea0003800000 */
[----:B------:R-:W2:Y:S02]  /*3a40*/  SYNCS.PHASECHK.TRANS64.TRYWAIT P1, [UR25+0x22830], R7 ;  /* 0x02283007ff0075a7 */ /* 0x000ea40008020159 */
[----:B--2---:R-:W-:Y:S05]  /*3a50*/  @!P1 BRA `(.L_x_402) ;  /* 0x000000c8000c9947 */ /* 0x004fea0003800000 */
.L_x_401:
[----:B------:R-:W-:Y:S01]  /*3a60*/  UIMAD UR18, UR37, 0x300, UR20 ;  /* 0x00000300251278a4 */ /* 0x000fe2000f8e0214 */
[----:B------:R-:W-:Y:S01]  /*3a70*/  WARPGROUP.ARRIVE ;  /* 0x00000000000079c5 */ /* 0x000fe20000000000 */
[----:B------:R-:W-:Y:S01]  /*3a80*/  UMOV UR19, 0x40000040 ;  /* 0x4000004000137882 */ /* 0x000fe20000000000 */
[----:B------:R-:W-:Y:S01]  /*3a90*/  UMOV UR7, 0x40000040 ;  /* 0x4000004000077882 */ /* 0x000fe20000000000 */
[----:B------:R-:W-:-:S03]  /*3aa0*/  UIADD3 UR6, UR18, 0x2, URZ ;  /* 0x0000000212067890 */ /* 0x000fc6000fffe03f */
[----:B-1----:R-:W1:Y:S01]  /*3ab0*/  S2R R0, SR_TID.X ;  /* 0x0000000000007919 */ /* 0x002e620000002100 */
[----:B------:R-:W-:Y:S01]  /*3ac0*/  UIADD3 UR10, UR18, 0x4, URZ ;  /* 0x00000004120a7890 */ /* 0x000fe2000fffe03f */
[----:B------:R-:W-:Y:S01]  /*3ad0*/  UMOV UR11, 0x40000040 ;  /* 0x40000040000b7882 */ /* 0x000fe20000000000 */
[----:B------:R-:W-:Y:S01]  /*3ae0*/  HGMMA.64x96x16.F32.BF16 R152, gdesc[UR16], RZ, !UPT, gsb0 ;  /* 0x01600000109879f0 */ /* 0x000fe2000c0018ff */
[----:B------:R-:W-:Y:S01]  /*3af0*/  UIADD3 UR14, UR18, 0x6, URZ ;  /* 0x00000006120e7890 */ /* 0x000fe2000fffe03f */
[----:B------:R-:W-:Y:S01]  /*3b00*/  UMOV UR15, 0x40000040 ;  /* 0x40000040000f7882 */ /* 0x000fe20000000000 */
        /* <DEDUP_REMOVED lines=15> */
.L_x_403:
[----:B------:R-:W-:Y:S01]  /*3c00*/  FMNMX.FTZ R3, R152, R8, !PT ;  /* 0x0000000898037209 */ /* 0x000fe20007810000 */
[----:B------:R-:W-:Y:S01]  /*3c10*/  UMOV UR10, UR23 ;  /* 0x00000017000a7c82 */ /* 0x000fe20008000000 */
[----:B------:R-:W-:Y:S02]  /*3c20*/  UIADD3 UR6, UR25, 0x22840, URZ ;  /* 0x0002284019067890 */ /* 0x000fe4000fffe03f */
[----:B------:R-:W-:Y:S02]  /*3c30*/  FMNMX.FTZ R3, R153, R3, !PT ;  /* 0x0000000399037209 */ /* 0x000fe40007810000 */
[----:B------:R-:W-:Y:S02]  /*3c40*/  UPRMT UR6, UR24, 0x654, UR6 ;  /* 0x0000065418067896 */ /* 0x000fe40008000006 */
[----:B------:R-:W-:-:S04]  /*3c50*/  FMNMX.FTZ R3, R156, R3, !PT ;  /* 0x000000039c037209 */ /* 0x000fc80007810000 */
[----:B------:R-:W-:-:S03]  /*3c60*/  FMNMX.FTZ R3, R157, R3, !PT ;  /* 0x000000039d037209 */ /* 0x000fc60007810000 */
[----:B------:R-:W-:Y:S01]  /*3c70*/  SYNCS.ARRIVE.TRANS64.RED.A1T0 RZ, [UR6], RZ ;  /* 0x000000ffffff79a7 */ /* 0x000fe20008100406 */
        /* <DEDUP_REMOVED lines=20> */
[----:B------:R-:W2:Y:S02]  /*3dc0*/  SHFL.BFLY PT, R4, R3, 0x2, 0x1f ;  /* 0x0c401f0003047f89 */ /* 0x000ea400000e0000 */
[----:B--2---:R-:W-:-:S05]  /*3dd0*/  FMNMX.FTZ R3, R3, R4, !PT ;  /* 0x0000000403037209 */ /* 0x004fca0007810000 */
[----:B------:R-:W2:Y:S02]  /*3de0*/  SHFL.BFLY PT, R4, R3, 0x1, 0x1f ;  /* 0x0c201f0003047f89 */ /* 0x000ea400000e0000 */
[----:B--2---:R-:W-:-:S05]  /*3df0*/  FMNMX.FTZ R3, R3, R4, !PT ;  /* 0x0000000403037209 */ /* 0x004fca0007810000 */
[C---:B------:R-:W-:Y:S01]  /*3e00*/  FMUL.FTZ R4, R3.reuse, UR10 ;  /* 0x0000000a03047c20 */ /* 0x040fe20008410000 */
[----:B------:R-:W-:-:S03]  /*3e10*/  FADD.FTZ R8, -R3, R8 ;  /* 0x0000000803087221 */ /* 0x000fc60000010100 */
[--C-:B------:R-:W-:Y:S01]  /*3e20*/  FFMA.FTZ R152, R152, UR10, -R4.reuse ;  /* 0x0000000a98987c23 */ /* 0x100fe20008010804 */
[----:B------:R-:W-:Y:S01]  /*3e30*/  FMUL.FTZ R8, R8, UR10 ;  /* 0x0000000a08087c20 */ /* 0x000fe20008410000 */
        /* <DEDUP_REMOVED lines=21> */
[--C-:B------:R-:W-:Y:S01]  /*3f90*/  FFMA.FTZ R189, R189, UR10, -R4.reuse ;  /* 0x0000000abdbd7c23 */ /* 0x100fe20008010804 */
[--C-:B------:R-:W-:Y:S01]  /*3fa0*/  FFMA.FTZ R192, R192, UR10, -R4.reuse ;  /* 0x0000000ac0c07c23 */ /* 0x100fe20008010804 */
[--C-:B------:R-:W-:Y:S01]  /*3fb0*/  FFMA.FTZ R193, R193, UR10, -R4.reuse ;  /* 0x0000000ac1c17c23 */ /* 0x100fe20008010804 */
[--C-:B------:R-:W-:Y:S01]  /*3fc0*/  FFMA.FTZ R196, R196, UR10, -R4.reuse ;  /* 0x0000000ac4c47c23 */ /* 0x100fe20008010804 */
[----:B------:R-:W-:-:S03]  /*3fd0*/  FFMA.FTZ R197, R197, UR10, -R4 ;  /* 0x0000000ac5c57c23 */ /* 0x000fc60008010804 */
[----:B------:R-:W4:Y:S01]  /*3fe0*/  MUFU.EX2 R156, R156 ;  /* 0x0000009c009c7308 */ /* 0x000f220000000800 */
[----:B--2---:R-:W-:Y:S01]  /*3ff0*/  FFMA.FTZ R4, R8, R5, R152 ;  /* 0x0000000508047223 */ /* 0x004fe20000010098 */
[-C--:B------:R-:W-:Y:S01]  /*4000*/  FMUL.FTZ R24, R24, R8.reuse ;  /* 0x0000000818187220 */ /* 0x080fe20000410000 */
[-C--:B------:R-:W-:Y:S01]  /*4010*/  FMUL.FTZ R25, R25, R8.reuse ;  /* 0x0000000819197220 */ /* 0x080fe20000410000 */
[-C--:B------:R-:W-:Y:S01]  /*4020*/  FMUL.FTZ R28, R28, R8.reuse ;  /* 0x000000081c1c7220 */ /* 0x080fe20000410000 */
[-C--:B------:R-:W-:Y:S01]  /*4030*/  FMUL.FTZ R29, R29, R8.reuse ;  /* 0x000000081d1d7220 */ /* 0x080fe20000410000 */
[-C--:B------:R-:W-:Y:S01]  /*4040*/  FMUL.FTZ R32, R32, R8.reuse ;  /* 0x0000000820207220 */ /* 0x080fe20000410000 */
[----:B------:R-:W-:Y:S01]  /*4050*/  FMUL.FTZ R33, R33, R8 ;  /* 0x0000000821217220 */ /* 0x000fe20000410000 */
[----:B------:R-:W2:Y:S01]  /*4060*/  MUFU.EX2 R157, R157 ;  /* 0x0000009d009d7308 */ /* 0x000ea20000000800 */
[C---:B---3--:R-:W-:Y:S01]  /*4070*/  FADD.FTZ R4, R153.reuse, R4 ;  /* 0x0000000499047221 */ /* 0x048fe20000010000 */
[----:B------:R-:W-:Y:S01]  /*4080*/  F2FP.BF16.F32.PACK_AB R200, R153, R152 ;  /* 0x0000009899c8723e */ /* 0x000fe200000010ff */
[-C--:B------:R-:W-:Y:S01]  /*4090*/  FMUL.FTZ R36, R36, R8.reuse ;  /* 0x0000000824247220 */ /* 0x080fe20000410000 */
[-C--:B------:R-:W-:Y:S01]  /*40a0*/  FMUL.FTZ R37, R37, R8.reuse ;  /* 0x0000000825257220 */ /* 0x080fe20000410000 */
[-C--:B------:R-:W-:Y:S01]  /*40b0*/  FMUL.FTZ R40, R40, R8.reuse ;  /* 0x0000000828287220 */ /* 0x080fe20000410000 */
[-C--:B------:R-:W-:Y:S01]  /*40c0*/  FMUL.FTZ R41, R41, R8.reuse ;  /* 0x0000000829297220 */ /* 0x080fe20000410000 */
[-C--:B------:R-:W-:Y:S01]  /*40d0*/  FMUL.FTZ R44, R44, R8.reuse ;  /* 0x000000082c2c7220 */ /* 0x080fe20000410000 */
[----:B------:R-:W3:Y:S01]  /*40e0*/  MUFU.EX2 R152, R160 ;  /* 0x000000a000987308 */ /* 0x000ee20000000800 */
[----:B----4-:R-:W-:Y:S01]  /*40f0*/  FADD.FTZ R4, R156, R4 ;  /* 0x000000049c047221 */ /* 0x010fe20000010000 */
[-C--:B------:R-:W-:Y:S01]  /*4100*/  FMUL.FTZ R45, R45, R8.reuse ;  /* 0x000000082d2d7220 */ /* 0x080fe20000410000 */
[-C--:B------:R-:W-:Y:S01]  /*4110*/  FMUL.FTZ R48, R48, R8.reuse ;  /* 0x0000000830307220 */ /* 0x080fe20000410000 */
[-C--:B------:R-:W-:Y:S01]  /*4120*/  FMUL.FTZ R49, R49, R8.reuse ;  /* 0x0000000831317220 */ /* 0x080fe20000410000 */
[-C--:B------:R-:W-:Y:S01]  /*4130*/  FMUL.FTZ R52, R52, R8.reuse ;  /* 0x0000000834347220 */ /* 0x080fe20000410000 */
[-C--:B------:R-:W-:Y:S01]  /*4140*/  FMUL.FTZ R53, R53, R8.reuse ;  /* 0x0000000835357220 */ /* 0x080fe20000410000 */
[-C--:B------:R-:W-:Y:S01]  /*4150*/  FMUL.FTZ R56, R56, R8.reuse ;  /* 0x0000000838387220 */ /* 0x080fe20000410000 */
[----:B------:R-:W4:Y:S01]  /*4160*/  MUFU.EX2 R161, R161 ;  /* 0x000000a100a17308 */ /* 0x000f220000000800 */
[----:B--2---:R-:W-:Y:S01]  /*4170*/  FADD.FTZ R5, R157, R4 ;  /* 0x000000049d057221 */ /* 0x004fe20000010000 */
[----:B------:R-:W-:Y:S01]  /*4180*/  FMNMX.FTZ R4, R154, R9, !PT ;  /* 0x000000099a047209 */ /* 0x000fe20007810000 */
[----:B------:R-:W-:Y:S01]  /*4190*/  FMUL.FTZ R57, R57, R8 ;  /* 0x0000000839397220 */ /* 0x000fe20000410000 */
[----:B------:R-:W-:Y:S01]  /*41a0*/  F2FP.BF16.F32.PACK_AB R202, R157, R156 ;  /* 0x0000009c9dca723e */ /* 0x000fe200000010ff */
[----:B------:R-:W-:Y:S01]  /*41b0*/  FMUL.FTZ R60, R60, R8 ;  /* 0x000000083c3c7220 */ /* 0x000fe20000410000 */
[----:B------:R-:W-:Y:S01]  /*41c0*/  FMNMX.FTZ R4, R155, R4, !PT ;  /* 0x000000049b047209 */ /* 0x000fe20007810000 */
[----:B------:R-:W-:Y:S01]  /*41d0*/  FMUL.FTZ R61, R61, R8 ;  /* 0x000000083d3d7220 */ /* 0x000fe20000410000 */
[----:B------:R-:W-:Y:S01]  /*41e0*/  MUFU.EX2 R165, R165 ;  /* 0x000000a500a57308 */ /* 0x000fe20000000800 */
[----:B---3--:R-:W-:Y:S01]  /*41f0*/  FADD.FTZ R5, R152, R5 ;  /* 0x0000000598057221 */ /* 0x008fe20000010000 */
[----:B------:R-:W-:Y:S01]  /*4200*/  FMNMX.FTZ R4, R158, R4, !PT ;  /* 0x000000049e047209 */ /* 0x000fe20007810000 */
[-C--:B------:R-:W-:Y:S01]  /*4210*/  FMUL.FTZ R64, R64, R8.reuse ;  /* 0x0000000840407220 */ /* 0x080fe20000410000 */
[-C--:B------:R-:W-:Y:S01]  /*4220*/  FMUL.FTZ R65, R65, R8.reuse ;  /* 0x0000000841417220 */ /* 0x080fe20000410000 */
[----:B------:R-:W-:Y:S01]  /*4230*/  FMUL.FTZ R68, R68, R8 ;  /* 0x0000000844447220 */ /* 0x000fe20000410000 */
[----:B------:R-:W-:Y:S01]  /*4240*/  FMNMX.FTZ R4, R159, R4, !PT ;  /* 0x000000049f047209 */ /* 0x000fe20007810000 */
[----:B------:R-:W-:Y:S01]  /*4250*/  FMUL.FTZ R69, R69, R8 ;  /* 0x0000000845457220 */ /* 0x000fe20000410000 */
[----:B------:R-:W-:Y:S01]  /*4260*/  MUFU.EX2 R156, R168 ;  /* 0x000000a8009c7308 */ /* 0x000fe20000000800 */
[C---:B----4-:R-:W-:Y:S01]  /*4270*/  FADD.FTZ R5, R161.reuse, R5 ;  /* 0x00000005a1057221 */ /* 0x050fe20000010000 */
[----:B------:R-:W-:Y:S01]  /*4280*/  FMNMX.FTZ R4, R162, R4, !PT ;  /* 0x00000004a2047209 */ /* 0x000fe20007810000 */
[----:B------:R-:W-:Y:S01]  /*4290*/  FMUL.FTZ R72, R72, R8 ;  /* 0x0000000848487220 */ /* 0x000fe20000410000 */
[----:B------:R-:W-:Y:S01]  /*42a0*/  F2FP.BF16.F32.PACK_AB R152, R161, R152 ;  /* 0x00000098a198723e */ /* 0x000fe200000010ff */
[----:B------:R-:W-:Y:S01]  /*42b0*/  FMUL.FTZ R73, R73, R8 ;  /* 0x0000000849497220 */ /* 0x000fe20000410000 */
[----:B------:R-:W-:Y:S01]  /*42c0*/  FMNMX.FTZ R4, R163, R4, !PT ;  /* 0x00000004a3047209 */ /* 0x000fe20007810000 */
[-C--:B------:R-:W-:Y:S01]  /*42d0*/  FMUL.FTZ R76, R76, R8.reuse ;  /* 0x000000084c4c7220 */ /* 0x080fe20000410000 */
[----:B------:R-:W-:Y:S01]  /*42e0*/  MUFU.EX2 R169, R169 ;  /* 0x000000a900a97308 */ /* 0x000fe20000000800 */
[----:B------:R-:W-:Y:S01]  /*42f0*/  FMUL.FTZ R77, R77, R8 ;  /* 0x000000084d4d7220 */ /* 0x000fe20000410000 */
[----:B------:R-:W-:Y:S01]  /*4300*/  FMNMX.FTZ R4, R166, R4, !PT ;  /* 0x00000004a6047209 */ /* 0x000fe20007810000 */
[-C--:B------:R-:W-:Y:S01]  /*4310*/  FMUL.FTZ R80, R80, R8.reuse ;  /* 0x0000000850507220 */ /* 0x080fe20000410000 */
[-C--:B------:R-:W-:Y:S01]  /*4320*/  FMUL.FTZ R81, R81, R8.reuse ;  /* 0x0000000851517220 */ /* 0x080fe20000410000 */
        /* <DEDUP_REMOVED lines=54> */
[----:B------:R-:W-:-:S03]  /*4690*/  FMUL.FTZ R149, R149, R8 ;  /* 0x0000000895957220 */ /* 0x000fc60000410000 */
[----:B------:R-:W-:Y:S02]  /*46a0*/  FMNMX.FTZ R4, R195, R4, !PT ;  /* 0x00000004c3047209 */ /* 0x000fe40007810000 */
[----:B------:R-:W-:Y:S02]  /*46b0*/  MUFU.EX2 R189, R189 ;  /* 0x000000bd00bd7308 */ /* 0x000fe40000000800 */
[----:B------:R-:W-:-:S04]  /*46c0*/  FMNMX.FTZ R4, R198, R4, !PT ;  /* 0x00000004c6047209 */ /* 0x000fc80007810000 */
[----:B------:R-:W-:Y:S02]  /*46d0*/  FMNMX.FTZ R4, R199, R4, !PT ;  /* 0x00000004c7047209 */ /* 0x000fe40007810000 */
[----:B------:R-:W-:Y:S03]  /*46e0*/  MUFU.EX2 R168, R192 ;  /* 0x000000c000a87308 */ /* 0x000fe60000000800 */
[----:B------:R-:W2:Y:S05]  /*46f0*/  SHFL.BFLY PT, R10, R4, 0x2, 0x1f ;  /* 0x0c401f00040a7f89 */ /* 0x000eaa00000e0000 */
[----:B------:R-:W-:Y:S08]  /*4700*/  MUFU.EX2 R193, R193 ;  /* 0x000000c100c17308 */ /* 0x000ff00000000800 */
[----:B------:R-:W-:Y:S08]  /*4710*/  MUFU.EX2 R196, R196 ;  /* 0x000000c400c47308 */ /* 0x000ff00000000800 */
[----:B------:R-:W-:Y:S01]  /*4720*/  MUFU.EX2 R197, R197 ;  /* 0x000000c500c57308 */ /* 0x000fe20000000800 */
[----:B--2---:R-:W-:-:S05]  /*4730*/  FMNMX.FTZ R4, R4, R10, !PT ;  /* 0x0000000a04047209 */ /* 0x004fca0007810000 */
[----:B------:R-:W2:Y:S02]  /*4740*/  SHFL.BFLY PT, R11, R4, 0x1, 0x1f ;  /* 0x0c201f00040b7f89 */ /* 0x000ea400000e0000 */
[----:B------:R-:W3:Y:S08]  /*4750*/  MUFU.EX2 R10, R164 ;  /* 0x000000a4000a7308 */ /* 0x000ef00000000800 */
[----:B------:R-:W-:Y:S01]  /*4760*/  MUFU.EX2 R164, R184 ;  /* 0x000000b800a47308 */ /* 0x000fe20000000800 */
[----:B---3--:R-:W-:-:S04]  /*4770*/  FADD.FTZ R5, R10, R5 ;  /* 0x000000050a057221 */ /* 0x008fc80000010000 */
[----:B------:R-:W-:Y:S01]  /*4780*/  FADD.FTZ R5, R165, R5 ;  /* 0x00000005a5057221 */ /* 0x000fe20000010000 */
[----:B--2---:R-:W-:-:S03]  /*4790*/  FMNMX.FTZ R4, R4, R11, !PT ;  /* 0x0000000b04047209 */ /* 0x004fc60007810000 */
[----:B------:R-:W-:Y:S01]  /*47a0*/  FADD.FTZ R5, R156, R5 ;  /* 0x000000059c057221 */ /* 0x000fe20000010000 */
[C---:B------:R-:W-:Y:S01]  /*47b0*/  F2FP.BF16.F32.PACK_AB R156, R169.reuse, R156 ;  /* 0x0000009ca99c723e */ /* 0x040fe200000010ff */
[C---:B------:R-:W-:Y:S01]  /*47c0*/  FMUL.FTZ R11, R4.reuse, UR10 ;  /* 0x0000000a040b7c20 */ /* 0x040fe20008410000 */
[----:B------:R-:W-:Y:S01]  /*47d0*/  FADD.FTZ R9, -R4, R9 ;  /* 0x0000000904097221 */ /* 0x000fe20000010100 */
[----:B------:R-:W-:Y:S02]  /*47e0*/  FADD.FTZ R5, R169, R5 ;  /* 0x00000005a9057221 */ /* 0x000fe40000010000 */
        /* <DEDUP_REMOVED lines=18> */
[----:B------:R-:W-:Y:S01]  /*4910*/  FFMA.FTZ R183, R183, UR10, -R11 ;  /* 0x0000000ab7b77c23 */ /* 0x000fe2000801080b */
[----:B------:R-:W-:Y:S01]  /*4920*/  FADD.FTZ R5, R172, R5 ;  /* 0x00000005ac057221 */ /* 0x000fe20000010000 */
[--C-:B------:R-:W-:Y:S01]  /*4930*/  FFMA.FTZ R186, R186, UR10, -R11.reuse ;  /* 0x0000000ababa7c23 */ /* 0x100fe2000801080b */
[----:B------:R-:W-:Y:S01]  /*4940*/  FFMA.FTZ R187, R187, UR10, -R11 ;  /* 0x0000000abbbb7c23 */ /* 0x000fe2000801080b */
[----:B------:R-:W3:Y:S01]  /*4950*/  MUFU.EX2 R155, R155 ;  /* 0x0000009b009b7308 */ /* 0x000ee20000000800 */
[----:B------:R-:W-:Y:S01]  /*4960*/  FADD.FTZ R5, R173, R5 ;  /* 0x00000005ad057221 */ /* 0x000fe20000010000 */
[--C-:B------:R-:W-:Y:S01]  /*4970*/  FFMA.FTZ R190, R190, UR10, -R11.reuse ;  /* 0x0000000abebe7c23 */ /* 0x100fe2000801080b */
[--C-:B------:R-:W-:Y:S01]  /*4980*/  FFMA.FTZ R191, R191, UR10, -R11.reuse ;  /* 0x0000000abfbf7c23 */ /* 0x100fe2000801080b */
[----:B------:R-:W-:Y:S01]  /*4990*/  FFMA.FTZ R194, R194, UR10, -R11 ;  /* 0x0000000ac2c27c23 */ /* 0x000fe2000801080b */
[----:B------:R-:W-:Y:S01]  /*49a0*/  FADD.FTZ R5, R160, R5 ;  /* 0x00000005a0057221 */ /* 0x000fe20000010000 */
[--C-:B------:R-:W-:Y:S01]  /*49b0*/  FFMA.FTZ R195, R195, UR10, -R11.reuse ;  /* 0x0000000ac3c37c23 */ /* 0x100fe2000801080b */
[----:B------:R-:W-:Y:S01]  /*49c0*/  FFMA.FTZ R198, R198, UR10, -R11 ;  /* 0x0000000ac6c67c23 */ /* 0x000fe2000801080b */
[----:B------:R-:W4:Y:S01]  /*49d0*/  MUFU.EX2 R158, R158 ;  /* 0x0000009e009e7308 */ /* 0x000f220000000800 */
[----:B--2---:R-:W-:Y:S01]  /*49e0*/  FFMA.FTZ R6, R9, R6, R154 ;  /* 0x0000000609067223 */ /* 0x004fe2000001009a */
[----:B------:R-:W-:Y:S01]  /*49f0*/  FADD.FTZ R5, R177, R5 ;  /* 0x00000005b1057221 */ /* 0x000fe20000010000 */
[----:B------:R-:W-:Y:S01]  /*4a00*/  FFMA.FTZ R11, R199, UR10, -R11 ;  /* 0x0000000ac70b7c23 */ /* 0x000fe2000801080b */
[----:B------:R-:W-:Y:S01]  /*4a10*/  F2FP.BF16.F32.PACK_AB R160, R177, R160 ;  /* 0x000000a0b1a0723e */ /* 0x000fe200000010ff */
[-C--:B------:R-:W-:Y:S01]  /*4a20*/  FMUL.FTZ R26, R26, R9.reuse ;  /* 0x000000091a1a7220 */ /* 0x080fe20000410000 */
[----:B------:R-:W-:Y:S01]  /*4a30*/  FADD.FTZ R5, R180, R5 ;  /* 0x00000005b4057221 */ /* 0x000fe20000010000 */
[-C--:B------:R-:W-:Y:S01]  /*4a40*/  FMUL.FTZ R27, R27, R9.reuse ;  /* 0x000000091b1b7220 */ /* 0x080fe20000410000 */
[----:B------:R-:W2:Y:S01]  /*4a50*/  MUFU.EX2 R203, R159 ;  /* 0x0000009f00cb7308 */ /* 0x000ea20000000800 */
[C---:B---3--:R-:W-:Y:S01]  /*4a60*/  FADD.FTZ R6, R155.reuse, R6 ;  /* 0x000000069b067221 */ /* 0x048fe20000010000 */
[----:B------:R-:W-:Y:S01]  /*4a70*/  F2FP.BF16.F32.PACK_AB R201, R155, R154 ;  /* 0x0000009a9bc9723e */ /* 0x000fe200000010ff */
[----:B------:R-:W-:Y:S01]  /*4a80*/  FADD.FTZ R5, R181, R5 ;  /* 0x00000005b5057221 */ /* 0x000fe20000010000 */
[----:B------:R-:W-:Y:S01]  /*4a90*/  F2FP.BF16.F32.PACK_AB R154, R165, R10 ;  /* 0x0000000aa59a723e */ /* 0x000fe200000010ff */
[-C--:B------:R-:W-:Y:S01]  /*4aa0*/  FMUL.FTZ R30, R30, R9.reuse ;  /* 0x000000091e1e7220 */ /* 0x080fe20000410000 */
[-C--:B------:R-:W-:Y:S01]  /*4ab0*/  FMUL.FTZ R31, R31, R9.reuse ;  /* 0x000000091f1f7220 */ /* 0x080fe20000410000 */
[----:B------:R-:W-:Y:S01]  /*4ac0*/  FADD.FTZ R10, R164, R5 ;  /* 0x00000005a40a7221 */ /* 0x000fe20000010000 */
[----:B------:R3:W5:Y:S01]  /*4ad0*/  MUFU.EX2 R153, R162 ;  /* 0x000000a200997308 */ /* 0x0007620000000800 */
[----:B----4-:R-:W-:Y:S01]  /*4ae0*/  FADD.FTZ R6, R158, R6 ;  /* 0x000000069e067221 */ /* 0x010fe20000010000 */
[C---:B------:R-:W-:Y:S01]  /*4af0*/  F2FP.BF16.F32.PACK_AB R164, R185.reuse, R164 ;  /* 0x000000a4b9a4723e */ /* 0x040fe200000010ff */
[----:B------:R-:W-:Y:S01]  /*4b00*/  FADD.FTZ R5, R185, R10 ;  /* 0x0000000ab9057221 */ /* 0x000fe20000010000 */
[-C--:B------:R-:W-:Y:S01]  /*4b10*/  FMUL.FTZ R34, R34, R9.reuse ;  /* 0x0000000922227220 */ /* 0x080fe20000410000 */
[-C--:B------:R-:W-:Y:S01]  /*4b20*/  FMUL.FTZ R35, R35, R9.reuse ;  /* 0x0000000923237220 */ /* 0x080fe20000410000 */
[-C--:B------:R-:W-:Y:S01]  /*4b30*/  FMUL.FTZ R38, R38, R9.reuse ;  /* 0x0000000926267220 */ /* 0x080fe20000410000 */
[-C--:B------:R-:W-:Y:S01]  /*4b40*/  FMUL.FTZ R39, R39, R9.reuse ;  /* 0x0000000927277220 */ /* 0x080fe20000410000 */
[----:B------:R-:W4:Y:S01]  /*4b50*/  MUFU.EX2 R13, R163 ;  /* 0x000000a3000d7308 */ /* 0x000f220000000800 */
[C---:B--2---:R-:W-:Y:S01]  /*4b60*/  FADD.FTZ R6, R203.reuse, R6 ;  /* 0x00000006cb067221 */ /* 0x044fe20000010000 */
[----:B------:R-:W-:Y:S01]  /*4b70*/  F2FP.BF16.F32.PACK_AB R203, R203, R158 ;  /* 0x0000009ecbcb723e */ /* 0x000fe200000010ff */
[-C--:B------:R-:W-:Y:S01]  /*4b80*/  FMUL.FTZ R42, R42, R9.reuse ;  /* 0x000000092a2a7220 */ /* 0x080fe20000410000 */
[----:B------:R-:W-:Y:S01]  /*4b90*/  F2FP.BF16.F32.PACK_AB R158, R173, R172 ;  /* 0x000000acad9e723e */ /* 0x000fe200000010ff */
[-C--:B------:R-:W-:Y:S01]  /*4ba0*/  FMUL.FTZ R43, R43, R9.reuse ;  /* 0x000000092b2b7220 */ /* 0x080fe20000410000 */
[----:B---3--:R-:W-:Y:S01]  /*4bb0*/  F2FP.BF16.F32.PACK_AB R162, R181, R180 ;  /* 0x000000b4b5a2723e */ /* 0x008fe200000010ff */
[-C--:B------:R-:W-:Y:S01]  /*4bc0*/  FMUL.FTZ R46, R46, R9.reuse ;  /* 0x000000092e2e7220 */ /* 0x080fe20000410000 */
[----:B------:R-:W2:Y:S01]  /*4bd0*/  MUFU.EX2 R12, R12 ;  /* 0x0000000c000c7308 */ /* 0x000ea20000000800 */
[----:B-----5:R-:W-:Y:S01]  /*4be0*/  FADD.FTZ R6, R153, R6 ;  /* 0x0000000699067221 */ /* 0x020fe20000010000 */
[-C--:B------:R-:W-:Y:S01]  /*4bf0*/  FMUL.FTZ R47, R47, R9.reuse ;  /* 0x000000092f2f7220 */ /* 0x080fe20000410000 */
[-C--:B------:R-:W-:Y:S01]  /*4c00*/  FMUL.FTZ R50, R50, R9.reuse ;  /* 0x0000000932327220 */ /* 0x080fe20000410000 */
[-C--:B------:R-:W-:Y:S01]  /*4c10*/  FMUL.FTZ R51, R51, R9.reuse ;  /* 0x0000000933337220 */ /* 0x080fe20000410000 */
[-C--:B------:R-:W-:Y:S01]  /*4c20*/  FMUL.FTZ R54, R54, R9.reuse ;  /* 0x0000000936367220 */ /* 0x080fe20000410000 */
[-C--:B------:R-:W-:Y:S01]  /*4c30*/  FMUL.FTZ R55, R55, R9.reuse ;  /* 0x0000000937377220 */ /* 0x080fe20000410000 */
[----:B------:R-:W-:Y:S01]  /*4c40*/  FMUL.FTZ R58, R58, R9 ;  /* 0x000000093a3a7220 */ /* 0x000fe20000410000 */
[----:B------:R-:W3:Y:S01]  /*4c50*/  MUFU.EX2 R155, R167 ;  /* 0x000000a7009b7308 */ /* 0x000ee20000000800 */
[C---:B----4-:R-:W-:Y:S01]  /*4c60*/  FADD.FTZ R6, R13.reuse, R6 ;  /* 0x000000060d067221 */ /* 0x050fe20000010000 */
[----:B------:R-:W-:Y:S01]  /*4c70*/  F2FP.BF16.F32.PACK_AB R153, R13, R153 ;  /* 0x000000990d99723e */ /* 0x000fe200000010ff */
[-C--:B------:R-:W-:Y:S01]  /*4c80*/  FMUL.FTZ R59, R59, R9.reuse ;  /* 0x000000093b3b7220 */ /* 0x080fe20000410000 */
[-C--:B------:R-:W-:Y:S01]  /*4c90*/  FMUL.FTZ R62, R62, R9.reuse ;  /* 0x000000093e3e7220 */ /* 0x080fe20000410000 */
[-C--:B------:R-:W-:Y:S01]  /*4ca0*/  FMUL.FTZ R63, R63, R9.reuse ;  /* 0x000000093f3f7220 */ /* 0x080fe20000410000 */
[-C--:B------:R-:W-:Y:S01]  /*4cb0*/  FMUL.FTZ R66, R66, R9.reuse ;  /* 0x0000000942427220 */ /* 0x080fe20000410000 */
[-C--:B------:R-:W-:Y:S01]  /*4cc0*/  FMUL.FTZ R67, R67, R9.reuse ;  /* 0x0000000943437220 */ /* 0x080fe20000410000 */
[----:B------:R4:W5:Y:S01]  /*4cd0*/  MUFU.EX2 R157, R170 ;  /* 0x000000aa009d7308 */ /* 0x0009620000000800 */
[----:B--2---:R-:W-:Y:S01]  /*4ce0*/  FADD.FTZ R6, R12, R6 ;  /* 0x000000060c067221 */ /* 0x004fe20000010000 */
[-C--:B------:R-:W-:Y:S01]  /*4cf0*/  FMUL.FTZ R70, R70, R9.reuse ;  /* 0x0000000946467220 */ /* 0x080fe20000410000 */
[-C--:B------:R-:W-:Y:S01]  /*4d00*/  FMUL.FTZ R71, R71, R9.reuse ;  /* 0x0000000947477220 */ /* 0x080fe20000410000 */
[-C--:B------:R-:W-:Y:S01]  /*4d10*/  FMUL.FTZ R74, R74, R9.reuse ;  /* 0x000000094a4a7220 */ /* 0x080fe20000410000 */
[-C--:B------:R-:W-:Y:S01]  /*4d20*/  FMUL.FTZ R75, R75, R9.reuse ;  /* 0x000000094b4b7220 */ /* 0x080fe20000410000 */
[-C--:B------:R-:W-:Y:S01]  /*4d30*/  FMUL.FTZ R78, R78, R9.reuse ;  /* 0x000000094e4e7220 */ /* 0x080fe20000410000 */
[-C--:B------:R-:W-:Y:S01]  /*4d40*/  FMUL.FTZ R79, R79, R9.reuse ;  /* 0x000000094f4f7220 */ /* 0x080fe20000410000 */
[----:B------:R-:W2:Y:S01]  /*4d50*/  MUFU.EX2 R171, R171 ;  /* 0x000000ab00ab7308 */ /* 0x000ea20000000800 */
[C---:B---3--:R-:W-:Y:S01]  /*4d60*/  FADD.FTZ R6, R155.reuse, R6 ;  /* 0x000000069b067221 */ /* 0x048fe20000010000 */
[----:B------:R-:W-:Y:S01]  /*4d70*/  F2FP.BF16.F32.PACK_AB R155, R155, R12 ;  /* 0x0000000c9b9b723e */ /* 0x000fe200000010ff */
[-C--:B------:R-:W-:Y:S01]  /*4d80*/  FMUL.FTZ R82, R82, R9.reuse ;  /* 0x0000000952527220 */ /* 0x080fe20000410000 */
[----:B----4-:R-:W-:Y:S01]  /*4d90*/  F2FP.BF16.F32.PACK_AB R170, R197, R196 ;  /* 0x000000c4c5aa723e */ /* 0x010fe200000010ff */
[-C--:B------:R-:W-:Y:S01]  /*4da0*/  FMUL.FTZ R83, R83, R9.reuse ;  /* 0x0000000953537220 */ /* 0x080fe20000410000 */
[-C--:B------:R-:W-:Y:S01]  /*4db0*/  FMUL.FTZ R86, R86, R9.reuse ;  /* 0x0000000956567220 */ /* 0x080fe20000410000 */
[-C--:B------:R-:W-:Y:S01]  /*4dc0*/  FMUL.FTZ R87, R87, R9.reuse ;  /* 0x0000000957577220 */ /* 0x080fe20000410000 */
[----:B------:R-:W3:Y:S01]  /*4dd0*/  MUFU.EX2 R159, R174 ;  /* 0x000000ae009f7308 */ /* 0x000ee20000000800 */
[----:B-----5:R-:W-:Y:S01]  /*4de0*/  FADD.FTZ R6, R157, R6 ;  /* 0x000000069d067221 */ /* 0x020fe20000010000 */
[-C--:B------:R-:W-:Y:S01]  /*4df0*/  FMUL.FTZ R90, R90, R9.reuse ;  /* 0x000000095a5a7220 */ /* 0x080fe20000410000 */
[-C--:B------:R-:W-:Y:S01]  /*4e00*/  FMUL.FTZ R91, R91, R9.reuse ;  /* 0x000000095b5b7220 */ /* 0x080fe20000410000 */
[-C--:B------:R-:W-:Y:S01]  /*4e10*/  FMUL.FTZ R94, R94, R9.reuse ;  /* 0x000000095e5e7220 */ /* 0x080fe20000410000 */
[-C--:B------:R-:W-:Y:S01]  /*4e20*/  FMUL.FTZ R95, R95, R9.reuse ;  /* 0x000000095f5f7220 */ /* 0x080fe20000410000 */
[-C--:B------:R-:W-:Y:S01]  /*4e30*/  FMUL.FTZ R98, R98, R9.reuse ;  /* 0x0000000962627220 */ /* 0x080fe20000410000 */
[----:B------:R-:W-:Y:S01]  /*4e40*/  FMUL.FTZ R99, R99, R9 ;  /* 0x0000000963637220 */ /* 0x000fe20000410000 */
[----:B------:R-:W4:Y:S01]  /*4e50*/  MUFU.EX2 R175, R175 ;  /* 0x000000af00af7308 */ /* 0x000f220000000800 */
[C---:B--2---:R-:W-:Y:S01]  /*4e60*/  FADD.FTZ R6, R171.reuse, R6 ;  /* 0x00000006ab067221 */ /* 0x044fe20000010000 */
[----:B------:R-:W-:Y:S01]  /*4e70*/  F2FP.BF16.F32.PACK_AB R157, R171, R157 ;  /* 0x0000009dab9d723e */ /* 0x000fe200000010ff */
[-C--:B------:R-:W-:Y:S01]  /*4e80*/  FMUL.FTZ R102, R102, R9.reuse ;  /* 0x0000000966667220 */ /* 0x080fe20000410000 */
[-C--:B------:R-:W-:Y:S01]  /*4e90*/  FMUL.FTZ R103, R103, R9.reuse ;  /* 0x0000000967677220 */ /* 0x080fe20000410000 */
[-C--:B------:R-:W-:Y:S01]  /*4ea0*/  FMUL.FTZ R106, R106, R9.reuse ;  /* 0x000000096a6a7220 */ /* 0x080fe20000410000 */
[-C--:B------:R-:W-:Y:S01]  /*4eb0*/  FMUL.FTZ R107, R107, R9.reuse ;  /* 0x000000096b6b7220 */ /* 0x080fe20000410000 */
[-C--:B------:R-:W-:Y:S01]  /*4ec0*/  FMUL.FTZ R110, R110, R9.reuse ;  /* 0x000000096e6e7220 */ /* 0x080fe20000410000 */
[----:B------:R-:W2:Y:S01]  /*4ed0*/  MUFU.EX2 R178, R178 ;  /* 0x000000b200b27308 */ /* 0x000ea20000000800 */
[----:B---3--:R-:W-:Y:S01]  /*4ee0*/  FADD.FTZ R6, R159, R6 ;  /* 0x000000069f067221 */ /* 0x008fe20000010000 */
        /* <DEDUP_REMOVED lines=26> */
[-C--:B------:R-:W-:Y:S01]  /*5090*/  FMUL.FTZ R147, R147, R9.reuse ;  /* 0x0000000993937220 */ /* 0x080fe20000410000 */
[-C--:B------:R-:W-:Y:S01]  /*50a0*/  FMUL.FTZ R150, R150, R9.reuse ;  /* 0x0000000996967220 */ /* 0x080fe20000410000 */
[----:B------:R-:W-:-:S02]  /*50b0*/  FMUL.FTZ R151, R151, R9 ;  /* 0x0000000997977220 */ /* 0x000fc40000410000 */
        /* <DEDUP_REMOVED lines=11> */
[----:B--2---:R-:W-:Y:S01]  /*5170*/  FADD.FTZ R10, R166, R5 ;  /* 0x00000005a60a7221 */ /* 0x004fe20000010000 */
[----:B------:R-:W-:-:S03]  /*5180*/  F2FP.BF16.F32.PACK_AB R166, R189, R166 ;  /* 0x000000a6bda6723e */ /* 0x000fc600000010ff */
[----:B------:R-:W-:-:S03]  /*5190*/  FADD.FTZ R5, R189, R10 ;  /* 0x0000000abd057221 */ /* 0x000fc60000010000 */
[----:B------:R-:W2:Y:S01]  /*51a0*/  MUFU.EX2 R169, R194 ;  /* 0x000000c200a97308 */ /* 0x000ea20000000800 */
[----:B---3--:R-:W-:Y:S01]  /*51b0*/  FADD.FTZ R6, R167, R6 ;  /* 0x00000006a7067221 */ /* 0x008fe20000010000 */
[----:B------:R-:W-:Y:S01]  /*51c0*/  FADD.FTZ R12, R168, R5 ;  /* 0x00000005a80c7221 */ /* 0x000fe20000010000 */
[----:B------:R-:W-:-:S03]  /*51d0*/  F2FP.BF16.F32.PACK_AB R168, R193, R168 ;  /* 0x000000a8c1a8723e */ /* 0x000fc600000010ff */
[----:B------:R-:W-:Y:S02]  /*51e0*/  FADD.FTZ R5, R193, R12 ;  /* 0x0000000cc1057221 */ /* 0x000fe40000010000 */
[----:B------:R-:W3:Y:S01]  /*51f0*/  MUFU.EX2 R195, R195 ;  /* 0x000000c300c37308 */ /* 0x000ee20000000800 */
[C---:B----4-:R-:W-:Y:S01]  /*5200*/  FADD.FTZ R6, R191.reuse, R6 ;  /* 0x00000006bf067221 */ /* 0x050fe20000010000 */
[----:B------:R-:W-:Y:S01]  /*5210*/  FADD.FTZ R12, R196, R5 ;  /* 0x00000005c40c7221 */ /* 0x000fe20000010000 */
[----:B------:R-:W-:-:S03]  /*5220*/  F2FP.BF16.F32.PACK_AB R167, R191, R167 ;  /* 0x000000a7bfa7723e */ /* 0x000fc600000010ff */
[----:B------:R-:W-:Y:S02]  /*5230*/  FADD.FTZ R5, R197, R12 ;  /* 0x0000000cc5057221 */ /* 0x000fe40000010000 */
[----:B------:R-:W4:Y:S01]  /*5240*/  MUFU.EX2 R171, R198 ;  /* 0x000000c600ab7308 */ /* 0x000f220000000800 */
[----:B--2---:R-:W-:-:S07]  /*5250*/  FADD.FTZ R6, R169, R6 ;  /* 0x00000006a9067221 */ /* 0x004fce0000010000 */
[----:B------:R-:W2:Y:S01]  /*5260*/  MUFU.EX2 R10, R11 ;  /* 0x0000000b000a7308 */ /* 0x000ea20000000800 */
[C---:B---3--:R-:W-:Y:S01]  /*5270*/  FADD.FTZ R6, R195.reuse, R6 ;  /* 0x00000006c3067221 */ /* 0x048fe20000010000 */
[----:B------:R-:W-:-:S03]  /*5280*/  F2FP.BF16.F32.PACK_AB R169, R195, R169 ;  /* 0x000000a9c3a9723e */ /* 0x000fc600000010ff */
[----:B----4-:R-:W-:-:S04]  /*5290*/  FADD.FTZ R13, R171, R6 ;  /* 0x00000006ab0d7221 */ /* 0x010fc80000010000 */
[C---:B--2---:R-:W-:Y:S01]  /*52a0*/  FADD.FTZ R6, R10.reuse, R13 ;  /* 0x0000000d0a067221 */ /* 0x044fe20000010000 */
[----:B------:R-:W-:Y:S01]  /*52b0*/  F2FP.BF16.F32.PACK_AB R171, R10, R171 ;  /* 0x000000ab0aab723e */ /* 0x000fe200000010ff */
[----:B------:R-:W-:Y:S06]  /*52c0*/  @!P0 BRA `(.L_x_404) ;  /* 0x0000000000048947 */ /* 0x000fec0003800000 */
[----:B------:R-:W-:Y:S01]  /*52d0*/  BPT.TRAP 0x1 ;  /* 0x000000040000795c */ /* 0x000fe20000300000 */
.L_x_404:
[----:B------:R2:W3:Y:S01]  /*52e0*/  SYNCS.PHASECHK.TRANS64.TRYWAIT P1, [UR25+0x22850], R7 ;  /* 0x02285007ff0075a7 */ /* 0x0004e20008020159 */
[----:B------:R-:W-:Y:S05]  /*52f0*/  @!P0 BRA `(.L_x_405) ;  /* 0x0000000000048947 */ /* 0x000fea0003800000 */
[----:B------:R-:W-:Y:S01]  /*5300*/  BPT.TRAP 0x1 ;  /* 0x000000040000795c */ /* 0x000fe20000300000 */
.L_x_405:
[----:B---3--:R-:W-:Y:S05]  /*5310*/  @P1 BRA `(.L_x_406) ;  /* 0x0000000000081947 */ /* 0x008fea0003800000 */
[----:B------:R-:W3:Y:S02]  /*5320*/  SYNCS.PHASECHK.TRANS64.TRYWAIT P1, [UR25+0x22850], R7 ;  /* 0x02285007ff0075a7 */ /* 0x000ee40008020159 */
[----:B---3--:R-:W-:Y:S05]  /*5330*/  @!P1 BRA `(.L_x_407) ;  /* 0x000000ac00ec9947 */ /* 0x008fea0003800000 */
.L_x_406:
[----:B---3--:R-:W3:Y:S01]  /*5340*/  S2R R8, SR_TID.X ;  /* 0x0000000000087919 */ /* 0x008ee20000002100 */
[----:B------:R-:W-:Y:S01]  /*5350*/  UIMAD UR11, UR37, 0xc00, UR21 ;  /* 0x00000c00250b78a4 */ /* 0x000fe2000f8e0215 */
[----:B------:R-:W-:-:S06]  /*5360*/  UMOV UR7, 0x40000040 ;  /* 0x4000004000077882 */ /* 0x000fcc0000000000 */
[----:B------:R-:W-:Y:S01]  /*5370*/  UMOV UR6, UR11 ;  /* 0x0000000b00067c82 */ /* 0x000fe20008000000 */
[----:B---3--:R-:W-:-:S05]  /*5380*/  SHF.R.U32.HI R8, RZ, 0x7, R8 ;  /* 0x00000007ff087819 */ /* 0x008fca0000011608 */
[----:B0-2---:R-:W-:-:S05]  /*5390*/  VIADD R7, R8, 0x8 ;  /* 0x0000000808077836 */ /* 0x005fca0000000000 */
[----:B------:R0:W-:Y:S06]  /*53a0*/  BAR.SYNC.DEFER_BLOCKING R7, 0x100 ;  /* 0x000400070000751d */ /* 0x0001ec0000010000 */
[----:B------:R-:W-:-:S06]  /*53b0*/  WARPGROUP.ARRIVE ;  /* 0x00000000000079c5 */ /* 0x000fcc0000000000 */
        /* <DEDUP_REMOVED lines=32> */
[----:B0-----:R-:W-:Y:S05]  /*55c0*/  @!P0 BRA `(.L_x_408) ;  /* 0x0000000000048947 */ /* 0x001fea0003800000 */
[----:B------:R-:W-:Y:S01]  /*55d0*/  BPT.TRAP 0x1 ;  /* 0x000000040000795c */ /* 0x000fe20000300000 */
.L_x_408:
[----:B------:R-:W-:Y:S01]  /*55e0*/  UIADD3 UR25, UR25, 0x22860, URZ ;  /* 0x0002286019197890 */ /* 0x000fe2000fffe03f */
[----:B------:R-:W-:Y:S01]  /*55f0*/  PLOP3.LUT P1, PT, PT, PT, UP0, 0x80, 0x0 ;  /* 0x000000000000781c */ /* 0x000fe20003f2f008 */
[----:B------:R-:W-:Y:S02]  /*5600*/  IMAD.MOV.U32 R9, RZ, RZ, R4 ;  /* 0x000000ffff097224 */ /* 0x000fe400078e0004 */
[----:B------:R-:W-:Y:S01]  /*5610*/  UPRMT UR25, UR24, 0x654, UR25 ;  /* 0x0000065418197896 */ /* 0x000fe20008000019 */
[----:B------:R-:W-:-:S08]  /*5620*/  IMAD.MOV.U32 R8, RZ, RZ, R3 ;  /* 0x000000ffff087224 */ /* 0x000fd000078e0003 */
[----:B------:R-:W-:Y:S01]  /*5630*/  SYNCS.ARRIVE.TRANS64.RED.A1T0 RZ, [UR25], RZ ;  /* 0x000000ffffff79a7 */ /* 0x000fe20008100419 */
[----:B------:R-:W-:Y:S05]  /*5640*/  @P1 BRA `(.L_x_409) ;  /* 0xffffffe000ac1947 */ /* 0x000fea000383ffff */
.L_x_398:
[----:B------:R-:W0:Y:S01]  /*5650*/  SHFL.BFLY PT, R8, R5, 0x2, 0x1f ;  /* 0x0c401f0005087f89 */ /* 0x000e2200000e0000 */
[----:B------:R-:W-:Y:S01]  /*5660*/  UIADD3 UR37, UR37, 0x1, URZ ;  /* 0x0000000125257890 */ /* 0x000fe2000fffe03f */
[----:B------:R1:W-:Y:S06]  /*5670*/  BAR.ARV R0, 0x100 ;  /* 0x000400000000751d */ /* 0x0003ec0000002000 */
[----:B------:R-:W-:Y:S02]  /*5680*/  UISETP.NE.AND UP0, UPT, UR37, 0x2, UPT ;  /* 0x000000022500788c */ /* 0x000fe4000bf05270 */
[----:B------:R-:W-:Y:S06]  /*5690*/  BAR.ARV 0x8, 0x180 ;  /* 0x0206000000007b1d */ /* 0x000fec0000002000 */
[----:B-1----:R-:W-:Y:S01]  /*56a0*/  IMAD.MOV.U32 R0, RZ, RZ, -0x800000 ;  /* 0xff800000ff007424 */ /* 0x002fe200078e00ff */
[----:B------:R-:W-:Y:S01]  /*56b0*/  USEL UR4, URZ, 0x1, UP0 ;  /* 0x000000013f047887 */ /* 0x000fe20008000000 */
[----:B------:R-:W1:Y:S01]  /*56c0*/  SHFL.BFLY PT, R7, R6, 0x2, 0x1f ;  /* 0x0c401f0006077f89 */ /* 0x000e6200000e0000 */
[----:B------:R-:W-:Y:S01]  /*56d0*/  PLOP3.LUT P0, PT, PT, PT, PT, 0x8, 0x0 ;  /* 0x000000000000781c */ /* 0x000fe20003f0e170 */
[----:B------:R-:W-:Y:S01]  /*56e0*/  UIADD3 UR46, UR46, 0x1, URZ ;  /* 0x000000012e2e7890 */ /* 0x000fe2000fffe03f */
[----:B0-23--:R-:W-:Y:S01]  /*56f0*/  FADD.FTZ R9, R8, R5 ;  /* 0x0000000508097221 */ /* 0x00dfe20000010000 */
[----:B------:R-:W-:Y:S01]  /*5700*/  IMAD.MOV.U32 R5, RZ, RZ, RZ ;  /* 0x000000ffff057224 */ /* 0x000fe200078e00ff */
[----:B------:R-:W-:-:S02]  /*5710*/  USEL UR37, UR37, URZ, UP0 ;  /* 0x0000003f25257287 */ /* 0x000fc40008000000 */
[----:B------:R-:W-:Y:S01]  /*5720*/  ULOP3.LUT UR36, UR36, UR4, URZ, 0x3c, !UPT ;  /* 0x0000000424247292 */ /* 0x000fe2000f8e3c3f */
[----:B------:R-:W0:Y:S01]  /*5730*/  SHFL.BFLY PT, R8, R9, 0x1, 0x1f ;  /* 0x0c201f0009087f89 */ /* 0x000e2200000e0000 */
[----:B-1----:R-:W-:-:S05]  /*5740*/  FADD.FTZ R10, R7, R6 ;  /* 0x00000006070a7221 */ /* 0x002fca0000010000 */
[----:B------:R-:W1:Y:S01]  /*5750*/  SHFL.BFLY PT, R7, R10, 0x1, 0x1f ;  /* 0x0c201f000a077f89 */ /* 0x000e6200000e0000 */
[----:B0-----:R-:W-:Y:S01]  /*5760*/  FADD.FTZ R11, R9, R8 ;  /* 0x00000008090b7221 */ /* 0x001fe20000010000 */
[----:B------:R-:W-:Y:S02]  /*5770*/  IMAD.MOV.U32 R8, RZ, RZ, RZ ;  /* 0x000000ffff087224 */ /* 0x000fe400078e00ff */
[----:B------:R-:W-:Y:S02]  /*5780*/  IMAD.U32 R9, RZ, RZ, UR10 ;  /* 0x0000000aff097e24 */ /* 0x000fe4000f8e00ff */
[----:B------:R-:W-:-:S13]  /*5790*/  FSETP.NE.FTZ.AND P1, PT, R11, RZ, PT ;  /* 0x000000ff0b00720b */ /* 0x000fda0003f35000 */
[----:B------:R-:W0:Y:S01]  /*57a0*/  @P1 MUFU.RCP R8, R11 ;  /* 0x0000000b00081308 */ /* 0x000e220000001000 */
[----:B------:R-:W-:Y:S01]  /*57b0*/  @P1 FMUL.FTZ R9, R9, 0.69314718246459960938 ;  /* 0x3f31721809091820 */ /* 0x000fe20000410000 */
[----:B-1----:R-:W-:-:S05]  /*57c0*/  FADD.FTZ R6, R10, R7 ;  /* 0x000000070a067221 */ /* 0x002fca0000010000 */
[----:B------:R-:W-:Y:S01]  /*57d0*/  FSETP.NE.FTZ.AND P2, PT, R6, RZ, PT ;  /* 0x000000ff0600720b */ /* 0x000fe20003f55000 */
[----:B------:R-:W1:Y:S01]  /*57e0*/  @P1 MUFU.LG2 R7, R11 ;  /* 0x0000000b00071308 */ /* 0x000e620000000c00 */
[-C--:B0-----:R-:W-:Y:S01]  /*57f0*/  FMUL.FTZ R24, R24, R8.reuse ;  /* 0x0000000818187220 */ /* 0x081fe20000410000 */
[-C--:B------:R-:W-:Y:S01]  /*5800*/  FMUL.FTZ R25, R25, R8.reuse ;  /* 0x0000000819197220 */ /* 0x080fe20000410000 */
[----:B------:R-:W-:-:S09]  /*5810*/  FMUL.FTZ R28, R28, R8 ;  /* 0x000000081c1c7220 */ /* 0x000fd20000410000 */
[----:B------:R-:W0:Y:S01]  /*5820*/  @P2 MUFU.LG2 R10, R6 ;  /* 0x00000006000a2308 */ /* 0x000e220000000c00 */
[-C--:B------:R-:W-:Y:S01]  /*5830*/  FMUL.FTZ R29, R29, R8.reuse ;  /* 0x000000081d1d7220 */ /* 0x080fe20000410000 */
[-C--:B------:R-:W-:Y:S01]  /*5840*/  FMUL.FTZ R32, R32, R8.reuse ;  /* 0x0000000820207220 */ /* 0x080fe20000410000 */
[-C--:B------:R-:W-:Y:S01]  /*5850*/  FMUL.FTZ R33, R33, R8.reuse ;  /* 0x0000000821217220 */ /* 0x080fe20000410000 */
[-C--:B------:R-:W-:Y:S01]  /*5860*/  FMUL.FTZ R36, R36, R8.reuse ;  /* 0x0000000824247220 */ /* 0x080fe20000410000 */
[-C--:B------:R-:W-:Y:S01]  /*5870*/  FMUL.FTZ R37, R37, R8.reuse ;  /* 0x0000000825257220 */ /* 0x080fe20000410000 */
[-C--:B------:R-:W-:Y:S01]  /*5880*/  FMUL.FTZ R40, R40, R8.reuse ;  /* 0x0000000828287220 */ /* 0x080fe20000410000 */
[-C--:B------:R-:W-:Y:S01]  /*5890*/  FMUL.FTZ R41, R41, R8.reuse ;  /* 0x0000000829297220 */ /* 0x080fe20000410000 */
[----:B------:R2:W3:Y:S01]  /*58a0*/  @P2 MUFU.RCP R5, R6 ;  /* 0x0000000600052308 */ /* 0x0004e20000001000 */
        /* <DEDUP_REMOVED lines=54> */
[----:B------:R-:W-:-:S02]  /*5c10*/  IMAD.U32 R8, RZ, RZ, UR10 ;  /* 0x0000000aff087e24 */ /* 0x000fc4000f8e00ff */
[----:B-1----:R-:W-:Y:S01]  /*5c20*/  @P1 FMUL.FTZ R7, R7, 0.69314718246459960938 ;  /* 0x3f31721807071820 */ /* 0x002fe20000410000 */
[----:B0-----:R-:W-:Y:S01]  /*5c30*/  @P2 FMUL.FTZ R10, R10, 0.69314718246459960938 ;  /* 0x3f3172180a0a2820 */ /* 0x001fe20000410000 */
[----:B--2---:R-:W-:Y:S02]  /*5c40*/  IMAD.MOV.U32 R6, RZ, RZ, -0x800000 ;  /* 0xff800000ff067424 */ /* 0x004fe400078e00ff */
[----:B------:R-:W-:Y:S01]  /*5c50*/  @P2 FMUL.FTZ R8, R8, 0.69314718246459960938 ;  /* 0x3f31721808082820 */ /* 0x000fe20000410000 */
[-C--:B---3--:R-:W-:Y:S01]  /*5c60*/  FMUL.FTZ R26, R26, R5.reuse ;  /* 0x000000051a1a7220 */ /* 0x088fe20000410000 */
        /* <DEDUP_REMOVED lines=65> */
.L_x_385:
[----:B------:R-:W0:Y:S08]  /*6080*/  S2UR UR4, SR_CgaCtaId ;  /* 0x00000000000479c3 */ /* 0x000e300000008800 */
[----:B------:R-:W-:Y:S06]  /*6090*/  BAR.SYNC.DEFER_BLOCKING 0x5, 0x180 ;  /* 0x0146000000007b1d */ /* 0x000fec0000010000 */
[----:B------:R-:W-:Y:S01]  /*60a0*/  UMOV UR8, 0x400 ;  /* 0x0000040000087882 */ /* 0x000fe20000000000 */
[----:B------:R-:W-:Y:S01]  /*60b0*/  BSSY B0, `(.L_x_410) ;  /* 0x000047f000007945 */ /* 0x000fe20003800000 */
[----:B0-----:R-:W-:-:S09]  /*60c0*/  ULEA UR8, UR4, UR8, 0x18 ;  /* 0x0000000804087291 */ /* 0x001fd2000f8ec03f */
[----:B------:R-:W0:Y:S02]  /*60d0*/  LDS.128 R8, [UR8+0x228d0] ;  /* 0x0228d008ff087984 */ /* 0x000e240008000c00 */
[----:B0-----:R-:W-:Y:S02]  /*60e0*/  R2UR UR6, R9 ;  /* 0x00000000090672ca */ /* 0x001fe400000e0000 */
[----:B------:R-:W-:Y:S02]  /*60f0*/  R2UR UR5, R10 ;  /* 0x000000000a0572ca */ /* 0x000fe400000e0000 */
[----:B------:R-:W-:Y:S01]  /*6100*/  R2UR UR7, R11 ;  /* 0x000000000b0772ca */ /* 0x000fe200000e0000 */
[----:B------:R-:W-:Y:S06]  /*6110*/  BAR.ARV 0x4, 0x180 ;  /* 0x0106000000007b1d */ /* 0x000fec0000002000 */
[----:B------:R-:W-:Y:S08]  /*6120*/  @P0 BRA `(.L_x_411) ;  /* 0x0000003800000947 */ /* 0x000ff00003800000 */
[----:B------:R-:W2:Y:S01]  /*6130*/  LDL R3, [R1+0x30] ;  /* 0x0000300001037983 */ /* 0x000ea20000100800 */
[----:B------:R-:W0:Y:S01]  /*6140*/  S2UR UR4, SR_SWINHI ;  /* 0x00000000000479c3 */ /* 0x000e220000002f00 */
[----:B------:R-:W-:Y:S01]  /*6150*/  IMAD.MOV.U32 R4, RZ, RZ, 0x2 ;  /* 0x00000002ff047424 */ /* 0x000fe200078e00ff */
[----:B------:R-:W-:Y:S01]  /*6160*/  F2FP.BF16.F32.PACK_AB R10, R29, R28 ;  /* 0x0000001c1d0a723e */ /* 0x000fe200000010ff */
[----:B------:R-:W-:Y:S01]  /*6170*/  ULDC.64 UR14, c[0x0][0xc00] ;  /* 0x00030000000e7ab9 */ /* 0x000fe20000000a00 */
[----:B------:R-:W3:Y:S01]  /*6180*/  LDL R176, [R1+0x2c] ;  /* 0x00002c0001b07983 */ /* 0x000ee20000100800 */
[----:B------:R-:W-:Y:S01]  /*6190*/  UMOV UR10, UR8 ;  /* 0x00000008000a7c82 */ /* 0x000fe20008000000 */
[----:B0-----:R-:W-:Y:S01]  /*61a0*/  UMOV UR11, UR4 ;  /* 0x00000004000b7c82 */ /* 0x001fe20008000000 */
[----:B------:R-:W-:Y:S02]  /*61b0*/  F2FP.BF16.F32.PACK_AB R11, R31, R30 ;  /* 0x0000001e1f0b723e */ /* 0x000fe400000010ff */
[----:B------:R-:W-:-:S02]  /*61c0*/  F2FP.BF16.F32.PACK_AB R14, R37, R36 ;  /* 0x00000024250e723e */ /* 0x000fc400000010ff */
[----:B------:R-:W-:Y:S01]  /*61d0*/  F2FP.BF16.F32.PACK_AB R15, R39, R38 ;  /* 0x00000026270f723e */ /* 0x000fe200000010ff */
[----:B------:R-:W-:Y:S02]  /*61e0*/  USHF.L.U32 UR4, UR39, 0x2, URZ ;  /* 0x0000000227047899 */ /* 0x000fe4000800063f */
[----:B------:R-:W-:Y:S02]  /*61f0*/  USHF.L.U64.HI UR16, UR39, 0x2, UR40 ;  /* 0x0000000227107899 */ /* 0x000fe40008010228 */
[----:B------:R-:W-:-:S04]  /*6200*/  UIADD3 UR9, UP0, UR4, UR14, URZ ;  /* 0x0000000e04097290 */ /* 0x000fc8000ff1e03f */
[----:B------:R-:W-:Y:S01]  /*6210*/  UIADD3.X UR12, UR16, UR15, URZ, UP0, !UPT ;  /* 0x0000000f100c7290 */ /* 0x000fe200087fe43f */
[----:B------:R-:W-:Y:S01]  /*6220*/  BAR.SYNC.DEFER_BLOCKING 0x1, 0x100 ;  /* 0x0044000000007b1d */ /* 0x000fe20000010000 */
[----:B--2---:R-:W-:-:S03]  /*6230*/  IMAD.WIDE R4, R3, R4, UR10 ;  /* 0x0000000a03047e25 */ /* 0x004fc6000f8e0204 */
[C---:B------:R-:W-:Y:S02]  /*6240*/  IADD3 R163, P0, R4.reuse, 0x40, RZ ;  /* 0x0000004004a37810 */ /* 0x040fe40007f1e0ff */
[C---:B------:R-:W-:Y:S02]  /*6250*/  IADD3 R13, P1, R4.reuse, 0x20, RZ ;  /* 0x00000020040d7810 */ /* 0x040fe40007f3e0ff */
[----:B------:R-:W-:Y:S02]  /*6260*/  LOP3.LUT R162, R163, 0x380, RZ, 0xc0, !PT ;  /* 0x00000380a3a27812 */ /* 0x000fe400078ec0ff */
[----:B------:R-:W-:Y:S02]  /*6270*/  LOP3.LUT R12, R13, 0x380, RZ, 0xc0, !PT ;  /* 0x000003800d0c7812 */ /* 0x000fe400078ec0ff */
[----:B------:R-:W-:Y:S02]  /*6280*/  LOP3.LUT R9, R4, 0x380, RZ, 0xc0, !PT ;  /* 0x0000038004097812 */ /* 0x000fe400078ec0ff */
[----:B------:R-:W-:-:S02]  /*6290*/  SHF.R.U64 R162, R162, 0x3, RZ ;  /* 0x00000003a2a27819 */ /* 0x000fc400000012ff */
[C---:B------:R-:W-:Y:S02]  /*62a0*/  IADD3 R171, P5, R4.reuse, 0x4040, RZ ;  /* 0x0000404004ab7810 */ /* 0x040fe40007fbe0ff */
[C---:B------:R-:W-:Y:S02]  /*62b0*/  IADD3 R167, P3, R4.reuse, 0x4000, RZ ;  /* 0x0000400004a77810 */ /* 0x040fe40007f7e0ff */
[----:B------:R-:W-:Y:S02]  /*62c0*/  IADD3 R153, P2, R4, 0x4060, RZ ;  /* 0x0000406004997810 */ /* 0x000fe40007f5e0ff */
[----:B------:R-:W-:Y:S02]  /*62d0*/  SHF.R.U64 R12, R12, 0x3, RZ ;  /* 0x000000030c0c7819 */ /* 0x000fe400000012ff */
[----:B------:R-:W-:Y:S02]  /*62e0*/  IADD3 R165, P4, R4, 0x60, RZ ;  /* 0x0000006004a57810 */ /* 0x000fe40007f9e0ff */
[----:B------:R-:W-:-:S02]  /*62f0*/  SHF.R.U64 R9, R9, 0x3, RZ ;  /* 0x0000000309097819 */ /* 0x000fc400000012ff */
[----:B------:R-:W-:Y:S01]  /*6300*/  LOP3.LUT R162, R162, R163, RZ, 0x3c, !PT ;  /* 0x000000a3a2a27212 */ /* 0x000fe200078e3cff */
[----:B------:R-:W-:Y:S01]  /*6310*/  IMAD.X R163, RZ, RZ, R5, P0 ;  /* 0x000000ffffa37224 */ /* 0x000fe200000e0605 */
[C---:B------:R-:W-:Y:S02]  /*6320*/  IADD3 R169, P6, R4.reuse, 0x4020, RZ ;  /* 0x0000402004a97810 */ /* 0x040fe40007fde0ff */
[----:B------:R-:W-:Y:S02]  /*6330*/  LOP3.LUT R170, R171, 0x380, RZ, 0xc0, !PT ;  /* 0x00000380abaa7812 */ /* 0x000fe400078ec0ff */
[----:B------:R-:W-:Y:S02]  /*6340*/  LOP3.LUT R166, R167, 0x380, RZ, 0xc0, !PT ;  /* 0x00000380a7a67812 */ /* 0x000fe400078ec0ff */
[----:B------:R-:W-:Y:S02]  /*6350*/  LOP3.LUT R152, R153, 0x380, RZ, 0xc0, !PT ;  /* 0x0000038099987812 */ /* 0x000fe400078ec0ff */
[----:B------:R-:W-:-:S02]  /*6360*/  IADD3 R155, P0, R4, 0x8020, RZ ;  /* 0x00008020049b7810 */ /* 0x000fc40007f1e0ff */
[----:B------:R-:W-:Y:S01]  /*6370*/  LOP3.LUT R12, R12, R13, RZ, 0x3c, !PT ;  /* 0x0000000d0c0c7212 */ /* 0x000fe200078e3cff */
[--C-:B------:R-:W-:Y:S01]  /*6380*/  IMAD.X R13, RZ, RZ, R5.reuse, P1 ;  /* 0x000000ffff0d7224 */ /* 0x100fe200008e0605 */
[----:B------:R-:W-:Y:S02]  /*6390*/  LOP3.LUT R164, R165, 0x380, RZ, 0xc0, !PT ;  /* 0x00000380a5a47812 */ /* 0x000fe400078ec0ff */
[----:B------:R-:W-:Y:S01]  /*63a0*/  LOP3.LUT R8, R9, R4, RZ, 0x3c, !PT ;  /* 0x0000000409087212 */ /* 0x000fe200078e3cff */
[----:B------:R-:W-:Y:S01]  /*63b0*/  IMAD.MOV.U32 R9, RZ, RZ, R5 ;  /* 0x000000ffff097224 */ /* 0x000fe200078e0005 */
[----:B------:R-:W-:Y:S02]  /*63c0*/  LOP3.LUT R168, R169, 0x380, RZ, 0xc0, !PT ;  /* 0x00000380a9a87812 */ /* 0x000fe400078ec0ff */
[----:B------:R-:W-:Y:S02]  /*63d0*/  SHF.R.U64 R170, R170, 0x3, RZ ;  /* 0x00000003aaaa7819 */ /* 0x000fe400000012ff */
[----:B------:R-:W-:-:S02]  /*63e0*/  IADD3 R173, P1, R4, 0x8000, RZ ;  /* 0x0000800004ad7810 */ /* 0x000fc40007f3e0ff */
[----:B------:R-:W-:Y:S02]  /*63f0*/  SHF.R.U64 R166, R166, 0x3, RZ ;  /* 0x00000003a6a67819 */ /* 0x000fe400000012ff */
[----:B------:R-:W-:Y:S02]  /*6400*/  SHF.R.U64 R152, R152, 0x3, RZ ;  /* 0x0000000398987819 */ /* 0x000fe400000012ff */
[----:B------:R-:W-:Y:S02]  /*6410*/  LOP3.LUT R154, R155, 0x380, RZ, 0xc0, !PT ;  /* 0x000003809b9a7812 */ /* 0x000fe400078ec0ff */
[----:B------:R-:W-:Y:S02]  /*6420*/  SHF.R.U64 R164, R164, 0x3, RZ ;  /* 0x00000003a4a47819 */ /* 0x000fe400000012ff */
[----:B------:R-:W-:Y:S02]  /*6430*/  SHF.R.U64 R168, R168, 0x3, RZ ;  /* 0x00000003a8a87819 */ /* 0x000fe400000012ff */
[----:B------:R-:W-:-:S02]  /*6440*/  MOV R7, R8 ;  /* 0x0000000800077202 */ /* 0x000fc40000000f00 */
[----:B------:R-:W-:Y:S01]  /*6450*/  LOP3.LUT R170, R170, R171, RZ, 0x3c, !PT ;  /* 0x000000abaaaa7212 */ /* 0x000fe200078e3cff */
[--C-:B------:R-:W-:Y:S01]  /*6460*/  IMAD.X R171, RZ, RZ, R5.reuse, P5 ;  /* 0x000000ffffab7224 */ /* 0x100fe200028e0605 */
[----:B------:R-:W-:Y:S02]  /*6470*/  LOP3.LUT R172, R173, 0x380, RZ, 0xc0, !PT ;  /* 0x00000380adac7812 */ /* 0x000fe400078ec0ff */
[----:B------:R-:W-:Y:S01]  /*6480*/  LOP3.LUT R166, R166, R167, RZ, 0x3c, !PT ;  /* 0x000000a7a6a67212 */ /* 0x000fe200078e3cff */
[--C-:B------:R-:W-:Y:S01]  /*6490*/  IMAD.X R167, RZ, RZ, R5.reuse, P3 ;  /* 0x000000ffffa77224 */ /* 0x100fe200018e0605 */
[----:B------:R-:W-:Y:S02]  /*64a0*/  F2FP.BF16.F32.PACK_AB R8, R25, R24 ;  /* 0x000000181908723e */ /* 0x000fe400000010ff */
[----:B------:R-:W-:Y:S02]  /*64b0*/  F2FP.BF16.F32.PACK_AB R9, R27, R26 ;  /* 0x0000001a1b09723e */ /* 0x000fe400000010ff */
[----:B------:R-:W-:Y:S01]  /*64c0*/  LOP3.LUT R152, R152, R153, RZ, 0x3c, !PT ;  /* 0x0000009998987212 */ /* 0x000fe200078e3cff */
[----:B------:R-:W-:Y:S01]  /*64d0*/  IMAD.X R153, RZ, RZ, R5, P2 ;  /* 0x000000ffff997224 */ /* 0x000fe200010e0605 */
[----:B------:R-:W-:-:S02]  /*64e0*/  MOV R3, R12 ;  /* 0x0000000c00037202 */ /* 0x000fc40000000f00 */
[----:B------:R-:W-:Y:S02]  /*64f0*/  SHF.R.U64 R154, R154, 0x3, RZ ;  /* 0x000000039a9a7819 */ /* 0x000fe400000012ff */
[----:B------:R-:W-:Y:S01]  /*6500*/  LOP3.LUT R164, R164, R165, RZ, 0x3c, !PT ;  /* 0x000000a5a4a47212 */ /* 0x000fe200078e3cff */
[--C-:B------:R-:W-:Y:S01]  /*6510*/  IMAD.X R165, RZ, RZ, R5.reuse, P4 ;  /* 0x000000ffffa57224 */ /* 0x100fe200020e0605 */
[----:B------:R-:W-:Y:S02]  /*6520*/  F2FP.BF16.F32.PACK_AB R12, R33, R32 ;  /* 0x00000020210c723e */ /* 0x000fe400000010ff */
[----:B------:R-:W-:Y:S02]  /*6530*/  F2FP.BF16.F32.PACK_AB R13, R35, R34 ;  /* 0x00000022230d723e */ /* 0x000fe400000010ff */
[----:B------:R-:W-:Y:S02]  /*6540*/  IADD3 R21, P5, R4, 0xc020, RZ ;  /* 0x0000c02004157810 */ /* 0x000fe40007fbe0ff */
[----:B------:R-:W-:Y:S01]  /*6550*/  LOP3.LUT R168, R168, R169, RZ, 0x3c, !PT ;  /* 0x000000a9a8a87212 */ /* 0x000fe200078e3cff */
[----:B------:R-:W-:Y:S01]  /*6560*/  IMAD.X R169, RZ, RZ, R5, P6 ;  /* 0x000000ffffa97224 */ /* 0x000fe200030e0605 */
[----:B------:R-:W-:-:S02]  /*6570*/  IADD3 R159, P3, R4, 0x8060, RZ ;  /* 0x00008060049f7810 */ /* 0x000fc40007f7e0ff */
[----:B------:R-:W-:Y:S02]  /*6580*/  IADD3 R157, P2, R4, 0xc040, RZ ;  /* 0x0000c040049d7810 */ /* 0x000fe40007f5e0ff */
[----:B------:R-:W-:Y:S02]  /*6590*/  SHF.R.U64 R172, R172, 0x3, RZ ;  /* 0x00000003acac7819 */ /* 0x000fe400000012ff */
[----:B------:R-:W-:Y:S01]  /*65a0*/  IADD3 R175, P4, R4, 0x8040, RZ ;  /* 0x0000804004af7810 */ /* 0x000fe20007f9e0ff */
[----:B------:R0:W-:Y:S01]  /*65b0*/  STSM.16.M88.4 [R7], R8 ;  /* 0x0000000807007844 */ /* 0x0001e20000000200 */
[----:B------:R-:W-:Y:S01]  /*65c0*/  LOP3.LUT R154, R154, R155, RZ, 0x3c, !PT ;  /* 0x0000009b9a9a7212 */ /* 0x000fe200078e3cff */
[----:B------:R-:W-:Y:S01]  /*65d0*/  IMAD.X R155, RZ, RZ, R5, P0 ;  /* 0x000000ffff9b7224 */ /* 0x000fe200000e0605 */
[----:B------:R-:W-:Y:S01]  /*65e0*/  IADD3 R161, P6, R4, 0xc000, RZ ;  /* 0x0000c00004a17810 */ /* 0x000fe20007fde0ff */
[----:B------:R1:W-:Y:S01]  /*65f0*/  STSM.16.M88.4 [R3], R12 ;  /* 0x0000000c03007844 */ /* 0x0003e20000000200 */
[----:B------:R-:W-:-:S02]  /*6600*/  LOP3.LUT R20, R21, 0x380, RZ, 0xc0, !PT ;  /* 0x0000038015147812 */ /* 0x000fc400078ec0ff */
[----:B------:R-:W-:Y:S02]  /*6610*/  LOP3.LUT R158, R159, 0x380, RZ, 0xc0, !PT ;  /* 0x000003809f9e7812 */ /* 0x000fe400078ec0ff */
[----:B------:R-:W-:Y:S02]  /*6620*/  LOP3.LUT R156, R157, 0x380, RZ, 0xc0, !PT ;  /* 0x000003809d9c7812 */ /* 0x000fe400078ec0ff */
[----:B------:R-:W-:Y:S02]  /*6630*/  MOV R163, R162 ;  /* 0x000000a200a37202 */ /* 0x000fe40000000f00 */
[----:B------:R-:W-:Y:S01]  /*6640*/  LOP3.LUT R172, R172, R173, RZ, 0x3c, !PT ;  /* 0x000000adacac7212 */ /* 0x000fe200078e3cff */
[----:B------:R-:W-:Y:S01]  /*6650*/  IMAD.X R173, RZ, RZ, R5, P1 ;  /* 0x000000ffffad7224 */ /* 0x000fe200008e0605 */
[----:B------:R-:W-:Y:S02]  /*6660*/  LOP3.LUT R174, R175, 0x380, RZ, 0xc0, !PT ;  /* 0x00000380afae7812 */ /* 0x000fe400078ec0ff */
[----:B0-----:R-:W-:-:S02]  /*6670*/  F2FP.BF16.F32.PACK_AB R8, R41, R40 ;  /* 0x000000282908723e */ /* 0x001fc400000010ff */
[----:B------:R-:W-:Y:S02]  /*6680*/  F2FP.BF16.F32.PACK_AB R9, R43, R42 ;  /* 0x0000002a2b09723e */ /* 0x000fe400000010ff */
[----:B------:R-:W-:Y:S02]  /*6690*/  F2FP.BF16.F32.PACK_AB R10, R45, R44 ;  /* 0x0000002c2d0a723e */ /* 0x000fe400000010ff */
[----:B------:R-:W-:Y:S02]  /*66a0*/  F2FP.BF16.F32.PACK_AB R11, R47, R46 ;  /* 0x0000002e2f0b723e */ /* 0x000fe400000010ff */
[----:B------:R-:W-:Y:S02]  /*66b0*/  MOV R164, R164 ;  /* 0x000000a400a47202 */ /* 0x000fe40000000f00 */
[----:B-1----:R-:W-:Y:S02]  /*66c0*/  F2FP.BF16.F32.PACK_AB R12, R49, R48 ;  /* 0x00000030310c723e */ /* 0x002fe400000010ff */
[----:B------:R-:W-:-:S02]  /*66d0*/  F2FP.BF16.F32.PACK_AB R13, R51, R50 ;  /* 0x00000032330d723e */ /* 0x000fc400000010ff */
[----:B------:R-:W-:Y:S02]  /*66e0*/  F2FP.BF16.F32.PACK_AB R14, R53, R52 ;  /* 0x00000034350e723e */ /* 0x000fe400000010ff */
[----:B------:R-:W-:Y:S02]  /*66f0*/  F2FP.BF16.F32.PACK_AB R15, R55, R54 ;  /* 0x00000036370f723e */ /* 0x000fe400000010ff */
[----:B------:R-:W-:Y:S02]  /*6700*/  LOP3.LUT R160, R161, 0x380, RZ, 0xc0, !PT ;  /* 0x00000380a1a07812 */ /* 0x000fe400078ec0ff */
[----:B------:R-:W-:Y:S02]  /*6710*/  SHF.R.U64 R20, R20, 0x3, RZ ;  /* 0x0000000314147819 */ /* 0x000fe400000012ff */
[----:B------:R-:W-:Y:S01]  /*6720*/  IADD3 R3, P1, R4, 0xc060, RZ ;  /* 0x0000c06004037810 */ /* 0x000fe20007f3e0ff */
[----:B------:R0:W-:Y:S01]  /*6730*/  STSM.16.M88.4 [R163], R8 ;  /* 0x00000008a3007844 */ /* 0x0001e20000000200 */
[----:B------:R-:W-:-:S02]  /*6740*/  SHF.R.U64 R158, R158, 0x3, RZ ;  /* 0x000000039e9e7819 */ /* 0x000fc400000012ff */
[----:B------:R-:W-:Y:S02]  /*6750*/  SHF.R.U64 R156, R156, 0x3, RZ ;  /* 0x000000039c9c7819 */ /* 0x000fe400000012ff */
[----:B------:R-:W-:Y:S02]  /*6760*/  MOV R162, R152 ;  /* 0x0000009800a27202 */ /* 0x000fe40000000f00 */
[----:B------:R-:W-:Y:S01]  /*6770*/  MOV R7, R154 ;  /* 0x0000009a00077202 */ /* 0x000fe20000000f00 */
[----:B------:R1:W-:Y:S01]  /*6780*/  STSM.16.M88.4 [R164], R12 ;  /* 0x0000000ca4007844 */ /* 0x0003e20000000200 */
[----:B------:R-:W-:Y:S02]  /*6790*/  SHF.R.U64 R174, R174, 0x3, RZ ;  /* 0x00000003aeae7819 */ /* 0x000fe400000012ff */
[----:B------:R-:W-:Y:S02]  /*67a0*/  MOV R166, R166 ;  /* 0x000000a600a67202 */ /* 0x000fe40000000f00 */
[----:B------:R-:W-:-:S02]  /*67b0*/  F2FP.BF16.F32.PACK_AB R152, R57, R56 ;  /* 0x000000383998723e */ /* 0x000fc400000010ff */
[----:B------:R-:W-:Y:S02]  /*67c0*/  F2FP.BF16.F32.PACK_AB R153, R59, R58 ;  /* 0x0000003a3b99723e */ /* 0x000fe400000010ff */
[----:B------:R-:W-:Y:S02]  /*67d0*/  F2FP.BF16.F32.PACK_AB R154, R61, R60 ;  /* 0x0000003c3d9a723e */ /* 0x000fe400000010ff */
[----:B------:R-:W-:Y:S02]  /*67e0*/  F2FP.BF16.F32.PACK_AB R155, R63, R62 ;  /* 0x0000003e3f9b723e */ /* 0x000fe400000010ff */
[----:B------:R-:W-:Y:S02]  /*67f0*/  SHF.R.U64 R160, R160, 0x3, RZ ;  /* 0x00000003a0a07819 */ /* 0x000fe400000012ff */
[----:B------:R-:W-:Y:S02]  /*6800*/  MOV R168, R168 ;  /* 0x000000a800a87202 */ /* 0x000fe40000000f00 */
[----:B0-----:R-:W-:-:S02]  /*6810*/  F2FP.BF16.F32.PACK_AB R8, R65, R64 ;  /* 0x000000404108723e */ /* 0x001fc400000010ff */
[----:B------:R-:W-:Y:S02]  /*6820*/  F2FP.BF16.F32.PACK_AB R9, R67, R66 ;  /* 0x000000424309723e */ /* 0x000fe400000010ff */
[----:B------:R-:W-:Y:S02]  /*6830*/  F2FP.BF16.F32.PACK_AB R10, R69, R68 ;  /* 0x00000044450a723e */ /* 0x000fe400000010ff */
[----:B------:R-:W-:Y:S02]  /*6840*/  F2FP.BF16.F32.PACK_AB R11, R71, R70 ;  /* 0x00000046470b723e */ /* 0x000fe400000010ff */
[----:B------:R-:W-:Y:S01]  /*6850*/  LOP3.LUT R20, R20, R21, RZ, 0x3c, !PT ;  /* 0x0000001514147212 */ /* 0x000fe200078e3cff */
[----:B------:R-:W-:Y:S01]  /*6860*/  IMAD.X R21, RZ, RZ, R5, P5 ;  /* 0x000000ffff157224 */ /* 0x000fe200028e0605 */
[----:B------:R-:W-:Y:S02]  /*6870*/  LOP3.LUT R4, R3, 0x380, RZ, 0xc0, !PT ;  /* 0x0000038003047812 */ /* 0x000fe400078ec0ff */
[----:B------:R-:W-:-:S02]  /*6880*/  MOV R170, R170 ;  /* 0x000000aa00aa7202 */ /* 0x000fc40000000f00 */
[----:B-1----:R-:W-:Y:S02]  /*6890*/  F2FP.BF16.F32.PACK_AB R12, R73, R72 ;  /* 0x00000048490c723e */ /* 0x002fe400000010ff */
[----:B------:R-:W-:Y:S02]  /*68a0*/  F2FP.BF16.F32.PACK_AB R13, R75, R74 ;  /* 0x0000004a4b0d723e */ /* 0x000fe400000010ff */
[----:B------:R-:W-:Y:S02]  /*68b0*/  F2FP.BF16.F32.PACK_AB R14, R77, R76 ;  /* 0x0000004c4d0e723e */ /* 0x000fe400000010ff */
[----:B------:R-:W-:Y:S02]  /*68c0*/  F2FP.BF16.F32.PACK_AB R15, R79, R78 ;  /* 0x0000004e4f0f723e */ /* 0x000fe400000010ff */
[----:B------:R-:W-:Y:S01]  /*68d0*/  LOP3.LUT R158, R158, R159, RZ, 0x3c, !PT ;  /* 0x0000009f9e9e7212 */ /* 0x000fe200078e3cff */
[--C-:B------:R-:W-:Y:S01]  /*68e0*/  IMAD.X R159, RZ, RZ, R5.reuse, P3 ;  /* 0x000000ffff9f7224 */ /* 0x100fe200018e0605 */
[----:B------:R-:W-:Y:S01]  /*68f0*/  LOP3.LUT R156, R156, R157, RZ, 0x3c, !PT ;  /* 0x0000009d9c9c7212 */ /* 0x000fe200078e3cff */
[--C-:B------:R-:W-:Y:S01]  /*6900*/  IMAD.X R157, RZ, RZ, R5.reuse, P2 ;  /* 0x000000ffff9d7224 */ /* 0x100fe200010e0605 */
[----:B------:R-:W-:Y:S01]  /*6910*/  LOP3.LUT R174, R174, R175, RZ, 0x3c, !PT ;  /* 0x000000afaeae7212 */ /* 0x000fe200078e3cff */
[--C-:B------:R-:W-:Y:S01]  /*6920*/  IMAD.X R175, RZ, RZ, R5.reuse, P4 ;  /* 0x000000ffffaf7224 */ /* 0x100fe200020e0605 */
[----:B------:R-:W-:Y:S01]  /*6930*/  LOP3.LUT R160, R160, R161, RZ, 0x3c, !PT ;  /* 0x000000a1a0a07212 */ /* 0x000fe200078e3cff */
[----:B------:R0:W-:Y:S01]  /*6940*/  STSM.16.M88.4 [R166], R152 ;  /* 0x00000098a6007844 */ /* 0x0001e20000000200 */
[----:B------:R-:W-:Y:S01]  /*6950*/  SHF.R.U64 R4, R4, 0x3, RZ ;  /* 0x0000000304047819 */ /* 0x000fe200000012ff */
[----:B------:R-:W-:Y:S01]  /*6960*/  IMAD.X R161, RZ, RZ, R5, P6 ;  /* 0x000000ffffa17224 */ /* 0x000fe200030e0605 */
[----:B------:R-:W-:Y:S01]  /*6970*/  F2FP.BF16.F32.PACK_AB R164, R81, R80 ;  /* 0x0000005051a4723e */ /* 0x000fe200000010ff */
[----:B------:R1:W-:Y:S01]  /*6980*/  STSM.16.M88.4 [R168], R8 ;  /* 0x00000008a8007844 */ /* 0x0003e20000000200 */
[----:B------:R-:W-:-:S02]  /*6990*/  F2FP.BF16.F32.PACK_AB R165, R83, R82 ;  /* 0x0000005253a5723e */ /* 0x000fc400000010ff */
[----:B------:R-:W-:Y:S01]  /*69a0*/  F2FP.BF16.F32.PACK_AB R167, R87, R86 ;  /* 0x0000005657a7723e */ /* 0x000fe200000010ff */
[----:B------:R2:W-:Y:S01]  /*69b0*/  STSM.16.M88.4 [R170], R12 ;  /* 0x0000000caa007844 */ /* 0x0005e20000000200 */
[----:B------:R-:W-:Y:S02]  /*69c0*/  MOV R172, R172 ;  /* 0x000000ac00ac7202 */ /* 0x000fe40000000f00 */
[----:B------:R-:W-:Y:S02]  /*69d0*/  F2FP.BF16.F32.PACK_AB R169, R91, R90 ;  /* 0x0000005a5ba9723e */ /* 0x000fe400000010ff */
[----:B------:R-:W-:Y:S02]  /*69e0*/  F2FP.BF16.F32.PACK_AB R171, R95, R94 ;  /* 0x0000005e5fab723e */ /* 0x000fe400000010ff */
[----:B0-----:R-:W-:Y:S02]  /*69f0*/  F2FP.BF16.F32.PACK_AB R166, R85, R84 ;  /* 0x0000005455a6723e */ /* 0x001fe400000010ff */
[----:B------:R-:W-:-:S02]  /*6a00*/  MOV R20, R20 ;  /* 0x0000001400147202 */ /* 0x000fc40000000f00 */
[----:B-1----:R-:W-:Y:S02]  /*6a10*/  F2FP.BF16.F32.PACK_AB R168, R89, R88 ;  /* 0x0000005859a8723e */ /* 0x002fe400000010ff */
[----:B------:R-:W-:Y:S02]  /*6a20*/  MOV R173, R158 ;  /* 0x0000009e00ad7202 */ /* 0x000fe40000000f00 */
[----:B--2---:R-:W-:Y:S02]  /*6a30*/  F2FP.BF16.F32.PACK_AB R170, R93, R92 ;  /* 0x0000005c5daa723e */ /* 0x004fe400000010ff */
[----:B------:R-:W-:Y:S02]  /*6a40*/  MOV R21, R156 ;  /* 0x0000009c00157202 */ /* 0x000fe40000000f00 */
[----:B------:R-:W-:Y:S02]  /*6a50*/  F2FP.BF16.F32.PACK_AB R152, R97, R96 ;  /* 0x000000606198723e */ /* 0x000fe400000010ff */
[----:B------:R-:W-:-:S02]  /*6a60*/  F2FP.BF16.F32.PACK_AB R153, R99, R98 ;  /* 0x000000626399723e */ /* 0x000fc400000010ff */
[----:B------:R-:W-:Y:S02]  /*6a70*/  F2FP.BF16.F32.PACK_AB R154, R101, R100 ;  /* 0x00000064659a723e */ /* 0x000fe400000010ff */
[----:B------:R-:W-:Y:S01]  /*6a80*/  F2FP.BF16.F32.PACK_AB R155, R103, R102 ;  /* 0x00000066679b723e */ /* 0x000fe200000010ff */
[----:B------:R-:W-:Y:S01]  /*6a90*/  IMAD.X R5, RZ, RZ, R5, P1 ;  /* 0x000000ffff057224 */ /* 0x000fe200008e0605 */
[----:B------:R-:W-:Y:S01]  /*6aa0*/  LOP3.LUT R4, R4, R3, RZ, 0x3c, !PT ;  /* 0x0000000304047212 */ /* 0x000fe200078e3cff */
[----:B------:R0:W-:Y:S01]  /*6ab0*/  STSM.16.M88.4 [R162], R164 ;  /* 0x000000a4a2007844 */ /* 0x0001e20000000200 */
[----:B------:R-:W-:Y:S02]  /*6ac0*/  MOV R174, R174 ;  /* 0x000000ae00ae7202 */ /* 0x000fe40000000f00 */
[----:B------:R-:W-:Y:S02]  /*6ad0*/  F2FP.BF16.F32.PACK_AB R156, R105, R104 ;  /* 0x00000068699c723e */ /* 0x000fe400000010ff */
[----:B------:R-:W-:-:S02]  /*6ae0*/  F2FP.BF16.F32.PACK_AB R157, R107, R106 ;  /* 0x0000006a6b9d723e */ /* 0x000fc400000010ff */
[----:B------:R-:W-:Y:S02]  /*6af0*/  F2FP.BF16.F32.PACK_AB R158, R109, R108 ;  /* 0x0000006c6d9e723e */ /* 0x000fe400000010ff */
[----:B------:R-:W-:Y:S02]  /*6b00*/  F2FP.BF16.F32.PACK_AB R159, R111, R110 ;  /* 0x0000006e6f9f723e */ /* 0x000fe400000010ff */
[----:B------:R-:W-:Y:S01]  /*6b10*/  MOV R3, R160 ;  /* 0x000000a000037202 */ /* 0x000fe20000000f00 */
[----:B------:R-:W-:Y:S01]  /*6b20*/  STSM.16.M88.4 [R172], R168 ;  /* 0x000000a8ac007844 */ /* 0x000fe20000000200 */
[----:B------:R-:W-:Y:S02]  /*6b30*/  F2FP.BF16.F32.PACK_AB R160, R113, R112 ;  /* 0x0000007071a0723e */ /* 0x000fe400000010ff */
[----:B------:R-:W-:Y:S02]  /*6b40*/  F2FP.BF16.F32.PACK_AB R161, R115, R114 ;  /* 0x0000007273a1723e */ /* 0x000fe400000010ff */
[----:B0-----:R-:W-:-:S02]  /*6b50*/  F2FP.BF16.F32.PACK_AB R162, R117, R116 ;  /* 0x0000007475a2723e */ /* 0x001fc400000010ff */
[----:B------:R-:W-:Y:S01]  /*6b60*/  F2FP.BF16.F32.PACK_AB R163, R119, R118 ;  /* 0x0000007677a3723e */ /* 0x000fe200000010ff */
[----:B------:R0:W-:Y:S01]  /*6b70*/  STSM.16.M88.4 [R7], R152 ;  /* 0x0000009807007844 */ /* 0x0001e20000000200 */
[----:B------:R-:W-:Y:S02]  /*6b80*/  F2FP.BF16.F32.PACK_AB R8, R121, R120 ;  /* 0x000000787908723e */ /* 0x000fe400000010ff */
[----:B------:R-:W-:Y:S02]  /*6b90*/  F2FP.BF16.F32.PACK_AB R9, R123, R122 ;  /* 0x0000007a7b09723e */ /* 0x000fe400000010ff */
[----:B------:R-:W-:Y:S02]  /*6ba0*/  F2FP.BF16.F32.PACK_AB R10, R125, R124 ;  /* 0x0000007c7d0a723e */ /* 0x000fe400000010ff */
[----:B------:R-:W-:Y:S01]  /*6bb0*/  F2FP.BF16.F32.PACK_AB R11, R127, R126 ;  /* 0x0000007e7f0b723e */ /* 0x000fe200000010ff */
[----:B------:R1:W-:Y:S01]  /*6bc0*/  STSM.16.M88.4 [R174], R156 ;  /* 0x0000009cae007844 */ /* 0x0003e20000000200 */
[----:B------:R-:W-:-:S02]  /*6bd0*/  F2FP.BF16.F32.PACK_AB R12, R129, R128 ;  /* 0x00000080810c723e */ /* 0x000fc400000010ff */
[----:B------:R-:W-:Y:S02]  /*6be0*/  F2FP.BF16.F32.PACK_AB R13, R131, R130 ;  /* 0x00000082830d723e */ /* 0x000fe400000010ff */
[----:B------:R-:W-:Y:S02]  /*6bf0*/  F2FP.BF16.F32.PACK_AB R14, R133, R132 ;  /* 0x00000084850e723e */ /* 0x000fe400000010ff */
[----:B------:R-:W-:Y:S02]  /*6c00*/  F2FP.BF16.F32.PACK_AB R15, R135, R134 ;  /* 0x00000086870f723e */ /* 0x000fe400000010ff */
[----:B0-----:R-:W-:Y:S02]  /*6c10*/  F2FP.BF16.F32.PACK_AB R152, R137, R136 ;  /* 0x000000888998723e */ /* 0x001fe400000010ff */
[----:B------:R-:W-:Y:S02]  /*6c20*/  F2FP.BF16.F32.PACK_AB R153, R139, R138 ;  /* 0x0000008a8b99723e */ /* 0x000fe400000010ff */
[----:B------:R-:W-:-:S02]  /*6c30*/  F2FP.BF16.F32.PACK_AB R154, R141, R140 ;  /* 0x0000008c8d9a723e */ /* 0x000fc400000010ff */
[----:B------:R-:W-:Y:S01]  /*6c40*/  F2FP.BF16.F32.PACK_AB R155, R143, R142 ;  /* 0x0000008e8f9b723e */ /* 0x000fe200000010ff */
[----:B------:R-:W-:Y:S01]  /*6c50*/  STSM.16.M88.4 [R173], R160 ;  /* 0x000000a0ad007844 */ /* 0x000fe20000000200 */
[----:B------:R-:W-:Y:S02]  /*6c60*/  MOV R164, R4 ;  /* 0x0000000400a47202 */ /* 0x000fe40000000f00 */
[----:B-1----:R-:W-:Y:S02]  /*6c70*/  F2FP.BF16.F32.PACK_AB R156, R145, R144 ;  /* 0x00000090919c723e */ /* 0x002fe400000010ff */
[----:B------:R-:W-:Y:S02]  /*6c80*/  F2FP.BF16.F32.PACK_AB R157, R147, R146 ;  /* 0x00000092939d723e */ /* 0x000fe400000010ff */
[----:B------:R-:W-:Y:S02]  /*6c90*/  F2FP.BF16.F32.PACK_AB R158, R149, R148 ;  /* 0x00000094959e723e */ /* 0x000fe400000010ff */
[----:B------:R-:W-:Y:S01]  /*6ca0*/  F2FP.BF16.F32.PACK_AB R159, R151, R150 ;  /* 0x00000096979f723e */ /* 0x000fe200000010ff */
[----:B------:R0:W-:Y:S04]  /*6cb0*/  STSM.16.M88.4 [R3], R8 ;  /* 0x0000000803007844 */ /* 0x0001e80000000200 */
[----:B------:R1:W-:Y:S04]  /*6cc0*/  STSM.16.M88.4 [R20], R12 ;  /* 0x0000000c14007844 */ /* 0x0003e80000000200 */
[----:B------:R2:W-:Y:S04]  /*6cd0*/  STSM.16.M88.4 [R21], R152 ;  /* 0x0000009815007844 */ /* 0x0005e80000000200 */
[----:B------:R2:W-:Y:S01]  /*6ce0*/  STSM.16.M88.4 [R164], R156 ;  /* 0x0000009ca4007844 */ /* 0x0005e20000000200 */
[----:B------:R-:W-:Y:S01]  /*6cf0*/  BAR.SYNC.DEFER_BLOCKING 0x1, 0x100 ;  /* 0x0044000000007b1d */ /* 0x000fe20000010000 */
[----:B------:R-:W-:-:S04]  /*6d00*/  ISETP.NE.U32.AND P0, PT, RZ, UR14, PT ;  /* 0x0000000eff007c0c */ /* 0x000fc8000bf05070 */
[----:B------:R-:W-:Y:S01]  /*6d10*/  ISETP.NE.AND.EX P0, PT, RZ, UR15, PT, P0 ;  /* 0x0000000fff007c0c */ /* 0x000fe2000bf05300 */
[----:B------:R-:W-:Y:S01]  /*6d20*/  IMAD.U32 R4, RZ, RZ, UR9 ;  /* 0x00000009ff047e24 */ /* 0x000fe2000f8e00ff */
[----:B------:R-:W-:Y:S01]  /*6d30*/  ULDC UR9, c[0x0][0xbe8] ;  /* 0x0002fa0000097ab9 */ /* 0x000fe20000000800 */
[----:B------:R-:W-:Y:S01]  /*6d40*/  IMAD.U32 R5, RZ, RZ, UR12 ;  /* 0x0000000cff057e24 */ /* 0x000fe2000f8e00ff */
[----:B------:R-:W-:-:S09]  /*6d50*/  ULDC.64 UR12, c[0x0][0xc08] ;  /* 0x00030200000c7ab9 */ /* 0x000fd20000000a00 */
[----:B------:R-:W4:Y:S01]  /*6d60*/  @P0 LDG.E R7, desc[UR50][R4.64] ;  /* 0x0000003204070981 */ /* 0x000f22000c1e1900 */
[----:B------:R-:W-:-:S04]  /*6d70*/  UISETP.NE.U32.AND UP0, UPT, UR12, URZ, UPT ;  /* 0x0000003f0c00728c */ /* 0x000fc8000bf05070 */
[----:B------:R-:W-:-:S06]  /*6d80*/  UISETP.NE.AND.EX UP0, UPT, UR13, URZ, UPT, UP0 ;  /* 0x0000003f0d00728c */ /* 0x000fcc000bf05300 */
[----:B------:R-:W-:-:S05]  /*6d90*/  PLOP3.LUT P4, PT, PT, PT, UP0, 0x80, 0x0 ;  /* 0x000000000000781c */ /* 0x000fca0003f8f008 */
[----:B------:R-:W-:-:S03]  /*6da0*/  @UP0 UIADD3 UR12, UP1, UR4, UR12, URZ ;  /* 0x0000000c040c0290 */ /* 0x000fc6000ff3e03f */
[----:B------:R-:W-:Y:S01]  /*6db0*/  ULDC UR4, c[0x0][0xa88] ;  /* 0x0002a20000047ab9 */ /* 0x000fe20000000800 */
[----:B------:R-:W-:Y:S01]  /*6dc0*/  @UP0 UIADD3.X UR13, UR16, UR13, URZ, UP1, !UPT ;  /* 0x0000000d100d0290 */ /* 0x000fe20008ffe43f */
[----:B0-----:R-:W-:Y:S01]  /*6dd0*/  IMAD.U32 R3, RZ, RZ, UR4 ;  /* 0x00000004ff037e24 */ /* 0x001fe2000f8e00ff */
[----:B------:R-:W-:Y:S01]  /*6de0*/  UISETP.NE.AND UP0, UPT, UR44, URZ, UPT ;  /* 0x0000003f2c00728c */ /* 0x000fe2000bf05270 */
[----:B------:R-:W-:-:S03]  /*6df0*/  ULDC UR4, c[0x0][0xad4] ;  /* 0x0002b50000047ab9 */ /* 0x000fc60000000800 */
[----:B------:R-:W-:Y:S02]  /*6e00*/  USEL UR4, UR44, UR4, UP0 ;  /* 0x000000042c047287 */ /* 0x000fe40008000000 */
[----:B------:R-:W-:Y:S02]  /*6e10*/  UISETP.NE.AND UP1, UPT, UR9, 0x1, UPT ;  /* 0x000000010900788c */ /* 0x000fe4000bf25270 */
[----:B------:R-:W-:Y:S01]  /*6e20*/  UISETP.GT.AND UP2, UPT, UR4, 0x1, UPT ;  /* 0x000000010400788c */ /* 0x000fe2000bf44270 */
[----:B------:R-:W-:-:S03]  /*6e30*/  UMOV UR21, 0x9b8 ;  /* 0x000009b800157882 */ /* 0x000fc60000000000 */
[----:B------:R-:W-:Y:S01]  /*6e40*/  USEL UR21, UR21, 0x978, UP2 ;  /* 0x0000097815157887 */ /* 0x000fe20009000000 */
[----:B------:R-:W-:Y:S01]  /*6e50*/  PLOP3.LUT P1, PT, PT, PT, UP1, 0x80, 0x0 ;  /* 0x000000000000781c */ /* 0x000fe20003f2f018 */
[----:B------:R-:W-:Y:S01]  /*6e60*/  UISETP.NE.U32.AND UP0, UPT, UR14, URZ, UPT ;  /* 0x0000003f0e00728c */ /* 0x000fe2000bf05070 */
[----:B-1----:R-:W-:Y:S01]  /*6e70*/  IMAD.U32 R12, RZ, RZ, UR41 ;  /* 0x00000029ff0c7e24 */ /* 0x002fe2000f8e00ff */
[----:B------:R-:W-:Y:S01]  /*6e80*/  UMOV UR4, URZ ;  /* 0x0000003f00047c82 */ /* 0x000fe20008000000 */
[----:B------:R-:W-:Y:S01]  /*6e90*/  IMAD.U32 R8, RZ, RZ, UR12 ;  /* 0x0000000cff087e24 */ /* 0x000fe2000f8e00ff */
[----:B------:R-:W-:Y:S01]  /*6ea0*/  UISETP.NE.AND.EX UP0, UPT, UR15, URZ, UPT, UP0 ;  /* 0x0000003f0f00728c */ /* 0x000fe2000bf05300 */
[----:B------:R-:W-:Y:S01]  /*6eb0*/  IMAD.U32 R9, RZ, RZ, UR13 ;  /* 0x0000000dff097e24 */ /* 0x000fe2000f8e00ff */
[----:B------:R-:W-:Y:S01]  /*6ec0*/  @UP1 ULDC UR23, c[0x0][0xbec] ;  /* 0x0002fb0000171ab9 */ /* 0x000fe20000000800 */
[----:B---3--:R-:W-:Y:S01]  /*6ed0*/  IMAD R12, R12, 0x80, R176 ;  /* 0x000000800c0c7824 */ /* 0x008fe200078e02b0 */
[----:B------:R-:W-:-:S02]  /*6ee0*/  USEL UR39, UR39, URZ, !UP0 ;  /* 0x0000003f27277287 */ /* 0x000fc4000c000000 */
[----:B------:R0:W5:Y:S01]  /*6ef0*/  @P4 LDG.E R3, desc[UR50][R8.64] ;  /* 0x0000003208034981 */ /* 0x000162000c1e1900 */
[----:B------:R-:W-:Y:S01]  /*6f00*/  USEL UR20, UR42, URZ, UP2 ;  /* 0x0000003f2a147287 */ /* 0x000fe20009000000 */
[----:B------:R-:W-:Y:S01]  /*6f10*/  ULDC.64 UR16, c[0x0][UR21+0x220] ;  /* 0x0000880015107abb */ /* 0x000fe20008000a00 */
[----:B------:R-:W-:Y:S01]  /*6f20*/  USEL UR40, UR40, URZ, !UP0 ;  /* 0x0000003f28287287 */ /* 0x000fe2000c000000 */
[----:B------:R-:W-:Y:S01]  /*6f30*/  ULDC.64 UR18, c[0x0][UR21+0x228] ;  /* 0x00008a0015127abb */ /* 0x000fe20008000a00 */
[----:B------:R-:W-:Y:S01]  /*6f40*/  UIMAD UR17, UR17, UR39, URZ ;  /* 0x00000027111172a4 */ /* 0x000fe2000f8e023f */
[----:B------:R-:W-:Y:S01]  /*6f50*/  @UP1 ULDC UR26, c[0x0][0xbf0] ;  /* 0x0002fc00001a1ab9 */ /* 0x000fe20000000800 */
[----:B0-----:R-:W-:Y:S01]  /*6f60*/  @P1 IMAD.HI.U32 R8, R12, UR23, RZ ;  /* 0x000000170c081c27 */ /* 0x001fe2000f8e00ff */
[----:B------:R-:W-:Y:S01]  /*6f70*/  ULDC.64 UR14, c[0x0][UR21+0x218] ;  /* 0x00008600150e7abb */ /* 0x000fe20008000a00 */
[----:B------:R-:W-:Y:S02]  /*6f80*/  UIMAD.WIDE.U32 UR24, UR18, UR20, URZ ;  /* 0x00000014121872a5 */ /* 0x000fe4000f8e003f */
[----:B------:R-:W-:-:S02]  /*6f90*/  UIMAD.WIDE.U32 UR12, UR14, UR43, URZ ;  /* 0x0000002b0e0c72a5 */ /* 0x000fc4000f8e003f */
[----:B------:R-:W-:Y:S02]  /*6fa0*/  UIMAD UR22, UR15, UR43, URZ ;  /* 0x0000002b0f1672a4 */ /* 0x000fe4000f8e023f */
[----:B------:R-:W-:Y:S02]  /*6fb0*/  UIMAD UR18, UR19, UR20, URZ ;  /* 0x00000014131272a4 */ /* 0x000fe4000f8e023f */
[----:B------:R-:W-:Y:S02]  /*6fc0*/  UIMAD.WIDE.U32 UR14, UR16, UR39, URZ ;  /* 0x00000027100e72a5 */ /* 0x000fe4000f8e003f */
[----:B------:R-:W-:Y:S02]  /*6fd0*/  UIMAD UR17, UR16, UR40, UR17 ;  /* 0x00000028101172a4 */ /* 0x000fe4000f8e0211 */
[----:B------:R-:W-:Y:S02]  /*6fe0*/  UIADD3 UR18, UR25, UR18, URZ ;  /* 0x0000001219127290 */ /* 0x000fe4000fffe03f */
[----:B------:R-:W-:-:S02]  /*6ff0*/  UIADD3 UR22, UR13, UR22, URZ ;  /* 0x000000160d167290 */ /* 0x000fc4000fffe03f */
[----:B------:R-:W-:Y:S02]  /*7000*/  UIADD3 UR17, UR15, UR17, URZ ;  /* 0x000000110f117290 */ /* 0x000fe4000fffe03f */
[----:B------:R-:W-:Y:S01]  /*7010*/  IMAD.U32 R14, RZ, RZ, UR18 ;  /* 0x00000012ff0e7e24 */ /* 0x000fe2000f8e00ff */
[----:B----4-:R-:W-:Y:S01]  /*7020*/  @P0 R2UR UR4, R7 ;  /* 0x00000000070402ca */ /* 0x010fe200000e0000 */
[----:B------:R-:W-:Y:S01]  /*7030*/  IMAD.MOV.U32 R7, RZ, RZ, R12 ;  /* 0x000000ffff077224 */ /* 0x000fe200078e000c */
[----:B------:R-:W-:Y:S01]  /*7040*/  @P1 SHF.R.U32.HI R7, RZ, UR26, R8 ;  /* 0x0000001aff071c19 */ /* 0x000fe20008011608 */
[----:B------:R-:W-:-:S04]  /*7050*/  IMAD.U32 R8, RZ, RZ, UR24 ;  /* 0x00000018ff087e24 */ /* 0x000fc8000f8e00ff */
[----:B------:R-:W-:-:S06]  /*7060*/  IMAD.MOV R11, RZ, RZ, -R7 ;  /* 0x000000ffff0b7224 */ /* 0x000fcc00078e0a07 */
[----:B------:R-:W-:Y:S02]  /*7070*/  UIADD3 UR12, UP0, UP3, UR14, UR12, UR4 ;  /* 0x0000000c0e0c7290 */ /* 0x000fe4000fb1e004 */
[----:B------:R-:W-:Y:S01]  /*7080*/  USHF.R.S32.HI UR16, URZ, 0x1f, UR4 ;  /* 0x0000001f3f107899 */ /* 0x000fe20008011404 */
[----:B------:R-:W-:Y:S01]  /*7090*/  IMAD R11, R11, UR9, R12 ;  /* 0x000000090b0b7c24 */ /* 0x000fe2000f8e020c */
[----:B------:R-:W-:Y:S02]  /*70a0*/  SHF.R.S32.HI R9, RZ, 0x1f, R7 ;  /* 0x0000001fff097819 */ /* 0x000fe40000011407 */
[----:B------:R-:W-:Y:S01]  /*70b0*/  UIADD3.X UR14, UR17, UR22, UR16, UP0, UP3 ;  /* 0x00000016110e7290 */ /* 0x000fe200087e6410 */
[----:B------:R-:W-:Y:S01]  /*70c0*/  IADD3 R8, P2, P3, R7, UR12, R8 ;  /* 0x0000000c07087c10 */ /* 0x000fe2000fb5e008 */
[----:B------:R-:W-:Y:S01]  /*70d0*/  ULDC.64 UR12, c[0x0][UR21+0x210] ;  /* 0x00008400150c7abb */ /* 0x000fe20008000a00 */
[----:B------:R-:W-:Y:S01]  /*70e0*/  SHF.R.S32.HI R7, RZ, 0x1f, R11 ;  /* 0x0000001fff077819 */ /* 0x000fe2000001140b */
[----:B------:R-:W-:-:S02]  /*70f0*/  IMAD R10, R11, UR13, RZ ;  /* 0x0000000d0b0a7c24 */ /* 0x000fc4000f8e02ff */
[----:B------:R-:W-:Y:S01]  /*7100*/  IADD3.X R9, R9, UR14, R14, P2, P3 ;  /* 0x0000000e09097c10 */ /* 0x000fe200097e640e */
[----:B------:R-:W-:Y:S01]  /*7110*/  ULDC.64 UR14, c[0x0][0xba8] ;  /* 0x0002ea00000e7ab9 */ /* 0x000fe20000000a00 */
[----:B------:R-:W-:Y:S01]  /*7120*/  IMAD R7, R7, UR12, R10 ;  /* 0x0000000c07077c24 */ /* 0x000fe2000f8e020a */
[----:B------:R-:W-:Y:S01]  /*7130*/  @!UP2 ULDC UR14, c[0x0][0xb50] ;  /* 0x0002d400000eaab9 */ /* 0x000fe20000000800 */
[----:B------:R-:W-:Y:S01]  /*7140*/  @!UP2 ULDC UR15, c[0x0][0xb54] ;  /* 0x0002d500000faab9 */ /* 0x000fe20000000800 */
[----:B------:R-:W-:-:S04]  /*7150*/  IMAD.WIDE.U32 R8, R11, UR12, R8 ;  /* 0x0000000c0b087c25 */ /* 0x000fc8000f8e0008 */
[----:B------:R-:W-:Y:S01]  /*7160*/  IMAD.IADD R7, R9, 0x1, R7 ;  /* 0x0000000109077824 */ /* 0x000fe200078e0207 */
[----:B------:R-:W-:-:S04]  /*7170*/  LEA R11, P2, R8, UR14, 0x2 ;  /* 0x0000000e080b7c11 */ /* 0x000fc8000f8410ff */
[----:B------:R-:W-:Y:S01]  /*7180*/  LEA.HI.X R7, R8, UR15, R7, 0x2, P2 ;  /* 0x0000000f08077c11 */ /* 0x000fe200090f1407 */
[----:B--2---:R-:W-:Y:S08]  /*7190*/  @P4 BRA `(.L_x_412) ;  /* 0x0000000000104947 */ /* 0x004ff00003800000 */
[----:B------:R-:W-:Y:S05]  /*71a0*/  @!P0 BRA `(.L_x_412) ;  /* 0x00000000000c8947 */ /* 0x000fea0003800000 */
[----:B------:R-:W2:Y:S04]  /*71b0*/  LDG.E R8, desc[UR50][R4.64] ;  /* 0x0000003204087981 */ /* 0x000ea8000c1e1900 */
[----:B-----5:R-:W2:Y:S02]  /*71c0*/  LDG.E R3, desc[UR50][R4.64+0x4] ;  /* 0x0000043204037981 */ /* 0x020ea4000c1e1900 */
[----:B--2---:R-:W-:-:S07]  /*71d0*/  IMAD.IADD R3, R3, 0x1, -R8 ;  /* 0x0000000103037824 */ /* 0x004fce00078e0a08 */
.L_x_412:
[----:B------:R-:W2:Y:S01]  /*71e0*/  LDL R10, [R1+0x28] ;  /* 0x00002800010a7983 */ /* 0x000ea20000100800 */
[----:B------:R-:W-:Y:S01]  /*71f0*/  IMAD.U32 R14, RZ, RZ, UR41 ;  /* 0x00000029ff0e7e24 */ /* 0x000fe2000f8e00ff */
[----:B------:R-:W-:Y:S01]  /*7200*/  LOP3.LUT P0, RZ, R225, 0x3, RZ, 0xc0, !PT ;  /* 0x00000003e1ff7812 */ /* 0x000fe2000780c0ff */
[----:B-----5:R-:W-:Y:S01]  /*7210*/  IMAD R3, R3, UR9, RZ ;  /* 0x0000000903037c24 */ /* 0x020fe2000f8e02ff */
[----:B------:R-:W-:Y:S01]  /*7220*/  SHFL.IDX PT, R4, R11, RZ, 0x1c1f ;  /* 0x001c1fff0b047589 */ /* 0x000fe200000e0000 */
[----:B------:R-:W-:-:S03]  /*7230*/  PLOP3.LUT P3, PT, PT, PT, UP2, 0x80, 0x0 ;  /* 0x000000000000781c */ /* 0x000fc60003f6f028 */
[----:B------:R-:W0:Y:S04]  /*7240*/  SHFL.IDX PT, R5, R7, RZ, 0x1c1f ;  /* 0x001c1fff07057589 */ /* 0x000e2800000e0000 */
[----:B------:R-:W-:Y:S04]  /*7250*/  SHFL.IDX PT, R8, R11, 0x1, 0x1c1f ;  /* 0x003c1f000b087f89 */ /* 0x000fe800000e0000 */
[----:B------:R-:W1:Y:S01]  /*7260*/  SHFL.IDX PT, R9, R7, 0x1, 0x1c1f ;  /* 0x003c1f0007097f89 */ /* 0x000e6200000e0000 */
[----:B--2---:R-:W-:-:S04]  /*7270*/  IMAD R14, R14, 0x80, R10 ;  /* 0x000000800e0e7824 */ /* 0x004fc800078e020a */
[C---:B------:R-:W-:Y:S01]  /*7280*/  VIADD R10, R14.reuse, 0x8 ;  /* 0x000000080e0a7836 */ /* 0x040fe20000000000 */
[----:B------:R-:W-:-:S04]  /*7290*/  ISETP.GE.OR P2, PT, R14, R3, P0 ;  /* 0x000000030e00720c */ /* 0x000fc80000746670 */
[----:B------:R-:W-:-:S09]  /*72a0*/  ISETP.GE.OR P0, PT, R10, R3, P0 ;  /* 0x000000030a00720c */ /* 0x000fd20000706670 */
[----:B0-----:R0:W-:Y:S01]  /*72b0*/  @!P2 ST.E desc[UR50][R4.64], R6 ;  /* 0x000000060400a985 */ /* 0x0011e2000c101932 */
[----:B------:R-:W-:-:S03]  /*72c0*/  ISETP.GE.AND P2, PT, R14, R3, PT ;  /* 0x000000030e00720c */ /* 0x000fc60003f46270 */
[----:B-1----:R0:W-:Y:S01]  /*72d0*/  @!P0 ST.E desc[UR50][R8.64], R0 ;  /* 0x0000000008008985 */ /* 0x0021e2000c101932 */
[----:B------:R-:W-:Y:S01]  /*72e0*/  ISETP.GE.AND P0, PT, R10, R3, PT ;  /* 0x000000030a00720c */ /* 0x000fe20003f06270 */
[----:B------:R-:W-:-:S12]  /*72f0*/  @P3 BRA `(.L_x_413) ;  /* 0x0000001000103947 */ /* 0x000fd80003800000 */
[----:B0-----:R-:W0:Y:S01]  /*7300*/  S2R R0, SR_TID.X ;  /* 0x0000000000007919 */ /* 0x001e220000002100 */
[----:B------:R-:W-:Y:S01]  /*7310*/  ULDC.64 UR14, c[0x0][0xaa0] ;  /* 0x0002a800000e7ab9 */ /* 0x000fe20000000a00 */
[----:B0-----:R-:W-:-:S05]  /*7320*/  VIADD R0, R0, 0xffffff80 ;  /* 0xffffff8000007836 */ /* 0x001fca0000000000 */
[----:B------:R-:W-:-:S04]  /*7330*/  SHF.R.S32.HI R5, RZ, 0x1f, R0 ;  /* 0x0000001fff057819 */ /* 0x000fc80000011400 */
[----:B------:R-:W-:-:S04]  /*7340*/  LEA.HI R5, R5, R0, RZ, 0x3 ;  /* 0x0000000005057211 */ /* 0x000fc800078f18ff */
[----:B------:R-:W-:Y:S02]  /*7350*/  LOP3.LUT R7, R5, 0xfffffff8, RZ, 0xc0, !PT ;  /* 0xfffffff805077812 */ /* 0x000fe400078ec0ff */
[----:B------:R-:W-:Y:S01]  /*7360*/  SHF.R.S32.HI R21, RZ, 0x3, R5 ;  /* 0x00000003ff157819 */ /* 0x000fe20000011405 */
[----:B------:R-:W-:Y:S02]  /*7370*/  IMAD.MOV.U32 R5, RZ, RZ, 0x2 ;  /* 0x00000002ff057424 */ /* 0x000fe400078e00ff */
[----:B------:R-:W-:-:S04]  /*7380*/  IMAD.IADD R20, R0, 0x1, -R7 ;  /* 0x0000000100147824 */ /* 0x000fc800078e0a07 */
[----:B------:R-:W-:-:S04]  /*7390*/  IMAD.SHL.U32 R0, R20, 0x8, RZ ;  /* 0x0000000814007824 */ /* 0x000fc800078e00ff */
[----:B------:R-:W-:-:S04]  /*73a0*/  IMAD R4, R21, 0x40, R0 ;  /* 0x0000004015047824 */ /* 0x000fc800078e0200 */
[----:B------:R-:W-:Y:S01]  /*73b0*/  IMAD.WIDE R4, R4, R5, UR10 ;  /* 0x0000000a04047e25 */ /* 0x000fe2000f8e0205 */
[----:B------:R-:W-:Y:S02]  /*73c0*/  UIMAD UR12, UR16, UR14, URZ ;  /* 0x0000000e100c72a4 */ /* 0x000fe4000f8e023f */
[C---:B------:R-:W-:Y:S02]  /*73d0*/  IADD3 R9, P4, R4.reuse, 0x1000, RZ ;  /* 0x0000100004097810 */ /* 0x040fe40007f9e0ff */
[C---:B------:R-:W-:Y:S02]  /*73e0*/  IADD3 R13, P3, R4.reuse, 0x2000, RZ ;  /* 0x00002000040d7810 */ /* 0x040fe40007f7e0ff */
[----:B------:R-:W-:Y:S01]  /*73f0*/  IADD3 R25, P2, R4, 0x3000, RZ ;  /* 0x0000300004197810 */ /* 0x000fe20007f5e0ff */
[----:B------:R-:W-:Y:S01]  /*7400*/  UIMAD UR12, UR4, UR15, UR12 ;  /* 0x0000000f040c72a4 */ /* 0x000fe2000f8e020c */
[----:B------:R-:W-:Y:S01]  /*7410*/  LOP3.LUT R8, R9, 0x380, RZ, 0xc0, !PT ;  /* 0x0000038009087812 */ /* 0x000fe200078ec0ff */
[----:B------:R-:W-:Y:S01]  /*7420*/  UIMAD.WIDE.U32 UR10, UR4, UR14, URZ ;  /* 0x0000000e040a72a5 */ /* 0x000fe2000f8e003f */
[----:B------:R-:W-:-:S02]  /*7430*/  LOP3.LUT R12, R13, 0x380, RZ, 0xc0, !PT ;  /* 0x000003800d0c7812 */ /* 0x000fc400078ec0ff */
[----:B------:R-:W-:Y:S01]  /*7440*/  LOP3.LUT R24, R25, 0x380, RZ, 0xc0, !PT ;  /* 0x0000038019187812 */ /* 0x000fe200078ec0ff */
[----:B------:R-:W-:Y:S01]  /*7450*/  UIADD3 UR11, UR11, UR12, URZ ;  /* 0x0000000c0b0b7290 */ /* 0x000fe2000fffe03f */
[----:B------:R-:W-:Y:S01]  /*7460*/  SHF.R.U64 R8, R8, 0x3, RZ ;  /* 0x0000000308087819 */ /* 0x000fe200000012ff */
[----:B------:R-:W-:Y:S01]  /*7470*/  IMAD.U32 R77, RZ, RZ, UR41 ;  /* 0x00000029ff4d7e24 */ /* 0x000fe2000f8e00ff */
[----:B------:R-:W-:Y:S01]  /*7480*/  SHF.R.U64 R12, R12, 0x3, RZ ;  /* 0x000000030c0c7819 */ /* 0x000fe200000012ff */
[----:B------:R-:W-:Y:S01]  /*7490*/  ULDC.64 UR12, c[0x0][0xae8] ;  /* 0x0002ba00000c7ab9 */ /* 0x000fe20000000a00 */
[----:B------:R-:W-:Y:S01]  /*74a0*/  SHF.R.U64 R24, R24, 0x3, RZ ;  /* 0x0000000318187819 */ /* 0x000fe200000012ff */
[----:B------:R-:W-:Y:S01]  /*74b0*/  UIMAD.WIDE.U32 UR10, UR43, UR12, UR10 ;  /* 0x0000000c2b0a72a5 */ /* 0x000fe2000f8e000a */
[----:B------:R-:W-:Y:S01]  /*74c0*/  LOP3.LUT R8, R8, R9, RZ, 0x3c, !PT ;  /* 0x0000000908087212 */ /* 0x000fe200078e3cff */
[--C-:B------:R-:W-:Y:S01]  /*74d0*/  IMAD.X R9, RZ, RZ, R5.reuse, P4 ;  /* 0x000000ffff097224 */ /* 0x100fe200020e0605 */
[----:B------:R-:W-:Y:S01]  /*74e0*/  LOP3.LUT R12, R12, R13, RZ, 0x3c, !PT ;  /* 0x0000000d0c0c7212 */ /* 0x000fe200078e3cff */
[----:B------:R-:W-:Y:S01]  /*74f0*/  IMAD.X R13, RZ, RZ, R5, P3 ;  /* 0x000000ffff0d7224 */ /* 0x000fe200018e0605 */
[----:B------:R-:W-:Y:S01]  /*7500*/  LOP3.LUT R24, R24, R25, RZ, 0x3c, !PT ;  /* 0x0000001918187212 */ /* 0x000fe200078e3cff */
[----:B------:R-:W-:Y:S01]  /*7510*/  IMAD R20, R20, 0x20, R21 ;  /* 0x0000002014147824 */ /* 0x000fe200078e0215 */
[C---:B------:R-:W-:Y:S01]  /*7520*/  IADD3 R29, P0, R4.reuse, 0x4000, RZ ;  /* 0x00004000041d7810 */ /* 0x040fe20007f1e0ff */
[----:B------:R-:W-:Y:S01]  /*7530*/  IMAD.X R25, RZ, RZ, R5, P2 ;  /* 0x000000ffff197224 */ /* 0x000fe200010e0605 */
[----:B------:R-:W-:-:S02]  /*7540*/  IADD3 R33, P6, R4, 0x5000, RZ ;  /* 0x0000500004217810 */ /* 0x000fc40007fde0ff */
[C---:B------:R-:W-:Y:S01]  /*7550*/  IADD3 R37, P5, R4.reuse, 0x6000, RZ ;  /* 0x0000600004257810 */ /* 0x040fe20007fbe0ff */
[----:B------:R-:W-:Y:S01]  /*7560*/  USHF.R.S32.HI UR4, URZ, 0x1f, UR39 ;  /* 0x0000001f3f047899 */ /* 0x000fe20008011427 */
[C---:B------:R-:W-:Y:S01]  /*7570*/  IADD3 R41, P4, R4.reuse, 0x7000, RZ ;  /* 0x0000700004297810 */ /* 0x040fe20007f9e0ff */
[----:B------:R-:W-:Y:S01]  /*7580*/  @UP1 ULDC UR14, c[0x0][0xbec] ;  /* 0x0002fb00000e1ab9 */ /* 0x000fe20000000800 */
[C---:B------:R-:W-:Y:S01]  /*7590*/  IADD3 R45, P3, R4.reuse, 0x8000, RZ ;  /* 0x00008000042d7810 */ /* 0x040fe20007f7e0ff */
[----:B------:R-:W-:Y:S01]  /*75a0*/  UIMAD UR11, UR43, UR13, UR11 ;  /* 0x0000000d2b0b72a4 */ /* 0x000fe2000f8e020b */
[----:B------:R-:W-:Y:S01]  /*75b0*/  IADD3 R49, P2, R4, 0x9000, RZ ;  /* 0x0000900004317810 */ /* 0x000fe20007f5e0ff */
[----:B------:R-:W-:Y:S01]  /*75c0*/  IMAD R78, R77, 0x80, R20 ;  /* 0x000000804d4e7824 */ /* 0x000fe200078e0214 */
[----:B------:R-:W-:Y:S01]  /*75d0*/  LOP3.LUT R28, R29, 0x380, RZ, 0xc0, !PT ;  /* 0x000003801d1c7812 */ /* 0x000fe200078ec0ff */
[----:B------:R-:W-:Y:S01]  /*75e0*/  ULDC.64 UR12, c[0x0][0xaf0] ;  /* 0x0002bc00000c7ab9 */ /* 0x000fe20000000a00 */
[----:B------:R-:W-:Y:S01]  /*75f0*/  LOP3.LUT R32, R33, 0x380, RZ, 0xc0, !PT ;  /* 0x0000038021207812 */ /* 0x000fe200078ec0ff */
[----:B------:R-:W-:Y:S01]  /*7600*/  IMAD.U32 R84, RZ, RZ, UR41 ;  /* 0x00000029ff547e24 */ /* 0x000fe2000f8e00ff */
[----:B------:R-:W-:Y:S01]  /*7610*/  LOP3.LUT R36, R37, 0x380, RZ, 0xc0, !PT ;  /* 0x0000038025247812 */ /* 0x000fe200078ec0ff */
[----:B------:R-:W5:Y:S01]  /*7620*/  LD.E.128 R12, desc[UR50][R12.64] ;  /* 0x000000320c0c7980 */ /* 0x000f62000c101d00 */
[----:B------:R-:W-:-:S02]  /*7630*/  LOP3.LUT R40, R41, 0x380, RZ, 0xc0, !PT ;  /* 0x0000038029287812 */ /* 0x000fc400078ec0ff */
[----:B------:R-:W-:Y:S01]  /*7640*/  LOP3.LUT R44, R45, 0x380, RZ, 0xc0, !PT ;  /* 0x000003802d2c7812 */ /* 0x000fe200078ec0ff */
[----:B------:R-:W-:Y:S01]  /*7650*/  UIMAD UR4, UR4, UR12, URZ ;  /* 0x0000000c040472a4 */ /* 0x000fe2000f8e023f */
[----:B------:R-:W-:Y:S01]  /*7660*/  LOP3.LUT R48, R49, 0x380, RZ, 0xc0, !PT ;  /* 0x0000038031307812 */ /* 0x000fe200078ec0ff */
[----:B------:R-:W-:Y:S01]  /*7670*/  @P1 IMAD.HI.U32 R20, R78, UR14, RZ ;  /* 0x0000000e4e141c27 */ /* 0x000fe2000f8e00ff */
[----:B------:R-:W-:Y:S01]  /*7680*/  SHF.R.U64 R28, R28, 0x3, RZ ;  /* 0x000000031c1c7819 */ /* 0x000fe200000012ff */
[----:B------:R-:W-:Y:S01]  /*7690*/  UIMAD.WIDE.U32 UR10, UR39, UR12, UR10 ;  /* 0x0000000c270a72a5 */ /* 0x000fe2000f8e000a */
[----:B------:R-:W-:Y:S01]  /*76a0*/  SHF.R.U64 R32, R32, 0x3, RZ ;  /* 0x0000000320207819 */ /* 0x000fe200000012ff */
[----:B------:R-:W5:Y:S01]  /*76b0*/  LD.E.128 R24, desc[UR50][R24.64] ;  /* 0x0000003218187980 */ /* 0x000f62000c101d00 */
[----:B------:R-:W-:Y:S02]  /*76c0*/  SHF.R.U64 R36, R36, 0x3, RZ ;  /* 0x0000000324247819 */ /* 0x000fe400000012ff */
[----:B------:R-:W-:-:S02]  /*76d0*/  SHF.R.U64 R40, R40, 0x3, RZ ;  /* 0x0000000328287819 */ /* 0x000fc400000012ff */
[----:B------:R-:W-:Y:S01]  /*76e0*/  SHF.R.U64 R44, R44, 0x3, RZ ;  /* 0x000000032c2c7819 */ /* 0x000fe200000012ff */
[----:B------:R-:W-:Y:S01]  /*76f0*/  UIMAD UR4, UR39, UR13, UR4 ;  /* 0x0000000d270472a4 */ /* 0x000fe2000f8e0204 */
[----:B------:R-:W-:Y:S01]  /*7700*/  SHF.R.U64 R48, R48, 0x3, RZ ;  /* 0x0000000330307819 */ /* 0x000fe200000012ff */
[----:B------:R-:W-:Y:S01]  /*7710*/  @UP1 ULDC UR12, c[0x0][0xbf0] ;  /* 0x0002fc00000c1ab9 */ /* 0x000fe20000000800 */
[----:B------:R-:W-:Y:S01]  /*7720*/  IMAD.MOV.U32 R79, RZ, RZ, R78 ;  /* 0x000000ffff4f7224 */ /* 0x000fe200078e004e */
[----:B------:R-:W-:Y:S01]  /*7730*/  LOP3.LUT R28, R28, R29, RZ, 0x3c, !PT ;  /* 0x0000001d1c1c7212 */ /* 0x000fe200078e3cff */
[--C-:B------:R-:W-:Y:S01]  /*7740*/  IMAD.X R29, RZ, RZ, R5.reuse, P0 ;  /* 0x000000ffff1d7224 */ /* 0x100fe200000e0605 */
        /* <DEDUP_REMOVED lines=8> */
[----:B------:R-:W-:Y:S01]  /*77d0*/  @P1 SHF.R.U32.HI R79, RZ, UR12, R20 ;  /* 0x0000000cff4f1c19 */ /* 0x000fe20008011614 */
[----:B------:R-:W-:Y:S01]  /*77e0*/  UIADD3 UR4, UR11, UR4, URZ ;  /* 0x000000040b047290 */ /* 0x000fe2000fffe03f */
[----:B------:R-:W-:Y:S01]  /*77f0*/  LOP3.LUT R48, R48, R49, RZ, 0x3c, !PT ;  /* 0x0000003130307212 */ /* 0x000fe200078e3cff */
[----:B------:R-:W-:Y:S01]  /*7800*/  IMAD.X R49, RZ, RZ, R5, P2 ;  /* 0x000000ffff317224 */ /* 0x000fe200010e0605 */
[C---:B------:R-:W-:Y:S01]  /*7810*/  IADD3 R53, P0, R4.reuse, 0xa000, RZ ;  /* 0x0000a00004357810 */ /* 0x040fe20007f1e0ff */
[----:B------:R-:W-:Y:S01]  /*7820*/  IMAD.U32 R76, RZ, RZ, UR10 ;  /* 0x0000000aff4c7e24 */ /* 0x000fe2000f8e00ff */
[C---:B------:R-:W-:Y:S01]  /*7830*/  IADD3 R57, P6, R4.reuse, 0xb000, RZ ;  /* 0x0000b00004397810 */ /* 0x040fe20007fde0ff */
[----:B------:R-:W-:Y:S01]  /*7840*/  IMAD.U32 R77, RZ, RZ, UR11 ;  /* 0x0000000bff4d7e24 */ /* 0x000fe2000f8e00ff */
[C---:B------:R-:W-:Y:S01]  /*7850*/  IADD3 R61, P5, R4.reuse, 0xc000, RZ ;  /* 0x0000c000043d7810 */ /* 0x040fe20007fbe0ff */
[----:B------:R-:W5:Y:S01]  /*7860*/  LD.E.128 R28, desc[UR50][R28.64] ;  /* 0x000000321c1c7980 */ /* 0x000f62000c101d00 */
[----:B------:R-:W-:-:S02]  /*7870*/  IADD3 R65, P4, R4, 0xd000, RZ ;  /* 0x0000d00004417810 */ /* 0x000fc40007f9e0ff */
[C---:B------:R-:W-:Y:S01]  /*7880*/  IADD3 R69, P3, R4.reuse, 0xe000, RZ ;  /* 0x0000e00004457810 */ /* 0x040fe20007f7e0ff */
[--C-:B------:R-:W-:Y:S01]  /*7890*/  IMAD.MOV R81, RZ, RZ, -R79.reuse ;  /* 0x000000ffff517224 */ /* 0x100fe200078e0a4f */
[----:B------:R-:W-:Y:S01]  /*78a0*/  IADD3 R7, P2, R4, 0xf000, RZ ;  /* 0x0000f00004077810 */ /* 0x000fe20007f5e0ff */
[----:B------:R-:W-:Y:S01]  /*78b0*/  ULDC.64 UR10, c[0x0][0xae0] ;  /* 0x0002b800000a7ab9 */ /* 0x000fe20000000a00 */
[----:B------:R-:W-:Y:S01]  /*78c0*/  SHF.R.S32.HI R20, RZ, 0x1f, R79 ;  /* 0x0000001fff147819 */ /* 0x000fe2000001144f */
[----:B------:R-:W5:Y:S01]  /*78d0*/  LD.E.128 R32, desc[UR50][R32.64] ;  /* 0x0000003220207980 */ /* 0x000f62000c101d00 */
[----:B------:R-:W-:Y:S02]  /*78e0*/  LOP3.LUT R52, R53, 0x380, RZ, 0xc0, !PT ;  /* 0x0000038035347812 */ /* 0x000fe400078ec0ff */
[----:B------:R-:W-:Y:S01]  /*78f0*/  LOP3.LUT R56, R57, 0x380, RZ, 0xc0, !PT ;  /* 0x0000038039387812 */ /* 0x000fe200078ec0ff */
[----:B------:R-:W5:Y:S01]  /*7900*/  LD.E.128 R36, desc[UR50][R36.64] ;  /* 0x0000003224247980 */ /* 0x000f62000c101d00 */
[----:B------:R-:W-:-:S02]  /*7910*/  LOP3.LUT R60, R61, 0x380, RZ, 0xc0, !PT ;  /* 0x000003803d3c7812 */ /* 0x000fc400078ec0ff */
[----:B------:R-:W-:Y:S01]  /*7920*/  LOP3.LUT R64, R65, 0x380, RZ, 0xc0, !PT ;  /* 0x0000038041407812 */ /* 0x000fe200078ec0ff */
[----:B------:R-:W5:Y:S01]  /*7930*/  LD.E.128 R40, desc[UR50][R40.64] ;  /* 0x0000003228287980 */ /* 0x000f62000c101d00 */
[----:B------:R-:W-:Y:S01]  /*7940*/  LOP3.LUT R68, R69, 0x380, RZ, 0xc0, !PT ;  /* 0x0000038045447812 */ /* 0x000fe200078ec0ff */
[----:B------:R-:W-:Y:S01]  /*7950*/  IMAD.U32 R77, RZ, RZ, UR4 ;  /* 0x00000004ff4d7e24 */ /* 0x000fe2000f8e00ff */
[----:B------:R-:W-:Y:S01]  /*7960*/  LOP3.LUT R11, R4, 0x380, RZ, 0xc0, !PT ;  /* 0x00000380040b7812 */ /* 0x000fe200078ec0ff */
[----:B------:R-:W-:Y:S01]  /*7970*/  IMAD R81, R81, UR9, R78 ;  /* 0x0000000951517c24 */ /* 0x000fe2000f8e024e */
[----:B------:R-:W-:Y:S01]  /*7980*/  LOP3.LUT R6, R7, 0x380, RZ, 0xc0, !PT ;  /* 0x0000038007067812 */ /* 0x000fe200078ec0ff */
[----:B------:R-:W-:Y:S01]  /*7990*/  IMAD R20, R20, UR10, RZ ;  /* 0x0000000a14147c24 */ /* 0x000fe2000f8e02ff */
[----:B------:R-:W-:Y:S01]  /*79a0*/  SHF.R.U64 R52, R52, 0x3, RZ ;  /* 0x0000000334347819 */ /* 0x000fe200000012ff */
[----:B------:R-:W-:Y:S01]  /*79b0*/  IMAD.X R73, RZ, RZ, R5, P2 ;  /* 0x000000ffff497224 */ /* 0x000fe200010e0605 */
[----:B------:R-:W-:Y:S01]  /*79c0*/  SHF.R.U64 R56, R56, 0x3, RZ ;  /* 0x0000000338387819 */ /* 0x000fe200000012ff */
[----:B------:R-:W5:Y:S01]  /*79d0*/  LD.E.128 R44, desc[UR50][R44.64] ;  /* 0x000000322c2c7980 */ /* 0x000f62000c101d00 */
[----:B------:R-:W-:-:S02]  /*79e0*/  SHF.R.U64 R60, R60, 0x3, RZ ;  /* 0x000000033c3c7819 */ /* 0x000fc400000012ff */
[----:B------:R-:W-:Y:S01]  /*79f0*/  SHF.R.U64 R64, R64, 0x3, RZ ;  /* 0x0000000340407819 */ /* 0x000fe200000012ff */
[----:B------:R-:W5:Y:S01]  /*7a00*/  LD.E.128 R48, desc[UR50][R48.64] ;  /* 0x0000003230307980 */ /* 0x000f62000c101d00 */
[----:B------:R-:W-:Y:S01]  /*7a10*/  SHF.R.U64 R68, R68, 0x3, RZ ;  /* 0x0000000344447819 */ /* 0x000fe200000012ff */
[----:B------:R-:W-:Y:S01]  /*7a20*/  IMAD.WIDE.U32 R76, R79, UR10, R76 ;  /* 0x0000000a4f4c7c25 */ /* 0x000fe2000f8e004c */
[----:B------:R-:W-:Y:S02]  /*7a30*/  SHF.R.U64 R11, R11, 0x3, RZ ;  /* 0x000000030b0b7819 */ /* 0x000fe400000012ff */
[----:B------:R-:W-:Y:S01]  /*7a40*/  SHF.R.U64 R6, R6, 0x3, RZ ;  /* 0x0000000306067819 */ /* 0x000fe200000012ff */
[----:B------:R-:W-:Y:S01]  /*7a50*/  IMAD R79, R79, UR11, R20 ;  /* 0x0000000b4f4f7c24 */ /* 0x000fe2000f8e0214 */
        /* <DEDUP_REMOVED lines=9> */
[----:B------:R-:W-:Y:S01]  /*7af0*/  IMAD.X R69, RZ, RZ, R5, P3 ;  /* 0x000000ffff457224 */ /* 0x000fe200018e0605 */
[----:B------:R-:W-:Y:S01]  /*7b00*/  SHF.R.S32.HI R20, RZ, 0x1f, R81 ;  /* 0x0000001fff147819 */ /* 0x000fe20000011451 */
[----:B------:R-:W-:Y:S01]  /*7b10*/  ULDC.64 UR10, c[0x0][0xad8] ;  /* 0x0002b600000a7ab9 */ /* 0x000fe20000000a00 */
[----:B------:R-:W-:-:S02]  /*7b20*/  LOP3.LUT R4, R11, R4, RZ, 0x3c, !PT ;  /* 0x000000040b047212 */ /* 0x000fc400078e3cff */
[----:B------:R-:W-:Y:S01]  /*7b30*/  LOP3.LUT R72, R6, R7, RZ, 0x3c, !PT ;  /* 0x0000000706487212 */ /* 0x000fe200078e3cff */
[----:B------:R-:W-:Y:S01]  /*7b40*/  IMAD R20, R20, UR10, RZ ;  /* 0x0000000a14147c24 */ /* 0x000fe2000f8e02ff */
[----:B------:R-:W5:Y:S01]  /*7b50*/  LD.E.128 R8, desc[UR50][R8.64] ;  /* 0x0000003208087980 */ /* 0x000f62000c101d00 */
[----:B------:R-:W-:-:S03]  /*7b60*/  IMAD.IADD R77, R77, 0x1, R79 ;  /* 0x000000014d4d7824 */ /* 0x000fc600078e024f */
[----:B------:R-:W5:Y:S01]  /*7b70*/  LD.E.128 R4, desc[UR50][R4.64] ;  /* 0x0000003204047980 */ /* 0x000f62000c101d00 */
[----:B------:R-:W-:-:S03]  /*7b80*/  IMAD R84, R84, 0x80, R21 ;  /* 0x0000008054547824 */ /* 0x000fc600078e0215 */
[----:B------:R-:W5:Y:S01]  /*7b90*/  LD.E.128 R52, desc[UR50][R52.64] ;  /* 0x0000003234347980 */ /* 0x000f62000c101d00 */
[----:B------:R-:W-:-:S03]  /*7ba0*/  IMAD R79, R81, UR11, R20 ;  /* 0x0000000b514f7c24 */ /* 0x000fc6000f8e0214 */
[----:B------:R-:W5:Y:S01]  /*7bb0*/  LD.E.128 R56, desc[UR50][R56.64] ;  /* 0x0000003238387980 */ /* 0x000f62000c101d00 */
[----:B------:R-:W-:Y:S01]  /*7bc0*/  IMAD.WIDE.U32 R20, R81, UR10, R76 ;  /* 0x0000000a51147c25 */ /* 0x000fe2000f8e004c */
[----:B------:R-:W-:Y:S02]  /*7bd0*/  ULDC.64 UR10, c[0x0][0xa80] ;  /* 0x0002a000000a7ab9 */ /* 0x000fe40000000a00 */
[----:B------:R-:W5:Y:S04]  /*7be0*/  LD.E.128 R60, desc[UR50][R60.64] ;  /* 0x000000323c3c7980 */ /* 0x000f68000c101d00 */
[----:B------:R-:W5:Y:S04]  /*7bf0*/  LD.E.128 R64, desc[UR50][R64.64] ;  /* 0x0000003240407980 */ /* 0x000f68000c101d00 */
[----:B------:R-:W5:Y:S04]  /*7c00*/  LD.E.128 R68, desc[UR50][R68.64] ;  /* 0x0000003244447980 */ /* 0x000f68000c101d00 */
[----:B------:R-:W5:Y:S01]  /*7c10*/  LD.E.128 R72, desc[UR50][R72.64] ;  /* 0x0000003248487980 */ /* 0x000f62000c101d00 */
[----:B------:R-:W-:Y:S01]  /*7c20*/  @!PT LDS RZ, [RZ] ;  /* 0x00000000fffff984 */ /* 0x000fe20000000800 */
[----:B------:R-:W-:Y:S01]  /*7c30*/  @!PT LDS RZ, [RZ] ;  /* 0x00000000fffff984 */ /* 0x000fe20000000800 */
[----:B------:R-:W-:Y:S01]  /*7c40*/  @!PT LDS RZ, [RZ] ;  /* 0x00000000fffff984 */ /* 0x000fe20000000800 */
[----:B------:R-:W-:Y:S01]  /*7c50*/  @!PT LDS RZ, [RZ] ;  /* 0x00000000fffff984 */ /* 0x000fe20000000800 */
[----:B------:R0:W-:Y:S06]  /*7c60*/  MEMBAR.ALL.CTA ;  /* 0x0000000000007992 */ /* 0x0001ec0000008000 */
[----:B0-----:R-:W0:Y:S01]  /*7c70*/  FENCE.VIEW.ASYNC.S ;  /* 0x00000000000073c6 */ /* 0x001e220000000000 */
[----:B------:R-:W-:Y:S01]  /*7c80*/  IMAD.IADD R21, R21, 0x1, R79 ;  /* 0x0000000115157824 */ /* 0x000fe200078e024f */
[----:B------:R-:W-:Y:S01]  /*7c90*/  LEA R82, P2, R20, UR10, 0x1 ;  /* 0x0000000a14527c11 */ /* 0x000fe2000f8408ff */
[----:B------:R-:W-:-:S03]  /*7ca0*/  UIADD3 UR8, UR8, 0x22820, URZ ;  /* 0x0002282008087890 */ /* 0x000fc6000fffe03f */
[----:B------:R-:W-:Y:S02]  /*7cb0*/  LEA.HI.X R83, R20, UR11, R21, 0x1, P2 ;  /* 0x0000000b14537c11 */ /* 0x000fe400090f0c15 */
[C---:B------:R-:W-:Y:S01]  /*7cc0*/  ISETP.GE.AND P2, PT, R84.reuse, R3, PT ;  /* 0x000000035400720c */ /* 0x040fe20003f46270 */
[----:B------:R-:W-:Y:S01]  /*7cd0*/  UPRMT UR8, URZ, 0x654, UR8 ;  /* 0x000006543f087896 */ /* 0x000fe20008000008 */
[C---:B------:R-:W-:Y:S02]  /*7ce0*/  VIADD R76, R84.reuse, 0x20 ;  /* 0x00000020544c7836 */ /* 0x040fe40000000000 */
[----:B------:R-:W-:Y:S02]  /*7cf0*/  VIADD R78, R84, 0x40 ;  /* 0x00000040544e7836 */ /* 0x000fe40000000000 */
[C---:B------:R-:W-:Y:S02]  /*7d00*/  VIADD R86, R0.reuse, 0x40 ;  /* 0x0000004000567836 */ /* 0x040fe40000000000 */
[----:B------:R-:W-:-:S02]  /*7d10*/  VIADD R88, R0, 0x80 ;  /* 0x0000008000587836 */ /* 0x000fc40000000000 */
[----:B------:R-:W-:Y:S01]  /*7d20*/  VIADD R90, R0, 0xc0 ;  /* 0x000000c0005a7836 */ /* 0x000fe20000000000 */
[----:B0-----:R0:W1:Y:S01]  /*7d30*/  SHFL.IDX PT, R85, R82, RZ, 0x181f ;  /* 0x00181fff52557589 */ /* 0x00106200000e0000 */
[----:B------:R-:W-:Y:S03]  /*7d40*/  BSSY B1, `(.L_x_414) ;  /* 0x000001b000017945 */ /* 0x000fe60003800000 */
[----:B------:R0:W2:Y:S01]  /*7d50*/  SHFL.IDX PT, R81, R83, RZ, 0x181f ;  /* 0x00181fff53517589 */ /* 0x0000a200000e0000 */
[----:B------:R-:W-:Y:S01]  /*7d60*/  SYNCS.ARRIVE.TRANS64.RED.A1T0 RZ, [UR8], RZ ;  /* 0x000000ffffff79a7 */ /* 0x000fe20008100408 */
[-C--:B------:R-:W-:Y:S02]  /*7d70*/  ISETP.GE.AND P1, PT, R76, R3.reuse, PT ;  /* 0x000000034c00720c */ /* 0x080fe40003f26270 */
[----:B------:R-:W-:Y:S02]  /*7d80*/  ISETP.GE.AND P0, PT, R78, R3, PT ;  /* 0x000000034e00720c */ /* 0x000fe40003f06270 */
[----:B------:R-:W-:-:S02]  /*7d90*/  SHF.R.S32.HI R92, RZ, 0x1f, R0 ;  /* 0x0000001fff5c7819 */ /* 0x000fc40000011400 */
[----:B------:R-:W-:Y:S02]  /*7da0*/  SHF.R.S32.HI R87, RZ, 0x1f, R86 ;  /* 0x0000001fff577819 */ /* 0x000fe40000011456 */
[----:B------:R-:W-:Y:S02]  /*7db0*/  SHF.R.S32.HI R89, RZ, 0x1f, R88 ;  /* 0x0000001fff597819 */ /* 0x000fe40000011458 */
[----:B------:R-:W-:Y:S01]  /*7dc0*/  SHF.R.S32.HI R91, RZ, 0x1f, R90 ;  /* 0x0000001fff5b7819 */ /* 0x000fe2000001145a */
[----:B0-----:R-:W-:Y:S06]  /*7dd0*/  @P2 BRA `(.L_x_415) ;  /* 0x0000000000442947 */ /* 0x001fec0003800000 */
[----:B------:R-:W-:Y:S02]  /*7de0*/  ULDC UR4, c[0x0][0xac8] ;  /* 0x0002b20000047ab9 */ /* 0x000fe40000000800 */
[----:B------:R-:W-:Y:S02]  /*7df0*/  ISETP.GE.AND P5, PT, R0, UR4, PT ;  /* 0x0000000400007c0c */ /* 0x000fe4000bfa6270 */
[----:B------:R-:W-:Y:S02]  /*7e00*/  ISETP.GE.AND P4, PT, R86, UR4, PT ;  /* 0x0000000456007c0c */ /* 0x000fe4000bf86270 */
[----:B------:R-:W-:Y:S02]  /*7e10*/  ISETP.GE.AND P3, PT, R88, UR4, PT ;  /* 0x0000000458007c0c */ /* 0x000fe4000bf66270 */
[----:B------:R-:W-:-:S07]  /*7e20*/  ISETP.GE.AND P2, PT, R90, UR4, PT ;  /* 0x000000045a007c0c */ /* 0x000fce000bf46270 */
[----:B-1----:R-:W-:-:S04]  /*7e30*/  @!P5 LEA R20, P6, R0, R85, 0x1 ;  /* 0x000000550014d211 */ /* 0x002fc800078c08ff */
[----:B--2---:R-:W-:Y:S02]  /*7e40*/  @!P5 LEA.HI.X R21, R0, R81, R92, 0x1, P6 ;  /* 0x000000510015d211 */ /* 0x004fe400030f0c5c */
[----:B------:R-:W-:-:S03]  /*7e50*/  @!P4 LEA R76, P6, R86, R85, 0x1 ;  /* 0x00000055564cc211 */ /* 0x000fc600078c08ff */
[----:B-----5:R0:W-:Y:S01]  /*7e60*/  @!P5 ST.E.128 desc[UR50][R20.64], R4 ;  /* 0x000000041400d985 */ /* 0x0201e2000c101d32 */
[----:B------:R-:W-:Y:S02]  /*7e70*/  @!P4 LEA.HI.X R77, R86, R81, R87, 0x1, P6 ;  /* 0x00000051564dc211 */ /* 0x000fe400030f0c57 */
[----:B------:R-:W-:-:S03]  /*7e80*/  @!P3 LEA R78, P6, R88, R85, 0x1 ;  /* 0x00000055584eb211 */ /* 0x000fc600078c08ff */
[----:B------:R0:W-:Y:S01]  /*7e90*/  @!P4 ST.E.128 desc[UR50][R76.64], R28 ;  /* 0x0000001c4c00c985 */ /* 0x0001e2000c101d32 */
[----:B------:R-:W-:Y:S02]  /*7ea0*/  @!P3 LEA.HI.X R79, R88, R81, R89, 0x1, P6 ;  /* 0x00000051584fb211 */ /* 0x000fe400030f0c59 */
[----:B------:R-:W-:-:S03]  /*7eb0*/  @!P2 LEA R80, P6, R90, R85, 0x1 ;  /* 0x000000555a50a211 */ /* 0x000fc600078c08ff */
[----:B------:R0:W-:Y:S01]  /*7ec0*/  @!P3 ST.E.128 desc[UR50][R78.64], R44 ;  /* 0x0000002c4e00b985 */ /* 0x0001e2000c101d32 */
[----:B------:R-:W-:-:S05]  /*7ed0*/  @!P2 LEA.HI.X R81, R90, R81, R91, 0x1, P6 ;  /* 0x000000515a51a211 */ /* 0x000fca00030f0c5b */
[----:B------:R0:W-:Y:S04]  /*7ee0*/  @!P2 ST.E.128 desc[UR50][R80.64], R60 ;  /* 0x0000003c5000a985 */ /* 0x0001e8000c101d32 */
.L_x_415:
[----:B------:R-:W-:Y:S05]  /*7ef0*/  BSYNC B1 ;  /* 0x0000000000017941 */ /* 0x000fea0003800000 */
.L_x_414:
[----:B0----5:R0:W3:Y:S01]  /*7f00*/  SHFL.IDX PT, R29, R83, 0x1, 0x181f ;  /* 0x00381f00531d7f89 */ /* 0x0210e200000e0000 */
[----:B------:R-:W-:Y:S03]  /*7f10*/  BSSY B1, `(.L_x_416) ;  /* 0x0000014000017945 */ /* 0x000fe60003800000 */
[----:B------:R0:W4:Y:S01]  /*7f20*/  SHFL.IDX PT, R21, R82, 0x1, 0x181f ;  /* 0x00381f0052157f89 */ /* 0x00012200000e0000 */
[----:B------:R-:W-:Y:S05]  /*7f30*/  @P1 BRA `(.L_x_417) ;  /* 0x0000000000441947 */ /* 0x000fea0003800000 */
[----:B------:R-:W-:Y:S02]  /*7f40*/  ULDC UR4, c[0x0][0xac8] ;  /* 0x0002b20000047ab9 */ /* 0x000fe40000000800 */
[----:B------:R-:W-:Y:S02]  /*7f50*/  ISETP.GE.AND P4, PT, R0, UR4, PT ;  /* 0x0000000400007c0c */ /* 0x000fe4000bf86270 */
[----:B------:R-:W-:Y:S02]  /*7f60*/  ISETP.GE.AND P3, PT, R86, UR4, PT ;  /* 0x0000000456007c0c */ /* 0x000fe4000bf66270 */
[----:B------:R-:W-:Y:S02]  /*7f70*/  ISETP.GE.AND P2, PT, R88, UR4, PT ;  /* 0x0000000458007c0c */ /* 0x000fe4000bf46270 */
[----:B------:R-:W-:-:S07]  /*7f80*/  ISETP.GE.AND P1, PT, R90, UR4, PT ;  /* 0x000000045a007c0c */ /* 0x000fce000bf26270 */
[-C--:B----4-:R-:W-:Y:S02]  /*7f90*/  @!P4 LEA R4, P6, R0, R21.reuse, 0x1 ;  /* 0x000000150004c211 */ /* 0x090fe400078c08ff */
[----:B------:R-:W-:Y:S02]  /*7fa0*/  @!P3 LEA R6, P5, R86, R21, 0x1 ;  /* 0x000000155606b211 */ /* 0x000fe400078a08ff */
[----:B---3--:R-:W-:Y:S02]  /*7fb0*/  @!P4 LEA.HI.X R5, R0, R29, R92, 0x1, P6 ;  /* 0x0000001d0005c211 */ /* 0x008fe400030f0c5c */
[----:B------:R-:W-:Y:S02]  /*7fc0*/  @!P2 LEA R20, P6, R88, R21, 0x1 ;  /* 0x000000155814a211 */ /* 0x000fe400078c08ff */
[----:B------:R-:W-:Y:S01]  /*7fd0*/  @!P3 LEA.HI.X R7, R86, R29, R87, 0x1, P5 ;  /* 0x0000001d5607b211 */ /* 0x000fe200028f0c57 */
[----:B------:R3:W-:Y:S01]  /*7fe0*/  @!P4 ST.E.128 desc[UR50][R4.64], R8 ;  /* 0x000000080400c985 */ /* 0x0007e2000c101d32 */
[----:B------:R-:W-:-:S02]  /*7ff0*/  @!P1 LEA R28, P5, R90, R21, 0x1 ;  /* 0x000000155a1c9211 */ /* 0x000fc400078a08ff */
[-C--:B------:R-:W-:Y:S01]  /*8000*/  @!P2 LEA.HI.X R21, R88, R29.reuse, R89, 0x1, P6 ;  /* 0x0000001d5815a211 */ /* 0x080fe200030f0c59 */
[----:B------:R3:W-:Y:S01]  /*8010*/  @!P3 ST.E.128 desc[UR50][R6.64], R32 ;  /* 0x000000200600b985 */ /* 0x0007e2000c101d32 */
[----:B------:R-:W-:-:S03]  /*8020*/  @!P1 LEA.HI.X R29, R90, R29, R91, 0x1, P5 ;  /* 0x0000001d5a1d9211 */ /* 0x000fc600028f0c5b */
[----:B------:R3:W-:Y:S04]  /*8030*/  @!P2 ST.E.128 desc[UR50][R20.64], R48 ;  /* 0x000000301400a985 */ /* 0x0007e8000c101d32 */
[----:B------:R3:W-:Y:S02]  /*8040*/  @!P1 ST.E.128 desc[UR50][R28.64], R64 ;  /* 0x000000401c009985 */ /* 0x0007e4000c101d32 */
.L_x_417:
[----:B------:R-:W-:Y:S05]  /*8050*/  BSYNC B1 ;  /* 0x0000000000017941 */ /* 0x000fea0003800000 */
.L_x_416:
[----:B---3--:R3:W0:Y:S01]  /*8060*/  SHFL.IDX PT, R11, R83, 0x2, 0x181f ;  /* 0x00581f00530b7f89 */ /* 0x00862200000e0000 */
[----:B------:R-:W-:Y:S03]  /*8070*/  BSSY B1, `(.L_x_418) ;  /* 0x0000014000017945 */ /* 0x000fe60003800000 */
[----:B------:R3:W0:Y:S01]  /*8080*/  SHFL.IDX PT, R7, R82, 0x2, 0x181f ;  /* 0x00581f0052077f89 */ /* 0x00062200000e0000 */
[----:B------:R-:W-:Y:S05]  /*8090*/  @P0 BRA `(.L_x_419) ;  /* 0x0000000000440947 */ /* 0x000fea0003800000 */
[----:B------:R-:W-:Y:S02]  /*80a0*/  ULDC UR4, c[0x0][0xac8] ;  /* 0x0002b20000047ab9 */ /* 0x000fe40000000800 */
[----:B------:R-:W-:Y:S02]  /*80b0*/  ISETP.GE.AND P3, PT, R0, UR4, PT ;  /* 0x0000000400007c0c */ /* 0x000fe4000bf66270 */
[----:B------:R-:W-:Y:S02]  /*80c0*/  ISETP.GE.AND P2, PT, R86, UR4, PT ;  /* 0x0000000456007c0c */ /* 0x000fe4000bf46270 */
[----:B------:R-:W-:Y:S02]  /*80d0*/  ISETP.GE.AND P1, PT, R88, UR4, PT ;  /* 0x0000000458007c0c */ /* 0x000fe4000bf26270 */
[----:B------:R-:W-:-:S07]  /*80e0*/  ISETP.GE.AND P0, PT, R90, UR4, PT ;  /* 0x000000045a007c0c */ /* 0x000fce000bf06270 */
[-C--:B0-----:R-:W-:Y:S02]  /*80f0*/  @!P3 LEA R4, P6, R0, R7.reuse, 0x1 ;  /* 0x000000070004b211 */ /* 0x081fe400078c08ff */
[-C--:B------:R-:W-:Y:S02]  /*8100*/  @!P2 LEA R6, P5, R86, R7.reuse, 0x1 ;  /* 0x000000075606a211 */ /* 0x080fe400078a08ff */
[----:B------:R-:W-:Y:S02]  /*8110*/  @!P1 LEA R8, P4, R88, R7, 0x1 ;  /* 0x0000000758089211 */ /* 0x000fe400078808ff */
[----:B------:R-:W-:Y:S02]  /*8120*/  @!P3 LEA.HI.X R5, R0, R11, R92, 0x1, P6 ;  /* 0x0000000b0005b211 */ /* 0x000fe400030f0c5c */
[----:B------:R-:W-:Y:S02]  /*8130*/  @!P0 LEA R10, P6, R90, R7, 0x1 ;  /* 0x000000075a0a8211 */ /* 0x000fe400078c08ff */
[-C--:B------:R-:W-:Y:S01]  /*8140*/  @!P2 LEA.HI.X R7, R86, R11.reuse, R87, 0x1, P5 ;  /* 0x0000000b5607a211 */ /* 0x080fe200028f0c57 */
[----:B------:R0:W-:Y:S01]  /*8150*/  @!P3 ST.E.128 desc[UR50][R4.64], R12 ;  /* 0x0000000c0400b985 */ /* 0x0001e2000c101d32 */
[----:B------:R-:W-:-:S02]  /*8160*/  @!P1 LEA.HI.X R9, R88, R11, R89, 0x1, P4 ;  /* 0x0000000b58099211 */ /* 0x000fc400020f0c59 */
[----:B------:R-:W-:Y:S01]  /*8170*/  @!P0 LEA.HI.X R11, R90, R11, R91, 0x1, P6 ;  /* 0x0000000b5a0b8211 */ /* 0x000fe200030f0c5b */
[----:B------:R0:W-:Y:S04]  /*8180*/  @!P2 ST.E.128 desc[UR50][R6.64], R36 ;  /* 0x000000240600a985 */ /* 0x0001e8000c101d32 */
[----:B------:R0:W-:Y:S04]  /*8190*/  @!P1 ST.E.128 desc[UR50][R8.64], R52 ;  /* 0x0000003408009985 */ /* 0x0001e8000c101d32 */
[----:B------:R0:W-:Y:S02]  /*81a0*/  @!P0 ST.E.128 desc[UR50][R10.64], R68 ;  /* 0x000000440a008985 */ /* 0x0001e4000c101d32 */
.L_x_419:
[----:B------:R-:W-:Y:S05]  /*81b0*/  BSYNC B1 ;  /* 0x0000000000017941 */ /* 0x000fea0003800000 */
.L_x_418:
[----:B0-----:R-:W-:Y:S01]  /*81c0*/  VIADD R4, R84, 0x60 ;  /* 0x0000006054047836 */ /* 0x001fe20000000000 */
[----:B---3--:R-:W0:Y:S04]  /*81d0*/  SHFL.IDX PT, R83, R83, 0x3, 0x181f ;  /* 0x00781f0053537f89 */ /* 0x008e2800000e0000 */
[----:B------:R-:W-:Y:S01]  /*81e0*/  ISETP.GE.AND P0, PT, R4, R3, PT ;  /* 0x000000030400720c */ /* 0x000fe20003f06270 */
[----:B------:R3:W0:-:S12]  /*81f0*/  SHFL.IDX PT, R11, R82, 0x3, 0x181f ;  /* 0x00781f00520b7f89 */ /* 0x00061800000e0000 */
[----:B---3--:R-:W-:Y:S05]  /*8200*/  @P0 BRA `(.L_x_420) ;  /* 0x0000002400a40947 */ /* 0x008fea0003800000 */
[----:B------:R-:W-:Y:S02]  /*8210*/  ULDC UR4, c[0x0][0xac8] ;  /* 0x0002b20000047ab9 */ /* 0x000fe40000000800 */
[----:B------:R-:W-:Y:S02]  /*8220*/  ISETP.GE.AND P3, PT, R0, UR4, PT ;  /* 0x0000000400007c0c */ /* 0x000fe4000bf66270 */
[----:B------:R-:W-:Y:S02]  /*8230*/  ISETP.GE.AND P4, PT, R86, UR4, PT ;  /* 0x0000000456007c0c */ /* 0x000fe4000bf86270 */
[----:B------:R-:W-:-:S09]  /*8240*/  ISETP.GE.AND P5, PT, R88, UR4, PT ;  /* 0x0000000458007c0c */ /* 0x000fd2000bfa6270 */
[-C--:B0-----:R-:W-:Y:S02]  /*8250*/  @!P3 LEA R4, P0, R0, R11.reuse, 0x1 ;  /* 0x0000000b0004b211 */ /* 0x081fe400078008ff */
[-C--:B------:R-:W-:Y:S02]  /*8260*/  @!P4 LEA R6, P1, R86, R11.reuse, 0x1 ;  /* 0x0000000b5606c211 */ /* 0x080fe400078208ff */
[----:B------:R-:W-:Y:S02]  /*8270*/  @!P5 LEA R8, P2, R88, R11, 0x1 ;  /* 0x0000000b5808d211 */ /* 0x000fe400078408ff */
[-C--:B------:R-:W-:Y:S02]  /*8280*/  @!P3 LEA.HI.X R5, R0, R83.reuse, R92, 0x1, P0 ;  /* 0x000000530005b211 */ /* 0x080fe400000f0c5c */
[-C--:B------:R-:W-:Y:S02]  /*8290*/  @!P4 LEA.HI.X R7, R86, R83.reuse, R87, 0x1, P1 ;  /* 0x000000535607c211 */ /* 0x080fe400008f0c57 */
[----:B------:R-:W-:Y:S01]  /*82a0*/  @!P5 LEA.HI.X R9, R88, R83, R89, 0x1, P2 ;  /* 0x000000535809d211 */ /* 0x000fe200010f0c59 */
[----:B------:R3:W-:Y:S01]  /*82b0*/  @!P3 ST.E.128 desc[UR50][R4.64], R24 ;  /* 0x000000180400b985 */ /* 0x0007e2000c101d32 */
[----:B------:R-:W-:-:S03]  /*82c0*/  ISETP.GE.AND P0, PT, R90, UR4, PT ;  /* 0x000000045a007c0c */ /* 0x000fc6000bf06270 */
[----:B------:R3:W-:Y:S04]  /*82d0*/  @!P4 ST.E.128 desc[UR50][R6.64], R40 ;  /* 0x000000280600c985 */ /* 0x0007e8000c101d32 */
[----:B------:R3:W-:Y:S06]  /*82e0*/  @!P5 ST.E.128 desc[UR50][R8.64], R56 ;  /* 0x000000380800d985 */ /* 0x0007ec000c101d32 */
[----:B------:R-:W-:Y:S05]  /*82f0*/  @P0 BRA `(.L_x_420) ;  /* 0x0000002400680947 */ /* 0x000fea0003800000 */
[----:B---3--:R-:W-:-:S04]  /*8300*/  LEA R4, P0, R90, R11, 0x1 ;  /* 0x0000000b5a047211 */ /* 0x008fc800078008ff */
[----:B------:R-:W-:-:S05]  /*8310*/  LEA.HI.X R5, R90, R83, R91, 0x1, P0 ;  /* 0x000000535a057211 */ /* 0x000fca00000f0c5b */
[----:B------:R0:W-:Y:S01]  /*8320*/  ST.E.128 desc[UR50][R4.64], R72 ;  /* 0x0000004804007985 */ /* 0x0001e2000c101d32 */
[----:B------:R-:W-:Y:S05]  /*8330*/  BRA `(.L_x_420) ;  /* 0x0000002400587947 */ /* 0x000fea0003800000 */
.L_x_413:
[----:B------:R-:W-:Y:S01]  /*8340*/  ULDC.64 UR14, c[0x0][0xb08] ;  /* 0x0002c200000e7ab9 */ /* 0x000fe20000000a00 */
[----:B------:R-:W-:Y:S01]  /*8350*/  IMAD.MOV.U32 R3, RZ, RZ, R12 ;  /* 0x000000ffff037224 */ /* 0x000fe200078e000c */
[----:B------:R-:W-:Y:S01]  /*8360*/  UIMAD UR12, UR16, UR14, URZ ;  /* 0x0000000e100c72a4 */ /* 0x000fe2000f8e023f */
[----:B------:R-:W-:Y:S01]  /*8370*/  BSSY B1, `(.L_x_421) ;  /* 0x00000cd000017945 */ /* 0x000fe20003800000 */
[----:B------:R-:W-:Y:S01]  /*8380*/  UIMAD.WIDE.U32 UR10, UR4, UR14, URZ ;  /* 0x0000000e040a72a5 */ /* 0x000fe2000f8e003f */
[----:B------:R-:W-:Y:S01]  /*8390*/  SHF.R.S32.HI R152, RZ, 0x1f, R23 ;  /* 0x0000001fff987819 */ /* 0x000fe20000011417 */
[----:B------:R-:W-:Y:S01]  /*83a0*/  UIMAD UR12, UR4, UR15, UR12 ;  /* 0x0000000f040c72a4 */ /* 0x000fe2000f8e020c */
[----:B------:R-:W-:Y:S01]  /*83b0*/  SHF.R.S32.HI R153, RZ, 0x1f, R204 ;  /* 0x0000001fff997819 */ /* 0x000fe200000114cc */
[----:B------:R-:W-:Y:S01]  /*83c0*/  USHF.R.S32.HI UR4, URZ, 0x1f, UR39 ;  /* 0x0000001f3f047899 */ /* 0x000fe20008011427 */
[----:B------:R-:W-:Y:S01]  /*83d0*/  SHF.R.S32.HI R154, RZ, 0x1f, R205 ;  /* 0x0000001fff9a7819 */ /* 0x000fe200000114cd */
[----:B------:R-:W-:Y:S01]  /*83e0*/  UIADD3 UR11, UR11, UR12, URZ ;  /* 0x0000000c0b0b7290 */ /* 0x000fe2000fffe03f */
[----:B------:R-:W-:Y:S01]  /*83f0*/  SHF.R.S32.HI R155, RZ, 0x1f, R206 ;  /* 0x0000001fff9b7819 */ /* 0x000fe200000114ce */
[----:B------:R-:W-:Y:S01]  /*8400*/  ULDC.64 UR14, c[0x0][0xb40] ;  /* 0x0002d000000e7ab9 */ /* 0x000fe20000000a00 */
[----:B------:R-:W-:Y:S01]  /*8410*/  ULDC.64 UR12, c[0x0][0xb38] ;  /* 0x0002ce00000c7ab9 */ /* 0x000fe20000000a00 */
[----:B------:R-:W-:Y:S01]  /*8420*/  UIMAD UR4, UR4, UR14, URZ ;  /* 0x0000000e040472a4 */ /* 0x000fe2000f8e023f */
[----:B------:R-:W-:Y:S01]  /*8430*/  SHF.R.S32.HI R156, RZ, 0x1f, R207 ;  /* 0x0000001fff9c7819 */ /* 0x000fe200000114cf */
[----:B------:R-:W-:Y:S01]  /*8440*/  UIMAD.WIDE.U32 UR10, UR43, UR12, UR10 ;  /* 0x0000000c2b0a72a5 */ /* 0x000fe2000f8e000a */
[----:B------:R-:W-:Y:S01]  /*8450*/  SHF.R.S32.HI R157, RZ, 0x1f, R208 ;  /* 0x0000001fff9d7819 */ /* 0x000fe200000114d0 */
[----:B------:R-:W-:Y:S01]  /*8460*/  UIMAD UR4, UR39, UR15, UR4 ;  /* 0x0000000f270472a4 */ /* 0x000fe2000f8e0204 */
[----:B------:R-:W-:Y:S01]  /*8470*/  SHF.R.S32.HI R158, RZ, 0x1f, R209 ;  /* 0x0000001fff9e7819 */ /* 0x000fe200000114d1 */
[----:B------:R-:W-:Y:S01]  /*8480*/  UIMAD UR11, UR43, UR13, UR11 ;  /* 0x0000000d2b0b72a4 */ /* 0x000fe2000f8e020b */
[----:B------:R-:W-:Y:S01]  /*8490*/  SHF.R.S32.HI R159, RZ, 0x1f, R210 ;  /* 0x0000001fff9f7819 */ /* 0x000fe200000114d2 */
[----:B------:R-:W-:Y:S01]  /*84a0*/  @UP1 ULDC UR12, c[0x0][0xbec] ;  /* 0x0002fb00000c1ab9 */ /* 0x000fe20000000800 */
[----:B------:R-:W-:Y:S01]  /*84b0*/  UIADD3 UR8, UR8, 0x22820, URZ ;  /* 0x0002282008087890 */ /* 0x000fe2000fffe03f */
[----:B0-----:R-:W-:Y:S01]  /*84c0*/  @P1 IMAD.HI.U32 R0, R12, UR12, RZ ;  /* 0x0000000c0c001c27 */ /* 0x001fe2000f8e00ff */
[----:B------:R-:W-:Y:S01]  /*84d0*/  UIMAD.WIDE.U32 UR10, UR39, UR14, UR10 ;  /* 0x0000000e270a72a5 */ /* 0x000fe2000f8e000a */
[----:B------:R-:W-:Y:S01]  /*84e0*/  SHF.R.S32.HI R160, RZ, 0x1f, R211 ;  /* 0x0000001fffa07819 */ /* 0x000fe200000114d3 */
[----:B------:R-:W-:Y:S01]  /*84f0*/  ULDC.64 UR12, c[0x0][0xb48] ;  /* 0x0002d200000c7ab9 */ /* 0x000fe20000000a00 */
[----:B------:R-:W-:Y:S01]  /*8500*/  UPRMT UR8, URZ, 0x654, UR8 ;  /* 0x000006543f087896 */ /* 0x000fe20008000008 */
[----:B------:R-:W-:Y:S01]  /*8510*/  SHF.R.S32.HI R161, RZ, 0x1f, R212 ;  /* 0x0000001fffa17819 */ /* 0x000fe200000114d4 */
[----:B------:R-:W-:Y:S01]  /*8520*/  UIADD3 UR11, UR11, UR4, URZ ;  /* 0x000000040b0b7290 */ /* 0x000fe2000fffe03f */
[----:B------:R-:W-:-:S02]  /*8530*/  SHF.R.S32.HI R162, RZ, 0x1f, R213 ;  /* 0x0000001fffa27819 */ /* 0x000fc400000114d5 */
[----:B------:R-:W-:Y:S01]  /*8540*/  @UP1 ULDC UR4, c[0x0][0xbf0] ;  /* 0x0002fc0000041ab9 */ /* 0x000fe20000000800 */
[----:B------:R-:W-:Y:S01]  /*8550*/  UIMAD.WIDE.U32 UR10, UR42, UR12, UR10 ;  /* 0x0000000c2a0a72a5 */ /* 0x000fe2000f8e000a */
[----:B------:R-:W-:Y:S02]  /*8560*/  @P1 SHF.R.U32.HI R3, RZ, UR4, R0 ;  /* 0x00000004ff031c19 */ /* 0x000fe40008011600 */
[----:B------:R-:W-:Y:S01]  /*8570*/  SYNCS.ARRIVE.TRANS64.RED.A1T0 RZ, [UR8], RZ ;  /* 0x000000ffffff79a7 */ /* 0x000fe20008100408 */
[----:B------:R-:W-:Y:S01]  /*8580*/  UIMAD UR42, UR42, UR13, UR11 ;  /* 0x0000000d2a2a72a4 */ /* 0x000fe2000f8e020b */
[--C-:B------:R-:W-:Y:S01]  /*8590*/  SHF.R.S32.HI R0, RZ, 0x1f, R3.reuse ;  /* 0x0000001fff007819 */ /* 0x100fe20000011403 */
[----:B------:R-:W-:Y:S01]  /*85a0*/  IMAD.MOV R7, RZ, RZ, -R3 ;  /* 0x000000ffff077224 */ /* 0x000fe200078e0a03 */
[----:B------:R-:W-:Y:S01]  /*85b0*/  ULDC.64 UR12, c[0x0][0xb30] ;  /* 0x0002cc00000c7ab9 */ /* 0x000fe20000000a00 */
[----:B------:R-:W-:Y:S01]  /*85c0*/  IMAD.U32 R5, RZ, RZ, UR11 ;  /* 0x0000000bff057e24 */ /* 0x000fe2000f8e00ff */
[----:B------:R-:W-:Y:S01]  /*85d0*/  SHF.R.S32.HI R163, RZ, 0x1f, R214 ;  /* 0x0000001fffa37819 */ /* 0x000fe200000114d6 */
[----:B------:R-:W-:Y:S01]  /*85e0*/  IMAD R7, R7, UR9, R12 ;  /* 0x0000000907077c24 */ /* 0x000fe2000f8e020c */
[----:B------:R-:W-:Y:S01]  /*85f0*/  SHF.R.S32.HI R164, RZ, 0x1f, R215 ;  /* 0x0000001fffa47819 */ /* 0x000fe200000114d7 */
[----:B------:R-:W-:Y:S01]  /*8600*/  IMAD R0, R0, UR12, RZ ;  /* 0x0000000c00007c24 */ /* 0x000fe2000f8e02ff */
[----:B------:R-:W-:Y:S01]  /*8610*/  SHF.R.S32.HI R165, RZ, 0x1f, R216 ;  /* 0x0000001fffa57819 */ /* 0x000fe200000114d8 */
[----:B------:R-:W-:Y:S01]  /*8620*/  IMAD.U32 R4, RZ, RZ, UR10 ;  /* 0x0000000aff047e24 */ /* 0x000fe2000f8e00ff */
[----:B------:R-:W-:Y:S01]  /*8630*/  ULDC.64 UR10, c[0x0][0xb28] ;  /* 0x0002ca00000a7ab9 */ /* 0x000fe20000000a00 */
[----:B------:R-:W-:Y:S01]  /*8640*/  IMAD.U32 R5, RZ, RZ, UR42 ;  /* 0x0000002aff057e24 */ /* 0x000fe2000f8e00ff */
[----:B------:R-:W-:Y:S01]  /*8650*/  SHF.R.S32.HI R166, RZ, 0x1f, R217 ;  /* 0x0000001fffa67819 */ /* 0x000fe200000114d9 */
[C---:B------:R-:W-:Y:S01]  /*8660*/  IMAD R9, R3.reuse, UR13, R0 ;  /* 0x0000000d03097c24 */ /* 0x040fe2000f8e0200 */
[----:B------:R-:W-:Y:S01]  /*8670*/  SHF.R.S32.HI R0, RZ, 0x1f, R7 ;  /* 0x0000001fff007819 */ /* 0x000fe20000011407 */
[----:B------:R-:W-:Y:S01]  /*8680*/  IMAD.WIDE.U32 R4, R3, UR12, R4 ;  /* 0x0000000c03047c25 */ /* 0x000fe2000f8e0004 */
[----:B------:R-:W-:-:S02]  /*8690*/  SHF.R.S32.HI R167, RZ, 0x1f, R218 ;  /* 0x0000001fffa77819 */ /* 0x000fc400000114da */
[----:B------:R-:W-:Y:S01]  /*86a0*/  SHF.R.S32.HI R168, RZ, 0x1f, R219 ;  /* 0x0000001fffa87819 */ /* 0x000fe200000114db */
[----:B------:R-:W-:Y:S01]  /*86b0*/  IMAD R0, R0, UR10, RZ ;  /* 0x0000000a00007c24 */ /* 0x000fe2000f8e02ff */
[----:B------:R-:W-:Y:S01]  /*86c0*/  SHF.R.S32.HI R20, RZ, 0x1f, R220 ;  /* 0x0000001fff147819 */ /* 0x000fe200000114dc */
[----:B------:R-:W-:Y:S01]  /*86d0*/  IMAD.IADD R5, R5, 0x1, R9 ;  /* 0x0000000105057824 */ /* 0x000fe200078e0209 */
[----:B------:R-:W-:Y:S01]  /*86e0*/  SHF.R.S32.HI R169, RZ, 0x1f, R221 ;  /* 0x0000001fffa97819 */ /* 0x000fe200000114dd */
[C---:B------:R-:W-:Y:S01]  /*86f0*/  IMAD R3, R7.reuse, UR11, R0 ;  /* 0x0000000b07037c24 */ /* 0x040fe2000f8e0200 */
[----:B------:R-:W-:Y:S01]  /*8700*/  SHF.R.S32.HI R170, RZ, 0x1f, R222 ;  /* 0x0000001fffaa7819 */ /* 0x000fe200000114de */
[----:B------:R-:W-:Y:S01]  /*8710*/  IMAD.WIDE.U32 R4, R7, UR10, R4 ;  /* 0x0000000a07047c25 */ /* 0x000fe2000f8e0004 */
[----:B------:R-:W-:Y:S01]  /*8720*/  ULDC.64 UR10, c[0x0][0xb00] ;  /* 0x0002c000000a7ab9 */ /* 0x000fe20000000a00 */
[----:B------:R-:W-:Y:S02]  /*8730*/  SHF.R.S32.HI R171, RZ, 0x1f, R223 ;  /* 0x0000001fffab7819 */ /* 0x000fe400000114df */
[----:B------:R-:W-:Y:S01]  /*8740*/  IMAD.IADD R3, R5, 0x1, R3 ;  /* 0x0000000105037824 */ /* 0x000fe200078e0203 */
[----:B------:R-:W-:-:S02]  /*8750*/  LEA R0, P1, R4, UR10, 0x2 ;  /* 0x0000000a04007c11 */ /* 0x000fc4000f8210ff */
[----:B------:R-:W-:Y:S02]  /*8760*/  SHF.R.S32.HI R172, RZ, 0x1f, R224 ;  /* 0x0000001fffac7819 */ /* 0x000fe400000114e0 */
[----:B------:R-:W-:Y:S02]  /*8770*/  LEA.HI.X R3, R4, UR11, R3, 0x2, P1 ;  /* 0x0000000b04037c11 */ /* 0x000fe400088f1403 */
[----:B------:R0:W1:Y:S04]  /*8780*/  SHFL.IDX PT, R4, R0, RZ, 0x1c1f ;  /* 0x001c1fff00047589 */ /* 0x00006800000e0000 */
[----:B------:R0:W2:Y:S01]  /*8790*/  SHFL.IDX PT, R5, R3, RZ, 0x1c1f ;  /* 0x001c1fff03057589 */ /* 0x0000a200000e0000 */
[----:B------:R-:W-:Y:S05]  /*87a0*/  @P2 BRA `(.L_x_422) ;  /* 0x0000000800242947 */ /* 0x000fea0003800000 */
[----:B------:R-:W-:Y:S01]  /*87b0*/  ULDC UR4, c[0x0][0xac8] ;  /* 0x0002b20000047ab9 */ /* 0x000fe20000000800 */
[----:B------:R-:W-:Y:S01]  /*87c0*/  VIADD R21, R2, 0xe0 ;  /* 0x000000e002157836 */ /* 0x000fe20000000000 */
[----:B------:R-:W-:Y:S02]  /*87d0*/  ISETP.GE.AND P2, PT, R224, UR4, PT ;  /* 0x00000004e0007c0c */ /* 0x000fe4000bf46270 */
[----:B------:R-:W-:Y:S02]  /*87e0*/  ISETP.GE.AND P3, PT, R2, UR4, PT ;  /* 0x0000000402007c0c */ /* 0x000fe4000bf66270 */
[----:B------:R-:W-:Y:S02]  /*87f0*/  ISETP.GE.AND P1, PT, R223, UR4, PT ;  /* 0x00000004df007c0c */ /* 0x000fe4000bf26270 */
[----:B------:R-:W-:-:S07]  /*8800*/  ISETP.GE.AND P4, PT, R222, UR4, PT ;  /* 0x00000004de007c0c */ /* 0x000fce000bf86270 */
[----:B-1----:R-:W-:Y:S02]  /*8810*/  @!P2 LEA R8, P5, R224, R4, 0x2 ;  /* 0x00000004e008a211 */ /* 0x002fe400078a10ff */
[----:B--2---:R-:W-:Y:S02]  /*8820*/  @!P3 IMAD.WIDE R6, R2, 0x4, R4 ;  /* 0x000000040206b825 */ /* 0x004fe400078e0204 */
[----:B------:R-:W-:-:S03]  /*8830*/  @!P2 LEA.HI.X R9, R224, R5, R172, 0x2, P5 ;  /* 0x00000005e009a211 */ /* 0x000fc600028f14ac */
[----:B------:R1:W-:Y:S01]  /*8840*/  @!P3 ST.E.64 desc[UR50][R6.64], R24 ;  /* 0x000000180600b985 */ /* 0x0003e2000c101b32 */
[----:B------:R-:W-:-:S03]  /*8850*/  ISETP.GE.AND P3, PT, R221, UR4, PT ;  /* 0x00000004dd007c0c */ /* 0x000fc6000bf66270 */
[----:B------:R2:W-:Y:S01]  /*8860*/  @!P2 ST.E.64 desc[UR50][R8.64], R28 ;  /* 0x0000001c0800a985 */ /* 0x0005e2000c101b32 */
[----:B------:R-:W-:Y:S02]  /*8870*/  ISETP.GE.AND P2, PT, R220, UR4, PT ;  /* 0x00000004dc007c0c */ /* 0x000fe4000bf46270 */
[----:B-1----:R-:W-:Y:S01]  /*8880*/  @!P1 LEA R6, P6, R223, R4, 0x2 ;  /* 0x00000004df069211 */ /* 0x002fe200078c10ff */
[----:B------:R-:W-:-:S03]  /*8890*/  VIADD R25, R2, 0xf8 ;  /* 0x000000f802197836 */ /* 0x000fc60000000000 */
[----:B------:R-:W-:Y:S01]  /*88a0*/  @!P1 LEA.HI.X R7, R223, R5, R171, 0x2, P6 ;  /* 0x00000005df079211 */ /* 0x000fe200030f14ab */
[----:B--2---:R-:W-:Y:S01]  /*88b0*/  VIADD R29, R2, 0xf0 ;  /* 0x000000f0021d7836 */ /* 0x004fe20000000000 */
[----:B------:R-:W-:-:S03]  /*88c0*/  @!P4 LEA R8, P5, R222, R4, 0x2 ;  /* 0x00000004de08c211 */ /* 0x000fc600078a10ff */
[----:B------:R1:W-:Y:S01]  /*88d0*/  @!P1 ST.E.64 desc[UR50][R6.64], R32 ;  /* 0x0000002006009985 */ /* 0x0003e2000c101b32 */
[----:B------:R-:W-:Y:S02]  /*88e0*/  @!P4 LEA.HI.X R9, R222, R5, R170, 0x2, P5 ;  /* 0x00000005de09c211 */ /* 0x000fe400028f14aa */
[----:B------:R-:W-:-:S03]  /*88f0*/  ISETP.GE.AND P1, PT, R219, UR4, PT ;  /* 0x00000004db007c0c */ /* 0x000fc6000bf26270 */
[----:B------:R2:W-:Y:S01]  /*8900*/  @!P4 ST.E.64 desc[UR50][R8.64], R36 ;  /* 0x000000240800c985 */ /* 0x0005e2000c101b32 */
[----:B------:R-:W-:Y:S02]  /*8910*/  ISETP.GE.AND P4, PT, R218, UR4, PT ;  /* 0x00000004da007c0c */ /* 0x000fe4000bf86270 */
[----:B-1----:R-:W-:Y:S01]  /*8920*/  @!P3 LEA R6, P6, R221, R4, 0x2 ;  /* 0x00000004dd06b211 */ /* 0x002fe200078c10ff */
[----:B------:R-:W-:-:S03]  /*8930*/  VIADD R33, R2, 0xe8 ;  /* 0x000000e802217836 */ /* 0x000fc60000000000 */
[----:B------:R-:W-:Y:S02]  /*8940*/  @!P3 LEA.HI.X R7, R221, R5, R169, 0x2, P6 ;  /* 0x00000005dd07b211 */ /* 0x000fe400030f14a9 */
[----:B--2---:R-:W-:-:S03]  /*8950*/  @!P2 LEA R8, P5, R220, R4, 0x2 ;  /* 0x00000004dc08a211 */ /* 0x004fc600078a10ff */
[----:B------:R1:W-:Y:S01]  /*8960*/  @!P3 ST.E.64 desc[UR50][R6.64], R40 ;  /* 0x000000280600b985 */ /* 0x0003e2000c101b32 */
[----:B------:R-:W-:Y:S02]  /*8970*/  @!P2 LEA.HI.X R9, R220, R5, R20, 0x2, P5 ;  /* 0x00000005dc09a211 */ /* 0x000fe400028f1414 */
[----:B------:R-:W-:-:S03]  /*8980*/  ISETP.GE.AND P3, PT, R217, UR4, PT ;  /* 0x00000004d9007c0c */ /* 0x000fc6000bf66270 */
[----:B------:R2:W-:Y:S01]  /*8990*/  @!P2 ST.E.64 desc[UR50][R8.64], R44 ;  /* 0x0000002c0800a985 */ /* 0x0005e2000c101b32 */
[----:B------:R-:W-:Y:S02]  /*89a0*/  ISETP.GE.AND P2, PT, R216, UR4, PT ;  /* 0x00000004d8007c0c */ /* 0x000fe4000bf46270 */
[----:B-1----:R-:W-:-:S04]  /*89b0*/  @!P1 LEA R6, P6, R219, R4, 0x2 ;  /* 0x00000004db069211 */ /* 0x002fc800078c10ff */
        /* <DEDUP_REMOVED lines=19> */
[-C--:B------:R-:W-:Y:S02]  /*8af0*/  @!P4 LEA.HI.X R9, R214, R5.reuse, R163, 0x2, P5 ;  /* 0x00000005d609c211 */ /* 0x080fe400028f14a3 */
[----:B------:R-:W-:Y:S02]  /*8b00*/  ISETP.GE.AND P1, PT, R211, UR4, PT ;  /* 0x00000004d3007c0c */ /* 0x000fe4000bf26270 */
[-C--:B------:R-:W-:Y:S01]  /*8b10*/  @!P2 LEA R10, P5, R212, R4.reuse, 0x2 ;  /* 0x00000004d40aa211 */ /* 0x080fe200078a10ff */
[----:B------:R2:W-:Y:S01]  /*8b20*/  @!P4 ST.E.64 desc[UR50][R8.64], R68 ;  /* 0x000000440800c985 */ /* 0x0005e2000c101b32 */
[----:B------:R-:W-:Y:S02]  /*8b30*/  ISETP.GE.AND P4, PT, R210, UR4, PT ;  /* 0x00000004d2007c0c */ /* 0x000fe4000bf86270 */
[----:B------:R-:W-:Y:S02]  /*8b40*/  @!P2 LEA.HI.X R11, R212, R5, R161, 0x2, P5 ;  /* 0x00000005d40ba211 */ /* 0x000fe400028f14a1 */
[----:B-1----:R-:W-:-:S04]  /*8b50*/  @!P3 LEA R6, P6, R213, R4, 0x2 ;  /* 0x00000004d506b211 */ /* 0x002fc800078c10ff */
[----:B------:R-:W-:Y:S02]  /*8b60*/  @!P3 LEA.HI.X R7, R213, R5, R162, 0x2, P6 ;  /* 0x00000005d507b211 */ /* 0x000fe400030f14a2 */
[----:B------:R-:W-:-:S03]  /*8b70*/  @!P1 LEA R12, P6, R211, R4, 0x2 ;  /* 0x00000004d30c9211 */ /* 0x000fc600078c10ff */
[----:B------:R-:W-:Y:S01]  /*8b80*/  @!P4 LEA R14, P5, R210, R4, 0x2 ;  /* 0x00000004d20ec211 */ /* 0x000fe200078a10ff */
[----:B------:R1:W-:Y:S01]  /*8b90*/  @!P3 ST.E.64 desc[UR50][R6.64], R72 ;  /* 0x000000480600b985 */ /* 0x0003e2000c101b32 */
[----:B------:R-:W-:Y:S02]  /*8ba0*/  ISETP.GE.AND P3, PT, R209, UR4, PT ;  /* 0x00000004d1007c0c */ /* 0x000fe4000bf66270 */
[-C--:B------:R-:W-:Y:S01]  /*8bb0*/  @!P1 LEA.HI.X R13, R211, R5.reuse, R160, 0x2, P6 ;  /* 0x00000005d30d9211 */ /* 0x080fe200030f14a0 */
[----:B------:R3:W-:Y:S01]  /*8bc0*/  @!P2 ST.E.64 desc[UR50][R10.64], R76 ;  /* 0x0000004c0a00a985 */ /* 0x0007e2000c101b32 */
[----:B------:R-:W-:Y:S02]  /*8bd0*/  ISETP.GE.AND P2, PT, R208, UR4, PT ;  /* 0x00000004d0007c0c */ /* 0x000fe4000bf46270 */
[----:B------:R-:W-:Y:S01]  /*8be0*/  @!P4 LEA.HI.X R15, R210, R5, R159, 0x2, P5 ;  /* 0x00000005d20fc211 */ /* 0x000fe200028f149f */
[----:B------:R4:W-:Y:S01]  /*8bf0*/  @!P1 ST.E.64 desc[UR50][R12.64], R80 ;  /* 0x000000500c009985 */ /* 0x0009e2000c101b32 */
[----:B------:R-:W-:-:S03]  /*8c00*/  ISETP.GE.AND P1, PT, R207, UR4, PT ;  /* 0x00000004cf007c0c */ /* 0x000fc6000bf26270 */
[----:B------:R5:W-:Y:S01]  /*8c10*/  @!P4 ST.E.64 desc[UR50][R14.64], R84 ;  /* 0x000000540e00c985 */ /* 0x000be2000c101b32 */
[----:B------:R-:W-:Y:S02]  /*8c20*/  ISETP.GE.AND P4, PT, R206, UR4, PT ;  /* 0x00000004ce007c0c */ /* 0x000fe4000bf86270 */
[----:B--2---:R-:W-:-:S03]  /*8c30*/  @!P3 LEA R8, P6, R209, R4, 0x2 ;  /* 0x00000004d108b211 */ /* 0x004fc600078c10ff */
[CC--:B-1----:R-:W-:Y:S02]  /*8c40*/  @!P2 LEA R6, P5, R208.reuse, R4.reuse, 0x2 ;  /* 0x00000004d006a211 */ /* 0x0c2fe400078a10ff */
[-C--:B------:R-:W-:Y:S02]  /*8c50*/  @!P3 LEA.HI.X R9, R209, R5.reuse, R158, 0x2, P6 ;  /* 0x00000005d109b211 */ /* 0x080fe400030f149e */
[-C--:B------:R-:W-:Y:S02]  /*8c60*/  @!P2 LEA.HI.X R7, R208, R5.reuse, R157, 0x2, P5 ;  /* 0x00000005d007a211 */ /* 0x080fe400028f149d */
[----:B---3--:R-:W-:Y:S01]  /*8c70*/  @!P1 LEA R10, P6, R207, R4, 0x2 ;  /* 0x00000004cf0a9211 */ /* 0x008fe200078c10ff */
[----:B------:R1:W-:Y:S01]  /*8c80*/  @!P3 ST.E.64 desc[UR50][R8.64], R88 ;  /* 0x000000580800b985 */ /* 0x0003e2000c101b32 */
[----:B------:R-:W-:Y:S02]  /*8c90*/  ISETP.GE.AND P3, PT, R205, UR4, PT ;  /* 0x00000004cd007c0c */ /* 0x000fe4000bf66270 */
[----:B------:R-:W-:Y:S01]  /*8ca0*/  @!P1 LEA.HI.X R11, R207, R5, R156, 0x2, P6 ;  /* 0x00000005cf0b9211 */ /* 0x000fe200030f149c */
[----:B------:R2:W-:Y:S01]  /*8cb0*/  @!P2 ST.E.64 desc[UR50][R6.64], R92 ;  /* 0x0000005c0600a985 */ /* 0x0005e2000c101b32 */
[----:B------:R-:W-:-:S02]  /*8cc0*/  ISETP.GE.AND P2, PT, R204, UR4, PT ;  /* 0x00000004cc007c0c */ /* 0x000fc4000bf46270 */
[C---:B----4-:R-:W-:Y:S01]  /*8cd0*/  @!P4 LEA R12, P5, R206.reuse, R4, 0x2 ;  /* 0x00000004ce0cc211 */ /* 0x050fe200078a10ff */
[----:B------:R3:W-:Y:S01]  /*8ce0*/  @!P1 ST.E.64 desc[UR50][R10.64], R96 ;  /* 0x000000600a009985 */ /* 0x0007e2000c101b32 */
[----:B------:R-:W-:Y:S02]  /*8cf0*/  ISETP.GE.AND P1, PT, R23, UR4, PT ;  /* 0x0000000417007c0c */ /* 0x000fe4000bf26270 */
[----:B------:R-:W-:-:S03]  /*8d00*/  @!P4 LEA.HI.X R13, R206, R5, R155, 0x2, P5 ;  /* 0x00000005ce0dc211 */ /* 0x000fc600028f149b */
[CC--:B-----5:R-:W-:Y:S02]  /*8d10*/  @!P3 LEA R14, P6, R205.reuse, R4.reuse, 0x2 ;  /* 0x00000004cd0eb211 */ /* 0x0e0fe400078c10ff */
[----:B------:R4:W-:Y:S01]  /*8d20*/  @!P4 ST.E.64 desc[UR50][R12.64], R100 ;  /* 0x000000640c00c985 */ /* 0x0009e2000c101b32 */
[----:B------:R-:W-:Y:S02]  /*8d30*/  ISETP.GE.AND P4, PT, R22, UR4, PT ;  /* 0x0000000416007c0c */ /* 0x000fe4000bf86270 */
[CC--:B-1----:R-:W-:Y:S02]  /*8d40*/  @!P2 LEA R8, P5, R204.reuse, R4.reuse, 0x2 ;  /* 0x00000004cc08a211 */ /* 0x0c2fe400078a10ff */
[-C--:B------:R-:W-:Y:S02]  /*8d50*/  @!P3 LEA.HI.X R15, R205, R5.reuse, R154, 0x2, P6 ;  /* 0x00000005cd0fb211 */ /* 0x080fe400030f149a */
[----:B------:R-:W-:Y:S02]  /*8d60*/  @!P2 LEA.HI.X R9, R204, R5, R153, 0x2, P5 ;  /* 0x00000005cc09a211 */ /* 0x000fe400028f1499 */
[----:B--2---:R-:W-:Y:S01]  /*8d70*/  @!P1 LEA R6, P6, R23, R4, 0x2 ;  /* 0x0000000417069211 */ /* 0x004fe200078c10ff */
[----:B------:R1:W-:Y:S01]  /*8d80*/  @!P3 ST.E.64 desc[UR50][R14.64], R104 ;  /* 0x000000680e00b985 */ /* 0x0003e2000c101b32 */
[----:B------:R-:W-:-:S02]  /*8d90*/  ISETP.GE.AND P3, PT, R19, UR4, PT ;  /* 0x0000000413007c0c */ /* 0x000fc4000bf66270 */
[-C--:B------:R-:W-:Y:S01]  /*8da0*/  @!P1 LEA.HI.X R7, R23, R5.reuse, R152, 0x2, P6 ;  /* 0x0000000517079211 */ /* 0x080fe200030f1498 */
[----:B------:R2:W-:Y:S01]  /*8db0*/  @!P2 ST.E.64 desc[UR50][R8.64], R108 ;  /* 0x0000006c0800a985 */ /* 0x0005e2000c101b32 */
[----:B------:R-:W-:Y:S02]  /*8dc0*/  ISETP.GE.AND P2, PT, R18, UR4, PT ;  /* 0x0000000412007c0c */ /* 0x000fe4000bf46270 */
[C---:B---3--:R-:W-:Y:S01]  /*8dd0*/  @!P4 LEA R10, P5, R22.reuse, R4, 0x2 ;  /* 0x00000004160ac211 */ /* 0x048fe200078a10ff */
[----:B------:R3:W-:Y:S01]  /*8de0*/  @!P1 ST.E.64 desc[UR50][R6.64], R112 ;  /* 0x0000007006009985 */ /* 0x0007e2000c101b32 */
[----:B------:R-:W-:Y:S02]  /*8df0*/  ISETP.GE.AND P1, PT, R17, UR4, PT ;  /* 0x0000000411007c0c */ /* 0x000fe4000bf26270 */
[----:B------:R-:W-:-:S03]  /*8e00*/  @!P4 LEA.HI.X R11, R22, R5, R229, 0x2, P5 ;  /* 0x00000005160bc211 */ /* 0x000fc600028f14e5 */
[CC--:B----4-:R-:W-:Y:S02]  /*8e10*/  @!P3 LEA R12, P6, R19.reuse, R4.reuse, 0x2 ;  /* 0x00000004130cb211 */ /* 0x0d0fe400078c10ff */
[----:B------:R4:W-:Y:S02]  /*8e20*/  @!P4 ST.E.64 desc[UR50][R10.64], R116 ;  /* 0x000000740a00c985 */ /* 0x0009e4000c101b32 */
[CC--:B-1----:R-:W-:Y:S02]  /*8e30*/  @!P2 LEA R14, P4, R18.reuse, R4.reuse, 0x2 ;  /* 0x00000004120ea211 */ /* 0x0c2fe400078810ff */
[-C--:B------:R-:W-:Y:S02]  /*8e40*/  @!P3 LEA.HI.X R13, R19, R5.reuse, R228, 0x2, P6 ;  /* 0x00000005130db211 */ /* 0x080fe400030f14e4 */
[----:B------:R-:W-:Y:S02]  /*8e50*/  @!P2 LEA.HI.X R15, R18, R5, R227, 0x2, P4 ;  /* 0x00000005120fa211 */ /* 0x000fe400020f14e3 */
[----:B------:R-:W-:Y:S01]  /*8e60*/  ISETP.GE.AND P4, PT, R16, UR4, PT ;  /* 0x0000000410007c0c */ /* 0x000fe2000bf86270 */
[----:B------:R1:W-:Y:S01]  /*8e70*/  @!P3 ST.E.64 desc[UR50][R12.64], R120 ;  /* 0x000000780c00b985 */ /* 0x0003e2000c101b32 */
[----:B--2---:R-:W-:-:S02]  /*8e80*/  @!P1 LEA R8, P5, R17, R4, 0x2 ;  /* 0x0000000411089211 */ /* 0x004fc400078a10ff */
[----:B------:R-:W-:Y:S01]  /*8e90*/  ISETP.GE.AND P3, PT, R21, UR4, PT ;  /* 0x0000000415007c0c */ /* 0x000fe2000bf66270 */
[----:B------:R-:W-:Y:S01]  /*8ea0*/  @!P2 ST.E.64 desc[UR50][R14.64], R124 ;  /* 0x0000007c0e00a985 */ /* 0x000fe2000c101b32 */
[----:B------:R-:W-:Y:S02]  /*8eb0*/  @!P1 LEA.HI.X R9, R17, R5, R226, 0x2, P5 ;  /* 0x0000000511099211 */ /* 0x000fe400028f14e2 */
[----:B------:R-:W-:Y:S02]  /*8ec0*/  ISETP.GE.AND P2, PT, R33, UR4, PT ;  /* 0x0000000421007c0c */ /* 0x000fe4000bf46270 */
[----:B---3--:R-:W-:Y:S01]  /*8ed0*/  SHF.R.S32.HI R7, RZ, 0x1f, R16 ;  /* 0x0000001fff077819 */ /* 0x008fe20000011410 */
[----:B------:R2:W-:Y:S01]  /*8ee0*/  @!P1 ST.E.64 desc[UR50][R8.64], R128 ;  /* 0x0000008008009985 */ /* 0x0005e2000c101b32 */
[----:B------:R-:W-:Y:S02]  /*8ef0*/  ISETP.GE.AND P1, PT, R29, UR4, PT ;  /* 0x000000041d007c0c */ /* 0x000fe4000bf26270 */
[----:B------:R-:W-:-:S02]  /*8f00*/  @!P4 LEA R6, P5, R16, R4, 0x2 ;  /* 0x000000041006c211 */ /* 0x000fc400078a10ff */
[----:B----4-:R-:W-:Y:S02]  /*8f10*/  SHF.R.S32.HI R11, RZ, 0x1f, R21 ;  /* 0x0000001fff0b7819 */ /* 0x010fe40000011415 */
[----:B------:R-:W-:Y:S02]  /*8f20*/  @!P3 LEA R10, P6, R21, R4, 0x2 ;  /* 0x00000004150ab211 */ /* 0x000fe400078c10ff */
[-C--:B------:R-:W-:Y:S02]  /*8f30*/  @!P4 LEA.HI.X R7, R16, R5.reuse, R7, 0x2, P5 ;  /* 0x000000051007c211 */ /* 0x080fe400028f1407 */
[----:B------:R-:W-:Y:S02]  /*8f40*/  ISETP.GE.AND P5, PT, R25, UR4, PT ;  /* 0x0000000419007c0c */ /* 0x000fe4000bfa6270 */
[----:B------:R-:W-:Y:S01]  /*8f50*/  @!P3 LEA.HI.X R11, R21, R5, R11, 0x2, P6 ;  /* 0x00000005150bb211 */ /* 0x000fe200030f140b */
[----:B------:R3:W-:Y:S01]  /*8f60*/  @!P4 ST.E.64 desc[UR50][R6.64], R132 ;  /* 0x000000840600c985 */ /* 0x0007e2000c101b32 */
[----:B-1----:R-:W-:-:S02]  /*8f70*/  SHF.R.S32.HI R12, RZ, 0x1f, R33 ;  /* 0x0000001fff0c7819 */ /* 0x002fc40000011421 */
[CC--:B--2---:R-:W-:Y:S01]  /*8f80*/  @!P2 LEA R8, P6, R33.reuse, R4.reuse, 0x2 ;  /* 0x000000042108a211 */ /* 0x0c4fe200078c10ff */
[----:B------:R3:W-:Y:S01]  /*8f90*/  @!P3 ST.E.64 desc[UR50][R10.64], R136 ;  /* 0x000000880a00b985 */ /* 0x0007e2000c101b32 */
[----:B------:R-:W-:Y:S02]  /*8fa0*/  SHF.R.S32.HI R13, RZ, 0x1f, R29 ;  /* 0x0000001fff0d7819 */ /* 0x000fe4000001141d */
[-C--:B------:R-:W-:Y:S02]  /*8fb0*/  @!P2 LEA.HI.X R9, R33, R5.reuse, R12, 0x2, P6 ;  /* 0x000000052109a211 */ /* 0x080fe400030f140c */
[C---:B------:R-:W-:Y:S02]  /*8fc0*/  @!P1 LEA R12, P6, R29.reuse, R4, 0x2 ;  /* 0x000000041d0c9211 */ /* 0x040fe400078c10ff */
[----:B------:R-:W-:Y:S01]  /*8fd0*/  SHF.R.S32.HI R14, RZ, 0x1f, R25 ;  /* 0x0000001fff0e7819 */ /* 0x000fe20000011419 */
[----:B------:R3:W-:Y:S01]  /*8fe0*/  @!P2 ST.E.64 desc[UR50][R8.64], R140 ;  /* 0x0000008c0800a985 */ /* 0x0007e2000c101b32 */
[----:B------:R-:W-:-:S02]  /*8ff0*/  @!P1 LEA.HI.X R13, R29, R5, R13, 0x2, P6 ;  /* 0x000000051d0d9211 */ /* 0x000fc400030f140d */
[----:B------:R-:W-:-:S03]  /*9000*/  @!P5 LEA R4, P6, R25, R4, 0x2 ;  /* 0x000000041904d211 */ /* 0x000fc600078c10ff */
[----:B------:R3:W-:Y:S01]  /*9010*/  @!P1 ST.E.64 desc[UR50][R12.64], R144 ;  /* 0x000000900c009985 */ /* 0x0007e2000c101b32 */
[----:B------:R-:W-:-:S05]  /*9020*/  @!P5 LEA.HI.X R5, R25, R5, R14, 0x2, P6 ;  /* 0x000000051905d211 */ /* 0x000fca00030f140e */
[----:B------:R3:W-:Y:S04]  /*9030*/  @!P5 ST.E.64 desc[UR50][R4.64], R148 ;  /* 0x000000940400d985 */ /* 0x0007e8000c101b32 */
.L_x_422:
[----:B------:R-:W-:Y:S05]  /*9040*/  BSYNC B1 ;  /* 0x0000000000017941 */ /* 0x000fea0003800000 */
.L_x_421:
[----:B--23--:R2:W3:Y:S04]  /*9050*/  SHFL.IDX PT, R5, R3, 0x1, 0x1c1f ;  /* 0x003c1f0003057f89 */ /* 0x00c4e800000e0000 */
[----:B-1----:R2:W1:Y:S01]  /*9060*/  SHFL.IDX PT, R4, R0, 0x1, 0x1c1f ;  /* 0x003c1f0000047f89 */ /* 0x00246200000e0000 */
[----:B------:R-:W-:Y:S05]  /*9070*/  @P0 BRA `(.L_x_420) ;  /* 0x0000001800080947 */ /* 0x000fea0003800000 */
[----:B------:R-:W-:Y:S01]  /*9080*/  ULDC UR4, c[0x0][0xac8] ;  /* 0x0002b20000047ab9 */ /* 0x000fe20000000800 */
[----:B------:R-:W-:Y:S01]  /*9090*/  VIADD R25, R2, 0xe0 ;  /* 0x000000e002197836 */ /* 0x000fe20000000000 */
[----:B------:R-:W-:Y:S01]  /*90a0*/  ISETP.GE.AND P5, PT, R224, UR4, PT ;  /* 0x00000004e0007c0c */ /* 0x000fe2000bfa6270 */
[C---:B0-2---:R-:W-:Y:S01]  /*90b0*/  VIADD R3, R2.reuse, 0xe8 ;  /* 0x000000e802037836 */ /* 0x045fe20000000000 */
[----:B------:R-:W-:Y:S02]  /*90c0*/  ISETP.GE.AND P4, PT, R2, UR4, PT ;  /* 0x0000000402007c0c */ /* 0x000fe4000bf86270 */
[----:B------:R-:W-:Y:S02]  /*90d0*/  ISETP.GE.AND P2, PT, R223, UR4, PT ;  /* 0x00000004df007c0c */ /* 0x000fe4000bf46270 */
[----:B------:R-:W-:Y:S02]  /*90e0*/  ISETP.GE.AND P1, PT, R222, UR4, PT ;  /* 0x00000004de007c0c */ /* 0x000fe4000bf26270 */
[----:B------:R-:W-:-:S02]  /*90f0*/  ISETP.GE.AND P0, PT, R221, UR4, PT ;  /* 0x00000004dd007c0c */ /* 0x000fc4000bf06270 */
[----:B------:R-:W-:-:S03]  /*9100*/  SHF.R.S32.HI R0, RZ, 0x1f, R25 ;  /* 0x0000001fff007819 */ /* 0x000fc60000011419 */
[-C--:B-1----:R-:W-:Y:S02]  /*9110*/  @!P5 LEA R8, P3, R224, R4.reuse, 0x2 ;  /* 0x00000004e008d211 */ /* 0x082fe400078610ff */
[----:B---3--:R-:W-:Y:S02]  /*9120*/  @!P4 IMAD.WIDE R6, R2, 0x4, R4 ;  /* 0x000000040206c825 */ /* 0x008fe400078e0204 */
[-C--:B------:R-:W-:Y:S02]  /*9130*/  @!P5 LEA.HI.X R9, R224, R5.reuse, R172, 0x2, P3 ;  /* 0x00000005e009d211 */ /* 0x080fe400018f14ac */
[CC--:B------:R-:W-:Y:S01]  /*9140*/  @!P2 LEA R10, P6, R223.reuse, R4.reuse, 0x2 ;  /* 0x00000004df0aa211 */ /* 0x0c0fe200078c10ff */
[----:B------:R0:W-:Y:S01]  /*9150*/  @!P4 ST.E.64 desc[UR50][R6.64], R26 ;  /* 0x0000001a0600c985 */ /* 0x0001e2000c101b32 */
[----:B------:R-:W-:Y:S02]  /*9160*/  ISETP.GE.AND P3, PT, R220, UR4, PT ;  /* 0x00000004dc007c0c */ /* 0x000fe4000bf66270 */
[----:B------:R-:W-:Y:S01]  /*9170*/  @!P2 LEA.HI.X R11, R223, R5, R171, 0x2, P6 ;  /* 0x00000005df0ba211 */ /* 0x000fe200030f14ab */
[----:B------:R1:W-:Y:S01]  /*9180*/  @!P5 ST.E.64 desc[UR50][R8.64], R30 ;  /* 0x0000001e0800d985 */ /* 0x0003e2000c101b32 */
[----:B------:R-:W-:-:S02]  /*9190*/  @!P1 LEA R12, P5, R222, R4, 0x2 ;  /* 0x00000004de0c9211 */ /* 0x000fc400078a10ff */
[----:B------:R-:W-:Y:S01]  /*91a0*/  ISETP.GE.AND P4, PT, R219, UR4, PT ;  /* 0x00000004db007c0c */ /* 0x000fe2000bf86270 */
[----:B------:R2:W-:Y:S01]  /*91b0*/  @!P2 ST.E.64 desc[UR50][R10.64], R34 ;  /* 0x000000220a00a985 */ /* 0x0005e2000c101b32 */
[CC--:B------:R-:W-:Y:S02]  /*91c0*/  @!P0 LEA R14, P6, R221.reuse, R4.reuse, 0x2 ;  /* 0x00000004dd0e8211 */ /* 0x0c0fe400078c10ff */
[-C--:B------:R-:W-:Y:S02]  /*91d0*/  @!P1 LEA.HI.X R13, R222, R5.reuse, R170, 0x2, P5 ;  /* 0x00000005de0d9211 */ /* 0x080fe400028f14aa */
[----:B------:R-:W-:Y:S02]  /*91e0*/  ISETP.GE.AND P5, PT, R218, UR4, PT ;  /* 0x00000004da007c0c */ /* 0x000fe4000bfa6270 */
[----:B------:R-:W-:Y:S01]  /*91f0*/  @!P0 LEA.HI.X R15, R221, R5, R169, 0x2, P6 ;  /* 0x00000005dd0f8211 */ /* 0x000fe200030f14a9 */
[----:B------:R3:W-:Y:S01]  /*9200*/  @!P1 ST.E.64 desc[UR50][R12.64], R38 ;  /* 0x000000260c009985 */ /* 0x0007e2000c101b32 */
[----:B0-----:R-:W-:-:S02]  /*9210*/  @!P3 LEA R6, P6, R220, R4, 0x2 ;  /* 0x00000004dc06b211 */ /* 0x001fc400078c10ff */
[----:B------:R-:W-:Y:S01]  /*9220*/  ISETP.GE.AND P1, PT, R216, UR4, PT ;  /* 0x00000004d8007c0c */ /* 0x000fe2000bf26270 */
[----:B------:R0:W-:Y:S01]  /*9230*/  @!P0 ST.E.64 desc[UR50][R14.64], R42 ;  /* 0x0000002a0e008985 */ /* 0x0001e2000c101b32 */
[----:B------:R-:W-:Y:S02]  /*9240*/  ISETP.GE.AND P0, PT, R217, UR4, PT ;  /* 0x00000004d9007c0c */ /* 0x000fe4000bf06270 */
[CC--:B-1----:R-:W-:Y:S02]  /*9250*/  @!P4 LEA R8, P2, R219.reuse, R4.reuse, 0x2 ;  /* 0x00000004db08c211 */ /* 0x0c2fe400078410ff */
[-C--:B------:R-:W-:Y:S02]  /*9260*/  @!P3 LEA.HI.X R7, R220, R5.reuse, R20, 0x2, P6 ;  /* 0x00000005dc07b211 */ /* 0x080fe400030f1414 */
[----:B------:R-:W-:Y:S02]  /*9270*/  @!P5 LEA R20, P6, R218, R4, 0x2 ;  /* 0x00000004da14d211 */ /* 0x000fe400078c10ff */
[----:B------:R-:W-:Y:S01]  /*9280*/  @!P4 LEA.HI.X R9, R219, R5, R168, 0x2, P2 ;  /* 0x00000005db09c211 */ /* 0x000fe200010f14a8 */
[----:B------:R1:W-:Y:S01]  /*9290*/  @!P3 ST.E.64 desc[UR50][R6.64], R46 ;  /* 0x0000002e0600b985 */ /* 0x0003e2000c101b32 */
[----:B------:R-:W-:-:S02]  /*92a0*/  ISETP.GE.AND P2, PT, R215, UR4, PT ;  /* 0x00000004d7007c0c */ /* 0x000fc4000bf46270 */
[-C--:B------:R-:W-:Y:S01]  /*92b0*/  @!P5 LEA.HI.X R21, R218, R5.reuse, R167, 0x2, P6 ;  /* 0x00000005da15d211 */ /* 0x080fe200030f14a7 */
[----:B------:R4:W-:Y:S01]  /*92c0*/  @!P4 ST.E.64 desc[UR50][R8.64], R50 ;  /* 0x000000320800c985 */ /* 0x0009e2000c101b32 */
[CC--:B--2---:R-:W-:Y:S02]  /*92d0*/  @!P0 LEA R10, P4, R217.reuse, R4.reuse, 0x2 ;  /* 0x00000004d90a8211 */ /* 0x0c4fe400078810ff */
[----:B------:R-:W-:Y:S01]  /*92e0*/  ISETP.GE.AND P3, PT, R214, UR4, PT ;  /* 0x00000004d6007c0c */ /* 0x000fe2000bf66270 */
[----:B------:R2:W-:Y:S01]  /*92f0*/  @!P5 ST.E.64 desc[UR50][R20.64], R54 ;  /* 0x000000361400d985 */ /* 0x0005e2000c101b32 */
[----:B---3--:R-:W-:Y:S02]  /*9300*/  @!P1 LEA R12, P5, R216, R4, 0x2 ;  /* 0x00000004d80c9211 */ /* 0x008fe400078a10ff */
[----:B------:R-:W-:Y:S02]  /*9310*/  @!P0 LEA.HI.X R11, R217, R5, R166, 0x2, P4 ;  /* 0x00000005d90b8211 */ /* 0x000fe400020f14a6 */
[----:B------:R-:W-:-:S02]  /*9320*/  ISETP.GE.AND P4, PT, R213, UR4, PT ;  /* 0x00000004d5007c0c */ /* 0x000fc4000bf86270 */
[-C--:B------:R-:W-:Y:S01]  /*9330*/  @!P1 LEA.HI.X R13, R216, R5.reuse, R165, 0x2, P5 ;  /* 0x00000005d80d9211 */ /* 0x080fe200028f14a5 */
[----:B------:R-:W-:Y:S01]  /*9340*/  @!P0 ST.E.64 desc[UR50][R10.64], R58 ;  /* 0x0000003a0a008985 */ /* 0x000fe2000c101b32 */
[----:B------:R-:W-:Y:S02]  /*9350*/  ISETP.GE.AND P5, PT, R212, UR4, PT ;  /* 0x00000004d4007c0c */ /* 0x000fe4000bfa6270 */
[CC--:B0-----:R-:W-:Y:S01]  /*9360*/  @!P2 LEA R14, P6, R215.reuse, R4.reuse, 0x2 ;  /* 0x00000004d70ea211 */ /* 0x0c1fe200078c10ff */
[----:B------:R0:W-:Y:S01]  /*9370*/  @!P1 ST.E.64 desc[UR50][R12.64], R62 ;  /* 0x0000003e0c009985 */ /* 0x0001e2000c101b32 */
[----:B------:R-:W-:Y:S02]  /*9380*/  ISETP.GE.AND P1, PT, R210, UR4, PT ;  /* 0x00000004d2007c0c */ /* 0x000fe4000bf26270 */
[----:B------:R-:W-:Y:S02]  /*9390*/  @!P2 LEA.HI.X R15, R215, R5, R164, 0x2, P6 ;  /* 0x00000005d70fa211 */ /* 0x000fe400030f14a4 */
[----:B-1----:R-:W-:-:S02]  /*93a0*/  @!P3 LEA R6, P6, R214, R4, 0x2 ;  /* 0x00000004d606b211 */ /* 0x002fc400078c10ff */
[----:B------:R-:W-:Y:S01]  /*93b0*/  ISETP.GE.AND P0, PT, R211, UR4, PT ;  /* 0x00000004d3007c0c */ /* 0x000fe2000bf06270 */
[----:B------:R1:W-:Y:S01]  /*93c0*/  @!P2 ST.E.64 desc[UR50][R14.64], R66 ;  /* 0x000000420e00a985 */ /* 0x0003e2000c101b32 */
[CC--:B----4-:R-:W-:Y:S02]  /*93d0*/  @!P4 LEA R8, P2, R213.reuse, R4.reuse, 0x2 ;  /* 0x00000004d508c211 */ /* 0x0d0fe400078410ff */
[-C--:B------:R-:W-:Y:S02]  /*93e0*/  @!P3 LEA.HI.X R7, R214, R5.reuse, R163, 0x2, P6 ;  /* 0x00000005d607b211 */ /* 0x080fe400030f14a3 */
[----:B--2---:R-:W-:Y:S02]  /*93f0*/  @!P5 LEA R20, P6, R212, R4, 0x2 ;  /* 0x00000004d414d211 */ /* 0x004fe400078c10ff */
[----:B------:R-:W-:Y:S01]  /*9400*/  @!P4 LEA.HI.X R9, R213, R5, R162, 0x2, P2 ;  /* 0x00000005d509c211 */ /* 0x000fe200010f14a2 */
[----:B------:R-:W-:Y:S01]  /*9410*/  @!P3 ST.E.64 desc[UR50][R6.64], R70 ;  /* 0x000000460600b985 */ /* 0x000fe2000c101b32 */
[----:B------:R-:W-:-:S02]  /*9420*/  ISETP.GE.AND P2, PT, R209, UR4, PT ;  /* 0x00000004d1007c0c */ /* 0x000fc4000bf46270 */
[-C--:B------:R-:W-:Y:S01]  /*9430*/  @!P5 LEA.HI.X R21, R212, R5.reuse, R161, 0x2, P6 ;  /* 0x00000005d415d211 */ /* 0x080fe200030f14a1 */
[----:B------:R2:W-:Y:S01]  /*9440*/  @!P4 ST.E.64 desc[UR50][R8.64], R74 ;  /* 0x0000004a0800c985 */ /* 0x0005e2000c101b32 */
[-C--:B0-----:R-:W-:Y:S02]  /*9450*/  @!P1 LEA R12, P3, R210, R4.reuse, 0x2 ;  /* 0x00000004d20c9211 */ /* 0x081fe400078610ff */
[----:B------:R-:W-:Y:S01]  /*9460*/  @!P0 LEA R10, P6, R211, R4, 0x2 ;  /* 0x00000004d30a8211 */ /* 0x000fe200078c10ff */
[----:B------:R0:W-:Y:S01]  /*9470*/  @!P5 ST.E.64 desc[UR50][R20.64], R78 ;  /* 0x0000004e1400d985 */ /* 0x0001e2000c101b32 */
[----:B------:R-:W-:Y:S02]  /*9480*/  ISETP.GE.AND P5, PT, R208, UR4, PT ;  /* 0x00000004d0007c0c */ /* 0x000fe4000bfa6270 */
[----:B------:R-:W-:Y:S02]  /*9490*/  ISETP.GE.AND P4, PT, R207, UR4, PT ;  /* 0x00000004cf007c0c */ /* 0x000fe4000bf86270 */
[----:B------:R-:W-:-:S02]  /*94a0*/  @!P1 LEA.HI.X R13, R210, R5, R159, 0x2, P3 ;  /* 0x00000005d20d9211 */ /* 0x000fc400018f149f */
[----:B------:R-:W-:Y:S02]  /*94b0*/  ISETP.GE.AND P3, PT, R206, UR4, PT ;  /* 0x00000004ce007c0c */ /* 0x000fe4000bf66270 */
[-C--:B------:R-:W-:Y:S02]  /*94c0*/  @!P0 LEA.HI.X R11, R211, R5.reuse, R160, 0x2, P6 ;  /* 0x00000005d30b8211 */ /* 0x080fe400030f14a0 */
[CC--:B-1----:R-:W-:Y:S02]  /*94d0*/  @!P2 LEA R14, P6, R209.reuse, R4.reuse, 0x2 ;  /* 0x00000004d10ea211 */ /* 0x0c2fe400078c10ff */
[----:B------:R-:W-:Y:S01]  /*94e0*/  SHF.R.S32.HI R27, RZ, 0x1f, R16 ;  /* 0x0000001fff1b7819 */ /* 0x000fe20000011410 */
[----:B------:R1:W-:Y:S01]  /*94f0*/  @!P0 ST.E.64 desc[UR50][R10.64], R82 ;  /* 0x000000520a008985 */ /* 0x0003e2000c101b32 */
[----:B------:R-:W-:Y:S02]  /*9500*/  @!P2 LEA.HI.X R15, R209, R5, R158, 0x2, P6 ;  /* 0x00000005d10fa211 */ /* 0x000fe400030f149e */
[-C--:B--2---:R-:W-:Y:S01]  /*9510*/  @!P4 LEA R8, P0, R207, R4.reuse, 0x2 ;  /* 0x00000004cf08c211 */ /* 0x084fe200078010ff */
[----:B------:R2:W-:Y:S01]  /*9520*/  @!P1 ST.E.64 desc[UR50][R12.64], R86 ;  /* 0x000000560c009985 */ /* 0x0005e2000c101b32 */
[----:B------:R-:W-:-:S02]  /*9530*/  @!P5 LEA R6, P1, R208, R4, 0x2 ;  /* 0x00000004d006d211 */ /* 0x000fc400078210ff */
[----:B0-----:R-:W-:Y:S01]  /*9540*/  @!P3 LEA R20, P6, R206, R4, 0x2 ;  /* 0x00000004ce14b211 */ /* 0x001fe200078c10ff */
[----:B------:R0:W-:Y:S01]  /*9550*/  @!P2 ST.E.64 desc[UR50][R14.64], R90 ;  /* 0x0000005a0e00a985 */ /* 0x0001e2000c101b32 */
[----:B------:R-:W-:Y:S02]  /*9560*/  ISETP.GE.AND P2, PT, R205, UR4, PT ;  /* 0x00000004cd007c0c */ /* 0x000fe4000bf46270 */
[-C--:B------:R-:W-:Y:S02]  /*9570*/  @!P5 LEA.HI.X R7, R208, R5.reuse, R157, 0x2, P1 ;  /* 0x00000005d007d211 */ /* 0x080fe400008f149d */
[----:B------:R-:W-:Y:S02]  /*9580*/  ISETP.GE.AND P1, PT, R204, UR4, PT ;  /* 0x00000004cc007c0c */ /* 0x000fe4000bf26270 */
[-C--:B------:R-:W-:Y:S01]  /*9590*/  @!P4 LEA.HI.X R9, R207, R5.reuse, R156, 0x2, P0 ;  /* 0x00000005cf09c211 */ /* 0x080fe200000f149c */
[----:B------:R-:W-:Y:S01]  /*95a0*/  @!P5 ST.E.64 desc[UR50][R6.64], R94 ;  /* 0x0000005e0600d985 */ /* 0x000fe2000c101b32 */
[----:B------:R-:W-:-:S02]  /*95b0*/  @!P3 LEA.HI.X R21, R206, R5, R155, 0x2, P6 ;  /* 0x00000005ce15b211 */ /* 0x000fc400030f149b */
[----:B------:R-:W-:Y:S01]  /*95c0*/  ISETP.GE.AND P0, PT, R23, UR4, PT ;  /* 0x0000000417007c0c */ /* 0x000fe2000bf06270 */
[----:B------:R3:W-:Y:S01]  /*95d0*/  @!P4 ST.E.64 desc[UR50][R8.64], R98 ;  /* 0x000000620800c985 */ /* 0x0007e2000c101b32 */
[----:B------:R-:W-:Y:S02]  /*95e0*/  ISETP.GE.AND P4, PT, R19, UR4, PT ;  /* 0x0000000413007c0c */ /* 0x000fe4000bf86270 */
[CC--:B-1----:R-:W-:Y:S01]  /*95f0*/  @!P2 LEA R10, P6, R205.reuse, R4.reuse, 0x2 ;  /* 0x00000004cd0aa211 */ /* 0x0c2fe200078c10ff */
[----:B------:R1:W-:Y:S01]  /*9600*/  @!P3 ST.E.64 desc[UR50][R20.64], R102 ;  /* 0x000000661400b985 */ /* 0x0003e2000c101b32 */
[----:B------:R-:W-:Y:S02]  /*9610*/  ISETP.GE.AND P3, PT, R22, UR4, PT ;  /* 0x0000000416007c0c */ /* 0x000fe4000bf66270 */
[----:B--2---:R-:W-:Y:S02]  /*9620*/  @!P1 LEA R12, P5, R204, R4, 0x2 ;  /* 0x00000004cc0c9211 */ /* 0x004fe400078a10ff */
[----:B------:R-:W-:-:S02]  /*9630*/  @!P2 LEA.HI.X R11, R205, R5, R154, 0x2, P6 ;  /* 0x00000005cd0ba211 */ /* 0x000fc400030f149a */
[-C--:B------:R-:W-:Y:S02]  /*9640*/  @!P1 LEA.HI.X R13, R204, R5.reuse, R153, 0x2, P5 ;  /* 0x00000005cc0d9211 */ /* 0x080fe400028f1499 */
[-C--:B0-----:R-:W-:Y:S01]  /*9650*/  @!P0 LEA R14, P6, R23, R4.reuse, 0x2 ;  /* 0x00000004170e8211 */ /* 0x081fe200078c10ff */
[----:B------:R0:W-:Y:S01]  /*9660*/  @!P2 ST.E.64 desc[UR50][R10.64], R106 ;  /* 0x0000006a0a00a985 */ /* 0x0001e2000c101b32 */
[-C--:B---3--:R-:W-:Y:S02]  /*9670*/  @!P4 LEA R8, P5, R19, R4.reuse, 0x2 ;  /* 0x000000041308c211 */ /* 0x088fe400078a10ff */
[-C--:B------:R-:W-:Y:S01]  /*9680*/  @!P0 LEA.HI.X R15, R23, R5.reuse, R152, 0x2, P6 ;  /* 0x00000005170f8211 */ /* 0x080fe200030f1498 */
[----:B------:R2:W-:Y:S01]  /*9690*/  @!P1 ST.E.64 desc[UR50][R12.64], R110 ;  /* 0x0000006e0c009985 */ /* 0x0005e2000c101b32 */
[----:B------:R-:W-:Y:S01]  /*96a0*/  @!P3 LEA R6, P1, R22, R4, 0x2 ;  /* 0x000000041606b211 */ /* 0x000fe200078210ff */
[----:B-1----:R-:W-:Y:S01]  /*96b0*/  VIADD R21, R2, 0xf0 ;  /* 0x000000f002157836 */ /* 0x002fe20000000000 */
[----:B------:R-:W-:Y:S01]  /*96c0*/  ISETP.GE.AND P2, PT, R18, UR4, PT ;  /* 0x0000000412007c0c */ /* 0x000fe2000bf46270 */
[----:B------:R1:W-:Y:S01]  /*96d0*/  @!P0 ST.E.64 desc[UR50][R14.64], R114 ;  /* 0x000000720e008985 */ /* 0x0003e2000c101b32 */
[----:B------:R-:W-:-:S02]  /*96e0*/  @!P3 LEA.HI.X R7, R22, R5, R229, 0x2, P1 ;  /* 0x000000051607b211 */ /* 0x000fc400008f14e5 */
[----:B------:R-:W-:Y:S02]  /*96f0*/  ISETP.GE.AND P1, PT, R17, UR4, PT ;  /* 0x0000000411007c0c */ /* 0x000fe4000bf26270 */
[----:B------:R-:W-:Y:S01]  /*9700*/  @!P4 LEA.HI.X R9, R19, R5, R228, 0x2, P5 ;  /* 0x000000051309c211 */ /* 0x000fe200028f14e4 */
[----:B------:R3:W-:Y:S01]  /*9710*/  @!P3 ST.E.64 desc[UR50][R6.64], R118 ;  /* 0x000000760600b985 */ /* 0x0007e2000c101b32 */
[----:B------:R-:W-:Y:S02]  /*9720*/  ISETP.GE.AND P0, PT, R16, UR4, PT ;  /* 0x0000000410007c0c */ /* 0x000fe4000bf06270 */
[----:B------:R-:W-:Y:S01]  /*9730*/  ISETP.GE.AND P3, PT, R3, UR4, PT ;  /* 0x0000000403007c0c */ /* 0x000fe2000bf66270 */
[----:B------:R4:W-:Y:S01]  /*9740*/  @!P4 ST.E.64 desc[UR50][R8.64], R122 ;  /* 0x0000007a0800c985 */ /* 0x0009e2000c101b32 */
[----:B------:R-:W-:Y:S02]  /*9750*/  ISETP.GE.AND P4, PT, R25, UR4, PT ;  /* 0x0000000419007c0c */ /* 0x000fe4000bf86270 */
[----:B0-----:R-:W-:-:S03]  /*9760*/  @!P2 LEA R10, P5, R18, R4, 0x2 ;  /* 0x00000004120aa211 */ /* 0x001fc600078a10ff */
[CC--:B--2---:R-:W-:Y:S02]  /*9770*/  @!P1 LEA R12, P6, R17.reuse, R4.reuse, 0x2 ;  /* 0x00000004110c9211 */ /* 0x0c4fe400078c10ff */
[-C--:B------:R-:W-:Y:S02]  /*9780*/  @!P2 LEA.HI.X R11, R18, R5.reuse, R227, 0x2, P5 ;  /* 0x00000005120ba211 */ /* 0x080fe400028f14e3 */
[CC--:B-1----:R-:W-:Y:S02]  /*9790*/  @!P0 LEA R14, P5, R16.reuse, R4.reuse, 0x2 ;  /* 0x00000004100e8211 */ /* 0x0c2fe400078a10ff */
[-C--:B------:R-:W-:Y:S01]  /*97a0*/  @!P1 LEA.HI.X R13, R17, R5.reuse, R226, 0x2, P6 ;  /* 0x00000005110d9211 */ /* 0x080fe200030f14e2 */
[----:B------:R0:W-:Y:S01]  /*97b0*/  @!P2 ST.E.64 desc[UR50][R10.64], R126 ;  /* 0x0000007e0a00a985 */ /* 0x0001e2000c101b32 */
[----:B------:R-:W-:Y:S02]  /*97c0*/  ISETP.GE.AND P6, PT, R21, UR4, PT ;  /* 0x0000000415007c0c */ /* 0x000fe4000bfc6270 */
[----:B------:R-:W-:Y:S01]  /*97d0*/  @!P0 LEA.HI.X R15, R16, R5, R27, 0x2, P5 ;  /* 0x00000005100f8211 */ /* 0x000fe200028f141b */
[----:B------:R0:W-:Y:S01]  /*97e0*/  @!P1 ST.E.64 desc[UR50][R12.64], R130 ;  /* 0x000000820c009985 */ /* 0x0001e2000c101b32 */
[----:B---3--:R-:W-:-:S03]  /*97f0*/  @!P4 LEA R6, P5, R25, R4, 0x2 ;  /* 0x000000041906c211 */ /* 0x008fc600078a10ff */
[----:B------:R0:W-:Y:S01]  /*9800*/  @!P0 ST.E.64 desc[UR50][R14.64], R134 ;  /* 0x000000860e008985 */ /* 0x0001e2000c101b32 */
[-C--:B------:R-:W-:Y:S02]  /*9810*/  @!P4 LEA.HI.X R7, R25, R5.reuse, R0, 0x2, P5 ;  /* 0x000000051907c211 */ /* 0x080fe400028f1400 */
[----:B------:R-:W-:Y:S02]  /*9820*/  SHF.R.S32.HI R0, RZ, 0x1f, R3 ;  /* 0x0000001fff007819 */ /* 0x000fe40000011403 */
[C---:B----4-:R-:W-:Y:S01]  /*9830*/  @!P3 LEA R8, P5, R3.reuse, R4, 0x2 ;  /* 0x000000040308b211 */ /* 0x050fe200078a10ff */
[----:B------:R0:W-:Y:S03]  /*9840*/  @!P4 ST.E.64 desc[UR50][R6.64], R138 ;  /* 0x0000008a0600c985 */ /* 0x0001e6000c101b32 */
[----:B------:R-:W-:Y:S01]  /*9850*/  @!P3 LEA.HI.X R9, R3, R5, R0, 0x2, P5 ;  /* 0x000000050309b211 */ /* 0x000fe200028f1400 */
[----:B------:R-:W-:Y:S01]  /*9860*/  VIADD R3, R2, 0xf8 ;  /* 0x000000f802037836 */ /* 0x000fe20000000000 */
[----:B------:R-:W-:-:S02]  /*9870*/  SHF.R.S32.HI R0, RZ, 0x1f, R21 ;  /* 0x0000001fff007819 */ /* 0x000fc40000011415 */
[----:B------:R-:W-:Y:S01]  /*9880*/  @!P6 LEA R20, P5, R21, R4, 0x2 ;  /* 0x000000041514e211 */ /* 0x000fe200078a10ff */
[----:B------:R0:W-:Y:S01]  /*9890*/  @!P3 ST.E.64 desc[UR50][R8.64], R142 ;  /* 0x0000008e0800b985 */ /* 0x0001e2000c101b32 */
[----:B------:R-:W-:Y:S02]  /*98a0*/  ISETP.GE.AND P0, PT, R3, UR4, PT ;  /* 0x0000000403007c0c */ /* 0x000fe4000bf06270 */
[----:B------:R-:W-:-:S05]  /*98b0*/  @!P6 LEA.HI.X R21, R21, R5, R0, 0x2, P5 ;  /* 0x000000051515e211 */ /* 0x000fca00028f1400 */
[----:B------:R0:W-:Y:S06]  /*98c0*/  @!P6 ST.E.64 desc[UR50][R20.64], R146 ;  /* 0x000000921400e985 */ /* 0x0001ec000c101b32 */
[----:B------:R-:W-:Y:S05]  /*98d0*/  @P0 BRA `(.L_x_420) ;  /* 0x0000000c00f00947 */ /* 0x000fea0003800000 */
[----:B------:R-:W-:Y:S02]  /*98e0*/  LEA R4, P0, R3, R4, 0x2 ;  /* 0x0000000403047211 */ /* 0x000fe400078010ff */
[----:B------:R-:W-:-:S04]  /*98f0*/  SHF.R.S32.HI R0, RZ, 0x1f, R3 ;  /* 0x0000001fff007819 */ /* 0x000fc80000011403 */
[----:B------:R-:W-:-:S05]  /*9900*/  LEA.HI.X R5, R3, R5, R0, 0x2, P0 ;  /* 0x0000000503057211 */ /* 0x000fca00000f1400 */
[----:B------:R1:W-:Y:S01]  /*9910*/  ST.E.64 desc[UR50][R4.64], R150 ;  /* 0x0000009604007985 */ /* 0x0003e2000c101b32 */
[----:B------:R-:W-:Y:S05]  /*9920*/  BRA `(.L_x_420) ;  /* 0x0000000c00dc7947 */ /* 0x000fea0003800000 */
.L_x_411:
[----:B------:R-:W-:Y:S02]  /*9930*/  ULDC.64 UR8, c[0x0][0xc00] ;  /* 0x0003000000087ab9 */ /* 0x000fe40000000a00 */
[----:B------:R-:W-:-:S04]  /*9940*/  UISETP.NE.U32.AND UP0, UPT, UR8, URZ, UPT ;  /* 0x0000003f0800728c */ /* 0x000fc8000bf05070 */
[----:B------:R-:W-:-:S03]  /*9950*/  UISETP.NE.AND.EX UP0, UPT, UR9, URZ, UPT, UP0 ;  /* 0x0000003f0900728c */ /* 0x000fc6000bf05300 */
[----:B------:R-:W-:Y:S02]  /*9960*/  ULDC.64 UR8, c[0x0][0xc00] ;  /* 0x0003000000087ab9 */ /* 0x000fe40000000a00 */
[----:B------:R-:W-:Y:S01]  /*9970*/  UIMAD.WIDE UR8, UR39, 0x4, UR8 ;  /* 0x00000004270878a5 */ /* 0x000fe2000f8e0208 */
[----:B------:R-:W-:-:S05]  /*9980*/  PLOP3.LUT P1, PT, PT, PT, UP0, 0x80, 0x0 ;  /* 0x000000000000781c */ /* 0x000fca0003f2f008 */
[----:B------:R-:W-:Y:S02]  /*9990*/  IMAD.U32 R4, RZ, RZ, UR8 ;  /* 0x00000008ff047e24 */ /* 0x000fe4000f8e00ff */
[----:B------:R-:W-:Y:S01]  /*99a0*/  IMAD.U32 R5, RZ, RZ, UR9 ;  /* 0x00000009ff057e24 */ /* 0x000fe2000f8e00ff */
[----:B------:R-:W-:Y:S02]  /*99b0*/  ULDC.64 UR8, c[0x0][0xc08] ;  /* 0x0003020000087ab9 */ /* 0x000fe40000000a00 */
[----:B------:R-:W-:-:S03]  /*99c0*/  UISETP.NE.U32.AND UP1, UPT, UR8, URZ, UPT ;  /* 0x0000003f0800728c */ /* 0x000fc6000bf25070 */
[----:B------:R-:W2:Y:S01]  /*99d0*/  @P1 LDG.E R8, desc[UR50][R4.64] ;  /* 0x0000003204081981 */ /* 0x000ea2000c1e1900 */
[----:B------:R-:W-:Y:S01]  /*99e0*/  UISETP.NE.AND.EX UP1, UPT, UR9, URZ, UPT, UP1 ;  /* 0x0000003f0900728c */ /* 0x000fe2000bf25310 */
[----:B------:R-:W-:Y:S02]  /*99f0*/  ULDC UR4, c[0x0][0xa88] ;  /* 0x0002a20000047ab9 */ /* 0x000fe40000000800 */
[----:B------:R-:W-:-:S03]  /*9a00*/  IMAD.U32 R0, RZ, RZ, UR4 ;  /* 0x00000004ff007e24 */ /* 0x000fc6000f8e00ff */
[----:B------:R-:W-:-:S05]  /*9a10*/  PLOP3.LUT P2, PT, PT, PT, UP1, 0x80, 0x0 ;  /* 0x000000000000781c */ /* 0x000fca0003f4f018 */
[----:B------:R-:W-:Y:S02]  /*9a20*/  @UP1 ULDC.64 UR8, c[0x0][0xc08] ;  /* 0x0003020000081ab9 */ /* 0x000fe40000000a00 */
[----:B------:R-:W-:-:S06]  /*9a30*/  @UP1 UIMAD.WIDE UR8, UR39, 0x4, UR8 ;  /* 0x00000004270818a5 */ /* 0x000fcc000f8e0208 */
[----:B------:R-:W-:Y:S02]  /*9a40*/  IMAD.U32 R6, RZ, RZ, UR8 ;  /* 0x00000008ff067e24 */ /* 0x000fe4000f8e00ff */
[----:B------:R-:W-:-:S05]  /*9a50*/  IMAD.U32 R7, RZ, RZ, UR9 ;  /* 0x00000009ff077e24 */ /* 0x000fca000f8e00ff */
[----:B------:R0:W5:Y:S01]  /*9a60*/  @P2 LDG.E R0, desc[UR50][R6.64] ;  /* 0x0000003206002981 */ /* 0x000162000c1e1900 */
[----:B------:R-:W-:Y:S01]  /*9a70*/  UMOV UR4, URZ ;  /* 0x0000003f00047c82 */ /* 0x000fe20008000000 */
[----:B------:R-:W-:Y:S01]  /*9a80*/  UISETP.NE.AND UP1, UPT, UR44, URZ, UPT ;  /* 0x0000003f2c00728c */ /* 0x000fe2000bf25270 */
[----:B------:R-:W1:Y:S10]  /*9a90*/  S2R R3, SR_TID.X ;  /* 0x0000000000037919 */ /* 0x000e740000002100 */
[----:B------:R-:W-:Y:S01]  /*9aa0*/  @!UP1 ULDC UR44, c[0x0][0xad4] ;  /* 0x0002b500002c9ab9 */ /* 0x000fe20000000800 */
[----:B--2---:R-:W-:Y:S01]  /*9ab0*/  @P1 R2UR UR4, R8 ;  /* 0x00000000080412ca */ /* 0x004fe200000e0000 */
[----:B-1----:R-:W-:-:S05]  /*9ac0*/  VIADD R8, R3, 0xffffff80 ;  /* 0xffffff8003087836 */ /* 0x002fca0000000000 */
[----:B------:R-:W-:-:S07]  /*9ad0*/  ISETP.GT.AND P0, PT, R8, 0x7f, PT ;  /* 0x0000007f0800780c */ /* 0x000fce0003f04270 */
[----:B------:R-:W-:Y:S01]  /*9ae0*/  USHF.R.S32.HI UR19, URZ, 0x1f, UR4 ;  /* 0x0000001f3f137899 */ /* 0x000fe20008011404 */
[----:B0-----:R-:W-:Y:S11]  /*9af0*/  @P2 BRA `(.L_x_423) ;  /* 0x0000000000102947 */ /* 0x001ff60003800000 */
[----:B------:R-:W-:Y:S05]  /*9b00*/  @!P1 BRA `(.L_x_423) ;  /* 0x00000000000c9947 */ /* 0x000fea0003800000 */
[----:B------:R-:W2:Y:S04]  /*9b10*/  LDG.E R3, desc[UR50][R4.64] ;  /* 0x0000003204037981 */ /* 0x000ea8000c1e1900 */
[----:B-----5:R-:W2:Y:S02]  /*9b20*/  LDG.E R0, desc[UR50][R4.64+0x4] ;  /* 0x0000043204007981 */ /* 0x020ea4000c1e1900 */
[----:B--2---:R-:W-:-:S07]  /*9b30*/  IMAD.IADD R0, R0, 0x1, -R3 ;  /* 0x0000000100007824 */ /* 0x004fce00078e0a03 */
.L_x_423:
[----:B------:R-:W-:Y:S01]  /*9b40*/  USEL UR39, UR39, URZ, !UP0 ;  /* 0x0000003f27277287 */ /* 0x000fe2000c000000 */
[----:B------:R-:W-:Y:S01]  /*9b50*/  BSSY B1, `(.L_x_424) ;  /* 0x0000039000017945 */ /* 0x000fe20003800000 */
[----:B------:R-:W-:-:S03]  /*9b60*/  USEL UR40, UR40, URZ, !UP0 ;  /* 0x0000003f28287287 */ /* 0x000fc6000c000000 */
[----:B------:R-:W-:Y:S09]  /*9b70*/  @P0 BRA `(.L_x_425) ;  /* 0x0000000000d80947 */ /* 0x000ff20003800000 */
[----:B------:R-:W0:Y:S01]  /*9b80*/  S2R R3, SR_TID.X ;  /* 0x0000000000037919 */ /* 0x000e220000002100 */
[----:B------:R-:W1:Y:S01]  /*9b90*/  LDC R9, c[0x0][0xbe8] ;  /* 0x0002fa00ff097b82 */ /* 0x000e620000000800 */
[----:B------:R-:W-:-:S04]  /*9ba0*/  IMAD.U32 R4, RZ, RZ, UR41 ;  /* 0x00000029ff047e24 */ /* 0x000fc8000f8e00ff */
[----:B0-----:R-:W-:Y:S02]  /*9bb0*/  IMAD R3, R4, 0x80, R3 ;  /* 0x0000008004037824 */ /* 0x001fe400078e0203 */
[----:B-1---5:R-:W-:Y:S02]  /*9bc0*/  IMAD R4, R0, R9, RZ ;  /* 0x0000000900047224 */ /* 0x022fe400078e02ff */
[----:B------:R-:W-:-:S05]  /*9bd0*/  VIADD R6, R3, 0xffffff80 ;  /* 0xffffff8003067836 */ /* 0x000fca0000000000 */
[----:B------:R-:W-:-:S13]  /*9be0*/  ISETP.GE.AND P0, PT, R6, R4, PT ;  /* 0x000000040600720c */ /* 0x000fda0003f06270 */
[----:B------:R-:W-:Y:S05]  /*9bf0*/  @P0 BRA `(.L_x_425) ;  /* 0x0000000000b80947 */ /* 0x000fea0003800000 */
[----:B------:R-:W-:Y:S01]  /*9c00*/  ISETP.NE.AND P0, PT, R9, 0x1, PT ;  /* 0x000000010900780c */ /* 0x000fe20003f05270 */
[----:B------:R-:W-:Y:S01]  /*9c10*/  UISETP.GT.AND UP0, UPT, UR44, 0x1, UPT ;  /* 0x000000012c00788c */ /* 0x000fe2000bf04270 */
[----:B------:R-:W-:-:S03]  /*9c20*/  UMOV UR17, 0x9b8 ;  /* 0x000009b800117882 */ /* 0x000fc60000000000 */
[----:B------:R-:W-:Y:S02]  /*9c30*/  USEL UR17, UR17, 0x978, UP0 ;  /* 0x0000097811117887 */ /* 0x000fe40008000000 */
[----:B------:R-:W-:-:S06]  /*9c40*/  USEL UR16, UR42, URZ, UP0 ;  /* 0x0000003f2a107287 */ /* 0x000fcc0008000000 */
[----:B------:R-:W0:Y:S04]  /*9c50*/  @P0 LDC R3, c[0x0][0xbec] ;  /* 0x0002fb00ff030b82 */ /* 0x000e280000000800 */
[----:B------:R-:W-:Y:S01]  /*9c60*/  ULDC.64 UR8, c[0x0][UR17+0x218] ;  /* 0x0000860011087abb */ /* 0x000fe20008000a00 */
[----:B------:R-:W-:Y:S01]  /*9c70*/  ULDC.64 UR12, c[0x0][UR17+0x220] ;  /* 0x00008800110c7abb */ /* 0x000fe20008000a00 */
[----:B------:R-:W-:Y:S01]  /*9c80*/  ULDC.64 UR14, c[0x0][UR17+0x228] ;  /* 0x00008a00110e7abb */ /* 0x000fe20008000a00 */
[----:B------:R-:W-:Y:S01]  /*9c90*/  UIMAD.WIDE.U32 UR10, UR8, UR43, URZ ;  /* 0x0000002b080a72a5 */ /* 0x000fe2000f8e003f */
[----:B------:R-:W1:Y:S01]  /*9ca0*/  @P0 LDC R5, c[0x0][0xbf0] ;  /* 0x0002fc00ff050b82 */ /* 0x000e620000000800 */
[----:B------:R-:W-:Y:S02]  /*9cb0*/  UIMAD UR18, UR9, UR43, URZ ;  /* 0x0000002b091272a4 */ /* 0x000fe4000f8e023f */
[----:B------:R-:W-:-:S02]  /*9cc0*/  UIMAD UR13, UR13, UR39, URZ ;  /* 0x000000270d0d72a4 */ /* 0x000fc4000f8e023f */
[----:B------:R-:W-:Y:S02]  /*9cd0*/  UIMAD.WIDE.U32 UR20, UR14, UR16, URZ ;  /* 0x000000100e1472a5 */ /* 0x000fe4000f8e003f */
[----:B------:R-:W-:Y:S02]  /*9ce0*/  UIMAD.WIDE.U32 UR8, UR12, UR39, URZ ;  /* 0x000000270c0872a5 */ /* 0x000fe4000f8e003f */
[----:B------:R-:W-:Y:S02]  /*9cf0*/  UIMAD UR14, UR15, UR16, URZ ;  /* 0x000000100f0e72a4 */ /* 0x000fe4000f8e023f */
[----:B------:R-:W-:Y:S02]  /*9d00*/  UIMAD UR13, UR12, UR40, UR13 ;  /* 0x000000280c0d72a4 */ /* 0x000fe4000f8e020d */
[----:B------:R-:W-:Y:S02]  /*9d10*/  UIADD3 UR10, UP1, UP2, UR8, UR10, UR4 ;  /* 0x0000000a080a7290 */ /* 0x000fe4000fa3e004 */
[----:B------:R-:W-:Y:S01]  /*9d20*/  UIADD3 UR14, UR21, UR14, URZ ;  /* 0x0000000e150e7290 */ /* 0x000fe2000fffe03f */
[----:B0-----:R-:W-:Y:S01]  /*9d30*/  @P0 IMAD.HI.U32 R4, R6, R3, RZ ;  /* 0x0000000306040227 */ /* 0x001fe200078e00ff */
[----:B------:R-:W-:-:S02]  /*9d40*/  UIADD3 UR18, UR11, UR18, URZ ;  /* 0x000000120b127290 */ /* 0x000fc4000fffe03f */
[----:B------:R-:W-:Y:S01]  /*9d50*/  UIADD3 UR13, UR9, UR13, URZ ;  /* 0x0000000d090d7290 */ /* 0x000fe2000fffe03f */
[----:B------:R-:W-:Y:S02]  /*9d60*/  IMAD.MOV.U32 R3, RZ, RZ, R6 ;  /* 0x000000ffff037224 */ /* 0x000fe400078e0006 */
[----:B------:R-:W-:Y:S01]  /*9d70*/  IMAD.U32 R10, RZ, RZ, UR14 ;  /* 0x0000000eff0a7e24 */ /* 0x000fe2000f8e00ff */
[----:B------:R-:W-:Y:S01]  /*9d80*/  ULDC.64 UR8, c[0x0][UR17+0x210] ;  /* 0x0000840011087abb */ /* 0x000fe20008000a00 */
[----:B-1----:R-:W-:Y:S01]  /*9d90*/  @P0 SHF.R.U32.HI R3, RZ, R5, R4 ;  /* 0x00000005ff030219 */ /* 0x002fe20000011604 */
[----:B------:R-:W-:Y:S02]  /*9da0*/  IMAD.U32 R4, RZ, RZ, UR20 ;  /* 0x00000014ff047e24 */ /* 0x000fe4000f8e00ff */
[----:B------:R-:W-:Y:S01]  /*9db0*/  IMAD.U32 R5, RZ, RZ, UR21 ;  /* 0x00000015ff057e24 */ /* 0x000fe2000f8e00ff */
[--C-:B------:R-:W-:Y:S01]  /*9dc0*/  SHF.R.S32.HI R5, RZ, 0x1f, R3.reuse ;  /* 0x0000001fff057819 */ /* 0x100fe20000011403 */
[----:B------:R-:W-:Y:S01]  /*9dd0*/  IMAD.MOV R7, RZ, RZ, -R3 ;  /* 0x000000ffff077224 */ /* 0x000fe200078e0a03 */
[----:B------:R-:W-:Y:S01]  /*9de0*/  IADD3 R4, P0, P1, R3, UR10, R4 ;  /* 0x0000000a03047c10 */ /* 0x000fe2000f91e004 */
[----:B------:R-:W-:-:S02]  /*9df0*/  UIADD3.X UR10, UR13, UR18, UR19, UP1, UP2 ;  /* 0x000000120d0a7290 */ /* 0x000fc40008fe4413 */
[----:B------:R-:W-:-:S04]  /*9e00*/  IMAD R7, R9, R7, R6 ;  /* 0x0000000709077224 */ /* 0x000fc800078e0206 */
[----:B------:R-:W-:Y:S01]  /*9e10*/  IADD3.X R5, R5, UR10, R10, P0, P1 ;  /* 0x0000000a05057c10 */ /* 0x000fe200087e240a */
[C---:B------:R-:W-:Y:S01]  /*9e20*/  IMAD R6, R7.reuse, UR9, RZ ;  /* 0x0000000907067c24 */ /* 0x040fe2000f8e02ff */
[----:B------:R-:W-:Y:S01]  /*9e30*/  SHF.R.S32.HI R3, RZ, 0x1f, R7 ;  /* 0x0000001fff037819 */ /* 0x000fe20000011407 */
[----:B------:R-:W-:Y:S01]  /*9e40*/  ULDC.64 UR10, c[0x0][0xba8] ;  /* 0x0002ea00000a7ab9 */ /* 0x000fe20000000a00 */
[----:B------:R-:W-:Y:S01]  /*9e50*/  @!UP0 ULDC UR10, c[0x0][0xb50] ;  /* 0x0002d400000a8ab9 */ /* 0x000fe20000000800 */
[----:B------:R-:W-:Y:S01]  /*9e60*/  IMAD.WIDE.U32 R4, R7, UR8, R4 ;  /* 0x0000000807047c25 */ /* 0x000fe2000f8e0004 */
[----:B------:R-:W-:-:S03]  /*9e70*/  @!UP0 ULDC UR11, c[0x0][0xb54] ;  /* 0x0002d500000b8ab9 */ /* 0x000fc60000000800 */
[----:B------:R-:W-:Y:S01]  /*9e80*/  IMAD R3, R3, UR8, R6 ;  /* 0x0000000803037c24 */ /* 0x000fe2000f8e0206 */
[----:B------:R-:W-:-:S03]  /*9e90*/  LEA R6, P0, R4, UR10, 0x2 ;  /* 0x0000000a04067c11 */ /* 0x000fc6000f8010ff */
[----:B------:R-:W-:-:S05]  /*9ea0*/  IMAD.IADD R3, R5, 0x1, R3 ;  /* 0x0000000105037824 */ /* 0x000fca00078e0203 */
[----:B------:R-:W-:Y:S01]  /*9eb0*/  LEA.HI.X R7, R4, UR11, R3, 0x2, P0 ;  /* 0x0000000b04077c11 */ /* 0x000fe200080f1403 */
[----:B------:R-:W-:-:S05]  /*9ec0*/  IMAD.MOV.U32 R3, RZ, RZ, -0x800000 ;  /* 0xff800000ff037424 */ /* 0x000fca00078e00ff */
[----:B------:R0:W-:Y:S02]  /*9ed0*/  STG.E desc[UR50][R6.64], R3 ;  /* 0x0000000306007986 */ /* 0x0001e4000c101932 */
.L_x_425:
[----:B------:R-:W-:Y:S05]  /*9ee0*/  BSYNC B1 ;  /* 0x0000000000017941 */ /* 0x000fea0003800000 */
.L_x_424:
[----:B------:R-:W-:-:S06]  /*9ef0*/  UISETP.GT.AND UP0, UPT, UR44, 0x1, UPT ;  /* 0x000000012c00788c */ /* 0x000fcc000bf04270 */
[----:B------:R-:W-:-:S13]  /*9f00*/  PLOP3.LUT P0, PT, PT, PT, UP0, 0x80, 0x0 ;  /* 0x000000000000781c */ /* 0x000fda0003f0f008 */
[----:B------:R-:W-:Y:S05]  /*9f10*/  @P0 BRA `(.L_x_420) ;  /* 0x0000000800600947 */ /* 0x000fea0003800000 */
[----:B------:R-:W1:Y:S01]  /*9f20*/  LDC R11, c[0x0][0xbe8] ;  /* 0x0002fa00ff0b7b82 */ /* 0x000e620000000800 */
[----:B0-----:R-:W-:Y:S01]  /*9f30*/  SHF.R.S32.HI R3, RZ, 0x1f, R8 ;  /* 0x0000001fff037819 */ /* 0x001fe20000011408 */
[----:B------:R-:W-:Y:S01]  /*9f40*/  ULDC.64 UR10, c[0x0][0xaa0] ;  /* 0x0002a800000a7ab9 */ /* 0x000fe20000000a00 */
[----:B------:R-:W-:Y:S01]  /*9f50*/  BSSY B1, `(.L_x_426) ;  /* 0x0000052000017945 */ /* 0x000fe20003800000 */
[----:B------:R-:W-:Y:S01]  /*9f60*/  UIMAD.WIDE.U32 UR8, UR4, UR10, URZ ;  /* 0x0000000a040872a5 */ /* 0x000fe2000f8e003f */
[----:B------:R-:W-:Y:S01]  /*9f70*/  LEA.HI R3, R3, R8, RZ, 0x3 ;  /* 0x0000000803037211 */ /* 0x000fe200078f18ff */
[----:B------:R-:W-:-:S03]  /*9f80*/  UIMAD UR10, UR19, UR10, URZ ;  /* 0x0000000a130a72a4 */ /* 0x000fc6000f8e023f */
[----:B------:R-:W-:Y:S01]  /*9f90*/  LOP3.LUT R9, R3, 0xfffffff8, RZ, 0xc0, !PT ;  /* 0xfffffff803097812 */ /* 0x000fe200078ec0ff */
[----:B------:R-:W-:Y:S01]  /*9fa0*/  UIMAD UR10, UR4, UR11, UR10 ;  /* 0x0000000b040a72a4 */ /* 0x000fe2000f8e020a */
[----:B------:R-:W-:-:S03]  /*9fb0*/  SHF.R.S32.HI R13, RZ, 0x3, R3 ;  /* 0x00000003ff0d7819 */ /* 0x000fc60000011403 */
[----:B------:R-:W-:Y:S01]  /*9fc0*/  IMAD.IADD R10, R8, 0x1, -R9 ;  /* 0x00000001080a7824 */ /* 0x000fe200078e0a09 */
[----:B------:R-:W-:Y:S01]  /*9fd0*/  UIADD3 UR9, UR9, UR10, URZ ;  /* 0x0000000a09097290 */ /* 0x000fe2000fffe03f */
[----:B------:R-:W-:Y:S02]  /*9fe0*/  IMAD.U32 R8, RZ, RZ, UR41 ;  /* 0x00000029ff087e24 */ /* 0x000fe4000f8e00ff */
[----:B------:R-:W-:Y:S01]  /*9ff0*/  IMAD R3, R10, 0x20, R13 ;  /* 0x000000200a037824 */ /* 0x000fe200078e020d */
[----:B------:R-:W-:Y:S02]  /*a000*/  ULDC.64 UR10, c[0x0][0xae8] ;  /* 0x0002ba00000a7ab9 */ /* 0x000fe40000000a00 */
[----:B------:R-:W-:Y:S01]  /*a010*/  UIMAD.WIDE.U32 UR8, UR43, UR10, UR8 ;  /* 0x0000000a2b0872a5 */ /* 0x000fe2000f8e0008 */
[----:B------:R-:W-:Y:S01]  /*a020*/  IMAD R8, R8, 0x80, R3 ;  /* 0x0000008008087824 */ /* 0x000fe200078e0203 */
[----:B-1----:R-:W-:Y:S02]  /*a030*/  ISETP.NE.AND P0, PT, R11, 0x1, PT ;  /* 0x000000010b00780c */ /* 0x002fe40003f05270 */
[----:B------:R-:W-:Y:S01]  /*a040*/  UIMAD UR9, UR43, UR11, UR9 ;  /* 0x0000000b2b0972a4 */ /* 0x000fe2000f8e0209 */
[----:B------:R-:W-:-:S02]  /*a050*/  IMAD.MOV.U32 R3, RZ, RZ, R8 ;  /* 0x000000ffff037224 */ /* 0x000fc400078e0008 */
[----:B------:R-:W-:Y:S02]  /*a060*/  ULDC.64 UR10, c[0x0][0xaf0] ;  /* 0x0002bc00000a7ab9 */ /* 0x000fe40000000a00 */
[----:B------:R-:W-:Y:S02]  /*a070*/  UIMAD UR40, UR40, UR10, URZ ;  /* 0x0000000a282872a4 */ /* 0x000fe4000f8e023f */
[----:B------:R-:W-:Y:S02]  /*a080*/  UIMAD.WIDE.U32 UR8, UR39, UR10, UR8 ;  /* 0x0000000a270872a5 */ /* 0x000fe4000f8e0008 */
[----:B------:R-:W-:Y:S02]  /*a090*/  UIMAD UR4, UR39, UR11, UR40 ;  /* 0x0000000b270472a4 */ /* 0x000fe4000f8e0228 */
[----:B------:R-:W0:Y:S02]  /*a0a0*/  @P0 LDC R5, c[0x0][0xbec] ;  /* 0x0002fb00ff050b82 */ /* 0x000e240000000800 */
[----:B------:R-:W-:Y:S01]  /*a0b0*/  UIADD3 UR4, UR9, UR4, URZ ;  /* 0x0000000409047290 */ /* 0x000fe2000fffe03f */
[----:B------:R-:W-:-:S05]  /*a0c0*/  ULDC.64 UR10, c[0x0][0xae0] ;  /* 0x0002b800000a7ab9 */ /* 0x000fca0000000a00 */
[----:B------:R-:W1:Y:S01]  /*a0d0*/  @P0 LDC R7, c[0x0][0xbf0] ;  /* 0x0002fc00ff070b82 */ /* 0x000e620000000800 */
[----:B0-----:R-:W-:-:S04]  /*a0e0*/  @P0 IMAD.HI.U32 R4, R8, R5, RZ ;  /* 0x0000000508040227 */ /* 0x001fc800078e00ff */
[----:B------:R-:W-:Y:S02]  /*a0f0*/  IMAD.U32 R5, RZ, RZ, UR9 ;  /* 0x00000009ff057e24 */ /* 0x000fe4000f8e00ff */
[----:B------:R-:W-:Y:S01]  /*a100*/  IMAD.U32 R5, RZ, RZ, UR4 ;  /* 0x00000004ff057e24 */ /* 0x000fe2000f8e00ff */
[----:B-1----:R-:W-:Y:S01]  /*a110*/  @P0 SHF.R.U32.HI R3, RZ, R7, R4 ;  /* 0x00000007ff030219 */ /* 0x002fe20000011604 */
[----:B------:R-:W-:Y:S01]  /*a120*/  IMAD.U32 R4, RZ, RZ, UR8 ;  /* 0x00000008ff047e24 */ /* 0x000fe2000f8e00ff */
[----:B------:R-:W-:Y:S02]  /*a130*/  ULDC.64 UR8, c[0x0][0xad8] ;  /* 0x0002b60000087ab9 */ /* 0x000fe40000000a00 */
[--C-:B------:R-:W-:Y:S01]  /*a140*/  SHF.R.S32.HI R6, RZ, 0x1f, R3.reuse ;  /* 0x0000001fff067819 */ /* 0x100fe20000011403 */
[----:B------:R-:W-:Y:S02]  /*a150*/  IMAD.MOV R7, RZ, RZ, -R3 ;  /* 0x000000ffff077224 */ /* 0x000fe400078e0a03 */
[----:B------:R-:W-:-:S04]  /*a160*/  IMAD.WIDE.U32 R4, R3, UR10, R4 ;  /* 0x0000000a03047c25 */ /* 0x000fc8000f8e0004 */
[----:B------:R-:W-:Y:S02]  /*a170*/  IMAD R7, R11, R7, R8 ;  /* 0x000000070b077224 */ /* 0x000fe400078e0208 */
[----:B------:R-:W-:Y:S02]  /*a180*/  IMAD R6, R6, UR10, RZ ;  /* 0x0000000a06067c24 */ /* 0x000fe4000f8e02ff */
[----:B------:R-:W-:Y:S02]  /*a190*/  IMAD.U32 R8, RZ, RZ, UR41 ;  /* 0x00000029ff087e24 */ /* 0x000fe4000f8e00ff */
[----:B------:R-:W-:Y:S01]  /*a1a0*/  IMAD R9, R3, UR11, R6 ;  /* 0x0000000b03097c24 */ /* 0x000fe2000f8e0206 */
[----:B------:R-:W-:Y:S01]  /*a1b0*/  SHF.R.S32.HI R6, RZ, 0x1f, R7 ;  /* 0x0000001fff067819 */ /* 0x000fe20000011407 */
[----:B------:R-:W-:Y:S02]  /*a1c0*/  IMAD R8, R8, 0x80, R13 ;  /* 0x0000008008087824 */ /* 0x000fe400078e020d */
[----:B------:R-:W-:-:S02]  /*a1d0*/  IMAD.IADD R5, R5, 0x1, R9 ;  /* 0x0000000105057824 */ /* 0x000fc400078e0209 */
[----:B------:R-:W-:Y:S02]  /*a1e0*/  IMAD R6, R6, UR8, RZ ;  /* 0x0000000806067c24 */ /* 0x000fe4000f8e02ff */
[----:B------:R-:W-:-:S04]  /*a1f0*/  IMAD.WIDE.U32 R4, R7, UR8, R4 ;  /* 0x0000000807047c25 */ /* 0x000fc8000f8e0004 */
[----:B------:R-:W-:Y:S01]  /*a200*/  IMAD R9, R7, UR9, R6 ;  /* 0x0000000907097c24 */ /* 0x000fe2000f8e0206 */
[----:B------:R-:W-:Y:S01]  /*a210*/  ULDC.64 UR8, c[0x0][0xa80] ;  /* 0x0002a00000087ab9 */ /* 0x000fe20000000a00 */
[----:B-----5:R-:W-:Y:S01]  /*a220*/  IMAD R11, R0, R11, RZ ;  /* 0x0000000b000b7224 */ /* 0x020fe200078e02ff */
[----:B------:R-:W-:Y:S01]  /*a230*/  LEA R6, P2, R4, UR8, 0x1 ;  /* 0x0000000804067c11 */ /* 0x000fe2000f8408ff */
[C---:B------:R-:W-:Y:S02]  /*a240*/  VIADD R3, R8.reuse, 0x40 ;  /* 0x0000004008037836 */ /* 0x040fe40000000000 */
[----:B------:R-:W-:Y:S02]  /*a250*/  IMAD.IADD R5, R5, 0x1, R9 ;  /* 0x0000000105057824 */ /* 0x000fe400078e0209 */
[----:B------:R-:W-:Y:S01]  /*a260*/  VIADD R0, R8, 0x20 ;  /* 0x0000002008007836 */ /* 0x000fe20000000000 */
[----:B------:R-:W-:Y:S01]  /*a270*/  ISETP.GE.AND P0, PT, R3, R11, PT ;  /* 0x0000000b0300720c */ /* 0x000fe20003f06270 */
[----:B------:R-:W-:Y:S01]  /*a280*/  IMAD.SHL.U32 R7, R10, 0x8, RZ ;  /* 0x000000080a077824 */ /* 0x000fe200078e00ff */
[----:B------:R-:W-:-:S02]  /*a290*/  LEA.HI.X R3, R4, UR9, R5, 0x1, P2 ;  /* 0x0000000904037c11 */ /* 0x000fc400090f0c05 */
[-C--:B------:R-:W-:Y:S01]  /*a2a0*/  ISETP.GE.AND P2, PT, R8, R11.reuse, PT ;  /* 0x0000000b0800720c */ /* 0x080fe20003f46270 */
[C---:B------:R-:W-:Y:S01]  /*a2b0*/  VIADD R9, R7.reuse, 0x80 ;  /* 0x0000008007097836 */ /* 0x040fe20000000000 */
[----:B------:R-:W-:Y:S01]  /*a2c0*/  ISETP.GE.AND P1, PT, R0, R11, PT ;  /* 0x0000000b0000720c */ /* 0x000fe20003f26270 */
[C---:B------:R-:W-:Y:S01]  /*a2d0*/  VIADD R15, R7.reuse, 0xc0 ;  /* 0x000000c0070f7836 */ /* 0x040fe20000000000 */
[----:B------:R0:W1:Y:S01]  /*a2e0*/  SHFL.IDX PT, R4, R6, RZ, 0x181f ;  /* 0x00181fff06047589 */ /* 0x00006200000e0000 */
[----:B------:R-:W-:Y:S01]  /*a2f0*/  VIADD R13, R7, 0x40 ;  /* 0x00000040070d7836 */ /* 0x000fe20000000000 */
[----:B------:R-:W-:Y:S02]  /*a300*/  SHF.R.S32.HI R20, RZ, 0x1f, R7 ;  /* 0x0000001fff147819 */ /* 0x000fe40000011407 */
[----:B------:R0:W2:Y:S01]  /*a310*/  SHFL.IDX PT, R0, R3, RZ, 0x181f ;  /* 0x00181fff03007589 */ /* 0x0000a200000e0000 */
[----:B------:R-:W-:Y:S02]  /*a320*/  SHF.R.S32.HI R10, RZ, 0x1f, R9 ;  /* 0x0000001fff0a7819 */ /* 0x000fe40000011409 */
[----:B------:R-:W-:-:S02]  /*a330*/  SHF.R.S32.HI R12, RZ, 0x1f, R15 ;  /* 0x0000001fff0c7819 */ /* 0x000fc4000001140f */
[----:B------:R-:W-:Y:S01]  /*a340*/  SHF.R.S32.HI R14, RZ, 0x1f, R13 ;  /* 0x0000001fff0e7819 */ /* 0x000fe2000001140d */
[----:B------:R-:W-:Y:S06]  /*a350*/  @P2 BRA `(.L_x_427) ;  /* 0x0000000000442947 */ /* 0x000fec0003800000 */
        /* <DEDUP_REMOVED lines=8> */
[----:B------:R3:W-:Y:S01]  /*a3e0*/  @!P5 ST.E.128 desc[UR50][R24.64], RZ ;  /* 0x000000ff1800d985 */ /* 0x0007e2000c101d32 */
[----:B------:R-:W-:Y:S02]  /*a3f0*/  @!P4 LEA.HI.X R27, R13, R0, R14, 0x1, P6 ;  /* 0x000000000d1bc211 */ /* 0x000fe400030f0c0e */
[----:B------:R-:W-:-:S03]  /*a400*/  @!P3 LEA R28, P6, R9, R4, 0x1 ;  /* 0x00000004091cb211 */ /* 0x000fc600078c08ff */
[----:B------:R3:W-:Y:S01]  /*a410*/  @!P4 ST.E.128 desc[UR50][R26.64], RZ ;  /* 0x000000ff1a00c985 */ /* 0x0007e2000c101d32 */
[----:B------:R-:W-:Y:S02]  /*a420*/  @!P3 LEA.HI.X R29, R9, R0, R10, 0x1, P6 ;  /* 0x00000000091db211 */ /* 0x000fe400030f0c0a */
[----:B------:R-:W-:-:S03]  /*a430*/  @!P2 LEA R4, P6, R15, R4, 0x1 ;  /* 0x000000040f04a211 */ /* 0x000fc600078c08ff */
[----:B------:R3:W-:Y:S01]  /*a440*/  @!P3 ST.E.128 desc[UR50][R28.64], RZ ;  /* 0x000000ff1c00b985 */ /* 0x0007e2000c101d32 */
[----:B------:R-:W-:-:S05]  /*a450*/  @!P2 LEA.HI.X R5, R15, R0, R12, 0x1, P6 ;  /* 0x000000000f05a211 */ /* 0x000fca00030f0c0c */
[----:B------:R3:W-:Y:S04]  /*a460*/  @!P2 ST.E.128 desc[UR50][R4.64], RZ ;  /* 0x000000ff0400a985 */ /* 0x0007e8000c101d32 */
.L_x_427:
[----:B------:R-:W-:Y:S05]  /*a470*/  BSYNC B1 ;  /* 0x0000000000017941 */ /* 0x000fea0003800000 */
.L_x_426:
[----:B--2---:R2:W4:Y:S01]  /*a480*/  SHFL.IDX PT, R0, R3, 0x1, 0x181f ;  /* 0x00381f0003007f89 */ /* 0x00452200000e0000 */
[----:B------:R-:W-:Y:S03]  /*a490*/  BSSY B1, `(.L_x_428) ;  /* 0x0000014000017945 */ /* 0x000fe60003800000 */
[----:B-1-3--:R2:W1:Y:S01]  /*a4a0*/  SHFL.IDX PT, R4, R6, 0x1, 0x181f ;  /* 0x00381f0006047f89 */ /* 0x00a46200000e0000 */
[----:B------:R-:W-:Y:S05]  /*a4b0*/  @P1 BRA `(.L_x_429) ;  /* 0x0000000000441947 */ /* 0x000fea0003800000 */
[----:B------:R-:W-:Y:S02]  /*a4c0*/  ULDC UR4, c[0x0][0xac8] ;  /* 0x0002b20000047ab9 */ /* 0x000fe40000000800 */
[----:B------:R-:W-:Y:S02]  /*a4d0*/  ISETP.GE.AND P4, PT, R7, UR4, PT ;  /* 0x0000000407007c0c */ /* 0x000fe4000bf86270 */
[----:B------:R-:W-:Y:S02]  /*a4e0*/  ISETP.GE.AND P3, PT, R13, UR4, PT ;  /* 0x000000040d007c0c */ /* 0x000fe4000bf66270 */
[----:B------:R-:W-:Y:S02]  /*a4f0*/  ISETP.GE.AND P2, PT, R9, UR4, PT ;  /* 0x0000000409007c0c */ /* 0x000fe4000bf46270 */
[----:B------:R-:W-:-:S07]  /*a500*/  ISETP.GE.AND P1, PT, R15, UR4, PT ;  /* 0x000000040f007c0c */ /* 0x000fce000bf26270 */
[-C--:B-1----:R-:W-:Y:S02]  /*a510*/  @!P4 LEA R24, P6, R7, R4.reuse, 0x1 ;  /* 0x000000040718c211 */ /* 0x082fe400078c08ff */
[----:B------:R-:W-:Y:S02]  /*a520*/  @!P3 LEA R26, P5, R13, R4, 0x1 ;  /* 0x000000040d1ab211 */ /* 0x000fe400078a08ff */
[----:B----4-:R-:W-:Y:S02]  /*a530*/  @!P4 LEA.HI.X R25, R7, R0, R20, 0x1, P6 ;  /* 0x000000000719c211 */ /* 0x010fe400030f0c14 */
[----:B------:R-:W-:Y:S02]  /*a540*/  @!P2 LEA R28, P6, R9, R4, 0x1 ;  /* 0x00000004091ca211 */ /* 0x000fe400078c08ff */
[----:B------:R-:W-:Y:S01]  /*a550*/  @!P3 LEA.HI.X R27, R13, R0, R14, 0x1, P5 ;  /* 0x000000000d1bb211 */ /* 0x000fe200028f0c0e */
[----:B------:R3:W-:Y:S01]  /*a560*/  @!P4 ST.E.128 desc[UR50][R24.64], RZ ;  /* 0x000000ff1800c985 */ /* 0x0007e2000c101d32 */
[----:B------:R-:W-:-:S02]  /*a570*/  @!P1 LEA R4, P5, R15, R4, 0x1 ;  /* 0x000000040f049211 */ /* 0x000fc400078a08ff */
[-C--:B------:R-:W-:Y:S01]  /*a580*/  @!P2 LEA.HI.X R29, R9, R0.reuse, R10, 0x1, P6 ;  /* 0x00000000091da211 */ /* 0x080fe200030f0c0a */
[----:B------:R3:W-:Y:S01]  /*a590*/  @!P3 ST.E.128 desc[UR50][R26.64], RZ ;  /* 0x000000ff1a00b985 */ /* 0x0007e2000c101d32 */
[----:B------:R-:W-:-:S03]  /*a5a0*/  @!P1 LEA.HI.X R5, R15, R0, R12, 0x1, P5 ;  /* 0x000000000f059211 */ /* 0x000fc600028f0c0c */
[----:B------:R3:W-:Y:S04]  /*a5b0*/  @!P2 ST.E.128 desc[UR50][R28.64], RZ ;  /* 0x000000ff1c00a985 */ /* 0x0007e8000c101d32 */
[----:B------:R3:W-:Y:S02]  /*a5c0*/  @!P1 ST.E.128 desc[UR50][R4.64], RZ ;  /* 0x000000ff04009985 */ /* 0x0007e4000c101d32 */
.L_x_429:
[----:B------:R-:W-:Y:S05]  /*a5d0*/  BSYNC B1 ;  /* 0x0000000000017941 */ /* 0x000fea0003800000 */
.L_x_428:
[----:B----4-:R4:W0:Y:S01]  /*a5e0*/  SHFL.IDX PT, R0, R3, 0x2, 0x181f ;  /* 0x00581f0003007f89 */ /* 0x01082200000e0000 */
        /* <DEDUP_REMOVED lines=9> */
[-C--:B------:R-:W-:Y:S02]  /*a680*/  @!P2 LEA R26, P5, R13, R4.reuse, 0x1 ;  /* 0x000000040d1aa211 */ /* 0x080fe400078a08ff */
[----:B------:R-:W-:Y:S02]  /*a690*/  @!P1 LEA R28, P4, R9, R4, 0x1 ;  /* 0x00000004091c9211 */ /* 0x000fe400078808ff */
[----:B0-----:R-:W-:Y:S02]  /*a6a0*/  @!P3 LEA.HI.X R25, R7, R0, R20, 0x1, P6 ;  /* 0x000000000719b211 */ /* 0x001fe400030f0c14 */
[----:B------:R-:W-:Y:S02]  /*a6b0*/  @!P0 LEA R4, P6, R15, R4, 0x1 ;  /* 0x000000040f048211 */ /* 0x000fe400078c08ff */
[-C--:B------:R-:W-:Y:S01]  /*a6c0*/  @!P2 LEA.HI.X R27, R13, R0.reuse, R14, 0x1, P5 ;  /* 0x000000000d1ba211 */ /* 0x080fe200028f0c0e */
[----:B------:R3:W-:Y:S01]  /*a6d0*/  @!P3 ST.E.128 desc[UR50][R24.64], RZ ;  /* 0x000000ff1800b985 */ /* 0x0007e2000c101d32 */
[----:B------:R-:W-:-:S02]  /*a6e0*/  @!P1 LEA.HI.X R29, R9, R0, R10, 0x1, P4 ;  /* 0x00000000091d9211 */ /* 0x000fc400020f0c0a */
[----:B------:R-:W-:Y:S01]  /*a6f0*/  @!P0 LEA.HI.X R5, R15, R0, R12, 0x1, P6 ;  /* 0x000000000f058211 */ /* 0x000fe200030f0c0c */
[----:B------:R3:W-:Y:S04]  /*a700*/  @!P2 ST.E.128 desc[UR50][R26.64], RZ ;  /* 0x000000ff1a00a985 */ /* 0x0007e8000c101d32 */
[----:B------:R3:W-:Y:S04]  /*a710*/  @!P1 ST.E.128 desc[UR50][R28.64], RZ ;  /* 0x000000ff1c009985 */ /* 0x0007e8000c101d32 */
[----:B------:R3:W-:Y:S02]  /*a720*/  @!P0 ST.E.128 desc[UR50][R4.64], RZ ;  /* 0x000000ff04008985 */ /* 0x0007e4000c101d32 */
.L_x_431:
[----:B------:R-:W-:Y:S05]  /*a730*/  BSYNC B1 ;  /* 0x0000000000017941 */ /* 0x000fea0003800000 */
.L_x_430:
[----:B0-----:R-:W-:Y:S01]  /*a740*/  VIADD R0, R8, 0x60 ;  /* 0x0000006008007836 */ /* 0x001fe20000000000 */
[----:B--2-4-:R-:W0:Y:S04]  /*a750*/  SHFL.IDX PT, R3, R3, 0x3, 0x181f ;  /* 0x00781f0003037f89 */ /* 0x014e2800000e0000 */
[----:B------:R-:W-:Y:S01]  /*a760*/  ISETP.GE.AND P0, PT, R0, R11, PT ;  /* 0x0000000b0000720c */ /* 0x000fe20003f06270 */
[----:B-1-3--:R1:W2:-:S12]  /*a770*/  SHFL.IDX PT, R4, R6, 0x3, 0x181f ;  /* 0x00781f0006047f89 */ /* 0x00a29800000e0000 */
[----:B-1----:R-:W-:Y:S05]  /*a780*/  @P0 BRA `(.L_x_420) ;  /* 0x0000000000440947 */ /* 0x002fea0003800000 */
[----:B------:R-:W-:Y:S02]  /*a790*/  ULDC UR4, c[0x0][0xac8] ;  /* 0x0002b20000047ab9 */ /* 0x000fe40000000800 */
[----:B------:R-:W-:Y:S02]  /*a7a0*/  ISETP.GE.AND P3, PT, R7, UR4, PT ;  /* 0x0000000407007c0c */ /* 0x000fe4000bf66270 */
[----:B------:R-:W-:Y:S02]  /*a7b0*/  ISETP.GE.AND P2, PT, R13, UR4, PT ;  /* 0x000000040d007c0c */ /* 0x000fe4000bf46270 */
[----:B------:R-:W-:Y:S02]  /*a7c0*/  ISETP.GE.AND P1, PT, R9, UR4, PT ;  /* 0x0000000409007c0c */ /* 0x000fe4000bf26270 */
[----:B------:R-:W-:-:S07]  /*a7d0*/  ISETP.GE.AND P0, PT, R15, UR4, PT ;  /* 0x000000040f007c0c */ /* 0x000fce000bf06270 */
[----:B--2---:R-:W-:-:S04]  /*a7e0*/  @!P3 LEA R6, P4, R7, R4, 0x1 ;  /* 0x000000040706b211 */ /* 0x004fc800078808ff */
[-C--:B0-----:R-:W-:Y:S02]  /*a7f0*/  @!P3 LEA.HI.X R7, R7, R3.reuse, R20, 0x1, P4 ;  /* 0x000000030707b211 */ /* 0x081fe400020f0c14 */
[-C--:B------:R-:W-:Y:S02]  /*a800*/  @!P2 LEA R20, P4, R13, R4.reuse, 0x1 ;  /* 0x000000040d14a211 */ /* 0x080fe400078808ff */
[-C--:B------:R-:W-:Y:S01]  /*a810*/  @!P1 LEA R8, P5, R9, R4.reuse, 0x1 ;  /* 0x0000000409089211 */ /* 0x080fe200078a08ff */
[----:B------:R0:W-:Y:S01]  /*a820*/  @!P3 ST.E.128 desc[UR50][R6.64], RZ ;  /* 0x000000ff0600b985 */ /* 0x0001e2000c101d32 */
[----:B------:R-:W-:Y:S02]  /*a830*/  @!P0 LEA R4, P6, R15, R4, 0x1 ;  /* 0x000000040f048211 */ /* 0x000fe400078c08ff */
[-C--:B------:R-:W-:Y:S02]  /*a840*/  @!P2 LEA.HI.X R21, R13, R3.reuse, R14, 0x1, P4 ;  /* 0x000000030d15a211 */ /* 0x080fe400020f0c0e */
[----:B------:R-:W-:-:S02]  /*a850*/  @!P1 LEA.HI.X R9, R9, R3, R10, 0x1, P5 ;  /* 0x0000000309099211 */ /* 0x000fc400028f0c0a */
[----:B------:R-:W-:Y:S01]  /*a860*/  @!P0 LEA.HI.X R5, R15, R3, R12, 0x1, P6 ;  /* 0x000000030f058211 */ /* 0x000fe200030f0c0c */
[----:B------:R0:W-:Y:S04]  /*a870*/  @!P2 ST.E.128 desc[UR50][R20.64], RZ ;  /* 0x000000ff1400a985 */ /* 0x0001e8000c101d32 */
[----:B------:R0:W-:Y:S04]  /*a880*/  @!P1 ST.E.128 desc[UR50][R8.64], RZ ;  /* 0x000000ff08009985 */ /* 0x0001e8000c101d32 */
[----:B------:R0:W-:Y:S02]  /*a890*/  @!P0 ST.E.128 desc[UR50][R4.64], RZ ;  /* 0x000000ff04008985 */ /* 0x0001e4000c101d32 */
.L_x_420:
[----:B------:R-:W-:Y:S05]  /*a8a0*/  BSYNC B0 ;  /* 0x0000000000007941 */ /* 0x000fea0003800000 */
.L_x_410:
[----:B------:R-:W-:Y:S02]  /*a8b0*/  ULDC UR4, c[0x0][0xc3c] ;  /* 0x00030f0000047ab9 */ /* 0x000fe40000000800 */
[----:B------:R-:W-:-:S06]  /*a8c0*/  UISETP.GE.AND UP0, UPT, UR7, UR4, UPT ;  /* 0x000000040700728c */ /* 0x000fcc000bf06270 */
[----:B------:R-:W-:-:S13]  /*a8d0*/  PLOP3.LUT P0, PT, PT, PT, UP0, 0x80, 0x0 ;  /* 0x000000000000781c */ /* 0x000fda0003f0f008 */
[----:B------:R-:W-:Y:S05]  /*a8e0*/  @!P0 BRA `(.L_x_432) ;  /* 0xffffff6400d48947 */ /* 0x000fea000383ffff */
[----:B------:R-:W-:Y:S05]  /*a8f0*/  EXIT ;  /* 0x000000000000794d */ /* 0x000fea0003800000 */
.L_x_381:
[----:B------:R-:W-:-:S08]  /*a900*/  NOP ;  /* 0x0000000000007918 */ /* 0x000fd00000000000 */
[----:B------:R-:W0:-:S00]  /*a910*/  USETMAXREG.DEALLOC.CTAPOOL 0x28 ;  /* 0x00000028000079c8 */ /* 0x000e0000080e0500 */
[----:B0-----:R-:W-:Y:S01]  /*a920*/  LOP3.LUT R2, R2, 0x3, RZ, 0xc0, !PT ;  /* 0x0000000302027812 */ /* 0x001fe200078ec0ff */
[----:B------:R-:W-:Y:S01]  /*a930*/  IMAD.MOV.U32 R6, RZ, RZ, RZ ;  /* 0x000000ffff067224 */ /* 0x000fe200078e00ff */
[----:B------:R-:W-:-:S04]  /*a940*/  LOP3.LUT R23, R23, 0xfffffdff, RZ, 0xc0, !PT ;  /* 0xfffffdff17177812 */ /* 0x000fc800078ec0ff */
[----:B------:R-:W0:Y:S02]  /*a950*/  SHFL.IDX PT, R2, R2, RZ, 0x1f ;  /* 0x00001fff02027589 */ /* 0x000e2400000e0000 */
[----:B0-----:R-:W-:-:S13]  /*a960*/  ISETP.NE.AND P0, PT, R2, RZ, PT ;  /* 0x000000ff0200720c */ /* 0x001fda0003f05270 */
[----:B------:R-:W-:Y:S01]  /*a970*/  @P0 LOP3.LUT R23, R23, 0x200, RZ, 0xfc, !PT ;  /* 0x0000020017170812 */ /* 0x000fe200078efcff */
[----:B------:R-:W-:Y:S06]  /*a980*/  @!P0 BRA `(.L_x_433) ;  /* 0x00000000001c8947 */ /* 0x000fec0003800000 */
[----:B------:R-:W0:Y:S08]  /*a990*/  S2UR UR5, SR_CgaCtaId ;  /* 0x00000000000579c3 */ /* 0x000e300000008800 */
[----:B------:R-:W-:Y:S06]  /*a9a0*/  BAR.SYNC.DEFER_BLOCKING 0x5, 0x180 ;  /* 0x0146000000007b1d */ /* 0x000fec0000010000 */
[----:B------:R-:W-:-:S02]  /*a9b0*/  UMOV UR4, 0x400 ;  /* 0x0000040000047882 */ /* 0x000fc40000000000 */
[----:B0-----:R-:W-:-:S09]  /*a9c0*/  ULEA UR4, UR5, UR4, 0x18 ;  /* 0x0000000405047291 */ /* 0x001fd2000f8ec03f */
[----:B------:R-:W0:Y:S01]  /*a9d0*/  LDS.128 R16, [UR4+0x228d0] ;  /* 0x0228d004ff107984 */ /* 0x000e220008000c00 */
[----:B------:R-:W-:Y:S06]  /*a9e0*/  BAR.ARV 0x4, 0x180 ;  /* 0x0106000000007b1d */ /* 0x000fec0000002000 */
[----:B------:R-:W-:Y:S05]  /*a9f0*/  BRA `(.L_x_434) ;  /* 0x0000000800907947 */ /* 0x000fea0003800000 */
.L_x_433:
[----:B------:R-:W-:Y:S01]  /*aa00*/  LOP3.LUT R7, R0, 0x1f, RZ, 0xc0, !PT ;  /* 0x0000001f00077812 */ /* 0x000fe200078ec0ff */
[----:B------:R-:W-:Y:S01]  /*aa10*/  ULDC UR4, c[0x0][0xc3c] ;  /* 0x00030f0000047ab9 */ /* 0x000fe20000000800 */
[----:B------:R-:W-:Y:S01]  /*aa20*/  IMAD.MOV.U32 R9, RZ, RZ, RZ ;  /* 0x000000ffff097224 */ /* 0x000fe200078e00ff */
[----:B------:R-:W0:Y:S01]  /*aa30*/  S2UR UR6, SR_CTAID.X ;  /* 0x00000000000679c3 */ /* 0x000e220000002500 */
[----:B------:R-:W-:Y:S01]  /*aa40*/  ISETP.NE.AND P0, PT, R7, 0x1f, PT ;  /* 0x0000001f0700780c */ /* 0x000fe20003f05270 */
[----:B------:R-:W-:-:S03]  /*aa50*/  ULDC UR5, c[0x0][0xc38] ;  /* 0x00030e0000057ab9 */ /* 0x000fc60000000800 */
[----:B------:R-:W-:-:S13]  /*aa60*/  ISETP.GE.OR P1, PT, R7, UR4, !P0 ;  /* 0x0000000407007c0c */ /* 0x000fda000c726670 */
[----:B------:R-:W1:Y:S08]  /*aa70*/  @!P1 LDC.64 R4, c[0x0][0xc80] ;  /* 0x00032000ff049b82 */ /* 0x000e700000000a00 */
[----:B------:R-:W2:Y:S01]  /*aa80*/  @!P1 LDC.64 R2, c[0x0][0xc78] ;  /* 0x00031e00ff029b82 */ /* 0x000ea20000000a00 */
[----:B-1----:R-:W-:-:S05]  /*aa90*/  @!P1 IMAD.WIDE.U32 R4, R7, 0x4, R4 ;  /* 0x0000000407049825 */ /* 0x002fca00078e0004 */
[----:B------:R-:W3:Y:S01]  /*aaa0*/  @!P1 LDG.E R6, desc[UR50][R4.64] ;  /* 0x0000003204069981 */ /* 0x000ee2000c1e1900 */
[----:B--2---:R-:W-:-:S05]  /*aab0*/  @!P1 IMAD.WIDE.U32 R2, R7, 0x4, R2 ;  /* 0x0000000407029825 */ /* 0x004fca00078e0002 */
[----:B------:R-:W3:Y:S01]  /*aac0*/  @!P1 LDG.E R9, desc[UR50][R2.64] ;  /* 0x0000003202099981 */ /* 0x000ee2000c1e1900 */
[C---:B------:R-:W-:Y:S02]  /*aad0*/  ISETP.NE.AND P1, PT, R7.reuse, RZ, PT ;  /* 0x000000ff0700720c */ /* 0x040fe40003f25270 */
[C---:B------:R-:W-:Y:S02]  /*aae0*/  ISETP.GE.U32.AND P2, PT, R7.reuse, 0x2, PT ;  /* 0x000000020700780c */ /* 0x040fe40003f46070 */
[C---:B------:R-:W-:Y:S02]  /*aaf0*/  ISETP.GE.U32.AND P3, PT, R7.reuse, 0x4, PT ;  /* 0x000000040700780c */ /* 0x040fe40003f66070 */
[C---:B------:R-:W-:Y:S02]  /*ab00*/  ISETP.GE.U32.AND P4, PT, R7.reuse, 0x8, PT ;  /* 0x000000080700780c */ /* 0x040fe40003f86070 */
[----:B------:R-:W-:Y:S01]  /*ab10*/  ISETP.GE.U32.AND P5, PT, R7, 0x10, PT ;  /* 0x000000100700780c */ /* 0x000fe20003fa6070 */
[----:B------:R-:W-:Y:S01]  /*ab20*/  UMOV UR4, URZ ;  /* 0x0000003f00047c82 */ /* 0x000fe20008000000 */
[----:B---3--:R-:W-:-:S05]  /*ab30*/  IMAD R8, R6, R9, RZ ;  /* 0x0000000906087224 */ /* 0x008fca00078e02ff */
[----:B------:R-:W1:Y:S02]  /*ab40*/  SHFL.UP PT, R10, R8, 0x1, RZ ;  /* 0x04200000080a7989 */ /* 0x000e6400000e00ff */
[----:B-1----:R-:W-:-:S05]  /*ab50*/  SEL R11, R10, RZ, P1 ;  /* 0x000000ff0a0b7207 */ /* 0x002fca0000800000 */
[----:B------:R-:W-:-:S05]  /*ab60*/  IMAD.IADD R11, R8, 0x1, R11 ;  /* 0x00000001080b7824 */ /* 0x000fca00078e020b */
        /* <DEDUP_REMOVED lines=12> */
[----:B------:R-:W1:Y:S02]  /*ac30*/  SHFL.IDX PT, R4, R5, 0x1f, 0x1f ;  /* 0x03e01f0005047f89 */ /* 0x000e6400000e0000 */
[----:B-1----:R-:W-:-:S05]  /*ac40*/  IMAD R8, R4, UR5, RZ ;  /* 0x0000000504087c24 */ /* 0x002fca000f8e02ff */
[----:B0-----:R-:W-:Y:S01]  /*ac50*/  ISETP.GT.AND P6, PT, R8, UR6, PT ;  /* 0x0000000608007c0c */ /* 0x001fe2000bfc4270 */
[----:B------:R-:W-:-:S12]  /*ac60*/  IMAD.MOV.U32 R3, RZ, RZ, R8 ;  /* 0x000000ffff037224 */ /* 0x000fd800078e0008 */
[----:B------:R-:W-:Y:S05]  /*ac70*/  @P6 BRA `(.L_x_435) ;  /* 0x0000000000986947 */ /* 0x000fea0003800000 */
[----:B------:R-:W-:Y:S01]  /*ac80*/  IMAD.MOV.U32 R8, RZ, RZ, R3 ;  /* 0x000000ffff087224 */ /* 0x000fe200078e0003 */
[----:B------:R-:W-:Y:S01]  /*ac90*/  UMOV UR4, URZ ;  /* 0x0000003f00047c82 */ /* 0x000fe20008000000 */
[----:B------:R-:W-:-:S05]  /*aca0*/  ULDC UR5, c[0x0][0xc38] ;  /* 0x00030e0000057ab9 */ /* 0x000fca0000000800 */
.L_x_437:
[----:B------:R-:W0:Y:S01]  /*acb0*/  LDC R2, c[0x0][0xc3c] ;  /* 0x00030f00ff027b82 */ /* 0x000e220000000800 */
[----:B------:R-:W-:-:S06]  /*acc0*/  UIADD3 UR4, UR4, 0x1f, URZ ;  /* 0x0000001f04047890 */ /* 0x000fcc000fffe03f */
[----:B0-----:R-:W-:-:S13]  /*acd0*/  ISETP.LE.AND P6, PT, R2, UR4, PT ;  /* 0x0000000402007c0c */ /* 0x001fda000bfc3270 */
[----:B------:R-:W-:Y:S05]  /*ace0*/  @P6 BRA `(.L_x_436) ;  /* 0x0000000400a86947 */ /* 0x000fea0003800000 */
[----:B------:R-:W-:Y:S02]  /*acf0*/  VIADD R9, R7, UR4 ;  /* 0x0000000407097c36 */ /* 0x000fe40008000000 */
[----:B------:R-:W-:-:S03]  /*ad00*/  IMAD.MOV.U32 R6, RZ, RZ, RZ ;  /* 0x000000ffff067224 */ /* 0x000fc600078e00ff */
[----:B------:R-:W-:-:S13]  /*ad10*/  ISETP.GE.OR P6, PT, R9, R2, !P0 ;  /* 0x000000020900720c */ /* 0x000fda00047c6670 */
[----:B------:R-:W0:Y:S08]  /*ad20*/  @!P6 LDC.64 R4, c[0x0][0xc80] ;  /* 0x00032000ff04eb82 */ /* 0x000e300000000a00 */
[----:B------:R-:W1:Y:S01]  /*ad30*/  @!P6 LDC.64 R2, c[0x0][0xc78] ;  /* 0x00031e00ff02eb82 */ /* 0x000e620000000a00 */
[----:B0-----:R-:W-:-:S05]  /*ad40*/  @!P6 IMAD.WIDE R4, R9, 0x4, R4 ;  /* 0x000000040904e825 */ /* 0x001fca00078e0204 */
[----:B------:R-:W2:Y:S01]  /*ad50*/  @!P6 LDG.E R6, desc[UR50][R4.64] ;  /* 0x000000320406e981 */ /* 0x000ea2000c1e1900 */
[----:B-1----:R-:W-:-:S04]  /*ad60*/  @!P6 IMAD.WIDE R2, R9, 0x4, R2 ;  /* 0x000000040902e825 */ /* 0x002fc800078e0202 */
[----:B------:R-:W-:-:S06]  /*ad70*/  IMAD.MOV.U32 R9, RZ, RZ, RZ ;  /* 0x000000ffff097224 */ /* 0x000fcc00078e00ff */
[----:B------:R-:W2:Y:S02]  /*ad80*/  @!P6 LDG.E R9, desc[UR50][R2.64] ;  /* 0x000000320209e981 */ /* 0x000ea4000c1e1900 */
[----:B--2---:R-:W-:-:S05]  /*ad90*/  IMAD R13, R6, R9, RZ ;  /* 0x00000009060d7224 */ /* 0x004fca00078e02ff */
[----:B------:R-:W0:Y:S02]  /*ada0*/  SHFL.UP PT, R10, R13, 0x1, RZ ;  /* 0x042000000d0a7989 */ /* 0x000e2400000e00ff */
[----:B0-----:R-:W-:-:S05]  /*adb0*/  SEL R10, R10, RZ, P1 ;  /* 0x000000ff0a0a7207 */ /* 0x001fca0000800000 */
[----:B------:R-:W-:-:S05]  /*adc0*/  IMAD.IADD R10, R13, 0x1, R10 ;  /* 0x000000010d0a7824 */ /* 0x000fca00078e020a */
        /* <DEDUP_REMOVED lines=12> */
[----:B------:R-:W0:Y:S02]  /*ae90*/  SHFL.IDX PT, R2, R5, 0x1f, 0x1f ;  /* 0x03e01f0005027f89 */ /* 0x000e2400000e0000 */
[----:B0-----:R-:W-:-:S04]  /*aea0*/  IMAD R3, R2, UR5, RZ ;  /* 0x0000000502037c24 */ /* 0x001fc8000f8e02ff */
[----:B------:R-:W-:-:S05]  /*aeb0*/  IMAD.IADD R8, R3, 0x1, R8 ;  /* 0x0000000103087824 */ /* 0x000fca00078e0208 */
[----:B------:R-:W-:-:S13]  /*aec0*/  ISETP.GT.AND P6, PT, R8, UR6, PT ;  /* 0x0000000608007c0c */ /* 0x000fda000bfc4270 */
[----:B------:R-:W-:Y:S05]  /*aed0*/  @!P6 BRA `(.L_x_437) ;  /* 0xfffffffc0074e947 */ /* 0x000fea000383ffff */
.L_x_435:
[----:B------:R-:W-:Y:S02]  /*aee0*/  IMAD.IADD R10, R8, 0x1, -R3 ;  /* 0x00000001080a7824 */ /* 0x000fe400078e0a03 */
[----:B------:R-:W-:Y:S02]  /*aef0*/  IMAD.MOV.U32 R16, RZ, RZ, RZ ;  /* 0x000000ffff107224 */ /* 0x000fe400078e00ff */
[----:B------:R-:W-:-:S05]  /*af00*/  IMAD R2, R5, UR5, R10 ;  /* 0x0000000505027c24 */ /* 0x000fca000f8e020a */
[----:B------:R-:W-:-:S13]  /*af10*/  ISETP.GT.AND P0, PT, R2, UR6, PT ;  /* 0x0000000602007c0c */ /* 0x000fda000bf04270 */
[----:B------:R-:W-:-:S04]  /*af20*/  VOTE.ANY R4, PT, !P0 ;  /* 0x0000000000047806 */ /* 0x000fc800040e0100 */
[----:B------:R-:W0:Y:S01]  /*af30*/  POPC R19, R4 ;  /* 0x0000000400137309 */ /* 0x000e220000000000 */
[----:B------:R-:W-:Y:S01]  /*af40*/  ISETP.NE.AND P0, PT, R4, RZ, PT ;  /* 0x000000ff0400720c */ /* 0x000fe20003f05270 */
[----:B0-----:R-:W0:Y:S04]  /*af50*/  SHFL.IDX PT, R6, R6, R19, 0x1f ;  /* 0x00001f1306067589 */ /* 0x001e2800000e0000 */
[----:B------:R1:W2:Y:S01]  /*af60*/  SHFL.IDX PT, R9, R9, R19, 0x1f ;  /* 0x00001f1309097589 */ /* 0x0002a200000e0000 */
[----:B0-----:R-:W-:-:S04]  /*af70*/  IABS R12, R6 ;  /* 0x00000006000c7213 */ /* 0x001fc80000000000 */
[----:B------:R-:W0:Y:S08]  /*af80*/  I2F.RP R8, R12 ;  /* 0x0000000c00087306 */ /* 0x000e300000209400 */
[----:B0-----:R-:W0:Y:S02]  /*af90*/  MUFU.RCP R8, R8 ;  /* 0x0000000800087308 */ /* 0x001e240000001000 */
[----:B0-----:R-:W-:-:S06]  /*afa0*/  VIADD R2, R8, 0xffffffe ;  /* 0x0ffffffe08027836 */ /* 0x001fcc0000000000 */
[----:B------:R-:W0:Y:S02]  /*afb0*/  F2I.FTZ.U32.TRUNC.NTZ R3, R2 ;  /* 0x0000000200037305 */ /* 0x000e24000021f000 */
[----:B0-----:R-:W-:Y:S01]  /*afc0*/  IMAD.MOV R11, RZ, RZ, -R3 ;  /* 0x000000ffff0b7224 */ /* 0x001fe200078e0a03 */
[----:B-12---:R-:W-:Y:S06]  /*afd0*/  @!P0 BRA `(.L_x_438) ;  /* 0x0000000000088947 */ /* 0x006fec0003800000 */
[----:B------:R-:W-:-:S06]  /*afe0*/  VIADD R16, R19, 0xffffffff ;  /* 0xffffffff13107836 */ /* 0x000fcc0000000000 */
[----:B------:R0:W1:Y:S02]  /*aff0*/  SHFL.IDX PT, R16, R5, R16, 0x1f ;  /* 0x00001f1005107589 */ /* 0x00006400000e0000 */
.L_x_438:
[----:B-1----:R-:W-:Y:S01]  /*b000*/  IMAD R16, R16, UR5, R10 ;  /* 0x0000000510107c24 */ /* 0x002fe2000f8e020a */
[----:B------:R-:W-:Y:S01]  /*b010*/  IABS R4, R9 ;  /* 0x0000000900047213 */ /* 0x000fe20000000000 */
[----:B0-----:R-:W-:Y:S01]  /*b020*/  IMAD.MOV.U32 R5, RZ, RZ, R11 ;  /* 0x000000ffff057224 */ /* 0x001fe200078e000b */
[----:B------:R-:W-:Y:S01]  /*b030*/  IABS R11, R6 ;  /* 0x00000006000b7213 */ /* 0x000fe20000000000 */
[----:B------:R-:W-:Y:S01]  /*b040*/  IMAD.MOV.U32 R2, RZ, RZ, RZ ;  /* 0x000000ffff027224 */ /* 0x000fe200078e00ff */
[----:B------:R-:W-:Y:S01]  /*b050*/  IADD3 R17, -R16, UR6, RZ ;  /* 0x0000000610117c10 */ /* 0x000fe2000fffe1ff */
[----:B------:R-:W-:Y:S01]  /*b060*/  IMAD R5, R5, R12, RZ ;  /* 0x0000000c05057224 */ /* 0x000fe200078e02ff */
[----:B------:R-:W0:Y:S01]  /*b070*/  I2F.RP R8, R4 ;  /* 0x0000000400087306 */ /* 0x000e220000209400 */
[----:B------:R-:W-:Y:S01]  /*b080*/  VIADD R19, R19, UR4 ;  /* 0x0000000413137c36 */ /* 0x000fe20008000000 */
[----:B------:R-:W-:Y:S01]  /*b090*/  IABS R10, R17 ;  /* 0x00000011000a7213 */ /* 0x000fe20000000000 */
[----:B------:R-:W-:-:S04]  /*b0a0*/  IMAD.HI.U32 R2, R3, R5, R2 ;  /* 0x0000000503027227 */ /* 0x000fc800078e0002 */
[----:B------:R-:W-:Y:S02]  /*b0b0*/  IMAD.MOV.U32 R3, RZ, RZ, R10 ;  /* 0x000000ffff037224 */ /* 0x000fe400078e000a */
[----:B------:R-:W-:Y:S02]  /*b0c0*/  IMAD.MOV R5, RZ, RZ, -R11 ;  /* 0x000000ffff057224 */ /* 0x000fe400078e0a0b */
[----:B------:R-:W-:-:S04]  /*b0d0*/  IMAD.HI.U32 R2, R2, R3, RZ ;  /* 0x0000000302027227 */ /* 0x000fc800078e00ff */
[----:B------:R-:W-:Y:S01]  /*b0e0*/  IMAD R3, R2, R5, R3 ;  /* 0x0000000502037224 */ /* 0x000fe200078e0203 */
[----:B0-----:R-:W0:Y:S01]  /*b0f0*/  MUFU.RCP R8, R8 ;  /* 0x0000000800087308 */ /* 0x001e220000001000 */
[----:B------:R-:W-:-:S03]  /*b100*/  LOP3.LUT R5, R17, R6, RZ, 0x3c, !PT ;  /* 0x0000000611057212 */ /* 0x000fc600078e3cff */
[----:B------:R-:W-:Y:S02]  /*b110*/  ISETP.GT.U32.AND P1, PT, R12, R3, PT ;  /* 0x000000030c00720c */ /* 0x000fe40003f24070 */
[----:B------:R-:W-:-:S11]  /*b120*/  ISETP.GE.AND P2, PT, R5, RZ, PT ;  /* 0x000000ff0500720c */ /* 0x000fd60003f46270 */
[----:B------:R-:W-:Y:S02]  /*b130*/  @!P1 IMAD.IADD R3, R3, 0x1, -R12 ;  /* 0x0000000103039824 */ /* 0x000fe400078e0a0c */
[----:B0-----:R-:W-:Y:S02]  /*b140*/  VIADD R10, R8, 0xffffffe ;  /* 0x0ffffffe080a7836 */ /* 0x001fe40000000000 */
[----:B------:R-:W-:Y:S01]  /*b150*/  @!P1 VIADD R2, R2, 0x1 ;  /* 0x0000000102029836 */ /* 0x000fe20000000000 */
[----:B------:R-:W-:Y:S02]  /*b160*/  ISETP.GE.U32.AND P0, PT, R3, R12, PT ;  /* 0x0000000c0300720c */ /* 0x000fe40003f06070 */
[----:B------:R-:W0:Y:S01]  /*b170*/  F2I.FTZ.U32.TRUNC.NTZ R3, R10 ;  /* 0x0000000a00037305 */ /* 0x000e22000021f000 */
[----:B------:R-:W-:-:S10]  /*b180*/  ISETP.NE.AND P1, PT, R6, RZ, PT ;  /* 0x000000ff0600720c */ /* 0x000fd40003f25270 */
[----:B------:R-:W-:-:S04]  /*b190*/  @P0 VIADD R2, R2, 0x1 ;  /* 0x0000000102020836 */ /* 0x000fc80000000000 */
[----:B------:R-:W-:Y:S01]  /*b1a0*/  IMAD.MOV.U32 R8, RZ, RZ, R2 ;  /* 0x000000ffff087224 */ /* 0x000fe200078e0002 */
[----:B------:R-:W-:Y:S01]  /*b1b0*/  IABS R2, R9 ;  /* 0x0000000900027213 */ /* 0x000fe20000000000 */
[----:B0-----:R-:W-:Y:S02]  /*b1c0*/  IMAD.MOV R5, RZ, RZ, -R3 ;  /* 0x000000ffff057224 */ /* 0x001fe400078e0a03 */
[----:B------:R-:W-:Y:S01]  /*b1d0*/  @!P2 IMAD.MOV R8, RZ, RZ, -R8 ;  /* 0x000000ffff08a224 */ /* 0x000fe200078e0a08 */
[----:B------:R-:W-:Y:S01]  /*b1e0*/  @!P1 LOP3.LUT R8, RZ, R6, RZ, 0x33, !PT ;  /* 0x00000006ff089212 */ /* 0x000fe200078e33ff */
[----:B------:R-:W-:Y:S02]  /*b1f0*/  IMAD.MOV R11, RZ, RZ, -R2 ;  /* 0x000000ffff0b7224 */ /* 0x000fe400078e0a02 */
[----:B------:R-:W-:Y:S01]  /*b200*/  IMAD R5, R5, R4, RZ ;  /* 0x0000000405057224 */ /* 0x000fe200078e02ff */
[----:B------:R-:W-:Y:S01]  /*b210*/  IABS R10, R8 ;  /* 0x00000008000a7213 */ /* 0x000fe20000000000 */
[----:B------:R-:W-:-:S02]  /*b220*/  IMAD.MOV.U32 R2, RZ, RZ, RZ ;  /* 0x000000ffff027224 */ /* 0x000fc400078e00ff */
[----:B------:R-:W-:Y:S02]  /*b230*/  IMAD R6, R6, R8, RZ ;  /* 0x0000000806067224 */ /* 0x000fe400078e02ff */
[----:B------:R-:W-:-:S04]  /*b240*/  IMAD.HI.U32 R2, R3, R5, R2 ;  /* 0x0000000503027227 */ /* 0x000fc800078e0002 */
[----:B------:R-:W-:Y:S02]  /*b250*/  IMAD.MOV.U32 R3, RZ, RZ, R10 ;  /* 0x000000ffff037224 */ /* 0x000fe400078e000a */
[----:B------:R-:W-:Y:S02]  /*b260*/  IMAD.MOV.U32 R5, RZ, RZ, R11 ;  /* 0x000000ffff057224 */ /* 0x000fe400078e000b */
[----:B------:R-:W-:-:S04]  /*b270*/  IMAD.HI.U32 R2, R2, R3, RZ ;  /* 0x0000000302027227 */ /* 0x000fc800078e00ff */
[----:B------:R-:W-:Y:S02]  /*b280*/  IMAD R3, R2, R5, R3 ;  /* 0x0000000502037224 */ /* 0x000fe400078e0203 */
[----:B------:R-:W-:-:S03]  /*b290*/  IMAD.IADD R17, R17, 0x1, -R6 ;  /* 0x0000000111117824 */ /* 0x000fc600078e0a06 */
[----:B------:R-:W-:-:S13]  /*b2a0*/  ISETP.GT.U32.AND P1, PT, R4, R3, PT ;  /* 0x000000030400720c */ /* 0x000fda0003f24070 */
[----:B------:R-:W-:Y:S02]  /*b2b0*/  @!P1 IMAD.IADD R3, R3, 0x1, -R4 ;  /* 0x0000000103039824 */ /* 0x000fe400078e0a04 */
[----:B------:R-:W-:Y:S01]  /*b2c0*/  @!P1 VIADD R2, R2, 0x1 ;  /* 0x0000000102029836 */ /* 0x000fe20000000000 */
[----:B------:R-:W-:Y:S02]  /*b2d0*/  ISETP.NE.AND P1, PT, R9, RZ, PT ;  /* 0x000000ff0900720c */ /* 0x000fe40003f25270 */
[----:B------:R-:W-:Y:S02]  /*b2e0*/  ISETP.GE.U32.AND P0, PT, R3, R4, PT ;  /* 0x000000040300720c */ /* 0x000fe40003f06070 */
[----:B------:R-:W-:-:S04]  /*b2f0*/  LOP3.LUT R3, R8, R9, RZ, 0x3c, !PT ;  /* 0x0000000908037212 */ /* 0x000fc800078e3cff */
[----:B------:R-:W-:-:S07]  /*b300*/  ISETP.GE.AND P2, PT, R3, RZ, PT ;  /* 0x000000ff0300720c */ /* 0x000fce0003f46270 */
[----:B------:R-:W-:-:S06]  /*b310*/  @P0 VIADD R2, R2, 0x1 ;  /* 0x0000000102020836 */ /* 0x000fcc0000000000 */
[----:B------:R-:W-:Y:S01]  /*b320*/  @!P2 IMAD.MOV R2, RZ, RZ, -R2 ;  /* 0x000000ffff02a224 */ /* 0x000fe200078e0a02 */
[----:B------:R-:W-:-:S05]  /*b330*/  @!P1 LOP3.LUT R2, RZ, R9, RZ, 0x33, !PT ;  /* 0x00000009ff029212 */ /* 0x000fca00078e33ff */
[----:B------:R-:W-:-:S04]  /*b340*/  IMAD.MOV R18, RZ, RZ, -R2 ;  /* 0x000000ffff127224 */ /* 0x000fc800078e0a02 */
[C---:B------:R-:W-:Y:S02]  /*b350*/  IMAD R18, R9.reuse, R18, R8 ;  /* 0x0000001209127224 */ /* 0x040fe400078e0208 */
[----:B------:R-:W-:-:S04]  /*b360*/  IMAD R9, R9, 0x1000000, R2 ;  /* 0x0100000009097824 */ /* 0x000fc800078e0202 */
[----:B------:R-:W-:Y:S01]  /*b370*/  IMAD R18, R18, 0x10000, R9 ;  /* 0x0001000012127824 */ /* 0x000fe200078e0209 */
[----:B------:R-:W-:Y:S06]  /*b380*/  BRA `(.L_x_439) ;  /* 0x0000000000147947 */ /* 0x000fec0003800000 */
.L_x_436:
[----:B------:R-:W-:Y:S01]  /*b390*/  ULDC UR4, c[0x0][0xc3c] ;  /* 0x00030f0000047ab9 */ /* 0x000fe20000000800 */
[----:B------:R-:W-:Y:S02]  /*b3a0*/  IMAD.MOV.U32 R17, RZ, RZ, RZ ;  /* 0x000000ffff117224 */ /* 0x000fe400078e00ff */
[----:B------:R-:W-:Y:S02]  /*b3b0*/  IMAD.U32 R16, RZ, RZ, UR6 ;  /* 0x00000006ff107e24 */ /* 0x000fe4000f8e00ff */
[----:B------:R-:W-:Y:S02]  /*b3c0*/  IMAD.MOV.U32 R18, RZ, RZ, RZ ;  /* 0x000000ffff127224 */ /* 0x000fe400078e00ff */
[----:B------:R-:W-:-:S07]  /*b3d0*/  IMAD.U32 R19, RZ, RZ, UR4 ;  /* 0x00000004ff137e24 */ /* 0x000fce000f8e00ff */
.L_x_439:
[----:B------:R-:W-:-:S13]  /*b3e0*/  ISETP.NE.AND P0, PT, R7, RZ, PT ;  /* 0x000000ff0700720c */ /* 0x000fda0003f05270 */
[----:B------:R-:W0:Y:S01]  /*b3f0*/  @!P0 S2R R3, SR_CgaCtaId ;  /* 0x0000000000038919 */ /* 0x000e220000008800 */
[----:B------:R-:W-:-:S04]  /*b400*/  @!P0 MOV R2, 0x400 ;  /* 0x0000040000028802 */ /* 0x000fc80000000f00 */
[----:B0-----:R-:W-:-:S05]  /*b410*/  @!P0 LEA R2, R3, R2, 0x18 ;  /* 0x0000000203028211 */ /* 0x001fca00078ec0ff */
[----:B------:R1:W-:Y:S01]  /*b420*/  @!P0 STS.128 [R2+0x228d0], R16 ;  /* 0x0228d01002008388 */ /* 0x0003e20000000c00 */
[----:B------:R-:W-:Y:S06]  /*b430*/  BAR.ARV 0x5, 0x180 ;  /* 0x0146000000007b1d */ /* 0x000fec0000002000 */
.L_x_434:
[----:B------:R2:W-:Y:S01]  /*b440*/  STL [R1+0x24], RZ ;  /* 0x000024ff01007387 */ /* 0x0005e20000100800 */
[----:B------:R-:W-:Y:S01]  /*b450*/  ULDC UR4, c[0x0][0xc3c] ;  /* 0x00030f0000047ab9 */ /* 0x000fe20000000800 */
[----:B------:R-:W-:Y:S01]  /*b460*/  IMAD.MOV.U32 R26, RZ, RZ, 0x1 ;  /* 0x00000001ff1a7424 */ /* 0x000fe200078e00ff */
[----:B0-----:R-:W-:Y:S01]  /*b470*/  ISETP.GE.AND P0, PT, R19, UR4, PT ;  /* 0x0000000413007c0c */ /* 0x001fe2000bf06270 */
[----:B------:R-:W-:-:S12]  /*b480*/  IMAD.MOV.U32 R24, RZ, RZ, RZ ;  /* 0x000000ffff187224 */ /* 0x000fd800078e00ff */
[----:B--2---:R-:W-:Y:S05]  /*b490*/  @P0 BRA `(.L_x_440) ;  /* 0x0000004800500947 */ /* 0x004fea0003800000 */
[----:B------:R-:W0:Y:S01]  /*b4a0*/  S2UR UR5, SR_CgaCtaId ;  /* 0x00000000000579c3 */ /* 0x000e220000008800 */
[----:B------:R2:W-:Y:S01]  /*b4b0*/  STL [R1+0x24], RZ ;  /* 0x000024ff01007387 */ /* 0x0005e20000100800 */
[C---:B-1----:R-:W-:Y:S01]  /*b4c0*/  IMAD.SHL.U32 R2, R0.reuse, 0x8, RZ ;  /* 0x0000000800027824 */ /* 0x042fe200078e00ff */
[----:B------:R-:W-:Y:S01]  /*b4d0*/  UMOV UR4, 0x400 ;  /* 0x0000040000047882 */ /* 0x000fe20000000000 */
[----:B------:R-:W-:Y:S01]  /*b4e0*/  LOP3.LUT R4, R0, 0x7f, RZ, 0xc0, !PT ;  /* 0x0000007f00047812 */ /* 0x000fe200078ec0ff */
[----:B------:R-:W-:Y:S01]  /*b4f0*/  BSSY B8, `(.L_x_440) ;  /* 0x000048e000087945 */ /* 0x000fe20003800000 */
[----:B------:R-:W-:Y:S01]  /*b500*/  IMAD.MOV.U32 R26, RZ, RZ, 0x1 ;  /* 0x00000001ff1a7424 */ /* 0x000fe200078e00ff */
[----:B------:R-:W-:Y:S01]  /*b510*/  LOP3.LUT R3, R2, 0x1f8, RZ, 0xc0, !PT ;  /* 0x000001f802037812 */ /* 0x000fe200078ec0ff */
[----:B------:R-:W-:Y:S01]  /*b520*/  IMAD.MOV.U32 R24, RZ, RZ, RZ ;  /* 0x000000ffff187224 */ /* 0x000fe200078e00ff */
[----:B------:R-:W-:Y:S01]  /*b530*/  SHF.R.U32.HI R5, RZ, 0x3, R4 ;  /* 0x00000003ff057819 */ /* 0x000fe20000011604 */
[----:B------:R-:W-:Y:S01]  /*b540*/  ULOP3.LUT UR36, UR38, 0x2, URZ, 0xfc, !UPT ;  /* 0x0000000226247892 */ /* 0x000fe2000f8efc3f */
[----:B------:R-:W-:Y:S01]  /*b550*/  LOP3.LUT R3, R3, 0x38, R0, 0x78, !PT ;  /* 0x0000003803037812 */ /* 0x000fe200078e7800 */
[----:B------:R-:W-:Y:S01]  /*b560*/  IMAD.SHL.U32 R0, R0, 0x10, RZ ;  /* 0x0000001000007824 */ /* 0x000fe200078e00ff */
[----:B------:R-:W-:Y:S01]  /*b570*/  LOP3.LUT R4, R2, 0x38, RZ, 0xc0, !PT ;  /* 0x0000003802047812 */ /* 0x000fe200078ec0ff */
[----:B------:R-:W-:Y:S01]  /*b580*/  ULDC UR37, c[0x0][0xc] ;  /* 0x0000030000257ab9 */ /* 0x000fe20000000800 */
[----:B------:R-:W-:-:S02]  /*b590*/  LOP3.LUT R28, R3, 0x200, R2, 0xf8, !PT ;  /* 0x00000200031c7812 */ /* 0x000fc400078ef802 */
[----:B------:R-:W-:Y:S02]  /*b5a0*/  LOP3.LUT R0, R5, 0x70, R0, 0xf8, !PT ;  /* 0x0000007005007812 */ /* 0x000fe400078ef800 */
[C---:B------:R-:W-:Y:S02]  /*b5b0*/  LOP3.LUT R3, R4.reuse, 0x40, RZ, 0xfc, !PT ;  /* 0x0000004004037812 */ /* 0x040fe400078efcff */
[C---:B------:R-:W-:Y:S02]  /*b5c0*/  LOP3.LUT R2, R4.reuse, 0x80, RZ, 0xfc, !PT ;  /* 0x0000008004027812 */ /* 0x040fe400078efcff */
[----:B------:R-:W-:Y:S01]  /*b5d0*/  LOP3.LUT R0, R4, 0xc0, RZ, 0xfc, !PT ;  /* 0x000000c004007812 */ /* 0x000fe200078efcff */
[----:B0-----:R-:W-:-:S06]  /*b5e0*/  ULEA UR4, UR5, UR4, 0x18 ;  /* 0x0000000405047291 */ /* 0x001fcc000f8ec03f */
[----:B------:R-:W-:-:S04]  /*b5f0*/  IMAD.U32 R22, RZ, RZ, UR4 ;  /* 0x00000004ff167e24 */ /* 0x000fc8000f8e00ff */
[----:B--2---:R-:W-:-:S07]  /*b600*/  IMAD R36, R28, 0x2, R22 ;  /* 0x000000021c247824 */ /* 0x004fce00078e0216 */
.L_x_501:
[----:B0-----:R-:W0:Y:S02]  /*b610*/  LDC.64 R2, c[0x0][0xc88] ;  /* 0x00032200ff027b82 */ /* 0x001e240000000a00 */
[----:B0-----:R-:W-:-:S05]  /*b620*/  IMAD.WIDE R2, R19, 0x4, R2 ;  /* 0x0000000413027825 */ /* 0x001fca00078e0202 */
[----:B------:R-:W2:Y:S01]  /*b630*/  LDG.E R25, desc[UR50][R2.64] ;  /* 0x0000003202197981 */ /* 0x000ea2000c1e1900 */
[----:B------:R-:W-:Y:S05]  /*b640*/  YIELD ;  /* 0x0000000000007946 */ /* 0x000fea0003800000 */
[----:B------:R-:W-:Y:S01]  /*b650*/  ULDC.64 UR4, c[0x0][0xa28] ;  /* 0x00028a0000047ab9 */ /* 0x000fe20000000a00 */
[----:B------:R-:W-:Y:S01]  /*b660*/  IMAD.MOV.U32 R30, RZ, RZ, RZ ;  /* 0x000000ffff1e7224 */ /* 0x000fe200078e00ff */
[----:B------:R-:W-:Y:S01]  /*b670*/  ISETP.NE.U32.AND P0, PT, RZ, UR4, PT ;  /* 0x00000004ff007c0c */ /* 0x000fe2000bf05070 */
[----:B------:R-:W-:-:S03]  /*b680*/  ULDC.64 UR6, c[0x0][0xa18] ;  /* 0x0002860000067ab9 */ /* 0x000fc60000000a00 */
[----:B------:R-:W-:Y:S01]  /*b690*/  ISETP.NE.AND.EX P0, PT, RZ, UR5, PT, P0 ;  /* 0x00000005ff007c0c */ /* 0x000fe2000bf05300 */
[----:B------:R-:W-:Y:S01]  /*b6a0*/  IMAD.MOV.U32 R37, RZ, RZ, RZ ;  /* 0x000000ffff257224 */ /* 0x000fe200078e00ff */
[----:B--2---:R-:W-:-:S11]  /*b6b0*/  SHF.R.S32.HI R0, RZ, 0x1f, R25 ;  /* 0x0000001fff007819 */ /* 0x004fd60000011419 */
[C---:B------:R-:W-:Y:S01]  /*b6c0*/  @P0 LEA R2, P1, R25.reuse, UR4, 0x2 ;  /* 0x0000000419020c11 */ /* 0x040fe2000f8210ff */
[C---:B------:R-:W-:Y:S01]  /*b6d0*/  IMAD.SHL.U32 R31, R25.reuse, 0x4, RZ ;  /* 0x00000004191f7824 */ /* 0x040fe200078e00ff */
[C-C-:B------:R-:W-:Y:S01]  /*b6e0*/  SHF.L.U64.HI R33, R25.reuse, 0x2, R0.reuse ;  /* 0x0000000219217819 */ /* 0x140fe20000010200 */
[----:B------:R0:W-:Y:S01]  /*b6f0*/  STL [R1], R0 ;  /* 0x0000000001007387 */ /* 0x0001e20000100800 */
[----:B------:R-:W-:Y:S01]  /*b700*/  @P0 LEA.HI.X R3, R25, UR5, R0, 0x2, P1 ;  /* 0x0000000519030c11 */ /* 0x000fe200088f1400 */
[----:B------:R-:W-:-:S04]  /*b710*/  ULDC.64 UR4, c[0x0][0xa00] ;  /* 0x0002800000047ab9 */ /* 0x000fc80000000a00 */
[----:B-1----:R1:W5:Y:S01]  /*b720*/  @P0 LDG.E R30, desc[UR50][R2.64] ;  /* 0x00000032021e0981 */ /* 0x002362000c1e1900 */
[----:B------:R-:W-:Y:S02]  /*b730*/  ISETP.NE.U32.AND P0, PT, RZ, UR4, PT ;  /* 0x00000004ff007c0c */ /* 0x000fe4000bf05070 */
[----:B------:R-:W-:Y:S02]  /*b740*/  LOP3.LUT R23, R23, 0xfffffeff, RZ, 0xc0, !PT ;  /* 0xfffffeff17177812 */ /* 0x000fe400078ec0ff */
[----:B------:R-:W-:Y:S02]  /*b750*/  ISETP.NE.AND.EX P2, PT, RZ, UR5, PT, P0 ;  /* 0x00000005ff007c0c */ /* 0x000fe4000bf45300 */
[----:B------:R-:W-:Y:S02]  /*b760*/  ISETP.NE.U32.AND P0, PT, RZ, UR6, PT ;  /* 0x00000006ff007c0c */ /* 0x000fe4000bf05070 */
[----:B-1----:R-:W-:Y:S02]  /*b770*/  IADD3 R2, P1, R31, UR4, RZ ;  /* 0x000000041f027c10 */ /* 0x002fe4000ff3e0ff */
[----:B------:R-:W-:-:S02]  /*b780*/  ISETP.NE.AND.EX P0, PT, RZ, UR7, PT, P0 ;  /* 0x00000007ff007c0c */ /* 0x000fc4000bf05300 */
[----:B------:R-:W-:Y:S01]  /*b790*/  IADD3.X R3, R33, UR5, RZ, P1, !PT ;  /* 0x0000000521037c10 */ /* 0x000fe20008ffe4ff */
[----:B------:R-:W-:-:S04]  /*b7a0*/  ULDC.64 UR4, c[0x0][0x418] ;  /* 0x0001060000047ab9 */ /* 0x000fc80000000a00 */
[----:B------:R-:W-:Y:S01]  /*b7b0*/  @P2 LOP3.LUT R23, R23, 0x100, RZ, 0xfc, !PT ;  /* 0x0000010017172812 */ /* 0x000fe200078efcff */
[----:B------:R1:W5:Y:S05]  /*b7c0*/  @P2 LDG.E R37, desc[UR50][R2.64] ;  /* 0x0000003202252981 */ /* 0x00036a000c1e1900 */
[----:B------:R-:W-:-:S04]  /*b7d0*/  @P0 IADD3 R4, P1, R31, UR6, RZ ;  /* 0x000000061f040c10 */ /* 0x000fc8000ff3e0ff */
[----:B------:R-:W-:-:S05]  /*b7e0*/  @P0 IADD3.X R5, R33, UR7, RZ, P1, !PT ;  /* 0x0000000721050c10 */ /* 0x000fca0008ffe4ff */
[----:B0-----:R-:W2:Y:S01]  /*b7f0*/  @P0 LDG.E R0, desc[UR50][R4.64] ;  /* 0x0000003204000981 */ /* 0x001ea2000c1e1900 */
[----:B------:R-:W-:-:S03]  /*b800*/  UISETP.NE.U32.AND UP0, UPT, UR4, URZ, UPT ;  /* 0x0000003f0400728c */ /* 0x000fc6000bf05070 */
[----:B------:R-:W-:Y:S01]  /*b810*/  ULDC UR4, c[0x0][0x424] ;  /* 0x0001090000047ab9 */ /* 0x000fe20000000800 */
[----:B------:R-:W-:-:S03]  /*b820*/  UISETP.NE.AND.EX UP0, UPT, UR5, URZ, UPT, UP0 ;  /* 0x0000003f0500728c */ /* 0x000fc6000bf05300 */
[----:B------:R-:W-:Y:S01]  /*b830*/  ULDC UR5, c[0x0][0x2f0] ;  /* 0x0000bc0000057ab9 */ /* 0x000fe20000000800 */
[----:B------:R-:W-:-:S04]  /*b840*/  USEL UR4, UR4, 0x1, UP0 ;  /* 0x0000000104047887 */ /* 0x000fc80008000000 */
[----:B------:R-:W-:-:S06]  /*b850*/  UIMAD UR4, UR4, UR5, URZ ;  /* 0x00000005040472a4 */ /* 0x000fcc000f8e023f */
[----:B------:R-:W-:Y:S01]  /*b860*/  IMAD.U32 R7, RZ, RZ, UR4 ;  /* 0x00000004ff077e24 */ /* 0x000fe2000f8e00ff */
[----:B--2---:R1:W-:Y:S01]  /*b870*/  @P0 STL [R1+0x10], R0 ;  /* 0x0000100001000387 */ /* 0x0043e20000100800 */
[----:B---34-:R-:W-:Y:S05]  /*b880*/  @P0 BRA `(.L_x_441) ;  /* 0x0000000000200947 */ /* 0x018fea0003800000 */
[----:B------:R-:W-:Y:S02]  /*b890*/  ULDC UR4, c[0x0][0x288] ;  /* 0x0000a20000047ab9 */ /* 0x000fe40000000800 */
[----:B-1----:R-:W-:-:S05]  /*b8a0*/  IMAD.U32 R0, RZ, RZ, UR4 ;  /* 0x00000004ff007e24 */ /* 0x002fca000f8e00ff */
[----:B------:R0:W-:Y:S01]  /*b8b0*/  STL [R1+0x10], R0 ;  /* 0x0000100001007387 */ /* 0x0001e20000100800 */
[----:B------:R-:W-:Y:S05]  /*b8c0*/  @!P2 BRA `(.L_x_441) ;  /* 0x000000000010a947 */ /* 0x000fea0003800000 */
[----:B------:R-:W2:Y:S04]  /*b8d0*/  LDG.E R5, desc[UR50][R2.64] ;  /* 0x0000003202057981 */ /* 0x000ea8000c1e1900 */
[----:B0-----:R-:W2:Y:S02]  /*b8e0*/  LDG.E R0, desc[UR50][R2.64+0x4] ;  /* 0x0000043202007981 */ /* 0x001ea4000c1e1900 */
[----:B--2---:R-:W-:-:S05]  /*b8f0*/  IMAD.IADD R0, R0, 0x1, -R5 ;  /* 0x0000000100007824 */ /* 0x004fca00078e0a05 */
[----:B------:R2:W-:Y:S02]  /*b900*/  STL [R1+0x10], R0 ;  /* 0x0000100001007387 */ /* 0x0005e40000100800 */
.L_x_441:
[----:B------:R-:W-:Y:S01]  /*b910*/  ULDC.64 UR4, c[0x0][0xa20] ;  /* 0x0002880000047ab9 */ /* 0x000fe20000000a00 */
[----:B------:R-:W-:Y:S01]  /*b920*/  IMAD.MOV.U32 R27, RZ, RZ, R25 ;  /* 0x000000ffff1b7224 */ /* 0x000fe200078e0019 */
[----:B------:R-:W-:-:S04]  /*b930*/  ISETP.NE.U32.AND P0, PT, RZ, UR4, PT ;  /* 0x00000004ff007c0c */ /* 0x000fc8000bf05070 */
[----:B------:R-:W-:-:S13]  /*b940*/  ISETP.NE.AND.EX P0, PT, RZ, UR5, PT, P0 ;  /* 0x00000005ff007c0c */ /* 0x000fda000bf05300 */
[----:B------:R-:W-:Y:S05]  /*b950*/  @!P0 BRA `(.L_x_442) ;  /* 0x0000000000108947 */ /* 0x000fea0003800000 */
[----:B-1----:R-:W-:-:S04]  /*b960*/  IADD3 R2, P0, R31, UR4, RZ ;  /* 0x000000041f027c10 */ /* 0x002fc8000ff1e0ff */
[----:B------:R-:W-:-:S05]  /*b970*/  IADD3.X R3, R33, UR5, RZ, P0, !PT ;  /* 0x0000000521037c10 */ /* 0x000fca00087fe4ff */
[----:B------:R1:W5:Y:S01]  /*b980*/  LDG.E R7, desc[UR50][R2.64] ;  /* 0x0000003202077981 */ /* 0x000362000c1e1900 */
[----:B------:R-:W-:Y:S05]  /*b990*/  BRA `(.L_x_443) ;  /* 0x0000000000247947 */ /* 0x000fea0003800000 */
.L_x_442:
[----:B------:R-:W-:Y:S02]  /*b9a0*/  ULDC.64 UR4, c[0x0][0xa08] ;  /* 0x0002820000047ab9 */ /* 0x000fe40000000a00 */
[----:B------:R-:W-:-:S04]  /*b9b0*/  ISETP.NE.U32.AND P0, PT, RZ, UR4, PT ;  /* 0x00000004ff007c0c */ /* 0x000fc8000bf05070 */
[----:B------:R-:W-:-:S13]  /*b9c0*/  ISETP.NE.AND.EX P0, PT, RZ, UR5, PT, P0 ;  /* 0x00000005ff007c0c */ /* 0x000fda000bf05300 */
[----:B------:R-:W-:Y:S05]  /*b9d0*/  @!P0 BRA `(.L_x_443) ;  /* 0x0000000000148947 */ /* 0x000fea0003800000 */
[----:B-1----:R-:W1:Y:S02]  /*b9e0*/  LDC.64 R2, c[0x0][0xa08] ;  /* 0x00028200ff027b82 */ /* 0x002e640000000a00 */
[----:B-1----:R-:W-:-:S05]  /*b9f0*/  IMAD.WIDE R2, R27, 0x4, R2 ;  /* 0x000000041b027825 */ /* 0x002fca00078e0202 */
[----:B------:R-:W3:Y:S04]  /*ba00*/  LDG.E R7, desc[UR50][R2.64] ;  /* 0x0000003202077981 */ /* 0x000ee8000c1e1900 */
[----:B0-2---:R-:W3:Y:S02]  /*ba10*/  LDG.E R0, desc[UR50][R2.64+0x4] ;  /* 0x0000043202007981 */ /* 0x005ee4000c1e1900 */
[----:B---3--:R-:W-:-:S07]  /*ba20*/  IMAD.IADD R7, R0, 0x1, -R7 ;  /* 0x0000000100077824 */ /* 0x008fce00078e0a07 */
.L_x_443:
[----:B-----5:R-:W-:Y:S01]  /*ba30*/  IMAD.IADD R32, R7, 0x1, -R30 ;  /* 0x0000000107207824 */ /* 0x020fe200078e0a1e */
[----:B012---:R-:W-:Y:S01]  /*ba40*/  LOP3.LUT R0, R18, 0xff000000, RZ, 0xc0, !PT ;  /* 0xff00000012007812 */ /* 0x007fe200078ec0ff */
[----:B------:R-:W-:Y:S02]  /*ba50*/  BSSY B0, `(.L_x_444) ;  /* 0x0000028000007945 */ /* 0x000fe40003800000 */
[C---:B------:R-:W-:Y:S01]  /*ba60*/  VIADD R2, R32.reuse, 0x5f ;  /* 0x0000005f20027836 */ /* 0x040fe20000000000 */
[----:B------:R-:W-:Y:S02]  /*ba70*/  ISETP.GE.AND P0, PT, R32, 0x1, PT ;  /* 0x000000012000780c */ /* 0x000fe40003f06270 */
[----:B------:R-:W-:Y:S01]  /*ba80*/  SHF.R.U32.HI R3, RZ, 0x8, R0 ;  /* 0x00000008ff037819 */ /* 0x000fe20000011600 */
[----:B------:R-:W-:Y:S01]  /*ba90*/  IMAD.HI R2, R2, 0x2aaaaaab, RZ ;  /* 0x2aaaaaab02027827 */ /* 0x000fe200078e02ff */
[----:B------:R-:W-:-:S04]  /*baa0*/  LOP3.LUT R0, R18, 0xff0000, RZ, 0xc0, !PT ;  /* 0x00ff000012007812 */ /* 0x000fc800078ec0ff */
[----:B------:R-:W-:Y:S02]  /*bab0*/  LEA.HI R5, R0, R3, RZ, 0x10 ;  /* 0x0000000300057211 */ /* 0x000fe400078f80ff */
[----:B------:R-:W-:Y:S02]  /*bac0*/  SHF.R.U32.HI R3, RZ, 0x1f, R2 ;  /* 0x0000001fff037819 */ /* 0x000fe40000011602 */
[----:B------:R-:W-:Y:S02]  /*bad0*/  LOP3.LUT R29, R5, 0xff, RZ, 0xc0, !PT ;  /* 0x000000ff051d7812 */ /* 0x000fe400078ec0ff */
[----:B------:R-:W-:Y:S01]  /*bae0*/  LEA.HI.SX32 R0, R2, R3, 0x1c ;  /* 0x0000000302007211 */ /* 0x000fe200078fe2ff */
[----:B------:R-:W-:Y:S01]  /*baf0*/  IMAD.MOV.U32 R2, RZ, RZ, RZ ;  /* 0x000000ffff027224 */ /* 0x000fe200078e00ff */
[----:B------:R-:W-:Y:S06]  /*bb00*/  @!P0 BRA `(.L_x_445) ;  /* 0x0000000000708947 */ /* 0x000fec0003800000 */
[----:B------:R-:W-:-:S04]  /*bb10*/  SHF.R.U32.HI R5, RZ, 0x10, R5 ;  /* 0x00000010ff057819 */ /* 0x000fc80000011605 */
[----:B------:R-:W-:-:S13]  /*bb20*/  ISETP.NE.AND P0, PT, R5, RZ, PT ;  /* 0x000000ff0500720c */ /* 0x000fda0003f05270 */
[----:B------:R-:W0:Y:S02]  /*bb30*/  @!P0 LDC R5, c[0x0][0x9f0] ;  /* 0x00027c00ff058b82 */ /* 0x000e240000000800 */
[-C--:B0-----:R-:W-:Y:S02]  /*bb40*/  IABS R4, R5.reuse ;  /* 0x0000000500047213 */ /* 0x081fe40000000000 */
[----:B------:R-:W-:Y:S02]  /*bb50*/  IADD3 R6, R5, -0x1, R0 ;  /* 0xffffffff05067810 */ /* 0x000fe40007ffe000 */
[----:B------:R-:W0:Y:S02]  /*bb60*/  I2F.RP R7, R4 ;  /* 0x0000000400077306 */ /* 0x000e240000209400 */
[----:B------:R-:W-:-:S04]  /*bb70*/  LOP3.LUT R2, R6, R5, RZ, 0x3c, !PT ;  /* 0x0000000506027212 */ /* 0x000fc800078e3cff */
[----:B------:R-:W-:Y:S01]  /*bb80*/  ISETP.GE.AND P2, PT, R2, RZ, PT ;  /* 0x000000ff0200720c */ /* 0x000fe20003f46270 */
[----:B------:R-:W-:Y:S01]  /*bb90*/  IMAD.MOV.U32 R2, RZ, RZ, RZ ;  /* 0x000000ffff027224 */ /* 0x000fe200078e00ff */
[----:B0-----:R-:W0:Y:S02]  /*bba0*/  MUFU.RCP R7, R7 ;  /* 0x0000000700077308 */ /* 0x001e240000001000 */
[----:B0-----:R-:W-:-:S06]  /*bbb0*/  VIADD R3, R7, 0xffffffe ;  /* 0x0ffffffe07037836 */ /* 0x001fcc0000000000 */
[----:B------:R-:W0:Y:S02]  /*bbc0*/  F2I.FTZ.U32.TRUNC.NTZ R3, R3 ;  /* 0x0000000300037305 */ /* 0x000e24000021f000 */
[----:B0-----:R-:W-:-:S04]  /*bbd0*/  IMAD.MOV R9, RZ, RZ, -R3 ;  /* 0x000000ffff097224 */ /* 0x001fc800078e0a03 */
[----:B------:R-:W-:-:S04]  /*bbe0*/  IMAD R9, R9, R4, RZ ;  /* 0x0000000409097224 */ /* 0x000fc800078e02ff */
[----:B------:R-:W-:Y:S01]  /*bbf0*/  IMAD.HI.U32 R2, R3, R9, R2 ;  /* 0x0000000903027227 */ /* 0x000fe200078e0002 */
[----:B------:R-:W-:Y:S02]  /*bc00*/  IABS R3, R6 ;  /* 0x0000000600037213 */ /* 0x000fe40000000000 */
[----:B------:R-:W-:-:S03]  /*bc10*/  IABS R6, R5 ;  /* 0x0000000500067213 */ /* 0x000fc60000000000 */
[----:B------:R-:W-:-:S04]  /*bc20*/  IMAD.HI.U32 R2, R2, R3, RZ ;  /* 0x0000000302027227 */ /* 0x000fc800078e00ff */
[----:B------:R-:W-:-:S04]  /*bc30*/  IMAD.MOV R6, RZ, RZ, -R6 ;  /* 0x000000ffff067224 */ /* 0x000fc800078e0a06 */
[----:B------:R-:W-:-:S05]  /*bc40*/  IMAD R3, R2, R6, R3 ;  /* 0x0000000602037224 */ /* 0x000fca00078e0203 */
[----:B------:R-:W-:-:S13]  /*bc50*/  ISETP.GT.U32.AND P1, PT, R4, R3, PT ;  /* 0x000000030400720c */ /* 0x000fda0003f24070 */
[----:B------:R-:W-:Y:S02]  /*bc60*/  @!P1 IMAD.IADD R3, R3, 0x1, -R4 ;  /* 0x0000000103039824 */ /* 0x000fe400078e0a04 */
[----:B------:R-:W-:Y:S01]  /*bc70*/  @!P1 VIADD R2, R2, 0x1 ;  /* 0x0000000102029836 */ /* 0x000fe20000000000 */
[----:B------:R-:W-:Y:S02]  /*bc80*/  ISETP.NE.AND P1, PT, R5, RZ, PT ;  /* 0x000000ff0500720c */ /* 0x000fe40003f25270 */
[----:B------:R-:W-:-:S13]  /*bc90*/  ISETP.GE.U32.AND P0, PT, R3, R4, PT ;  /* 0x000000040300720c */ /* 0x000fda0003f06070 */
[----:B------:R-:W-:-:S04]  /*bca0*/  @P0 VIADD R2, R2, 0x1 ;  /* 0x0000000102020836 */ /* 0x000fc80000000000 */
[----:B------:R-:W-:Y:S01]  /*bcb0*/  @!P2 IMAD.MOV R2, RZ, RZ, -R2 ;  /* 0x000000ffff02a224 */ /* 0x000fe200078e0a02 */
[----:B------:R-:W-:-:S07]  /*bcc0*/  @!P1 LOP3.LUT R2, RZ, R5, RZ, 0x33, !PT ;  /* 0x00000005ff029212 */ /* 0x000fce00078e33ff */
.L_x_445:
[----:B------:R-:W-:Y:S05]  /*bcd0*/  BSYNC B0 ;  /* 0x0000000000007941 */ /* 0x000fea0003800000 */
.L_x_444:
[-C--:B------:R-:W-:Y:S01]  /*bce0*/  IMAD R29, R29, R2.reuse, RZ ;  /* 0x000000021d1d7224 */ /* 0x080fe200078e02ff */
[----:B------:R-:W-:Y:S04]  /*bcf0*/  BSSY B7, `(.L_x_446) ;  /* 0x000034b000077945 */ /* 0x000fe80003800000 */
[----:B------:R-:W-:-:S04]  /*bd00*/  VIADDMNMX R35, R29, R2, R0, PT ;  /* 0x000000021d237246 */ /* 0x000fc80003800100 */
[----:B------:R-:W-:Y:S01]  /*bd10*/  ISETP.GT.AND P0, PT, R35, R29, PT ;  /* 0x0000001d2300720c */ /* 0x000fe20003f04270 */
[----:B------:R0:W-:-:S12]  /*bd20*/  STL [R1+0x18], R35 ;  /* 0x0000182301007387 */ /* 0x0001d80000100800 */
[----:B0-----:R-:W-:Y:S05]  /*bd30*/  @P0 BRA `(.L_x_447) ;  /* 0x0000000000440947 */ /* 0x001fea0003800000 */
[----:B------:R-:W0:Y:S02]  /*bd40*/  S2R R3, SR_TID.X ;  /* 0x0000000000037919 */ /* 0x000e240000002100 */
[----:B0-----:R-:W-:-:S04]  /*bd50*/  LOP3.LUT R3, R3, 0x7f, RZ, 0xc0, !PT ;  /* 0x0000007f03037812 */ /* 0x001fc800078ec0ff */
[----:B------:R-:W-:-:S13]  /*bd60*/  ISETP.NE.AND P0, PT, R3, RZ, PT ;  /* 0x000000ff0300720c */ /* 0x000fda0003f05270 */
[----:B------:R-:W-:Y:S05]  /*bd70*/  @P0 BRA `(.L_x_448) ;  /* 0x0000003400080947 */ /* 0x000fea0003800000 */
[----:B------:R-:W0:Y:S01]  /*bd80*/  S2R R5, SR_LANEID ;  /* 0x0000000000057919 */ /* 0x000e220000000000 */
[----:B------:R-:W-:Y:S01]  /*bd90*/  VOTEU.ANY UR4, UPT, PT ;  /* 0x0000000000047886 */ /* 0x000fe200038e0100 */
[----:B------:R-:W1:Y:S01]  /*bda0*/  LDC.64 R2, c[0x0][0xc60] ;  /* 0x00031800ff027b82 */ /* 0x000e620000000a00 */
[----:B------:R-:W0:Y:S02]  /*bdb0*/  FLO.U32 R0, UR4 ;  /* 0x0000000400007d00 */ /* 0x000e2400080e0000 */
[----:B0-----:R-:W-:-:S06]  /*bdc0*/  ISETP.EQ.U32.AND P0, PT, R0, R5, PT ;  /* 0x000000050000720c */ /* 0x001fcc0003f02070 */
[----:B------:R-:W1:Y:S07]  /*bdd0*/  POPC R5, UR4 ;  /* 0x0000000400057d09 */ /* 0x000e6e0008000000 */
[----:B-1----:R-:W2:Y:S01]  /*bde0*/  @P0 ATOMG.E.ADD.STRONG.GPU PT, R3, desc[UR50][R2.64], R5 ;  /* 0x00000005020309a8 */ /* 0x002ea200081ee1f2 */
[----:B------:R-:W0:Y:S02]  /*bdf0*/  S2R R4, SR_LTMASK ;  /* 0x0000000000047919 */ /* 0x000e240000003900 */
[----:B0-----:R-:W-:-:S04]  /*be00*/  LOP3.LUT R4, R4, UR4, RZ, 0xc0, !PT ;  /* 0x0000000404047c12 */ /* 0x001fc8000f8ec0ff */
[----:B------:R-:W0:Y:S01]  /*be10*/  POPC R7, R4 ;  /* 0x0000000400077309 */ /* 0x000e220000000000 */
[----:B--2---:R-:W0:Y:S02]  /*be20*/  SHFL.IDX PT, R0, R3, R0, 0x1f ;  /* 0x00001f0003007589 */ /* 0x004e2400000e0000 */
[----:B0-----:R-:W-:Y:S01]  /*be30*/  IADD3 R16, R0, UR37, R7 ;  /* 0x0000002500107c10 */ /* 0x001fe2000fffe007 */
[----:B------:R-:W-:Y:S06]  /*be40*/  BRA `(.L_x_448) ;  /* 0x0000003000d47947 */ /* 0x000fec0003800000 */
.L_x_447:
[----:B------:R-:W-:Y:S01]  /*be50*/  VIADD R0, R22, 0x1c400 ;  /* 0x0001c40016007836 */ /* 0x000fe20000000000 */
[----:B------:R-:W-:Y:S04]  /*be60*/  BSSY B6, `(.L_x_449) ;  /* 0x0000013000067945 */ /* 0x000fe80003800000 */
[----:B------:R-:W-:-:S13]  /*be70*/  LOP3.LUT P0, RZ, R0, 0x3ff, RZ, 0xc0, !PT ;  /* 0x000003ff00ff7812 */ /* 0x000fda000780c0ff */
[----:B------:R-:W-:Y:S05]  /*be80*/  @!P0 BRA `(.L_x_450) ;  /* 0x0000000000408947 */ /* 0x000fea0003800000 */
[----:B------:R-:W-:Y:S01]  /*be90*/  MOV R2, 0x0 ;  /* 0x0000000000027802 */ /* 0x000fe20000000f00 */
[----:B------:R-:W-:Y:S01]  /*bea0*/  ULDC.64 UR6, c[0x4][0x98] ;  /* 0x0100260000067ab9 */ /* 0x000fe20000000a00 */
[----:B------:R-:W-:Y:S01]  /*beb0*/  ULDC.64 UR8, c[0x4][0xa0] ;  /* 0x0100280000087ab9 */ /* 0x000fe20000000a00 */
[----:B------:R-:W-:Y:S01]  /*bec0*/  ULDC.64 UR4, c[0x4][0x8] ;  /* 0x0100020000047ab9 */ /* 0x000fe20000000a00 */
[----:B------:R-:W-:Y:S02]  /*bed0*/  IMAD.U32 R4, RZ, RZ, UR6 ;  /* 0x00000006ff047e24 */ /* 0x000fe4000f8e00ff */
[----:B------:R-:W0:Y:S01]  /*bee0*/  LDC.64 R2, c[0x4][R2] ;  /* 0x0100000002027b82 */ /* 0x000e220000000a00 */
[----:B------:R-:W-:Y:S02]  /*bef0*/  IMAD.U32 R5, RZ, RZ, UR7 ;  /* 0x00000007ff057e24 */ /* 0x000fe4000f8e00ff */
[----:B------:R-:W-:Y:S02]  /*bf00*/  IMAD.U32 R6, RZ, RZ, UR8 ;  /* 0x00000008ff067e24 */ /* 0x000fe4000f8e00ff */
[----:B------:R-:W-:-:S02]  /*bf10*/  IMAD.U32 R7, RZ, RZ, UR9 ;  /* 0x00000009ff077e24 */ /* 0x000fc4000f8e00ff */
[----:B------:R-:W-:Y:S02]  /*bf20*/  IMAD.U32 R10, RZ, RZ, UR4 ;  /* 0x00000004ff0a7e24 */ /* 0x000fe4000f8e00ff */
[----:B------:R-:W-:Y:S02]  /*bf30*/  IMAD.U32 R11, RZ, RZ, UR5 ;  /* 0x00000005ff0b7e24 */ /* 0x000fe4000f8e00ff */
[----:B------:R-:W-:Y:S02]  /*bf40*/  IMAD.MOV.U32 R8, RZ, RZ, 0x70 ;  /* 0x00000070ff087424 */ /* 0x000fe400078e00ff */
[----:B------:R-:W-:Y:S02]  /*bf50*/  IMAD.MOV.U32 R12, RZ, RZ, 0x1 ;  /* 0x00000001ff0c7424 */ /* 0x000fe400078e00ff */
[----:B------:R-:W-:-:S07]  /*bf60*/  IMAD.MOV.U32 R13, RZ, RZ, RZ ;  /* 0x000000ffff0d7224 */ /* 0x000fce00078e00ff */
[----:B------:R-:W-:-:S07]  /*bf70*/  LEPC R20, `(.L_x_450) ;  /* 0x000000001014794e */ /* 0x000fce0000000000 */
[----:B0-----:R-:W-:Y:S05]  /*bf80*/  CALL.ABS.NOINC R2 ;  /* 0x0000000002007343 */ /* 0x001fea0003c00000 */
.L_x_450:
[----:B------:R-:W-:Y:S05]  /*bf90*/  BSYNC B6 ;  /* 0x0000000000067941 */ /* 0x000fea0003800000 */
.L_x_449:
        /* <DEDUP_REMOVED lines=8> */
[----:B------:R0:W1:Y:S01]  /*c020*/  LDC.64 R2, c[0x4][R34] ;  /* 0x0100000022027b82 */ /* 0x0000620000000a00 */
[----:B------:R-:W-:Y:S02]  /*c030*/  IMAD.U32 R4, RZ, RZ, UR6 ;  /* 0x00000006ff047e24 */ /* 0x000fe4000f8e00ff */
[----:B------:R-:W-:Y:S02]  /*c040*/  IMAD.U32 R5, RZ, RZ, UR7 ;  /* 0x00000007ff057e24 */ /* 0x000fe4000f8e00ff */
[----:B------:R-:W-:Y:S02]  /*c050*/  IMAD.U32 R6, RZ, RZ, UR8 ;  /* 0x00000008ff067e24 */ /* 0x000fe4000f8e00ff */
[----:B------:R-:W-:-:S02]  /*c060*/  IMAD.U32 R7, RZ, RZ, UR9 ;  /* 0x00000009ff077e24 */ /* 0x000fc4000f8e00ff */
[----:B------:R-:W-:Y:S02]  /*c070*/  IMAD.U32 R10, RZ, RZ, UR4 ;  /* 0x00000004ff0a7e24 */ /* 0x000fe4000f8e00ff */
[----:B------:R-:W-:Y:S02]  /*c080*/  IMAD.U32 R11, RZ, RZ, UR5 ;  /* 0x00000005ff0b7e24 */ /* 0x000fe4000f8e00ff */
[----:B------:R-:W-:Y:S02]  /*c090*/  IMAD.MOV.U32 R8, RZ, RZ, 0x70 ;  /* 0x00000070ff087424 */ /* 0x000fe400078e00ff */
[----:B------:R-:W-:Y:S02]  /*c0a0*/  IMAD.MOV.U32 R12, RZ, RZ, 0x1 ;  /* 0x00000001ff0c7424 */ /* 0x000fe400078e00ff */
[----:B0-----:R-:W-:-:S07]  /*c0b0*/  IMAD.MOV.U32 R13, RZ, RZ, RZ ;  /* 0x000000ffff0d7224 */ /* 0x001fce00078e00ff */
[----:B------:R-:W-:-:S07]  /*c0c0*/  LEPC R20, `(.L_x_453) ;  /* 0x000000001014794e */ /* 0x000fce0000000000 */
[----:B-1----:R-:W-:Y:S05]  /*c0d0*/  CALL.ABS.NOINC R2 ;  /* 0x0000000002007343 */ /* 0x002fea0003c00000 */
.L_x_453:
[----:B------:R0:W1:Y:S01]  /*c0e0*/  LDC.64 R2, c[0x4][R34] ;  /* 0x0100000022027b82 */ /* 0x0000620000000a00 */
[----:B------:R-:W-:Y:S01]  /*c0f0*/  ULDC.64 UR6, c[0x4][0x98] ;  /* 0x0100260000067ab9 */ /* 0x000fe20000000a00 */
[----:B------:R-:W-:Y:S01]  /*c100*/  ULDC.64 UR8, c[0x4][0xa0] ;  /* 0x0100280000087ab9 */ /* 0x000fe20000000a00 */
[----:B------:R-:W-:Y:S01]  /*c110*/  ULDC.64 UR4, c[0x4][0x18] ;  /* 0x0100060000047ab9 */ /* 0x000fe20000000a00 */
        /* <DEDUP_REMOVED lines=11> */
.L_x_452:
[----:B------:R-:W-:Y:S05]  /*c1d0*/  BSYNC B6 ;  /* 0x0000000000067941 */ /* 0x000fea0003800000 */
.L_x_451:
[----:B------:R-:W-:Y:S01]  /*c1e0*/  ULDC.64 UR4, c[0x0][0x9f8] ;  /* 0x00027e0000047ab9 */ /* 0x000fe20000000a00 */
[----:B------:R-:W0:Y:S01]  /*c1f0*/  S2R R20, SR_TID.X ;  /* 0x0000000000147919 */ /* 0x000e220000002100 */
[----:B------:R-:W-:Y:S01]  /*c200*/  ISETP.NE.U32.AND P0, PT, RZ, UR4, PT ;  /* 0x00000004ff007c0c */ /* 0x000fe2000bf05070 */
[----:B------:R-:W1:Y:S03]  /*c210*/  LDC R8, c[0x0][0x430] ;  /* 0x00010c00ff087b82 */ /* 0x000e660000000800 */
[----:B------:R-:W-:-:S13]  /*c220*/  ISETP.NE.AND.EX P0, PT, RZ, UR5, PT, P0 ;  /* 0x00000005ff007c0c */ /* 0x000fda000bf05300 */
[----:B------:R-:W-:Y:S01]  /*c230*/  @P0 IADD3 R2, P1, R31, UR4, RZ ;  /* 0x000000041f020c10 */ /* 0x000fe2000ff3e0ff */
[----:B------:R-:W-:Y:S01]  /*c240*/  VIADD R0, R35, 0xffffffff ;  /* 0xffffffff23007836 */ /* 0x000fe20000000000 */
[----:B------:R-:W-:Y:S02]  /*c250*/  ULDC UR4, c[0x0][0x320] ;  /* 0x0000c80000047ab9 */ /* 0x000fe40000000800 */
[----:B------:R-:W-:-:S05]  /*c260*/  @P0 IADD3.X R3, R33, UR5, RZ, P1, !PT ;  /* 0x0000000521030c10 */ /* 0x000fca0008ffe4ff */
[----:B------:R2:W3:Y:S01]  /*c270*/  @P0 LDG.E R27, desc[UR50][R2.64] ;  /* 0x00000032021b0981 */ /* 0x0004e2000c1e1900 */
[----:B0-----:R-:W-:-:S04]  /*c280*/  LOP3.LUT R20, R20, 0x7f, RZ, 0xc0, !PT ;  /* 0x0000007f14147812 */ /* 0x001fc800078ec0ff */
[----:B------:R-:W-:Y:S02]  /*c290*/  SHF.R.U32.HI R21, RZ, 0x3, R20 ;  /* 0x00000003ff157819 */ /* 0x000fe40000011614 */
[----:B------:R-:W0:Y:S01]  /*c2a0*/  S2R R20, SR_TID.X ;  /* 0x0000000000147919 */ /* 0x000e220000002100 */
[----:B-1----:R-:W-:-:S13]  /*c2b0*/  ISETP.NE.AND P2, PT, R8, 0x1, PT ;  /* 0x000000010800780c */ /* 0x002fda0003f45270 */
[----:B------:R-:W2:Y:S08]  /*c2c0*/  @P2 LDC R6, c[0x0][0x434] ;  /* 0x00010d00ff062b82 */ /* 0x000eb00000000800 */
[----:B------:R-:W1:Y:S01]  /*c2d0*/  @P2 LDC R7, c[0x0][0x438] ;  /* 0x00010e00ff072b82 */ /* 0x000e620000000800 */
[----:B0-----:R-:W-:-:S05]  /*c2e0*/  IMAD.SHL.U32 R20, R20, 0x10, RZ ;  /* 0x0000001014147824 */ /* 0x001fca00078e00ff */
[----:B------:R-:W-:-:S05]  /*c2f0*/  LOP3.LUT R20, R21, 0x70, R20, 0xf8, !PT ;  /* 0x0000007015147812 */ /* 0x000fca00078ef814 */
[----:B------:R-:W-:-:S05]  /*c300*/  IMAD R35, R0, 0x60, R20 ;  /* 0x0000006000237824 */ /* 0x000fca00078e0214 */
[----:B------:R-:W-:-:S04]  /*c310*/  ISETP.GE.AND P0, PT, R35, R32, PT ;  /* 0x000000202300720c */ /* 0x000fc80003f06270 */
[----:B------:R-:W-:Y:S01]  /*c320*/  ISETP.GT.U32.OR P0, PT, R20, 0x5f, P0 ;  /* 0x0000005f1400780c */ /* 0x000fe20000704470 */
[----:B------:R-:W0:Y:S01]  /*c330*/  S2R R21, SR_TID.X ;  /* 0x0000000000157919 */ /* 0x000e220000002100 */
[----:B------:R-:W-:-:S11]  /*c340*/  IMAD.IADD R35, R35, 0x1, R30 ;  /* 0x0000000123237824 */ /* 0x000fd600078e021e */
[----:B------:R-:W4:Y:S01]  /*c350*/  @!P0 LDC.64 R4, c[0x0][0x428] ;  /* 0x00010a00ff048b82 */ /* 0x000f220000000a00 */
[----:B--2---:R-:W-:-:S04]  /*c360*/  @P2 IMAD.HI.U32 R2, R35, R6, RZ ;  /* 0x0000000623022227 */ /* 0x004fc800078e00ff */
[----:B------:R-:W-:Y:S01]  /*c370*/  IMAD.MOV.U32 R6, RZ, RZ, R35 ;  /* 0x000000ffff067224 */ /* 0x000fe200078e0023 */
[----:B-1----:R-:W-:-:S04]  /*c380*/  @P2 SHF.R.U32.HI R6, RZ, R7, R2 ;  /* 0x00000007ff062219 */ /* 0x002fc80000011602 */
[--C-:B------:R-:W-:Y:S01]  /*c390*/  @!P0 SHF.R.S32.HI R3, RZ, 0x1f, R6.reuse ;  /* 0x0000001fff038819 */ /* 0x100fe20000011406 */
[----:B------:R-:W-:Y:S02]  /*c3a0*/  @!P0 IMAD.MOV.U32 R2, RZ, RZ, R6 ;  /* 0x000000ffff028224 */ /* 0x000fe400078e0006 */
[----:B0-----:R-:W-:-:S05]  /*c3b0*/  IMAD.SHL.U32 R21, R21, 0x8, RZ ;  /* 0x0000000815157824 */ /* 0x001fca00078e00ff */
[----:B------:R-:W-:-:S04]  /*c3c0*/  LOP3.LUT R21, R21, 0x38, RZ, 0xc0, !PT ;  /* 0x0000003815157812 */ /* 0x000fc800078ec0ff */
[----:B------:R-:W-:Y:S02]  /*c3d0*/  LOP3.LUT R10, R21, 0x40, RZ, 0xfc, !PT ;  /* 0x00000040150a7812 */ /* 0x000fe400078efcff */
[----:B------:R-:W-:Y:S02]  /*c3e0*/  LOP3.LUT R23, R23, 0xffffff7f, RZ, 0xc0, !PT ;  /* 0xffffff7f17177812 */ /* 0x000fe400078ec0ff */
[----:B------:R-:W-:Y:S02]  /*c3f0*/  ISETP.GE.AND P3, PT, R10, UR4, PT ;  /* 0x000000040a007c0c */ /* 0x000fe4000bf66270 */
[----:B------:R-:W-:Y:S02]  /*c400*/  @P2 LOP3.LUT R23, R23, 0x80, RZ, 0xfc, !PT ;  /* 0x0000008017172812 */ /* 0x000fe400078efcff */
[----:B------:R-:W-:Y:S02]  /*c410*/  LOP3.LUT R9, R21, 0x80, RZ, 0xfc, !PT ;  /* 0x0000008015097812 */ /* 0x000fe400078efcff */
[----:B------:R-:W-:Y:S01]  /*c420*/  LOP3.LUT R23, R23, 0xfffffff7, RZ, 0xc0, !PT ;  /* 0xfffffff717177812 */ /* 0x000fe200078ec0ff */
[----:B------:R-:W-:Y:S01]  /*c430*/  IMAD.MOV.U32 R34, RZ, RZ, RZ ;  /* 0x000000ffff227224 */ /* 0x000fe200078e00ff */
[----:B------:R-:W-:-:S05]  /*c440*/  ISETP.GE.AND P2, PT, R21, UR4, PT ;  /* 0x0000000415007c0c */ /* 0x000fca000bf46270 */
[----:B------:R-:W-:-:S04]  /*c450*/  @P3 LOP3.LUT R23, R23, 0x8, RZ, 0xfc, !PT ;  /* 0x0000000817173812 */ /* 0x000fc800078efcff */
[----:B------:R-:W-:-:S04]  /*c460*/  LOP3.LUT R23, R23, 0xffffffef, RZ, 0xc0, !PT ;  /* 0xffffffef17177812 */ /* 0x000fc800078ec0ff */
[----:B------:R-:W-:Y:S01]  /*c470*/  LOP3.LUT R23, R23, 0xfffffffb, RZ, 0xc0, !PT ;  /* 0xfffffffb17177812 */ /* 0x000fe200078ec0ff */
[----:B------:R-:W-:Y:S01]  /*c480*/  UMOV UR5, 0xffffffff ;  /* 0xffffffff00057882 */ /* 0x000fe20000000000 */
[----:B------:R-:W-:Y:S02]  /*c490*/  LOP3.LUT R18, R18, 0xffff, RZ, 0xc0, !PT ;  /* 0x0000ffff12127812 */ /* 0x000fe400078ec0ff */
[----:B---3--:R-:W-:Y:S01]  /*c4a0*/  SHF.R.S32.HI R31, RZ, 0x1f, R27 ;  /* 0x0000001fff1f7819 */ /* 0x008fe2000001141b */
[----:B----4-:R-:W-:-:S04]  /*c4b0*/  @!P0 IMAD.WIDE.U32 R2, R27, R4, R2 ;  /* 0x000000041b028225 */ /* 0x010fc800078e0002 */
[----:B------:R-:W-:-:S04]  /*c4c0*/  @!P0 IMAD R7, R31, R4, RZ ;  /* 0x000000041f078224 */ /* 0x000fc800078e02ff */
[----:B------:R-:W-:Y:S02]  /*c4d0*/  @!P0 IMAD R7, R27, R5, R7 ;  /* 0x000000051b078224 */ /* 0x000fe400078e0207 */
[----:B------:R-:W0:Y:S02]  /*c4e0*/  @!P0 LDC.64 R4, c[0x0][0x418] ;  /* 0x00010600ff048b82 */ /* 0x000e240000000a00 */
[----:B------:R-:W-:Y:S01]  /*c4f0*/  @!P0 IMAD.IADD R7, R3, 0x1, R7 ;  /* 0x0000000103078824 */ /* 0x000fe200078e0207 */
[----:B0-----:R-:W-:-:S04]  /*c500*/  @!P0 LEA R4, P1, R2, R4, 0x2 ;  /* 0x0000000402048211 */ /* 0x001fc800078210ff */
[----:B------:R-:W-:Y:S02]  /*c510*/  @!P0 LEA.HI.X R5, R2, R5, R7, 0x2, P1 ;  /* 0x0000000502058211 */ /* 0x000fe400008f1407 */
[----:B------:R-:W-:Y:S01]  /*c520*/  ISETP.GE.AND P1, PT, R9, UR4, PT ;  /* 0x0000000409007c0c */ /* 0x000fe2000bf26270 */
[----:B------:R-:W-:Y:S02]  /*c530*/  IMAD.MOV R2, RZ, RZ, -R6 ;  /* 0x000000ffff027224 */ /* 0x000fe400078e0a06 */
[----:B------:R0:W5:Y:S02]  /*c540*/  @!P0 LDG.E R34, desc[UR50][R4.64] ;  /* 0x0000003204228981 */ /* 0x000164000c1e1900 */
[----:B------:R-:W-:Y:S01]  /*c550*/  IMAD R35, R8, R2, R35 ;  /* 0x0000000208237224 */ /* 0x000fe200078e0223 */
[----:B------:R-:W-:-:S04]  /*c560*/  LOP3.LUT R8, R21, 0xc0, RZ, 0xfc, !PT ;  /* 0x000000c015087812 */ /* 0x000fc800078efcff */
[----:B------:R-:W-:-:S03]  /*c570*/  ISETP.GE.AND P0, PT, R8, UR4, PT ;  /* 0x0000000408007c0c */ /* 0x000fc6000bf06270 */
[----:B------:R-:W-:-:S04]  /*c580*/  @P1 LOP3.LUT R23, R23, 0x4, RZ, 0xfc, !PT ;  /* 0x0000000417171812 */ /* 0x000fc800078efcff */
[----:B------:R-:W-:-:S04]  /*c590*/  @P2 LOP3.LUT R23, R23, 0x10, RZ, 0xfc, !PT ;  /* 0x0000001017172812 */ /* 0x000fc800078efcff */
[----:B------:R-:W-:Y:S01]  /*c5a0*/  LOP3.LUT R23, R23, 0xfffffffd, RZ, 0xc0, !PT ;  /* 0xfffffffd17177812 */ /* 0x000fe200078ec0ff */
[----:B------:R-:W-:-:S03]  /*c5b0*/  IMAD.U32 R2, RZ, RZ, UR36 ;  /* 0x00000024ff027e24 */ /* 0x000fc6000f8e00ff */
[----:B------:R-:W-:Y:S01]  /*c5c0*/  @P0 LOP3.LUT R23, R23, 0x2, RZ, 0xfc, !PT ;  /* 0x0000000217170812 */ /* 0x000fe200078efcff */
[----:B0-----:R-:W-:Y:S06]  /*c5d0*/  BRA.DIV UR5, `(.L_x_454) ;  /* 0x0000003e055c7947 */ /* 0x001fec000b800000 */
.L_x_518:
[----:B------:R-:W-:Y:S02]  /*c5e0*/  ISETP.NE.AND P0, PT, R2, 0x3, PT ;  /* 0x000000030200780c */ /* 0x000fe40003f05270 */
[----:B------:R-:W-:Y:S02]  /*c5f0*/  ISETP.GT.U32.AND P1, PT, R20, 0x5f, PT ;  /* 0x0000005f1400780c */ /* 0x000fe40003f24070 */
[----:B------:R-:W-:Y:S02]  /*c600*/  LOP3.LUT R23, R23, 0xffffffbf, RZ, 0xc0, !PT ;  /* 0xffffffbf17177812 */ /* 0x000fe400078ec0ff */
[----:B------:R-:W-:-:S07]  /*c610*/  SEL R6, RZ, 0x1, P2 ;  /* 0x00000001ff067807 */ /* 0x000fce0001000000 */
[----:B------:R-:W-:-:S04]  /*c620*/  @P0 LOP3.LUT R23, R23, 0x40, RZ, 0xfc, !PT ;  /* 0x0000004017170812 */ /* 0x000fc800078efcff */
[----:B------:R-:W-:-:S04]  /*c630*/  LOP3.LUT R23, R23, 0xffffffdf, RZ, 0xc0, !PT ;  /* 0xffffffdf17177812 */ /* 0x000fc800078ec0ff */
[----:B------:R-:W-:Y:S01]  /*c640*/  @P1 LOP3.LUT R23, R23, 0x20, RZ, 0xfc, !PT ;  /* 0x0000002017171812 */ /* 0x000fe200078efcff */
[----:B------:R-:W-:Y:S06]  /*c650*/  @!P0 BRA `(.L_x_455) ;  /* 0x0000000000048947 */ /* 0x000fec0003800000 */
[----:B------:R-:W-:Y:S01]  /*c660*/  BPT.TRAP 0x1 ;  /* 0x000000040000795c */ /* 0x000fe20000300000 */
.L_x_455:
[----:B------:R-:W-:Y:S01]  /*c670*/  IMAD R32, R0, -0x60, R32 ;  /* 0xffffffa000207824 */ /* 0x000fe200078e0220 */
[----:B------:R-:W-:Y:S01]  /*c680*/  SHF.L.U32 R0, R26, 0x1f, RZ ;  /* 0x0000001f1a007819 */ /* 0x000fe200000006ff */
[----:B------:R-:W-:Y:S01]  /*c690*/  IMAD R33, R24, 0x8, R22 ;  /* 0x0000000818217824 */ /* 0x000fe200078e0216 */
[----:B------:R-:W-:Y:S03]  /*c6a0*/  BSSY B0, `(.L_x_456) ;  /* 0x0000003000007945 */ /* 0x000fe60003800000 */
[----:B------:R-:W0:Y:S02]  /*c6b0*/  SYNCS.PHASECHK.TRANS64.TRYWAIT P0, [R33+URZ+0x22840], R0 ;  /* 0x02284000210075a7 */ /* 0x000e24000800017f */
[----:B0-----:R-:W-:Y:S05]  /*c6c0*/  @!P0 BRA `(.L_x_457) ;  /* 0x0000003c00548947 */ /* 0x001fea0003800000 */
.L_x_519:
[----:B------:R-:W-:Y:S05]  /*c6d0*/  BSYNC B0 ;  /* 0x0000000000007941 */ /* 0x000fea0003800000 */
.L_x_456:
[----:B0-----:R-:W-:Y:S01]  /*c6e0*/  SHF.R.S32.HI R0, RZ, 0x1f, R35 ;  /* 0x0000001fff007819 */ /* 0x001fe20000011423 */
[----:B------:R-:W-:Y:S01]  /*c6f0*/  ULDC.64 UR4, c[0x0][0x300] ;  /* 0x0000c00000047ab9 */ /* 0x000fe20000000a00 */
[----:B------:R-:W0:Y:S01]  /*c700*/  S2R R8, SR_TID.X ;  /* 0x0000000000087919 */ /* 0x000e220000002100 */
[----:B------:R-:W-:Y:S01]  /*c710*/  IMAD.WIDE.U32 R2, R35, UR4, RZ ;  /* 0x0000000423027c25 */ /* 0x000fe2000f8e00ff */
[----:B-----5:R-:W-:Y:S01]  /*c720*/  SHF.R.S32.HI R4, RZ, 0x1f, R34 ;  /* 0x0000001fff047819 */ /* 0x020fe20000011422 */
[----:B------:R-:W-:Y:S01]  /*c730*/  ULDC.64 UR6, c[0x0][0x2e8] ;  /* 0x0000ba0000067ab9 */ /* 0x000fe20000000a00 */
[----:B------:R1:W-:Y:S01]  /*c740*/  STL [R1+0x1c], R0 ;  /* 0x00001c0001007387 */ /* 0x0003e20000100800 */
[----:B------:R-:W-:-:S03]  /*c750*/  LOP3.LUT R23, R23, 0xfffffffe, RZ, 0xc0, !PT ;  /* 0xfffffffe17177812 */ /* 0x000fc600078ec0ff */
[----:B------:R2:W-:Y:S01]  /*c760*/  STL [R1+0x20], R4 ;  /* 0x0000200401007387 */ /* 0x0005e20000100800 */
[----:B-1----:R-:W-:-:S04]  /*c770*/  IMAD R0, R0, UR4, RZ ;  /* 0x0000000400007c24 */ /* 0x002fc8000f8e02ff */
[----:B------:R-:W-:Y:S01]  /*c780*/  IMAD R0, R35, UR5, R0 ;  /* 0x0000000523007c24 */ /* 0x000fe2000f8e0200 */
[----:B------:R-:W-:-:S03]  /*c790*/  ULDC.64 UR4, c[0x0][0x310] ;  /* 0x0000c40000047ab9 */ /* 0x000fc60000000a00 */
[----:B------:R-:W-:Y:S02]  /*c7a0*/  IMAD.IADD R3, R3, 0x1, R0 ;  /* 0x0000000103037824 */ /* 0x000fe400078e0200 */
[----:B------:R-:W-:Y:S02]  /*c7b0*/  IMAD R0, R4, UR4, RZ ;  /* 0x0000000404007c24 */ /* 0x000fe4000f8e02ff */
[----:B--2---:R-:W1:Y:S01]  /*c7c0*/  S2R R4, SR_TID.X ;  /* 0x0000000000047919 */ /* 0x004e620000002100 */
[----:B------:R-:W-:-:S04]  /*c7d0*/  IMAD.WIDE.U32 R2, R34, UR4, R2 ;  /* 0x0000000422027c25 */ /* 0x000fc8000f8e0002 */
[----:B------:R-:W-:Y:S01]  /*c7e0*/  IMAD R0, R34, UR5, R0 ;  /* 0x0000000522007c24 */ /* 0x000fe2000f8e0200 */
[----:B------:R-:W-:Y:S01]  /*c7f0*/  ULDC.64 UR4, c[0x0][0x308] ;  /* 0x0000c20000047ab9 */ /* 0x000fe20000000a00 */
[----:B0-----:R-:W-:Y:S02]  /*c800*/  IMAD.SHL.U32 R8, R8, 0x8, RZ ;  /* 0x0000000808087824 */ /* 0x001fe400078e00ff */
[----:B------:R-:W-:-:S03]  /*c810*/  IMAD.IADD R3, R3, 0x1, R0 ;  /* 0x0000000103037824 */ /* 0x000fc600078e0200 */
[----:B------:R-:W-:Y:S01]  /*c820*/  LOP3.LUT R8, R8, 0x38, RZ, 0xc0, !PT ;  /* 0x0000003808087812 */ /* 0x000fe200078ec0ff */
[----:B------:R-:W-:Y:S01]  /*c830*/  IMAD.WIDE.U32 R2, R18, UR4, R2 ;  /* 0x0000000412027c25 */ /* 0x000fe2000f8e0002 */
[----:B------:R-:W-:Y:S02]  /*c840*/  ULDC UR4, c[0x0][0x2f4] ;  /* 0x0000bd0000047ab9 */ /* 0x000fe40000000800 */
[----:B------:R-:W-:Y:S02]  /*c850*/  ISETP.GE.AND P2, PT, R8, UR4, PT ;  /* 0x0000000408007c0c */ /* 0x000fe4000bf46270 */
[----:B------:R-:W-:-:S11]  /*c860*/  LEA R0, P0, R2, UR6, 0x1 ;  /* 0x0000000602007c11 */ /* 0x000fd6000f8008ff */
[----:B------:R-:W-:Y:S02]  /*c870*/  @P2 LOP3.LUT R23, R23, 0x1, RZ, 0xfc, !PT ;  /* 0x0000000117172812 */ /* 0x000fe400078efcff */
[----:B-1----:R-:W-:-:S04]  /*c880*/  LOP3.LUT R4, R4, 0x7f, RZ, 0xc0, !PT ;  /* 0x0000007f04047812 */ /* 0x002fc800078ec0ff */
[----:B------:R-:W-:Y:S01]  /*c890*/  SHF.R.U32.HI R5, RZ, 0x3, R4 ;  /* 0x00000003ff057819 */ /* 0x000fe20000011604 */
[----:B------:R-:W-:Y:S01]  /*c8a0*/  IMAD R4, R18, UR5, R3 ;  /* 0x0000000512047c24 */ /* 0x000fe2000f8e0203 */
[----:B------:R-:W-:-:S03]  /*c8b0*/  UMOV UR5, 0xffffffff ;  /* 0xffffffff00057882 */ /* 0x000fc60000000000 */
[----:B------:R-:W-:Y:S01]  /*c8c0*/  IMAD.IADD R32, R32, 0x1, -R5 ;  /* 0x0000000120207824 */ /* 0x000fe200078e0a05 */
[----:B------:R-:W-:Y:S01]  /*c8d0*/  LEA.HI.X R4, R2, UR7, R4, 0x1, P0 ;  /* 0x0000000702047c11 */ /* 0x000fe200080f0c04 */
[----:B------:R-:W-:-:S03]  /*c8e0*/  IMAD R5, R24, 0x1800, R28 ;  /* 0x0000180018057824 */ /* 0x000fc600078e021c */
[----:B------:R-:W-:Y:S01]  /*c8f0*/  ISETP.GE.AND P0, PT, R32, 0x1, PT ;  /* 0x000000012000780c */ /* 0x000fe20003f06270 */
[----:B------:R-:W-:-:S12]  /*c900*/  BRA.DIV UR5, `(.L_x_458) ;  /* 0x0000003a05d87947 */ /* 0x000fd8000b800000 */
[----:B------:R-:W0:Y:S01]  /*c910*/  SHFL.IDX PT, R3, R0, RZ, 0x181f ;  /* 0x00181fff00037589 */ /* 0x000e2200000e0000 */
[----:B------:R-:W-:-:S03]  /*c920*/  @P0 IMAD R7, R5, 0x2, R22 ;  /* 0x0000000205070824 */ /* 0x000fc600078e0216 */
[----:B------:R-:W1:Y:S01]  /*c930*/  SHFL.IDX PT, R2, R4, RZ, 0x181f ;  /* 0x00181fff04027589 */ /* 0x000e6200000e0000 */
[----:B0-----:R-:W-:-:S05]  /*c940*/  @P0 LEA R3, P1, R8, R3, 0x1 ;  /* 0x0000000308030211 */ /* 0x001fca00078208ff */
[----:B-1----:R-:W-:-:S05]  /*c950*/  @P0 IMAD.X R2, RZ, RZ, R2, P1 ;  /* 0x000000ffff020224 */ /* 0x002fca00008e0602 */
[----:B------:R-:W-:-:S04]  /*c960*/  @P0 LOP3.LUT R3, R3, R2, RZ, 0x3c, !PT ;  /* 0x0000000203030212 */ /* 0x000fc800078e3cff */
[----:B------:R-:W-:-:S04]  /*c970*/  @P0 LOP3.LUT R2, R3, R2, RZ, 0x3c, !PT ;  /* 0x0000000203020212 */ /* 0x000fc800078e3cff */
[----:B------:R-:W-:-:S05]  /*c980*/  @P0 LOP3.LUT R3, R3, R2, RZ, 0x3c, !PT ;  /* 0x0000000203030212 */ /* 0x000fca00078e3cff */
[----:B------:R-:W-:Y:S01]  /*c990*/  @!PT LDS RZ, [RZ] ;  /* 0x00000000fffff984 */ /* 0x000fe20000000800 */
[----:B------:R0:W-:Y:S01]  /*c9a0*/  @P0 LDGSTS.E.BYPASS.LTC128B.128 [R7+0x1c400], desc[UR50][R2.64], !P2 ;  /* 0x1c40000002070fae */ /* 0x0001e2000d101d72 */
[----:B------:R-:W-:-:S03]  /*c9b0*/  ISETP.GE.AND P0, PT, R32, 0x11, PT ;  /* 0x000000112000780c */ /* 0x000fc60003f06270 */
[----:B0-----:R-:W0:Y:S10]  /*c9c0*/  SHFL.IDX PT, R3, R0, 0x1, 0x181f ;  /* 0x00381f0000037f89 */ /* 0x001e3400000e0000 */
[----:B------:R-:W-:Y:S01]  /*c9d0*/  @P0 IMAD R7, R5, 0x2, R22 ;  /* 0x0000000205070824 */ /* 0x000fe200078e0216 */
[----:B------:R-:W1:Y:S01]  /*c9e0*/  SHFL.IDX PT, R2, R4, 0x1, 0x181f ;  /* 0x00381f0004027f89 */ /* 0x000e6200000e0000 */
[----:B0-----:R-:W-:-:S05]  /*c9f0*/  @P0 LEA R3, P1, R8, R3, 0x1 ;  /* 0x0000000308030211 */ /* 0x001fca00078208ff */
[----:B-1----:R-:W-:-:S05]  /*ca00*/  @P0 IMAD.X R2, RZ, RZ, R2, P1 ;  /* 0x000000ffff020224 */ /* 0x002fca00008e0602 */
[----:B------:R-:W-:-:S04]  /*ca10*/  @P0 LOP3.LUT R3, R3, R2, RZ, 0x3c, !PT ;  /* 0x0000000203030212 */ /* 0x000fc800078e3cff */
[----:B------:R-:W-:-:S04]  /*ca20*/  @P0 LOP3.LUT R2, R3, R2, RZ, 0x3c, !PT ;  /* 0x0000000203020212 */ /* 0x000fc800078e3cff */
[----:B------:R-:W-:-:S05]  /*ca30*/  @P0 LOP3.LUT R3, R3, R2, RZ, 0x3c, !PT ;  /* 0x0000000203030212 */ /* 0x000fca00078e3cff */
        /* <DEDUP_REMOVED lines=24> */
[----:B------:R-:W1:Y:S04]  /*cbc0*/  SHFL.IDX PT, R2, R4, 0x4, 0x181f ;  /* 0x00981f0004027f89 */ /* 0x000e6800000e0000 */
[----:B------:R-:W2:Y:S04]  /*cbd0*/  SHFL.IDX PT, R4, R4, 0x5, 0x181f ;  /* 0x00b81f0004047f89 */ /* 0x000ea800000e0000 */
[----:B------:R-:W3:Y:S01]  /*cbe0*/  SHFL.IDX PT, R0, R0, 0x5, 0x181f ;  /* 0x00b81f0000007f89 */ /* 0x000ee200000e0000 */
[----:B0-----:R-:W-:-:S05]  /*cbf0*/  @P0 LEA R3, P1, R8, R3, 0x1 ;  /* 0x0000000308030211 */ /* 0x001fca00078208ff */
[----:B-1----:R-:W-:-:S05]  /*cc00*/  @P0 IMAD.X R2, RZ, RZ, R2, P1 ;  /* 0x000000ffff020224 */ /* 0x002fca00008e0602 */
[----:B------:R-:W-:-:S04]  /*cc10*/  @P0 LOP3.LUT R3, R3, R2, RZ, 0x3c, !PT ;  /* 0x0000000203030212 */ /* 0x000fc800078e3cff */
[----:B------:R-:W-:-:S04]  /*cc20*/  @P0 LOP3.LUT R2, R3, R2, RZ, 0x3c, !PT ;  /* 0x0000000203020212 */ /* 0x000fc800078e3cff */
[----:B------:R-:W-:-:S05]  /*cc30*/  @P0 LOP3.LUT R3, R3, R2, RZ, 0x3c, !PT ;  /* 0x0000000203030212 */ /* 0x000fca00078e3cff */
[----:B--23--:R0:W-:Y:S02]  /*cc40*/  @P0 LDGSTS.E.BYPASS.LTC128B.128 [R7+0x1e400], desc[UR50][R2.64], !P2 ;  /* 0x1e40000002070fae */ /* 0x00c1e4000d101d72 */
.L_x_533:
[----:B------:R-:W-:-:S13]  /*cc50*/  ISETP.GE.AND P0, PT, R32, 0x51, PT ;  /* 0x000000512000780c */ /* 0x000fda0003f06270 */
[----:B01----:R-:W-:Y:S01]  /*cc60*/  @P0 LEA R2, P1, R8, R0, 0x1 ;  /* 0x0000000008020211 */ /* 0x003fe200078208ff */
[----:B------:R-:W-:-:S04]  /*cc70*/  @P0 IMAD R5, R5, 0x2, R22 ;  /* 0x0000000205050824 */ /* 0x000fc800078e0216 */
[----:B------:R-:W-:-:S05]  /*cc80*/  @P0 IMAD.X R3, RZ, RZ, R4, P1 ;  /* 0x000000ffff030224 */ /* 0x000fca00008e0604 */
[----:B------:R-:W-:Y:S01]  /*cc90*/  @!PT LDS RZ, [RZ] ;  /* 0x00000000fffff984 */ /* 0x000fe20000000800 */
[----:B------:R-:W-:Y:S01]  /*cca0*/  @!PT LDS RZ, [RZ] ;  /* 0x00000000fffff984 */ /* 0x000fe20000000800 */
[----:B------:R-:W-:Y:S01]  /*ccb0*/  @!PT LDS RZ, [RZ] ;  /* 0x00000000fffff984 */ /* 0x000fe20000000800 */
[----:B------:R0:W-:Y:S01]  /*ccc0*/  @P0 LDGSTS.E.BYPASS.LTC128B.128 [R5+0x1ec00], desc[UR50][R2.64], !P2 ;  /* 0x1ec0000002050fae */ /* 0x0001e2000d101d72 */
[----:B------:R-:W-:Y:S01]  /*ccd0*/  PLOP3.LUT P0, PT, PT, PT, PT, 0x80, 0x0 ;  /* 0x000000000000781c */ /* 0x000fe20003f0f070 */
[----:B------:R-:W-:-:S12]  /*cce0*/  NOP ;  /* 0x0000000000007918 */ /* 0x000fd80000000000 */
.L_x_459:
[----:B------:R-:W-:Y:S02]  /*ccf0*/  PLOP3.LUT P1, PT, P1, P0, PT, 0xa2, 0x0 ;  /* 0x000000000000781c */ /* 0x000fe40000f21472 */
[----:B------:R-:W-:-:S08]  /*cd00*/  @P0 R2UR P1, UR4, R33 ;  /* 0x00000000210402ca */ /* 0x000fd00000020000 */
[----:B------:R-:W-:-:S05]  /*cd10*/  @P0 PLOP3.LUT P0, PT, P1, PT, PT, 0x80, 0x0 ;  /* 0x000000000000081c */ /* 0x000fca0000f0f070 */
[----:B------:R-:W-:Y:S01]  /*cd20*/  @!P1 SYNCS.ARRIVE.TRANS64.RED.A0T1 RZ, [UR4+0x22830], RZ ;  /* 0x022830ffffff99a7 */ /* 0x000fe20008200404 */
[----:B------:R-:W-:Y:S07]  /*cd30*/  @!P1 ARRIVES.LDGSTSBAR.64.TRANSCNT [UR4+0x22830] ;  /* 0x02283000ff0099b0 */ /* 0x000fee0008000a84 */
[----:B------:R-:W-:Y:S05]  /*cd40*/  @P0 BRA.U.ANY `(.L_x_459) ;  /* 0xfffffffd00e80947 */ /* 0x000fea000393ffff */
[----:B------:R-:W-:Y:S01]  /*cd50*/  NOP ;  /* 0x0000000000007918 */ /* 0x000fe20000000000 */
[----:B------:R-:W-:-:S05]  /*cd60*/  IMAD.U32 R0, RZ, RZ, UR36 ;  /* 0x00000024ff007e24 */ /* 0x000fca000f8e00ff */
[----:B------:R-:W-:-:S13]  /*cd70*/  ISETP.NE.AND P2, PT, R0, 0x3, PT ;  /* 0x000000030000780c */ /* 0x000fda0003f45270 */
[----:B------:R-:W-:Y:S05]  /*cd80*/  @!P2 BRA `(.L_x_460) ;  /* 0x000000000004a947 */ /* 0x000fea0003800000 */
[----:B------:R-:W-:Y:S01]  /*cd90*/  BPT.TRAP 0x1 ;  /* 0x000000040000795c */ /* 0x000fe20000300000 */
.L_x_460:
[----:B0-----:R0:W5:Y:S01]  /*cda0*/  LDL.LU R3, [R1] ;  /* 0x0000000001037983 */ /* 0x0011620000300800 */
[C---:B------:R-:W-:Y:S01]  /*cdb0*/  LOP3.LUT P3, RZ, R23.reuse, 0x8, RZ, 0xc0, !PT ;  /* 0x0000000817ff7812 */ /* 0x040fe2000786c0ff */
[----:B------:R0:W-:Y:S01]  /*cdc0*/  SYNCS.ARRIVE.TRANS64.A1T0 RZ, [R33+URZ+0x22830], RZ ;  /* 0x022830ff21ff79a7 */ /* 0x0001e2000810003f */
[----:B------:R-:W-:-:S13]  /*cdd0*/  LOP3.LUT P2, RZ, R23, 0x4, RZ, 0xc0, !PT ;  /* 0x0000000417ff7812 */ /* 0x000fda000784c0ff */
[----:B------:R-:W-:Y:S05]  /*cde0*/  WARPSYNC.ALL ;  /* 0x0000000000007948 */ /* 0x000fea0003800000 */
[----:B------:R-:W-:Y:S01]  /*cdf0*/  BAR.SYNC.DEFER_BLOCKING 0x8, 0x180 ;  /* 0x0206000000007b1d */ /* 0x000fe20000010000 */
[----:B------:R-:W-:Y:S02]  /*ce00*/  LOP3.LUT P1, RZ, R23, 0x100, RZ, 0xc0, !PT ;  /* 0x0000010017ff7812 */ /* 0x000fe4000782c0ff */
[----:B------:R-:W-:Y:S02]  /*ce10*/  SEL R0, RZ, 0x2, P3 ;  /* 0x00000002ff007807 */ /* 0x000fe40001800000 */
[----:B------:R-:W-:Y:S01]  /*ce20*/  SEL R2, RZ, 0x4, P2 ;  /* 0x00000004ff027807 */ /* 0x000fe20001000000 */
[----:B------:R-:W-:Y:S01]  /*ce30*/  ULDC.64 UR4, c[0x0][0x298] ;  /* 0x0000a60000047ab9 */ /* 0x000fe20000000a00 */
[----:B------:R-:W-:Y:S01]  /*ce40*/  SEL R4, R25, RZ, !P1 ;  /* 0x000000ff19047207 */ /* 0x000fe20004800000 */
[----:B------:R-:W-:Y:S01]  /*ce50*/  BSSY B6, `(.L_x_461) ;  /* 0x0000021000067945 */ /* 0x000fe20003800000 */
[----:B------:R-:W-:-:S02]  /*ce60*/  IADD3 R0, R2, R0, R6 ;  /* 0x0000000002007210 */ /* 0x000fc40007ffe006 */
[----:B------:R-:W-:Y:S01]  /*ce70*/  LOP3.LUT P0, RZ, R23, 0x2, RZ, 0xc0, !PT ;  /* 0x0000000217ff7812 */ /* 0x000fe2000780c0ff */
[----:B------:R1:W-:Y:S03]  /*ce80*/  STL [R1+0x14], R4 ;  /* 0x0000140401007387 */ /* 0x0003e60000100800 */
[----:B------:R-:W-:-:S05]  /*ce90*/  SEL R25, RZ, 0x8, P0 ;  /* 0x00000008ff197807 */ /* 0x000fca0000000000 */
[----:B------:R-:W-:Y:S01]  /*cea0*/  IMAD.IADD R25, R0, 0x1, R25 ;  /* 0x0000000100197824 */ /* 0x000fe200078e0219 */
[----:B------:R-:W-:Y:S01]  /*ceb0*/  SHF.R.S32.HI R0, RZ, 0x1f, R37 ;  /* 0x0000001fff007819 */ /* 0x000fe20000011425 */
[----:B-1----:R-:W-:-:S04]  /*cec0*/  IMAD.WIDE.U32 R4, R37, UR4, RZ ;  /* 0x0000000425047c25 */ /* 0x002fc8000f8e00ff */
[----:B------:R-:W-:-:S04]  /*ced0*/  IMAD R0, R0, UR4, RZ ;  /* 0x0000000400007c24 */ /* 0x000fc8000f8e02ff */
[----:B------:R-:W-:-:S04]  /*cee0*/  IMAD R0, R37, UR5, R0 ;  /* 0x0000000525007c24 */ /* 0x000fc8000f8e0200 */
[----:B------:R-:W-:Y:S01]  /*cef0*/  IMAD.IADD R37, R5, 0x1, R0 ;  /* 0x0000000105257824 */ /* 0x000fe200078e0200 */
[----:B-----5:R-:W-:-:S05]  /*cf00*/  SEL R2, R3, RZ, !P1 ;  /* 0x000000ff03027207 */ /* 0x020fca0004800000 */
[----:B------:R1:W-:Y:S04]  /*cf10*/  STL [R1], R2 ;  /* 0x0000000201007387 */ /* 0x0003e80000100800 */
[----:B------:R2:W-:Y:S01]  /*cf20*/  STL.64 [R1+0x8], R4 ;  /* 0x0000080401007387 */ /* 0x0005e20000100a00 */
[----:B-1----:R-:W-:-:S05]  /*cf30*/  VIADD R2, R22, 0x18400 ;  /* 0x0001840016027836 */ /* 0x002fca0000000000 */
[----:B------:R-:W-:-:S13]  /*cf40*/  LOP3.LUT P0, RZ, R2, 0x3ff, RZ, 0xc0, !PT ;  /* 0x000003ff02ff7812 */ /* 0x000fda000780c0ff */
[----:B--2---:R-:W-:Y:S05]  /*cf50*/  @!P0 BRA `(.L_x_462) ;  /* 0x0000000000408947 */ /* 0x004fea0003800000 */
[----:B------:R-:W-:Y:S01]  /*cf60*/  MOV R2, 0x0 ;  /* 0x0000000000027802 */ /* 0x000fe20000000f00 */
[----:B------:R-:W-:Y:S01]  /*cf70*/  ULDC.64 UR6, c[0x4][0x98] ;  /* 0x0100260000067ab9 */ /* 0x000fe20000000a00 */
[----:B------:R-:W-:Y:S01]  /*cf80*/  ULDC.64 UR8, c[0x4][0xa0] ;  /* 0x0100280000087ab9 */ /* 0x000fe20000000a00 */
[----:B------:R-:W-:Y:S01]  /*cf90*/  ULDC.64 UR4, c[0x4][0x20] ;  /* 0x0100080000047ab9 */ /* 0x000fe20000000a00 */
[----:B------:R-:W-:Y:S02]  /*cfa0*/  IMAD.U32 R4, RZ, RZ, UR6 ;  /* 0x00000006ff047e24 */ /* 0x000fe4000f8e00ff */
[----:B------:R-:W1:Y:S01]  /*cfb0*/  LDC.64 R2, c[0x4][R2] ;  /* 0x0100000002027b82 */ /* 0x000e620000000a00 */
        /* <DEDUP_REMOVED lines=9> */
[----:B01----:R-:W-:Y:S05]  /*d050*/  CALL.ABS.NOINC R2 ;  /* 0x0000000002007343 */ /* 0x003fea0003c00000 */
.L_x_462:
[----:B------:R-:W-:Y:S05]  /*d060*/  BSYNC B6 ;  /* 0x0000000000067941 */ /* 0x000fea0003800000 */
.L_x_461:
[----:B------:R-:W2:Y:S01]  /*d070*/  LDL.LU.64 R2, [R1+0x8] ;  /* 0x0000080001027983 */ /* 0x000ea20000300a00 */
[----:B------:R-:W-:Y:S01]  /*d080*/  ULDC.64 UR4, c[0x0][0x2d8] ;  /* 0x0000b60000047ab9 */ /* 0x000fe20000000a00 */
[----:B------:R-:W1:Y:S02]  /*d090*/  LDC R6, c[0x0][0x448] ;  /* 0x00011200ff067b82 */ /* 0x000e640000000800 */
[----:B------:R-:W3:Y:S04]  /*d0a0*/  LDL.LU R21, [R1] ;  /* 0x0000000001157983 */ /* 0x000ee80000300800 */
[----:B------:R-:W4:Y:S01]  /*d0b0*/  LDL.LU R20, [R1+0x14] ;  /* 0x0000140001147983 */ /* 0x000f220000300800 */
[----:B------:R-:W-:-:S03]  /*d0c0*/  IMAD.SHL.U32 R17, R17, 0x80, RZ ;  /* 0x0000008011117824 */ /* 0x000fc600078e00ff */
[----:B------:R0:W5:Y:S01]  /*d0d0*/  LDL R10, [R1+0x10] ;  /* 0x00001000010a7983 */ /* 0x0001620000100800 */
[----:B-1----:R-:W-:-:S13]  /*d0e0*/  ISETP.NE.AND P0, PT, R6, 0x1, PT ;  /* 0x000000010600780c */ /* 0x002fda0003f05270 */
[----:B------:R-:W1:Y:S01]  /*d0f0*/  @P0 LDC R4, c[0x0][0x44c] ;  /* 0x00011300ff040b82 */ /* 0x000e620000000800 */
[----:B------:R-:W0:Y:S02]  /*d100*/  S2R R8, SR_TID.X ;  /* 0x0000000000087919 */ /* 0x000e240000002100 */
[----:B0-----:R-:W-:-:S05]  /*d110*/  IMAD.SHL.U32 R8, R8, 0x8, RZ ;  /* 0x0000000808087824 */ /* 0x001fca00078e00ff */
[----:B------:R-:W-:Y:S01]  /*d120*/  LOP3.LUT R8, R8, 0x38, RZ, 0xc0, !PT ;  /* 0x0000003808087812 */ /* 0x000fe200078ec0ff */
[----:B--2---:R-:W-:Y:S02]  /*d130*/  IMAD.MOV.U32 R3, RZ, RZ, R37 ;  /* 0x000000ffff037224 */ /* 0x004fe400078e0025 */
[----:B------:R-:W-:-:S04]  /*d140*/  IMAD.WIDE.U32 R2, R18, UR4, R2 ;  /* 0x0000000412027c25 */ /* 0x000fc8000f8e0002 */
[----:B------:R-:W-:Y:S01]  /*d150*/  IMAD R3, R18, UR5, R3 ;  /* 0x0000000512037c24 */ /* 0x000fe2000f8e0203 */
[----:B------:R-:W-:Y:S02]  /*d160*/  ULDC.64 UR4, c[0x0][0x2e0] ;  /* 0x0000b80000047ab9 */ /* 0x000fe40000000a00 */
[----:B---3--:R-:W-:Y:S02]  /*d170*/  IMAD R0, R21, UR4, RZ ;  /* 0x0000000415007c24 */ /* 0x008fe4000f8e02ff */
[----:B----4-:R-:W-:-:S04]  /*d180*/  IMAD.WIDE.U32 R2, R20, UR4, R2 ;  /* 0x0000000414027c25 */ /* 0x010fc8000f8e0002 */
[----:B------:R-:W-:Y:S01]  /*d190*/  IMAD R0, R20, UR5, R0 ;  /* 0x0000000514007c24 */ /* 0x000fe2000f8e0200 */
[----:B------:R-:W-:Y:S01]  /*d1a0*/  ULDC.64 UR4, c[0x0][0x2d0] ;  /* 0x0000b40000047ab9 */ /* 0x000fe20000000a00 */
[----:B------:R-:W0:Y:S02]  /*d1b0*/  S2R R20, SR_TID.X ;  /* 0x0000000000147919 */ /* 0x000e240000002100 */
[----:B------:R-:W-:Y:S02]  /*d1c0*/  IMAD.IADD R3, R3, 0x1, R0 ;  /* 0x0000000103037824 */ /* 0x000fe400078e0200 */
[----:B------:R-:W2:Y:S01]  /*d1d0*/  @P0 LDC R0, c[0x0][0x450] ;  /* 0x00011400ff000b82 */ /* 0x000ea20000000800 */
[----:B0-----:R-:W-:-:S04]  /*d1e0*/  LOP3.LUT R20, R20, 0x7f, RZ, 0xc0, !PT ;  /* 0x0000007f14147812 */ /* 0x001fc800078ec0ff */
[----:B------:R-:W-:Y:S02]  /*d1f0*/  SHF.R.U32.HI R21, RZ, 0x3, R20 ;  /* 0x00000003ff157819 */ /* 0x000fe40000011614 */
[----:B------:R-:W0:Y:S02]  /*d200*/  S2R R20, SR_TID.X ;  /* 0x0000000000147919 */ /* 0x000e240000002100 */
[----:B0-----:R-:W-:-:S05]  /*d210*/  IMAD.SHL.U32 R20, R20, 0x10, RZ ;  /* 0x0000001014147824 */ /* 0x001fca00078e00ff */
[----:B------:R-:W-:-:S04]  /*d220*/  LOP3.LUT R20, R21, 0x70, R20, 0xf8, !PT ;  /* 0x0000007015147812 */ /* 0x000fc800078ef814 */
[----:B------:R-:W-:-:S05]  /*d230*/  LOP3.LUT R5, R20, R17, RZ, 0xfc, !PT ;  /* 0x0000001114057212 */ /* 0x000fca00078efcff */
[----:B-1----:R-:W-:-:S04]  /*d240*/  @P0 IMAD.HI.U32 R7, R5, R4, RZ ;  /* 0x0000000405070227 */ /* 0x002fc800078e00ff */
[----:B------:R-:W-:Y:S01]  /*d250*/  IMAD.MOV.U32 R4, RZ, RZ, R5 ;  /* 0x000000ffff047224 */ /* 0x000fe200078e0005 */
[----:B--2---:R-:W-:Y:S01]  /*d260*/  @P0 SHF.R.U32.HI R4, RZ, R0, R7 ;  /* 0x00000000ff040219 */ /* 0x004fe20000011607 */
[----:B------:R-:W0:Y:S04]  /*d270*/  S2R R20, SR_TID.X ;  /* 0x0000000000147919 */ /* 0x000e280000002100 */
[----:B------:R-:W-:-:S04]  /*d280*/  IMAD.MOV R0, RZ, RZ, -R4 ;  /* 0x000000ffff007224 */ /* 0x000fc800078e0a04 */
[----:B------:R-:W-:Y:S01]  /*d290*/  IMAD R0, R6, R0, R5 ;  /* 0x0000000006007224 */ /* 0x000fe200078e0205 */
[----:B------:R-:W-:Y:S01]  /*d2a0*/  SHF.R.S32.HI R5, RZ, 0x1f, R4 ;  /* 0x0000001fff057819 */ /* 0x000fe20000011404 */
[----:B------:R-:W-:-:S04]  /*d2b0*/  IMAD.WIDE.U32 R2, R4, UR4, R2 ;  /* 0x0000000404027c25 */ /* 0x000fc8000f8e0002 */
[----:B------:R-:W-:-:S04]  /*d2c0*/  IMAD R5, R5, UR4, RZ ;  /* 0x0000000405057c24 */ /* 0x000fc8000f8e02ff */
[----:B------:R-:W-:Y:S01]  /*d2d0*/  IMAD R5, R4, UR5, R5 ;  /* 0x0000000504057c24 */ /* 0x000fe2000f8e0205 */
[----:B------:R-:W-:Y:S01]  /*d2e0*/  SHF.R.S32.HI R4, RZ, 0x1f, R0 ;  /* 0x0000001fff047819 */ /* 0x000fe20000011400 */
[----:B------:R-:W-:Y:S02]  /*d2f0*/  ULDC.64 UR4, c[0x0][0x2c8] ;  /* 0x0000b20000047ab9 */ /* 0x000fe40000000a00 */
[----:B------:R-:W-:Y:S02]  /*d300*/  IMAD.IADD R3, R3, 0x1, R5 ;  /* 0x0000000103037824 */ /* 0x000fe400078e0205 */
[----:B------:R-:W-:Y:S02]  /*d310*/  IMAD R4, R4, UR4, RZ ;  /* 0x0000000404047c24 */ /* 0x000fe4000f8e02ff */
[----:B------:R-:W-:-:S04]  /*d320*/  IMAD.WIDE.U32 R2, R0, UR4, R2 ;  /* 0x0000000400027c25 */ /* 0x000fc8000f8e0002 */
[----:B------:R-:W-:Y:S01]  /*d330*/  IMAD R4, R0, UR5, R4 ;  /* 0x0000000500047c24 */ /* 0x000fe2000f8e0204 */
[----:B------:R-:W-:Y:S02]  /*d340*/  ULDC.64 UR4, c[0x0][0x280] ;  /* 0x0000a00000047ab9 */ /* 0x000fe40000000a00 */
[----:B------:R-:W-:Y:S01]  /*d350*/  LEA R0, P0, R2, UR4, 0x1 ;  /* 0x0000000402007c11 */ /* 0x000fe2000f8008ff */
[----:B------:R-:W-:Y:S01]  /*d360*/  IMAD.IADD R4, R3, 0x1, R4 ;  /* 0x0000000103047824 */ /* 0x000fe200078e0204 */
[----:B------:R-:W-:Y:S01]  /*d370*/  ULDC UR4, c[0x0][0x2b8] ;  /* 0x0000ae0000047ab9 */ /* 0x000fe20000000800 */
[----:B0-----:R-:W-:-:S03]  /*d380*/  LOP3.LUT R20, R20, 0x7f, RZ, 0xc0, !PT ;  /* 0x0000007f14147812 */ /* 0x001fc600078ec0ff */
[----:B------:R-:W-:Y:S01]  /*d390*/  LEA.HI.X R4, R2, UR5, R4, 0x1, P0 ;  /* 0x0000000502047c11 */ /* 0x000fe200080f0c04 */
[----:B------:R-:W-:Y:S01]  /*d3a0*/  UMOV UR5, 0xffffffff ;  /* 0xffffffff00057882 */ /* 0x000fe20000000000 */
[----:B------:R-:W-:Y:S02]  /*d3b0*/  ISETP.GE.AND P1, PT, R8, UR4, PT ;  /* 0x0000000408007c0c */ /* 0x000fe4000bf26270 */
[----:B------:R-:W-:Y:S01]  /*d3c0*/  SHF.R.U32.HI R9, RZ, 0x3, R20 ;  /* 0x00000003ff097819 */ /* 0x000fe20000011614 */
[----:B------:R-:W-:Y:S10]  /*d3d0*/  BRA.DIV UR5, `(.L_x_463) ;  /* 0x0000003a05247947 */ /* 0x000ff4000b800000 */
[----:B------:R-:W0:Y:S01]  /*d3e0*/  SHFL.IDX PT, R3, R0, RZ, 0x181f ;  /* 0x00181fff00037589 */ /* 0x000e2200000e0000 */
[----:B-----5:R-:W-:Y:S02]  /*d3f0*/  IMAD R5, R10, R6, RZ ;  /* 0x000000060a057224 */ /* 0x020fe400078e02ff */
[----:B------:R-:W-:Y:S01]  /*d400*/  IMAD.IADD R17, R9, 0x1, R17 ;  /* 0x0000000109117824 */ /* 0x000fe200078e0211 */
[----:B------:R-:W1:Y:S03]  /*d410*/  SHFL.IDX PT, R2, R4, RZ, 0x181f ;  /* 0x00181fff04027589 */ /* 0x000e6600000e0000 */
[C---:B------:R-:W-:Y:S01]  /*d420*/  VIADD R6, R17.reuse, 0x10 ;  /* 0x0000001011067836 */ /* 0x040fe20000000000 */
[----:B------:R-:W-:Y:S01]  /*d430*/  ISETP.GE.AND P0, PT, R17, R5, PT ;  /* 0x000000051100720c */ /* 0x000fe20003f06270 */
[----:B------:R-:W-:-:S12]  /*d440*/  SHFL.IDX PT, R14, R0, 0x7, 0x181f ;  /* 0x00f81f00000e7f89 */ /* 0x000fd800000e0000 */
[----:B0-----:R-:W-:-:S05]  /*d450*/  @!P0 LEA R3, P2, R8, R3, 0x1 ;  /* 0x0000000308038211 */ /* 0x001fca00078408ff */
[----:B-1----:R-:W-:-:S05]  /*d460*/  @!P0 IMAD.X R2, RZ, RZ, R2, P2 ;  /* 0x000000ffff028224 */ /* 0x002fca00010e0602 */
[----:B------:R-:W-:-:S04]  /*d470*/  @!P0 LOP3.LUT R3, R3, R2, RZ, 0x3c, !PT ;  /* 0x0000000203038212 */ /* 0x000fc800078e3cff */
[----:B------:R-:W-:-:S04]  /*d480*/  @!P0 LOP3.LUT R2, R3, R2, RZ, 0x3c, !PT ;  /* 0x0000000203028212 */ /* 0x000fc800078e3cff */
[----:B------:R-:W-:-:S05]  /*d490*/  @!P0 LOP3.LUT R3, R3, R2, RZ, 0x3c, !PT ;  /* 0x0000000203038212 */ /* 0x000fca00078e3cff */
[----:B------:R0:W-:Y:S01]  /*d4a0*/  @!P0 LDGSTS.E.BYPASS.LTC128B.128 [R36+0x18400], desc[UR50][R2.64], !P1 ;  /* 0x1840000002248fae */ /* 0x0001e2000c901d72 */
[----:B------:R-:W-:Y:S01]  /*d4b0*/  ISETP.GE.AND P0, PT, R6, R5, PT ;  /* 0x000000050600720c */ /* 0x000fe20003f06270 */
[----:B------:R-:W-:Y:S02]  /*d4c0*/  VIADD R6, R17, 0x20 ;  /* 0x0000002011067836 */ /* 0x000fe40000000000 */
[----:B0-----:R-:W0:Y:S04]  /*d4d0*/  SHFL.IDX PT, R3, R0, 0x1, 0x181f ;  /* 0x00381f0000037f89 */ /* 0x001e2800000e0000 */
[----:B------:R-:W1:Y:S06]  /*d4e0*/  SHFL.IDX PT, R2, R4, 0x1, 0x181f ;  /* 0x00381f0004027f89 */ /* 0x000e6c00000e0000 */
        /* <DEDUP_REMOVED lines=46> */
[----:B------:R-:W-:-:S03]  /*d7d0*/  ISETP.GE.AND P0, PT, R6, R5, PT ;  /* 0x000000050600720c */ /* 0x000fc60003f06270 */
[----:B0-----:R-:W0:Y:S04]  /*d7e0*/  SHFL.IDX PT, R3, R0, 0x6, 0x181f ;  /* 0x00d81f0000037f89 */ /* 0x001e2800000e0000 */
[----:B------:R-:W1:Y:S04]  /*d7f0*/  SHFL.IDX PT, R2, R4, 0x6, 0x181f ;  /* 0x00d81f0004027f89 */ /* 0x000e6800000e0000 */
[----:B------:R-:W2:Y:S02]  /*d800*/  SHFL.IDX PT, R4, R4, 0x7, 0x181f ;  /* 0x00f81f0004047f89 */ /* 0x000ea400000e0000 */
[----:B0-----:R-:W-:-:S05]  /*d810*/  @!P0 LEA R3, P2, R8, R3, 0x1 ;  /* 0x0000000308038211 */ /* 0x001fca00078408ff */
[----:B-1----:R-:W-:-:S05]  /*d820*/  @!P0 IMAD.X R2, RZ, RZ, R2, P2 ;  /* 0x000000ffff028224 */ /* 0x002fca00010e0602 */
[----:B------:R-:W-:-:S04]  /*d830*/  @!P0 LOP3.LUT R3, R3, R2, RZ, 0x3c, !PT ;  /* 0x0000000203038212 */ /* 0x000fc800078e3cff */
[----:B------:R-:W-:-:S04]  /*d840*/  @!P0 LOP3.LUT R2, R3, R2, RZ, 0x3c, !PT ;  /* 0x0000000203028212 */ /* 0x000fc800078e3cff */
[----:B------:R-:W-:-:S05]  /*d850*/  @!P0 LOP3.LUT R3, R3, R2, RZ, 0x3c, !PT ;  /* 0x0000000203038212 */ /* 0x000fca00078e3cff */
[----:B--2---:R0:W-:Y:S02]  /*d860*/  @!P0 LDGSTS.E.BYPASS.LTC128B.128 [R36+0x1b400], desc[UR50][R2.64], !P1 ;  /* 0x1b40000002248fae */ /* 0x0041e4000c901d72 */
.L_x_550:
[----:B------:R-:W-:-:S05]  /*d870*/  VIADD R0, R17, 0x70 ;  /* 0x0000007011007836 */ /* 0x000fca0000000000 */
[----:B------:R-:W-:-:S13]  /*d880*/  ISETP.GE.AND P0, PT, R0, R5, PT ;  /* 0x000000050000720c */ /* 0x000fda0003f06270 */
[----:B0-----:R-:W-:-:S05]  /*d890*/  @!P0 LEA R2, P2, R8, R14, 0x1 ;  /* 0x0000000e08028211 */ /* 0x001fca00078408ff */
[----:B------:R-:W-:-:S05]  /*d8a0*/  @!P0 IMAD.X R3, RZ, RZ, R4, P2 ;  /* 0x000000ffff038224 */ /* 0x000fca00010e0604 */
[----:B------:R-:W-:Y:S01]  /*d8b0*/  @!PT LDS RZ, [RZ] ;  /* 0x00000000fffff984 */ /* 0x000fe20000000800 */
[----:B------:R-:W-:Y:S01]  /*d8c0*/  @!PT LDS RZ, [RZ] ;  /* 0x00000000fffff984 */ /* 0x000fe20000000800 */
[----:B------:R-:W-:Y:S01]  /*d8d0*/  @!PT LDS RZ, [RZ] ;  /* 0x00000000fffff984 */ /* 0x000fe20000000800 */
[----:B------:R0:W-:Y:S01]  /*d8e0*/  @!P0 LDGSTS.E.BYPASS.LTC128B.128 [R36+0x1bc00], desc[UR50][R2.64], !P1 ;  /* 0x1bc0000002248fae */ /* 0x0001e2000c901d72 */
[----:B------:R-:W-:Y:S01]  /*d8f0*/  PLOP3.LUT P0, PT, PT, PT, PT, 0x80, 0x0 ;  /* 0x000000000000781c */ /* 0x000fe20003f0f070 */
[----:B------:R-:W-:-:S12]  /*d900*/  NOP ;  /* 0x0000000000007918 */ /* 0x000fd80000000000 */
.L_x_464:
[----:B------:R-:W-:Y:S02]  /*d910*/  PLOP3.LUT P1, PT, P1, P0, PT, 0xa2, 0x0 ;  /* 0x000000000000781c */ /* 0x000fe40000f21472 */
[----:B------:R-:W-:-:S08]  /*d920*/  @P0 R2UR P1, UR4, R22 ;  /* 0x00000000160402ca */ /* 0x000fd00000020000 */
[----:B------:R-:W-:-:S05]  /*d930*/  @P0 PLOP3.LUT P0, PT, P1, PT, PT, 0x80, 0x0 ;  /* 0x000000000000081c */ /* 0x000fca0000f0f070 */
[----:B------:R-:W-:Y:S01]  /*d940*/  @!P1 SYNCS.ARRIVE.TRANS64.RED.A0T1 RZ, [UR4+0x22800], RZ ;  /* 0x022800ffffff99a7 */ /* 0x000fe20008200404 */
[----:B------:R-:W-:Y:S07]  /*d950*/  @!P1 ARRIVES.LDGSTSBAR.64.TRANSCNT [UR4+0x22800] ;  /* 0x02280000ff0099b0 */ /* 0x000fee0008000a84 */
[----:B------:R-:W-:Y:S05]  /*d960*/  @P0 BRA.U.ANY `(.L_x_464) ;  /* 0xfffffffd00e80947 */ /* 0x000fea000393ffff */
[----:B0-----:R-:W2:Y:S02]  /*d970*/  LDL.LU R2, [R1+0x24] ;  /* 0x0000240001027983 */ /* 0x001ea40000300800 */
[----:B--2---:R-:W-:-:S05]  /*d980*/  VIADD R2, R2, 0x1 ;  /* 0x0000000102027836 */ /* 0x004fca0000000000 */
[----:B------:R0:W-:Y:S01]  /*d990*/  STL [R1+0x24], R2 ;  /* 0x0000240201007387 */ /* 0x0001e20000100800 */
[----:B------:R-:W-:-:S04]  /*d9a0*/  LEA.HI R0, R2, R2, RZ, 0x1 ;  /* 0x0000000202007211 */ /* 0x000fc800078f08ff */
[----:B------:R-:W-:-:S05]  /*d9b0*/  LOP3.LUT R0, R0, 0xfffffffe, RZ, 0xc0, !PT ;  /* 0xfffffffe00007812 */ /* 0x000fca00078ec0ff */
[----:B------:R-:W-:-:S05]  /*d9c0*/  IMAD.IADD R0, R2, 0x1, -R0 ;  /* 0x0000000102007824 */ /* 0x000fca00078e0a00 */
[----:B------:R-:W-:Y:S01]  /*d9d0*/  SHF.L.U32 R3, R0, 0x1f, RZ ;  /* 0x0000001f00037819 */ /* 0x000fe200000006ff */
[----:B------:R-:W-:Y:S01]  /*d9e0*/  NOP ;  /* 0x0000000000007918 */ /* 0x000fe20000000000 */
[----:B------:R0:W-:Y:S01]  /*d9f0*/  SYNCS.ARRIVE.TRANS64.A1T0 RZ, [R22+URZ+0x22800], RZ ;  /* 0x022800ff16ff79a7 */ /* 0x0001e2000810003f */
[----:B------:R-:W-:Y:S01]  /*da00*/  BSSY B0, `(.L_x_465) ;  /* 0x0000003000007945 */ /* 0x000fe20003800000 */
[----:B------:R-:W1:Y:S03]  /*da10*/  SYNCS.PHASECHK.TRANS64.TRYWAIT P0, [R22+URZ+0x22820], R3 ;  /* 0x02282003160075a7 */ /* 0x000e66000800017f */
[----:B01----:R-:W-:Y:S05]  /*da20*/  @!P0 BRA `(.L_x_466) ;  /* 0x0000003c00308947 */ /* 0x003fea0003800000 */
.L_x_551:
[----:B------:R-:W-:Y:S05]  /*da30*/  BSYNC B0 ;  /* 0x0000000000007941 */ /* 0x000fea0003800000 */
.L_x_465:
[----:B------:R-:W-:-:S05]  /*da40*/  IMAD.U32 R0, RZ, RZ, UR36 ;  /* 0x00000024ff007e24 */ /* 0x000fca000f8e00ff */
[----:B------:R-:W-:-:S13]  /*da50*/  ISETP.NE.AND P0, PT, R0, 0x3, PT ;  /* 0x000000030000780c */ /* 0x000fda0003f05270 */
[----:B------:R-:W-:Y:S05]  /*da60*/  @!P0 BRA `(.L_x_467) ;  /* 0x0000000000048947 */ /* 0x000fea0003800000 */
[----:B------:R-:W-:Y:S01]  /*da70*/  BPT.TRAP 0x1 ;  /* 0x000000040000795c */ /* 0x000fe20000300000 */
.L_x_467:
[----:B------:R-:W-:Y:S01]  /*da80*/  SHF.L.U32 R0, R26, 0x1f, RZ ;  /* 0x0000001f1a007819 */ /* 0x000fe200000006ff */
[----:B------:R-:W-:Y:S03]  /*da90*/  BSSY B0, `(.L_x_468) ;  /* 0x0000003000007945 */ /* 0x000fe60003800000 */
[----:B------:R-:W1:Y:S02]  /*daa0*/  SYNCS.PHASECHK.TRANS64.TRYWAIT P0, [R33+URZ+0x22860], R0 ;  /* 0x02286000210075a7 */ /* 0x000e64000800017f */
[----:B-1----:R-:W-:Y:S05]  /*dab0*/  @!P0 BRA `(.L_x_469) ;  /* 0x0000003c00208947 */ /* 0x002fea0003800000 */
.L_x_552:
[----:B------:R-:W-:Y:S05]  /*dac0*/  BSYNC B0 ;  /* 0x0000000000007941 */ /* 0x000fea0003800000 */
.L_x_468:
[----:B------:R-:W1:Y:S01]  /*dad0*/  LDL.LU R2, [R1+0x1c] ;  /* 0x00001c0001027983 */ /* 0x000e620000300800 */
[----:B------:R-:W-:Y:S01]  /*dae0*/  ULDC.64 UR4, c[0x0][0x328] ;  /* 0x0000ca0000047ab9 */ /* 0x000fe20000000a00 */
[----:B------:R-:W-:Y:S02]  /*daf0*/  ULDC.64 UR6, c[0x0][0x318] ;  /* 0x0000c60000067ab9 */ /* 0x000fe40000000a00 */
[----:B------:R-:W2:Y:S01]  /*db00*/  LDL.LU R4, [R1+0x20] ;  /* 0x0000200001047983 */ /* 0x000ea20000300800 */
[----:B-1----:R-:W-:Y:S02]  /*db10*/  IMAD R0, R2, UR4, RZ ;  /* 0x0000000402007c24 */ /* 0x002fe4000f8e02ff */
[----:B0-----:R-:W-:-:S04]  /*db20*/  IMAD.WIDE.U32 R2, R35, UR4, RZ ;  /* 0x0000000423027c25 */ /* 0x001fc8000f8e00ff */
[----:B------:R-:W-:Y:S01]  /*db30*/  IMAD R5, R35, UR5, R0 ;  /* 0x0000000523057c24 */ /* 0x000fe2000f8e0200 */
[----:B------:R-:W-:-:S03]  /*db40*/  ULDC.64 UR4, c[0x0][0x338] ;  /* 0x0000ce0000047ab9 */ /* 0x000fc60000000a00 */
[----:B------:R-:W-:Y:S02]  /*db50*/  IMAD.IADD R3, R3, 0x1, R5 ;  /* 0x0000000103037824 */ /* 0x000fe400078e0205 */
[----:B--2---:R-:W-:Y:S02]  /*db60*/  IMAD R5, R4, UR4, RZ ;  /* 0x0000000404057c24 */ /* 0x004fe4000f8e02ff */
[----:B------:R-:W-:-:S04]  /*db70*/  IMAD.WIDE.U32 R2, R34, UR4, R2 ;  /* 0x0000000422027c25 */ /* 0x000fc8000f8e0002 */
[----:B------:R-:W-:Y:S01]  /*db80*/  IMAD R5, R34, UR5, R5 ;  /* 0x0000000522057c24 */ /* 0x000fe2000f8e0205 */
[----:B------:R-:W-:Y:S01]  /*db90*/  ULDC.64 UR4, c[0x0][0x330] ;  /* 0x0000cc0000047ab9 */ /* 0x000fe20000000a00 */
[----:B------:R-:W-:Y:S02]  /*dba0*/  IMAD R4, R24, 0x6000, R28 ;  /* 0x0000600018047824 */ /* 0x000fe400078e021c */
[----:B------:R-:W-:Y:S02]  /*dbb0*/  IMAD.IADD R3, R3, 0x1, R5 ;  /* 0x0000000103037824 */ /* 0x000fe400078e0205 */
[----:B------:R-:W-:Y:S01]  /*dbc0*/  IMAD.WIDE.U32 R2, R18, UR4, R2 ;  /* 0x0000000412027c25 */ /* 0x000fe2000f8e0002 */
[----:B------:R-:W-:-:S03]  /*dbd0*/  UMOV UR4, 0xffffffff ;  /* 0xffffffff00047882 */ /* 0x000fc60000000000 */
[----:B------:R-:W-:Y:S01]  /*dbe0*/  IMAD R3, R18, UR5, R3 ;  /* 0x0000000512037c24 */ /* 0x000fe2000f8e0203 */
[----:B------:R-:W-:-:S04]  /*dbf0*/  LEA R5, P0, R2, UR6, 0x1 ;  /* 0x0000000602057c11 */ /* 0x000fc8000f8008ff */
[----:B------:R-:W-:Y:S01]  /*dc00*/  LEA.HI.X R6, R2, UR7, R3, 0x1, P0 ;  /* 0x0000000702067c11 */ /* 0x000fe200080f0c03 */
[----:B------:R-:W-:Y:S08]  /*dc10*/  BRA.DIV UR4, `(.L_x_470) ;  /* 0x0000003a04dc7947 */ /* 0x000ff0000b800000 */
[----:B------:R-:W0:Y:S01]  /*dc20*/  S2R R2, SR_TID.X ;  /* 0x0000000000027919 */ /* 0x000e220000002100 */
[C---:B------:R-:W-:Y:S01]  /*dc30*/  LOP3.LUT R7, R25.reuse, 0x1, RZ, 0xc0, !PT ;  /* 0x0000000119077812 */ /* 0x040fe200078ec0ff */
[----:B------:R-:W-:Y:S01]  /*dc40*/  IMAD R4, R4, 0x2, R22 ;  /* 0x0000000204047824 */ /* 0x000fe200078e0216 */
[----:B------:R-:W-:Y:S01]  /*dc50*/  LOP3.LUT P2, RZ, R25, 0x2, RZ, 0xc0, !PT ;  /* 0x0000000219ff7812 */ /* 0x000fe2000784c0ff */
[----:B------:R-:W1:Y:S01]  /*dc60*/  SHFL.IDX PT, R14, R5, RZ, 0x181f ;  /* 0x00181fff050e7589 */ /* 0x000e6200000e0000 */
[----:B------:R-:W-:Y:S02]  /*dc70*/  ISETP.NE.U32.AND P3, PT, R7, 0x1, PT ;  /* 0x000000010700780c */ /* 0x000fe40003f65070 */
[----:B------:R-:W-:Y:S01]  /*dc80*/  LOP3.LUT P1, RZ, R25, 0x4, RZ, 0xc0, !PT ;  /* 0x0000000419ff7812 */ /* 0x000fe2000782c0ff */
[----:B------:R-:W2:Y:S01]  /*dc90*/  SHFL.IDX PT, R3, R6, RZ, 0x181f ;  /* 0x00181fff06037589 */ /* 0x000ea200000e0000 */
[----:B0-----:R-:W-:-:S05]  /*dca0*/  IMAD.SHL.U32 R2, R2, 0x8, RZ ;  /* 0x0000000802027824 */ /* 0x001fca00078e00ff */
[----:B------:R-:W-:-:S05]  /*dcb0*/  LOP3.LUT R2, R2, 0x38, RZ, 0xc0, !PT ;  /* 0x0000003802027812 */ /* 0x000fca00078ec0ff */
[----:B------:R-:W-:-:S05]  /*dcc0*/  IMAD.SHL.U32 R0, R2, 0x2, RZ ;  /* 0x0000000202007824 */ /* 0x000fca00078e00ff */
[----:B-1----:R-:W-:Y:S02]  /*dcd0*/  IADD3 R2, P0, R14, R0, RZ ;  /* 0x000000000e027210 */ /* 0x002fe40007f1e0ff */
[----:B------:R-:W0:Y:S03]  /*dce0*/  SHFL.IDX PT, R14, R5, 0x1, 0x181f ;  /* 0x00381f00050e7f89 */ /* 0x000e2600000e0000 */
[----:B--2---:R-:W-:Y:S01]  /*dcf0*/  IMAD.X R3, RZ, RZ, R3, P0 ;  /* 0x000000ffff037224 */ /* 0x004fe200000e0603 */
[----:B------:R-:W-:-:S13]  /*dd00*/  ISETP.LT.OR P0, PT, R32, 0x1, P3 ;  /* 0x000000012000780c */ /* 0x000fda0001f01670 */
[----:B------:R-:W-:Y:S01]  /*dd10*/  LDGSTS.E.BYPASS.LTC128B.128 [R4+0x400], desc[UR50][R2.64], !P0 ;  /* 0x0040000002047fae */ /* 0x000fe2000c101d72 */
[----:B------:R-:W-:-:S13]  /*dd20*/  ISETP.LT.OR P0, PT, R32, 0x1, !P2 ;  /* 0x000000012000780c */ /* 0x000fda0005701670 */
[----:B------:R-:W-:Y:S01]  /*dd30*/  LDGSTS.E.BYPASS.LTC128B.128 [R4+0x3400], desc[UR50][R2.64+0x80], !P0 ;  /* 0x0340008002047fae */ /* 0x000fe2000c101d72 */
[----:B------:R-:W-:-:S13]  /*dd40*/  ISETP.LT.OR P0, PT, R32, 0x1, !P1 ;  /* 0x000000012000780c */ /* 0x000fda0004f01670 */
[----:B------:R-:W-:Y:S01]  /*dd50*/  LDGSTS.E.BYPASS.LTC128B.128 [R4+0x6400], desc[UR50][R2.64+0x100], !P0 ;  /* 0x0640010002047fae */ /* 0x000fe2000c101d72 */
[----:B------:R-:W-:-:S04]  /*dd60*/  LOP3.LUT P0, RZ, R25, 0x8, RZ, 0xc0, !PT ;  /* 0x0000000819ff7812 */ /* 0x000fc8000780c0ff */
[----:B------:R-:W-:-:S13]  /*dd70*/  ISETP.LT.OR P4, PT, R32, 0x1, !P0 ;  /* 0x000000012000780c */ /* 0x000fda0004781670 */
[----:B------:R1:W-:Y:S04]  /*dd80*/  LDGSTS.E.BYPASS.LTC128B.128 [R4+0x9400], desc[UR50][R2.64+0x180], !P4 ;  /* 0x0940018002047fae */ /* 0x0003e8000e101d72 */
[----:B-1----:R-:W1:Y:S01]  /*dd90*/  SHFL.IDX PT, R3, R6, 0x1, 0x181f ;  /* 0x00381f0006037f89 */ /* 0x002e6200000e0000 */
        /* <DEDUP_REMOVED lines=11> */
[----:B0-----:R-:W-:-:S03]  /*de50*/  IADD3 R8, P4, R14, R0, RZ ;  /* 0x000000000e087210 */ /* 0x001fc60007f9e0ff */
[----:B------:R-:W-:Y:S04]  /*de60*/  SHFL.IDX PT, R14, R5, 0x3, 0x181f ;  /* 0x00781f00050e7f89 */ /* 0x000fe800000e0000 */
[----:B-1----:R-:W0:Y:S02]  /*de70*/  SHFL.IDX PT, R3, R6, 0x2, 0x181f ;  /* 0x00581f0006037f89 */ /* 0x002e2400000e0000 */
[----:B0-----:R-:W-:Y:S01]  /*de80*/  IMAD.X R9, RZ, RZ, R3, P4 ;  /* 0x000000ffff097224 */ /* 0x001fe200020e0603 */
[----:B------:R-:W-:Y:S01]  /*de90*/  ISETP.LT.OR P4, PT, R32, 0x21, P3 ;  /* 0x000000212000780c */ /* 0x000fe20001f81670 */
[----:B------:R-:W0:-:S12]  /*dea0*/  SHFL.IDX PT, R3, R6, 0x3, 0x181f ;  /* 0x00781f0006037f89 */ /* 0x000e1800000e0000 */
[----:B------:R-:W-:Y:S01]  /*deb0*/  LDGSTS.E.BYPASS.LTC128B.128 [R4+0x1400], desc[UR50][R8.64], !P4 ;  /* 0x0140000008047fae */ /* 0x000fe2000e101d72 */
[----:B------:R-:W-:-:S13]  /*dec0*/  ISETP.LT.OR P4, PT, R32, 0x21, !P2 ;  /* 0x000000212000780c */ /* 0x000fda0005781670 */
[----:B------:R-:W-:Y:S01]  /*ded0*/  LDGSTS.E.BYPASS.LTC128B.128 [R4+0x4400], desc[UR50][R8.64+0x80], !P4 ;  /* 0x0440008008047fae */ /* 0x000fe2000e101d72 */
[----:B------:R-:W-:-:S13]  /*dee0*/  ISETP.LT.OR P4, PT, R32, 0x21, !P1 ;  /* 0x000000212000780c */ /* 0x000fda0004f81670 */
[----:B------:R-:W-:Y:S01]  /*def0*/  LDGSTS.E.BYPASS.LTC128B.128 [R4+0x7400], desc[UR50][R8.64+0x100], !P4 ;  /* 0x0740010008047fae */ /* 0x000fe2000e101d72 */
[----:B------:R-:W-:-:S13]  /*df00*/  ISETP.LT.OR P4, PT, R32, 0x21, !P0 ;  /* 0x000000212000780c */ /* 0x000fda0004781670 */
[----:B------:R-:W-:Y:S01]  /*df10*/  LDGSTS.E.BYPASS.LTC128B.128 [R4+0xa400], desc[UR50][R8.64+0x180], !P4 ;  /* 0x0a40018008047fae */ /* 0x000fe2000e101d72 */
[----:B------:R-:W-:-:S03]  /*df20*/  IADD3 R2, P4, R14, R0, RZ ;  /* 0x000000000e027210 */ /* 0x000fc60007f9e0ff */
[----:B------:R-:W1:Y:S02]  /*df30*/  SHFL.IDX PT, R14, R5, 0x4, 0x181f ;  /* 0x00981f00050e7f89 */ /* 0x000e6400000e0000 */
[----:B0-----:R-:W-:Y:S01]  /*df40*/  IMAD.X R3, RZ, RZ, R3, P4 ;  /* 0x000000ffff037224 */ /* 0x001fe200020e0603 */
[----:B------:R-:W-:-:S13]  /*df50*/  ISETP.LT.OR P4, PT, R32, 0x31, P3 ;  /* 0x000000312000780c */ /* 0x000fda0001f81670 */
[----:B------:R-:W-:Y:S01]  /*df60*/  LDGSTS.E.BYPASS.LTC128B.128 [R4+0x1c00], desc[UR50][R2.64], !P4 ;  /* 0x01c0000002047fae */ /* 0x000fe2000e101d72 */
[----:B------:R-:W-:-:S13]  /*df70*/  ISETP.LT.OR P4, PT, R32, 0x31, !P2 ;  /* 0x000000312000780c */ /* 0x000fda0005781670 */
[----:B------:R-:W-:Y:S01]  /*df80*/  LDGSTS.E.BYPASS.LTC128B.128 [R4+0x4c00], desc[UR50][R2.64+0x80], !P4 ;  /* 0x04c0008002047fae */ /* 0x000fe2000e101d72 */
[----:B------:R-:W-:-:S13]  /*df90*/  ISETP.LT.OR P4, PT, R32, 0x31, !P1 ;  /* 0x000000312000780c */ /* 0x000fda0004f81670 */
[----:B------:R-:W-:Y:S01]  /*dfa0*/  LDGSTS.E.BYPASS.LTC128B.128 [R4+0x7c00], desc[UR50][R2.64+0x100], !P4 ;  /* 0x07c0010002047fae */ /* 0x000fe2000e101d72 */
[----:B------:R-:W-:-:S13]  /*dfb0*/  ISETP.LT.OR P4, PT, R32, 0x31, !P0 ;  /* 0x000000312000780c */ /* 0x000fda0004781670 */
[----:B------:R0:W-:Y:S04]  /*dfc0*/  LDGSTS.E.BYPASS.LTC128B.128 [R4+0xac00], desc[UR50][R2.64+0x180], !P4 ;  /* 0x0ac0018002047fae */ /* 0x0001e8000e101d72 */
[----:B0-----:R-:W0:Y:S01]  /*dfd0*/  SHFL.IDX PT, R3, R6, 0x4, 0x181f ;  /* 0x00981f0006037f89 */ /* 0x001e2200000e0000 */
[----:B-1----:R-:W-:-:S03]  /*dfe0*/  IADD3 R2, P4, R14, R0, RZ ;  /* 0x000000000e027210 */ /* 0x002fc60007f9e0ff */
[----:B------:R-:W1:Y:S04]  /*dff0*/  SHFL.IDX PT, R6, R6, 0x5, 0x181f ;  /* 0x00b81f0006067f89 */ /* 0x000e6800000e0000 */
[----:B------:R2:W3:Y:S01]  /*e000*/  SHFL.IDX PT, R14, R5, 0x5, 0x181f ;  /* 0x00b81f00050e7f89 */ /* 0x0004e200000e0000 */
[----:B0-----:R-:W-:Y:S01]  /*e010*/  IMAD.X R3, RZ, RZ, R3, P4 ;  /* 0x000000ffff037224 */ /* 0x001fe200020e0603 */
        /* <DEDUP_REMOVED lines=8> */
.L_x_566:
[C---:B------:R-:W-:Y:S02]  /*e0a0*/  ISETP.LT.OR P3, PT, R32.reuse, 0x51, P3 ;  /* 0x000000512000780c */ /* 0x040fe40001f61670 */
[C---:B------:R-:W-:Y:S02]  /*e0b0*/  ISETP.LT.OR P2, PT, R32.reuse, 0x51, !P2 ;  /* 0x000000512000780c */ /* 0x040fe40005741670 */
[----:B------:R-:W-:Y:S02]  /*e0c0*/  ISETP.LT.OR P1, PT, R32, 0x51, !P1 ;  /* 0x000000512000780c */ /* 0x000fe40004f21670 */
[----:B0-2---:R-:W-:Y:S02]  /*e0d0*/  IADD3 R2, P4, R14, R0, RZ ;  /* 0x000000000e027210 */ /* 0x005fe40007f9e0ff */
[----:B------:R-:W-:-:S03]  /*e0e0*/  ISETP.LT.OR P0, PT, R32, 0x51, !P0 ;  /* 0x000000512000780c */ /* 0x000fc60004701670 */
[----:B------:R-:W-:-:S05]  /*e0f0*/  IMAD.X R3, RZ, RZ, R6, P4 ;  /* 0x000000ffff037224 */ /* 0x000fca00020e0606 */
[----:B------:R-:W-:Y:S01]  /*e100*/  @!PT LDS RZ, [RZ] ;  /* 0x00000000fffff984 */ /* 0x000fe20000000800 */
[----:B------:R-:W-:Y:S01]  /*e110*/  @!PT LDS RZ, [RZ] ;  /* 0x00000000fffff984 */ /* 0x000fe20000000800 */
[----:B------:R-:W-:Y:S01]  /*e120*/  @!PT LDS RZ, [RZ] ;  /* 0x00000000fffff984 */ /* 0x000fe20000000800 */
[----:B------:R0:W-:Y:S04]  /*e130*/  LDGSTS.E.BYPASS.LTC128B.128 [R4+0x2c00], desc[UR50][R2.64], !P3 ;  /* 0x02c0000002047fae */ /* 0x0001e8000d901d72 */
[----:B------:R0:W-:Y:S04]  /*e140*/  LDGSTS.E.BYPASS.LTC128B.128 [R4+0x5c00], desc[UR50][R2.64+0x80], !P2 ;  /* 0x05c0008002047fae */ /* 0x0001e8000d101d72 */
[----:B------:R0:W-:Y:S04]  /*e150*/  LDGSTS.E.BYPASS.LTC128B.128 [R4+0x8c00], desc[UR50][R2.64+0x100], !P1 ;  /* 0x08c0010002047fae */ /* 0x0001e8000c901d72 */
[----:B------:R0:W-:Y:S01]  /*e160*/  LDGSTS.E.BYPASS.LTC128B.128 [R4+0xbc00], desc[UR50][R2.64+0x180], !P0 ;  /* 0x0bc0018002047fae */ /* 0x0001e2000c101d72 */
[----:B------:R-:W-:Y:S01]  /*e170*/  PLOP3.LUT P0, PT, PT, PT, PT, 0x80, 0x0 ;  /* 0x000000000000781c */ /* 0x000fe20003f0f070 */
[----:B------:R-:W-:-:S12]  /*e180*/  NOP ;  /* 0x0000000000007918 */ /* 0x000fd80000000000 */
.L_x_471:
[----:B------:R-:W-:Y:S02]  /*e190*/  PLOP3.LUT P1, PT, P1, P0, PT, 0xa2, 0x0 ;  /* 0x000000000000781c */ /* 0x000fe40000f21472 */
[----:B------:R-:W-:-:S08]  /*e1a0*/  @P0 R2UR P1, UR4, R33 ;  /* 0x00000000210402ca */ /* 0x000fd00000020000 */
[----:B------:R-:W-:-:S05]  /*e1b0*/  @P0 PLOP3.LUT P0, PT, P1, PT, PT, 0x80, 0x0 ;  /* 0x000000000000081c */ /* 0x000fca0000f0f070 */
[----:B------:R-:W-:Y:S01]  /*e1c0*/  @!P1 SYNCS.ARRIVE.TRANS64.RED.A0T1 RZ, [UR4+0x22850], RZ ;  /* 0x022850ffffff99a7 */ /* 0x000fe20008200404 */
[----:B------:R-:W-:Y:S07]  /*e1d0*/  @!P1 ARRIVES.LDGSTSBAR.64.TRANSCNT [UR4+0x22850] ;  /* 0x02285000ff0099b0 */ /* 0x000fee0008000a84 */
[----:B------:R-:W-:Y:S05]  /*e1e0*/  @P0 BRA.U.ANY `(.L_x_471) ;  /* 0xfffffffd00e80947 */ /* 0x000fea000393ffff */
[----:B------:R-:W-:Y:S01]  /*e1f0*/  NOP ;  /* 0x0000000000007918 */ /* 0x000fe20000000000 */
[----:B0-----:R-:W-:-:S05]  /*e200*/  IMAD.U32 R2, RZ, RZ, UR36 ;  /* 0x00000024ff027e24 */ /* 0x001fca000f8e00ff */
[----:B------:R-:W-:-:S13]  /*e210*/  ISETP.NE.AND P2, PT, R2, 0x3, PT ;  /* 0x000000030200780c */ /* 0x000fda0003f45270 */
[----:B------:R-:W-:Y:S05]  /*e220*/  @!P2 BRA `(.L_x_472) ;  /* 0x000000000004a947 */ /* 0x000fea0003800000 */
[----:B------:R-:W-:Y:S01]  /*e230*/  BPT.TRAP 0x1 ;  /* 0x000000040000795c */ /* 0x000fe20000300000 */
.L_x_472:
[----:B------:R-:W2:Y:S01]  /*e240*/  LDL.LU R2, [R1+0x18] ;  /* 0x0000180001027983 */ /* 0x000ea20000300800 */
[----:B------:R0:W-:Y:S01]  /*e250*/  SYNCS.ARRIVE.TRANS64.A1T0 RZ, [R33+URZ+0x22850], RZ ;  /* 0x022850ff21ff79a7 */ /* 0x0001e2000810003f */
[----:B------:R-:W-:Y:S01]  /*e260*/  BSSY B0, `(.L_x_473) ;  /* 0x00000dc000007945 */ /* 0x000fe20003800000 */
[----:B--2---:R-:W-:-:S05]  /*e270*/  VIADD R21, R2, 0xfffffffe ;  /* 0xfffffffe02157836 */ /* 0x004fca0000000000 */
[----:B------:R-:W-:-:S13]  /*e280*/  ISETP.GE.AND P0, PT, R21, R29, PT ;  /* 0x0000001d1500720c */ /* 0x000fda0003f06270 */
[----:B0-----:R-:W-:Y:S05]  /*e290*/  @!P0 BRA `(.L_x_474) ;  /* 0x0000000c00608947 */ /* 0x001fea0003800000 */
.L_x_487:
[----:B0-----:R-:W0:Y:S01]  /*e2a0*/  S2R R2, SR_TID.X ;  /* 0x0000000000027919 */ /* 0x001e220000002100 */
[----:B-1----:R-:W1:Y:S01]  /*e2b0*/  LDC R3, c[0x0][0x430] ;  /* 0x00010c00ff037b82 */ /* 0x002e620000000800 */
[----:B------:R-:W-:Y:S02]  /*e2c0*/  IMAD R8, R21, 0x60, R30 ;  /* 0x0000006015087824 */ /* 0x000fe400078e021e */
[----:B------:R-:W-:Y:S01]  /*e2d0*/  VIADD R24, R24, 0x1 ;  /* 0x0000000118187836 */ /* 0x000fe20000000000 */
[----:B-1----:R-:W-:Y:S02]  /*e2e0*/  ISETP.NE.AND P0, PT, R3, 0x1, PT ;  /* 0x000000010300780c */ /* 0x002fe40003f05270 */
[----:B0-----:R-:W-:-:S04]  /*e2f0*/  LOP3.LUT R2, R2, 0x7f, RZ, 0xc0, !PT ;  /* 0x0000007f02027812 */ /* 0x001fc800078ec0ff */
[----:B------:R-:W-:Y:S02]  /*e300*/  SHF.R.U32.HI R4, RZ, 0x3, R2 ;  /* 0x00000003ff047819 */ /* 0x000fe40000011602 */
[----:B------:R-:W0:Y:S05]  /*e310*/  S2R R2, SR_TID.X ;  /* 0x0000000000027919 */ /* 0x000e2a0000002100 */
[----:B------:R-:W1:Y:S08]  /*e320*/  @P0 LDC R3, c[0x0][0x434] ;  /* 0x00010d00ff030b82 */ /* 0x000e700000000800 */
[----:B------:R-:W2:Y:S01]  /*e330*/  @P0 LDC R7, c[0x0][0x438] ;  /* 0x00010e00ff070b82 */ /* 0x000ea20000000800 */
[----:B0-----:R-:W-:-:S05]  /*e340*/  IMAD.SHL.U32 R2, R2, 0x10, RZ ;  /* 0x0000001002027824 */ /* 0x001fca00078e00ff */
[----:B------:R-:W-:-:S04]  /*e350*/  LOP3.LUT R2, R4, 0x70, R2, 0xf8, !PT ;  /* 0x0000007004027812 */ /* 0x000fc800078ef802 */
[C---:B------:R-:W-:Y:S01]  /*e360*/  ISETP.GT.U32.AND P1, PT, R2.reuse, 0x5f, PT ;  /* 0x0000005f0200780c */ /* 0x040fe20003f24070 */
[----:B------:R-:W-:-:S04]  /*e370*/  IMAD.IADD R8, R2, 0x1, R8 ;  /* 0x0000000102087824 */ /* 0x000fc800078e0208 */
[----:B-1----:R-:W-:-:S04]  /*e380*/  @P0 IMAD.HI.U32 R2, R8, R3, RZ ;  /* 0x0000000308020227 */ /* 0x002fc800078e00ff */
[----:B------:R-:W-:Y:S01]  /*e390*/  IMAD.MOV.U32 R9, RZ, RZ, R8 ;  /* 0x000000ffff097224 */ /* 0x000fe200078e0008 */
[----:B--2---:R-:W-:-:S03]  /*e3a0*/  @P0 SHF.R.U32.HI R9, RZ, R7, R2 ;  /* 0x00000007ff090219 */ /* 0x004fc60000011602 */
[----:B------:R-:W0:Y:S01]  /*e3b0*/  @!P1 LDC.64 R4, c[0x0][0x428] ;  /* 0x00010a00ff049b82 */ /* 0x000e220000000a00 */
[----:B------:R-:W-:-:S07]  /*e3c0*/  @!P1 SHF.R.S32.HI R3, RZ, 0x1f, R9 ;  /* 0x0000001fff039819 */ /* 0x000fce0000011409 */
[----:B------:R-:W1:Y:S01]  /*e3d0*/  @!P1 LDC.64 R6, c[0x0][0x418] ;  /* 0x00010600ff069b82 */ /* 0x000e620000000a00 */
[----:B0-----:R-:W-:-:S04]  /*e3e0*/  @!P1 IMAD R2, R31, R4, RZ ;  /* 0x000000041f029224 */ /* 0x001fc800078e02ff */
[----:B------:R-:W-:Y:S02]  /*e3f0*/  @!P1 IMAD R5, R27, R5, R2 ;  /* 0x000000051b059224 */ /* 0x000fe400078e0202 */
[----:B------:R-:W-:-:S04]  /*e400*/  @!P1 IMAD.MOV.U32 R2, RZ, RZ, R9 ;  /* 0x000000ffff029224 */ /* 0x000fc800078e0009 */
[----:B------:R-:W-:-:S04]  /*e410*/  @!P1 IMAD.WIDE.U32 R2, R27, R4, R2 ;  /* 0x000000041b029225 */ /* 0x000fc800078e0002 */
[----:B------:R-:W-:Y:S01]  /*e420*/  @!P1 IMAD.IADD R3, R5, 0x1, R3 ;  /* 0x0000000105039824 */ /* 0x000fe200078e0203 */
[C---:B-1----:R-:W-:Y:S01]  /*e430*/  @!P1 LEA R6, P0, R2.reuse, R6, 0x2 ;  /* 0x0000000602069211 */ /* 0x042fe200078010ff */
[----:B------:R-:W-:Y:S02]  /*e440*/  IMAD.MOV.U32 R4, RZ, RZ, RZ ;  /* 0x000000ffff047224 */ /* 0x000fe400078e00ff */
[----:B------:R-:W-:Y:S01]  /*e450*/  IMAD.U32 R10, RZ, RZ, UR36 ;  /* 0x00000024ff0a7e24 */ /* 0x000fe2000f8e00ff */
[----:B------:R-:W-:Y:S01]  /*e460*/  @!P1 LEA.HI.X R7, R2, R7, R3, 0x2, P0 ;  /* 0x0000000702079211 */ /* 0x000fe200000f1403 */
[----:B------:R-:W-:Y:S01]  /*e470*/  IMAD.MOV R5, RZ, RZ, -R9 ;  /* 0x000000ffff057224 */ /* 0x000fe200078e0a09 */
[----:B------:R-:W-:-:S03]  /*e480*/  ISETP.NE.AND P0, PT, R24, 0x2, PT ;  /* 0x000000021800780c */ /* 0x000fc60003f05270 */
[----:B------:R0:W5:Y:S01]  /*e490*/  @!P1 LDG.E R4, desc[UR50][R6.64] ;  /* 0x0000003206049981 */ /* 0x000162000c1e1900 */
[----:B------:R-:W-:Y:S01]  /*e4a0*/  ISETP.NE.AND P1, PT, R10, 0x3, PT ;  /* 0x000000030a00780c */ /* 0x000fe20003f25270 */
[----:B------:R-:W-:Y:S05]  /*e4b0*/  YIELD ;  /* 0x0000000000007946 */ /* 0x000fea0003800000 */
[----:B------:R-:W-:Y:S01]  /*e4c0*/  ULDC UR4, c[0x0][0x430] ;  /* 0x00010c0000047ab9 */ /* 0x000fe20000000800 */
[----:B------:R-:W-:Y:S01]  /*e4d0*/  IMAD.MOV.U32 R2, RZ, RZ, R21 ;  /* 0x000000ffff027224 */ /* 0x000fe200078e0015 */
[----:B------:R-:W-:Y:S01]  /*e4e0*/  SEL R3, RZ, 0x1, P0 ;  /* 0x00000001ff037807 */ /* 0x000fe20000000000 */
[----:B------:R-:W-:Y:S01]  /*e4f0*/  IMAD R5, R5, UR4, R8 ;  /* 0x0000000405057c24 */ /* 0x000fe2000f8e0208 */
[----:B------:R-:W-:Y:S01]  /*e500*/  SEL R24, R24, RZ, P0 ;  /* 0x000000ff18187207 */ /* 0x000fe20000000000 */
[----:B------:R-:W-:Y:S01]  /*e510*/  VIADD R21, R21, 0xffffffff ;  /* 0xffffffff15157836 */ /* 0x000fe20000000000 */
[----:B------:R-:W-:-:S02]  /*e520*/  LOP3.LUT R26, R26, R3, RZ, 0x3c, !PT ;  /* 0x000000031a1a7212 */ /* 0x000fc400078e3cff */
[----:B------:R-:W-:Y:S01]  /*e530*/  ISETP.GT.AND P2, PT, R2, R29, PT ;  /* 0x0000001d0200720c */ /* 0x000fe20003f44270 */
[----:B0-----:R-:W-:-:S12]  /*e540*/  @!P1 BRA `(.L_x_475) ;  /* 0x0000000000049947 */ /* 0x001fd80003800000 */
[----:B------:R-:W-:Y:S01]  /*e550*/  BPT.TRAP 0x1 ;  /* 0x000000040000795c */ /* 0x000fe20000300000 */
.L_x_475:
[----:B------:R-:W-:Y:S01]  /*e560*/  IMAD R10, R24, 0x8, R22 ;  /* 0x00000008180a7824 */ /* 0x000fe200078e0216 */
[----:B------:R-:W-:Y:S01]  /*e570*/  SHF.L.U32 R20, R26, 0x1f, RZ ;  /* 0x0000001f1a147819 */ /* 0x000fe200000006ff */
[----:B------:R-:W-:Y:S01]  /*e580*/  BSSY B1, `(.L_x_476) ;  /* 0x0000004000017945 */ /* 0x000fe20003800000 */
[----:B------:R-:W-:Y:S02]  /*e590*/  SHF.R.S32.HI R9, RZ, 0x1f, R5 ;  /* 0x0000001fff097819 */ /* 0x000fe40000011405 */
[----:B------:R-:W0:Y:S02]  /*e5a0*/  SYNCS.PHASECHK.TRANS64.TRYWAIT P0, [R10+URZ+0x22840], R20 ;  /* 0x022840140a0075a7 */ /* 0x000e24000800017f */
[----:B0-----:R-:W-:Y:S05]  /*e5b0*/  @!P0 BRA `(.L_x_477) ;  /* 0x0000003800bc8947 */ /* 0x001fea0003800000 */
.L_x_567:
[----:B------:R-:W-:Y:S05]  /*e5c0*/  BSYNC B1 ;  /* 0x0000000000017941 */ /* 0x000fea0003800000 */
.L_x_476:
[----:B------:R-:W-:Y:S01]  /*e5d0*/  ULDC.64 UR4, c[0x0][0x300] ;  /* 0x0000c00000047ab9 */ /* 0x000fe20000000a00 */
[----:B-----5:R-:W-:Y:S01]  /*e5e0*/  SHF.R.S32.HI R17, RZ, 0x1f, R4 ;  /* 0x0000001fff117819 */ /* 0x020fe20000011404 */
[----:B------:R-:W-:Y:S01]  /*e5f0*/  IMAD R2, R9, UR4, RZ ;  /* 0x0000000409027c24 */ /* 0x000fe2000f8e02ff */
[----:B------:R-:W-:Y:S01]  /*e600*/  ULDC.64 UR6, c[0x0][0x2e8] ;  /* 0x0000ba0000067ab9 */ /* 0x000fe20000000a00 */
[----:B------:R-:W-:Y:S02]  /*e610*/  LOP3.LUT P1, RZ, R23, 0x1, RZ, 0xc0, !PT ;  /* 0x0000000117ff7812 */ /* 0x000fe4000782c0ff */
        /* <DEDUP_REMOVED lines=16> */
[----:B------:R-:W1:Y:S01]  /*e720*/  SHFL.IDX PT, R2, R6, RZ, 0x181f ;  /* 0x00181fff06027589 */ /* 0x000e6200000e0000 */
[----:B------:R-:W-:-:S03]  /*e730*/  IMAD R7, R7, 0x2, R22 ;  /* 0x0000000207077824 */ /* 0x000fc600078e0216 */
[----:B------:R-:W2:Y:S04]  /*e740*/  SHFL.IDX PT, R3, R8, RZ, 0x181f ;  /* 0x00181fff08037589 */ /* 0x000ea800000e0000 */
[----:B------:R-:W-:Y:S01]  /*e750*/  SHFL.IDX PT, R14, R6, 0x5, 0x181f ;  /* 0x00b81f00060e7f89 */ /* 0x000fe200000e0000 */
[----:B-1----:R-:W-:-:S05]  /*e760*/  IADD3 R2, P0, R2, R0, RZ ;  /* 0x0000000002027210 */ /* 0x002fca0007f1e0ff */
[----:B--2---:R-:W-:-:S05]  /*e770*/  IMAD.X R3, RZ, RZ, R3, P0 ;  /* 0x000000ffff037224 */ /* 0x004fca00000e0603 */
[----:B------:R1:W-:Y:S04]  /*e780*/  LDGSTS.E.BYPASS.LTC128B.128 [R7+0x1c400], desc[UR50][R2.64], !P1 ;  /* 0x1c40000002077fae */ /* 0x0003e8000c901d72 */
[----:B-1----:R-:W1:Y:S04]  /*e790*/  SHFL.IDX PT, R2, R6, 0x1, 0x181f ;  /* 0x00381f0006027f89 */ /* 0x002e6800000e0000 */
[----:B------:R-:W2:Y:S01]  /*e7a0*/  SHFL.IDX PT, R3, R8, 0x1, 0x181f ;  /* 0x00381f0008037f89 */ /* 0x000ea200000e0000 */
        /* <DEDUP_REMOVED lines=14> */
[----:B------:R-:W2:Y:S04]  /*e890*/  SHFL.IDX PT, R3, R8, 0x4, 0x181f ;  /* 0x00981f0008037f89 */ /* 0x000ea800000e0000 */
[----:B------:R-:W3:Y:S01]  /*e8a0*/  SHFL.IDX PT, R8, R8, 0x5, 0x181f ;  /* 0x00b81f0008087f89 */ /* 0x000ee200000e0000 */
[----:B-1----:R-:W-:-:S05]  /*e8b0*/  IADD3 R2, P0, R2, R0, RZ ;  /* 0x0000000002027210 */ /* 0x002fca0007f1e0ff */
[----:B--2---:R-:W-:-:S05]  /*e8c0*/  IMAD.X R3, RZ, RZ, R3, P0 ;  /* 0x000000ffff037224 */ /* 0x004fca00000e0603 */
[----:B---3--:R1:W-:Y:S03]  /*e8d0*/  LDGSTS.E.BYPASS.LTC128B.128 [R7+0x1e400], desc[UR50][R2.64], !P1 ;  /* 0x1e40000002077fae */ /* 0x0083e6000c901d72 */
.L_x_581:
[----:B-1----:R-:W-:-:S05]  /*e8e0*/  IADD3 R2, P0, R14, R0, RZ ;  /* 0x000000000e027210 */ /* 0x002fca0007f1e0ff */
[----:B------:R-:W-:Y:S01]  /*e8f0*/  IMAD.X R3, RZ, RZ, R8, P0 ;  /* 0x000000ffff037224 */ /* 0x000fe200000e0608 */
[----:B------:R-:W-:-:S04]  /*e900*/  PLOP3.LUT P0, PT, PT, PT, PT, 0x80, 0x0 ;  /* 0x000000000000781c */ /* 0x000fc80003f0f070 */
[----:B------:R-:W-:Y:S01]  /*e910*/  @!PT LDS RZ, [RZ] ;  /* 0x00000000fffff984 */ /* 0x000fe20000000800 */
[----:B------:R-:W-:Y:S01]  /*e920*/  @!PT LDS RZ, [RZ] ;  /* 0x00000000fffff984 */ /* 0x000fe20000000800 */
[----:B------:R-:W-:Y:S01]  /*e930*/  @!PT LDS RZ, [RZ] ;  /* 0x00000000fffff984 */ /* 0x000fe20000000800 */
[----:B------:R1:W-:Y:S01]  /*e940*/  LDGSTS.E.BYPASS.LTC128B.128 [R7+0x1ec00], desc[UR50][R2.64], !P1 ;  /* 0x1ec0000002077fae */ /* 0x0003e2000c901d72 */
[----:B------:R-:W-:-:S08]  /*e950*/  NOP ;  /* 0x0000000000007918 */ /* 0x000fd00000000000 */
.L_x_479:
[----:B------:R-:W-:Y:S02]  /*e960*/  PLOP3.LUT P1, PT, P1, P0, PT, 0xa2, 0x0 ;  /* 0x000000000000781c */ /* 0x000fe40000f21472 */
[----:B------:R-:W-:-:S08]  /*e970*/  @P0 R2UR P1, UR4, R10 ;  /* 0x000000000a0402ca */ /* 0x000fd00000020000 */
[----:B------:R-:W-:-:S05]  /*e980*/  @P0 PLOP3.LUT P0, PT, P1, PT, PT, 0x80, 0x0 ;  /* 0x000000000000081c */ /* 0x000fca0000f0f070 */
[----:B------:R-:W-:Y:S01]  /*e990*/  @!P1 SYNCS.ARRIVE.TRANS64.RED.A0T1 RZ, [UR4+0x22830], RZ ;  /* 0x022830ffffff99a7 */ /* 0x000fe20008200404 */
[----:B------:R-:W-:Y:S07]  /*e9a0*/  @!P1 ARRIVES.LDGSTSBAR.64.TRANSCNT [UR4+0x22830] ;  /* 0x02283000ff0099b0 */ /* 0x000fee0008000a84 */
[----:B------:R-:W-:Y:S05]  /*e9b0*/  @P0 BRA.U.ANY `(.L_x_479) ;  /* 0xfffffffd00e80947 */ /* 0x000fea000393ffff */
[----:B------:R-:W-:Y:S01]  /*e9c0*/  NOP ;  /* 0x0000000000007918 */ /* 0x000fe20000000000 */
[----:B-1----:R-:W-:-:S05]  /*e9d0*/  IMAD.U32 R2, RZ, RZ, UR36 ;  /* 0x00000024ff027e24 */ /* 0x002fca000f8e00ff */
[----:B------:R-:W-:-:S13]  /*e9e0*/  ISETP.NE.AND P3, PT, R2, 0x3, PT ;  /* 0x000000030200780c */ /* 0x000fda0003f65270 */
[----:B------:R-:W-:Y:S05]  /*e9f0*/  @!P3 BRA `(.L_x_480) ;  /* 0x000000000004b947 */ /* 0x000fea0003800000 */
[----:B------:R-:W-:Y:S01]  /*ea00*/  BPT.TRAP 0x1 ;  /* 0x000000040000795c */ /* 0x000fe20000300000 */
.L_x_480:
[----:B------:R1:W-:Y:S01]  /*ea10*/  SYNCS.ARRIVE.TRANS64.A1T0 RZ, [R10+URZ+0x22830], RZ ;  /* 0x022830ff0aff79a7 */ /* 0x0003e2000810003f */
[----:B------:R-:W-:Y:S05]  /*ea20*/  @!P3 BRA `(.L_x_481) ;  /* 0x000000000004b947 */ /* 0x000fea0003800000 */
[----:B------:R-:W-:Y:S01]  /*ea30*/  BPT.TRAP 0x1 ;  /* 0x000000040000795c */ /* 0x000fe20000300000 */
.L_x_481:
[----:B------:R-:W2:Y:S01]  /*ea40*/  SYNCS.PHASECHK.TRANS64.TRYWAIT P0, [R10+URZ+0x22860], R20 ;  /* 0x022860140a0075a7 */ /* 0x000ea2000800017f */
[----:B------:R-:W-:Y:S04]  /*ea50*/  BSSY B1, `(.L_x_482) ;  /* 0x0000002000017945 */ /* 0x000fe80003800000 */
[----:B--2---:R-:W-:Y:S05]  /*ea60*/  @!P0 BRA `(.L_x_483) ;  /* 0x0000003c00448947 */ /* 0x004fea0003800000 */
.L_x_582:
[----:B------:R-:W-:Y:S05]  /*ea70*/  BSYNC B1 ;  /* 0x0000000000017941 */ /* 0x000fea0003800000 */
.L_x_482:
[----:B------:R-:W-:Y:S01]  /*ea80*/  ULDC.64 UR4, c[0x0][0x328] ;  /* 0x0000ca0000047ab9 */ /* 0x000fe20000000a00 */
[----:B------:R-:W-:Y:S01]  /*ea90*/  ULDC.64 UR6, c[0x0][0x318] ;  /* 0x0000c60000067ab9 */ /* 0x000fe20000000a00 */
[----:B------:R-:W-:Y:S01]  /*eaa0*/  IMAD R2, R9, UR4, RZ ;  /* 0x0000000409027c24 */ /* 0x000fe2000f8e02ff */
[C---:B------:R-:W-:Y:S01]  /*eab0*/  LOP3.LUT P5, RZ, R23.reuse, 0x10, RZ, 0xc0, !PT ;  /* 0x0000001017ff7812 */ /* 0x040fe200078ac0ff */
[----:B0-2---:R-:W-:Y:S01]  /*eac0*/  IMAD R20, R24, 0x6000, R28 ;  /* 0x0000600018147824 */ /* 0x005fe200078e021c */
[----:B------:R-:W-:Y:S01]  /*ead0*/  LOP3.LUT P4, RZ, R23, 0x8, RZ, 0xc0, !PT ;  /* 0x0000000817ff7812 */ /* 0x000fe2000788c0ff */
[----:B------:R-:W-:Y:S01]  /*eae0*/  IMAD R7, R5, UR5, R2 ;  /* 0x0000000505077c24 */ /* 0x000fe2000f8e0202 */
[----:B------:R-:W-:Y:S01]  /*eaf0*/  LOP3.LUT P3, RZ, R23, 0x4, RZ, 0xc0, !PT ;  /* 0x0000000417ff7812 */ /* 0x000fe2000786c0ff */
[----:B------:R-:W-:Y:S01]  /*eb00*/  IMAD.WIDE.U32 R2, R5, UR4, RZ ;  /* 0x0000000405027c25 */ /* 0x000fe2000f8e00ff */
[----:B------:R-:W-:Y:S01]  /*eb10*/  ULDC.64 UR4, c[0x0][0x338] ;  /* 0x0000ce0000047ab9 */ /* 0x000fe20000000a00 */
[----:B------:R-:W-:-:S02]  /*eb20*/  LOP3.LUT P1, RZ, R23, 0x2, RZ, 0xc0, !PT ;  /* 0x0000000217ff7812 */ /* 0x000fc4000782c0ff */
[----:B------:R-:W-:Y:S02]  /*eb30*/  IMAD.IADD R3, R3, 0x1, R7 ;  /* 0x0000000103037824 */ /* 0x000fe400078e0207 */
[----:B------:R-:W-:Y:S02]  /*eb40*/  IMAD R17, R17, UR4, RZ ;  /* 0x0000000411117c24 */ /* 0x000fe4000f8e02ff */
[----:B------:R-:W-:-:S04]  /*eb50*/  IMAD.WIDE.U32 R2, R4, UR4, R2 ;  /* 0x0000000404027c25 */ /* 0x000fc8000f8e0002 */
[----:B------:R-:W-:Y:S01]  /*eb60*/  IMAD R17, R4, UR5, R17 ;  /* 0x0000000504117c24 */ /* 0x000fe2000f8e0211 */
[----:B------:R-:W-:-:S03]  /*eb70*/  ULDC.64 UR4, c[0x0][0x330] ;  /* 0x0000cc0000047ab9 */ /* 0x000fc60000000a00 */
[----:B------:R-:W-:Y:S02]  /*eb80*/  IMAD.IADD R3, R3, 0x1, R17 ;  /* 0x0000000103037824 */ /* 0x000fe400078e0211 */
[----:B------:R-:W-:Y:S01]  /*eb90*/  IMAD.WIDE.U32 R2, R18, UR4, R2 ;  /* 0x0000000412027c25 */ /* 0x000fe2000f8e0002 */
[----:B------:R-:W-:-:S03]  /*eba0*/  UMOV UR4, 0xffffffff ;  /* 0xffffffff00047882 */ /* 0x000fc60000000000 */
[----:B------:R-:W-:Y:S01]  /*ebb0*/  IMAD R25, R18, UR5, R3 ;  /* 0x0000000512197c24 */ /* 0x000fe2000f8e0203 */
[----:B------:R-:W-:-:S04]  /*ebc0*/  LEA R17, P0, R2, UR6, 0x1 ;  /* 0x0000000602117c11 */ /* 0x000fc8000f8008ff */
[----:B------:R-:W-:Y:S01]  /*ebd0*/  LEA.HI.X R25, R2, UR7, R25, 0x1, P0 ;  /* 0x0000000702197c11 */ /* 0x000fe200080f0c19 */
[----:B------:R-:W-:Y:S08]  /*ebe0*/  BRA.DIV UR4, `(.L_x_484) ;  /* 0x0000003a04f87947 */ /* 0x000ff0000b800000 */
[----:B------:R-:W0:Y:S01]  /*ebf0*/  SHFL.IDX PT, R14, R17, RZ, 0x181f ;  /* 0x00181fff110e7589 */ /* 0x000e2200000e0000 */
[----:B------:R-:W-:-:S03]  /*ec00*/  IMAD R20, R20, 0x2, R22 ;  /* 0x0000000214147824 */ /* 0x000fc600078e0216 */
[----:B------:R-:W2:Y:S04]  /*ec10*/  SHFL.IDX PT, R3, R25, RZ, 0x181f ;  /* 0x00181fff19037589 */ /* 0x000ea800000e0000 */
[----:B------:R-:W-:Y:S04]  /*ec20*/  SHFL.IDX PT, R4, R25, 0x1, 0x181f ;  /* 0x00381f0019047f89 */ /* 0x000fe800000e0000 */
[----:B------:R-:W-:Y:S04]  /*ec30*/  SHFL.IDX PT, R8, R17, 0x2, 0x181f ;  /* 0x00581f0011087f89 */ /* 0x000fe800000e0000 */
[----:B------:R-:W-:Y:S01]  /*ec40*/  SHFL.IDX PT, R5, R25, 0x3, 0x181f ;  /* 0x00781f0019057f89 */ /* 0x000fe200000e0000 */
[----:B0-----:R-:W-:-:S03]  /*ec50*/  IADD3 R2, P0, R14, R0, RZ ;  /* 0x000000000e027210 */ /* 0x001fc60007f1e0ff */
[----:B------:R-:W0:Y:S02]  /*ec60*/  SHFL.IDX PT, R14, R17, 0x1, 0x181f ;  /* 0x00381f00110e7f89 */ /* 0x000e2400000e0000 */
[----:B--2---:R-:W-:-:S05]  /*ec70*/  IMAD.X R3, RZ, RZ, R3, P0 ;  /* 0x000000ffff037224 */ /* 0x004fca00000e0603 */
[----:B------:R-:W-:Y:S04]  /*ec80*/  LDGSTS.E.BYPASS.LTC128B.128 [R20+0x400], desc[UR50][R2.64], !P5 ;  /* 0x0040000002147fae */ /* 0x000fe8000e901d72 */
[----:B------:R-:W-:Y:S04]  /*ec90*/  LDGSTS.E.BYPASS.LTC128B.128 [R20+0x3400], desc[UR50][R2.64+0x80], !P4 ;  /* 0x0340008002147fae */ /* 0x000fe8000e101d72 */
[----:B------:R-:W-:Y:S04]  /*eca0*/  LDGSTS.E.BYPASS.LTC128B.128 [R20+0x6400], desc[UR50][R2.64+0x100], !P3 ;  /* 0x0640010002147fae */ /* 0x000fe8000d901d72 */
[----:B------:R2:W-:Y:S01]  /*ecb0*/  LDGSTS.E.BYPASS.LTC128B.128 [R20+0x9400], desc[UR50][R2.64+0x180], !P1 ;  /* 0x0940018002147fae */ /* 0x0005e2000c901d72 */
[----:B0-----:R-:W-:-:S03]  /*ecc0*/  IADD3 R6, P0, R14, R0, RZ ;  /* 0x000000000e067210 */ /* 0x001fc60007f1e0ff */
[----:B------:R-:W-:Y:S02]  /*ecd0*/  SHFL.IDX PT, R14, R17, 0x3, 0x181f ;  /* 0x00781f00110e7f89 */ /* 0x000fe400000e0000 */
[----:B------:R-:W-:Y:S01]  /*ece0*/  IMAD.X R7, RZ, RZ, R4, P0 ;  /* 0x000000ffff077224 */ /* 0x000fe200000e0604 */
[-C--:B------:R-:W-:Y:S01]  /*ecf0*/  IADD3 R8, P0, R8, R0.reuse, RZ ;  /* 0x0000000008087210 */ /* 0x080fe20007f1e0ff */
[----:B------:R-:W0:Y:S04]  /*ed00*/  SHFL.IDX PT, R4, R25, 0x2, 0x181f ;  /* 0x00581f0019047f89 */ /* 0x000e2800000e0000 */
[----:B--2---:R-:W-:Y:S04]  /*ed10*/  SHFL.IDX PT, R3, R25, 0x4, 0x181f ;  /* 0x00981f0019037f89 */ /* 0x004fe800000e0000 */
[----:B------:R2:W-:Y:S04]  /*ed20*/  LDGSTS.E.BYPASS.LTC128B.128 [R20+0xc00], desc[UR50][R6.64], !P5 ;  /* 0x00c0000006147fae */ /* 0x0005e8000e901d72 */
[----:B------:R2:W-:Y:S04]  /*ed30*/  LDGSTS.E.BYPASS.LTC128B.128 [R20+0x3c00], desc[UR50][R6.64+0x80], !P4 ;  /* 0x03c0008006147fae */ /* 0x0005e8000e101d72 */
[----:B------:R2:W-:Y:S04]  /*ed40*/  LDGSTS.E.BYPASS.LTC128B.128 [R20+0x6c00], desc[UR50][R6.64+0x100], !P3 ;  /* 0x06c0010006147fae */ /* 0x0005e8000d901d72 */
[----:B------:R2:W-:Y:S01]  /*ed50*/  LDGSTS.E.BYPASS.LTC128B.128 [R20+0x9c00], desc[UR50][R6.64+0x180], !P1 ;  /* 0x09c0018006147fae */ /* 0x0005e2000c901d72 */
[----:B0-----:R-:W-:Y:S01]  /*ed60*/  IMAD.X R9, RZ, RZ, R4, P0 ;  /* 0x000000ffff097224 */ /* 0x001fe200000e0604 */
[----:B------:R-:W-:-:S02]  /*ed70*/  IADD3 R4, P0, R14, R0, RZ ;  /* 0x000000000e047210 */ /* 0x000fc40007f1e0ff */
[----:B------:R-:W-:Y:S04]  /*ed80*/  SHFL.IDX PT, R25, R25, 0x5, 0x181f ;  /* 0x00b81f0019197f89 */ /* 0x000fe800000e0000 */
[----:B------:R-:W0:Y:S01]  /*ed90*/  SHFL.IDX PT, R14, R17, 0x4, 0x181f ;  /* 0x00981f00110e7f89 */ /* 0x000e2200000e0000 */
[----:B------:R-:W-:-:S03]  /*eda0*/  IMAD.X R5, RZ, RZ, R5, P0 ;  /* 0x000000ffff057224 */ /* 0x000fc600000e0605 */
[----:B------:R2:W-:Y:S04]  /*edb0*/  LDGSTS.E.BYPASS.LTC128B.128 [R20+0x1400], desc[UR50][R8.64], !P5 ;  /* 0x0140000008147fae */ /* 0x0005e8000e901d72 */
[----:B------:R2:W-:Y:S04]  /*edc0*/  LDGSTS.E.BYPASS.LTC128B.128 [R20+0x4400], desc[UR50][R8.64+0x80], !P4 ;  /* 0x0440008008147fae */ /* 0x0005e8000e101d72 */
[----:B------:R2:W-:Y:S04]  /*edd0*/  LDGSTS.E.BYPASS.LTC128B.128 [R20+0x7400], desc[UR50][R8.64+0x100], !P3 ;  /* 0x0740010008147fae */ /* 0x0005e8000d901d72 */
[----:B------:R2:W-:Y:S04]  /*ede0*/  LDGSTS.E.BYPASS.LTC128B.128 [R20+0xa400], desc[UR50][R8.64+0x180], !P1 ;  /* 0x0a40018008147fae */ /* 0x0005e8000c901d72 */
[----:B------:R2:W-:Y:S01]  /*edf0*/  LDGSTS.E.BYPASS.LTC128B.128 [R20+0x1c00], desc[UR50][R4.64], !P5 ;  /* 0x01c0000004147fae */ /* 0x0005e2000e901d72 */
[----:B0-----:R-:W-:-:S03]  /*ee00*/  IADD3 R2, P0, R14, R0, RZ ;  /* 0x000000000e027210 */ /* 0x001fc60007f1e0ff */
[----:B------:R2:W-:Y:S02]  /*ee10*/  LDGSTS.E.BYPASS.LTC128B.128 [R20+0x4c00], desc[UR50][R4.64+0x80], !P4 ;  /* 0x04c0008004147fae */ /* 0x0005e4000e101d72 */
[----:B------:R-:W-:Y:S02]  /*ee20*/  IMAD.X R3, RZ, RZ, R3, P0 ;  /* 0x000000ffff037224 */ /* 0x000fe400000e0603 */
[----:B------:R2:W-:Y:S04]  /*ee30*/  LDGSTS.E.BYPASS.LTC128B.128 [R20+0x7c00], desc[UR50][R4.64+0x100], !P3 ;  /* 0x07c0010004147fae */ /* 0x0005e8000d901d72 */
[----:B------:R2:W-:Y:S04]  /*ee40*/  LDGSTS.E.BYPASS.LTC128B.128 [R20+0xac00], desc[UR50][R4.64+0x180], !P1 ;  /* 0x0ac0018004147fae */ /* 0x0005e8000c901d72 */
[----:B------:R2:W-:Y:S04]  /*ee50*/  LDGSTS.E.BYPASS.LTC128B.128 [R20+0x2400], desc[UR50][R2.64], !P5 ;  /* 0x0240000002147fae */ /* 0x0005e8000e901d72 */
[----:B------:R2:W-:Y:S04]  /*ee60*/  LDGSTS.E.BYPASS.LTC128B.128 [R20+0x5400], desc[UR50][R2.64+0x80], !P4 ;  /* 0x0540008002147fae */ /* 0x0005e8000e101d72 */
[----:B------:R2:W-:Y:S04]  /*ee70*/  LDGSTS.E.BYPASS.LTC128B.128 [R20+0x8400], desc[UR50][R2.64+0x100], !P3 ;  /* 0x0840010002147fae */ /* 0x0005e8000d901d72 */
[----:B------:R2:W-:Y:S04]  /*ee80*/  LDGSTS.E.BYPASS.LTC128B.128 [R20+0xb400], desc[UR50][R2.64+0x180], !P1 ;  /* 0x0b40018002147fae */ /* 0x0005e8000c901d72 */
[----:B------:R2:W0:Y:S02]  /*ee90*/  SHFL.IDX PT, R14, R17, 0x5, 0x181f ;  /* 0x00b81f00110e7f89 */ /* 0x00042400000e0000 */
.L_x_596:
[----:B0-2---:R-:W-:-:S05]  /*eea0*/  IADD3 R2, P0, R14, R0, RZ ;  /* 0x000000000e027210 */ /* 0x005fca0007f1e0ff */
        /* <DEDUP_REMOVED lines=10> */
.L_x_485:
        /* <DEDUP_REMOVED lines=11> */
.L_x_486:
[----:B------:R0:W-:Y:S01]  /*f000*/  SYNCS.ARRIVE.TRANS64.A1T0 RZ, [R10+URZ+0x22850], RZ ;  /* 0x022850ff0aff79a7 */ /* 0x0001e2000810003f */
[----:B------:R-:W-:Y:S05]  /*f010*/  @P2 BRA `(.L_x_487) ;  /* 0xfffffff000a02947 */ /* 0x000fea000383ffff */
.L_x_474:
[----:B------:R-:W-:Y:S05]  /*f020*/  BSYNC B0 ;  /* 0x0000000000007941 */ /* 0x000fea0003800000 */
.L_x_473:
[----:B------:R-:W2:Y:S01]  /*f030*/  S2R R2, SR_TID.X ;  /* 0x0000000000027919 */ /* 0x000ea20000002100 */
[----:B------:R-:W-:Y:S01]  /*f040*/  VIADD R24, R24, 0x1 ;  /* 0x0000000118187836 */ /* 0x000fe20000000000 */
[----:B------:R-:W-:Y:S04]  /*f050*/  BSSY B0, `(.L_x_488) ;  /* 0x0000012000007945 */ /* 0x000fe80003800000 */
[----:B------:R-:W-:-:S04]  /*f060*/  ISETP.NE.AND P0, PT, R24, 0x2, PT ;  /* 0x000000021800780c */ /* 0x000fc80003f05270 */
[----:B------:R-:W-:Y:S02]  /*f070*/  SEL R5, RZ, 0x1, P0 ;  /* 0x00000001ff057807 */ /* 0x000fe40000000000 */
[----:B--2---:R-:W-:-:S04]  /*f080*/  LOP3.LUT R2, R2, 0x7f, RZ, 0xc0, !PT ;  /* 0x0000007f02027812 */ /* 0x004fc800078ec0ff */
[----:B------:R-:W-:-:S13]  /*f090*/  ISETP.NE.AND P1, PT, R2, RZ, PT ;  /* 0x000000ff0200720c */ /* 0x000fda0003f25270 */
[----:B------:R-:W-:Y:S05]  /*f0a0*/  @P1 BRA `(.L_x_489) ;  /* 0x0000000000301947 */ /* 0x000fea0003800000 */
[----:B------:R-:W2:Y:S01]  /*f0b0*/  S2R R7, SR_LANEID ;  /* 0x0000000000077919 */ /* 0x000ea20000000000 */
[----:B------:R-:W-:Y:S01]  /*f0c0*/  VOTEU.ANY UR4, UPT, PT ;  /* 0x0000000000047886 */ /* 0x000fe200038e0100 */
[----:B------:R-:W3:Y:S01]  /*f0d0*/  LDC.64 R2, c[0x0][0xc60] ;  /* 0x00031800ff027b82 */ /* 0x000ee20000000a00 */
[----:B------:R-:W2:Y:S02]  /*f0e0*/  FLO.U32 R0, UR4 ;  /* 0x0000000400007d00 */ /* 0x000ea400080e0000 */
[----:B--2---:R-:W-:-:S06]  /*f0f0*/  ISETP.EQ.U32.AND P1, PT, R0, R7, PT ;  /* 0x000000070000720c */ /* 0x004fcc0003f22070 */
[----:B------:R-:W3:Y:S07]  /*f100*/  POPC R7, UR4 ;  /* 0x0000000400077d09 */ /* 0x000eee0008000000 */
[----:B---3--:R-:W2:Y:S01]  /*f110*/  @P1 ATOMG.E.ADD.STRONG.GPU PT, R3, desc[UR50][R2.64], R7 ;  /* 0x00000007020319a8 */ /* 0x008ea200081ee1f2 */
[----:B------:R-:W3:Y:S02]  /*f120*/  S2R R4, SR_LTMASK ;  /* 0x0000000000047919 */ /* 0x000ee40000003900 */
[----:B---3--:R-:W-:-:S04]  /*f130*/  LOP3.LUT R4, R4, UR4, RZ, 0xc0, !PT ;  /* 0x0000000404047c12 */ /* 0x008fc8000f8ec0ff */
[----:B------:R-:W3:Y:S01]  /*f140*/  POPC R9, R4 ;  /* 0x0000000400097309 */ /* 0x000ee20000000000 */
[----:B--2---:R-:W3:Y:S02]  /*f150*/  SHFL.IDX PT, R0, R3, R0, 0x1f ;  /* 0x00001f0003007589 */ /* 0x004ee400000e0000 */
[----:B---3--:R-:W-:-:S07]  /*f160*/  IADD3 R16, R0, UR37, R9 ;  /* 0x0000002500107c10 */ /* 0x008fce000fffe009 */
.L_x_489:
[----:B------:R-:W-:Y:S05]  /*f170*/  BSYNC B0 ;  /* 0x0000000000007941 */ /* 0x000fea0003800000 */
.L_x_488:
[----:B------:R-:W-:Y:S02]  /*f180*/  SEL R24, R24, RZ, P0 ;  /* 0x000000ff18187207 */ /* 0x000fe40000000000 */
[----:B------:R-:W-:-:S07]  /*f190*/  LOP3.LUT R26, R26, R5, RZ, 0x3c, !PT ;  /* 0x000000051a1a7212 */ /* 0x000fce00078e3cff */
.L_x_448:
[----:B------:R-:W-:Y:S05]  /*f1a0*/  BSYNC B7 ;  /* 0x0000000000077941 */ /* 0x000fea0003800000 */
.L_x_446:
[----:B------:R-:W-:-:S13]  /*f1b0*/  LOP3.LUT P0, RZ, R23, 0x200, RZ, 0xc0, !PT ;  /* 0x0000020017ff7812 */ /* 0x000fda000780c0ff */
[----:B------:R-:W-:Y:S05]  /*f1c0*/  @!P0 BRA `(.L_x_490) ;  /* 0x0000000000248947 */ /* 0x000fea0003800000 */
[----:B------:R-:W-:Y:S05]  /*f1d0*/  WARPSYNC.ALL ;  /* 0x0000000000007948 */ /* 0x000fea0003800000 */
[----:B------:R-:W2:Y:S08]  /*f1e0*/  S2UR UR5, SR_CgaCtaId ;  /* 0x00000000000579c3 */ /* 0x000eb00000008800 */
[----:B------:R-:W-:Y:S06]  /*f1f0*/  BAR.SYNC.DEFER_BLOCKING 0x5, 0x180 ;  /* 0x0146000000007b1d */ /* 0x000fec0000010000 */
[----:B------:R-:W-:-:S02]  /*f200*/  UMOV UR4, 0x400 ;  /* 0x0000040000047882 */ /* 0x000fc40000000000 */
[----:B--2---:R-:W-:-:S06]  /*f210*/  ULEA UR4, UR5, UR4, 0x18 ;  /* 0x0000000405047291 */ /* 0x004fcc000f8ec03f */
[----:B------:R-:W-:-:S05]  /*f220*/  IMAD.U32 R22, RZ, RZ, UR4 ;  /* 0x00000004ff167e24 */ /* 0x000fca000f8e00ff */
[----:B------:R4:W2:Y:S01]  /*f230*/  LDS.128 R16, [R22+0x228d0] ;  /* 0x0228d00016107984 */ /* 0x0008a20000000c00 */
[----:B------:R-:W-:Y:S06]  /*f240*/  BAR.ARV 0x4, 0x180 ;  /* 0x0106000000007b1d */ /* 0x000fec0000002000 */
[----:B------:R-:W-:Y:S05]  /*f250*/  BRA `(.L_x_491) ;  /* 0x0000000800d07947 */ /* 0x000fea0003800000 */
.L_x_490:
[----:B------:R-:W2:Y:S01]  /*f260*/  S2R R9, SR_TID.X ;  /* 0x0000000000097919 */ /* 0x000ea20000002100 */
[----:B------:R-:W-:Y:S01]  /*f270*/  UMOV UR4, 0xffffffff ;  /* 0xffffffff00047882 */ /* 0x000fe20000000000 */
[----:B--2---:R-:W-:-:S04]  /*f280*/  LOP3.LUT R9, R9, 0x1f, RZ, 0xc0, !PT ;  /* 0x0000001f09097812 */ /* 0x004fc800078ec0ff */
[----:B------:R-:W-:Y:S01]  /*f290*/  ISETP.NE.AND P0, PT, R9, 0x1f, PT ;  /* 0x0000001f0900780c */ /* 0x000fe20003f05270 */
[----:B------:R-:W-:-:S12]  /*f2a0*/  BRA.DIV UR4, `(.L_x_492) ;  /* 0x0000003e04147947 */ /* 0x000fd8000b800000 */
[----:B------:R-:W-:Y:S01]  /*f2b0*/  IMAD.IADD R7, R19, 0x1, R9 ;  /* 0x0000000113077824 */ /* 0x000fe200078e0209 */
[----:B------:R-:W-:-:S04]  /*f2c0*/  ULDC UR4, c[0x0][0xc3c] ;  /* 0x00030f0000047ab9 */ /* 0x000fc80000000800 */
[----:B------:R-:W-:-:S13]  /*f2d0*/  ISETP.GE.OR P1, PT, R7, UR4, !P0 ;  /* 0x0000000407007c0c */ /* 0x000fda000c726670 */
[----:B------:R-:W2:Y:S08]  /*f2e0*/  @!P1 LDC.64 R2, c[0x0][0xc80] ;  /* 0x00032000ff029b82 */ /* 0x000eb00000000a00 */
[----:B------:R-:W3:Y:S01]  /*f2f0*/  @!P1 LDC.64 R4, c[0x0][0xc78] ;  /* 0x00031e00ff049b82 */ /* 0x000ee20000000a00 */
[----:B--2---:R-:W-:-:S05]  /*f300*/  @!P1 IMAD.WIDE R2, R7, 0x4, R2 ;  /* 0x0000000407029825 */ /* 0x004fca00078e0202 */
[----:B------:R3:W2:Y:S02]  /*f310*/  @!P1 LDG.E R6, desc[UR50][R2.64] ;  /* 0x0000003202069981 */ /* 0x0006a4000c1e1900 */
[----:B---3--:R-:W-:-:S05]  /*f320*/  @!P1 IMAD.WIDE R2, R7, 0x4, R4 ;  /* 0x0000000407029825 */ /* 0x008fca00078e0204 */
[----:B------:R-:W3:Y:S01]  /*f330*/  @!P1 LDG.E R5, desc[UR50][R2.64] ;  /* 0x0000003202059981 */ /* 0x000ee2000c1e1900 */
[----:B------:R-:W-:Y:S01]  /*f340*/  IMAD.MOV.U32 R7, RZ, RZ, RZ ;  /* 0x000000ffff077224 */ /* 0x000fe200078e00ff */
[C---:B------:R-:W-:Y:S01]  /*f350*/  ISETP.GE.U32.AND P2, PT, R9.reuse, 0x2, PT ;  /* 0x000000020900780c */ /* 0x040fe20003f46070 */
[----:B------:R-:W-:Y:S01]  /*f360*/  IMAD.MOV.U32 R4, RZ, RZ, RZ ;  /* 0x000000ffff047224 */ /* 0x000fe200078e00ff */
[C---:B------:R-:W-:Y:S01]  /*f370*/  ISETP.GE.U32.AND P3, PT, R9.reuse, 0x4, PT ;  /* 0x000000040900780c */ /* 0x040fe20003f66070 */
[----:B------:R-:W-:Y:S01]  /*f380*/  SHFL.IDX PT, R0, R16, RZ, 0x1f ;  /* 0x00001fff10007589 */ /* 0x000fe200000e0000 */
[C---:B------:R-:W-:Y:S02]  /*f390*/  ISETP.GE.U32.AND P4, PT, R9.reuse, 0x8, PT ;  /* 0x000000080900780c */ /* 0x040fe40003f86070 */
[----:B------:R-:W-:Y:S01]  /*f3a0*/  ISETP.GE.U32.AND P5, PT, R9, 0x10, PT ;  /* 0x000000100900780c */ /* 0x000fe20003fa6070 */
[----:B------:R-:W-:Y:S01]  /*f3b0*/  SHFL.IDX PT, R8, R16, 0x1, 0x1f ;  /* 0x00201f0010087f89 */ /* 0x000fe200000e0000 */
[----:B--2---:R-:W-:-:S02]  /*f3c0*/  @!P1 IMAD.MOV.U32 R7, RZ, RZ, R6 ;  /* 0x000000ffff079224 */ /* 0x004fc400078e0006 */
[----:B------:R-:W-:Y:S02]  /*f3d0*/  IMAD.MOV.U32 R6, RZ, RZ, RZ ;  /* 0x000000ffff067224 */ /* 0x000fe400078e00ff */
[----:B---3--:R-:W-:Y:S01]  /*f3e0*/  @!P1 IMAD.MOV.U32 R4, RZ, RZ, R5 ;  /* 0x000000ffff049224 */ /* 0x008fe200078e0005 */
[----:B------:R-:W-:-:S03]  /*f3f0*/  ISETP.NE.AND P1, PT, R9, RZ, PT ;  /* 0x000000ff0900720c */ /* 0x000fc60003f25270 */
[----:B------:R-:W-:-:S05]  /*f400*/  IMAD R13, R4, R7, RZ ;  /* 0x00000007040d7224 */ /* 0x000fca00078e02ff */
[----:B------:R-:W2:Y:S02]  /*f410*/  SHFL.UP PT, R14, R13, 0x1, RZ ;  /* 0x042000000d0e7989 */ /* 0x000ea400000e00ff */
[----:B--2---:R-:W-:-:S05]  /*f420*/  SEL R14, R14, RZ, P1 ;  /* 0x000000ff0e0e7207 */ /* 0x004fca0000800000 */
[----:B------:R-:W-:-:S05]  /*f430*/  IMAD.IADD R5, R13, 0x1, R14 ;  /* 0x000000010d057824 */ /* 0x000fca00078e020e */
        /* <DEDUP_REMOVED lines=12> */
[----:B------:R2:W3:Y:S02]  /*f500*/  SHFL.IDX PT, R14, R2, 0x1f, 0x1f ;  /* 0x03e01f00020e7f89 */ /* 0x0004e400000e0000 */
.L_x_606:
[----:B------:R-:W-:Y:S02]  /*f510*/  ULDC UR4, c[0x0][0xc38] ;  /* 0x00030e0000047ab9 */ /* 0x000fe40000000800 */
[----:B------:R-:W-:-:S04]  /*f520*/  IMAD.U32 R5, RZ, RZ, UR4 ;  /* 0x00000004ff057e24 */ /* 0x000fc8000f8e00ff */
[----:B---3--:R-:W-:-:S04]  /*f530*/  IMAD R14, R14, R5, RZ ;  /* 0x000000050e0e7224 */ /* 0x008fc800078e02ff */
[----:B------:R-:W-:-:S05]  /*f540*/  IMAD.IADD R9, R8, 0x1, R14 ;  /* 0x0000000108097824 */ /* 0x000fca00078e020e */
[----:B------:R-:W-:-:S13]  /*f550*/  ISETP.GT.AND P6, PT, R9, R0, PT ;  /* 0x000000000900720c */ /* 0x000fda0003fc4270 */
[----:B------:R-:W-:Y:S05]  /*f560*/  @P6 BRA `(.L_x_493) ;  /* 0x0000000000a46947 */ /* 0x000fea0003800000 */
.L_x_496:
[----:B--2---:R-:W2:Y:S01]  /*f570*/  LDC R2, c[0x0][0xc3c] ;  /* 0x00030f00ff027b82 */ /* 0x004ea20000000800 */
[----:B------:R-:W-:-:S05]  /*f580*/  VIADD R19, R19, 0x1f ;  /* 0x0000001f13137836 */ /* 0x000fca0000000000 */
[----:B--2---:R-:W-:-:S13]  /*f590*/  ISETP.GE.AND P6, PT, R19, R2, PT ;  /* 0x000000021300720c */ /* 0x004fda0003fc6270 */
[----:B------:R-:W-:Y:S05]  /*f5a0*/  @P6 BRA `(.L_x_494) ;  /* 0x0000000400b86947 */ /* 0x000fea0003800000 */
[----:B------:R-:W2:Y:S01]  /*f5b0*/  S2R R3, SR_TID.X ;  /* 0x0000000000037919 */ /* 0x000ea20000002100 */
[----:B------:R-:W-:Y:S01]  /*f5c0*/  IMAD.MOV.U32 R7, RZ, RZ, RZ ;  /* 0x000000ffff077224 */ /* 0x000fe200078e00ff */
[----:B--2---:R-:W-:-:S05]  /*f5d0*/  LOP3.LUT R3, R3, 0x1f, RZ, 0xc0, !PT ;  /* 0x0000001f03037812 */ /* 0x004fca00078ec0ff */
[----:B------:R-:W-:-:S05]  /*f5e0*/  IMAD.IADD R11, R19, 0x1, R3 ;  /* 0x00000001130b7824 */ /* 0x000fca00078e0203 */
[----:B------:R-:W-:-:S13]  /*f5f0*/  ISETP.GE.OR P6, PT, R11, R2, !P0 ;  /* 0x000000020b00720c */ /* 0x000fda00047c6670 */
[----:B------:R-:W2:Y:S08]  /*f600*/  @!P6 LDC.64 R2, c[0x0][0xc80] ;  /* 0x00032000ff02eb82 */ /* 0x000eb00000000a00 */
[----:B------:R-:W3:Y:S01]  /*f610*/  @!P6 LDC.64 R4, c[0x0][0xc78] ;  /* 0x00031e00ff04eb82 */ /* 0x000ee20000000a00 */
[----:B--2---:R-:W-:-:S05]  /*f620*/  @!P6 IMAD.WIDE R2, R11, 0x4, R2 ;  /* 0x000000040b02e825 */ /* 0x004fca00078e0202 */
[----:B------:R3:W2:Y:S02]  /*f630*/  @!P6 LDG.E R7, desc[UR50][R2.64] ;  /* 0x000000320207e981 */ /* 0x0006a4000c1e1900 */
[----:B---3--:R-:W-:-:S04]  /*f640*/  @!P6 IMAD.WIDE R2, R11, 0x4, R4 ;  /* 0x000000040b02e825 */ /* 0x008fc800078e0204 */
[----:B------:R-:W-:-:S06]  /*f650*/  IMAD.MOV.U32 R4, RZ, RZ, RZ ;  /* 0x000000ffff047224 */ /* 0x000fcc00078e00ff */
[----:B------:R-:W2:Y:S01]  /*f660*/  @!P6 LDG.E R4, desc[UR50][R2.64] ;  /* 0x000000320204e981 */ /* 0x000ea2000c1e1900 */
[----:B------:R-:W-:Y:S01]  /*f670*/  UMOV UR4, 0xffffffff ;  /* 0xffffffff00047882 */ /* 0x000fe20000000000 */
[----:B--2---:R-:W-:Y:S02]  /*f680*/  IMAD R13, R4, R7, RZ ;  /* 0x00000007040d7224 */ /* 0x004fe400078e02ff */
[----:B------:R-:W-:Y:S05]  /*f690*/  BRA.DIV UR4, `(.L_x_495) ;  /* 0x0000003e04547947 */ /* 0x000fea000b800000 */
        /* <DEDUP_REMOVED lines=16> */
.L_x_614:
[----:B------:R-:W-:Y:S02]  /*f7a0*/  ULDC UR4, c[0x0][0xc38] ;  /* 0x00030e0000047ab9 */ /* 0x000fe40000000800 */
[----:B------:R-:W-:-:S04]  /*f7b0*/  IMAD.U32 R5, RZ, RZ, UR4 ;  /* 0x00000004ff057e24 */ /* 0x000fc8000f8e00ff */
[----:B---3--:R-:W-:-:S04]  /*f7c0*/  IMAD R14, R14, R5, RZ ;  /* 0x000000050e0e7224 */ /* 0x008fc800078e02ff */
[----:B------:R-:W-:-:S05]  /*f7d0*/  IMAD.IADD R9, R14, 0x1, R9 ;  /* 0x000000010e097824 */ /* 0x000fca00078e0209 */
[----:B------:R-:W-:-:S13]  /*f7e0*/  ISETP.GT.AND P6, PT, R9, R0, PT ;  /* 0x000000000900720c */ /* 0x000fda0003fc4270 */
[----:B------:R-:W-:Y:S05]  /*f7f0*/  @!P6 BRA `(.L_x_496) ;  /* 0xfffffffc005ce947 */ /* 0x000fea000383ffff */
.L_x_493:
[----:B------:R-:W-:Y:S01]  /*f800*/  IMAD.IADD R9, R9, 0x1, -R14 ;  /* 0x0000000109097824 */ /* 0x000fe200078e0a0e */
[----:B------:R-:W-:-:S03]  /*f810*/  UMOV UR4, 0xffffffff ;  /* 0xffffffff00047882 */ /* 0x000fc60000000000 */
[----:B------:R-:W-:-:S05]  /*f820*/  IMAD R3, R2, R5, R9 ;  /* 0x0000000502037224 */ /* 0x000fca00078e0209 */
[----:B------:R-:W-:Y:S01]  /*f830*/  ISETP.GT.AND P6, PT, R3, R0, PT ;  /* 0x000000000300720c */ /* 0x000fe20003fc4270 */
[----:B------:R-:W-:-:S12]  /*f840*/  BRA.DIV UR4, `(.L_x_497) ;  /* 0x0000003e04a07947 */ /* 0x000fd8000b800000 */
[----:B------:R-:W-:-:S04]  /*f850*/  VOTE.ANY R3, PT, !P6 ;  /* 0x0000000000037806 */ /* 0x000fc800070e0100 */
[----:B------:R-:W3:Y:S02]  /*f860*/  POPC R8, R3 ;  /* 0x0000000300087309 */ /* 0x000ee40000000000 */
[----:B---3--:R3:W4:Y:S04]  /*f870*/  SHFL.IDX PT, R7, R7, R8, 0x1f ;  /* 0x00001f0807077589 */ /* 0x00872800000e0000 */
[----:B------:R3:W0:Y:S02]  /*f880*/  SHFL.IDX PT, R4, R4, R8, 0x1f ;  /* 0x00001f0804047589 */ /* 0x00062400000e0000 */
.L_x_619:
[----:B------:R-:W-:-:S13]  /*f890*/  ISETP.NE.AND P0, PT, R3, RZ, PT ;  /* 0x000000ff0300720c */ /* 0x000fda0003f05270 */
[----:B------:R-:W-:Y:S05]  /*f8a0*/  @!P0 BRA `(.L_x_498) ;  /* 0x0000000000108947 */ /* 0x000fea0003800000 */
[----:B------:R-:W-:Y:S01]  /*f8b0*/  UMOV UR4, 0xffffffff ;  /* 0xffffffff00047882 */ /* 0x000fe20000000000 */
[----:B------:R-:W-:Y:S02]  /*f8c0*/  VIADD R12, R8, 0xffffffff ;  /* 0xffffffff080c7836 */ /* 0x000fe40000000000 */
[----:B------:R-:W-:Y:S05]  /*f8d0*/  BRA.DIV UR4, `(.L_x_499) ;  /* 0x0000003e04d87947 */ /* 0x000fea000b800000 */
[----:B------:R0:W0:Y:S02]  /*f8e0*/  SHFL.IDX PT, R6, R2, R12, 0x1f ;  /* 0x00001f0c02067589 */ /* 0x00002400000e0000 */
.L_x_498:
[----:B01--4-:R-:W-:Y:S01]  /*f8f0*/  IABS R10, R7 ;  /* 0x00000007000a7213 */ /* 0x013fe20000000000 */
[----:B------:R-:W-:Y:S01]  /*f900*/  IMAD R16, R6, R5, R9 ;  /* 0x0000000506107224 */ /* 0x000fe200078e0209 */
[----:B------:R-:W-:Y:S01]  /*f910*/  IABS R5, R4 ;  /* 0x0000000400057213 */ /* 0x000fe20000000000 */
[----:B------:R-:W-:Y:S01]  /*f920*/  IMAD.IADD R19, R8, 0x1, R19 ;  /* 0x0000000108137824 */ /* 0x000fe200078e0213 */
[----:B------:R-:W0:Y:S01]  /*f930*/  I2F.RP R11, R10 ;  /* 0x0000000a000b7306 */ /* 0x000e220000209400 */
[----:B------:R-:W-:-:S07]  /*f940*/  IMAD.IADD R0, R0, 0x1, -R16 ;  /* 0x0000000100007824 */ /* 0x000fce00078e0a10 */
[----:B------:R-:W1:Y:S08]  /*f950*/  I2F.RP R12, R5 ;  /* 0x00000005000c7306 */ /* 0x000e700000209400 */
[----:B0-----:R-:W2:Y:S08]  /*f960*/  MUFU.RCP R11, R11 ;  /* 0x0000000b000b7308 */ /* 0x001eb00000001000 */
[----:B-1----:R-:W-:Y:S01]  /*f970*/  MUFU.RCP R12, R12 ;  /* 0x0000000c000c7308 */ /* 0x002fe20000001000 */
[----:B--2---:R-:W-:-:S07]  /*f980*/  VIADD R2, R11, 0xffffffe ;  /* 0x0ffffffe0b027836 */ /* 0x004fce0000000000 */
[----:B------:R0:W1:Y:S02]  /*f990*/  F2I.FTZ.U32.TRUNC.NTZ R3, R2 ;  /* 0x0000000200037305 */ /* 0x000064000021f000 */
[----:B0-----:R-:W-:Y:S02]  /*f9a0*/  IMAD.MOV.U32 R2, RZ, RZ, RZ ;  /* 0x000000ffff027224 */ /* 0x001fe400078e00ff */
[----:B-1----:R-:W-:-:S04]  /*f9b0*/  IMAD.MOV R9, RZ, RZ, -R3 ;  /* 0x000000ffff097224 */ /* 0x002fc800078e0a03 */
[----:B------:R-:W-:-:S04]  /*f9c0*/  IMAD R9, R9, R10, RZ ;  /* 0x0000000a09097224 */ /* 0x000fc800078e02ff */
[----:B------:R-:W-:Y:S01]  /*f9d0*/  IMAD.HI.U32 R3, R3, R9, R2 ;  /* 0x0000000903037227 */ /* 0x000fe200078e0002 */
[----:B------:R-:W-:Y:S02]  /*f9e0*/  IABS R2, R7 ;  /* 0x0000000700027213 */ /* 0x000fe40000000000 */
[----:B------:R-:W-:-:S03]  /*f9f0*/  IABS R9, R0 ;  /* 0x0000000000097213 */ /* 0x000fc60000000000 */
[----:B------:R-:W-:Y:S02]  /*fa00*/  IMAD.MOV R2, RZ, RZ, -R2 ;  /* 0x000000ffff027224 */ /* 0x000fe400078e0a02 */
[----:B------:R-:W-:-:S04]  /*fa10*/  IMAD.HI.U32 R6, R3, R9, RZ ;  /* 0x0000000903067227 */ /* 0x000fc800078e00ff */
[----:B------:R-:W-:Y:S02]  /*fa20*/  VIADD R3, R12, 0xffffffe ;  /* 0x0ffffffe0c037836 */ /* 0x000fe40000000000 */
[----:B------:R-:W-:-:S04]  /*fa30*/  IMAD R9, R6, R2, R9 ;  /* 0x0000000206097224 */ /* 0x000fc800078e0209 */
[----:B------:R-:W0:Y:S01]  /*fa40*/  F2I.FTZ.U32.TRUNC.NTZ R3, R3 ;  /* 0x0000000300037305 */ /* 0x000e22000021f000 */
[----:B------:R-:W-:-:S13]  /*fa50*/  ISETP.GT.U32.AND P1, PT, R10, R9, PT ;  /* 0x000000090a00720c */ /* 0x000fda0003f24070 */
[----:B------:R-:W-:Y:S02]  /*fa60*/  @!P1 IMAD.IADD R9, R9, 0x1, -R10 ;  /* 0x0000000109099824 */ /* 0x000fe400078e0a0a */
[----:B0-----:R-:W-:Y:S02]  /*fa70*/  IMAD.MOV R2, RZ, RZ, -R3 ;  /* 0x000000ffff027224 */ /* 0x001fe400078e0a03 */
[----:B------:R-:W-:Y:S01]  /*fa80*/  @!P1 VIADD R6, R6, 0x1 ;  /* 0x0000000106069836 */ /* 0x000fe20000000000 */
[----:B------:R-:W-:Y:S01]  /*fa90*/  ISETP.GE.U32.AND P0, PT, R9, R10, PT ;  /* 0x0000000a0900720c */ /* 0x000fe20003f06070 */
[----:B------:R-:W-:Y:S01]  /*faa0*/  IMAD R9, R2, R5, RZ ;  /* 0x0000000502097224 */ /* 0x000fe200078e02ff */
[----:B------:R-:W-:Y:S01]  /*fab0*/  ISETP.NE.AND P1, PT, R7, RZ, PT ;  /* 0x000000ff0700720c */ /* 0x000fe20003f25270 */
[----:B------:R-:W-:-:S04]  /*fac0*/  IMAD.MOV.U32 R2, RZ, RZ, RZ ;  /* 0x000000ffff027224 */ /* 0x000fc800078e00ff */
[----:B------:R-:W-:Y:S01]  /*fad0*/  IMAD.HI.U32 R9, R3, R9, R2 ;  /* 0x0000000903097227 */ /* 0x000fe200078e0002 */
[----:B------:R-:W-:Y:S02]  /*fae0*/  LOP3.LUT R2, R0, R7, RZ, 0x3c, !PT ;  /* 0x0000000700027212 */ /* 0x000fe400078e3cff */
[----:B------:R-:W-:Y:S02]  /*faf0*/  IABS R3, R4 ;  /* 0x0000000400037213 */ /* 0x000fe40000000000 */
[----:B------:R-:W-:Y:S01]  /*fb00*/  ISETP.GE.AND P2, PT, R2, RZ, PT ;  /* 0x000000ff0200720c */ /* 0x000fe20003f46270 */
[----:B------:R-:W-:Y:S02]  /*fb10*/  @P0 VIADD R6, R6, 0x1 ;  /* 0x0000000106060836 */ /* 0x000fe40000000000 */
[----:B------:R-:W-:-:S10]  /*fb20*/  IMAD.MOV R3, RZ, RZ, -R3 ;  /* 0x000000ffff037224 */ /* 0x000fd400078e0a03 */
[----:B------:R-:W-:Y:S01]  /*fb30*/  @!P2 IMAD.MOV R6, RZ, RZ, -R6 ;  /* 0x000000ffff06a224 */ /* 0x000fe200078e0a06 */
[----:B------:R-:W-:-:S04]  /*fb40*/  @!P1 LOP3.LUT R6, RZ, R7, RZ, 0x33, !PT ;  /* 0x00000007ff069212 */ /* 0x000fc800078e33ff */
[-C--:B------:R-:W-:Y:S01]  /*fb50*/  IABS R2, R6.reuse ;  /* 0x0000000600027213 */ /* 0x080fe20000000000 */
[----:B------:R-:W-:-:S04]  /*fb60*/  IMAD R7, R7, R6, RZ ;  /* 0x0000000607077224 */ /* 0x000fc800078e02ff */
        /* <DEDUP_REMOVED lines=13> */
[--C-:B------:R-:W-:Y:S02]  /*fc40*/  IMAD.MOV R3, RZ, RZ, -R9.reuse ;  /* 0x000000ffff037224 */ /* 0x100fe400078e0a09 */
[C---:B------:R-:W-:Y:S02]  /*fc50*/  IMAD R9, R4.reuse, 0x1000000, R9 ;  /* 0x0100000004097824 */ /* 0x040fe400078e0209 */
[----:B------:R-:W-:-:S04]  /*fc60*/  IMAD R18, R4, R3, R6 ;  /* 0x0000000304127224 */ /* 0x000fc800078e0206 */
[----:B------:R-:W-:Y:S01]  /*fc70*/  IMAD R18, R18, 0x10000, R9 ;  /* 0x0001000012127824 */ /* 0x000fe200078e0209 */
[----:B------:R-:W-:Y:S06]  /*fc80*/  BRA `(.L_x_500) ;  /* 0x00000000001c7947 */ /* 0x000fec0003800000 */
.L_x_494:
[----:B------:R-:W-:Y:S01]  /*fc90*/  UMOV UR4, URZ ;  /* 0x0000003f00047c82 */ /* 0x000fe20008000000 */
[----:B------:R-:W-:Y:S01]  /*fca0*/  UMOV UR5, URZ ;  /* 0x0000003f00057c82 */ /* 0x000fe20008000000 */
[----:B------:R-:W-:Y:S01]  /*fcb0*/  ULDC UR6, c[0x0][0xc3c] ;  /* 0x00030f0000067ab9 */ /* 0x000fe20000000800 */
[----:B------:R-:W-:Y:S02]  /*fcc0*/  IMAD.MOV.U32 R16, RZ, RZ, R0 ;  /* 0x000000ffff107224 */ /* 0x000fe400078e0000 */
[----:B------:R-:W-:Y:S02]  /*fcd0*/  IMAD.U32 R17, RZ, RZ, UR4 ;  /* 0x00000004ff117e24 */ /* 0x000fe4000f8e00ff */
[----:B------:R-:W-:Y:S02]  /*fce0*/  IMAD.U32 R18, RZ, RZ, UR5 ;  /* 0x00000005ff127e24 */ /* 0x000fe4000f8e00ff */
[----:B------:R-:W-:-:S07]  /*fcf0*/  IMAD.U32 R19, RZ, RZ, UR6 ;  /* 0x00000006ff137e24 */ /* 0x000fce000f8e00ff */
.L_x_500:
[----:B------:R-:W2:Y:S01]  /*fd00*/  S2R R0, SR_TID.X ;  /* 0x0000000000007919 */ /* 0x000ea20000002100 */
[----:B------:R-:W-:Y:S05]  /*fd10*/  WARPSYNC.ALL ;  /* 0x0000000000007948 */ /* 0x000fea0003800000 */
[----:B------:R-:W-:Y:S01]  /*fd20*/  BAR.SYNC.DEFER_BLOCKING 0x4, 0x180 ;  /* 0x0106000000007b1d */ /* 0x000fe20000010000 */
[----:B--2---:R-:W-:-:S04]  /*fd30*/  LOP3.LUT R0, R0, 0x1f, RZ, 0xc0, !PT ;  /* 0x0000001f00007812 */ /* 0x004fc800078ec0ff */
[----:B------:R-:W-:-:S13]  /*fd40*/  ISETP.NE.AND P0, PT, R0, RZ, PT ;  /* 0x000000ff0000720c */ /* 0x000fda0003f05270 */
[----:B------:R-:W2:Y:S01]  /*fd50*/  @!P0 S2R R3, SR_CgaCtaId ;  /* 0x0000000000038919 */ /* 0x000ea20000008800 */
[----:B------:R-:W-:-:S04]  /*fd60*/  @!P0 MOV R0, 0x400 ;  /* 0x0000040000008802 */ /* 0x000fc80000000f00 */
[----:B--2---:R-:W-:-:S05]  /*fd70*/  @!P0 LEA R22, R3, R0, 0x18 ;  /* 0x0000000003168211 */ /* 0x004fca00078ec0ff */
[----:B------:R2:W-:Y:S01]  /*fd80*/  @!P0 STS.128 [R22+0x228d0], R16 ;  /* 0x0228d01016008388 */ /* 0x0005e20000000c00 */
[----:B------:R-:W-:Y:S06]  /*fd90*/  BAR.ARV 0x5, 0x180 ;  /* 0x0146000000007b1d */ /* 0x000fec0000002000 */
.L_x_491:
[----:B------:R-:W-:Y:S02]  /*fda0*/  ULDC UR4, c[0x0][0xc3c] ;  /* 0x00030f0000047ab9 */ /* 0x000fe40000000800 */
[----:B--2---:R-:W-:-:S13]  /*fdb0*/  ISETP.GE.AND P0, PT, R19, UR4, PT ;  /* 0x0000000413007c0c */ /* 0x004fda000bf06270 */
[----:B------:R-:W-:Y:S05]  /*fdc0*/  @!P0 BRA `(.L_x_501) ;  /* 0xffffffb800108947 */ /* 0x000fea000383ffff */
[----:B------:R-:W-:Y:S05]  /*fdd0*/  BSYNC B8 ;  /* 0x0000000000087941 */ /* 0x000fea0003800000 */
.L_x_440:
[----:B------:R-:W2:Y:S01]  /*fde0*/  LDL.LU R0, [R1+0x24] ;  /* 0x0000240001007983 */ /* 0x000ea20000300800 */
[----:B------:R-:W-:Y:S01]  /*fdf0*/  BSSY B0, `(.L_x_502) ;  /* 0x000000b000007945 */ /* 0x000fe20003800000 */
[----:B------:R-:W5:Y:S01]  /*fe00*/  S2R R5, SR_CgaCtaId ;  /* 0x0000000000057919 */ /* 0x000f620000008800 */
[----:B--2---:R-:W-:-:S05]  /*fe10*/  VIADD R0, R0, 0x1 ;  /* 0x0000000100007836 */ /* 0x004fca0000000000 */
[----:B-1----:R-:W-:-:S04]  /*fe20*/  LEA.HI R2, R0, R0, RZ, 0x1 ;  /* 0x0000000000027211 */ /* 0x002fc800078f08ff */
[----:B------:R-:W-:Y:S02]  /*fe30*/  LOP3.LUT R3, R2, 0xfffffffe, RZ, 0xc0, !PT ;  /* 0xfffffffe02037812 */ /* 0x000fe400078ec0ff */
[----:B------:R-:W-:-:S03]  /*fe40*/  MOV R2, 0x400 ;  /* 0x0000040000027802 */ /* 0x000fc60000000f00 */
[----:B------:R-:W-:Y:S01]  /*fe50*/  IMAD.IADD R0, R0, 0x1, -R3 ;  /* 0x0000000100007824 */ /* 0x000fe200078e0a03 */
[----:B-----5:R-:W-:-:S04]  /*fe60*/  LEA R7, R5, R2, 0x18 ;  /* 0x0000000205077211 */ /* 0x020fc800078ec0ff */
[----:B------:R-:W-:-:S04]  /*fe70*/  SHF.L.U32 R0, R0, 0x1f, RZ ;  /* 0x0000001f00007819 */ /* 0x000fc800000006ff */
[----:B------:R-:W1:Y:S02]  /*fe80*/  SYNCS.PHASECHK.TRANS64.TRYWAIT P0, [R7+URZ+0x22820], R0 ;  /* 0x02282000070075a7 */ /* 0x000e64000800017f */
[----:B-1----:R-:W-:Y:S05]  /*fe90*/  @!P0 BRA `(.L_x_503) ;  /* 0x0000003800908947 */ /* 0x002fea0003800000 */
.L_x_622:
[----:B------:R-:W-:Y:S05]  /*fea0*/  BSYNC B0 ;  /* 0x0000000000007941 */ /* 0x000fea0003800000 */
.L_x_502:
[----:B------:R-:W-:-:S03]  /*feb0*/  UMOV UR4, 0xffffffff ;  /* 0xffffffff00047882 */ /* 0x000fc60000000000 */
[----:B------:R-:W-:Y:S05]  /*fec0*/  BRA.DIV UR4, `(.L_x_504) ;  /* 0x0000003a04987947 */ /* 0x000fea000b800000 */
[----:B-1----:R-:W1:Y:S02]  /*fed0*/  S2R R0, SR_TID.X ;  /* 0x0000000000007919 */ /* 0x002e640000002100 */
[----:B-1----:R-:W-:-:S04]  /*fee0*/  SHF.R.U32.HI R0, RZ, 0x5, R0 ;  /* 0x00000005ff007819 */ /* 0x002fc80000011600 */
[----:B------:R-:W-:-:S05]  /*fef0*/  LOP3.LUT R0, R0, 0x3, RZ, 0xc0, !PT ;  /* 0x0000000300007812 */ /* 0x000fca00078ec0ff */
[----:B------:R1:W2:Y:S02]  /*ff00*/  SHFL.IDX PT, R14, R0, RZ, 0x1f ;  /* 0x00001fff000e7589 */ /* 0x0002a400000e0000 */
.L_x_625:
[----:B--2---:R-:W-:Y:S01]  /*ff10*/  ISETP.NE.AND P0, PT, R14, RZ, PT ;  /* 0x000000ff0e00720c */ /* 0x004fe20003f05270 */
[----:B------:R-:W-:-:S12]  /*ff20*/  BSSY B0, `(.L_x_505) ;  /* 0x0000024000007945 */ /* 0x000fd80003800000 */
[----:B------:R-:W-:Y:S05]  /*ff30*/  @P0 BRA `(.L_x_506) ;  /* 0x0000000000880947 */ /* 0x000fea0003800000 */
[----:B------:R-:W-:-:S03]  /*ff40*/  UMOV UR4, 0xffffffff ;  /* 0xffffffff00047882 */ /* 0x000fc60000000000 */
[----:B------:R-:W-:Y:S05]  /*ff50*/  BRA.DIV UR4, `(.L_x_507) ;  /* 0x0000003a04a87947 */ /* 0x000fea000b800000 */
[----:B------:R-:W-:-:S13]  /*ff60*/  ELECT P6, URZ, PT ;  /* 0x00000000003f782f */ /* 0x000fda00038c0000 */
.L_x_628:
[----:B------:R-:W-:Y:S05]  /*ff70*/  @!P6 BRA `(.L_x_506) ;  /* 0x000000000078e947 */ /* 0x000fea0003800000 */
[----:B------:R-:W-:-:S06]  /*ff80*/  ULOP3.LUT UR4, UR38, 0x2, URZ, 0xfc, !UPT ;  /* 0x0000000226047892 */ /* 0x000fcc000f8efc3f */
[----:B-1----:R-:W-:-:S05]  /*ff90*/  IMAD.U32 R0, RZ, RZ, UR4 ;  /* 0x00000004ff007e24 */ /* 0x002fca000f8e00ff */
[----:B------:R-:W-:-:S13]  /*ffa0*/  ISETP.NE.AND P0, PT, R0, 0x3, PT ;  /* 0x000000030000780c */ /* 0x000fda0003f05270 */
[----:B------:R-:W-:Y:S05]  /*ffb0*/  @!P0 BRA `(.L_x_508) ;  /* 0x0000000000048947 */ /* 0x000fea0003800000 */
[----:B------:R-:W-:Y:S01]  /*ffc0*/  BPT.TRAP 0x1 ;  /* 0x000000040000795c */ /* 0x000fe20000300000 */
.L_x_508:
[----:B------:R-:W-:Y:S01]  /*ffd0*/  IMAD R5, R24, 0x8, R7 ;  /* 0x0000000818057824 */ /* 0x000fe200078e0207 */
[----:B------:R-:W-:Y:S01]  /*ffe0*/  SHF.L.U32 R0, R26, 0x1f, RZ ;  /* 0x0000001f1a007819 */ /* 0x000fe200000006ff */
[----:B------:R-:W-:-:S03]  /*fff0*/  VIADD R24, R24, 0x1 ;  /* 0x0000000118187836 */ /* 0x000fc60000000000 */
[----:B------:R-:W1:Y:S02]  /*10000*/  SYNCS.PHASECHK.TRANS64.TRYWAIT P1, [R5+URZ+0x22840], R0 ;  /* 0x02284000050075a7 */ /* 0x000e64000802017f */
[----:B------:R-:W-:-:S04]  /*10010*/  ISETP.NE.AND P2, PT, R24, 0x2, PT ;  /* 0x000000021800780c */ /* 0x000fc80003f45270 */
[----:B------:R-:W-:Y:S01]  /*10020*/  SEL R3, RZ, 0x1, P2 ;  /* 0x00000001ff037807 */ /* 0x000fe20001000000 */
[----:B-1----:R-:W-:Y:S08]  /*10030*/  @!P1 BRA `(.L_x_509) ;  /* 0x0000003800909947 */ /* 0x002ff00003800000 */
.L_x_629:
[----:B------:R-:W-:Y:S02]  /*10040*/  SEL R24, R24, RZ, P2 ;  /* 0x000000ff18187207 */ /* 0x000fe40001000000 */
[----:B------:R-:W-:Y:S01]  /*10050*/  LOP3.LUT R2, R26, R3, RZ, 0x3c, !PT ;  /* 0x000000031a027212 */ /* 0x000fe200078e3cff */
[----:B------:R-:W-:Y:S06]  /*10060*/  @!P0 BRA `(.L_x_510) ;  /* 0x0000000000048947 */ /* 0x000fec0003800000 */
[----:B------:R-:W-:Y:S01]  /*10070*/  BPT.TRAP 0x1 ;  /* 0x000000040000795c */ /* 0x000fe20000300000 */
.L_x_510:
[----:B------:R-:W-:Y:S01]  /*10080*/  IMAD R3, R24, 0x8, R7 ;  /* 0x0000000818037824 */ /* 0x000fe200078e0207 */
[----:B------:R-:W-:-:S04]  /*10090*/  SHF.L.U32 R2, R2, 0x1f, RZ ;  /* 0x0000001f02027819 */ /* 0x000fc800000006ff */
[----:B------:R-:W2:Y:S02]  /*100a0*/  SYNCS.PHASECHK.TRANS64.TRYWAIT P1, [R3+URZ+0x22840], R2 ;  /* 0x02284002030075a7 */ /* 0x000ea4000802017f */
[----:B--2---:R-:W-:Y:S05]  /*100b0*/  @!P1 BRA `(.L_x_511) ;  /* 0x0000003800849947 */ /* 0x004fea0003800000 */
.L_x_630:
[----:B------:R-:W-:Y:S05]  /*100c0*/  @!P0 BRA `(.L_x_512) ;  /* 0x0000000000048947 */ /* 0x000fea0003800000 */
[----:B------:R-:W-:Y:S01]  /*100d0*/  BPT.TRAP 0x1 ;  /* 0x000000040000795c */ /* 0x000fe20000300000 */
.L_x_512:
[----:B------:R-:W5:Y:S02]  /*100e0*/  SYNCS.PHASECHK.TRANS64.TRYWAIT P1, [R5+URZ+0x22860], R0 ;  /* 0x02286000050075a7 */ /* 0x000f64000802017f */
[----:B-----5:R-:W-:Y:S05]  /*100f0*/  @!P1 BRA `(.L_x_513) ;  /* 0x0000003800889947 */ /* 0x020fea0003800000 */
.L_x_631:
[----:B------:R-:W-:Y:S05]  /*10100*/  @!P0 BRA `(.L_x_514) ;  /* 0x0000000000048947 */ /* 0x000fea0003800000 */
[----:B------:R-:W-:Y:S01]  /*10110*/  BPT.TRAP 0x1 ;  /* 0x000000040000795c */ /* 0x000fe20000300000 */
.L_x_514:
[----:B------:R0:W0:Y:S02]  /*10120*/  SYNCS.PHASECHK.TRANS64.TRYWAIT P0, [R3+URZ+0x22860], R2 ;  /* 0x02286002030075a7 */ /* 0x000024000800017f */
[----:B0-----:R-:W-:Y:S05]  /*10130*/  @!P0 NANOSLEEP.SYNCS 0x989680 ;  /* 0x009896800000895d */ /* 0x001fea0003900000 */
[----:B------:R-:W0:Y:S02]  /*10140*/  @!P0 SYNCS.PHASECHK.TRANS64 P0, [R3+URZ+0x22860], R2 ;  /* 0x02286002030085a7 */ /* 0x000e24000800007f */
[----:B0-----:R-:W-:Y:S05]  /*10150*/  @!P0 BRA `(.L_x_514) ;  /* 0xfffffffc00f08947 */ /* 0x001fea000383ffff */
.L_x_506:
[----:B------:R-:W-:Y:S05]  /*10160*/  BSYNC B0 ;  /* 0x0000000000007941 */ /* 0x000fea0003800000 */
.L_x_505:
[----:B------:R-:W-:Y:S05]  /*10170*/  EXIT ;  /* 0x000000000000794d */ /* 0x000fea0003800000 */
.L_x_387:
[----:B0-----:R0:W1:Y:S02]  /*10180*/  SYNCS.PHASECHK.TRANS64.TRYWAIT P0, [R7+URZ+0x22800], R0 ;  /* 0x02280000070075a7 */ /* 0x001064000800017f */
[----:B-1----:R-:W-:Y:S05]  /*10190*/  @!P0 NANOSLEEP.SYNCS 0x989680 ;  /* 0x009896800000895d */ /* 0x002fea0003900000 */
[----:B------:R-:W1:Y:S02]  /*101a0*/  @!P0 SYNCS.PHASECHK.TRANS64 P0, [R7+URZ+0x22800], R0 ;  /* 0x02280000070085a7 */ /* 0x000e64000800007f */
[----:B-1----:R-:W-:Y:S05]  /*101b0*/  @!P0 BRA `(.L_x_387) ;  /* 0xfffffffc00f08947 */ /* 0x002fea000383ffff */
[----:B------:R-:W-:Y:S05]  /*101c0*/  BRA `(.L_x_515) ;  /* 0xffffff1c00247947 */ /* 0x000fea000383ffff */
.L_x_391:
[----:B-1----:R-:W-:-:S04]  /*101d0*/  IMAD.U32 R0, RZ, RZ, UR22 ;  /* 0x00000016ff007e24 */ /* 0x002fc8000f8e00ff */
[----:B------:R1:W2:Y:S03]  /*101e0*/  SYNCS.PHASECHK.TRANS64.TRYWAIT P1, [R0+URZ+0x22830], R9 ;  /* 0x02283009000075a7 */ /* 0x0002a6000802017f */
[----:B--2---:R-:W-:Y:S05]  /*101f0*/  @!P1 NANOSLEEP.SYNCS 0x989680 ;  /* 0x009896800000995d */ /* 0x004fea0003900000 */
[----:B------:R-:W2:Y:S02]  /*10200*/  @!P1 SYNCS.PHASECHK.TRANS64 P1, [R0+URZ+0x22830], R9 ;  /* 0x02283009000095a7 */ /* 0x000ea4000802007f */
[----:B--2---:R-:W-:Y:S05]  /*10210*/  @!P1 BRA `(.L_x_391) ;  /* 0xfffffffc00ec9947 */ /* 0x004fea000383ffff */
[----:B------:R-:W-:Y:S05]  /*10220*/  BRA `(.L_x_390) ;  /* 0xffffff1c004c7947 */ /* 0x000fea000383ffff */
.L_x_396:
[----:B---3--:R-:W-:-:S04]  /*10230*/  IMAD.U32 R10, RZ, RZ, UR22 ;  /* 0x00000016ff0a7e24 */ /* 0x008fc8000f8e00ff */
[----:B------:R3:W4:Y:S03]  /*10240*/  SYNCS.PHASECHK.TRANS64.TRYWAIT P1, [R10+URZ+0x22850], R9 ;  /* 0x022850090a0075a7 */ /* 0x000726000802017f */
[----:B----4-:R-:W-:Y:S05]  /*10250*/  @!P1 NANOSLEEP.SYNCS 0x989680 ;  /* 0x009896800000995d */ /* 0x010fea0003900000 */
[----:B------:R-:W4:Y:S02]  /*10260*/  @!P1 SYNCS.PHASECHK.TRANS64 P1, [R10+URZ+0x22850], R9 ;  /* 0x022850090a0095a7 */ /* 0x000f24000802007f */
[----:B----4-:R-:W-:Y:S05]  /*10270*/  @!P1 BRA `(.L_x_396) ;  /* 0xfffffffc00ec9947 */ /* 0x010fea000383ffff */
[----:B------:R-:W-:Y:S05]  /*10280*/  BRA `(.L_x_395) ;  /* 0xffffff3000c07947 */ /* 0x000fea000383ffff */
.L_x_402:
[----:B-1----:R-:W-:-:S04]  /*10290*/  IMAD.U32 R0, RZ, RZ, UR25 ;  /* 0x00000019ff007e24 */ /* 0x002fc8000f8e00ff */
[----:B------:R1:W2:Y:S03]  /*102a0*/  SYNCS.PHASECHK.TRANS64.TRYWAIT P1, [R0+URZ+0x22830], R7 ;  /* 0x02283007000075a7 */ /* 0x0002a6000802017f */
[----:B--2---:R-:W-:Y:S05]  /*102b0*/  @!P1 NANOSLEEP.SYNCS 0x989680 ;  /* 0x009896800000995d */ /* 0x004fea0003900000 */
[----:B------:R-:W2:Y:S02]  /*102c0*/  @!P1 SYNCS.PHASECHK.TRANS64 P1, [R0+URZ+0x22830], R7 ;  /* 0x02283007000095a7 */ /* 0x000ea4000802007f */
[----:B--2---:R-:W-:Y:S05]  /*102d0*/  @!P1 BRA `(.L_x_402) ;  /* 0xfffffffc00ec9947 */ /* 0x004fea000383ffff */
[----:B------:R-:W-:Y:S05]  /*102e0*/  BRA `(.L_x_401) ;  /* 0xffffff3400dc7947 */ /* 0x000fea000383ffff */
.L_x_407:
[----:B---3--:R-:W-:-:S04]  /*102f0*/  IMAD.U32 R8, RZ, RZ, UR25 ;  /* 0x00000019ff087e24 */ /* 0x008fc8000f8e00ff */
[----:B------:R3:W4:Y:S03]  /*10300*/  SYNCS.PHASECHK.TRANS64.TRYWAIT P1, [R8+URZ+0x22850], R7 ;  /* 0x02285007080075a7 */ /* 0x000726000802017f */
[----:B----4-:R-:W-:Y:S05]  /*10310*/  @!P1 NANOSLEEP.SYNCS 0x989680 ;  /* 0x009896800000995d */ /* 0x010fea0003900000 */
[----:B------:R-:W4:Y:S02]  /*10320*/  @!P1 SYNCS.PHASECHK.TRANS64 P1, [R8+URZ+0x22850], R7 ;  /* 0x02285007080095a7 */ /* 0x000f24000802007f */
[----:B----4-:R-:W-:Y:S05]  /*10330*/  @!P1 BRA `(.L_x_407) ;  /* 0xfffffffc00ec9947 */ /* 0x010fea000383ffff */
[----:B------:R-:W-:Y:S05]  /*10340*/  BRA `(.L_x_406) ;  /* 0xffffff4c00fc7947 */ /* 0x000fea000383ffff */
.L_x_454:
[----:B------:R-:W0:Y:S01]  /*10350*/  S2R R8, SR_TID.X ;  /* 0x0000000000087919 */ /* 0x000e220000002100 */
[----:B------:R-:W-:Y:S01]  /*10360*/  BSSY B0, `(.L_x_516) ;  /* 0x000000a000007945 */ /* 0x000fe20003800000 */
[----:B------:R-:W-:Y:S02]  /*10370*/  IMAD.MOV.U32 R12, RZ, RZ, RZ ;  /* 0x000000ffff0c7224 */ /* 0x000fe400078e00ff */
[----:B------:R-:W-:Y:S02]  /*10380*/  IMAD.MOV.U32 R11, RZ, RZ, 0x1f ;  /* 0x0000001fff0b7424 */ /* 0x000fe400078e00ff */
[----:B------:R-:W-:Y:S01]  /*10390*/  IMAD.MOV.U32 R15, RZ, RZ, -0x1 ;  /* 0xffffffffff0f7424 */ /* 0x000fe200078e00ff */
[----:B0-----:R-:W-:-:S04]  /*103a0*/  SHF.R.U32.HI R8, RZ, 0x5, R8 ;  /* 0x00000005ff087819 */ /* 0x001fc80000011608 */
[----:B------:R-:W-:-:S05]  /*103b0*/  LOP3.LUT R8, R8, 0x3, RZ, 0xc0, !PT ;  /* 0x0000000308087812 */ /* 0x000fca00078ec0ff */
[----:B------:R-:W-:-:S07]  /*103c0*/  IMAD.MOV.U32 R13, RZ, RZ, R8 ;  /* 0x000000ffff0d7224 */ /* 0x000fce00078e0008 */
[----:B-----5:R-:W-:Y:S05]  /*103d0*/  WARPSYNC.COLLECTIVE R15, `(.L_x_517) ;  /* 0x000000000f087348 */ /* 0x020fea0003c00000 */
[----:B------:R0:W1:Y:S02]  /*103e0*/  SHFL.IDX P6, R14, R13, R12, R11 ;  /* 0x0000000c0d0e7389 */ /* 0x00006400000c000b */
[----:B01---5:R-:W-:Y:S01]  /*103f0*/  ENDCOLLECTIVE ;  /* 0x000000000000791b */ /* 0x023fe20003800000 */
.L_x_517:
[----:B------:R-:W-:Y:S05]  /*10400*/  BSYNC B0 ;  /* 0x0000000000007941 */ /* 0x000fea0003800000 */
.L_x_516:
[----:B------:R-:W-:Y:S05]  /*10410*/  BRA `(.L_x_518) ;  /* 0xffffffc000707947 */ /* 0x000fea000383ffff */
.L_x_457:
[----:B0-----:R0:W1:Y:S02]  /*10420*/  SYNCS.PHASECHK.TRANS64.TRYWAIT P0, [R33+URZ+0x22840], R0 ;  /* 0x02284000210075a7 */ /* 0x001064000800017f */
[----:B-1----:R-:W-:Y:S05]  /*10430*/  @!P0 NANOSLEEP.SYNCS 0x989680 ;  /* 0x009896800000895d */ /* 0x002fea0003900000 */
[----:B------:R-:W1:Y:S02]  /*10440*/  @!P0 SYNCS.PHASECHK.TRANS64 P0, [R33+URZ+0x22840], R0 ;  /* 0x02284000210085a7 */ /* 0x000e64000800007f */
[----:B-1----:R-:W-:Y:S05]  /*10450*/  @!P0 BRA `(.L_x_457) ;  /* 0xfffffffc00f08947 */ /* 0x002fea000383ffff */
[----:B------:R-:W-:Y:S05]  /*10460*/  BRA `(.L_x_519) ;  /* 0xffffffc000987947 */ /* 0x000fea000383ffff */
.L_x_458:
[----:B------:R-:W-:Y:S01]  /*10470*/  BSSY B0, `(.L_x_520) ;  /* 0x0000008000007945 */ /* 0x000fe20003800000 */
[----:B------:R-:W-:Y:S02]  /*10480*/  IMAD.MOV.U32 R13, RZ, RZ, R4 ;  /* 0x000000ffff0d7224 */ /* 0x000fe400078e0004 */
[----:B------:R-:W-:Y:S02]  /*10490*/  IMAD.MOV.U32 R12, RZ, RZ, RZ ;  /* 0x000000ffff0c7224 */ /* 0x000fe400078e00ff */
[----:B------:R-:W-:Y:S02]  /*104a0*/  IMAD.MOV.U32 R11, RZ, RZ, 0x181f ;  /* 0x0000181fff0b7424 */ /* 0x000fe400078e00ff */
[----:B------:R-:W-:-:S07]  /*104b0*/  IMAD.MOV.U32 R15, RZ, RZ, -0x1 ;  /* 0xffffffffff0f7424 */ /* 0x000fce00078e00ff */
[----:B------:R-:W-:Y:S05]  /*104c0*/  WARPSYNC.COLLECTIVE R15, `(.L_x_521) ;  /* 0x000000000f087348 */ /* 0x000fea0003c00000 */
[----:B------:R0:W1:Y:S02]  /*104d0*/  SHFL.IDX P6, R14, R13, R12, R11 ;  /* 0x0000000c0d0e7389 */ /* 0x00006400000c000b */
[----:B01----:R-:W-:Y:S01]  /*104e0*/  ENDCOLLECTIVE ;  /* 0x000000000000791b */ /* 0x003fe20003800000 */
.L_x_521:
[----:B------:R-:W-:Y:S05]  /*104f0*/  BSYNC B0 ;  /* 0x0000000000007941 */ /* 0x000fea0003800000 */
.L_x_520:
[----:B------:R-:W-:Y:S02]  /*10500*/  IMAD.MOV.U32 R13, RZ, RZ, R0 ;  /* 0x000000ffff0d7224 */ /* 0x000fe400078e0000 */
[----:B------:R-:W-:Y:S02]  /*10510*/  IMAD.MOV.U32 R12, RZ, RZ, RZ ;  /* 0x000000ffff0c7224 */ /* 0x000fe400078e00ff */
[----:B------:R-:W-:Y:S02]  /*10520*/  IMAD.MOV.U32 R11, RZ, RZ, 0x181f ;  /* 0x0000181fff0b7424 */ /* 0x000fe400078e00ff */
[----:B------:R-:W-:Y:S02]  /*10530*/  IMAD.MOV.U32 R15, RZ, RZ, -0x1 ;  /* 0xffffffffff0f7424 */ /* 0x000fe400078e00ff */
[----:B------:R-:W-:Y:S02]  /*10540*/  IMAD.MOV.U32 R2, RZ, RZ, R14 ;  /* 0x000000ffff027224 */ /* 0x000fe400078e000e */
[----:B------:R-:W-:-:S07]  /*10550*/  @P0 IMAD R7, R5, 0x2, R22 ;  /* 0x0000000205070824 */ /* 0x000fce00078e0216 */
[----:B------:R-:W-:Y:S05]  /*10560*/  WARPSYNC.COLLECTIVE R15, `(.L_x_522) ;  /* 0x000000000f087348 */ /* 0x000fea0003c00000 */
[----:B------:R0:W1:Y:S02]  /*10570*/  SHFL.IDX P6, R14, R13, R12, R11 ;  /* 0x0000000c0d0e7389 */ /* 0x00006400000c000b */
[----:B01----:R-:W-:Y:S01]  /*10580*/  ENDCOLLECTIVE ;  /* 0x000000000000791b */ /* 0x003fe20003800000 */
.L_x_522:
[----:B------:R-:W-:Y:S02]  /*10590*/  IMAD.MOV.U32 R13, RZ, RZ, R4 ;  /* 0x000000ffff0d7224 */ /* 0x000fe400078e0004 */
[----:B------:R-:W-:Y:S02]  /*105a0*/  IMAD.MOV.U32 R12, RZ, RZ, 0x1 ;  /* 0x00000001ff0c7424 */ /* 0x000fe400078e00ff */
[----:B------:R-:W-:-:S07]  /*105b0*/  IMAD.MOV.U32 R3, RZ, RZ, R14 ;  /* 0x000000ffff037224 */ /* 0x000fce00078e000e */
[----:B------:R-:W-:Y:S05]  /*105c0*/  WARPSYNC.COLLECTIVE R15, `(.L_x_523) ;  /* 0x000000000f087348 */ /* 0x000fea0003c00000 */
[----:B------:R0:W1:Y:S02]  /*105d0*/  SHFL.IDX P6, R14, R13, R12, R11 ;  /* 0x0000000c0d0e7389 */ /* 0x00006400000c000b */
[----:B01----:R-:W-:Y:S01]  /*105e0*/  ENDCOLLECTIVE ;  /* 0x000000000000791b */ /* 0x003fe20003800000 */
.L_x_523:
[----:B------:R-:W-:-:S05]  /*105f0*/  @P0 LEA R3, P1, R8, R3, 0x1 ;  /* 0x0000000308030211 */ /* 0x000fca00078208ff */
[----:B------:R-:W-:-:S05]  /*10600*/  @P0 IMAD.X R2, RZ, RZ, R2, P1 ;  /* 0x000000ffff020224 */ /* 0x000fca00008e0602 */
[----:B------:R-:W-:Y:S01]  /*10610*/  @P0 LOP3.LUT R3, R3, R2, RZ, 0x3c, !PT ;  /* 0x0000000203030212 */ /* 0x000fe200078e3cff */
[----:B------:R-:W-:-:S03]  /*10620*/  IMAD.MOV.U32 R13, RZ, RZ, R0 ;  /* 0x000000ffff0d7224 */ /* 0x000fc600078e0000 */
[----:B------:R-:W-:-:S04]  /*10630*/  @P0 LOP3.LUT R2, R3, R2, RZ, 0x3c, !PT ;  /* 0x0000000203020212 */ /* 0x000fc800078e3cff */
[----:B------:R-:W-:-:S05]  /*10640*/  @P0 LOP3.LUT R3, R3, R2, RZ, 0x3c, !PT ;  /* 0x0000000203030212 */ /* 0x000fca00078e3cff */
[----:B------:R-:W-:Y:S01]  /*10650*/  @!PT LDS RZ, [RZ] ;  /* 0x00000000fffff984 */ /* 0x000fe20000000800 */
[----:B------:R-:W-:Y:S01]  /*10660*/  @!PT LDS RZ, [RZ] ;  /* 0x00000000fffff984 */ /* 0x000fe20000000800 */
[----:B------:R-:W-:Y:S01]  /*10670*/  @!PT LDS RZ, [RZ] ;  /* 0x00000000fffff984 */ /* 0x000fe20000000800 */
[----:B------:R0:W-:Y:S01]  /*10680*/  @P0 LDGSTS.E.BYPASS.LTC128B.128 [R7+0x1c400], desc[UR50][R2.64], !P2 ;  /* 0x1c40000002070fae */ /* 0x0001e2000d101d72 */
[----:B------:R-:W-:Y:S01]  /*10690*/  ISETP.GE.AND P0, PT, R32, 0x11, PT ;  /* 0x000000112000780c */ /* 0x000fe20003f06270 */
[----:B0-----:R-:W-:-:S12]  /*106a0*/  IMAD.MOV.U32 R2, RZ, RZ, R14 ;  /* 0x000000ffff027224 */ /* 0x001fd800078e000e */
[----:B------:R-:W-:Y:S05]  /*106b0*/  WARPSYNC.COLLECTIVE R15, `(.L_x_524) ;  /* 0x000000000f087348 */ /* 0x000fea0003c00000 */
[----:B------:R0:W1:Y:S02]  /*106c0*/  SHFL.IDX P6, R14, R13, R12, R11 ;  /* 0x0000000c0d0e7389 */ /* 0x00006400000c000b */
[----:B01----:R-:W-:Y:S01]  /*106d0*/  ENDCOLLECTIVE ;  /* 0x000000000000791b */ /* 0x003fe20003800000 */
.L_x_524:
[----:B------:R-:W-:Y:S02]  /*106e0*/  @P0 IMAD R7, R5, 0x2, R22 ;  /* 0x0000000205070824 */ /* 0x000fe400078e0216 */
[----:B------:R-:W-:Y:S02]  /*106f0*/  IMAD.MOV.U32 R13, RZ, RZ, R4 ;  /* 0x000000ffff0d7224 */ /* 0x000fe400078e0004 */
[----:B------:R-:W-:Y:S02]  /*10700*/  IMAD.MOV.U32 R12, RZ, RZ, 0x2 ;  /* 0x00000002ff0c7424 */ /* 0x000fe400078e00ff */
[----:B------:R-:W-:-:S07]  /*10710*/  IMAD.MOV.U32 R3, RZ, RZ, R14 ;  /* 0x000000ffff037224 */ /* 0x000fce00078e000e */
[----:B------:R-:W-:Y:S05]  /*10720*/  WARPSYNC.COLLECTIVE R15, `(.L_x_525) ;  /* 0x000000000f087348 */ /* 0x000fea0003c00000 */
[----:B------:R0:W1:Y:S02]  /*10730*/  SHFL.IDX P6, R14, R13, R12, R11 ;  /* 0x0000000c0d0e7389 */ /* 0x00006400000c000b */
[----:B01----:R-:W-:Y:S01]  /*10740*/  ENDCOLLECTIVE ;  /* 0x000000000000791b */ /* 0x003fe20003800000 */
.L_x_525:
        /* <DEDUP_REMOVED lines=15> */
.L_x_526:
[----:B------:R-:W-:Y:S02]  /*10840*/  @P0 IMAD R7, R5, 0x2, R22 ;  /* 0x0000000205070824 */ /* 0x000fe400078e0216 */
[----:B------:R-:W-:Y:S02]  /*10850*/  IMAD.MOV.U32 R13, RZ, RZ, R4 ;  /* 0x000000ffff0d7224 */ /* 0x000fe400078e0004 */
[----:B------:R-:W-:Y:S02]  /*10860*/  IMAD.MOV.U32 R12, RZ, RZ, 0x3 ;  /* 0x00000003ff0c7424 */ /* 0x000fe400078e00ff */
[----:B------:R-:W-:-:S07]  /*10870*/  IMAD.MOV.U32 R3, RZ, RZ, R14 ;  /* 0x000000ffff037224 */ /* 0x000fce00078e000e */
[----:B------:R-:W-:Y:S05]  /*10880*/  WARPSYNC.COLLECTIVE R15, `(.L_x_527) ;  /* 0x000000000f087348 */ /* 0x000fea0003c00000 */
[----:B------:R0:W1:Y:S02]  /*10890*/  SHFL.IDX P6, R14, R13, R12, R11 ;  /* 0x0000000c0d0e7389 */ /* 0x00006400000c000b */
[----:B01----:R-:W-:Y:S01]  /*108a0*/  ENDCOLLECTIVE ;  /* 0x000000000000791b */ /* 0x003fe20003800000 */
.L_x_527:
        /* <DEDUP_REMOVED lines=15> */
.L_x_528:
[----:B------:R-:W-:Y:S02]  /*109a0*/  @P0 IMAD R7, R5, 0x2, R22 ;  /* 0x0000000205070824 */ /* 0x000fe400078e0216 */
[----:B------:R-:W-:Y:S02]  /*109b0*/  IMAD.MOV.U32 R13, RZ, RZ, R4 ;  /* 0x000000ffff0d7224 */ /* 0x000fe400078e0004 */
[----:B------:R-:W-:Y:S02]  /*109c0*/  IMAD.MOV.U32 R12, RZ, RZ, 0x4 ;  /* 0x00000004ff0c7424 */ /* 0x000fe400078e00ff */
[----:B------:R-:W-:-:S07]  /*109d0*/  IMAD.MOV.U32 R3, RZ, RZ, R14 ;  /* 0x000000ffff037224 */ /* 0x000fce00078e000e */
[----:B------:R-:W-:Y:S05]  /*109e0*/  WARPSYNC.COLLECTIVE R15, `(.L_x_529) ;  /* 0x000000000f087348 */ /* 0x000fea0003c00000 */
[----:B------:R0:W1:Y:S02]  /*109f0*/  SHFL.IDX P6, R14, R13, R12, R11 ;  /* 0x0000000c0d0e7389 */ /* 0x00006400000c000b */
[----:B01----:R-:W-:Y:S01]  /*10a00*/  ENDCOLLECTIVE ;  /* 0x000000000000791b */ /* 0x003fe20003800000 */
.L_x_529:
        /* <DEDUP_REMOVED lines=15> */
.L_x_530:
[----:B------:R-:W-:Y:S02]  /*10b00*/  @P0 IMAD R7, R5, 0x2, R22 ;  /* 0x0000000205070824 */ /* 0x000fe400078e0216 */
[----:B------:R-:W-:Y:S02]  /*10b10*/  IMAD.MOV.U32 R13, RZ, RZ, R4 ;  /* 0x000000ffff0d7224 */ /* 0x000fe400078e0004 */
[----:B------:R-:W-:Y:S02]  /*10b20*/  IMAD.MOV.U32 R12, RZ, RZ, 0x5 ;  /* 0x00000005ff0c7424 */ /* 0x000fe400078e00ff */
[----:B------:R-:W-:-:S07]  /*10b30*/  IMAD.MOV.U32 R3, RZ, RZ, R14 ;  /* 0x000000ffff037224 */ /* 0x000fce00078e000e */
[----:B------:R-:W-:Y:S05]  /*10b40*/  WARPSYNC.COLLECTIVE R15, `(.L_x_531) ;  /* 0x000000000f087348 */ /* 0x000fea0003c00000 */
[----:B------:R0:W1:Y:S02]  /*10b50*/  SHFL.IDX P6, R14, R13, R12, R11 ;  /* 0x0000000c0d0e7389 */ /* 0x00006400000c000b */
[----:B01----:R-:W-:Y:S01]  /*10b60*/  ENDCOLLECTIVE ;  /* 0x000000000000791b */ /* 0x003fe20003800000 */
.L_x_531:
[----:B------:R-:W-:-:S05]  /*10b70*/  @P0 LEA R3, P1, R8, R3, 0x1 ;  /* 0x0000000308030211 */ /* 0x000fca00078208ff */
[----:B------:R-:W-:-:S05]  /*10b80*/  @P0 IMAD.X R2, RZ, RZ, R2, P1 ;  /* 0x000000ffff020224 */ /* 0x000fca00008e0602 */
[----:B------:R-:W-:Y:S01]  /*10b90*/  @P0 LOP3.LUT R3, R3, R2, RZ, 0x3c, !PT ;  /* 0x0000000203030212 */ /* 0x000fe200078e3cff */
[----:B------:R-:W-:-:S03]  /*10ba0*/  IMAD.MOV.U32 R13, RZ, RZ, R0 ;  /* 0x000000ffff0d7224 */ /* 0x000fc600078e0000 */
[----:B------:R-:W-:-:S04]  /*10bb0*/  @P0 LOP3.LUT R2, R3, R2, RZ, 0x3c, !PT ;  /* 0x0000000203020212 */ /* 0x000fc800078e3cff */
[----:B------:R-:W-:Y:S01]  /*10bc0*/  @P0 LOP3.LUT R3, R3, R2, RZ, 0x3c, !PT ;  /* 0x0000000203030212 */ /* 0x000fe200078e3cff */
[----:B------:R-:W-:-:S07]  /*10bd0*/  IMAD.MOV.U32 R4, RZ, RZ, R14 ;  /* 0x000000ffff047224 */ /* 0x000fce00078e000e */
[----:B------:R-:W-:Y:S05]  /*10be0*/  WARPSYNC.COLLECTIVE R15, `(.L_x_532) ;  /* 0x000000000f087348 */ /* 0x000fea0003c00000 */
[----:B------:R0:W1:Y:S02]  /*10bf0*/  SHFL.IDX P6, R14, R13, R12, R11 ;  /* 0x0000000c0d0e7389 */ /* 0x00006400000c000b */
[----:B01----:R-:W-:Y:S01]  /*10c00*/  ENDCOLLECTIVE ;  /* 0x000000000000791b */ /* 0x003fe20003800000 */
.L_x_532:
[----:B------:R-:W-:Y:S01]  /*10c10*/  @!PT LDS RZ, [RZ] ;  /* 0x00000000fffff984 */ /* 0x000fe20000000800 */
[----:B------:R-:W-:Y:S01]  /*10c20*/  @!PT LDS RZ, [RZ] ;  /* 0x00000000fffff984 */ /* 0x000fe20000000800 */
[----:B------:R-:W-:Y:S01]  /*10c30*/  @!PT LDS RZ, [RZ] ;  /* 0x00000000fffff984 */ /* 0x000fe20000000800 */
[----:B------:R1:W-:Y:S01]  /*10c40*/  @P0 LDGSTS.E.BYPASS.LTC128B.128 [R7+0x1e400], desc[UR50][R2.64], !P2 ;  /* 0x1e40000002070fae */ /* 0x0003e2000d101d72 */
[----:B------:R-:W-:Y:S01]  /*10c50*/  IMAD.MOV.U32 R0, RZ, RZ, R14 ;  /* 0x000000ffff007224 */ /* 0x000fe200078e000e */
[----:B------:R-:W-:Y:S06]  /*10c60*/  BRA `(.L_x_533) ;  /* 0xffffffbc00f87947 */ /* 0x000fec000383ffff */
.L_x_463:
[----:B------:R-:W-:Y:S02]  /*10c70*/  IMAD.MOV.U32 R13, RZ, RZ, R4 ;  /* 0x000000ffff0d7224 */ /* 0x000fe400078e0004 */
[----:B------:R-:W-:Y:S02]  /*10c80*/  IMAD.MOV.U32 R12, RZ, RZ, RZ ;  /* 0x000000ffff0c7224 */ /* 0x000fe400078e00ff */
[----:B------:R-:W-:Y:S02]  /*10c90*/  IMAD.MOV.U32 R11, RZ, RZ, 0x181f ;  /* 0x0000181fff0b7424 */ /* 0x000fe400078e00ff */
[----:B------:R-:W-:Y:S02]  /*10ca0*/  IMAD.MOV.U32 R15, RZ, RZ, -0x1 ;  /* 0xffffffffff0f7424 */ /* 0x000fe400078e00ff */
[----:B-----5:R-:W-:Y:S02]  /*10cb0*/  IMAD R5, R10, R6, RZ ;  /* 0x000000060a057224 */ /* 0x020fe400078e02ff */
[----:B------:R-:W-:-:S07]  /*10cc0*/  IMAD.IADD R17, R9, 0x1, R17 ;  /* 0x0000000109117824 */ /* 0x000fce00078e0211 */
[----:B------:R-:W-:Y:S05]  /*10cd0*/  WARPSYNC.COLLECTIVE R15, `(.L_x_534) ;  /* 0x000000000f087348 */ /* 0x000fea0003c00000 */
[----:B------:R0:W1:Y:S02]  /*10ce0*/  SHFL.IDX P6, R14, R13, R12, R11 ;  /* 0x0000000c0d0e7389 */ /* 0x00006400000c000b */
[----:B01----:R-:W-:Y:S01]  /*10cf0*/  ENDCOLLECTIVE ;  /* 0x000000000000791b */ /* 0x003fe20003800000 */
.L_x_534:
[C---:B------:R-:W-:Y:S01]  /*10d00*/  VIADD R6, R17.reuse, 0x10 ;  /* 0x0000001011067836 */ /* 0x040fe20000000000 */
[----:B------:R-:W-:Y:S01]  /*10d10*/  ISETP.GE.AND P0, PT, R17, R5, PT ;  /* 0x000000051100720c */ /* 0x000fe20003f06270 */
[----:B------:R-:W-:Y:S02]  /*10d20*/  IMAD.MOV.U32 R13, RZ, RZ, R0 ;  /* 0x000000ffff0d7224 */ /* 0x000fe400078e0000 */
[----:B------:R-:W-:-:S10]  /*10d30*/  IMAD.MOV.U32 R2, RZ, RZ, R14 ;  /* 0x000000ffff027224 */ /* 0x000fd400078e000e */
[----:B------:R-:W-:Y:S05]  /*10d40*/  WARPSYNC.COLLECTIVE R15, `(.L_x_535) ;  /* 0x000000000f087348 */ /* 0x000fea0003c00000 */
[----:B------:R0:W1:Y:S02]  /*10d50*/  SHFL.IDX P6, R14, R13, R12, R11 ;  /* 0x0000000c0d0e7389 */ /* 0x00006400000c000b */
[----:B01----:R-:W-:Y:S01]  /*10d60*/  ENDCOLLECTIVE ;  /* 0x000000000000791b */ /* 0x003fe20003800000 */
.L_x_535:
[----:B------:R-:W-:Y:S02]  /*10d70*/  IMAD.MOV.U32 R13, RZ, RZ, R4 ;  /* 0x000000ffff0d7224 */ /* 0x000fe400078e0004 */
[----:B------:R-:W-:Y:S02]  /*10d80*/  IMAD.MOV.U32 R12, RZ, RZ, 0x1 ;  /* 0x00000001ff0c7424 */ /* 0x000fe400078e00ff */
[----:B------:R-:W-:-:S07]  /*10d90*/  IMAD.MOV.U32 R3, RZ, RZ, R14 ;  /* 0x000000ffff037224 */ /* 0x000fce00078e000e */
[----:B------:R-:W-:Y:S05]  /*10da0*/  WARPSYNC.COLLECTIVE R15, `(.L_x_536) ;  /* 0x000000000f087348 */ /* 0x000fea0003c00000 */
[----:B------:R0:W1:Y:S02]  /*10db0*/  SHFL.IDX P6, R14, R13, R12, R11 ;  /* 0x0000000c0d0e7389 */ /* 0x00006400000c000b */
[----:B01----:R-:W-:Y:S01]  /*10dc0*/  ENDCOLLECTIVE ;  /* 0x000000000000791b */ /* 0x003fe20003800000 */
.L_x_536:
[----:B------:R-:W-:-:S05]  /*10dd0*/  @!P0 LEA R3, P2, R8, R3, 0x1 ;  /* 0x0000000308038211 */ /* 0x000fca00078408ff */
[----:B------:R-:W-:-:S05]  /*10de0*/  @!P0 IMAD.X R2, RZ, RZ, R2, P2 ;  /* 0x000000ffff028224 */ /* 0x000fca00010e0602 */
[----:B------:R-:W-:Y:S01]  /*10df0*/  @!P0 LOP3.LUT R3, R3, R2, RZ, 0x3c, !PT ;  /* 0x0000000203038212 */ /* 0x000fe200078e3cff */
[----:B------:R-:W-:-:S03]  /*10e00*/  IMAD.MOV.U32 R13, RZ, RZ, R0 ;  /* 0x000000ffff0d7224 */ /* 0x000fc600078e0000 */
[----:B------:R-:W-:-:S04]  /*10e10*/  @!P0 LOP3.LUT R2, R3, R2, RZ, 0x3c, !PT ;  /* 0x0000000203028212 */ /* 0x000fc800078e3cff */
[----:B------:R-:W-:-:S05]  /*10e20*/  @!P0 LOP3.LUT R3, R3, R2, RZ, 0x3c, !PT ;  /* 0x0000000203038212 */ /* 0x000fca00078e3cff */
        /* <DEDUP_REMOVED lines=9> */
.L_x_537:
[----:B------:R-:W-:Y:S02]  /*10ec0*/  IMAD.MOV.U32 R13, RZ, RZ, R4 ;  /* 0x000000ffff0d7224 */ /* 0x000fe400078e0004 */
[----:B------:R-:W-:Y:S02]  /*10ed0*/  IMAD.MOV.U32 R12, RZ, RZ, 0x2 ;  /* 0x00000002ff0c7424 */ /* 0x000fe400078e00ff */
[----:B------:R-:W-:-:S07]  /*10ee0*/  IMAD.MOV.U32 R3, RZ, RZ, R14 ;  /* 0x000000ffff037224 */ /* 0x000fce00078e000e */
[----:B------:R-:W-:Y:S05]  /*10ef0*/  WARPSYNC.COLLECTIVE R15, `(.L_x_538) ;  /* 0x000000000f087348 */ /* 0x000fea0003c00000 */
[----:B------:R0:W1:Y:S02]  /*10f00*/  SHFL.IDX P6, R14, R13, R12, R11 ;  /* 0x0000000c0d0e7389 */ /* 0x00006400000c000b */
[----:B01----:R-:W-:Y:S01]  /*10f10*/  ENDCOLLECTIVE ;  /* 0x000000000000791b */ /* 0x003fe20003800000 */
.L_x_538:
        /* <DEDUP_REMOVED lines=9> */
[----:B------:R0:W-:Y:S02]  /*10fb0*/  @!P0 LDGSTS.E.BYPASS.LTC128B.128 [R36+0x18c00], desc[UR50][R2.64], !P1 ;  /* 0x18c0000002248fae */ /* 0x0001e4000c901d72 */
[----:B0-----:R-:W-:-:S05]  /*10fc0*/  VIADD R2, R17, 0x20 ;  /* 0x0000002011027836 */ /* 0x001fca0000000000 */
[----:B------:R-:W-:Y:S01]  /*10fd0*/  ISETP.GE.AND P0, PT, R2, R5, PT ;  /* 0x000000050200720c */ /* 0x000fe20003f06270 */
[----:B------:R-:W-:-:S12]  /*10fe0*/  IMAD.MOV.U32 R2, RZ, RZ, R14 ;  /* 0x000000ffff027224 */ /* 0x000fd800078e000e */
[----:B------:R-:W-:Y:S05]  /*10ff0*/  WARPSYNC.COLLECTIVE R15, `(.L_x_539) ;  /* 0x000000000f087348 */ /* 0x000fea0003c00000 */
[----:B------:R0:W1:Y:S02]  /*11000*/  SHFL.IDX P6, R14, R13, R12, R11 ;  /* 0x0000000c0d0e7389 */ /* 0x00006400000c000b */
[----:B01----:R-:W-:Y:S01]  /*11010*/  ENDCOLLECTIVE ;  /* 0x000000000000791b */ /* 0x003fe20003800000 */
.L_x_539:
[----:B------:R-:W-:Y:S02]  /*11020*/  IMAD.MOV.U32 R13, RZ, RZ, R4 ;  /* 0x000000ffff0d7224 */ /* 0x000fe400078e0004 */
[----:B------:R-:W-:Y:S02]  /*11030*/  IMAD.MOV.U32 R12, RZ, RZ, 0x3 ;  /* 0x00000003ff0c7424 */ /* 0x000fe400078e00ff */
[----:B------:R-:W-:-:S07]  /*11040*/  IMAD.MOV.U32 R3, RZ, RZ, R14 ;  /* 0x000000ffff037224 */ /* 0x000fce00078e000e */
[----:B------:R-:W-:Y:S05]  /*11050*/  WARPSYNC.COLLECTIVE R15, `(.L_x_540) ;  /* 0x000000000f087348 */ /* 0x000fea0003c00000 */
[----:B------:R0:W1:Y:S02]  /*11060*/  SHFL.IDX P6, R14, R13, R12, R11 ;  /* 0x0000000c0d0e7389 */ /* 0x00006400000c000b */
[----:B01----:R-:W-:Y:S01]  /*11070*/  ENDCOLLECTIVE ;  /* 0x000000000000791b */ /* 0x003fe20003800000 */
.L_x_540:
        /* <DEDUP_REMOVED lines=16> */
.L_x_541:
[----:B------:R-:W-:Y:S02]  /*11180*/  IMAD.MOV.U32 R13, RZ, RZ, R4 ;  /* 0x000000ffff0d7224 */ /* 0x000fe400078e0004 */
[----:B------:R-:W-:Y:S02]  /*11190*/  IMAD.MOV.U32 R12, RZ, RZ, 0x4 ;  /* 0x00000004ff0c7424 */ /* 0x000fe400078e00ff */
[----:B------:R-:W-:-:S07]  /*111a0*/  IMAD.MOV.U32 R3, RZ, RZ, R14 ;  /* 0x000000ffff037224 */ /* 0x000fce00078e000e */
[----:B------:R-:W-:Y:S05]  /*111b0*/  WARPSYNC.COLLECTIVE R15, `(.L_x_542) ;  /* 0x000000000f087348 */ /* 0x000fea0003c00000 */
[----:B------:R0:W1:Y:S02]  /*111c0*/  SHFL.IDX P6, R14, R13, R12, R11 ;  /* 0x0000000c0d0e7389 */ /* 0x00006400000c000b */
[----:B01----:R-:W-:Y:S01]  /*111d0*/  ENDCOLLECTIVE ;  /* 0x000000000000791b */ /* 0x003fe20003800000 */
.L_x_542:
        /* <DEDUP_REMOVED lines=16> */
.L_x_543:
[----:B------:R-:W-:Y:S02]  /*112e0*/  IMAD.MOV.U32 R13, RZ, RZ, R4 ;  /* 0x000000ffff0d7224 */ /* 0x000fe400078e0004 */
[----:B------:R-:W-:Y:S02]  /*112f0*/  IMAD.MOV.U32 R12, RZ, RZ, 0x5 ;  /* 0x00000005ff0c7424 */ /* 0x000fe400078e00ff */
[----:B------:R-:W-:-:S07]  /*11300*/  IMAD.MOV.U32 R3, RZ, RZ, R14 ;  /* 0x000000ffff037224 */ /* 0x000fce00078e000e */
[----:B------:R-:W-:Y:S05]  /*11310*/  WARPSYNC.COLLECTIVE R15, `(.L_x_544) ;  /* 0x000000000f087348 */ /* 0x000fea0003c00000 */
[----:B------:R0:W1:Y:S02]  /*11320*/  SHFL.IDX P6, R14, R13, R12, R11 ;  /* 0x0000000c0d0e7389 */ /* 0x00006400000c000b */
[----:B01----:R-:W-:Y:S01]  /*11330*/  ENDCOLLECTIVE ;  /* 0x000000000000791b */ /* 0x003fe20003800000 */
.L_x_544:
        /* <DEDUP_REMOVED lines=16> */
.L_x_545:
[----:B------:R-:W-:Y:S02]  /*11440*/  IMAD.MOV.U32 R13, RZ, RZ, R4 ;  /* 0x000000ffff0d7224 */ /* 0x000fe400078e0004 */
[----:B------:R-:W-:Y:S02]  /*11450*/  IMAD.MOV.U32 R12, RZ, RZ, 0x6 ;  /* 0x00000006ff0c7424 */ /* 0x000fe400078e00ff */
[----:B------:R-:W-:-:S07]  /*11460*/  IMAD.MOV.U32 R3, RZ, RZ, R14 ;  /* 0x000000ffff037224 */ /* 0x000fce00078e000e */
[----:B------:R-:W-:Y:S05]  /*11470*/  WARPSYNC.COLLECTIVE R15, `(.L_x_546) ;  /* 0x000000000f087348 */ /* 0x000fea0003c00000 */
[----:B------:R0:W1:Y:S02]  /*11480*/  SHFL.IDX P6, R14, R13, R12, R11 ;  /* 0x0000000c0d0e7389 */ /* 0x00006400000c000b */
[----:B01----:R-:W-:Y:S01]  /*11490*/  ENDCOLLECTIVE ;  /* 0x000000000000791b */ /* 0x003fe20003800000 */
.L_x_546:
        /* <DEDUP_REMOVED lines=16> */
.L_x_547:
[----:B------:R-:W-:Y:S02]  /*115a0*/  IMAD.MOV.U32 R13, RZ, RZ, R4 ;  /* 0x000000ffff0d7224 */ /* 0x000fe400078e0004 */
[----:B------:R-:W-:Y:S02]  /*115b0*/  IMAD.MOV.U32 R12, RZ, RZ, 0x7 ;  /* 0x00000007ff0c7424 */ /* 0x000fe400078e00ff */
[----:B------:R-:W-:-:S07]  /*115c0*/  IMAD.MOV.U32 R3, RZ, RZ, R14 ;  /* 0x000000ffff037224 */ /* 0x000fce00078e000e */
[----:B------:R-:W-:Y:S05]  /*115d0*/  WARPSYNC.COLLECTIVE R15, `(.L_x_548) ;  /* 0x000000000f087348 */ /* 0x000fea0003c00000 */
[----:B------:R0:W1:Y:S02]  /*115e0*/  SHFL.IDX P6, R14, R13, R12, R11 ;  /* 0x0000000c0d0e7389 */ /* 0x00006400000c000b */
[----:B01----:R-:W-:Y:S01]  /*115f0*/  ENDCOLLECTIVE ;  /* 0x000000000000791b */ /* 0x003fe20003800000 */
.L_x_548:
[----:B------:R-:W-:-:S05]  /*11600*/  @!P0 LEA R3, P2, R8, R3, 0x1 ;  /* 0x0000000308038211 */ /* 0x000fca00078408ff */
[----:B------:R-:W-:-:S05]  /*11610*/  @!P0 IMAD.X R2, RZ, RZ, R2, P2 ;  /* 0x000000ffff028224 */ /* 0x000fca00010e0602 */
[----:B------:R-:W-:Y:S01]  /*11620*/  @!P0 LOP3.LUT R3, R3, R2, RZ, 0x3c, !PT ;  /* 0x0000000203038212 */ /* 0x000fe200078e3cff */
[----:B------:R-:W-:-:S03]  /*11630*/  IMAD.MOV.U32 R13, RZ, RZ, R0 ;  /* 0x000000ffff0d7224 */ /* 0x000fc600078e0000 */
[----:B------:R-:W-:-:S04]  /*11640*/  @!P0 LOP3.LUT R2, R3, R2, RZ, 0x3c, !PT ;  /* 0x0000000203028212 */ /* 0x000fc800078e3cff */
[----:B------:R-:W-:Y:S01]  /*11650*/  @!P0 LOP3.LUT R3, R3, R2, RZ, 0x3c, !PT ;  /* 0x0000000203038212 */ /* 0x000fe200078e3cff */
[----:B------:R-:W-:-:S04]  /*11660*/  IMAD.MOV.U32 R4, RZ, RZ, R14 ;  /* 0x000000ffff047224 */ /* 0x000fc800078e000e */
[----:B------:R-:W-:Y:S01]  /*11670*/  @!PT LDS RZ, [RZ] ;  /* 0x00000000fffff984 */ /* 0x000fe20000000800 */
[----:B------:R-:W-:Y:S01]  /*11680*/  @!PT LDS RZ, [RZ] ;  /* 0x00000000fffff984 */ /* 0x000fe20000000800 */
[----:B------:R-:W-:Y:S01]  /*11690*/  @!PT LDS RZ, [RZ] ;  /* 0x00000000fffff984 */ /* 0x000fe20000000800 */
[----:B------:R0:W-:Y:S03]  /*116a0*/  @!P0 LDGSTS.E.BYPASS.LTC128B.128 [R36+0x1b400], desc[UR50][R2.64], !P1 ;  /* 0x1b40000002248fae */ /* 0x0001e6000c901d72 */
[----:B0-----:R-:W-:Y:S05]  /*116b0*/  WARPSYNC.COLLECTIVE R15, `(.L_x_549) ;  /* 0x000000000f087348 */ /* 0x001fea0003c00000 */
[----:B------:R1:W2:Y:S02]  /*116c0*/  SHFL.IDX P6, R14, R13, R12, R11 ;  /* 0x0000000c0d0e7389 */ /* 0x0002a400000c000b */
[----:B012---:R-:W-:Y:S01]  /*116d0*/  ENDCOLLECTIVE ;  /* 0x000000000000791b */ /* 0x007fe20003800000 */
.L_x_549:
[----:B------:R-:W-:Y:S05]  /*116e0*/  BRA `(.L_x_550) ;  /* 0xffffffc000607947 */ /* 0x000fea000383ffff */
.L_x_466:
[----:B0-----:R0:W1:Y:S02]  /*116f0*/  SYNCS.PHASECHK.TRANS64.TRYWAIT P0, [R22+URZ+0x22820], R3 ;  /* 0x02282003160075a7 */ /* 0x001064000800017f */
[----:B-1----:R-:W-:Y:S05]  /*11700*/  @!P0 NANOSLEEP.SYNCS 0x989680 ;  /* 0x009896800000895d */ /* 0x002fea0003900000 */
[----:B------:R-:W1:Y:S02]  /*11710*/  @!P0 SYNCS.PHASECHK.TRANS64 P0, [R22+URZ+0x22820], R3 ;  /* 0x02282003160085a7 */ /* 0x000e64000800007f */
[----:B-1----:R-:W-:Y:S05]  /*11720*/  @!P0 BRA `(.L_x_466) ;  /* 0xfffffffc00f08947 */ /* 0x002fea000383ffff */
[----:B------:R-:W-:Y:S05]  /*11730*/  BRA `(.L_x_551) ;  /* 0xffffffc000bc7947 */ /* 0x000fea000383ffff */
.L_x_469:
[----:B-1----:R1:W2:Y:S02]  /*11740*/  SYNCS.PHASECHK.TRANS64.TRYWAIT P0, [R33+URZ+0x22860], R0 ;  /* 0x02286000210075a7 */ /* 0x0022a4000800017f */
[----:B--2---:R-:W-:Y:S05]  /*11750*/  @!P0 NANOSLEEP.SYNCS 0x989680 ;  /* 0x009896800000895d */ /* 0x004fea0003900000 */
[----:B------:R-:W2:Y:S02]  /*11760*/  @!P0 SYNCS.PHASECHK.TRANS64 P0, [R33+URZ+0x22860], R0 ;  /* 0x02286000210085a7 */ /* 0x000ea4000800007f */
[----:B--2---:R-:W-:Y:S05]  /*11770*/  @!P0 BRA `(.L_x_469) ;  /* 0xfffffffc00f08947 */ /* 0x004fea000383ffff */
[----:B------:R-:W-:Y:S05]  /*11780*/  BRA `(.L_x_552) ;  /* 0xffffffc000cc7947 */ /* 0x000fea000383ffff */
.L_x_470:
        /* <DEDUP_REMOVED lines=8> */
.L_x_554:
[----:B------:R-:W-:Y:S05]  /*11810*/  BSYNC B0 ;  /* 0x0000000000007941 */ /* 0x000fea0003800000 */
.L_x_553:
[----:B------:R-:W0:Y:S01]  /*11820*/  S2R R7, SR_TID.X ;  /* 0x0000000000077919 */ /* 0x000e220000002100 */
[----:B------:R-:W-:Y:S01]  /*11830*/  IMAD.MOV.U32 R13, RZ, RZ, R5 ;  /* 0x000000ffff0d7224 */ /* 0x000fe200078e0005 */
[C---:B------:R-:W-:Y:S01]  /*11840*/  LOP3.LUT P2, RZ, R25.reuse, 0x2, RZ, 0xc0, !PT ;  /* 0x0000000219ff7812 */ /* 0x040fe2000784c0ff */
[----:B------:R-:W-:Y:S01]  /*11850*/  IMAD.MOV.U32 R12, RZ, RZ, RZ ;  /* 0x000000ffff0c7224 */ /* 0x000fe200078e00ff */
[----:B------:R-:W-:Y:S01]  /*11860*/  LOP3.LUT P1, RZ, R25, 0x4, RZ, 0xc0, !PT ;  /* 0x0000000419ff7812 */ /* 0x000fe2000782c0ff */
[----:B------:R-:W-:Y:S02]  /*11870*/  IMAD.MOV.U32 R11, RZ, RZ, 0x181f ;  /* 0x0000181fff0b7424 */ /* 0x000fe400078e00ff */
[----:B------:R-:W-:Y:S01]  /*11880*/  IMAD.MOV.U32 R15, RZ, RZ, -0x1 ;  /* 0xffffffffff0f7424 */ /* 0x000fe200078e00ff */
[----:B------:R-:W-:Y:S01]  /*11890*/  ISETP.LT.OR P4, PT, R32, 0x1, !P1 ;  /* 0x000000012000780c */ /* 0x000fe20004f81670 */
[----:B------:R-:W-:Y:S02]  /*118a0*/  IMAD.MOV.U32 R3, RZ, RZ, R14 ;  /* 0x000000ffff037224 */ /* 0x000fe400078e000e */
[----:B------:R-:W-:-:S10]  /*118b0*/  IMAD R4, R4, 0x2, R22 ;  /* 0x0000000204047824 */ /* 0x000fd400078e0216 */
[----:B0-----:R-:W-:Y:S05]  /*118c0*/  WARPSYNC.COLLECTIVE R15, `(.L_x_555) ;  /* 0x000000000f087348 */ /* 0x001fea0003c00000 */
[----:B------:R1:W2:Y:S02]  /*118d0*/  SHFL.IDX P6, R14, R13, R12, R11 ;  /* 0x0000000c0d0e7389 */ /* 0x0002a400000c000b */
[----:B012---:R-:W-:Y:S01]  /*118e0*/  ENDCOLLECTIVE ;  /* 0x000000000000791b */ /* 0x007fe20003800000 */
.L_x_555:
[----:B------:R-:W-:Y:S02]  /*118f0*/  IMAD.MOV.U32 R13, RZ, RZ, R6 ;  /* 0x000000ffff0d7224 */ /* 0x000fe400078e0006 */
[----:B------:R-:W-:Y:S02]  /*11900*/  IMAD.MOV.U32 R12, RZ, RZ, 0x1 ;  /* 0x00000001ff0c7424 */ /* 0x000fe400078e00ff */
[----:B------:R-:W-:-:S05]  /*11910*/  IMAD.SHL.U32 R7, R7, 0x8, RZ ;  /* 0x0000000807077824 */ /* 0x000fca00078e00ff */
[----:B------:R-:W-:-:S05]  /*11920*/  LOP3.LUT R7, R7, 0x38, RZ, 0xc0, !PT ;  /* 0x0000003807077812 */ /* 0x000fca00078ec0ff */
[----:B------:R-:W-:Y:S01]  /*11930*/  IMAD.SHL.U32 R0, R7, 0x2, RZ ;  /* 0x0000000207007824 */ /* 0x000fe200078e00ff */
[----:B------:R-:W-:-:S04]  /*11940*/  LOP3.LUT R7, R25, 0x1, RZ, 0xc0, !PT ;  /* 0x0000000119077812 */ /* 0x000fc800078ec0ff */
[----:B------:R-:W-:Y:S02]  /*11950*/  IADD3 R2, P0, R14, R0, RZ ;  /* 0x000000000e027210 */ /* 0x000fe40007f1e0ff */
[----:B------:R-:W-:-:S13]  /*11960*/  ISETP.NE.U32.AND P3, PT, R7, 0x1, PT ;  /* 0x000000010700780c */ /* 0x000fda0003f65070 */
[----:B------:R-:W-:Y:S05]  /*11970*/  WARPSYNC.COLLECTIVE R15, `(.L_x_556) ;  /* 0x000000000f087348 */ /* 0x000fea0003c00000 */
[----:B------:R0:W1:Y:S02]  /*11980*/  SHFL.IDX P6, R14, R13, R12, R11 ;  /* 0x0000000c0d0e7389 */ /* 0x00006400000c000b */
[----:B01----:R-:W-:Y:S01]  /*11990*/  ENDCOLLECTIVE ;  /* 0x000000000000791b */ /* 0x003fe20003800000 */
.L_x_556:
[----:B------:R-:W-:Y:S01]  /*119a0*/  IMAD.X R3, RZ, RZ, R3, P0 ;  /* 0x000000ffff037224 */ /* 0x000fe200000e0603 */
[----:B------:R-:W-:Y:S01]  /*119b0*/  ISETP.LT.OR P0, PT, R32, 0x1, P3 ;  /* 0x000000012000780c */ /* 0x000fe20001f01670 */
[----:B------:R-:W-:-:S12]  /*119c0*/  IMAD.MOV.U32 R13, RZ, RZ, R5 ;  /* 0x000000ffff0d7224 */ /* 0x000fd800078e0005 */
[----:B------:R-:W-:Y:S01]  /*119d0*/  @!PT LDS RZ, [RZ] ;  /* 0x00000000fffff984 */ /* 0x000fe20000000800 */
[----:B------:R-:W-:Y:S01]  /*119e0*/  @!PT LDS RZ, [RZ] ;  /* 0x00000000fffff984 */ /* 0x000fe20000000800 */
[----:B------:R-:W-:Y:S01]  /*119f0*/  @!PT LDS RZ, [RZ] ;  /* 0x00000000fffff984 */ /* 0x000fe20000000800 */
[----:B------:R-:W-:Y:S01]  /*11a00*/  LDGSTS.E.BYPASS.LTC128B.128 [R4+0x400], desc[UR50][R2.64], !P0 ;  /* 0x0040000002047fae */ /* 0x000fe2000c101d72 */
[----:B------:R-:W-:-:S13]  /*11a10*/  ISETP.LT.OR P0, PT, R32, 0x1, !P2 ;  /* 0x000000012000780c */ /* 0x000fda0005701670 */
[----:B------:R-:W-:Y:S01]  /*11a20*/  LDGSTS.E.BYPASS.LTC128B.128 [R4+0x3400], desc[UR50][R2.64+0x80], !P0 ;  /* 0x0340008002047fae */ /* 0x000fe2000c101d72 */
[----:B------:R-:W-:-:S03]  /*11a30*/  LOP3.LUT P0, RZ, R25, 0x8, RZ, 0xc0, !PT ;  /* 0x0000000819ff7812 */ /* 0x000fc6000780c0ff */
[----:B------:R-:W-:Y:S01]  /*11a40*/  LDGSTS.E.BYPASS.LTC128B.128 [R4+0x6400], desc[UR50][R2.64+0x100], !P4 ;  /* 0x0640010002047fae */ /* 0x000fe2000e101d72 */
[----:B------:R-:W-:-:S13]  /*11a50*/  ISETP.LT.OR P4, PT, R32, 0x1, !P0 ;  /* 0x000000012000780c */ /* 0x000fda0004781670 */
[----:B------:R0:W-:Y:S02]  /*11a60*/  LDGSTS.E.BYPASS.LTC128B.128 [R4+0x9400], desc[UR50][R2.64+0x180], !P4 ;  /* 0x0940018002047fae */ /* 0x0001e4000e101d72 */
[----:B0-----:R-:W-:-:S07]  /*11a70*/  IMAD.MOV.U32 R3, RZ, RZ, R14 ;  /* 0x000000ffff037224 */ /* 0x001fce00078e000e */
[----:B------:R-:W-:Y:S05]  /*11a80*/  WARPSYNC.COLLECTIVE R15, `(.L_x_557) ;  /* 0x000000000f087348 */ /* 0x000fea0003c00000 */
[----:B------:R0:W1:Y:S02]  /*11a90*/  SHFL.IDX P6, R14, R13, R12, R11 ;  /* 0x0000000c0d0e7389 */ /* 0x00006400000c000b */
[----:B01----:R-:W-:Y:S01]  /*11aa0*/  ENDCOLLECTIVE ;  /* 0x000000000000791b */ /* 0x003fe20003800000 */
.L_x_557:
[----:B------:R-:W-:Y:S02]  /*11ab0*/  IMAD.MOV.U32 R13, RZ, RZ, R6 ;  /* 0x000000ffff0d7224 */ /* 0x000fe400078e0006 */
[----:B------:R-:W-:Y:S01]  /*11ac0*/  IMAD.MOV.U32 R12, RZ, RZ, 0x2 ;  /* 0x00000002ff0c7424 */ /* 0x000fe200078e00ff */
[----:B------:R-:W-:-:S13]  /*11ad0*/  IADD3 R2, P4, R14, R0, RZ ;  /* 0x000000000e027210 */ /* 0x000fda0007f9e0ff */
[----:B------:R-:W-:Y:S05]  /*11ae0*/  WARPSYNC.COLLECTIVE R15, `(.L_x_558) ;  /* 0x000000000f087348 */ /* 0x000fea0003c00000 */
[----:B------:R0:W1:Y:S02]  /*11af0*/  SHFL.IDX P6, R14, R13, R12, R11 ;  /* 0x0000000c0d0e7389 */ /* 0x00006400000c000b */
[----:B01----:R-:W-:Y:S01]  /*11b00*/  ENDCOLLECTIVE ;  /* 0x000000000000791b */ /* 0x003fe20003800000 */
.L_x_558:
        /* <DEDUP_REMOVED lines=9> */
[----:B------:R-:W-:-:S13]  /*11ba0*/  ISETP.LT.OR P4, PT, R32, 0x11, !P1 ;  /* 0x000000112000780c */ /* 0x000fda0004f81670 */
[----:B------:R-:W-:Y:S01]  /*11bb0*/  LDGSTS.E.BYPASS.LTC128B.128 [R4+0x6c00], desc[UR50][R2.64+0x100], !P4 ;  /* 0x06c0010002047fae */ /* 0x000fe2000e101d72 */
[----:B------:R-:W-:-:S13]  /*11bc0*/  ISETP.LT.OR P4, PT, R32, 0x11, !P0 ;  /* 0x000000112000780c */ /* 0x000fda0004781670 */
[----:B------:R0:W-:Y:S02]  /*11bd0*/  LDGSTS.E.BYPASS.LTC128B.128 [R4+0x9c00], desc[UR50][R2.64+0x180], !P4 ;  /* 0x09c0018002047fae */ /* 0x0001e4000e101d72 */
[----:B0-----:R-:W-:-:S07]  /*11be0*/  IMAD.MOV.U32 R3, RZ, RZ, R14 ;  /* 0x000000ffff037224 */ /* 0x001fce00078e000e */
[----:B------:R-:W-:Y:S05]  /*11bf0*/  WARPSYNC.COLLECTIVE R15, `(.L_x_559) ;  /* 0x000000000f087348 */ /* 0x000fea0003c00000 */
[----:B------:R0:W1:Y:S02]  /*11c00*/  SHFL.IDX P6, R14, R13, R12, R11 ;  /* 0x0000000c0d0e7389 */ /* 0x00006400000c000b */
[----:B01----:R-:W-:Y:S01]  /*11c10*/  ENDCOLLECTIVE ;  /* 0x000000000000791b */ /* 0x003fe20003800000 */
.L_x_559:
[----:B------:R-:W-:Y:S02]  /*11c20*/  IMAD.MOV.U32 R13, RZ, RZ, R6 ;  /* 0x000000ffff0d7224 */ /* 0x000fe400078e0006 */
[----:B------:R-:W-:Y:S01]  /*11c30*/  IMAD.MOV.U32 R12, RZ, RZ, 0x3 ;  /* 0x00000003ff0c7424 */ /* 0x000fe200078e00ff */
[----:B------:R-:W-:-:S13]  /*11c40*/  IADD3 R2, P4, R14, R0, RZ ;  /* 0x000000000e027210 */ /* 0x000fda0007f9e0ff */
[----:B------:R-:W-:Y:S05]  /*11c50*/  WARPSYNC.COLLECTIVE R15, `(.L_x_560) ;  /* 0x000000000f087348 */ /* 0x000fea0003c00000 */
[----:B------:R0:W1:Y:S02]  /*11c60*/  SHFL.IDX P6, R14, R13, R12, R11 ;  /* 0x0000000c0d0e7389 */ /* 0x00006400000c000b */
[----:B01----:R-:W-:Y:S01]  /*11c70*/  ENDCOLLECTIVE ;  /* 0x000000000000791b */ /* 0x003fe20003800000 */
.L_x_560:
        /* <DEDUP_REMOVED lines=17> */
.L_x_561:
[----:B------:R-:W-:Y:S02]  /*11d90*/  IMAD.MOV.U32 R13, RZ, RZ, R6 ;  /* 0x000000ffff0d7224 */ /* 0x000fe400078e0006 */
[----:B------:R-:W-:Y:S01]  /*11da0*/  IMAD.MOV.U32 R12, RZ, RZ, 0x4 ;  /* 0x00000004ff0c7424 */ /* 0x000fe200078e00ff */
[----:B------:R-:W-:-:S13]  /*11db0*/  IADD3 R2, P4, R14, R0, RZ ;  /* 0x000000000e027210 */ /* 0x000fda0007f9e0ff */
[----:B------:R-:W-:Y:S05]  /*11dc0*/  WARPSYNC.COLLECTIVE R15, `(.L_x_562) ;  /* 0x000000000f087348 */ /* 0x000fea0003c00000 */
[----:B------:R0:W1:Y:S02]  /*11dd0*/  SHFL.IDX P6, R14, R13, R12, R11 ;  /* 0x0000000c0d0e7389 */ /* 0x00006400000c000b */
[----:B01----:R-:W-:Y:S01]  /*11de0*/  ENDCOLLECTIVE ;  /* 0x000000000000791b */ /* 0x003fe20003800000 */
.L_x_562:
        /* <DEDUP_REMOVED lines=17> */
.L_x_563:
[----:B------:R-:W-:Y:S02]  /*11f00*/  IMAD.MOV.U32 R13, RZ, RZ, R6 ;  /* 0x000000ffff0d7224 */ /* 0x000fe400078e0006 */
[----:B------:R-:W-:Y:S01]  /*11f10*/  IMAD.MOV.U32 R12, RZ, RZ, 0x5 ;  /* 0x00000005ff0c7424 */ /* 0x000fe200078e00ff */
[----:B------:R-:W-:-:S13]  /*11f20*/  IADD3 R2, P4, R14, R0, RZ ;  /* 0x000000000e027210 */ /* 0x000fda0007f9e0ff */
[----:B------:R-:W-:Y:S05]  /*11f30*/  WARPSYNC.COLLECTIVE R15, `(.L_x_564) ;  /* 0x000000000f087348 */ /* 0x000fea0003c00000 */
[----:B------:R0:W1:Y:S02]  /*11f40*/  SHFL.IDX P6, R14, R13, R12, R11 ;  /* 0x0000000c0d0e7389 */ /* 0x00006400000c000b */
[----:B01----:R-:W-:Y:S01]  /*11f50*/  ENDCOLLECTIVE ;  /* 0x000000000000791b */ /* 0x003fe20003800000 */
.L_x_564:
        /* <DEDUP_REMOVED lines=12> */
.L_x_565:
        /* <DEDUP_REMOVED lines=9> */
.L_x_477:
[----:B0-----:R0:W1:Y:S02]  /*120b0*/  SYNCS.PHASECHK.TRANS64.TRYWAIT P0, [R10+URZ+0x22840], R20 ;  /* 0x022840140a0075a7 */ /* 0x001064000800017f */
[----:B-1----:R-:W-:Y:S05]  /*120c0*/  @!P0 NANOSLEEP.SYNCS 0x989680 ;  /* 0x009896800000895d */ /* 0x002fea0003900000 */
[----:B------:R-:W1:Y:S02]  /*120d0*/  @!P0 SYNCS.PHASECHK.TRANS64 P0, [R10+URZ+0x22840], R20 ;  /* 0x022840140a0085a7 */ /* 0x000e64000800007f */
[----:B-1----:R-:W-:Y:S05]  /*120e0*/  @!P0 BRA `(.L_x_477) ;  /* 0xfffffffc00f08947 */ /* 0x002fea000383ffff */
[----:B------:R-:W-:Y:S05]  /*120f0*/  BRA `(.L_x_567) ;  /* 0xffffffc400307947 */ /* 0x000fea000383ffff */
.L_x_478:
[----:B------:R-:W-:Y:S01]  /*12100*/  BSSY B1, `(.L_x_568) ;  /* 0x0000008000017945 */ /* 0x000fe20003800000 */
[----:B------:R-:W-:Y:S02]  /*12110*/  IMAD.MOV.U32 R13, RZ, RZ, R8 ;  /* 0x000000ffff0d7224 */ /* 0x000fe400078e0008 */
[----:B------:R-:W-:Y:S02]  /*12120*/  IMAD.MOV.U32 R12, RZ, RZ, RZ ;  /* 0x000000ffff0c7224 */ /* 0x000fe400078e00ff */
[----:B------:R-:W-:Y:S02]  /*12130*/  IMAD.MOV.U32 R11, RZ, RZ, 0x181f ;  /* 0x0000181fff0b7424 */ /* 0x000fe400078e00ff */
[----:B------:R-:W-:-:S07]  /*12140*/  IMAD.MOV.U32 R15, RZ, RZ, -0x1 ;  /* 0xffffffffff0f7424 */ /* 0x000fce00078e00ff */
[----:B0-----:R-:W-:Y:S05]  /*12150*/  WARPSYNC.COLLECTIVE R15, `(.L_x_569) ;  /* 0x000000000f087348 */ /* 0x001fea0003c00000 */
[----:B------:R1:W2:Y:S02]  /*12160*/  SHFL.IDX P6, R14, R13, R12, R11 ;  /* 0x0000000c0d0e7389 */ /* 0x0002a400000c000b */
[----:B012---:R-:W-:Y:S01]  /*12170*/  ENDCOLLECTIVE ;  /* 0x000000000000791b */ /* 0x007fe20003800000 */
.L_x_569:
[----:B------:R-:W-:Y:S05]  /*12180*/  BSYNC B1 ;  /* 0x0000000000017941 */ /* 0x000fea0003800000 */
.L_x_568:
[----:B------:R-:W-:Y:S02]  /*12190*/  IMAD.MOV.U32 R13, RZ, RZ, R6 ;  /* 0x000000ffff0d7224 */ /* 0x000fe400078e0006 */
        /* <DEDUP_REMOVED lines=8> */
.L_x_570:
[----:B------:R-:W-:Y:S02]  /*12220*/  IMAD.MOV.U32 R13, RZ, RZ, R8 ;  /* 0x000000ffff0d7224 */ /* 0x000fe400078e0008 */
[----:B------:R-:W-:Y:S02]  /*12230*/  IMAD.MOV.U32 R12, RZ, RZ, 0x1 ;  /* 0x00000001ff0c7424 */ /* 0x000fe400078e00ff */
[----:B------:R-:W-:-:S07]  /*12240*/  IMAD.MOV.U32 R2, RZ, RZ, R14 ;  /* 0x000000ffff027224 */ /* 0x000fce00078e000e */
[----:B------:R-:W-:Y:S05]  /*12250*/  WARPSYNC.COLLECTIVE R15, `(.L_x_571) ;  /* 0x000000000f087348 */ /* 0x000fea0003c00000 */
[----:B------:R0:W1:Y:S02]  /*12260*/  SHFL.IDX P6, R14, R13, R12, R11 ;  /* 0x0000000c0d0e7389 */ /* 0x00006400000c000b */
[----:B01----:R-:W-:Y:S01]  /*12270*/  ENDCOLLECTIVE ;  /* 0x000000000000791b */ /* 0x003fe20003800000 */
.L_x_571:
[----:B------:R-:W-:-:S05]  /*12280*/  IADD3 R2, P0, R2, R0, RZ ;  /* 0x0000000002027210 */ /* 0x000fca0007f1e0ff */
        /* <DEDUP_REMOVED lines=10> */
.L_x_572:
[----:B------:R-:W-:Y:S02]  /*12330*/  IMAD.MOV.U32 R13, RZ, RZ, R8 ;  /* 0x000000ffff0d7224 */ /* 0x000fe400078e0008 */
[----:B------:R-:W-:Y:S02]  /*12340*/  IMAD.MOV.U32 R12, RZ, RZ, 0x2 ;  /* 0x00000002ff0c7424 */ /* 0x000fe400078e00ff */
[----:B------:R-:W-:-:S07]  /*12350*/  IMAD.MOV.U32 R2, RZ, RZ, R14 ;  /* 0x000000ffff027224 */ /* 0x000fce00078e000e */
[----:B------:R-:W-:Y:S05]  /*12360*/  WARPSYNC.COLLECTIVE R15, `(.L_x_573) ;  /* 0x000000000f087348 */ /* 0x000fea0003c00000 */
[----:B------:R0:W1:Y:S02]  /*12370*/  SHFL.IDX P6, R14, R13, R12, R11 ;  /* 0x0000000c0d0e7389 */ /* 0x00006400000c000b */
[----:B01----:R-:W-:Y:S01]  /*12380*/  ENDCOLLECTIVE ;  /* 0x000000000000791b */ /* 0x003fe20003800000 */
.L_x_573:
        /* <DEDUP_REMOVED lines=11> */
.L_x_574:
[----:B------:R-:W-:Y:S02]  /*12440*/  IMAD.MOV.U32 R13, RZ, RZ, R8 ;  /* 0x000000ffff0d7224 */ /* 0x000fe400078e0008 */
[----:B------:R-:W-:Y:S02]  /*12450*/  IMAD.MOV.U32 R12, RZ, RZ, 0x3 ;  /* 0x00000003ff0c7424 */ /* 0x000fe400078e00ff */
[----:B------:R-:W-:-:S07]  /*12460*/  IMAD.MOV.U32 R2, RZ, RZ, R14 ;  /* 0x000000ffff027224 */ /* 0x000fce00078e000e */
[----:B------:R-:W-:Y:S05]  /*12470*/  WARPSYNC.COLLECTIVE R15, `(.L_x_575) ;  /* 0x000000000f087348 */ /* 0x000fea0003c00000 */
[----:B------:R0:W1:Y:S02]  /*12480*/  SHFL.IDX P6, R14, R13, R12, R11 ;  /* 0x0000000c0d0e7389 */ /* 0x00006400000c000b */
[----:B01----:R-:W-:Y:S01]  /*12490*/  ENDCOLLECTIVE ;  /* 0x000000000000791b */ /* 0x003fe20003800000 */
.L_x_575:
        /* <DEDUP_REMOVED lines=11> */
.L_x_576:
[----:B------:R-:W-:Y:S02]  /*12550*/  IMAD.MOV.U32 R13, RZ, RZ, R8 ;  /* 0x000000ffff0d7224 */ /* 0x000fe400078e0008 */
[----:B------:R-:W-:Y:S02]  /*12560*/  IMAD.MOV.U32 R12, RZ, RZ, 0x4 ;  /* 0x00000004ff0c7424 */ /* 0x000fe400078e00ff */
[----:B------:R-:W-:-:S07]  /*12570*/  IMAD.MOV.U32 R2, RZ, RZ, R14 ;  /* 0x000000ffff027224 */ /* 0x000fce00078e000e */
[----:B------:R-:W-:Y:S05]  /*12580*/  WARPSYNC.COLLECTIVE R15, `(.L_x_577) ;  /* 0x000000000f087348 */ /* 0x000fea0003c00000 */
[----:B------:R0:W1:Y:S02]  /*12590*/  SHFL.IDX P6, R14, R13, R12, R11 ;  /* 0x0000000c0d0e7389 */ /* 0x00006400000c000b */
[----:B01----:R-:W-:Y:S01]  /*125a0*/  ENDCOLLECTIVE ;  /* 0x000000000000791b */ /* 0x003fe20003800000 */
.L_x_577:
        /* <DEDUP_REMOVED lines=11> */
.L_x_578:
[----:B------:R-:W-:Y:S02]  /*12660*/  IMAD.MOV.U32 R13, RZ, RZ, R8 ;  /* 0x000000ffff0d7224 */ /* 0x000fe400078e0008 */
[----:B------:R-:W-:Y:S02]  /*12670*/  IMAD.MOV.U32 R12, RZ, RZ, 0x5 ;  /* 0x00000005ff0c7424 */ /* 0x000fe400078e00ff */
[----:B------:R-:W-:-:S07]  /*12680*/  IMAD.MOV.U32 R2, RZ, RZ, R14 ;  /* 0x000000ffff027224 */ /* 0x000fce00078e000e */
[----:B------:R-:W-:Y:S05]  /*12690*/  WARPSYNC.COLLECTIVE R15, `(.L_x_579) ;  /* 0x000000000f087348 */ /* 0x000fea0003c00000 */
[----:B------:R0:W1:Y:S02]  /*126a0*/  SHFL.IDX P6, R14, R13, R12, R11 ;  /* 0x0000000c0d0e7389 */ /* 0x00006400000c000b */
[----:B01----:R-:W-:Y:S01]  /*126b0*/  ENDCOLLECTIVE ;  /* 0x000000000000791b */ /* 0x003fe20003800000 */
.L_x_579:
[----:B------:R-:W-:-:S05]  /*126c0*/  IADD3 R2, P0, R2, R0, RZ ;  /* 0x0000000002027210 */ /* 0x000fca0007f1e0ff */
        /* <DEDUP_REMOVED lines=10> */
.L_x_580:
[----:B------:R-:W-:Y:S05]  /*12770*/  BRA `(.L_x_581) ;  /* 0xffffffc000587947 */ /* 0x000fea000383ffff */
.L_x_483:
[----:B--2---:R2:W3:Y:S02]  /*12780*/  SYNCS.PHASECHK.TRANS64.TRYWAIT P0, [R10+URZ+0x22860], R20 ;  /* 0x022860140a0075a7 */ /* 0x0044e4000800017f */
[----:B---3--:R-:W-:Y:S05]  /*12790*/  @!P0 NANOSLEEP.SYNCS 0x989680 ;  /* 0x009896800000895d */ /* 0x008fea0003900000 */
[----:B------:R-:W3:Y:S02]  /*127a0*/  @!P0 SYNCS.PHASECHK.TRANS64 P0, [R10+URZ+0x22860], R20 ;  /* 0x022860140a0085a7 */ /* 0x000ee4000800007f */
[----:B---3--:R-:W-:Y:S05]  /*127b0*/  @!P0 BRA `(.L_x_483) ;  /* 0xfffffffc00f08947 */ /* 0x008fea000383ffff */
[----:B------:R-:W-:Y:S05]  /*127c0*/  BRA `(.L_x_582) ;  /* 0xffffffc000a87947 */ /* 0x000fea000383ffff */
.L_x_484:
[----:B------:R-:W-:Y:S01]  /*127d0*/  BSSY B1, `(.L_x_583) ;  /* 0x0000008000017945 */ /* 0x000fe20003800000 */
[----:B------:R-:W-:Y:S02]  /*127e0*/  IMAD.MOV.U32 R13, RZ, RZ, R25 ;  /* 0x000000ffff0d7224 */ /* 0x000fe400078e0019 */
[----:B------:R-:W-:Y:S02]  /*127f0*/  IMAD.MOV.U32 R12, RZ, RZ, RZ ;  /* 0x000000ffff0c7224 */ /* 0x000fe400078e00ff */
[----:B------:R-:W-:Y:S02]  /*12800*/  IMAD.MOV.U32 R11, RZ, RZ, 0x181f ;  /* 0x0000181fff0b7424 */ /* 0x000fe400078e00ff */
[----:B------:R-:W-:-:S07]  /*12810*/  IMAD.MOV.U32 R15, RZ, RZ, -0x1 ;  /* 0xffffffffff0f7424 */ /* 0x000fce00078e00ff */
[----:B-1----:R-:W-:Y:S05]  /*12820*/  WARPSYNC.COLLECTIVE R15, `(.L_x_584) ;  /* 0x000000000f087348 */ /* 0x002fea0003c00000 */
[----:B------:R0:W2:Y:S02]  /*12830*/  SHFL.IDX P6, R14, R13, R12, R11 ;  /* 0x0000000c0d0e7389 */ /* 0x0000a400000c000b */
[----:B012---:R-:W-:Y:S01]  /*12840*/  ENDCOLLECTIVE ;  /* 0x000000000000791b */ /* 0x007fe20003800000 */
.L_x_584:
[----:B------:R-:W-:Y:S05]  /*12850*/  BSYNC B1 ;  /* 0x0000000000017941 */ /* 0x000fea0003800000 */
.L_x_583:
        /* <DEDUP_REMOVED lines=9> */
.L_x_585:
[----:B------:R-:W-:Y:S02]  /*128f0*/  IMAD.MOV.U32 R13, RZ, RZ, R25 ;  /* 0x000000ffff0d7224 */ /* 0x000fe400078e0019 */
[----:B------:R-:W-:Y:S01]  /*12900*/  IMAD.MOV.U32 R12, RZ, RZ, 0x1 ;  /* 0x00000001ff0c7424 */ /* 0x000fe200078e00ff */
[----:B------:R-:W-:-:S13]  /*12910*/  IADD3 R2, P0, R14, R0, RZ ;  /* 0x000000000e027210 */ /* 0x000fda0007f1e0ff */
[----:B------:R-:W-:Y:S05]  /*12920*/  WARPSYNC.COLLECTIVE R15, `(.L_x_586) ;  /* 0x000000000f087348 */ /* 0x000fea0003c00000 */
[----:B------:R0:W1:Y:S02]  /*12930*/  SHFL.IDX P6, R14, R13, R12, R11 ;  /* 0x0000000c0d0e7389 */ /* 0x00006400000c000b */
[----:B01----:R-:W-:Y:S01]  /*12940*/  ENDCOLLECTIVE ;  /* 0x000000000000791b */ /* 0x003fe20003800000 */
.L_x_586:
        /* <DEDUP_REMOVED lines=13> */
.L_x_587:
[----:B------:R-:W-:Y:S02]  /*12a20*/  IMAD.MOV.U32 R13, RZ, RZ, R25 ;  /* 0x000000ffff0d7224 */ /* 0x000fe400078e0019 */
[----:B------:R-:W-:Y:S01]  /*12a30*/  IMAD.MOV.U32 R12, RZ, RZ, 0x2 ;  /* 0x00000002ff0c7424 */ /* 0x000fe200078e00ff */
[----:B------:R-:W-:-:S13]  /*12a40*/  IADD3 R2, P0, R14, R0, RZ ;  /* 0x000000000e027210 */ /* 0x000fda0007f1e0ff */
[----:B------:R-:W-:Y:S05]  /*12a50*/  WARPSYNC.COLLECTIVE R15, `(.L_x_588) ;  /* 0x000000000f087348 */ /* 0x000fea0003c00000 */
[----:B------:R0:W1:Y:S02]  /*12a60*/  SHFL.IDX P6, R14, R13, R12, R11 ;  /* 0x0000000c0d0e7389 */ /* 0x00006400000c000b */
[----:B01----:R-:W-:Y:S01]  /*12a70*/  ENDCOLLECTIVE ;  /* 0x000000000000791b */ /* 0x003fe20003800000 */
.L_x_588:
        /* <DEDUP_REMOVED lines=13> */
.L_x_589:
[----:B------:R-:W-:Y:S02]  /*12b50*/  IMAD.MOV.U32 R13, RZ, RZ, R25 ;  /* 0x000000ffff0d7224 */ /* 0x000fe400078e0019 */
[----:B------:R-:W-:Y:S02]  /*12b60*/  IMAD.MOV.U32 R12, RZ, RZ, 0x3 ;  /* 0x00000003ff0c7424 */ /* 0x000fe400078e00ff */
[----:B------:R-:W-:-:S07]  /*12b70*/  IMAD.MOV.U32 R8, RZ, RZ, R14 ;  /* 0x000000ffff087224 */ /* 0x000fce00078e000e */
[----:B------:R-:W-:Y:S05]  /*12b80*/  WARPSYNC.COLLECTIVE R15, `(.L_x_590) ;  /* 0x000000000f087348 */ /* 0x000fea0003c00000 */
[----:B------:R0:W1:Y:S02]  /*12b90*/  SHFL.IDX P6, R14, R13, R12, R11 ;  /* 0x0000000c0d0e7389 */ /* 0x00006400000c000b */
[----:B01----:R-:W-:Y:S01]  /*12ba0*/  ENDCOLLECTIVE ;  /* 0x000000000000791b */ /* 0x003fe20003800000 */
.L_x_590:
        /* <DEDUP_REMOVED lines=14> */
.L_x_591:
[----:B------:R-:W-:Y:S02]  /*12c90*/  IMAD.MOV.U32 R13, RZ, RZ, R25 ;  /* 0x000000ffff0d7224 */ /* 0x000fe400078e0019 */
[----:B------:R-:W-:Y:S01]  /*12ca0*/  IMAD.MOV.U32 R12, RZ, RZ, 0x4 ;  /* 0x00000004ff0c7424 */ /* 0x000fe200078e00ff */
[----:B------:R-:W-:-:S13]  /*12cb0*/  IADD3 R2, P0, R14, R0, RZ ;  /* 0x000000000e027210 */ /* 0x000fda0007f1e0ff */
[----:B------:R-:W-:Y:S05]  /*12cc0*/  WARPSYNC.COLLECTIVE R15, `(.L_x_592) ;  /* 0x000000000f087348 */ /* 0x000fea0003c00000 */
[----:B------:R0:W1:Y:S02]  /*12cd0*/  SHFL.IDX P6, R14, R13, R12, R11 ;  /* 0x0000000c0d0e7389 */ /* 0x00006400000c000b */
[----:B01----:R-:W-:Y:S01]  /*12ce0*/  ENDCOLLECTIVE ;  /* 0x000000000000791b */ /* 0x003fe20003800000 */
.L_x_592:
[----:B------:R-:W-:-:S05]  /*12cf0*/  IMAD.X R3, RZ, RZ, R5, P0 ;  /* 0x000000ffff037224 */ /* 0x000fca00000e0605 */
[----:B------:R-:W-:Y:S01]  /*12d00*/  @!PT LDS RZ, [RZ] ;  /* 0x00000000fffff984 */ /* 0x000fe20000000800 */
[----:B------:R-:W-:Y:S01]  /*12d10*/  @!PT LDS RZ, [RZ] ;  /* 0x00000000fffff984 */ /* 0x000fe20000000800 */
[----:B------:R-:W-:Y:S01]  /*12d20*/  @!PT LDS RZ, [RZ] ;  /* 0x00000000fffff984 */ /* 0x000fe20000000800 */
[----:B------:R-:W-:Y:S04]  /*12d30*/  LDGSTS.E.BYPASS.LTC128B.128 [R20+0x1c00], desc[UR50][R2.64], !P5 ;  /* 0x01c0000002147fae */ /* 0x000fe8000e901d72 */
[----:B------:R-:W-:Y:S01]  /*12d40*/  LDGSTS.E.BYPASS.LTC128B.128 [R20+0x4c00], desc[UR50][R2.64+0x80], !P4 ;  /* 0x04c0008002147fae */ /* 0x000fe2000e101d72 */
[----:B------:R-:W-:-:S03]  /*12d50*/  IMAD.MOV.U32 R13, RZ, RZ, R17 ;  /* 0x000000ffff0d7224 */ /* 0x000fc600078e0011 */
[----:B------:R-:W-:Y:S04]  /*12d60*/  LDGSTS.E.BYPASS.LTC128B.128 [R20+0x7c00], desc[UR50][R2.64+0x100], !P3 ;  /* 0x07c0010002147fae */ /* 0x000fe8000d901d72 */
[----:B------:R0:W-:Y:S02]  /*12d70*/  LDGSTS.E.BYPASS.LTC128B.128 [R20+0xac00], desc[UR50][R2.64+0x180], !P1 ;  /* 0x0ac0018002147fae */ /* 0x0001e4000c901d72 */
[----:B0-----:R-:W-:-:S07]  /*12d80*/  IMAD.MOV.U32 R3, RZ, RZ, R14 ;  /* 0x000000ffff037224 */ /* 0x001fce00078e000e */
[----:B------:R-:W-:Y:S05]  /*12d90*/  WARPSYNC.COLLECTIVE R15, `(.L_x_593) ;  /* 0x000000000f087348 */ /* 0x000fea0003c00000 */
[----:B------:R0:W1:Y:S02]  /*12da0*/  SHFL.IDX P6, R14, R13, R12, R11 ;  /* 0x0000000c0d0e7389 */ /* 0x00006400000c000b */
[----:B01----:R-:W-:Y:S01]  /*12db0*/  ENDCOLLECTIVE ;  /* 0x000000000000791b */ /* 0x003fe20003800000 */
.L_x_593:
[----:B------:R-:W-:Y:S02]  /*12dc0*/  IMAD.MOV.U32 R13, RZ, RZ, R25 ;  /* 0x000000ffff0d7224 */ /* 0x000fe400078e0019 */
[----:B------:R-:W-:Y:S01]  /*12dd0*/  IMAD.MOV.U32 R12, RZ, RZ, 0x5 ;  /* 0x00000005ff0c7424 */ /* 0x000fe200078e00ff */
[----:B------:R-:W-:-:S13]  /*12de0*/  IADD3 R2, P0, R14, R0, RZ ;  /* 0x000000000e027210 */ /* 0x000fda0007f1e0ff */
[----:B------:R-:W-:Y:S05]  /*12df0*/  WARPSYNC.COLLECTIVE R15, `(.L_x_594) ;  /* 0x000000000f087348 */ /* 0x000fea0003c00000 */
[----:B------:R0:W1:Y:S02]  /*12e00*/  SHFL.IDX P6, R14, R13, R12, R11 ;  /* 0x0000000c0d0e7389 */ /* 0x00006400000c000b */
[----:B01----:R-:W-:Y:S01]  /*12e10*/  ENDCOLLECTIVE ;  /* 0x000000000000791b */ /* 0x003fe20003800000 */
.L_x_594:
        /* <DEDUP_REMOVED lines=13> */
.L_x_595:
[----:B------:R-:W-:Y:S05]  /*12ef0*/  BRA `(.L_x_596) ;  /* 0xffffffbc00e87947 */ /* 0x000fea000383ffff */
.L_x_492:
[----:B------:R-:W-:Y:S01]  /*12f00*/  BSSY B0, `(.L_x_597) ;  /* 0x0000008000007945 */ /* 0x000fe20003800000 */
[----:B------:R-:W-:Y:S02]  /*12f10*/  IMAD.MOV.U32 R13, RZ, RZ, R16 ;  /* 0x000000ffff0d7224 */ /* 0x000fe400078e0010 */
[----:B------:R-:W-:Y:S02]  /*12f20*/  IMAD.MOV.U32 R12, RZ, RZ, RZ ;  /* 0x000000ffff0c7224 */ /* 0x000fe400078e00ff */
[----:B------:R-:W-:Y:S02]  /*12f30*/  IMAD.MOV.U32 R11, RZ, RZ, 0x1f ;  /* 0x0000001fff0b7424 */ /* 0x000fe400078e00ff */
[----:B------:R-:W-:-:S07]  /*12f40*/  IMAD.MOV.U32 R15, RZ, RZ, -0x1 ;  /* 0xffffffffff0f7424 */ /* 0x000fce00078e00ff */
[----:B01----:R-:W-:Y:S05]  /*12f50*/  WARPSYNC.COLLECTIVE R15, `(.L_x_598) ;  /* 0x000000000f087348 */ /* 0x003fea0003c00000 */
[----:B------:R2:W3:Y:S02]  /*12f60*/  SHFL.IDX P6, R14, R13, R12, R11 ;  /* 0x0000000c0d0e7389 */ /* 0x0004e400000c000b */
[----:B0123--:R-:W-:Y:S01]  /*12f70*/  ENDCOLLECTIVE ;  /* 0x000000000000791b */ /* 0x00ffe20003800000 */
.L_x_598:
[----:B------:R-:W-:Y:S05]  /*12f80*/  BSYNC B0 ;  /* 0x0000000000007941 */ /* 0x000fea0003800000 */
.L_x_597:
[----:B------:R-:W-:Y:S02]  /*12f90*/  IMAD.MOV.U32 R13, RZ, RZ, R16 ;  /* 0x000000ffff0d7224 */ /* 0x000fe400078e0010 */
[----:B------:R-:W-:Y:S02]  /*12fa0*/  IMAD.MOV.U32 R12, RZ, RZ, 0x1 ;  /* 0x00000001ff0c7424 */ /* 0x000fe400078e00ff */
[----:B------:R-:W-:Y:S02]  /*12fb0*/  IMAD.MOV.U32 R11, RZ, RZ, 0x1f ;  /* 0x0000001fff0b7424 */ /* 0x000fe400078e00ff */
[----:B------:R-:W-:Y:S02]  /*12fc0*/  IMAD.MOV.U32 R15, RZ, RZ, -0x1 ;  /* 0xffffffffff0f7424 */ /* 0x000fe400078e00ff */
[----:B------:R-:W-:Y:S02]  /*12fd0*/  IMAD.IADD R7, R19, 0x1, R9 ;  /* 0x0000000113077824 */ /* 0x000fe400078e0209 */
[----:B------:R-:W-:-:S07]  /*12fe0*/  IMAD.MOV.U32 R0, RZ, RZ, R14 ;  /* 0x000000ffff007224 */ /* 0x000fce00078e000e */
[----:B------:R-:W-:Y:S05]  /*12ff0*/  WARPSYNC.COLLECTIVE R15, `(.L_x_599) ;  /* 0x000000000f087348 */ /* 0x000fea0003c00000 */
[----:B------:R0:W1:Y:S02]  /*13000*/  SHFL.IDX P6, R14, R13, R12, R11 ;  /* 0x0000000c0d0e7389 */ /* 0x00006400000c000b */
[----:B01----:R-:W-:Y:S01]  /*13010*/  ENDCOLLECTIVE ;  /* 0x000000000000791b */ /* 0x003fe20003800000 */
.L_x_599:
[----:B------:R-:W-:Y:S02]  /*13020*/  ULDC UR4, c[0x0][0xc3c] ;  /* 0x00030f0000047ab9 */ /* 0x000fe40000000800 */
[----:B------:R-:W-:-:S13]  /*13030*/  ISETP.GE.OR P1, PT, R7, UR4, !P0 ;  /* 0x0000000407007c0c */ /* 0x000fda000c726670 */
[----:B------:R-:W0:Y:S08]  /*13040*/  @!P1 LDC.64 R2, c[0x0][0xc80] ;  /* 0x00032000ff029b82 */ /* 0x000e300000000a00 */
[----:B------:R-:W1:Y:S01]  /*13050*/  @!P1 LDC.64 R4, c[0x0][0xc78] ;  /* 0x00031e00ff049b82 */ /* 0x000e620000000a00 */
[----:B------:R-:W-:Y:S02]  /*13060*/  IMAD.MOV.U32 R11, RZ, RZ, RZ ;  /* 0x000000ffff0b7224 */ /* 0x000fe400078e00ff */
[----:B------:R-:W-:-:S02]  /*13070*/  IMAD.MOV.U32 R8, RZ, RZ, R14 ;  /* 0x000000ffff087224 */ /* 0x000fc400078e000e */
[----:B0-----:R-:W-:-:S05]  /*13080*/  @!P1 IMAD.WIDE R2, R7, 0x4, R2 ;  /* 0x0000000407029825 */ /* 0x001fca00078e0202 */
[----:B------:R1:W2:Y:S02]  /*13090*/  @!P1 LDG.E R6, desc[UR50][R2.64] ;  /* 0x0000003202069981 */ /* 0x0002a4000c1e1900 */
[----:B-1----:R-:W-:-:S05]  /*130a0*/  @!P1 IMAD.WIDE R2, R7, 0x4, R4 ;  /* 0x0000000407029825 */ /* 0x002fca00078e0204 */
[----:B------:R-:W3:Y:S01]  /*130b0*/  @!P1 LDG.E R5, desc[UR50][R2.64] ;  /* 0x0000003202059981 */ /* 0x000ee2000c1e1900 */
[----:B------:R-:W-:Y:S01]  /*130c0*/  IMAD.MOV.U32 R7, RZ, RZ, RZ ;  /* 0x000000ffff077224 */ /* 0x000fe200078e00ff */
[C---:B------:R-:W-:Y:S01]  /*130d0*/  ISETP.GE.U32.AND P2, PT, R9.reuse, 0x2, PT ;  /* 0x000000020900780c */ /* 0x040fe20003f46070 */
[----:B------:R-:W-:Y:S01]  /*130e0*/  IMAD.MOV.U32 R4, RZ, RZ, RZ ;  /* 0x000000ffff047224 */ /* 0x000fe200078e00ff */
[C---:B------:R-:W-:Y:S02]  /*130f0*/  ISETP.GE.U32.AND P3, PT, R9.reuse, 0x4, PT ;  /* 0x000000040900780c */ /* 0x040fe40003f66070 */
[C---:B------:R-:W-:Y:S02]  /*13100*/  ISETP.GE.U32.AND P4, PT, R9.reuse, 0x8, PT ;  /* 0x000000080900780c */ /* 0x040fe40003f86070 */
[----:B------:R-:W-:Y:S01]  /*13110*/  ISETP.GE.U32.AND P5, PT, R9, 0x10, PT ;  /* 0x000000100900780c */ /* 0x000fe20003fa6070 */
[----:B--2---:R-:W-:Y:S02]  /*13120*/  @!P1 IMAD.MOV.U32 R7, RZ, RZ, R6 ;  /* 0x000000ffff079224 */ /* 0x004fe400078e0006 */
[----:B------:R-:W-:-:S02]  /*13130*/  IMAD.MOV.U32 R6, RZ, RZ, RZ ;  /* 0x000000ffff067224 */ /* 0x000fc400078e00ff */
[----:B---3--:R-:W-:Y:S01]  /*13140*/  @!P1 IMAD.MOV.U32 R4, RZ, RZ, R5 ;  /* 0x000000ffff049224 */ /* 0x008fe200078e0005 */
[----:B------:R-:W-:-:S03]  /*13150*/  ISETP.NE.AND P1, PT, R9, RZ, PT ;  /* 0x000000ff0900720c */ /* 0x000fc60003f25270 */
[----:B------:R-:W-:-:S10]  /*13160*/  IMAD R13, R4, R7, RZ ;  /* 0x00000007040d7224 */ /* 0x000fd400078e02ff */
[----:B------:R-:W-:Y:S05]  /*13170*/  WARPSYNC.COLLECTIVE R15, `(.L_x_600) ;  /* 0x000000000f087348 */ /* 0x000fea0003c00000 */
[----:B------:R0:W1:Y:S02]  /*13180*/  SHFL.UP P6, R14, R13, R12, R11 ;  /* 0x0400000c0d0e7389 */ /* 0x00006400000c000b */
[----:B01----:R-:W-:Y:S01]  /*13190*/  ENDCOLLECTIVE ;  /* 0x000000000000791b */ /* 0x003fe20003800000 */
.L_x_600:
[----:B------:R-:W-:Y:S01]  /*131a0*/  IMAD.MOV.U32 R12, RZ, RZ, 0x2 ;  /* 0x00000002ff0c7424 */ /* 0x000fe200078e00ff */
[----:B------:R-:W-:-:S05]  /*131b0*/  SEL R14, R14, RZ, P1 ;  /* 0x000000ff0e0e7207 */ /* 0x000fca0000800000 */
[----:B------:R-:W-:-:S04]  /*131c0*/  IMAD.IADD R5, R13, 0x1, R14 ;  /* 0x000000010d057824 */ /* 0x000fc800078e020e */
[----:B------:R-:W-:-:S07]  /*131d0*/  IMAD.MOV.U32 R13, RZ, RZ, R5 ;  /* 0x000000ffff0d7224 */ /* 0x000fce00078e0005 */
[----:B------:R-:W-:Y:S05]  /*131e0*/  WARPSYNC.COLLECTIVE R15, `(.L_x_601) ;  /* 0x000000000f087348 */ /* 0x000fea0003c00000 */
[----:B------:R0:W1:Y:S02]  /*131f0*/  SHFL.UP P6, R14, R13, R12, R11 ;  /* 0x0400000c0d0e7389 */ /* 0x00006400000c000b */
[----:B01----:R-:W-:Y:S01]  /*13200*/  ENDCOLLECTIVE ;  /* 0x000000000000791b */ /* 0x003fe20003800000 */
.L_x_601:
[----:B------:R-:W-:Y:S01]  /*13210*/  IMAD.MOV.U32 R12, RZ, RZ, 0x4 ;  /* 0x00000004ff0c7424 */ /* 0x000fe200078e00ff */
[----:B------:R-:W-:-:S05]  /*13220*/  SEL R2, R14, RZ, P2 ;  /* 0x000000ff0e027207 */ /* 0x000fca0001000000 */
[----:B------:R-:W-:-:S04]  /*13230*/  IMAD.IADD R2, R5, 0x1, R2 ;  /* 0x0000000105027824 */ /* 0x000fc800078e0202 */
[----:B------:R-:W-:-:S07]  /*13240*/  IMAD.MOV.U32 R13, RZ, RZ, R2 ;  /* 0x000000ffff0d7224 */ /* 0x000fce00078e0002 */
[----:B------:R-:W-:Y:S05]  /*13250*/  WARPSYNC.COLLECTIVE R15, `(.L_x_602) ;  /* 0x000000000f087348 */ /* 0x000fea0003c00000 */
[----:B------:R0:W1:Y:S02]  /*13260*/  SHFL.UP P6, R14, R13, R12, R11 ;  /* 0x0400000c0d0e7389 */ /* 0x00006400000c000b */
[----:B01----:R-:W-:Y:S01]  /*13270*/  ENDCOLLECTIVE ;  /* 0x000000000000791b */ /* 0x003fe20003800000 */
.L_x_602:
[----:B------:R-:W-:Y:S01]  /*13280*/  IMAD.MOV.U32 R12, RZ, RZ, 0x8 ;  /* 0x00000008ff0c7424 */ /* 0x000fe200078e00ff */
[----:B------:R-:W-:-:S05]  /*13290*/  SEL R3, R14, RZ, P3 ;  /* 0x000000ff0e037207 */ /* 0x000fca0001800000 */
[----:B------:R-:W-:-:S04]  /*132a0*/  IMAD.IADD R3, R2, 0x1, R3 ;  /* 0x0000000102037824 */ /* 0x000fc800078e0203 */
[----:B------:R-:W-:-:S07]  /*132b0*/  IMAD.MOV.U32 R13, RZ, RZ, R3 ;  /* 0x000000ffff0d7224 */ /* 0x000fce00078e0003 */
[----:B------:R-:W-:Y:S05]  /*132c0*/  WARPSYNC.COLLECTIVE R15, `(.L_x_603) ;  /* 0x000000000f087348 */ /* 0x000fea0003c00000 */
[----:B------:R0:W1:Y:S02]  /*132d0*/  SHFL.UP P6, R14, R13, R12, R11 ;  /* 0x0400000c0d0e7389 */ /* 0x00006400000c000b */
[----:B01----:R-:W-:Y:S01]  /*132e0*/  ENDCOLLECTIVE ;  /* 0x000000000000791b */ /* 0x003fe20003800000 */
.L_x_603:
[----:B------:R-:W-:Y:S01]  /*132f0*/  IMAD.MOV.U32 R12, RZ, RZ, 0x10 ;  /* 0x00000010ff0c7424 */ /* 0x000fe200078e00ff */
[----:B------:R-:W-:-:S05]  /*13300*/  SEL R14, R14, RZ, P4 ;  /* 0x000000ff0e0e7207 */ /* 0x000fca0002000000 */
[----:B------:R-:W-:-:S04]  /*13310*/  IMAD.IADD R5, R3, 0x1, R14 ;  /* 0x0000000103057824 */ /* 0x000fc800078e020e */
[----:B------:R-:W-:-:S07]  /*13320*/  IMAD.MOV.U32 R13, RZ, RZ, R5 ;  /* 0x000000ffff0d7224 */ /* 0x000fce00078e0005 */
[----:B------:R-:W-:Y:S05]  /*13330*/  WARPSYNC.COLLECTIVE R15, `(.L_x_604) ;  /* 0x000000000f087348 */ /* 0x000fea0003c00000 */
[----:B------:R0:W1:Y:S02]  /*13340*/  SHFL.UP P6, R14, R13, R12, R11 ;  /* 0x0400000c0d0e7389 */ /* 0x00006400000c000b */
[----:B01----:R-:W-:Y:S01]  /*13350*/  ENDCOLLECTIVE ;  /* 0x000000000000791b */ /* 0x003fe20003800000 */
.L_x_604:
[----:B------:R-:W-:Y:S02]  /*13360*/  IMAD.MOV.U32 R12, RZ, RZ, 0x1f ;  /* 0x0000001fff0c7424 */ /* 0x000fe400078e00ff */
[----:B------:R-:W-:Y:S01]  /*13370*/  IMAD.MOV.U32 R11, RZ, RZ, 0x1f ;  /* 0x0000001fff0b7424 */ /* 0x000fe200078e00ff */
[----:B------:R-:W-:-:S05]  /*13380*/  SEL R2, R14, RZ, P5 ;  /* 0x000000ff0e027207 */ /* 0x000fca0002800000 */
[----:B------:R-:W-:-:S04]  /*13390*/  IMAD.IADD R2, R5, 0x1, R2 ;  /* 0x0000000105027824 */ /* 0x000fc800078e0202 */
[----:B------:R-:W-:-:S07]  /*133a0*/  IMAD.MOV.U32 R13, RZ, RZ, R2 ;  /* 0x000000ffff0d7224 */ /* 0x000fce00078e0002 */
[----:B------:R-:W-:Y:S05]  /*133b0*/  WARPSYNC.COLLECTIVE R15, `(.L_x_605) ;  /* 0x000000000f087348 */ /* 0x000fea0003c00000 */
[----:B------:R0:W1:Y:S02]  /*133c0*/  SHFL.IDX P6, R14, R13, R12, R11 ;  /* 0x0000000c0d0e7389 */ /* 0x00006400000c000b */
[----:B01----:R-:W-:Y:S01]  /*133d0*/  ENDCOLLECTIVE ;  /* 0x000000000000791b */ /* 0x003fe20003800000 */
.L_x_605:
[----:B------:R-:W-:Y:S05]  /*133e0*/  BRA `(.L_x_606) ;  /* 0xffffffc000487947 */ /* 0x000fea000383ffff */
.L_x_495:
[----:B------:R-:W-:Y:S01]  /*133f0*/  BSSY B0, `(.L_x_607) ;  /* 0x0000007000007945 */ /* 0x000fe20003800000 */
[----:B------:R-:W-:Y:S02]  /*13400*/  IMAD.MOV.U32 R12, RZ, RZ, 0x1 ;  /* 0x00000001ff0c7424 */ /* 0x000fe400078e00ff */
[----:B------:R-:W-:Y:S02]  /*13410*/  IMAD.MOV.U32 R11, RZ, RZ, RZ ;  /* 0x000000ffff0b7224 */ /* 0x000fe400078e00ff */
[----:B------:R-:W-:-:S07]  /*13420*/  IMAD.MOV.U32 R15, RZ, RZ, -0x1 ;  /* 0xffffffffff0f7424 */ /* 0x000fce00078e00ff */
[----:B01----:R-:W-:Y:S05]  /*13430*/  WARPSYNC.COLLECTIVE R15, `(.L_x_608) ;  /* 0x000000000f087348 */ /* 0x003fea0003c00000 */
[----:B------:R2:W3:Y:S02]  /*13440*/  SHFL.UP P6, R14, R13, R12, R11 ;  /* 0x0400000c0d0e7389 */ /* 0x0004e400000c000b */
[----:B0123--:R-:W-:Y:S01]  /*13450*/  ENDCOLLECTIVE ;  /* 0x000000000000791b */ /* 0x00ffe20003800000 */
.L_x_608:
[----:B------:R-:W-:Y:S05]  /*13460*/  BSYNC B0 ;  /* 0x0000000000007941 */ /* 0x000fea0003800000 */
.L_x_607:
[----:B------:R-:W-:Y:S01]  /*13470*/  SEL R14, R14, RZ, P1 ;  /* 0x000000ff0e0e7207 */ /* 0x000fe20000800000 */
[----:B------:R-:W-:Y:S02]  /*13480*/  IMAD.MOV.U32 R12, RZ, RZ, 0x2 ;  /* 0x00000002ff0c7424 */ /* 0x000fe400078e00ff */
[----:B------:R-:W-:Y:S02]  /*13490*/  IMAD.MOV.U32 R11, RZ, RZ, RZ ;  /* 0x000000ffff0b7224 */ /* 0x000fe400078e00ff */
[----:B------:R-:W-:Y:S02]  /*134a0*/  IMAD.IADD R13, R13, 0x1, R14 ;  /* 0x000000010d0d7824 */ /* 0x000fe400078e020e */
[----:B------:R-:W-:-:S07]  /*134b0*/  IMAD.MOV.U32 R15, RZ, RZ, -0x1 ;  /* 0xffffffffff0f7424 */ /* 0x000fce00078e00ff */
[----:B------:R-:W-:Y:S05]  /*134c0*/  WARPSYNC.COLLECTIVE R15, `(.L_x_609) ;  /* 0x000000000f087348 */ /* 0x000fea0003c00000 */
[----:B------:R0:W1:Y:S02]  /*134d0*/  SHFL.UP P6, R14, R13, R12, R11 ;  /* 0x0400000c0d0e7389 */ /* 0x00006400000c000b */
[----:B01----:R-:W-:Y:S01]  /*134e0*/  ENDCOLLECTIVE ;  /* 0x000000000000791b */ /* 0x003fe20003800000 */
.L_x_609:
[----:B------:R-:W-:Y:S01]  /*134f0*/  IMAD.MOV.U32 R12, RZ, RZ, 0x4 ;  /* 0x00000004ff0c7424 */ /* 0x000fe200078e00ff */
[----:B------:R-:W-:-:S05]  /*13500*/  SEL R2, R14, RZ, P2 ;  /* 0x000000ff0e027207 */ /* 0x000fca0001000000 */
[----:B------:R-:W-:-:S04]  /*13510*/  IMAD.IADD R2, R13, 0x1, R2 ;  /* 0x000000010d027824 */ /* 0x000fc800078e0202 */
[----:B------:R-:W-:-:S07]  /*13520*/  IMAD.MOV.U32 R13, RZ, RZ, R2 ;  /* 0x000000ffff0d7224 */ /* 0x000fce00078e0002 */
[----:B------:R-:W-:Y:S05]  /*13530*/  WARPSYNC.COLLECTIVE R15, `(.L_x_610) ;  /* 0x000000000f087348 */ /* 0x000fea0003c00000 */
[----:B------:R0:W1:Y:S02]  /*13540*/  SHFL.UP P6, R14, R13, R12, R11 ;  /* 0x0400000c0d0e7389 */ /* 0x00006400000c000b */
[----:B01----:R-:W-:Y:S01]  /*13550*/  ENDCOLLECTIVE ;  /* 0x000000000000791b */ /* 0x003fe20003800000 */
.L_x_610:
[----:B------:R-:W-:Y:S01]  /*13560*/  IMAD.MOV.U32 R12, RZ, RZ, 0x8 ;  /* 0x00000008ff0c7424 */ /* 0x000fe200078e00ff */
[----:B------:R-:W-:-:S05]  /*13570*/  SEL R3, R14, RZ, P3 ;  /* 0x000000ff0e037207 */ /* 0x000fca0001800000 */
[----:B------:R-:W-:-:S04]  /*13580*/  IMAD.IADD R3, R2, 0x1, R3 ;  /* 0x0000000102037824 */ /* 0x000fc800078e0203 */
[----:B------:R-:W-:-:S07]  /*13590*/  IMAD.MOV.U32 R13, RZ, RZ, R3 ;  /* 0x000000ffff0d7224 */ /* 0x000fce00078e0003 */
[----:B------:R-:W-:Y:S05]  /*135a0*/  WARPSYNC.COLLECTIVE R15, `(.L_x_611) ;  /* 0x000000000f087348 */ /* 0x000fea0003c00000 */
[----:B------:R0:W1:Y:S02]  /*135b0*/  SHFL.UP P6, R14, R13, R12, R11 ;  /* 0x0400000c0d0e7389 */ /* 0x00006400000c000b */
[----:B01----:R-:W-:Y:S01]  /*135c0*/  ENDCOLLECTIVE ;  /* 0x000000000000791b */ /* 0x003fe20003800000 */
.L_x_611:
[----:B------:R-:W-:Y:S01]  /*135d0*/  IMAD.MOV.U32 R12, RZ, RZ, 0x10 ;  /* 0x00000010ff0c7424 */ /* 0x000fe200078e00ff */
[----:B------:R-:W-:-:S05]  /*135e0*/  SEL R14, R14, RZ, P4 ;  /* 0x000000ff0e0e7207 */ /* 0x000fca0002000000 */
[----:B------:R-:W-:-:S04]  /*135f0*/  IMAD.IADD R5, R3, 0x1, R14 ;  /* 0x0000000103057824 */ /* 0x000fc800078e020e */
[----:B------:R-:W-:-:S07]  /*13600*/  IMAD.MOV.U32 R13, RZ, RZ, R5 ;  /* 0x000000ffff0d7224 */ /* 0x000fce00078e0005 */
[----:B------:R-:W-:Y:S05]  /*13610*/  WARPSYNC.COLLECTIVE R15, `(.L_x_612) ;  /* 0x000000000f087348 */ /* 0x000fea0003c00000 */
[----:B------:R0:W1:Y:S02]  /*13620*/  SHFL.UP P6, R14, R13, R12, R11 ;  /* 0x0400000c0d0e7389 */ /* 0x00006400000c000b */
[----:B01----:R-:W-:Y:S01]  /*13630*/  ENDCOLLECTIVE ;  /* 0x000000000000791b */ /* 0x003fe20003800000 */
.L_x_612:
        /* <DEDUP_REMOVED lines=8> */
.L_x_613:
[----:B------:R-:W-:Y:S05]  /*136c0*/  BRA `(.L_x_614) ;  /* 0xffffffc000347947 */ /* 0x000fea000383ffff */
.L_x_497:
[----:B------:R-:W-:Y:S01]  /*136d0*/  BSSY B0, `(.L_x_615) ;  /* 0x0000006000007945 */ /* 0x000fe20003800000 */
[----:B------:R-:W-:Y:S01]  /*136e0*/  PLOP3.LUT P6, PT, P6, PT, PT, 0x8, 0x0 ;  /* 0x000000000000781c */ /* 0x000fe200037ce170 */
[----:B------:R-:W-:-:S12]  /*136f0*/  IMAD.MOV.U32 R15, RZ, RZ, -0x1 ;  /* 0xffffffffff0f7424 */ /* 0x000fd800078e00ff */
[----:B012---:R-:W-:Y:S05]  /*13700*/  WARPSYNC.COLLECTIVE R15, `(.L_x_616) ;  /* 0x000000000f087348 */ /* 0x007fea0003c00000 */
[----:B------:R-:W-:Y:S01]  /*13710*/  VOTE.ANY R14, PT, P6 ;  /* 0x00000000000e7806 */ /* 0x000fe200030e0100 */
[----:B012---:R-:W-:Y:S06]  /*13720*/  ENDCOLLECTIVE ;  /* 0x000000000000791b */ /* 0x007fec0003800000 */
.L_x_616:
[----:B------:R-:W-:Y:S05]  /*13730*/  BSYNC B0 ;  /* 0x0000000000007941 */ /* 0x000fea0003800000 */
.L_x_615:
[----:B------:R-:W-:Y:S02]  /*13740*/  IMAD.MOV.U32 R3, RZ, RZ, R14 ;  /* 0x000000ffff037224 */ /* 0x000fe400078e000e */
[----:B------:R-:W-:Y:S02]  /*13750*/  IMAD.MOV.U32 R13, RZ, RZ, R7 ;  /* 0x000000ffff0d7224 */ /* 0x000fe400078e0007 */
[----:B------:R-:W0:Y:S01]  /*13760*/  POPC R8, R3 ;  /* 0x0000000300087309 */ /* 0x000e220000000000 */
[----:B------:R-:W-:Y:S02]  /*13770*/  IMAD.MOV.U32 R11, RZ, RZ, 0x1f ;  /* 0x0000001fff0b7424 */ /* 0x000fe400078e00ff */
[----:B------:R-:W-:Y:S02]  /*13780*/  IMAD.MOV.U32 R15, RZ, RZ, -0x1 ;  /* 0xffffffffff0f7424 */ /* 0x000fe400078e00ff */
[----:B0-----:R-:W-:-:S07]  /*13790*/  IMAD.MOV.U32 R12, RZ, RZ, R8 ;  /* 0x000000ffff0c7224 */ /* 0x001fce00078e0008 */
[----:B------:R-:W-:Y:S05]  /*137a0*/  WARPSYNC.COLLECTIVE R15, `(.L_x_617) ;  /* 0x000000000f087348 */ /* 0x000fea0003c00000 */
[----:B------:R0:W1:Y:S02]  /*137b0*/  SHFL.IDX P6, R14, R13, R12, R11 ;  /* 0x0000000c0d0e7389 */ /* 0x00006400000c000b */
[----:B01----:R-:W-:Y:S01]  /*137c0*/  ENDCOLLECTIVE ;  /* 0x000000000000791b */ /* 0x003fe20003800000 */
.L_x_617:
[----:B------:R-:W-:Y:S02]  /*137d0*/  IMAD.MOV.U32 R13, RZ, RZ, R4 ;  /* 0x000000ffff0d7224 */ /* 0x000fe400078e0004 */
[----:B------:R-:W-:-:S07]  /*137e0*/  IMAD.MOV.U32 R7, RZ, RZ, R14 ;  /* 0x000000ffff077224 */ /* 0x000fce00078e000e */
[----:B------:R-:W-:Y:S05]  /*137f0*/  WARPSYNC.COLLECTIVE R15, `(.L_x_618) ;  /* 0x000000000f087348 */ /* 0x000fea0003c00000 */
[----:B------:R0:W1:Y:S02]  /*13800*/  SHFL.IDX P6, R14, R13, R12, R11 ;  /* 0x0000000c0d0e7389 */ /* 0x00006400000c000b */
[----:B01----:R-:W-:Y:S01]  /*13810*/  ENDCOLLECTIVE ;  /* 0x000000000000791b */ /* 0x003fe20003800000 */
.L_x_618:
[----:B------:R-:W-:Y:S01]  /*13820*/  IMAD.MOV.U32 R4, RZ, RZ, R14 ;  /* 0x000000ffff047224 */ /* 0x000fe200078e000e */
[----:B------:R-:W-:Y:S06]  /*13830*/  BRA `(.L_x_619) ;  /* 0xffffffc000147947 */ /* 0x000fec000383ffff */
.L_x_499:
[----:B------:R-:W-:Y:S01]  /*13840*/  BSSY B0, `(.L_x_620) ;  /* 0x0000007000007945 */ /* 0x000fe20003800000 */
[----:B------:R-:W-:Y:S02]  /*13850*/  IMAD.MOV.U32 R13, RZ, RZ, R2 ;  /* 0x000000ffff0d7224 */ /* 0x000fe400078e0002 */
[----:B------:R-:W-:Y:S02]  /*13860*/  IMAD.MOV.U32 R11, RZ, RZ, 0x1f ;  /* 0x0000001fff0b7424 */ /* 0x000fe400078e00ff */
[----:B------:R-:W-:-:S07]  /*13870*/  IMAD.MOV.U32 R15, RZ, RZ, -0x1 ;  /* 0xffffffffff0f7424 */ /* 0x000fce00078e00ff */
[----:B01234-:R-:W-:Y:S05]  /*13880*/  WARPSYNC.COLLECTIVE R15, `(.L_x_621) ;  /* 0x000000000f087348 */ /* 0x01ffea0003c00000 */
[----:B------:R0:W0:Y:S02]  /*13890*/  SHFL.IDX P6, R14, R13, R12, R11 ;  /* 0x0000000c0d0e7389 */ /* 0x00002400000c000b */
[----:B01234-:R-:W-:Y:S01]  /*138a0*/  ENDCOLLECTIVE ;  /* 0x000000000000791b */ /* 0x01ffe20003800000 */
.L_x_621:
[----:B------:R-:W-:Y:S05]  /*138b0*/  BSYNC B0 ;  /* 0x0000000000007941 */ /* 0x000fea0003800000 */
.L_x_620:
[----:B------:R-:W-:Y:S01]  /*138c0*/  IMAD.MOV.U32 R6, RZ, RZ, R14 ;  /* 0x000000ffff067224 */ /* 0x000fe200078e000e */
[----:B------:R-:W-:Y:S06]  /*138d0*/  BRA `(.L_x_498) ;  /* 0xffffffc000047947 */ /* 0x000fec000383ffff */
.L_x_503:
[----:B-1----:R1:W2:Y:S02]  /*138e0*/  SYNCS.PHASECHK.TRANS64.TRYWAIT P0, [R7+URZ+0x22820], R0 ;  /* 0x02282000070075a7 */ /* 0x0022a4000800017f */
[----:B--2---:R-:W-:Y:S05]  /*138f0*/  @!P0 NANOSLEEP.SYNCS 0x989680 ;  /* 0x009896800000895d */ /* 0x004fea0003900000 */
[----:B------:R-:W2:Y:S02]  /*13900*/  @!P0 SYNCS.PHASECHK.TRANS64 P0, [R7+URZ+0x22820], R0 ;  /* 0x02282000070085a7 */ /* 0x000ea4000800007f */
[----:B--2---:R-:W-:Y:S05]  /*13910*/  @!P0 BRA `(.L_x_503) ;  /* 0xfffffffc00f08947 */ /* 0x004fea000383ffff */
[----:B------:R-:W-:Y:S05]  /*13920*/  BRA `(.L_x_622) ;  /* 0xffffffc4005c7947 */ /* 0x000fea000383ffff */
.L_x_504:
[----:B------:R-:W2:Y:S01]  /*13930*/  S2R R2, SR_TID.X ;  /* 0x0000000000027919 */ /* 0x000ea20000002100 */
[----:B------:R-:W-:Y:S01]  /*13940*/  BSSY B0, `(.L_x_623) ;  /* 0x000000a000007945 */ /* 0x000fe20003800000 */
[----:B------:R-:W-:Y:S02]  /*13950*/  IMAD.MOV.U32 R12, RZ, RZ, RZ ;  /* 0x000000ffff0c7224 */ /* 0x000fe400078e00ff */
[----:B------:R-:W-:Y:S02]  /*13960*/  IMAD.MOV.U32 R11, RZ, RZ, 0x1f ;  /* 0x0000001fff0b7424 */ /* 0x000fe400078e00ff */
[----:B------:R-:W-:Y:S01]  /*13970*/  IMAD.MOV.U32 R15, RZ, RZ, -0x1 ;  /* 0xffffffffff0f7424 */ /* 0x000fe200078e00ff */
[----:B--2---:R-:W-:-:S04]  /*13980*/  SHF.R.U32.HI R2, RZ, 0x5, R2 ;  /* 0x00000005ff027819 */ /* 0x004fc80000011602 */
[----:B------:R-:W-:-:S05]  /*13990*/  LOP3.LUT R2, R2, 0x3, RZ, 0xc0, !PT ;  /* 0x0000000302027812 */ /* 0x000fca00078ec0ff */
[----:B------:R-:W-:-:S07]  /*139a0*/  IMAD.MOV.U32 R13, RZ, RZ, R2 ;  /* 0x000000ffff0d7224 */ /* 0x000fce00078e0002 */
[----:B01-34-:R-:W-:Y:S05]  /*139b0*/  WARPSYNC.COLLECTIVE R15, `(.L_x_624) ;  /* 0x000000000f087348 */ /* 0x01bfea0003c00000 */
[----:B------:R2:W0:Y:S02]  /*139c0*/  SHFL.IDX P6, R14, R13, R12, R11 ;  /* 0x0000000c0d0e7389 */ /* 0x00042400000c000b */
[----:B01234-:R-:W-:Y:S01]  /*139d0*/  ENDCOLLECTIVE ;  /* 0x000000000000791b */ /* 0x01ffe20003800000 */
.L_x_624:
[----:B------:R-:W-:Y:S05]  /*139e0*/  BSYNC B0 ;  /* 0x0000000000007941 */ /* 0x000fea0003800000 */
.L_x_623:
[----:B------:R-:W-:Y:S05]  /*139f0*/  BRA `(.L_x_625) ;  /* 0xffffffc400447947 */ /* 0x000fea000383ffff */
.L_x_507:
[----:B------:R-:W-:Y:S01]  /*13a00*/  BSSY B1, `(.L_x_626) ;  /* 0x0000006000017945 */ /* 0x000fe20003800000 */
[----:B------:R-:W-:-:S07]  /*13a10*/  IMAD.MOV.U32 R15, RZ, RZ, -0x1 ;  /* 0xffffffffff0f7424 */ /* 0x000fce00078e00ff */
[----:B01-34-:R-:W-:Y:S05]  /*13a20*/  WARPSYNC.COLLECTIVE R15, `(.L_x_627) ;  /* 0x000000000f0c7348 */ /* 0x01bfea0003c00000 */
[----:B------:R-:W-:Y:S02]  /*13a30*/  ELECT P6, UR62, PT ;  /* 0x00000000003e782f */ /* 0x000fe400038c0000 */
[----:B------:R-:W-:Y:S01]  /*13a40*/  MOV R14, UR62 ;  /* 0x0000003e000e7c02 */ /* 0x000fe20008000f00 */
[----:B01-34-:R-:W-:Y:S10]  /*13a50*/  ENDCOLLECTIVE ;  /* 0x000000000000791b */ /* 0x01bff40003800000 */
.L_x_627:
[----:B------:R-:W-:Y:S05]  /*13a60*/  BSYNC B1 ;  /* 0x0000000000017941 */ /* 0x000fea0003800000 */
.L_x_626:
[----:B------:R-:W-:Y:S05]  /*13a70*/  BRA `(.L_x_628) ;  /* 0xffffffc4003c7947 */ /* 0x000fea000383ffff */
.L_x_509:
[----:B-1----:R1:W2:Y:S02]  /*13a80*/  SYNCS.PHASECHK.TRANS64.TRYWAIT P1, [R5+URZ+0x22840], R0 ;  /* 0x02284000050075a7 */ /* 0x0022a4000802017f */
[----:B--2---:R-:W-:Y:S05]  /*13a90*/  @!P1 NANOSLEEP.SYNCS 0x989680 ;  /* 0x009896800000995d */ /* 0x004fea0003900000 */
[----:B------:R-:W2:Y:S02]  /*13aa0*/  @!P1 SYNCS.PHASECHK.TRANS64 P1, [R5+URZ+0x22840], R0 ;  /* 0x02284000050095a7 */ /* 0x000ea4000802007f */
[----:B--2---:R-:W-:Y:S05]  /*13ab0*/  @!P1 BRA `(.L_x_509) ;  /* 0xfffffffc00f09947 */ /* 0x004fea000383ffff */
[----:B------:R-:W-:Y:S05]  /*13ac0*/  BRA `(.L_x_629) ;  /* 0xffffffc4005c7947 */ /* 0x000fea000383ffff */
.L_x_511:
[----:B--2---:R2:W0:Y:S02]  /*13ad0*/  SYNCS.PHASECHK.TRANS64.TRYWAIT P1, [R3+URZ+0x22840], R2 ;  /* 0x02284002030075a7 */ /* 0x004424000802017f */
[----:B0-----:R-:W-:Y:S05]  /*13ae0*/  @!P1 NANOSLEEP.SYNCS 0x989680 ;  /* 0x009896800000995d */ /* 0x001fea0003900000 */
[----:B------:R-:W0:Y:S02]  /*13af0*/  @!P1 SYNCS.PHASECHK.TRANS64 P1, [R3+URZ+0x22840], R2 ;  /* 0x02284002030095a7 */ /* 0x000e24000802007f */
[----:B0-----:R-:W-:Y:S05]  /*13b00*/  @!P1 BRA `(.L_x_511) ;  /* 0xfffffffc00f09947 */ /* 0x001fea000383ffff */
[----:B------:R-:W-:Y:S05]  /*13b10*/  BRA `(.L_x_630) ;  /* 0xffffffc400687947 */ /* 0x000fea000383ffff */
.L_x_513:
[----:B------:R0:W0:Y:S02]  /*13b20*/  SYNCS.PHASECHK.TRANS64.TRYWAIT P1, [R5+URZ+0x22860], R0 ;  /* 0x02286000050075a7 */ /* 0x000024000802017f */
[----:B0-----:R-:W-:Y:S05]  /*13b30*/  @!P1 NANOSLEEP.SYNCS 0x989680 ;  /* 0x009896800000995d */ /* 0x001fea0003900000 */
[----:B------:R-:W0:Y:S02]  /*13b40*/  @!P1 SYNCS.PHASECHK.TRANS64 P1, [R5+URZ+0x22860], R0 ;  /* 0x02286000050095a7 */ /* 0x000e24000802007f */
[----:B0-----:R-:W-:Y:S05]  /*13b50*/  @!P1 BRA `(.L_x_513) ;  /* 0xfffffffc00f09947 */ /* 0x001fea000383ffff */
[----:B------:R-:W-:Y:S05]  /*13b60*/  BRA `(.L_x_631) ;  /* 0xffffffc400647947 */ /* 0x000fea000383ffff */
.L_x_632:
        /* <DEDUP_REMOVED lines=9> */
.L_x_6558:


//--------------------- .text._ZN7cutlass13device_kernelIN5flash11enable_sm90INS1_16FlashAttnFwdSm90INS1_25CollectiveMainloopFwdSm90ILi2EN4cute5tupleIJNS5_1CILi1EEES8_S8_EEENS6_IJNS7_ILi128EEENS7_ILi96EEENS7_ILi64EEEEEELi256ENS_10bfloat16_tEfNS_4arch4Sm90ELb0ELb0ELb0ELb1ELb1ELb1ELb0ELb1ELb0ELb1ELb1ELb0EEENS1_21CollectiveEpilogueFwdINS6_IJSA_NS7_ILi256EEESB_EEES9_SE_SG_Li256ELb1ELb1ELb1ELb0EEENS1_36VarlenDynamicPersistentTileSchedulerILi128ELi96ELi256ELi128ELb1ELb1ELb1ELb0ELb1ELb1EEEEEEEEEvNT_6ParamsE --------------------------
	.section	.text._ZN7cutlass13device_kernelIN5flash11enable_sm90INS1_16FlashAttnFwdSm90INS1_25CollectiveMainloopFwdSm90ILi2EN4cute5tupleIJNS5_1CILi1EEES8_S8_EEENS6_IJNS7_ILi128EEENS7_ILi96EEENS7_ILi64EEEEEELi256ENS_10bfloat16_tEfNS_4arch4Sm90ELb0ELb0ELb0ELb1ELb1ELb1ELb0ELb1ELb0ELb1ELb1ELb0EEENS1_21CollectiveEpilogueFwdINS6_IJSA_NS7_ILi256EEESB_EEES9_SE_SG_Li256ELb1ELb1ELb1ELb0EEENS1_36VarlenDynamicPersistentTileSchedulerILi128ELi96ELi256ELi128ELb1ELb1ELb1ELb0ELb1ELb1EEEEEEEEEvNT_6ParamsE,"ax",@progbits
	.align	128
.text._ZN7cutlass13device_kernelIN5flash11enable_sm90INS1_16FlashAttnFwdSm90INS1_25CollectiveMainloopFwdSm90ILi2EN4cute5tupleIJNS5_1CILi1EEES8_S8_EEENS6_IJNS7_ILi128EEENS7_ILi96EEENS7_ILi64EEEEEELi256ENS_10bfloat16_tEfNS_4arch4Sm90ELb0ELb0ELb0ELb1ELb1ELb1ELb0ELb1ELb0ELb1ELb1ELb0EEENS1_21CollectiveEpilogueFwdINS6_IJSA_NS7_ILi256EEESB_EEES9_SE_SG_Li256ELb1ELb1ELb1ELb0EEENS1_36VarlenDynamicPersistentTileSchedulerILi128ELi96ELi256ELi128ELb1ELb1ELb1ELb0ELb1ELb1EEEEEEEEEvNT_6ParamsE:
        .type           _ZN7cutlass13device_kernelIN5flash11enable_sm90INS1_16FlashAttnFwdSm90INS1_25CollectiveMainloopFwdSm90ILi2EN4cute5tupleIJNS5_1CILi1EEES8_S8_EEENS6_IJNS7_ILi128EEENS7_ILi96EEENS7_ILi64EEEEEELi256ENS_10bfloat16_tEfNS_4arch4Sm90ELb0ELb0ELb0ELb1ELb1ELb1ELb0ELb1ELb0ELb1ELb1ELb0EEENS1_21CollectiveEpilogueFwdINS6_IJSA_NS7_ILi256EEESB_EEES9_SE_SG_Li256ELb1ELb1ELb1ELb0EEENS1_36VarlenDynamicPersistentTileSchedulerILi128ELi96ELi256ELi128ELb1ELb1ELb1ELb0ELb1ELb1EEEEEEEEEvNT_6ParamsE,@function
        .size           _ZN7cutlass13device_kernelIN5flash11enable_sm90INS1_16FlashAttnFwdSm90INS1_25CollectiveMainloopFwdSm90ILi2EN4cute5tupleIJNS5_1CILi1EEES8_S8_EEENS6_IJNS7_ILi128EEENS7_ILi96EEENS7_ILi64EEEEEELi256ENS_10bfloat16_tEfNS_4arch4Sm90ELb0ELb0ELb0ELb1ELb1ELb1ELb0ELb1ELb0ELb1ELb1ELb0EEENS1_21CollectiveEpilogueFwdINS6_IJSA_NS7_ILi256EEESB_EEES9_SE_SG_Li256ELb1ELb1ELb1ELb0EEENS1_36VarlenDynamicPersistentTileSchedulerILi128ELi96ELi256ELi128ELb1ELb1ELb1ELb0ELb1ELb1EEEEEEEEEvNT_6ParamsE,(.L_x_6559 - _ZN7cutlass13device_kernelIN5flash11enable_sm90INS1_16FlashAttnFwdSm90INS1_25CollectiveMainloopFwdSm90ILi2EN4cute5tupleIJNS5_1CILi1EEES8_S8_EEENS6_IJNS7_ILi128EEENS7_ILi96EEENS7_ILi64EEEEEELi256ENS_10bfloat16_tEfNS_4arch4Sm90ELb0ELb0ELb0ELb1ELb1ELb1ELb0ELb1ELb0ELb1ELb1ELb0EEENS1_21CollectiveEpilogueFwdINS6_IJSA_NS7_ILi256EEESB_EEES9_SE_SG_Li256ELb1ELb1ELb1ELb0EEENS1_36VarlenDynamicPersistentTileSchedulerILi128ELi96ELi256ELi128ELb1ELb1ELb1ELb0ELb1ELb1EEEEEEEEEvNT_6ParamsE)
        .other          _ZN7cutlass13device_kernelIN5flash11enable_sm90INS1_16FlashAttnFwdSm90INS1_25CollectiveMainloopFwdSm90ILi2EN4cute5tupleIJNS5_1CILi1EEES8_S8_EEENS6_IJNS7_ILi128EEENS7_ILi96EEENS7_ILi64EEEEEELi256ENS_10bfloat16_tEfNS_4arch4Sm90ELb0ELb0ELb0ELb1ELb1ELb1ELb0ELb1ELb0ELb1ELb1ELb0EEENS1_21CollectiveEpilogueFwdINS6_IJSA_NS7_ILi256EEESB_EEES9_SE_SG_Li256ELb1ELb1ELb1ELb0EEENS1_36VarlenDynamicPersistentTileSchedulerILi128ELi96ELi256ELi128ELb1ELb1ELb1ELb0ELb1ELb1EEEEEEEEEvNT_6ParamsE,@"STO_CUDA_ENTRY STV_DEFAULT"
_ZN7cutlass13device_kernelIN5flash11enable_sm90INS1_16FlashAttnFwdSm90INS1_25CollectiveMainloopFwdSm90ILi2EN4cute5tupleIJNS5_1CILi1EEES8_S8_EEENS6_IJNS7_ILi128EEENS7_ILi96EEENS7_ILi64EEEEEELi256ENS_10bfloat16_tEfNS_4arch4Sm90ELb0ELb0ELb0ELb1ELb1ELb1ELb0ELb1ELb0ELb1ELb1ELb0EEENS1_21CollectiveEpilogueFwdINS6_IJSA_NS7_ILi256EEESB_EEES9_SE_SG_Li256ELb1ELb1ELb1ELb0EEENS1_36VarlenDynamicPersistentTileSchedulerILi128ELi96ELi256ELi128ELb1ELb1ELb1ELb0ELb1ELb1EEEEEEEEEvNT_6ParamsE:
[----:B------:R-:W0:Y:S02]  /*0000*/  LDC R1, c[0x0][0x28] ;  /* 0x00000a00ff017b82 */ /* 0x000e240000000800 */
[----:B0-----:R-:W-:Y:S01]  /*0010*/  VIADD R1, R1, 0xfffffea8 ;  /* 0xfffffea801017836 */ /* 0x001fe20000000000 */
[----:B------:R-:W0:Y:S01]  /*0020*/  S2R R0, SR_TID.X ;  /* 0x0000000000007919 */ /* 0x000e220000002100 */
[----:B------:R-:W-:Y:S01]  /*0030*/  ELECT P0, URZ, PT ;  /* 0x00000000003f782f */ /* 0x000fe20003800000 */
[----:B------:R-:W-:Y:S01]  /*0040*/  BSSY B0, `(.L_x_633) ;  /* 0x000000d000007945 */ /* 0x000fe20003800000 */
[----:B0-----:R-:W-:-:S05]  /*0050*/  SHF.R.U32.HI R2, RZ, 0x5, R0 ;  /* 0x00000005ff027819 */ /* 0x001fca0000011600 */
[----:B------:R-:W0:Y:S02]  /*0060*/  SHFL.IDX PT, R3, R2, RZ, 0x1f ;  /* 0x00001fff02037589 */ /* 0x000e2400000e0000 */
[----:B0-----:R-:W-:-:S13]  /*0070*/  ISETP.EQ.AND P0, PT, R3, RZ, P0 ;  /* 0x000000ff0300720c */ /* 0x001fda0000702270 */
[----:B------:R-:W-:Y:S05]  /*0080*/  @!P0 BRA `(.L_x_634) ;  /* 0x0000000000208947 */ /* 0x000fea0003800000 */
[----:B------:R-:W-:Y:S02]  /*0090*/  ULDC.64 UR4, c[0x0][0x198] ;  /* 0x0000660000047ab9 */ /* 0x000fe40000000a00 */
[----:B------:R-:W-:Y:S02]  /*00a0*/  UIADD3 UR6, UP0, UR4, 0x570, URZ ;  /* 0x0000057004067890 */ /* 0x000fe4000ff1e03f */
[----:B------:R-:W-:Y:S02]  /*00b0*/  UIADD3 UR4, UP1, UR4, 0x670, URZ ;  /* 0x0000067004047890 */ /* 0x000fe4000ff3e03f */
[----:B------:R-:W-:Y:S02]  /*00c0*/  UIADD3.X UR7, URZ, UR5, URZ, UP0, !UPT ;  /* 0x000000053f077290 */ /* 0x000fe400087fe43f */
[----:B------:R-:W-:-:S07]  /*00d0*/  UIADD3.X UR5, URZ, UR5, URZ, UP1, !UPT ;  /* 0x000000053f057290 */ /* 0x000fce0008ffe43f */
[----:B------:R0:W-:Y:S02]  /*00e0*/  UTMACCTL.PF [UR6] ;  /* 0x00000000060079b9 */ /* 0x0001e40008040000 */
[----:B------:R0:W-:Y:S02]  /*00f0*/  UTMACCTL.PF [UR4] ;  /* 0x00000000040079b9 */ /* 0x0001e40008040000 */
[----:B0-----:R-:W-:Y:S01]  /*0100*/  NOP ;  /* 0x0000000000007918 */ /* 0x001fe20000000000 */
.L_x_634:
[----:B------:R-:W-:Y:S05]  /*0110*/  BSYNC B0 ;  /* 0x0000000000007941 */ /* 0x000fea0003800000 */
.L_x_633:
[----:B------:R-:W-:Y:S01]  /*0120*/  VOTEU.ANY UP0, P0 ;  /* 0x00000000003f7886 */ /* 0x000fe20000000100 */
[----:B------:R-:W0:Y:S01]  /*0130*/  SHFL.IDX PT, R3, R2, RZ, 0x1f ;  /* 0x00001fff02037589 */ /* 0x000e2200000e0000 */
[----:B------:R-:W-:Y:S01]  /*0140*/  UMOV UR4, 0x80 ;  /* 0x0000008000047882 */ /* 0x000fe20000000000 */
[----:B------:R-:W-:Y:S01]  /*0150*/  UMOV UR7, 0x100 ;  /* 0x0000010000077882 */ /* 0x000fe20000000000 */
[----:B------:R-:W-:Y:S01]  /*0160*/  SHF.R.U32.HI R4, RZ, 0x7, R0 ;  /* 0x00000007ff047819 */ /* 0x000fe20000011600 */
[----:B------:R-:W1:Y:S01]  /*0170*/  @UP0 S2UR UR8, SR_CgaCtaId ;  /* 0x00000000000809c3 */ /* 0x000e620000008800 */
[----:B------:R-:W-:Y:S01]  /*0180*/  @UP0 UMOV UR6, 0x400 ;  /* 0x0000040000060882 */ /* 0x000fe20000000000 */
[----:B------:R-:W-:-:S04]  /*0190*/  @UP0 UIADD3 UR4, -UR4, 0x100000, URZ ;  /* 0x0010000004040890 */ /* 0x000fc8000fffe13f */
[----:B------:R-:W-:Y:S02]  /*01a0*/  @UP0 USHF.L.U32 UR5, UR4, 0xb, URZ ;  /* 0x0000000b04050899 */ /* 0x000fe4000800063f */
[----:B------:R-:W-:Y:S01]  /*01b0*/  @UP0 USHF.L.U32 UR4, UR4, 0x1, URZ ;  /* 0x0000000104040899 */ /* 0x000fe2000800063f */
[----:B------:R-:W-:Y:S01]  /*01c0*/  VOTEU.ANY UP1, P0 ;  /* 0x00000000003f7886 */ /* 0x000fe20000020100 */
[----:B0-----:R-:W-:Y:S02]  /*01d0*/  ISETP.NE.AND P1, PT, R3, RZ, PT ;  /* 0x000000ff0300720c */ /* 0x001fe40003f25270 */
[----:B------:R0:W2:Y:S01]  /*01e0*/  SHFL.IDX PT, R3, R4, RZ, 0x1f ;  /* 0x00001fff04037589 */ /* 0x0000a200000e0000 */
[----:B-1----:R-:W-:Y:S02]  /*01f0*/  @UP0 ULEA UR8, UR8, UR6, 0x18 ;  /* 0x0000000608080291 */ /* 0x002fe4000f8ec03f */
[----:B------:R-:W-:-:S04]  /*0200*/  @UP0 UIADD3 UR6, -UR7, 0x100000, URZ ;  /* 0x0010000007060890 */ /* 0x000fc8000fffe13f */
[----:B------:R-:W-:Y:S02]  /*0210*/  @UP0 USHF.L.U32 UR7, UR6, 0xb, URZ ;  /* 0x0000000b06070899 */ /* 0x000fe4000800063f */
[----:B------:R-:W-:Y:S01]  /*0220*/  @UP0 USHF.L.U32 UR6, UR6, 0x1, URZ ;  /* 0x0000000106060899 */ /* 0x000fe2000800063f */
[----:B------:R-:W-:Y:S01]  /*0230*/  VOTEU.ANY UP0, P0 ;  /* 0x00000000003f7886 */ /* 0x000fe20000000100 */
[----:B------:R-:W1:Y:S04]  /*0240*/  FENCE.VIEW.ASYNC.S ;  /* 0x00000000000073c6 */ /* 0x000e680000000000 */
[----:B-1----:R0:W1:Y:S06]  /*0250*/  @UP0 SYNCS.EXCH.64 URZ, [UR8+0x22800], UR4 ;  /* 0x02280004083f05b2 */ /* 0x00206c0008000100 */
[----:B------:R0:W3:Y:S02]  /*0260*/  @UP1 SYNCS.EXCH.64 URZ, [UR8+0x22820], UR6 ;  /* 0x02282006083f15b2 */ /* 0x0000e40008000100 */
[----:B0-----:R-:W-:Y:S05]  /*0270*/  @P1 BRA `(.L_x_635) ;  /* 0x0000000000481947 */ /* 0x001fea0003800000 */
        /* <DEDUP_REMOVED lines=13> */
[----:B0-----:R0:W4:Y:S08]  /*0350*/  SYNCS.EXCH.64 URZ, [UR8+0x22830], UR4 ;  /* 0x02283004083f75b2 */ /* 0x0011300008000100 */
[----:B------:R0:W0:Y:S01]  /*0360*/  SYNCS.EXCH.64 URZ, [UR8+0x22840], UR6 ;  /* 0x02284006083f75b2 */ /* 0x0000220008000100 */
[----:B------:R0:W0:Y:S01]  /*0370*/  SYNCS.EXCH.64 URZ, [UR8+0x22838], UR4 ;  /* 0x02283804083f75b2 */ /* 0x0000220008000100 */
[----:B------:R0:W0:Y:S01]  /*0380*/  SYNCS.EXCH.64 URZ, [UR8+0x22848], UR6 ;  /* 0x02284806083f75b2 */ /* 0x0000220008000100 */
[----:B------:R-:W-:Y:S01]  /*0390*/  NOP ;  /* 0x0000000000007918 */ /* 0x000fe20000000000 */
.L_x_635:
        /* <DEDUP_REMOVED lines=22> */
.L_x_636:
        /* <DEDUP_REMOVED lines=18> */
.L_x_637:
        /* <DEDUP_REMOVED lines=22> */
.L_x_638:
        /* <DEDUP_REMOVED lines=22> */
.L_x_639:
[----:B--2---:R-:W-:Y:S01]  /*08e0*/  ISETP.NE.AND P0, PT, R3, RZ, PT ;  /* 0x000000ff0300720c */ /* 0x004fe20003f05270 */
[----:B------:R-:W-:Y:S01]  /*08f0*/  IMAD.MOV.U32 R37, RZ, RZ, 0x1 ;  /* 0x00000001ff257424 */ /* 0x000fe200078e00ff */
[----:B------:R-:W-:Y:S01]  /*0900*/  NOP ;  /* 0x0000000000007918 */ /* 0x000fe20000000000 */
[----:B------:R-:W-:Y:S01]  /*0910*/  ULDC.64 UR40, c[0x0][0x208] ;  /* 0x0000820000287ab9 */ /* 0x000fe20000000a00 */
[----:B------:R-:W-:Y:S02]  /*0920*/  BSSY B9, `(.L_x_640) ;  /* 0x0001972000097945 */ /* 0x000fe40003800000 */
[----:B------:R-:W-:Y:S01]  /*0930*/  SEL R37, R37, 0x2, !P0 ;  /* 0x0000000225257807 */ /* 0x000fe20004000000 */
[----:B01-34-:R-:W-:Y:S06]  /*0940*/  BAR.SYNC.DEFER_BLOCKING 0x0 ;  /* 0x0000000000007b1d */ /* 0x01bfec0000010000 */
[----:B------:R-:W-:Y:S05]  /*0950*/  @!P0 BRA `(.L_x_641) ;  /* 0x0000012400b88947 */ /* 0x000fea0003800000 */
.L_x_642:
[----:B------:R-:W-:-:S08]  /*0960*/  NOP ;  /* 0x0000000000007918 */ /* 0x000fd00000000000 */
[----:B------:R-:W0:Y:S02]  /*0970*/  USETMAXREG.TRY_ALLOC.CTAPOOL UP0, 0xe8 ;  /* 0x000000e8000079c8 */ /* 0x000e240008000600 */
[----:B0-----:R-:W-:-:S13]  /*0980*/  PLOP3.LUT P0, PT, PT, PT, UP0, 0x80, 0x0 ;  /* 0x000000000000781c */ /* 0x001fda0003f0f008 */
[----:B------:R-:W-:Y:S05]  /*0990*/  @!P0 BRA `(.L_x_642) ;  /* 0xfffffffc00f08947 */ /* 0x000fea000383ffff */
[----:B------:R-:W2:Y:S01]  /*09a0*/  LDL.LU R2, [R1] ;  /* 0x0000000001027983 */ /* 0x000ea20000300800 */
[----:B------:R-:W-:Y:S01]  /*09b0*/  SHF.R.U32.HI R4, RZ, 0x7, R0 ;  /* 0x00000007ff047819 */ /* 0x000fe20000011600 */
[----:B------:R-:W-:Y:S01]  /*09c0*/  ULDC UR4, c[0x0][0xc3c] ;  /* 0x00030f0000047ab9 */ /* 0x000fe20000000800 */
[----:B------:R-:W0:Y:S01]  /*09d0*/  S2R R3, SR_CgaCtaId ;  /* 0x0000000000037919 */ /* 0x000e220000008800 */
[----:B------:R-:W-:Y:S06]  /*09e0*/  BAR.ARV 0x8, 0x180 ;  /* 0x0206000000007b1d */ /* 0x000fec0000002000 */
[----:B------:R-:W-:-:S13]  /*09f0*/  ISETP.NE.AND P0, PT, R4, 0x1, PT ;  /* 0x000000010400780c */ /* 0x000fda0003f05270 */
[----:B------:R-:W-:Y:S08]  /*0a00*/  @!P0 BAR.ARV 0x9, 0x100 ;  /* 0x0244000000008b1d */ /* 0x000ff00000002000 */
[----:B------:R-:W-:Y:S01]  /*0a10*/  BAR.SYNC.DEFER_BLOCKING 0x5, 0x180 ;  /* 0x0146000000007b1d */ /* 0x000fe20000010000 */
[----:B------:R-:W-:-:S04]  /*0a20*/  MOV R19, 0x400 ;  /* 0x0000040000137802 */ /* 0x000fc80000000f00 */
[----:B0-----:R-:W-:-:S05]  /*0a30*/  LEA R19, R3, R19, 0x18 ;  /* 0x0000001303137211 */ /* 0x001fca00078ec0ff */
[----:B------:R-:W0:Y:S01]  /*0a40*/  LDS.128 R48, [R19+0x228d0] ;  /* 0x0228d00013307984 */ /* 0x000e220000000c00 */
[----:B------:R-:W-:Y:S06]  /*0a50*/  BAR.ARV 0x4, 0x180 ;  /* 0x0106000000007b1d */ /* 0x000fec0000002000 */
[----:B--2---:R-:W-:-:S04]  /*0a60*/  LOP3.LUT R2, R2, 0xfffffffb, RZ, 0xc0, !PT ;  /* 0xfffffffb02027812 */ /* 0x004fc800078ec0ff */
[----:B------:R-:W-:-:S05]  /*0a70*/  @P0 LOP3.LUT R2, R2, 0x4, RZ, 0xfc, !PT ;  /* 0x0000000402020812 */ /* 0x000fca00078efcff */
[----:B------:R1:W-:Y:S01]  /*0a80*/  STL [R1], R2 ;  /* 0x0000000201007387 */ /* 0x0003e20000100800 */
[----:B0-----:R-:W-:-:S13]  /*0a90*/  ISETP.GE.AND P0, PT, R51, UR4, PT ;  /* 0x0000000433007c0c */ /* 0x001fda000bf06270 */
[----:B-1----:R-:W-:Y:S05]  /*0aa0*/  @P0 BRA `(.L_x_643) ;  /* 0x0000019400640947 */ /* 0x002fea0003800000 */
[----:B------:R-:W-:Y:S01]  /*0ab0*/  VIADD R0, R0, 0xffffff80 ;  /* 0xffffff8000007836 */ /* 0x000fe20000000000 */
[----:B------:R-:W-:Y:S01]  /*0ac0*/  LOP3.LUT R210, R37, 0x1, RZ, 0xfc, !PT ;  /* 0x0000000125d27812 */ /* 0x000fe200078efcff */
[----:B------:R-:W-:Y:S02]  /*0ad0*/  IMAD.MOV.U32 R18, RZ, RZ, RZ ;  /* 0x000000ffff127224 */ /* 0x000fe400078e00ff */
[----:B------:R-:W-:Y:S01]  /*0ae0*/  IMAD.MOV.U32 R208, RZ, RZ, RZ ;  /* 0x000000ffffd07224 */ /* 0x000fe200078e00ff */
[----:B------:R-:W-:Y:S01]  /*0af0*/  SHF.R.S32.HI R3, RZ, 0x1f, R0 ;  /* 0x0000001fff037819 */ /* 0x000fe20000011400 */
[----:B------:R-:W-:Y:S02]  /*0b00*/  IMAD.MOV.U32 R218, RZ, RZ, RZ ;  /* 0x000000ffffda7224 */ /* 0x000fe400078e00ff */
[----:B------:R-:W-:Y:S01]  /*0b10*/  IMAD.MOV.U32 R207, RZ, RZ, RZ ;  /* 0x000000ffffcf7224 */ /* 0x000fe200078e00ff */
[CC--:B------:R-:W-:Y:S02]  /*0b20*/  LEA.HI R2, R3.reuse, R0.reuse, RZ, 0x7 ;  /* 0x0000000003027211 */ /* 0x0c0fe400078f38ff */
[----:B------:R-:W-:-:S02]  /*0b30*/  LEA.HI R4, R3, R0, RZ, 0x4 ;  /* 0x0000000003047211 */ /* 0x000fc400078f20ff */
[----:B------:R-:W-:Y:S02]  /*0b40*/  LOP3.LUT R5, R2, 0xffffff80, RZ, 0xc0, !PT ;  /* 0xffffff8002057812 */ /* 0x000fe400078ec0ff */
[----:B------:R-:W-:Y:S02]  /*0b50*/  SHF.R.S32.HI R7, RZ, 0x4, R4 ;  /* 0x00000004ff077819 */ /* 0x000fe40000011404 */
[----:B------:R-:W-:Y:S01]  /*0b60*/  LEA.HI R204, R3, R0, RZ, 0x2 ;  /* 0x0000000003cc7211 */ /* 0x000fe200078f10ff */
[----:B------:R-:W-:Y:S01]  /*0b70*/  IMAD.IADD R13, R0, 0x1, -R5 ;  /* 0x00000001000d7824 */ /* 0x000fe200078e0a05 */
[----:B------:R-:W-:Y:S02]  /*0b80*/  SHF.R.S32.HI R5, RZ, 0x7, R2 ;  /* 0x00000007ff057819 */ /* 0x000fe40000011402 */
[----:B------:R-:W-:Y:S02]  /*0b90*/  LEA.HI R6, R4, R7, RZ, 0x1 ;  /* 0x0000000704067211 */ /* 0x000fe400078f08ff */
[----:B------:R-:W-:Y:S01]  /*0ba0*/  SHF.R.S32.HI R9, RZ, 0x1f, R13 ;  /* 0x0000001fff097819 */ /* 0x000fe2000001140d */
[----:B------:R-:W-:Y:S01]  /*0bb0*/  STL [R1+0xc8], R13 ;  /* 0x0000c80d01007387 */ /* 0x000fe20000100800 */
[----:B------:R-:W-:-:S02]  /*0bc0*/  LEA.HI R2, R2, R5, RZ, 0x1 ;  /* 0x0000000502027211 */ /* 0x000fc400078f08ff */
[----:B------:R-:W-:Y:S02]  /*0bd0*/  LEA.HI R10, R9, R13, RZ, 0x2 ;  /* 0x0000000d090a7211 */ /* 0x000fe400078f10ff */
[----:B------:R-:W-:Y:S02]  /*0be0*/  LOP3.LUT R2, R2, 0x3fffffe, RZ, 0xc0, !PT ;  /* 0x03fffffe02027812 */ /* 0x000fe400078ec0ff */
[--C-:B------:R-:W-:Y:S02]  /*0bf0*/  SHF.R.S32.HI R11, RZ, 0x2, R10.reuse ;  /* 0x00000002ff0b7819 */ /* 0x100fe4000001140a */
[----:B------:R-:W-:Y:S02]  /*0c00*/  SHF.R.S32.HI R8, RZ, 0x1f, R10 ;  /* 0x0000001fff087819 */ /* 0x000fe4000001140a */
[----:B------:R-:W-:Y:S02]  /*0c10*/  LOP3.LUT R6, R6, 0x1ffffffe, RZ, 0xc0, !PT ;  /* 0x1ffffffe06067812 */ /* 0x000fe400078ec0ff */
[----:B------:R-:W-:-:S02]  /*0c20*/  LEA.HI R8, R8, R11, RZ, 0x3 ;  /* 0x0000000b08087211 */ /* 0x000fc400078f18ff */
[----:B------:R-:W-:Y:S01]  /*0c30*/  LEA.HI R9, R9, R13, RZ, 0x5 ;  /* 0x0000000d09097211 */ /* 0x000fe200078f28ff */
[----:B------:R-:W-:Y:S01]  /*0c40*/  IMAD.IADD R6, R7, 0x1, -R6 ;  /* 0x0000000107067824 */ /* 0x000fe200078e0a06 */
[----:B------:R-:W-:Y:S01]  /*0c50*/  LOP3.LUT R12, R8, 0xfffffff8, RZ, 0xc0, !PT ;  /* 0xfffffff8080c7812 */ /* 0x000fe200078ec0ff */
[----:B------:R-:W-:Y:S01]  /*0c60*/  IMAD.IADD R8, R5, 0x1, -R2 ;  /* 0x0000000105087824 */ /* 0x000fe200078e0a02 */
[-C--:B------:R-:W-:Y:S02]  /*0c70*/  LEA.HI R2, R3, R0.reuse, RZ, 0x5 ;  /* 0x0000000003027211 */ /* 0x080fe400078f28ff */
[----:B------:R-:W-:Y:S01]  /*0c80*/  LOP3.LUT R5, R4, 0x3fffff0, RZ, 0xc0, !PT ;  /* 0x03fffff004057812 */ /* 0x000fe200078ec0ff */
[----:B------:R-:W-:Y:S01]  /*0c90*/  IMAD.IADD R12, R11, 0x1, -R12 ;  /* 0x000000010b0c7824 */ /* 0x000fe200078e0a0c */
[----:B------:R-:W-:Y:S02]  /*0ca0*/  LEA.HI R3, R3, R0, RZ, 0x3 ;  /* 0x0000000003037211 */ /* 0x000fe400078f18ff */
[----:B------:R-:W-:Y:S01]  /*0cb0*/  SHF.R.S32.HI R14, RZ, 0x5, R2 ;  /* 0x00000005ff0e7819 */ /* 0x000fe20000011402 */
[----:B------:R-:W-:Y:S01]  /*0cc0*/  IMAD.IADD R5, R0, 0x1, -R5 ;  /* 0x0000000100057824 */ /* 0x000fe200078e0a05 */
[----:B------:R-:W-:-:S02]  /*0cd0*/  LOP3.LUT R7, R3, 0xfffffff8, RZ, 0xc0, !PT ;  /* 0xfffffff803077812 */ /* 0x000fc400078ec0ff */
[----:B------:R-:W-:Y:S01]  /*0ce0*/  LOP3.LUT R3, R204, 0xfffffffc, RZ, 0xc0, !PT ;  /* 0xfffffffccc037812 */ /* 0x000fe200078ec0ff */
[----:B------:R-:W-:Y:S01]  /*0cf0*/  IMAD R5, R14, 0x10, R5 ;  /* 0x000000100e057824 */ /* 0x000fe200078e0205 */
[----:B------:R-:W-:Y:S01]  /*0d00*/  SHF.R.S32.HI R204, RZ, 0x2, R204 ;  /* 0x00000002ffcc7819 */ /* 0x000fe200000114cc */
[----:B------:R-:W-:Y:S01]  /*0d10*/  IMAD.IADD R7, R0, 0x1, -R7 ;  /* 0x0000000100077824 */ /* 0x000fe200078e0a07 */
[----:B------:R-:W-:Y:S01]  /*0d20*/  SHF.R.S32.HI R9, RZ, 0x5, R9 ;  /* 0x00000005ff097819 */ /* 0x000fe20000011409 */
[----:B------:R-:W-:Y:S01]  /*0d30*/  IMAD R5, R5, 0x8, R6 ;  /* 0x0000000805057824 */ /* 0x000fe200078e0206 */
[----:B------:R-:W-:Y:S01]  /*0d40*/  LOP3.LUT R10, R10, 0x7ffffffc, RZ, 0xc0, !PT ;  /* 0x7ffffffc0a0a7812 */ /* 0x000fe200078ec0ff */
[----:B------:R-:W-:Y:S01]  /*0d50*/  VIADD R6, R204, 0x40 ;  /* 0x00000040cc067836 */ /* 0x000fe20000000000 */
[----:B------:R-:W-:Y:S01]  /*0d60*/  STL [R1+0x14], R14 ;  /* 0x0000140e01007387 */ /* 0x000fe20000100800 */
[----:B------:R-:W-:Y:S02]  /*0d70*/  IMAD.IADD R3, R0, 0x1, -R3 ;  /* 0x0000000100037824 */ /* 0x000fe400078e0a03 */
[----:B------:R-:W-:Y:S01]  /*0d80*/  IMAD.SHL.U32 R2, R6, 0x40, RZ ;  /* 0x0000004006027824 */ /* 0x000fe200078e00ff */
[----:B------:R-:W-:Y:S01]  /*0d90*/  SHF.R.S32.HI R4, RZ, 0x1f, R6 ;  /* 0x0000001fff047819 */ /* 0x000fe20000011406 */
[----:B------:R-:W-:Y:S01]  /*0da0*/  IMAD R9, R9, 0x10, R12 ;  /* 0x0000001009097824 */ /* 0x000fe200078e020c */
[C---:B------:R-:W-:Y:S01]  /*0db0*/  LEA.HI R0, R3.reuse, R3, RZ, 0x1 ;  /* 0x0000000303007211 */ /* 0x040fe200078f08ff */
[C---:B------:R-:W-:Y:S01]  /*0dc0*/  IMAD.SHL.U32 R16, R3.reuse, 0x8, RZ ;  /* 0x0000000803107824 */ /* 0x040fe200078e00ff */
[----:B------:R-:W-:Y:S01]  /*0dd0*/  LEA.HI R4, R4, R6, RZ, 0x3 ;  /* 0x0000000604047211 */ /* 0x000fe200078f18ff */
[----:B------:R-:W-:Y:S01]  /*0de0*/  IMAD.SHL.U32 R22, R3, 0x4, RZ ;  /* 0x0000000403167824 */ /* 0x000fe200078e00ff */
[----:B------:R-:W-:Y:S01]  /*0df0*/  LOP3.LUT R0, R0, 0x1ffffffe, RZ, 0xc0, !PT ;  /* 0x1ffffffe00007812 */ /* 0x000fe200078ec0ff */
[----:B------:R-:W-:Y:S01]  /*0e00*/  IMAD R8, R8, 0x40, R9 ;  /* 0x0000004008087824 */ /* 0x000fe200078e0209 */
[----:B------:R-:W-:Y:S01]  /*0e10*/  SHF.R.S32.HI R17, RZ, 0x1f, R16 ;  /* 0x0000001fff117819 */ /* 0x000fe20000011410 */
[----:B------:R-:W-:-:S02]  /*0e20*/  IMAD.SHL.U32 R4, R4, 0x40, RZ ;  /* 0x0000004004047824 */ /* 0x000fc400078e00ff */
[----:B------:R-:W-:Y:S01]  /*0e30*/  IMAD.IADD R0, R3, 0x1, -R0 ;  /* 0x0000000103007824 */ /* 0x000fe200078e0a00 */
[----:B------:R-:W-:Y:S01]  /*0e40*/  LOP3.LUT R3, R2, 0x1c0, RZ, 0xc0, !PT ;  /* 0x000001c002037812 */ /* 0x000fe200078ec0ff */
[----:B------:R-:W-:Y:S01]  /*0e50*/  IMAD.SHL.U32 R211, R7, 0x8, RZ ;  /* 0x0000000807d37824 */ /* 0x000fe200078e00ff */
[----:B------:R-:W-:Y:S01]  /*0e60*/  LOP3.LUT R4, R4, 0xfffffe00, RZ, 0xc0, !PT ;  /* 0xfffffe0004047812 */ /* 0x000fe200078ec0ff */
[----:B------:R-:W-:Y:S01]  /*0e70*/  STL [R1+0x14c], R8 ;  /* 0x00014c0801007387 */ /* 0x000fe20000100800 */
[----:B------:R-:W-:Y:S01]  /*0e80*/  SHF.R.U32.HI R7, RZ, 0x3, R3 ;  /* 0x00000003ff077819 */ /* 0x000fe20000011603 */
[----:B------:R-:W-:Y:S01]  /*0e90*/  IMAD.IADD R10, R13, 0x1, -R10 ;  /* 0x000000010d0a7824 */ /* 0x000fe200078e0a0a */
[----:B------:R-:W-:Y:S01]  /*0ea0*/  LOP3.LUT R3, R3, 0x38, R16, 0xf8, !PT ;  /* 0x0000003803037812 */ /* 0x000fe200078ef810 */
[----:B------:R-:W-:Y:S01]  /*0eb0*/  STL [R1+0x38], RZ ;  /* 0x000038ff01007387 */ /* 0x000fe20000100800 */
[----:B------:R-:W-:Y:S01]  /*0ec0*/  IMAD.SHL.U32 R5, R5, 0x8, RZ ;  /* 0x0000000805057824 */ /* 0x000fe200078e00ff */
[----:B------:R-:W-:Y:S01]  /*0ed0*/  SHF.R.S32.HI R6, RZ, 0x1f, R211 ;  /* 0x0000001fff067819 */ /* 0x000fe200000114d3 */
[----:B------:R-:W-:Y:S01]  /*0ee0*/  IMAD.SHL.U32 R42, R10, 0x2, RZ ;  /* 0x000000020a2a7824 */ /* 0x000fe200078e00ff */
[----:B------:R0:W-:Y:S01]  /*0ef0*/  STL [R1+0x18], R4 ;  /* 0x0000180401007387 */ /* 0x0001e20000100800 */
[----:B------:R-:W-:-:S02]  /*0f00*/  VIADD R11, R211, 0x40 ;  /* 0x00000040d30b7836 */ /* 0x000fc40000000000 */
[C---:B------:R-:W-:Y:S01]  /*0f10*/  VIADD R41, R42.reuse, 0x8 ;  /* 0x000000082a297836 */ /* 0x040fe20000000000 */
[----:B------:R-:W-:Y:S01]  /*0f20*/  STL [R1+0x44], R42 ;  /* 0x0000442a01007387 */ /* 0x000fe20000100800 */
[C---:B------:R-:W-:Y:S01]  /*0f30*/  VIADD R40, R42.reuse, 0x10 ;  /* 0x000000102a287836 */ /* 0x040fe20000000000 */
[----:B------:R-:W-:Y:S01]  /*0f40*/  SHF.R.S32.HI R11, RZ, 0x1f, R11 ;  /* 0x0000001fff0b7819 */ /* 0x000fe2000001140b */
[C---:B------:R-:W-:Y:S01]  /*0f50*/  VIADD R39, R42.reuse, 0x18 ;  /* 0x000000182a277836 */ /* 0x040fe20000000000 */
[----:B------:R-:W-:Y:S01]  /*0f60*/  STL [R1+0x154], R5 ;  /* 0x0001540501007387 */ /* 0x000fe20000100800 */
[----:B------:R-:W-:Y:S01]  /*0f70*/  VIADD R38, R42, 0x20 ;  /* 0x000000202a267836 */ /* 0x000fe20000000000 */
[----:B0-----:R-:W-:Y:S01]  /*0f80*/  LOP3.LUT R4, R4, R3, R7, 0xf6, !PT ;  /* 0x0000000304047212 */ /* 0x001fe200078ef607 */
[C---:B------:R-:W-:Y:S02]  /*0f90*/  VIADD R37, R42.reuse, 0x28 ;  /* 0x000000282a257836 */ /* 0x040fe40000000000 */
[----:B------:R-:W-:-:S02]  /*0fa0*/  VIADD R36, R42, 0x30 ;  /* 0x000000302a247836 */ /* 0x000fc40000000000 */
[----:B------:R-:W-:Y:S01]  /*0fb0*/  IMAD R3, R4, 0x2, R19 ;  /* 0x0000000204037824 */ /* 0x000fe200078e0213 */
[----:B------:R-:W-:Y:S01]  /*0fc0*/  SHF.R.S32.HI R4, RZ, 0x1f, R41 ;  /* 0x0000001fff047819 */ /* 0x000fe20000011429 */
[C---:B------:R-:W-:Y:S02]  /*0fd0*/  VIADD R35, R42.reuse, 0x38 ;  /* 0x000000382a237836 */ /* 0x040fe40000000000 */
[C---:B------:R-:W-:Y:S01]  /*0fe0*/  VIADD R34, R42.reuse, 0x40 ;  /* 0x000000402a227836 */ /* 0x040fe20000000000 */
[----:B------:R-:W-:Y:S01]  /*0ff0*/  STL [R1+0x148], R3 ;  /* 0x0001480301007387 */ /* 0x000fe20000100800 */
[C---:B------:R-:W-:Y:S02]  /*1000*/  VIADD R33, R42.reuse, 0x48 ;  /* 0x000000482a217836 */ /* 0x040fe40000000000 */
[C---:B------:R-:W-:Y:S01]  /*1010*/  VIADD R32, R42.reuse, 0x50 ;  /* 0x000000502a207836 */ /* 0x040fe20000000000 */
[----:B------:R-:W-:Y:S01]  /*1020*/  STL [R1+0xc0], R41 ;  /* 0x0000c02901007387 */ /* 0x000fe20000100800 */
[----:B------:R-:W-:-:S02]  /*1030*/  VIADD R31, R42, 0x58 ;  /* 0x000000582a1f7836 */ /* 0x000fc40000000000 */
[C---:B------:R-:W-:Y:S01]  /*1040*/  VIADD R30, R42.reuse, 0x60 ;  /* 0x000000602a1e7836 */ /* 0x040fe20000000000 */
[----:B------:R0:W-:Y:S01]  /*1050*/  STL [R1+0xbc], R40 ;  /* 0x0000bc2801007387 */ /* 0x0001e20000100800 */
[C---:B------:R-:W-:Y:S02]  /*1060*/  VIADD R29, R42.reuse, 0x68 ;  /* 0x000000682a1d7836 */ /* 0x040fe40000000000 */
[C---:B------:R-:W-:Y:S01]  /*1070*/  VIADD R28, R42.reuse, 0x70 ;  /* 0x000000702a1c7836 */ /* 0x040fe20000000000 */
[----:B------:R-:W-:Y:S01]  /*1080*/  STL [R1+0xb8], R39 ;  /* 0x0000b82701007387 */ /* 0x000fe20000100800 */
[C---:B------:R-:W-:Y:S02]  /*1090*/  VIADD R27, R42.reuse, 0x78 ;  /* 0x000000782a1b7836 */ /* 0x040fe40000000000 */
[C---:B------:R-:W-:Y:S01]  /*10a0*/  VIADD R26, R42.reuse, 0x80 ;  /* 0x000000802a1a7836 */ /* 0x040fe20000000000 */
[----:B------:R1:W-:Y:S01]  /*10b0*/  STL [R1+0xb4], R38 ;  /* 0x0000b42601007387 */ /* 0x0003e20000100800 */
[C---:B------:R-:W-:Y:S01]  /*10c0*/  VIADD R25, R42.reuse, 0x88 ;  /* 0x000000882a197836 */ /* 0x040fe20000000000 */
[----:B0-----:R-:W-:Y:S01]  /*10d0*/  SHF.R.S32.HI R40, RZ, 0x1f, R40 ;  /* 0x0000001fff287819 */ /* 0x001fe20000011428 */
[C---:B------:R-:W-:Y:S01]  /*10e0*/  VIADD R24, R42.reuse, 0x90 ;  /* 0x000000902a187836 */ /* 0x040fe20000000000 */
[----:B------:R0:W-:Y:S01]  /*10f0*/  STL [R1+0xb0], R37 ;  /* 0x0000b02501007387 */ /* 0x0001e20000100800 */
[----:B------:R-:W-:-:S02]  /*1100*/  VIADD R21, R42, 0x98 ;  /* 0x000000982a157836 */ /* 0x000fc40000000000 */
[C---:B------:R-:W-:Y:S01]  /*1110*/  VIADD R20, R42.reuse, 0xa0 ;  /* 0x000000a02a147836 */ /* 0x040fe20000000000 */
[----:B------:R-:W-:Y:S01]  /*1120*/  STL [R1+0xac], R36 ;  /* 0x0000ac2401007387 */ /* 0x000fe20000100800 */
[C---:B------:R-:W-:Y:S01]  /*1130*/  VIADD R9, R211.reuse, 0x80 ;  /* 0x00000080d3097836 */ /* 0x040fe20000000000 */
[----:B-1----:R-:W-:Y:S01]  /*1140*/  SHF.R.S32.HI R38, RZ, 0x1f, R38 ;  /* 0x0000001fff267819 */ /* 0x002fe20000011426 */
[C---:B------:R-:W-:Y:S01]  /*1150*/  VIADD R15, R42.reuse, 0xa8 ;  /* 0x000000a82a0f7836 */ /* 0x040fe20000000000 */
[----:B------:R1:W-:Y:S01]  /*1160*/  STL [R1+0xa8], R35 ;  /* 0x0000a82301007387 */ /* 0x0003e20000100800 */
[C---:B------:R-:W-:Y:S01]  /*1170*/  VIADD R14, R42.reuse, 0xb0 ;  /* 0x000000b02a0e7836 */ /* 0x040fe20000000000 */
[----:B------:R-:W-:Y:S01]  /*1180*/  SHF.R.S32.HI R9, RZ, 0x1f, R9 ;  /* 0x0000001fff097819 */ /* 0x000fe20000011409 */
[----:B------:R-:W-:Y:S01]  /*1190*/  VIADD R6, R211, 0xc0 ;  /* 0x000000c0d3067836 */ /* 0x000fe20000000000 */
[----:B------:R2:W-:Y:S01]  /*11a0*/  STL [R1+0xa4], R34 ;  /* 0x0000a42201007387 */ /* 0x0005e20000100800 */
[C---:B------:R-:W-:Y:S01]  /*11b0*/  VIADD R13, R42.reuse, 0xb8 ;  /* 0x000000b82a0d7836 */ /* 0x040fe20000000000 */
[----:B0-----:R-:W-:Y:S01]  /*11c0*/  SHF.R.S32.HI R37, RZ, 0x1f, R37 ;  /* 0x0000001fff257819 */ /* 0x001fe20000011425 */
[C---:B------:R-:W-:Y:S01]  /*11d0*/  VIADD R12, R42.reuse, 0xc0 ;  /* 0x000000c02a0c7836 */ /* 0x040fe20000000000 */
[----:B------:R-:W-:Y:S01]  /*11e0*/  STL [R1+0xa0], R33 ;  /* 0x0000a02101007387 */ /* 0x000fe20000100800 */
[C---:B------:R-:W-:Y:S01]  /*11f0*/  VIADD R11, R42.reuse, 0xc8 ;  /* 0x000000c82a0b7836 */ /* 0x040fe20000000000 */
[----:B------:R-:W-:Y:S01]  /*1200*/  SHF.R.S32.HI R6, RZ, 0x1f, R6 ;  /* 0x0000001fff067819 */ /* 0x000fe20000011406 */
[C---:B------:R-:W-:Y:S01]  /*1210*/  VIADD R10, R42.reuse, 0xd0 ;  /* 0x000000d02a0a7836 */ /* 0x040fe20000000000 */
[----:B------:R0:W-:Y:S01]  /*1220*/  STL [R1+0x9c], R32 ;  /* 0x00009c2001007387 */ /* 0x0001e20000100800 */
[C---:B------:R-:W-:Y:S01]  /*1230*/  VIADD R9, R42.reuse, 0xd8 ;  /* 0x000000d82a097836 */ /* 0x040fe20000000000 */
[----:B-1----:R-:W-:Y:S01]  /*1240*/  SHF.R.S32.HI R35, RZ, 0x1f, R35 ;  /* 0x0000001fff237819 */ /* 0x002fe20000011423 */
[C---:B------:R-:W-:Y:S01]  /*1250*/  VIADD R7, R42.reuse, 0xe0 ;  /* 0x000000e02a077836 */ /* 0x040fe20000000000 */
[----:B------:R1:W-:Y:S01]  /*1260*/  STL [R1+0x98], R31 ;  /* 0x0000981f01007387 */ /* 0x0003e20000100800 */
[C---:B------:R-:W-:Y:S01]  /*1270*/  VIADD R6, R42.reuse, 0xe8 ;  /* 0x000000e82a067836 */ /* 0x040fe20000000000 */
[----:B--2---:R-:W-:Y:S01]  /*1280*/  SHF.R.S32.HI R34, RZ, 0x1f, R34 ;  /* 0x0000001fff227819 */ /* 0x004fe20000011422 */
[C---:B------:R-:W-:Y:S01]  /*1290*/  VIADD R5, R42.reuse, 0xf0 ;  /* 0x000000f02a057836 */ /* 0x040fe20000000000 */
[----:B------:R-:W-:Y:S01]  /*12a0*/  STL [R1+0x94], R30 ;  /* 0x0000941e01007387 */ /* 0x000fe20000100800 */
[----:B------:R-:W-:Y:S01]  /*12b0*/  VIADD R3, R42, 0xf8 ;  /* 0x000000f82a037836 */ /* 0x000fe20000000000 */
[----:B0-----:R-:W-:Y:S01]  /*12c0*/  SHF.R.S32.HI R32, RZ, 0x1f, R32 ;  /* 0x0000001fff207819 */ /* 0x001fe20000011420 */
[----:B------:R-:W-:Y:S01]  /*12d0*/  IMAD R0, R0, 0x8, R8 ;  /* 0x0000000800007824 */ /* 0x000fe200078e0208 */
[----:B------:R0:W-:Y:S01]  /*12e0*/  STL [R1+0x90], R29 ;  /* 0x0000901d01007387 */ /* 0x0001e20000100800 */
[C---:B------:R-:W-:Y:S01]  /*12f0*/  VIADD R2, R16.reuse, 0x20 ;  /* 0x0000002010027836 */ /* 0x040fe20000000000 */
[----:B-1----:R-:W-:Y:S01]  /*1300*/  SHF.R.S32.HI R31, RZ, 0x1f, R31 ;  /* 0x0000001fff1f7819 */ /* 0x002fe2000001141f */
[C---:B------:R-:W-:Y:S01]  /*1310*/  VIADD R215, R16.reuse, 0x40 ;  /* 0x0000004010d77836 */ /* 0x040fe20000000000 */
[----:B------:R1:W-:Y:S01]  /*1320*/  STL [R1+0x8c], R28 ;  /* 0x00008c1c01007387 */ /* 0x0003e20000100800 */
[C---:B------:R-:W-:Y:S01]  /*1330*/  VIADD R214, R16.reuse, 0x60 ;  /* 0x0000006010d67836 */ /* 0x040fe20000000000 */
[----:B------:R-:W-:Y:S01]  /*1340*/  SHF.R.S32.HI R206, RZ, 0x1f, R2 ;  /* 0x0000001fffce7819 */ /* 0x000fe20000011402 */
[C---:B------:R-:W-:Y:S01]  /*1350*/  VIADD R213, R16.reuse, 0x80 ;  /* 0x0000008010d57836 */ /* 0x040fe20000000000 */
[----:B------:R-:W-:Y:S01]  /*1360*/  STL [R1+0x88], R27 ;  /* 0x0000881b01007387 */ /* 0x000fe20000100800 */
[C---:B------:R-:W-:Y:S01]  /*1370*/  VIADD R212, R16.reuse, 0xa0 ;  /* 0x000000a010d47836 */ /* 0x040fe20000000000 */
[----:B0-----:R-:W-:Y:S01]  /*1380*/  SHF.R.S32.HI R29, RZ, 0x1f, R29 ;  /* 0x0000001fff1d7819 */ /* 0x001fe2000001141d */
[C---:B------:R-:W-:Y:S01]  /*1390*/  VIADD R217, R16.reuse, 0xc0 ;  /* 0x000000c010d97836 */ /* 0x040fe20000000000 */
[----:B------:R0:W-:Y:S01]  /*13a0*/  STL [R1+0x84], R26 ;  /* 0x0000841a01007387 */ /* 0x0001e20000100800 */
[----:B------:R-:W-:Y:S01]  /*13b0*/  VIADD R216, R16, 0xe0 ;  /* 0x000000e010d87836 */ /* 0x000fe20000000000 */
[----:B-1----:R-:W-:Y:S01]  /*13c0*/  SHF.R.S32.HI R28, RZ, 0x1f, R28 ;  /* 0x0000001fff1c7819 */ /* 0x002fe2000001141c */
[----:B------:R-:W-:Y:S01]  /*13d0*/  VIADD R209, R22, 0x10 ;  /* 0x0000001016d17836 */ /* 0x000fe20000000000 */
[----:B------:R1:W-:Y:S01]  /*13e0*/  STL [R1+0x80], R25 ;  /* 0x0000801901007387 */ /* 0x0003e20000100800 */
[----:B------:R-:W-:-:S02]  /*13f0*/  SHF.R.S32.HI R224, RZ, 0x1f, R215 ;  /* 0x0000001fffe07819 */ /* 0x000fc400000114d7 */
[----:B------:R-:W-:Y:S01]  /*1400*/  SHF.R.S32.HI R223, RZ, 0x1f, R214 ;  /* 0x0000001fffdf7819 */ /* 0x000fe200000114d6 */
[----:B------:R-:W-:Y:S01]  /*1410*/  STL [R1+0x7c], R24 ;  /* 0x00007c1801007387 */ /* 0x000fe20000100800 */
[----:B------:R-:W-:Y:S02]  /*1420*/  SHF.R.S32.HI R222, RZ, 0x1f, R213 ;  /* 0x0000001fffde7819 */ /* 0x000fe400000114d5 */
[----:B0-----:R-:W-:Y:S01]  /*1430*/  SHF.R.S32.HI R26, RZ, 0x1f, R26 ;  /* 0x0000001fff1a7819 */ /* 0x001fe2000001141a */
[----:B------:R0:W-:Y:S01]  /*1440*/  STL [R1+0x78], R21 ;  /* 0x0000781501007387 */ /* 0x0001e20000100800 */
[----:B------:R-:W-:Y:S02]  /*1450*/  SHF.R.S32.HI R221, RZ, 0x1f, R212 ;  /* 0x0000001fffdd7819 */ /* 0x000fe400000114d4 */
[----:B-1----:R-:W-:Y:S01]  /*1460*/  SHF.R.S32.HI R25, RZ, 0x1f, R25 ;  /* 0x0000001fff197819 */ /* 0x002fe20000011419 */
[----:B------:R1:W-:Y:S01]  /*1470*/  STL [R1+0x74], R20 ;  /* 0x0000741401007387 */ /* 0x0003e20000100800 */
[----:B------:R-:W-:-:S02]  /*1480*/  SHF.R.S32.HI R220, RZ, 0x1f, R217 ;  /* 0x0000001fffdc7819 */ /* 0x000fc400000114d9 */
[----:B------:R-:W-:Y:S01]  /*1490*/  SHF.R.S32.HI R219, RZ, 0x1f, R216 ;  /* 0x0000001fffdb7819 */ /* 0x000fe200000114d8 */
[----:B------:R-:W-:Y:S01]  /*14a0*/  STL [R1+0x70], R15 ;  /* 0x0000700f01007387 */ /* 0x000fe20000100800 */
[----:B0-----:R-:W-:-:S03]  /*14b0*/  SHF.R.S32.HI R21, RZ, 0x1f, R21 ;  /* 0x0000001fff157819 */ /* 0x001fc60000011415 */
[----:B------:R0:W-:Y:S01]  /*14c0*/  STL [R1+0x6c], R14 ;  /* 0x00006c0e01007387 */ /* 0x0001e20000100800 */
[----:B-1----:R-:W-:-:S03]  /*14d0*/  SHF.R.S32.HI R20, RZ, 0x1f, R20 ;  /* 0x0000001fff147819 */ /* 0x002fc60000011414 */
[----:B------:R1:W-:Y:S04]  /*14e0*/  STL [R1+0x68], R13 ;  /* 0x0000680d01007387 */ /* 0x0003e80000100800 */
        /* <DEDUP_REMOVED lines=10> */
[----:B------:R2:W-:Y:S01]  /*1590*/  STL [R1+0x144], R4 ;  /* 0x0001440401007387 */ /* 0x0005e20000100800 */
[----:B0-----:R-:W-:-:S03]  /*15a0*/  SHF.R.S32.HI R7, RZ, 0x1f, R7 ;  /* 0x0000001fff077819 */ /* 0x001fc60000011407 */
[----:B------:R-:W-:Y:S01]  /*15b0*/  STL [R1+0x4c], R5 ;  /* 0x00004c0501007387 */ /* 0x000fe20000100800 */
[----:B-1----:R-:W-:-:S03]  /*15c0*/  SHF.R.S32.HI R6, RZ, 0x1f, R6 ;  /* 0x0000001fff067819 */ /* 0x002fc60000011406 */
[----:B------:R-:W-:Y:S01]  /*15d0*/  STL [R1+0x140], R40 ;  /* 0x0001402801007387 */ /* 0x000fe20000100800 */
[----:B--2---:R-:W-:-:S03]  /*15e0*/  SHF.R.S32.HI R4, RZ, 0x1f, R39 ;  /* 0x0000001fff047819 */ /* 0x004fc60000011427 */
[----:B------:R0:W-:Y:S04]  /*15f0*/  STL [R1+0x48], R3 ;  /* 0x0000480301007387 */ /* 0x0001e80000100800 */
[----:B------:R1:W-:Y:S04]  /*1600*/  STL [R1+0x13c], R4 ;  /* 0x00013c0401007387 */ /* 0x0003e80000100800 */
[----:B------:R-:W-:Y:S01]  /*1610*/  STL [R1+0x138], R38 ;  /* 0x0001382601007387 */ /* 0x000fe20000100800 */
[----:B0-----:R-:W-:-:S03]  /*1620*/  SHF.R.S32.HI R3, RZ, 0x1f, R3 ;  /* 0x0000001fff037819 */ /* 0x001fc60000011403 */
[----:B------:R-:W-:Y:S01]  /*1630*/  STL [R1+0x134], R37 ;  /* 0x0001342501007387 */ /* 0x000fe20000100800 */
[----:B-1----:R-:W-:-:S05]  /*1640*/  SHF.R.S32.HI R4, RZ, 0x1f, R36 ;  /* 0x0000001fff047819 */ /* 0x002fca0000011424 */
[----:B------:R0:W-:Y:S04]  /*1650*/  STL [R1+0x130], R4 ;  /* 0x0001300401007387 */ /* 0x0001e80000100800 */
[----:B------:R-:W-:Y:S04]  /*1660*/  STL [R1+0x12c], R35 ;  /* 0x00012c2301007387 */ /* 0x000fe80000100800 */
[----:B------:R-:W-:Y:S01]  /*1670*/  STL [R1+0x128], R34 ;  /* 0x0001282201007387 */ /* 0x000fe20000100800 */
[----:B0-----:R-:W-:-:S05]  /*1680*/  SHF.R.S32.HI R4, RZ, 0x1f, R33 ;  /* 0x0000001fff047819 */ /* 0x001fca0000011421 */
        /* <DEDUP_REMOVED lines=25> */
[----:B------:R1:W-:Y:S04]  /*1820*/  STL [R1+0xd8], R7 ;  /* 0x0000d80701007387 */ /* 0x0003e80000100800 */
[----:B------:R1:W-:Y:S01]  /*1830*/  STL [R1+0xd4], R6 ;  /* 0x0000d40601007387 */ /* 0x0003e20000100800 */
[----:B0-----:R-:W-:-:S05]  /*1840*/  SHF.R.S32.HI R4, RZ, 0x1f, R5 ;  /* 0x0000001fff047819 */ /* 0x001fca0000011405 */
[----:B------:R1:W-:Y:S04]  /*1850*/  STL [R1+0xd0], R4 ;  /* 0x0000d00401007387 */ /* 0x0003e80000100800 */
[----:B------:R1:W-:Y:S04]  /*1860*/  STL [R1+0x150], R0 ;  /* 0x0001500001007387 */ /* 0x0003e80000100800 */
[----:B------:R1:W-:Y:S02]  /*1870*/  STL [R1+0xcc], R3 ;  /* 0x0000cc0301007387 */ /* 0x0003e40000100800 */
.L_x_799:
[----:B012---:R-:W0:Y:S02]  /*1880*/  LDC.64 R4, c[0x0][0xc88] ;  /* 0x00032200ff047b82 */ /* 0x007e240000000a00 */
[----:B0-----:R-:W-:-:S05]  /*1890*/  IMAD.WIDE R4, R51, 0x4, R4 ;  /* 0x0000000433047825 */ /* 0x001fca00078e0204 */
[----:B------:R-:W2:Y:S01]  /*18a0*/  LDG.E R31, desc[UR40][R4.64] ;  /* 0x00000028041f7981 */ /* 0x000ea2000c1e1900 */
[----:B------:R-:W-:Y:S05]  /*18b0*/  YIELD ;  /* 0x0000000000007946 */ /* 0x000fea0003800000 */
[----:B------:R-:W-:Y:S01]  /*18c0*/  ULDC.64 UR4, c[0x0][0xa28] ;  /* 0x00028a0000047ab9 */ /* 0x000fe20000000a00 */
[----:B------:R-:W-:Y:S01]  /*18d0*/  ULDC.64 UR8, c[0x0][0xa18] ;  /* 0x0002860000087ab9 */ /* 0x000fe20000000a00 */
[----:B------:R-:W-:Y:S01]  /*18e0*/  ISETP.NE.U32.AND P1, PT, RZ, UR4, PT ;  /* 0x00000004ff007c0c */ /* 0x000fe2000bf25070 */
[----:B------:R-:W-:Y:S01]  /*18f0*/  ULDC.64 UR6, c[0x0][0xa08] ;  /* 0x0002820000067ab9 */ /* 0x000fe20000000a00 */
[----:B---3--:R-:W-:Y:S01]  /*1900*/  IMAD.MOV.U32 R8, RZ, RZ, RZ ;  /* 0x000000ffff087224 */ /* 0x008fe200078e00ff */
[----:B------:R-:W-:Y:S01]  /*1910*/  ISETP.NE.U32.AND P0, PT, RZ, UR6, PT ;  /* 0x00000006ff007c0c */ /* 0x000fe2000bf05070 */
[----:B------:R-:W-:Y:S01]  /*1920*/  IMAD.MOV.U32 R32, RZ, RZ, RZ ;  /* 0x000000ffff207224 */ /* 0x000fe200078e00ff */
[----:B------:R-:W-:-:S02]  /*1930*/  ISETP.NE.AND.EX P1, PT, RZ, UR5, PT, P1 ;  /* 0x00000005ff007c0c */ /* 0x000fc4000bf25310 */
[----:B------:R-:W-:Y:S02]  /*1940*/  ISETP.NE.AND.EX P0, PT, RZ, UR7, PT, P0 ;  /* 0x00000007ff007c0c */ /* 0x000fe4000bf05300 */
[----:B--2---:R-:W-:Y:S01]  /*1950*/  SHF.R.S32.HI R0, RZ, 0x1f, R31 ;  /* 0x0000001fff007819 */ /* 0x004fe2000001141f */
[----:B------:R-:W-:-:S08]  /*1960*/  IMAD.SHL.U32 R35, R31, 0x4, RZ ;  /* 0x000000041f237824 */ /* 0x000fd000078e00ff */
[C---:B------:R-:W-:Y:S01]  /*1970*/  @P1 LEA R6, P2, R31.reuse, UR4, 0x2 ;  /* 0x000000041f061c11 */ /* 0x040fe2000f8410ff */
[----:B------:R0:W-:Y:S01]  /*1980*/  STL [R1+0x2c], R31 ;  /* 0x00002c1f01007387 */ /* 0x0001e20000100800 */
[C-C-:B------:R-:W-:Y:S02]  /*1990*/  SHF.L.U64.HI R34, R31.reuse, 0x2, R0.reuse ;  /* 0x000000021f227819 */ /* 0x140fe40000010200 */
[----:B------:R-:W-:Y:S01]  /*19a0*/  @P1 LEA.HI.X R7, R31, UR5, R0, 0x2, P2 ;  /* 0x000000051f071c11 */ /* 0x000fe200090f1400 */
[----:B------:R-:W-:Y:S01]  /*19b0*/  ULDC UR4, c[0x0][0x288] ;  /* 0x0000a20000047ab9 */ /* 0x000fe20000000800 */
[----:B------:R-:W-:Y:S01]  /*19c0*/  ISETP.NE.U32.AND P2, PT, RZ, UR8, PT ;  /* 0x00000008ff007c0c */ /* 0x000fe2000bf45070 */
[----:B------:R0:W-:Y:S01]  /*19d0*/  STL [R1+0xc4], R0 ;  /* 0x0000c40001007387 */ /* 0x0001e20000100800 */
[C---:B------:R-:W-:Y:S02]  /*19e0*/  IADD3 R4, P3, R35.reuse, UR6, RZ ;  /* 0x0000000623047c10 */ /* 0x040fe4000ff7e0ff */
[----:B------:R-:W-:Y:S01]  /*19f0*/  ISETP.NE.AND.EX P2, PT, RZ, UR9, PT, P2 ;  /* 0x00000009ff007c0c */ /* 0x000fe2000bf45320 */
[----:B------:R1:W5:Y:S01]  /*1a00*/  @P1 LDG.E R8, desc[UR40][R6.64] ;  /* 0x0000002806081981 */ /* 0x000362000c1e1900 */
[----:B------:R-:W-:Y:S01]  /*1a10*/  IMAD.U32 R48, RZ, RZ, UR4 ;  /* 0x00000004ff307e24 */ /* 0x000fe2000f8e00ff */
[C---:B------:R-:W-:Y:S01]  /*1a20*/  IADD3.X R5, R34.reuse, UR7, RZ, P3, !PT ;  /* 0x0000000722057c10 */ /* 0x040fe20009ffe4ff */
[----:B------:R-:W-:Y:S01]  /*1a30*/  ULDC.64 UR4, c[0x0][0x418] ;  /* 0x0001060000047ab9 */ /* 0x000fe20000000a00 */
[----:B------:R0:W-:Y:S04]  /*1a40*/  STL [R1+0x30], R35 ;  /* 0x0000302301007387 */ /* 0x0001e80000100800 */
[----:B------:R0:W5:Y:S04]  /*1a50*/  @P0 LDG.E R32, desc[UR40][R4.64] ;  /* 0x0000002804200981 */ /* 0x000168000c1e1900 */
[----:B-1----:R-:W-:Y:S01]  /*1a60*/  @P2 IADD3 R6, P1, R35, UR8, RZ ;  /* 0x0000000823062c10 */ /* 0x002fe2000ff3e0ff */
[----:B------:R-:W-:Y:S01]  /*1a70*/  UISETP.NE.U32.AND UP0, UPT, UR4, URZ, UPT ;  /* 0x0000003f0400728c */ /* 0x000fe2000bf05070 */
[----:B------:R0:W-:Y:S02]  /*1a80*/  STL [R1+0x34], R34 ;  /* 0x0000342201007387 */ /* 0x0001e40000100800 */
[----:B------:R-:W-:Y:S01]  /*1a90*/  @P2 IADD3.X R7, R34, UR9, RZ, P1, !PT ;  /* 0x0000000922072c10 */ /* 0x000fe20008ffe4ff */
[----:B------:R-:W-:-:S04]  /*1aa0*/  ULDC UR4, c[0x0][0x424] ;  /* 0x0001090000047ab9 */ /* 0x000fc80000000800 */
[----:B------:R0:W5:Y:S01]  /*1ab0*/  @P2 LDG.E R48, desc[UR40][R6.64] ;  /* 0x0000002806302981 */ /* 0x000162000c1e1900 */
[----:B------:R-:W-:-:S03]  /*1ac0*/  UISETP.NE.AND.EX UP0, UPT, UR5, URZ, UPT, UP0 ;  /* 0x0000003f0500728c */ /* 0x000fc6000bf05300 */
[----:B------:R-:W-:Y:S01]  /*1ad0*/  ULDC UR5, c[0x0][0x2f0] ;  /* 0x0000bc0000057ab9 */ /* 0x000fe20000000800 */
[----:B------:R-:W-:-:S04]  /*1ae0*/  USEL UR4, UR4, 0x1, UP0 ;  /* 0x0000000104047887 */ /* 0x000fc80008000000 */
[----:B------:R-:W-:-:S03]  /*1af0*/  UIMAD UR4, UR4, UR5, URZ ;  /* 0x00000005040472a4 */ /* 0x000fc6000f8e023f */
[----:B------:R-:W-:Y:S02]  /*1b00*/  ULDC UR5, c[0x0][0x348] ;  /* 0x0000d20000057ab9 */ /* 0x000fe40000000800 */
[----:B------:R-:W-:Y:S02]  /*1b10*/  IMAD.U32 R24, RZ, RZ, UR5 ;  /* 0x00000005ff187e24 */ /* 0x000fe4000f8e00ff */
[----:B------:R-:W-:Y:S01]  /*1b20*/  IMAD.U32 R33, RZ, RZ, UR4 ;  /* 0x00000004ff217e24 */ /* 0x000fe2000f8e00ff */
[----:B0---4-:R-:W-:Y:S06]  /*1b30*/  @P2 BRA `(.L_x_644) ;  /* 0x0000000000242947 */ /* 0x011fec0003800000 */
[----:B------:R-:W-:Y:S02]  /*1b40*/  ULDC.64 UR4, c[0x0][0xa00] ;  /* 0x0002800000047ab9 */ /* 0x000fe40000000a00 */
[----:B------:R-:W-:-:S04]  /*1b50*/  ISETP.NE.U32.AND P1, PT, RZ, UR4, PT ;  /* 0x00000004ff007c0c */ /* 0x000fc8000bf25070 */
[----:B------:R-:W-:-:S13]  /*1b60*/  ISETP.NE.AND.EX P1, PT, RZ, UR5, PT, P1 ;  /* 0x00000005ff007c0c */ /* 0x000fda000bf25310 */
[----:B------:R-:W-:Y:S05]  /*1b70*/  @!P1 BRA `(.L_x_644) ;  /* 0x0000000000149947 */ /* 0x000fea0003800000 */
[----:B------:R-:W0:Y:S02]  /*1b80*/  LDC.64 R6, c[0x0][0xa00] ;  /* 0x00028000ff067b82 */ /* 0x000e240000000a00 */
[----:B0-----:R-:W-:-:S05]  /*1b90*/  IMAD.WIDE R6, R31, 0x4, R6 ;  /* 0x000000041f067825 */ /* 0x001fca00078e0206 */
[----:B-----5:R-:W2:Y:S04]  /*1ba0*/  LDG.E R48, desc[UR40][R6.64] ;  /* 0x0000002806307981 */ /* 0x020ea8000c1e1900 */
[----:B------:R-:W2:Y:S02]  /*1bb0*/  LDG.E R3, desc[UR40][R6.64+0x4] ;  /* 0x0000042806037981 */ /* 0x000ea4000c1e1900 */
[----:B--2---:R-:W-:-:S07]  /*1bc0*/  IMAD.IADD R48, R3, 0x1, -R48 ;  /* 0x0000000103307824 */ /* 0x004fce00078e0a30 */
.L_x_644:
[----:B------:R-:W-:Y:S01]  /*1bd0*/  ULDC.64 UR4, c[0x0][0xa20] ;  /* 0x0002880000047ab9 */ /* 0x000fe20000000a00 */
[----:B------:R0:W-:Y:S01]  /*1be0*/  STL [R1+0x3c], R49 ;  /* 0x00003c3101007387 */ /* 0x0001e20000100800 */
[----:B------:R-:W-:Y:S02]  /*1bf0*/  ISETP.NE.U32.AND P1, PT, RZ, UR4, PT ;  /* 0x00000004ff007c0c */ /* 0x000fe4000bf25070 */
[C---:B------:R-:W-:Y:S02]  /*1c00*/  LOP3.LUT R3, R50.reuse, 0xff000000, RZ, 0xc0, !PT ;  /* 0xff00000032037812 */ /* 0x040fe400078ec0ff */
[----:B------:R-:W-:Y:S02]  /*1c10*/  ISETP.NE.AND.EX P1, PT, RZ, UR5, PT, P1 ;  /* 0x00000005ff007c0c */ /* 0x000fe4000bf25310 */
[----:B------:R-:W-:Y:S02]  /*1c20*/  LOP3.LUT R0, R50, 0xff0000, RZ, 0xc0, !PT ;  /* 0x00ff000032007812 */ /* 0x000fe400078ec0ff */
[----:B------:R-:W-:-:S02]  /*1c30*/  SHF.R.U32.HI R3, RZ, 0x8, R3 ;  /* 0x00000008ff037819 */ /* 0x000fc40000011603 */
[----:B------:R-:W-:Y:S02]  /*1c40*/  LOP3.LUT R205, R50, 0xffff, RZ, 0xc0, !PT ;  /* 0x0000ffff32cd7812 */ /* 0x000fe400078ec0ff */
[----:B------:R-:W-:-:S05]  /*1c50*/  LEA.HI R6, R0, R3, RZ, 0x10 ;  /* 0x0000000300067211 */ /* 0x000fca00078f80ff */
[----:B0-----:R-:W-:Y:S05]  /*1c60*/  @!P1 BRA `(.L_x_645) ;  /* 0x0000000000109947 */ /* 0x001fea0003800000 */
[----:B------:R-:W-:-:S04]  /*1c70*/  IADD3 R4, P0, R35, UR4, RZ ;  /* 0x0000000423047c10 */ /* 0x000fc8000ff1e0ff */
[----:B------:R-:W-:-:S05]  /*1c80*/  IADD3.X R5, R34, UR5, RZ, P0, !PT ;  /* 0x0000000522057c10 */ /* 0x000fca00087fe4ff */
[----:B------:R0:W5:Y:S01]  /*1c90*/  LDG.E R33, desc[UR40][R4.64] ;  /* 0x0000002804217981 */ /* 0x000162000c1e1900 */
[----:B------:R-:W-:Y:S05]  /*1ca0*/  BRA `(.L_x_646) ;  /* 0x0000000000107947 */ /* 0x000fea0003800000 */
.L_x_645:
[----:B------:R-:W-:Y:S05]  /*1cb0*/  @!P0 BRA `(.L_x_646) ;  /* 0x00000000000c8947 */ /* 0x000fea0003800000 */
[----:B------:R-:W2:Y:S04]  /*1cc0*/  LDG.E R0, desc[UR40][R4.64] ;  /* 0x0000002804007981 */ /* 0x000ea8000c1e1900 */
[----:B------:R-:W2:Y:S02]  /*1cd0*/  LDG.E R33, desc[UR40][R4.64+0x4] ;  /* 0x0000042804217981 */ /* 0x000ea4000c1e1900 */
[----:B--2---:R-:W-:-:S07]  /*1ce0*/  IMAD.IADD R33, R33, 0x1, -R0 ;  /* 0x0000000121217824 */ /* 0x004fce00078e0a00 */
.L_x_646:
[----:B------:R-:W-:Y:S01]  /*1cf0*/  ULDC.64 UR4, c[0x0][0xa10] ;  /* 0x0002840000047ab9 */ /* 0x000fe20000000a00 */
[----:B------:R-:W2:Y:S01]  /*1d00*/  LDL.LU R30, [R1] ;  /* 0x00000000011e7983 */ /* 0x000ea20000300800 */
[----:B------:R-:W-:-:S04]  /*1d10*/  ISETP.NE.U32.AND P0, PT, RZ, UR4, PT ;  /* 0x00000004ff007c0c */ /* 0x000fc8000bf05070 */
[----:B------:R-:W-:Y:S01]  /*1d20*/  ISETP.NE.AND.EX P0, PT, RZ, UR5, PT, P0 ;  /* 0x00000005ff007c0c */ /* 0x000fe2000bf05300 */
[----:B------:R-:W-:-:S12]  /*1d30*/  ULDC.64 UR4, c[0x0][0xa30] ;  /* 0x00028c0000047ab9 */ /* 0x000fd80000000a00 */
[----:B0-----:R-:W0:Y:S02]  /*1d40*/  @P0 LDC.64 R4, c[0x0][0xa10] ;  /* 0x00028400ff040b82 */ /* 0x001e240000000a00 */
[----:B0-----:R-:W-:-:S05]  /*1d50*/  @P0 IMAD.WIDE R4, R31, 0x4, R4 ;  /* 0x000000041f040825 */ /* 0x001fca00078e0204 */
[----:B------:R-:W3:Y:S04]  /*1d60*/  @P0 LDG.E R0, desc[UR40][R4.64] ;  /* 0x0000002804000981 */ /* 0x000ee8000c1e1900 */
[----:B------:R0:W3:Y:S01]  /*1d70*/  @P0 LDG.E R3, desc[UR40][R4.64+0x4] ;  /* 0x0000042804030981 */ /* 0x0000e2000c1e1900 */
[----:B------:R-:W-:Y:S01]  /*1d80*/  ISETP.NE.U32.AND P1, PT, RZ, UR4, PT ;  /* 0x00000004ff007c0c */ /* 0x000fe2000bf25070 */
[----:B-----5:R-:W-:-:S03]  /*1d90*/  IMAD.MOV.U32 R50, RZ, RZ, R33 ;  /* 0x000000ffff327224 */ /* 0x020fc600078e0021 */
[----:B------:R-:W-:-:S13]  /*1da0*/  ISETP.NE.AND.EX P1, PT, RZ, UR5, PT, P1 ;  /* 0x00000005ff007c0c */ /* 0x000fda000bf25310 */
[----:B0-----:R-:W-:-:S04]  /*1db0*/  @P1 IADD3 R4, P2, R35, UR4, RZ ;  /* 0x0000000423041c10 */ /* 0x001fc8000ff5e0ff */
[----:B------:R-:W-:-:S05]  /*1dc0*/  @P1 IADD3.X R5, R34, UR5, RZ, P2, !PT ;  /* 0x0000000522051c10 */ /* 0x000fca00097fe4ff */
[----:B------:R0:W5:Y:S01]  /*1dd0*/  @P1 LDG.E R50, desc[UR40][R4.64] ;  /* 0x0000002804321981 */ /* 0x000162000c1e1900 */
[----:B------:R-:W-:Y:S01]  /*1de0*/  IMAD.IADD R9, R33, 0x1, -R8 ;  /* 0x0000000121097824 */ /* 0x000fe200078e0a08 */
[----:B------:R-:W-:Y:S01]  /*1df0*/  LOP3.LUT R12, R6, 0xff, RZ, 0xc0, !PT ;  /* 0x000000ff060c7812 */ /* 0x000fe200078ec0ff */
[----:B------:R-:W-:Y:S01]  /*1e00*/  BSSY B0, `(.L_x_647) ;  /* 0x000002d000007945 */ /* 0x000fe20003800000 */
[----:B------:R-:W-:-:S03]  /*1e10*/  SHF.R.U32.HI R7, RZ, 0x10, R6 ;  /* 0x00000010ff077819 */ /* 0x000fc60000011606 */
[----:B------:R0:W-:Y:S01]  /*1e20*/  STL [R1+0x40], R12 ;  /* 0x0000400c01007387 */ /* 0x0001e20000100800 */
[----:B--2---:R-:W-:Y:S01]  /*1e30*/  LOP3.LUT R30, R30, 0xfffffff7, RZ, 0xc0, !PT ;  /* 0xfffffff71e1e7812 */ /* 0x004fe200078ec0ff */
[----:B---3--:R-:W-:-:S04]  /*1e40*/  @P0 IMAD.IADD R24, R3, 0x1, -R0 ;  /* 0x0000000103180824 */ /* 0x008fc800078e0a00 */
[----:B------:R-:W-:-:S04]  /*1e50*/  IMAD.IADD R154, R9, 0x1, R24 ;  /* 0x00000001099a7824 */ /* 0x000fc800078e0218 */
[C---:B------:R-:W-:Y:S01]  /*1e60*/  VIADD R0, R154.reuse, 0x5f ;  /* 0x0000005f9a007836 */ /* 0x040fe20000000000 */
[----:B------:R-:W-:-:S03]  /*1e70*/  ISETP.GE.AND P3, PT, R154, 0x1, PT ;  /* 0x000000019a00780c */ /* 0x000fc60003f66270 */
[----:B------:R-:W-:-:S05]  /*1e80*/  IMAD.HI R0, R0, 0x2aaaaaab, RZ ;  /* 0x2aaaaaab00007827 */ /* 0x000fca00078e02ff */
[----:B------:R-:W-:-:S04]  /*1e90*/  SHF.R.U32.HI R3, RZ, 0x1f, R0 ;  /* 0x0000001fff037819 */ /* 0x000fc80000011600 */
[----:B------:R-:W-:Y:S01]  /*1ea0*/  LEA.HI.SX32 R172, R0, R3, 0x1c ;  /* 0x0000000300ac7211 */ /* 0x000fe200078fe2ff */
[----:B------:R-:W-:Y:S01]  /*1eb0*/  IMAD.MOV.U32 R3, RZ, RZ, RZ ;  /* 0x000000ffff037224 */ /* 0x000fe200078e00ff */
[----:B------:R-:W-:-:S05]  /*1ec0*/  @P3 LOP3.LUT R30, R30, 0x8, RZ, 0xfc, !PT ;  /* 0x000000081e1e3812 */ /* 0x000fca00078efcff */
[----:B------:R0:W-:Y:S04]  /*1ed0*/  STL [R1], R30 ;  /* 0x0000001e01007387 */ /* 0x0001e80000100800 */
[----:B------:R0:W-:Y:S01]  /*1ee0*/  STL [R1+0x28], R7 ;  /* 0x0000280701007387 */ /* 0x0001e20000100800 */
[----:B------:R-:W-:Y:S05]  /*1ef0*/  @!P3 BRA `(.L_x_648) ;  /* 0x000000000074b947 */ /* 0x000fea0003800000 */
[----:B------:R-:W-:Y:S01]  /*1f00*/  ISETP.NE.AND P0, PT, R7, RZ, PT ;  /* 0x000000ff0700720c */ /* 0x000fe20003f05270 */
[----:B------:R-:W-:-:S03]  /*1f10*/  ULDC UR4, c[0x0][0x9f0] ;  /* 0x00027c0000047ab9 */ /* 0x000fc60000000800 */
[----:B------:R-:W-:-:S04]  /*1f20*/  SEL R11, R7, UR4, P0 ;  /* 0x00000004070b7c07 */ /* 0x000fc80008000000 */
[-C--:B------:R-:W-:Y:S02]  /*1f30*/  IABS R6, R11.reuse ;  /* 0x0000000b00067213 */ /* 0x080fe40000000000 */
[----:B------:R-:W-:Y:S02]  /*1f40*/  IADD3 R0, R172, -0x1, R11 ;  /* 0xffffffffac007810 */ /* 0x000fe40007ffe00b */
[----:B------:R-:W1:Y:S01]  /*1f50*/  I2F.RP R3, R6 ;  /* 0x0000000600037306 */ /* 0x000e620000209400 */
[-C--:B------:R-:W-:Y:S02]  /*1f60*/  IABS R10, R11.reuse ;  /* 0x0000000b000a7213 */ /* 0x080fe40000000000 */
[----:B------:R-:W-:Y:S02]  /*1f70*/  IABS R8, R0 ;  /* 0x0000000000087213 */ /* 0x000fe40000000000 */
[----:B------:R-:W-:-:S04]  /*1f80*/  LOP3.LUT R0, R0, R11, RZ, 0x3c, !PT ;  /* 0x0000000b00007212 */ /* 0x000fc800078e3cff */
[----:B------:R-:W-:Y:S01]  /*1f90*/  ISETP.GE.AND P2, PT, R0, RZ, PT ;  /* 0x000000ff0000720c */ /* 0x000fe20003f46270 */
[----:B-1----:R-:W0:Y:S02]  /*1fa0*/  MUFU.RCP R3, R3 ;  /* 0x0000000300037308 */ /* 0x002e240000001000 */
[----:B0-----:R-:W-:Y:S02]  /*1fb0*/  VIADD R4, R3, 0xffffffe ;  /* 0x0ffffffe03047836 */ /* 0x001fe40000000000 */
[----:B------:R-:W-:-:S04]  /*1fc0*/  IMAD.MOV R3, RZ, RZ, -R10 ;  /* 0x000000ffff037224 */ /* 0x000fc800078e0a0a */
[----:B------:R0:W1:Y:S02]  /*1fd0*/  F2I.FTZ.U32.TRUNC.NTZ R5, R4 ;  /* 0x0000000400057305 */ /* 0x000064000021f000 */
[----:B0-----:R-:W-:Y:S02]  /*1fe0*/  IMAD.MOV.U32 R4, RZ, RZ, RZ ;  /* 0x000000ffff047224 */ /* 0x001fe400078e00ff */
[----:B-1----:R-:W-:-:S04]  /*1ff0*/  IMAD.MOV R7, RZ, RZ, -R5 ;  /* 0x000000ffff077224 */ /* 0x002fc800078e0a05 */
[----:B------:R-:W-:-:S04]  /*2000*/  IMAD R7, R7, R6, RZ ;  /* 0x0000000607077224 */ /* 0x000fc800078e02ff */
[----:B------:R-:W-:-:S06]  /*2010*/  IMAD.HI.U32 R5, R5, R7, R4 ;  /* 0x0000000705057227 */ /* 0x000fcc00078e0004 */
[----:B------:R-:W-:-:S04]  /*2020*/  IMAD.HI.U32 R5, R5, R8, RZ ;  /* 0x0000000805057227 */ /* 0x000fc800078e00ff */
[----:B------:R-:W-:-:S05]  /*2030*/  IMAD R3, R5, R3, R8 ;  /* 0x0000000305037224 */ /* 0x000fca00078e0208 */
[----:B------:R-:W-:-:S13]  /*2040*/  ISETP.GT.U32.AND P1, PT, R6, R3, PT ;  /* 0x000000030600720c */ /* 0x000fda0003f24070 */
[----:B------:R-:W-:Y:S02]  /*2050*/  @!P1 IMAD.IADD R3, R3, 0x1, -R6 ;  /* 0x0000000103039824 */ /* 0x000fe400078e0a06 */
[----:B------:R-:W-:Y:S01]  /*2060*/  @!P1 VIADD R5, R5, 0x1 ;  /* 0x0000000105059836 */ /* 0x000fe20000000000 */
[----:B------:R-:W-:Y:S02]  /*2070*/  ISETP.NE.AND P1, PT, R11, RZ, PT ;  /* 0x000000ff0b00720c */ /* 0x000fe40003f25270 */
[----:B------:R-:W-:-:S13]  /*2080*/  ISETP.GE.U32.AND P0, PT, R3, R6, PT ;  /* 0x000000060300720c */ /* 0x000fda0003f06070 */
[----:B------:R-:W-:-:S04]  /*2090*/  @P0 VIADD R5, R5, 0x1 ;  /* 0x0000000105050836 */ /* 0x000fc80000000000 */
[----:B------:R-:W-:-:S04]  /*20a0*/  IMAD.MOV.U32 R3, RZ, RZ, R5 ;  /* 0x000000ffff037224 */ /* 0x000fc800078e0005 */
[----:B------:R-:W-:Y:S01]  /*20b0*/  @!P2 IMAD.MOV R3, RZ, RZ, -R3 ;  /* 0x000000ffff03a224 */ /* 0x000fe200078e0a03 */
[----:B------:R-:W-:-:S07]  /*20c0*/  @!P1 LOP3.LUT R3, RZ, R11, RZ, 0x33, !PT ;  /* 0x0000000bff039212 */ /* 0x000fce00078e33ff */
.L_x_648:
[----:B------:R-:W-:Y:S05]  /*20d0*/  BSYNC B0 ;  /* 0x0000000000007941 */ /* 0x000fea0003800000 */
.L_x_647:
[----:B------:R-:W-:-:S05]  /*20e0*/  IMAD R0, R12, R3, RZ ;  /* 0x000000030c007224 */ /* 0x000fca00078e02ff */
[C---:B------:R-:W-:Y:S01]  /*20f0*/  VIADDMNMX R3, R0.reuse, R3, R172, PT ;  /* 0x0000000300037246 */ /* 0x040fe200038001ac */
[----:B------:R-:W-:-:S04]  /*2100*/  IMAD R0, R0, 0x60, -R9 ;  /* 0x0000006000007824 */ /* 0x000fc800078e0a09 */
[----:B------:R-:W-:Y:S01]  /*2110*/  IMAD R3, R3, 0x60, -R9 ;  /* 0x0000006003037824 */ /* 0x000fe200078e0a09 */
[----:B------:R-:W-:-:S04]  /*2120*/  VIMNMX R0, RZ, R0, !PT ;  /* 0x00000000ff007248 */ /* 0x000fc80007fe0100 */
[----:B------:R-:W-:Y:S01]  /*2130*/  VIMNMX R3, R3, R24, PT ;  /* 0x0000001803037248 */ /* 0x000fe20003fe0100 */
[----:B------:R-:W-:-:S03]  /*2140*/  IMAD.WIDE.U32 R28, R0, -0x55555555, RZ ;  /* 0xaaaaaaab001c7825 */ /* 0x000fc600078e00ff */
[----:B------:R-:W-:Y:S02]  /*2150*/  ISETP.GT.AND P0, PT, R3, R0, PT ;  /* 0x000000000300720c */ /* 0x000fe40003f04270 */
[----:B------:R-:W-:-:S05]  /*2160*/  SHF.R.U32.HI R28, RZ, 0x6, R29 ;  /* 0x00000006ff1c7819 */ /* 0x000fca000001161d */
[----:B------:R-:W-:-:S06]  /*2170*/  IMAD.MOV.U32 R27, RZ, RZ, R28 ;  /* 0x000000ffff1b7224 */ /* 0x000fcc00078e001c */
[----:B------:R-:W-:-:S04]  /*2180*/  @P0 VIADD R0, R3, 0x5f ;  /* 0x0000005f03000836 */ /* 0x000fc80000000000 */
[----:B------:R-:W-:-:S05]  /*2190*/  @P0 IMAD.HI R0, R0, 0x2aaaaaab, RZ ;  /* 0x2aaaaaab00000827 */ /* 0x000fca00078e02ff */
[----:B------:R-:W-:-:S04]  /*21a0*/  @P0 SHF.R.U32.HI R3, RZ, 0x1f, R0 ;  /* 0x0000001fff030819 */ /* 0x000fc80000011600 */
[----:B------:R-:W-:Y:S02]  /*21b0*/  @P0 LEA.HI.SX32 R27, R0, R3, 0x1c ;  /* 0x00000003001b0211 */ /* 0x000fe400078fe2ff */
[----:B------:R-:W-:Y:S02]  /*21c0*/  PLOP3.LUT P0, PT, PT, PT, PT, 0x80, 0x0 ;  /* 0x000000000000781c */ /* 0x000fe40003f0f070 */
[----:B------:R-:W-:-:S13]  /*21d0*/  ISETP.GT.AND P1, PT, R27, R28, PT ;  /* 0x0000001c1b00720c */ /* 0x000fda0003f24270 */
[----:B------:R-:W-:Y:S05]  /*21e0*/  @!P1 BRA `(.L_x_649) ;  /* 0x0000004800049947 */ /* 0x000fea0003800000 */
[----:B------:R-:W-:Y:S01]  /*21f0*/  VIADD R26, R19, 0x1c400 ;  /* 0x0001c400131a7836 */ /* 0x000fe20000000000 */
[----:B------:R-:W-:Y:S04]  /*2200*/  BSSY B6, `(.L_x_650) ;  /* 0x0000013000067945 */ /* 0x000fe80003800000 */
[----:B------:R-:W-:-:S13]  /*2210*/  LOP3.LUT P0, RZ, R26, 0x3ff, RZ, 0xc0, !PT ;  /* 0x000003ff1aff7812 */ /* 0x000fda000780c0ff */
[----:B------:R-:W-:Y:S05]  /*2220*/  @!P0 BRA `(.L_x_651) ;  /* 0x0000000000408947 */ /* 0x000fea0003800000 */
[----:B------:R-:W-:Y:S01]  /*2230*/  MOV R14, 0x0 ;  /* 0x00000000000e7802 */ /* 0x000fe20000000f00 */
[----:B------:R-:W-:Y:S01]  /*2240*/  ULDC.64 UR4, c[0x4][0x98] ;  /* 0x0100260000047ab9 */ /* 0x000fe20000000a00 */
[----:B------:R-:W-:Y:S01]  /*2250*/  ULDC.64 UR6, c[0x4][0x30] ;  /* 0x01000c0000067ab9 */ /* 0x000fe20000000a00 */
[----:B0-----:R-:W-:Y:S02]  /*2260*/  IMAD.U32 R4, RZ, RZ, UR4 ;  /* 0x00000004ff047e24 */ /* 0x001fe4000f8e00ff */
[----:B------:R-:W-:Y:S01]  /*2270*/  IMAD.U32 R5, RZ, RZ, UR5 ;  /* 0x00000005ff057e24 */ /* 0x000fe2000f8e00ff */
[----:B------:R-:W0:Y:S01]  /*2280*/  LDC.64 R14, c[0x4][R14] ;  /* 0x010000000e0e7b82 */ /* 0x000e220000000a00 */
[----:B------:R-:W-:Y:S01]  /*2290*/  ULDC.64 UR4, c[0x4][0xa0] ;  /* 0x0100280000047ab9 */ /* 0x000fe20000000a00 */
        /* <DEDUP_REMOVED lines=8> */
[----:B0----5:R-:W-:Y:S05]  /*2320*/  CALL.ABS.NOINC R14 ;  /* 0x000000000e007343 */ /* 0x021fea0003c00000 */
.L_x_651:
[----:B------:R-:W-:Y:S05]  /*2330*/  BSYNC B6 ;  /* 0x0000000000067941 */ /* 0x000fea0003800000 */
.L_x_650:
        /* <DEDUP_REMOVED lines=20> */
.L_x_653:
[----:B------:R-:W-:Y:S05]  /*2480*/  BSYNC B6 ;  /* 0x0000000000067941 */ /* 0x000fea0003800000 */
.L_x_652:
[----:B------:R-:W-:Y:S01]  /*2490*/  ULDC.64 UR4, c[0x0][0x9f8] ;  /* 0x00027e0000047ab9 */ /* 0x000fe20000000a00 */
[----:B0-----:R-:W0:Y:S01]  /*24a0*/  S2R R7, SR_TID.X ;  /* 0x0000000000077919 */ /* 0x001e220000002100 */
[----:B------:R-:W-:Y:S01]  /*24b0*/  ISETP.NE.U32.AND P0, PT, RZ, UR4, PT ;  /* 0x00000004ff007c0c */ /* 0x000fe2000bf05070 */
[----:B------:R-:W-:Y:S01]  /*24c0*/  IMAD.MOV.U32 R0, RZ, RZ, R31 ;  /* 0x000000ffff007224 */ /* 0x000fe200078e001f */
[----:B------:R-:W1:Y:S02]  /*24d0*/  LDC.64 R56, c[0x0][0x408] ;  /* 0x00010200ff387b82 */ /* 0x000e640000000a00 */
[----:B------:R-:W-:-:S06]  /*24e0*/  ISETP.NE.AND.EX P0, PT, RZ, UR5, PT, P0 ;  /* 0x00000005ff007c0c */ /* 0x000fcc000bf05300 */
[----:B------:R-:W2:Y:S07]  /*24f0*/  LDC R61, c[0x0][0x3f4] ;  /* 0x0000fd00ff3d7b82 */ /* 0x000eae0000000800 */
[----:B------:R-:W-:Y:S01]  /*2500*/  @P0 IADD3 R4, P1, R35, UR4, RZ ;  /* 0x0000000423040c10 */ /* 0x000fe2000ff3e0ff */
[----:B------:R-:W-:Y:S01]  /*2510*/  ULDC UR4, c[0x0][0x320] ;  /* 0x0000c80000047ab9 */ /* 0x000fe20000000800 */
[----:B------:R-:W-:Y:S02]  /*2520*/  IMAD.MOV.U32 R35, RZ, RZ, R30 ;  /* 0x000000ffff237224 */ /* 0x000fe400078e001e */
[----:B------:R-:W-:Y:S01]  /*2530*/  @P0 IADD3.X R5, R34, UR5, RZ, P1, !PT ;  /* 0x0000000522050c10 */ /* 0x000fe20008ffe4ff */
[----:B------:R-:W3:Y:S01]  /*2540*/  LDC.64 R30, c[0x0][0x3f8] ;  /* 0x0000fe00ff1e7b82 */ /* 0x000ee20000000a00 */
[----:B------:R-:W-:Y:S01]  /*2550*/  ISETP.GE.AND P1, PT, R2, UR4, PT ;  /* 0x0000000402007c0c */ /* 0x000fe2000bf26270 */
[----:B------:R-:W4:Y:S03]  /*2560*/  LDL R34, [R1+0x18] ;  /* 0x0000180001227983 */ /* 0x000f260000100800 */
[----:B------:R-:W-:Y:S01]  /*2570*/  SEL R6, RZ, 0xffffffff, P1 ;  /* 0xffffffffff067807 */ /* 0x000fe20000800000 */
[----:B------:R0:W4:Y:S01]  /*2580*/  @P0 LDG.E R0, desc[UR40][R4.64] ;  /* 0x0000002804000981 */ /* 0x000122000c1e1900 */
[----:B------:R-:W-:Y:S01]  /*2590*/  ISETP.GE.AND P0, PT, R16, UR4, PT ;  /* 0x0000000410007c0c */ /* 0x000fe2000bf06270 */
[----:B-1----:R-:W-:Y:S01]  /*25a0*/  IMAD.WIDE.U32 R54, R204, R56, R16 ;  /* 0x00000038cc367225 */ /* 0x002fe200078e0010 */
[----:B------:R-:W-:Y:S01]  /*25b0*/  ISETP.GE.AND P1, PT, R214, UR4, PT ;  /* 0x00000004d6007c0c */ /* 0x000fe2000bf26270 */
[----:B------:R-:W1:Y:S01]  /*25c0*/  S2R R36, SR_TID.X ;  /* 0x0000000000247919 */ /* 0x000e620000002100 */
[----:B------:R-:W-:Y:S01]  /*25d0*/  SEL R3, RZ, 0x1, P0 ;  /* 0x00000001ff037807 */ /* 0x000fe20000000000 */
[----:B------:R-:W-:Y:S01]  /*25e0*/  IMAD.SHL.U32 R6, R6, 0x2, RZ ;  /* 0x0000000206067824 */ /* 0x000fe200078e00ff */
[----:B------:R-:W-:Y:S01]  /*25f0*/  ISETP.GE.AND P0, PT, R215, UR4, PT ;  /* 0x00000004d7007c0c */ /* 0x000fe2000bf06270 */
[----:B0-----:R-:W-:Y:S01]  /*2600*/  VIADD R12, R7, 0xffffff80 ;  /* 0xffffff80070c7836 */ /* 0x001fe20000000000 */
[----:B------:R-:W-:Y:S01]  /*2610*/  SHF.R.S32.HI R7, RZ, 0x1f, R204 ;  /* 0x0000001fff077819 */ /* 0x000fe200000114cc */
[----:B------:R-:W-:Y:S01]  /*2620*/  IMAD.MOV.U32 R75, RZ, RZ, 0x20 ;  /* 0x00000020ff4b7424 */ /* 0x000fe200078e00ff */
[----:B------:R-:W-:Y:S01]  /*2630*/  LOP3.LUT R3, R6, 0x2, R3, 0xe2, !PT ;  /* 0x0000000206037812 */ /* 0x000fe200078ee203 */
[----:B------:R-:W-:Y:S01]  /*2640*/  IMAD R63, R57, 0x60, RZ ;  /* 0x00000060393f7824 */ /* 0x000fe200078e02ff */
[----:B------:R-:W-:Y:S01]  /*2650*/  SEL R4, RZ, 0x4, P0 ;  /* 0x00000004ff047807 */ /* 0x000fe20000000000 */
[----:B------:R-:W-:Y:S01]  /*2660*/  IMAD.SHL.U32 R59, R56, 0x40, RZ ;  /* 0x00000040383b7824 */ /* 0x000fe200078e00ff */
[----:B------:R-:W-:-:S02]  /*2670*/  SEL R5, RZ, 0x8, P1 ;  /* 0x00000008ff057807 */ /* 0x000fc40000800000 */
[----:B------:R-:W-:Y:S01]  /*2680*/  ISETP.GE.AND P0, PT, R213, UR4, PT ;  /* 0x00000004d5007c0c */ /* 0x000fe2000bf06270 */
[----:B---3--:R-:W-:Y:S01]  /*2690*/  IMAD.WIDE.U32 R20, R204, R30, R16 ;  /* 0x0000001ecc147225 */ /* 0x008fe200078e0010 */
[----:B------:R-:W-:Y:S02]  /*26a0*/  ISETP.GE.AND P1, PT, R212, UR4, PT ;  /* 0x00000004d4007c0c */ /* 0x000fe4000bf26270 */
[----:B------:R-:W-:Y:S01]  /*26b0*/  LOP3.LUT R4, R5, R3, R4, 0xfe, !PT ;  /* 0x0000000305047212 */ /* 0x000fe200078efe04 */
[----:B------:R-:W-:Y:S01]  /*26c0*/  IMAD.SHL.U32 R51, R30, 0x40, RZ ;  /* 0x000000401e337824 */ /* 0x000fe200078e00ff */
[----:B------:R-:W-:Y:S01]  /*26d0*/  SEL R5, RZ, 0x10, P0 ;  /* 0x00000010ff057807 */ /* 0x000fe20000000000 */
[----:B------:R-:W-:Y:S01]  /*26e0*/  IMAD.IADD R3, R32, 0x1, R33 ;  /* 0x0000000120037824 */ /* 0x000fe200078e0221 */
[----:B------:R-:W-:Y:S02]  /*26f0*/  SEL R6, RZ, 0x20, P1 ;  /* 0x00000020ff067807 */ /* 0x000fe40000800000 */
[----:B------:R-:W-:-:S02]  /*2700*/  SHF.R.S32.HI R23, RZ, 0x1f, R22 ;  /* 0x0000001fff177819 */ /* 0x000fc40000011416 */
[----:B------:R-:W-:Y:S01]  /*2710*/  LOP3.LUT R4, R6, R4, R5, 0xfe, !PT ;  /* 0x0000000406047212 */ /* 0x000fe200078efe05 */
[C---:B------:R-:W-:Y:S01]  /*2720*/  IMAD R6, R7.reuse, R30, RZ ;  /* 0x0000001e07067224 */ /* 0x040fe200078e02ff */
[----:B------:R-:W-:Y:S01]  /*2730*/  SHF.R.S32.HI R5, RZ, 0x1f, R12 ;  /* 0x0000001fff057819 */ /* 0x000fe2000001140c */
[----:B------:R-:W-:Y:S01]  /*2740*/  IMAD R7, R7, R56, RZ ;  /* 0x0000003807077224 */ /* 0x000fe200078e02ff */
[----:B------:R-:W-:Y:S01]  /*2750*/  ISETP.GE.AND P0, PT, R217, UR4, PT ;  /* 0x00000004d9007c0c */ /* 0x000fe2000bf06270 */
[C---:B------:R-:W-:Y:S01]  /*2760*/  IMAD R11, R204.reuse, R31, R6 ;  /* 0x0000001fcc0b7224 */ /* 0x040fe200078e0206 */
[----:B------:R-:W-:Y:S01]  /*2770*/  LEA.HI R14, R5, R12, RZ, 0x2 ;  /* 0x0000000c050e7211 */ /* 0x000fe200078f10ff */
[----:B------:R-:W-:Y:S01]  /*2780*/  IMAD.WIDE.U32 R8, R204, R30, R22 ;  /* 0x0000001ecc087225 */ /* 0x000fe200078e0016 */
[----:B-1----:R-:W-:Y:S02]  /*2790*/  SHF.R.U32.HI R36, RZ, 0x7, R36 ;  /* 0x00000007ff247819 */ /* 0x002fe40000011624 */
[----:B------:R-:W-:Y:S01]  /*27a0*/  LOP3.LUT R13, R14, 0xfffffffc, RZ, 0xc0, !PT ;  /* 0xfffffffc0e0d7812 */ /* 0x000fe200078ec0ff */
[----:B------:R-:W-:Y:S01]  /*27b0*/  IMAD.IADD R9, R9, 0x1, R11 ;  /* 0x0000000109097824 */ /* 0x000fe200078e020b */
[----:B------:R-:W-:Y:S01]  /*27c0*/  ISETP.NE.AND P6, PT, R36, 0x1, PT ;  /* 0x000000012400780c */ /* 0x000fe20003fc5270 */
[----:B------:R-:W-:Y:S01]  /*27d0*/  IMAD.IADD R21, R11, 0x1, R21 ;  /* 0x000000010b157824 */ /* 0x000fe200078e0215 */
[----:B------:R-:W-:Y:S01]  /*27e0*/  ISETP.GE.AND P1, PT, R216, UR4, PT ;  /* 0x00000004d8007c0c */ /* 0x000fe2000bf26270 */
[----:B------:R-:W-:Y:S01]  /*27f0*/  IMAD.IADD R15, R12, 0x1, -R13 ;  /* 0x000000010c0f7824 */ /* 0x000fe200078e0a0d */
[----:B------:R-:W-:Y:S01]  /*2800*/  SEL R5, RZ, 0x40, P0 ;  /* 0x00000040ff057807 */ /* 0x000fe20000000000 */
[C---:B------:R-:W-:Y:S01]  /*2810*/  IMAD R13, R204.reuse, R57, R7 ;  /* 0x00000039cc0d7224 */ /* 0x040fe200078e0207 */
[----:B-----5:R-:W-:Y:S01]  /*2820*/  SHF.R.S32.HI R7, RZ, 0x1f, R50 ;  /* 0x0000001fff077819 */ /* 0x020fe20000011432 */
[----:B------:R-:W-:Y:S01]  /*2830*/  IMAD.WIDE.U32 R52, R204, R56, R22 ;  /* 0x00000038cc347225 */ /* 0x000fe200078e0016 */
[----:B------:R-:W-:-:S02]  /*2840*/  SEL R10, RZ, 0x7fff80, P1 ;  /* 0x007fff80ff0a7807 */ /* 0x000fc40000800000 */
[----:B--2---:R-:W-:Y:S01]  /*2850*/  ISETP.GE.AND P0, PT, R16, R61, PT ;  /* 0x0000003d1000720c */ /* 0x004fe20003f06270 */
[----:B------:R-:W-:Y:S01]  /*2860*/  IMAD R6, R7, R30, RZ ;  /* 0x0000001e07067224 */ /* 0x000fe200078e02ff */
[----:B------:R-:W-:Y:S01]  /*2870*/  LOP3.LUT R35, R35, 0xfffffffe, RZ, 0xc0, !PT ;  /* 0xfffffffe23237812 */ /* 0x000fe200078ec0ff */
[----:B------:R-:W-:Y:S05]  /*2880*/  @!P6 WARPSYNC.ALL ;  /* 0x000000000000e948 */ /* 0x000fea0003800000 */
[----:B------:R-:W-:Y:S01]  /*2890*/  IMAD R11, R50, R31, R6 ;  /* 0x0000001f320b7224 */ /* 0x000fe200078e0206 */
[----:B------:R-:W-:Y:S01]  /*28a0*/  ULDC UR4, c[0x0][0x2f4] ;  /* 0x0000bd0000047ab9 */ /* 0x000fe20000000800 */
[----:B------:R-:W2:Y:S01]  /*28b0*/  LDL R6, [R1+0x14] ;  /* 0x0000140001067983 */ /* 0x000ea20000100800 */
[----:B------:R-:W-:Y:S01]  /*28c0*/  ISETP.GE.AND P2, PT, R2, UR4, PT ;  /* 0x0000000402007c0c */ /* 0x000fe2000bf46270 */
[----:B------:R-:W-:Y:S01]  /*28d0*/  IMAD.IADD R53, R53, 0x1, R13 ;  /* 0x0000000135357824 */ /* 0x000fe200078e020d */
[----:B------:R-:W-:Y:S01]  /*28e0*/  LOP3.LUT R10, R10, R4, R5, 0xfe, !PT ;  /* 0x000000040a0a7212 */ /* 0x000fe200078efe05 */
[----:B------:R-:W-:Y:S01]  /*28f0*/  IMAD.IADD R55, R13, 0x1, R55 ;  /* 0x000000010d377824 */ /* 0x000fe200078e0237 */
[----:B------:R-:W-:Y:S01]  /*2900*/  SEL R5, R61, RZ, P0 ;  /* 0x000000ff3d057207 */ /* 0x000fe20000000000 */
[----:B------:R-:W-:Y:S01]  /*2910*/  VIADD R60, R36, 0x8 ;  /* 0x00000008243c7836 */ /* 0x000fe20000000000 */
[----:B------:R-:W-:Y:S01]  /*2920*/  SHF.R.S32.HI R13, RZ, 0x1f, R14 ;  /* 0x0000001fff0d7819 */ /* 0x000fe2000001140e */
[----:B------:R-:W-:Y:S01]  /*2930*/  IMAD.WIDE.U32 R8, R50, R30, R8 ;  /* 0x0000001e32087225 */ /* 0x000fe200078e0008 */
[----:B------:R-:W-:-:S02]  /*2940*/  SHF.L.U64.HI R29, R30, 0x6, R31 ;  /* 0x000000061e1d7819 */ /* 0x000fc4000001021f */
[----:B------:R-:W-:Y:S01]  /*2950*/  LEA.HI R13, R13, R204, RZ, 0x3 ;  /* 0x000000cc0d0d7211 */ /* 0x000fe200078f18ff */
[----:B------:R-:W-:Y:S01]  /*2960*/  IMAD.IADD R5, R16, 0x1, R5 ;  /* 0x0000000110057824 */ /* 0x000fe200078e0205 */
[----:B------:R-:W-:Y:S01]  /*2970*/  SHF.L.U64.HI R58, R56, 0x6, R57 ;  /* 0x00000006383a7819 */ /* 0x000fe20000010239 */
[----:B------:R-:W-:Y:S01]  /*2980*/  IMAD.WIDE.U32 R20, R50, R30, R20 ;  /* 0x0000001e32147225 */ /* 0x000fe200078e0014 */
[----:B------:R-:W-:Y:S02]  /*2990*/  @P2 LOP3.LUT R35, R35, 0x1, RZ, 0xfc, !PT ;  /* 0x0000000123232812 */ /* 0x000fe400078efcff */
[----:B------:R-:W-:Y:S01]  /*29a0*/  LOP3.LUT R13, R13, 0xfffffff8, RZ, 0xc0, !PT ;  /* 0xfffffff80d0d7812 */ /* 0x000fe200078ec0ff */
[----:B------:R-:W-:Y:S01]  /*29b0*/  VIADD R36, R204, 0x40 ;  /* 0x00000040cc247836 */ /* 0x000fe20000000000 */
[----:B------:R-:W-:Y:S01]  /*29c0*/  SHF.R.S32.HI R4, RZ, 0x1f, R5 ;  /* 0x0000001fff047819 */ /* 0x000fe20000011405 */
[----:B------:R0:W-:Y:S01]  /*29d0*/  STL [R1], R35 ;  /* 0x0000002301007387 */ /* 0x0001e20000100800 */
[----:B------:R-:W-:-:S02]  /*29e0*/  IMAD R7, R7, R56, RZ ;  /* 0x0000003807077224 */ /* 0x000fc400078e02ff */
[----:B------:R-:W-:Y:S01]  /*29f0*/  IMAD.SHL.U32 R36, R36, 0x40, RZ ;  /* 0x0000004024247824 */ /* 0x000fe200078e00ff */
[----:B------:R-:W-:Y:S01]  /*2a00*/  LEA.HI R4, R4, R5, RZ, 0x3 ;  /* 0x0000000504047211 */ /* 0x000fe200078f18ff */
[----:B------:R-:W-:Y:S02]  /*2a10*/  IMAD.IADD R13, R204, 0x1, -R13 ;  /* 0x00000001cc0d7824 */ /* 0x000fe400078e0a0d */
[----:B------:R-:W-:Y:S02]  /*2a20*/  IMAD R5, R31, 0x60, RZ ;  /* 0x000000601f057824 */ /* 0x000fe400078e02ff */
[----:B------:R-:W-:-:S04]  /*2a30*/  IMAD.WIDE.U32 R52, R50, R56, R52 ;  /* 0x0000003832347225 */ /* 0x000fc800078e0034 */
[----:B0-----:R-:W-:Y:S01]  /*2a40*/  VIADD R35, R204, 0x40 ;  /* 0x00000040cc237836 */ /* 0x001fe20000000000 */
[----:B------:R-:W-:Y:S01]  /*2a50*/  LOP3.LUT R36, R36, 0x1c0, RZ, 0xc0, !PT ;  /* 0x000001c024247812 */ /* 0x000fe200078ec0ff */
[----:B------:R-:W-:-:S04]  /*2a60*/  IMAD.WIDE.U32 R30, R30, 0x60, RZ ;  /* 0x000000601e1e7825 */ /* 0x000fc800078e00ff */
[----:B------:R-:W-:Y:S02]  /*2a70*/  IMAD.SHL.U32 R35, R35, 0x40, RZ ;  /* 0x0000004023237824 */ /* 0x000fe400078e00ff */
[----:B------:R-:W-:Y:S02]  /*2a80*/  IMAD.SHL.U32 R73, R13, 0x40, RZ ;  /* 0x000000400d497824 */ /* 0x000fe400078e00ff */
[----:B------:R-:W-:Y:S01]  /*2a90*/  IMAD R7, R50, R57, R7 ;  /* 0x0000003932077224 */ /* 0x000fe200078e0207 */
[----:B------:R-:W-:Y:S01]  /*2aa0*/  LOP3.LUT R35, R35, 0x1c0, RZ, 0xc0, !PT ;  /* 0x000001c023237812 */ /* 0x000fe200078ec0ff */
[----:B------:R-:W-:Y:S01]  /*2ab0*/  IMAD.IADD R62, R31, 0x1, R5 ;  /* 0x000000011f3e7824 */ /* 0x000fe200078e0205 */
[----:B------:R-:W-:Y:S01]  /*2ac0*/  LOP3.LUT R5, R36, 0x38, R4, 0xf8, !PT ;  /* 0x0000003824057812 */ /* 0x000fe200078ef804 */
[----:B------:R-:W-:Y:S01]  /*2ad0*/  IMAD.WIDE.U32 R54, R50, R56, R54 ;  /* 0x0000003832367225 */ /* 0x000fe200078e0036 */
[----:B------:R-:W-:Y:S02]  /*2ae0*/  SHF.R.U32.HI R35, RZ, 0x3, R35 ;  /* 0x00000003ff237819 */ /* 0x000fe40000011623 */
[----:B------:R-:W-:Y:S01]  /*2af0*/  LOP3.LUT R73, R73, 0x1c0, RZ, 0xc0, !PT ;  /* 0x000001c049497812 */ /* 0x000fe200078ec0ff */
[----:B------:R-:W-:Y:S01]  /*2b00*/  IMAD.IADD R67, R53, 0x1, R7 ;  /* 0x0000000135437824 */ /* 0x000fe200078e0207 */
[----:B------:R-:W-:Y:S01]  /*2b10*/  LOP3.LUT R5, R5, R35, RZ, 0x3c, !PT ;  /* 0x0000002305057212 */ /* 0x000fe200078e3cff */
[----:B------:R-:W-:Y:S01]  /*2b20*/  IMAD.IADD R68, R7, 0x1, R55 ;  /* 0x0000000107447824 */ /* 0x000fe200078e0237 */
[----:B------:R-:W-:Y:S01]  /*2b30*/  SHF.R.U32.HI R76, RZ, 0x3, R73 ;  /* 0x00000003ff4c7819 */ /* 0x000fe20000011649 */
[----:B------:R-:W-:Y:S01]  /*2b40*/  IMAD.WIDE.U32 R56, R56, 0x60, RZ ;  /* 0x0000006038387825 */ /* 0x000fe200078e00ff */
[----:B------:R-:W-:-:S02]  /*2b50*/  LOP3.LUT R7, R73, 0x18, R16, 0xf8, !PT ;  /* 0x0000001849077812 */ /* 0x000fc400078ef810 */
[----:B------:R-:W-:Y:S01]  /*2b60*/  LOP3.LUT P2, RZ, R13, 0x4, RZ, 0xc0, !PT ;  /* 0x000000040dff7812 */ /* 0x000fe2000784c0ff */
[----:B------:R-:W-:Y:S01]  /*2b70*/  IMAD.SHL.U32 R61, R61, 0x2, RZ ;  /* 0x000000023d3d7824 */ /* 0x000fe200078e00ff */
[----:B------:R-:W-:Y:S02]  /*2b80*/  PRMT R84, R10, 0x8880, RZ ;  /* 0x000088800a547816 */ /* 0x000fe400000000ff */
[----:B------:R-:W-:Y:S02]  /*2b90*/  LOP3.LUT R7, R7, R76, RZ, 0x3c, !PT ;  /* 0x0000004c07077212 */ /* 0x000fe400078e3cff */
[----:B------:R-:W-:Y:S02]  /*2ba0*/  PRMT R84, R84, 0x7710, RZ ;  /* 0x0000771054547816 */ /* 0x000fe400000000ff */
[----:B------:R-:W-:Y:S02]  /*2bb0*/  SEL R75, R75, 0xffffffe0, !P2 ;  /* 0xffffffe04b4b7807 */ /* 0x000fe40005000000 */
[----:B------:R-:W-:Y:S01]  /*2bc0*/  LOP3.LUT R70, R4, 0xfffffff8, RZ, 0xc0, !PT ;  /* 0xfffffff804467812 */ /* 0x000fe200078ec0ff */
[----:B------:R-:W-:Y:S01]  /*2bd0*/  IMAD.IADD R63, R57, 0x1, R63 ;  /* 0x00000001393f7824 */ /* 0x000fe200078e023f */
[C---:B------:R-:W-:Y:S01]  /*2be0*/  LOP3.LUT R77, R84.reuse, 0x1, RZ, 0xc0, !PT ;  /* 0x00000001544d7812 */ /* 0x040fe200078ec0ff */
[----:B------:R-:W-:Y:S01]  /*2bf0*/  IMAD R64, R15, 0x40, R204 ;  /* 0x000000400f407824 */ /* 0x000fe200078e02cc */
[C---:B------:R-:W-:Y:S01]  /*2c00*/  LOP3.LUT R78, R84.reuse, 0x2, RZ, 0xc0, !PT ;  /* 0x00000002544e7812 */ /* 0x040fe200078ec0ff */
[----:B------:R-:W-:Y:S01]  /*2c10*/  IMAD.IADD R65, R9, 0x1, R11 ;  /* 0x0000000109417824 */ /* 0x000fe200078e020b */
[C---:B------:R-:W-:Y:S01]  /*2c20*/  LOP3.LUT R79, R84.reuse, 0x4, RZ, 0xc0, !PT ;  /* 0x00000004544f7812 */ /* 0x040fe200078ec0ff */
[----:B------:R-:W-:Y:S01]  /*2c30*/  IMAD.IADD R66, R11, 0x1, R21 ;  /* 0x000000010b427824 */ /* 0x000fe200078e0215 */
[----:B------:R-:W-:-:S02]  /*2c40*/  LOP3.LUT R80, R84, 0x8, RZ, 0xc0, !PT ;  /* 0x0000000854507812 */ /* 0x000fc400078ec0ff */
[C---:B------:R-:W-:Y:S02]  /*2c50*/  LOP3.LUT R81, R84.reuse, 0x10, RZ, 0xc0, !PT ;  /* 0x0000001054517812 */ /* 0x040fe400078ec0ff */
[----:B------:R-:W-:Y:S02]  /*2c60*/  LOP3.LUT R83, R84, 0x20, RZ, 0xc0, !PT ;  /* 0x0000002054537812 */ /* 0x000fe400078ec0ff */
[----:B------:R-:W-:Y:S01]  /*2c70*/  SHF.R.S32.HI R69, RZ, 0x3, R4 ;  /* 0x00000003ff457819 */ /* 0x000fe20000011404 */
[----:B------:R-:W-:Y:S01]  /*2c80*/  @!P6 BAR.SYNC.DEFER_BLOCKING 0x9, 0x100 ;  /* 0x024400000000eb1d */ /* 0x000fe20000010000 */
[----:B------:R-:W-:Y:S02]  /*2c90*/  ISETP.GE.AND P1, PT, R16, UR4, PT ;  /* 0x0000000410007c0c */ /* 0x000fe4000bf26270 */
[----:B------:R-:W-:Y:S02]  /*2ca0*/  SHF.R.S32.HI R72, RZ, 0x1f, R70 ;  /* 0x0000001fff487819 */ /* 0x000fe40000011446 */
[----:B------:R-:W-:Y:S01]  /*2cb0*/  LOP3.LUT R84, R84, 0x40, RZ, 0xc0, !PT ;  /* 0x0000004054547812 */ /* 0x000fe200078ec0ff */
[----:B----4-:R-:W-:Y:S01]  /*2cc0*/  IMAD.IADD R74, R34, 0x1, R5 ;  /* 0x00000001224a7824 */ /* 0x010fe200078e0205 */
[----:B------:R-:W-:-:S04]  /*2cd0*/  LOP3.LUT R5, R73, 0x38, R4, 0xf8, !PT ;  /* 0x0000003849057812 */ /* 0x000fc800078ef804 */
[----:B------:R-:W-:Y:S02]  /*2ce0*/  LOP3.LUT R5, R5, R76, RZ, 0x3c, !PT ;  /* 0x0000004c05057212 */ /* 0x000fe400078e3cff */
[----:B------:R-:W-:Y:S01]  /*2cf0*/  SHF.R.S32.HI R71, RZ, 0x1f, R0 ;  /* 0x0000001fff477819 */ /* 0x000fe20000011400 */
[C---:B--2---:R-:W-:Y:S02]  /*2d00*/  IMAD R82, R6.reuse, 0x200, R7 ;  /* 0x0000020006527824 */ /* 0x044fe400078e0207 */
[----:B------:R-:W-:Y:S02]  /*2d10*/  IMAD R85, R6, 0x200, R5 ;  /* 0x0000020006557824 */ /* 0x000fe400078e0205 */
[----:B------:R-:W-:-:S07]  /*2d20*/  IMAD.IADD R86, R75, 0x1, R82 ;  /* 0x000000014b567824 */ /* 0x000fce00078e0252 */
.L_x_707:
[----:B--2---:R-:W2:Y:S01]  /*2d30*/  LDL.LU R15, [R1] ;  /* 0x00000000010f7983 */ /* 0x004ea20000300800 */
[----:B------:R-:W0:Y:S01]  /*2d40*/  LDC R91, c[0x0][0x430] ;  /* 0x00010c00ff5b7b82 */ /* 0x000e220000000800 */
[----:B------:R-:W-:Y:S02]  /*2d50*/  VIADD R27, R27, 0xffffffff ;  /* 0xffffffff1b1b7836 */ /* 0x000fe40000000000 */
[----:B------:R-:W-:Y:S02]  /*2d60*/  IMAD.MOV.U32 R90, RZ, RZ, RZ ;  /* 0x000000ffff5a7224 */ /* 0x000fe400078e00ff */
[----:B------:R-:W-:-:S03]  /*2d70*/  IMAD R4, R27, 0x60, R64 ;  /* 0x000000601b047824 */ /* 0x000fc600078e0240 */
[----:B------:R-:W1:Y:S01]  /*2d80*/  LDC R88, c[0x0][0x3f4] ;  /* 0x0000fd00ff587b82 */ /* 0x000e620000000800 */
[----:B------:R-:W-:Y:S01]  /*2d90*/  IMAD.IADD R32, R3, 0x1, R4 ;  /* 0x0000000103207824 */ /* 0x000fe200078e0204 */
[----:B------:R-:W-:-:S03]  /*2da0*/  ISETP.GE.AND P2, PT, R4, R24, PT ;  /* 0x000000180400720c */ /* 0x000fc60003f46270 */
[----:B------:R-:W-:Y:S01]  /*2db0*/  IMAD.MOV.U32 R12, RZ, RZ, R32 ;  /* 0x000000ffff0c7224 */ /* 0x000fe200078e0020 */
[----:B------:R-:W-:Y:S02]  /*2dc0*/  ISETP.GT.OR P2, PT, R64, 0x5f, P2 ;  /* 0x0000005f4000780c */ /* 0x000fe40001744670 */
[----:B0-----:R-:W-:-:S11]  /*2dd0*/  ISETP.NE.AND P3, PT, R91, 0x1, PT ;  /* 0x000000015b00780c */ /* 0x001fd60003f65270 */
[----:B------:R-:W0:Y:S08]  /*2de0*/  @!P2 LDC.64 R6, c[0x0][0x428] ;  /* 0x00010a00ff06ab82 */ /* 0x000e300000000a00 */
[----:B------:R-:W3:Y:S08]  /*2df0*/  @!P2 LDC.64 R4, c[0x0][0x418] ;  /* 0x00010600ff04ab82 */ /* 0x000ef00000000a00 */
[----:B----4-:R-:W4:Y:S08]  /*2e00*/  @P3 LDC R11, c[0x0][0x434] ;  /* 0x00010d00ff0b3b82 */ /* 0x010f300000000800 */
[----:B------:R-:W1:Y:S01]  /*2e10*/  @P3 LDC R14, c[0x0][0x438] ;  /* 0x00010e00ff0e3b82 */ /* 0x000e620000000800 */
[----:B----4-:R-:W-:-:S05]  /*2e20*/  @P3 IMAD.HI.U32 R11, R32, R11, RZ ;  /* 0x0000000b200b3227 */ /* 0x010fca00078e00ff */
[----:B-1----:R-:W-:Y:S01]  /*2e30*/  @P3 SHF.R.U32.HI R12, RZ, R14, R11 ;  /* 0x0000000eff0c3219 */ /* 0x002fe2000001160b */
[----:B0-----:R-:W-:-:S03]  /*2e40*/  @!P2 IMAD R11, R71, R6, RZ ;  /* 0x00000006470ba224 */ /* 0x001fc600078e02ff */
[--C-:B------:R-:W-:Y:S01]  /*2e50*/  @!P2 SHF.R.S32.HI R13, RZ, 0x1f, R12.reuse ;  /* 0x0000001fff0da819 */ /* 0x100fe2000001140c */
[C---:B------:R-:W-:Y:S02]  /*2e60*/  @!P2 IMAD R11, R0.reuse, R7, R11 ;  /* 0x00000007000ba224 */ /* 0x040fe400078e020b */
[----:B------:R-:W-:-:S04]  /*2e70*/  @!P2 IMAD.WIDE.U32 R6, R0, R6, R12 ;  /* 0x000000060006a225 */ /* 0x000fc800078e000c */
[----:B------:R-:W-:Y:S01]  /*2e80*/  @!P2 IMAD.IADD R7, R7, 0x1, R11 ;  /* 0x000000010707a824 */ /* 0x000fe200078e020b */
[----:B---3--:R-:W-:-:S04]  /*2e90*/  @!P2 LEA R4, P3, R6, R4, 0x2 ;  /* 0x000000040604a211 */ /* 0x008fc800078610ff */
[----:B------:R-:W-:Y:S02]  /*2ea0*/  @!P2 LEA.HI.X R5, R6, R5, R7, 0x2, P3 ;  /* 0x000000050605a211 */ /* 0x000fe400018f1407 */
[----:B------:R-:W-:-:S03]  /*2eb0*/  ISETP.GT.AND P3, PT, R27, R28, PT ;  /* 0x0000001c1b00720c */ /* 0x000fc60003f64270 */
[----:B------:R0:W5:Y:S01]  /*2ec0*/  @!P2 LDG.E R90, desc[UR40][R4.64] ;  /* 0x00000028045aa981 */ /* 0x000162000c1e1900 */
[----:B------:R-:W-:Y:S01]  /*2ed0*/  ISETP.GE.AND P2, PT, R88, 0x1, PT ;  /* 0x000000015800780c */ /* 0x000fe20003f46270 */
[----:B------:R-:W-:Y:S01]  /*2ee0*/  IMAD.MOV R6, RZ, RZ, -R12 ;  /* 0x000000ffff067224 */ /* 0x000fe200078e0a0c */
[----:B------:R-:W-:Y:S05]  /*2ef0*/  YIELD ;  /* 0x0000000000007946 */ /* 0x000fea0003800000 */
[C---:B------:R-:W-:Y:S01]  /*2f00*/  IMAD R7, R18.reuse, 0x1800, R82 ;  /* 0x0000180012077824 */ /* 0x040fe200078e0252 */
[----:B------:R-:W-:Y:S01]  /*2f10*/  BSSY B0, `(.L_x_654) ;  /* 0x000030d000007945 */ /* 0x000fe20003800000 */
[----:B------:R-:W-:-:S02]  /*2f20*/  IMAD R89, R18, 0x1800, R86 ;  /* 0x0000180012597824 */ /* 0x000fc400078e0256 */
[----:B------:R-:W-:Y:S02]  /*2f30*/  IMAD R91, R91, R6, R32 ;  /* 0x000000065b5b7224 */ /* 0x000fe400078e0220 */
[--C-:B------:R-:W-:Y:S02]  /*2f40*/  IMAD R98, R7, 0x2, R26.reuse ;  /* 0x0000000207627824 */ /* 0x100fe400078e021a */
[----:B------:R-:W-:Y:S01]  /*2f50*/  IMAD R89, R89, 0x2, R26 ;  /* 0x0000000259597824 */ /* 0x000fe200078e021a */
[----:B--2---:R-:W-:-:S04]  /*2f60*/  LOP3.LUT R15, R15, 0xfffffffd, RZ, 0xc0, !PT ;  /* 0xfffffffd0f0f7812 */ /* 0x004fc800078ec0ff */
[----:B------:R-:W-:-:S05]  /*2f70*/  @P3 LOP3.LUT R15, R15, 0x2, RZ, 0xfc, !PT ;  /* 0x000000020f0f3812 */ /* 0x000fca00078efcff */
[----:B------:R0:W-:Y:S01]  /*2f80*/  STL [R1], R15 ;  /* 0x0000000f01007387 */ /* 0x0001e20000100800 */
[----:B------:R-:W-:Y:S05]  /*2f90*/  @!P2 BRA `(.L_x_655) ;  /* 0x0000002c0008a947 */ /* 0x000fea0003800000 */
[----:B------:R-:W-:Y:S01]  /*2fa0*/  SHF.R.S32.HI R92, RZ, 0x1f, R91 ;  /* 0x0000001fff5c7819 */ /* 0x000fe2000001145b */
[----:B------:R-:W-:Y:S01]  /*2fb0*/  ULDC.64 UR4, c[0x0][0x300] ;  /* 0x0000c00000047ab9 */ /* 0x000fe20000000a00 */
[----:B-----5:R-:W-:Y:S01]  /*2fc0*/  SHF.R.S32.HI R93, RZ, 0x1f, R90 ;  /* 0x0000001fff5d7819 */ /* 0x020fe2000001145a */
[----:B0-----:R-:W-:-:S04]  /*2fd0*/  IMAD.WIDE.U32 R4, R91, UR4, RZ ;  /* 0x000000045b047c25 */ /* 0x001fc8000f8e00ff */
[----:B------:R-:W-:Y:S02]  /*2fe0*/  IMAD R6, R92, UR4, RZ ;  /* 0x000000045c067c24 */ /* 0x000fe4000f8e02ff */
[----:B------:R-:W-:Y:S02]  /*2ff0*/  IMAD R94, R27, -0x60, R24 ;  /* 0xffffffa01b5e7824 */ /* 0x000fe400078e0218 */
[----:B------:R-:W-:Y:S01]  /*3000*/  IMAD R7, R91, UR5, R6 ;  /* 0x000000055b077c24 */ /* 0x000fe2000f8e0206 */
[----:B------:R-:W-:Y:S01]  /*3010*/  ULDC.64 UR4, c[0x0][0x310] ;  /* 0x0000c40000047ab9 */ /* 0x000fe20000000a00 */
[----:B------:R-:W-:Y:S01]  /*3020*/  IMAD R6, R62, R27, RZ ;  /* 0x0000001b3e067224 */ /* 0x000fe200078e02ff */
[----:B------:R-:W-:Y:S01]  /*3030*/  VIMNMX R94, R94, 0x60, PT ;  /* 0x000000605e5e7848 */ /* 0x000fe20003fe0100 */
[----:B------:R-:W-:Y:S02]  /*3040*/  IMAD R11, R93, UR4, RZ ;  /* 0x000000045d0b7c24 */ /* 0x000fe4000f8e02ff */
[----:B------:R-:W-:Y:S01]  /*3050*/  IMAD.IADD R5, R5, 0x1, R7 ;  /* 0x0000000105057824 */ /* 0x000fe200078e0207 */
[----:B------:R-:W-:Y:S01]  /*3060*/  SHF.R.S32.HI R7, RZ, 0x1f, R27 ;  /* 0x0000001fff077819 */ /* 0x000fe2000001141b */
[----:B------:R-:W-:-:S02]  /*3070*/  IMAD R11, R90, UR5, R11 ;  /* 0x000000055a0b7c24 */ /* 0x000fc4000f8e020b */
[----:B------:R-:W-:Y:S01]  /*3080*/  IMAD.WIDE.U32 R4, R90, UR4, R4 ;  /* 0x000000045a047c25 */ /* 0x000fe2000f8e0004 */
[----:B------:R-:W-:-:S03]  /*3090*/  ULDC.64 UR4, c[0x0][0x308] ;  /* 0x0000c20000047ab9 */ /* 0x000fc60000000a00 */
[----:B------:R-:W-:Y:S02]  /*30a0*/  IMAD.IADD R5, R5, 0x1, R11 ;  /* 0x0000000105057824 */ /* 0x000fe400078e020b */
[----:B------:R-:W-:Y:S02]  /*30b0*/  IMAD R11, R7, R30, R6 ;  /* 0x0000001e070b7224 */ /* 0x000fe400078e0206 */
[----:B------:R-:W-:-:S04]  /*30c0*/  IMAD.WIDE.U32 R4, R205, UR4, R4 ;  /* 0x00000004cd047c25 */ /* 0x000fc8000f8e0004 */
[----:B------:R-:W-:Y:S01]  /*30d0*/  IMAD R97, R205, UR5, R5 ;  /* 0x00000005cd617c24 */ /* 0x000fe2000f8e0205 */
[----:B------:R-:W-:Y:S01]  /*30e0*/  ULDC.64 UR4, c[0x0][0x2e8] ;  /* 0x0000ba0000047ab9 */ /* 0x000fe20000000a00 */
[-C--:B------:R-:W-:Y:S01]  /*30f0*/  IMAD R5, R63, R27.reuse, RZ ;  /* 0x0000001b3f057224 */ /* 0x080fe200078e02ff */
[C---:B------:R-:W-:Y:S01]  /*3100*/  LEA R96, P2, R4.reuse, UR4, 0x1 ;  /* 0x0000000404607c11 */ /* 0x040fe2000f8408ff */
[----:B------:R-:W-:Y:S02]  /*3110*/  ULDC.U8 UR4, c[0x0][0x410] ;  /* 0x0001040000047ab9 */ /* 0x000fe40000000000 */
[----:B------:R-:W-:Y:S01]  /*3120*/  IMAD R13, R7, R56, R5 ;  /* 0x00000038070d7224 */ /* 0x000fe200078e0205 */
[----:B------:R-:W-:Y:S01]  /*3130*/  LEA.HI.X R97, R4, UR5, R97, 0x1, P2 ;  /* 0x0000000504617c11 */ /* 0x000fe200090f0c61 */
[----:B------:R-:W-:Y:S01]  /*3140*/  IMAD.WIDE.U32 R4, R30, R27, RZ ;  /* 0x0000001b1e047225 */ /* 0x000fe200078e00ff */
[----:B------:R-:W-:-:S03]  /*3150*/  ISETP.NE.AND P2, PT, RZ, UR4, PT ;  /* 0x00000004ff007c0c */ /* 0x000fc6000bf45270 */
[----:B------:R-:W-:-:S04]  /*3160*/  IMAD.WIDE.U32 R6, R56, R27, RZ ;  /* 0x0000001b38067225 */ /* 0x000fc800078e00ff */
[----:B------:R-:W-:Y:S02]  /*3170*/  IMAD.IADD R100, R5, 0x1, R11 ;  /* 0x0000000105647824 */ /* 0x000fe400078e020b */
[----:B------:R-:W-:-:S04]  /*3180*/  IMAD.IADD R11, R7, 0x1, R13 ;  /* 0x00000001070b7824 */ /* 0x000fc800078e020d */
[----:B------:R-:W-:Y:S05]  /*3190*/  @!P2 BRA `(.L_x_656) ;  /* 0x00000014003ca947 */ /* 0x000fea0003800000 */
[----:B------:R-:W-:Y:S01]  /*31a0*/  ISETP.GE.AND P2, PT, R204, R94, PT ;  /* 0x0000005ecc00720c */ /* 0x000fe20003f46270 */
[----:B------:R-:W-:Y:S01]  /*31b0*/  BSSY B1, `(.L_x_657) ;  /* 0x000001e000017945 */ /* 0x000fe20003800000 */
        /* <DEDUP_REMOVED lines=8> */
[----:B------:R-:W-:Y:S06]  /*3240*/  @P2 BRA `(.L_x_658) ;  /* 0x0000000000502947 */ /* 0x000fec0003800000 */
[----:B------:R-:W-:Y:S01]  /*3250*/  IADD3 R13, P3, R8, R4, RZ ;  /* 0x00000004080d7210 */ /* 0x000fe20007f7e0ff */
[----:B------:R-:W-:Y:S01]  /*3260*/  ULDC.64 UR4, c[0x0][0x3e8] ;  /* 0x0000fa0000047ab9 */ /* 0x000fe20000000a00 */
[----:B------:R-:W-:Y:S02]  /*3270*/  CS2R R44, SRZ ;  /* 0x00000000002c7805 */ /* 0x000fe4000001ff00 */
[----:B------:R-:W-:Y:S01]  /*3280*/  CS2R R46, SRZ ;  /* 0x00000000002e7805 */ /* 0x000fe2000001ff00 */
[----:B------:R-:W-:Y:S01]  /*3290*/  IMAD.X R14, R100, 0x1, R65, P3 ;  /* 0x00000001640e7824 */ /* 0x000fe200018e0641 */
[----:B------:R-:W-:-:S05]  /*32a0*/  IADD3 R15, P3, R52, R6, RZ ;  /* 0x00000006340f7210 */ /* 0x000fca0007f7e0ff */
[----:B------:R-:W-:Y:S01]  /*32b0*/  IMAD.X R40, R11, 0x1, R67, P3 ;  /* 0x000000010b287824 */ /* 0x000fe200018e0643 */
[----:B------:R-:W-:-:S04]  /*32c0*/  LEA R12, P3, R13, UR4, 0x1 ;  /* 0x000000040d0c7c11 */ /* 0x000fc8000f8608ff */
[----:B------:R-:W-:Y:S01]  /*32d0*/  LEA.HI.X R13, R13, UR5, R14, 0x1, P3 ;  /* 0x000000050d0d7c11 */ /* 0x000fe200098f0c0e */
[----:B------:R-:W-:Y:S02]  /*32e0*/  ULDC.64 UR4, c[0x0][0x400] ;  /* 0x0001000000047ab9 */ /* 0x000fe40000000a00 */
[----:B------:R-:W-:-:S04]  /*32f0*/  LEA R14, P3, R15, UR4, 0x1 ;  /* 0x000000040f0e7c11 */ /* 0x000fc8000f8608ff */
[----:B------:R-:W-:Y:S02]  /*3300*/  LEA.HI.X R15, R15, UR5, R40, 0x1, P3 ;  /* 0x000000050f0f7c11 */ /* 0x000fe400098f0c28 */
[----:B------:R-:W-:Y:S02]  /*3310*/  ISETP.GE.AND P3, PT, R22, R88, PT ;  /* 0x000000581600720c */ /* 0x000fe40003f66270 */
[----:B------:R-:W-:Y:S02]  /*3320*/  CS2R R40, SRZ ;  /* 0x0000000000287805 */ /* 0x000fe4000001ff00 */
[----:B------:R-:W-:-:S09]  /*3330*/  CS2R R42, SRZ ;  /* 0x00000000002a7805 */ /* 0x000fd2000001ff00 */
[----:B------:R0:W5:Y:S04]  /*3340*/  @!P3 LDG.E.64 R44, desc[UR40][R12.64] ;  /* 0x000000280c2cb981 */ /* 0x000168000c1e1b00 */
[----:B------:R0:W5:Y:S01]  /*3350*/  @!P3 LDG.E.64 R46, desc[UR40][R14.64] ;  /* 0x000000280e2eb981 */ /* 0x000162000c1e1b00 */
[----:B------:R-:W-:-:S13]  /*3360*/  ISETP.GE.AND P3, PT, R209, R88, PT ;  /* 0x00000058d100720c */ /* 0x000fda0003f66270 */
[----:B------:R0:W5:Y:S04]  /*3370*/  @!P3 LDG.E.64 R40, desc[UR40][R12.64+0x20] ;  /* 0x000020280c28b981 */ /* 0x000168000c1e1b00 */
[----:B------:R0:W5:Y:S02]  /*3380*/  @!P3 LDG.E.64 R42, desc[UR40][R14.64+0x20] ;  /* 0x000020280e2ab981 */ /* 0x000164000c1e1b00 */
.L_x_658:
[----:B------:R-:W-:Y:S05]  /*3390*/  BSYNC B1 ;  /* 0x0000000000017941 */ /* 0x000fea0003800000 */
.L_x_657:
[----:B0-----:R-:W-:Y:S01]  /*33a0*/  VIADD R12, R204, 0x40 ;  /* 0x00000040cc0c7836 */ /* 0x001fe20000000000 */
[----:B------:R-:W-:Y:S01]  /*33b0*/  BSSY B1, `(.L_x_659) ;  /* 0x0000019000017945 */ /* 0x000fe20003800000 */
[----:B-----5:R-:W-:Y:S02]  /*33c0*/  IMAD.MOV.U32 R13, RZ, RZ, R40 ;  /* 0x000000ffff0d7224 */ /* 0x020fe400078e0028 */
[----:B------:R-:W-:Y:S01]  /*33d0*/  IMAD.MOV.U32 R15, RZ, RZ, R41 ;  /* 0x000000ffff0f7224 */ /* 0x000fe200078e0029 */
[----:B------:R-:W-:-:S13]  /*33e0*/  ISETP.GE.AND P4, PT, R12, R94, PT ;  /* 0x0000005e0c00720c */ /* 0x000fda0003f86270 */
[----:B------:R-:W-:Y:S05]  /*33f0*/  @P4 BRA `(.L_x_660) ;  /* 0x0000000000504947 */ /* 0x000fea0003800000 */
[----:B------:R-:W-:Y:S01]  /*3400*/  IADD3 R5, P3, P5, R8, R4, R51 ;  /* 0x0000000408057210 */ /* 0x000fe20007d7e033 */
[----:B------:R-:W-:Y:S01]  /*3410*/  ULDC.64 UR4, c[0x0][0x3e8] ;  /* 0x0000fa0000047ab9 */ /* 0x000fe20000000a00 */
[----:B------:R-:W-:Y:S02]  /*3420*/  CS2R R36, SRZ ;  /* 0x0000000000247805 */ /* 0x000fe4000001ff00 */
[----:B------:R-:W-:Y:S02]  /*3430*/  CS2R R38, SRZ ;  /* 0x0000000000267805 */ /* 0x000fe4000001ff00 */
[----:B------:R-:W-:Y:S02]  /*3440*/  IADD3.X R14, R65, R100, R29, P3, P5 ;  /* 0x00000064410e7210 */ /* 0x000fe40001fea41d */
[----:B------:R-:W-:-:S04]  /*3450*/  IADD3 R7, P3, P5, R52, R6, R59 ;  /* 0x0000000634077210 */ /* 0x000fc80007d7e03b */
[----:B------:R-:W-:Y:S02]  /*3460*/  IADD3.X R12, R67, R11, R58, P3, P5 ;  /* 0x0000000b430c7210 */ /* 0x000fe40001fea43a */
        /* <DEDUP_REMOVED lines=13> */
.L_x_660:
[----:B------:R-:W-:Y:S05]  /*3540*/  BSYNC B1 ;  /* 0x0000000000017941 */ /* 0x000fea0003800000 */
.L_x_659:
[----:B0-----:R-:W-:Y:S01]  /*3550*/  IMAD.MOV.U32 R4, RZ, RZ, R44 ;  /* 0x000000ffff047224 */ /* 0x001fe200078e002c */
[----:B------:R-:W-:Y:S01]  /*3560*/  ISETP.NE.AND P3, PT, R210, 0x3, PT ;  /* 0x00000003d200780c */ /* 0x000fe20003f65270 */
[----:B------:R-:W-:Y:S01]  /*3570*/  IMAD.MOV.U32 R5, RZ, RZ, R45 ;  /* 0x000000ffff057224 */ /* 0x000fe200078e002d */
[----:B------:R-:W-:Y:S01]  /*3580*/  PRMT R112, R13, 0x7610, R112 ;  /* 0x000076100d707816 */ /* 0x000fe20000000070 */
        /* <DEDUP_REMOVED lines=8> */
[----:B-----5:R-:W-:Y:S01]  /*3610*/  IMAD.MOV.U32 R4, RZ, RZ, R32 ;  /* 0x000000ffff047224 */ /* 0x020fe200078e0020 */
        /* <DEDUP_REMOVED lines=14> */
[----:B------:R-:W-:-:S02]  /*3700*/  PRMT R102, R4, 0x7610, R102 ;  /* 0x0000761004667816 */ /* 0x000fc40000000066 */
[----:B------:R-:W-:Y:S02]  /*3710*/  PRMT R103, R5, 0x7610, R103 ;  /* 0x0000761005677816 */ /* 0x000fe40000000067 */
[----:B------:R-:W-:Y:S02]  /*3720*/  PRMT R105, R6, 0x7610, R105 ;  /* 0x0000761006697816 */ /* 0x000fe40000000069 */
[----:B------:R-:W-:Y:S01]  /*3730*/  PRMT R106, R7, 0x7610, R106 ;  /* 0x00007610076a7816 */ /* 0x000fe2000000006a */
[----:B------:R-:W-:Y:S06]  /*3740*/  @!P3 BRA `(.L_x_661) ;  /* 0x000000000004b947 */ /* 0x000fec0003800000 */
[----:B------:R-:W-:Y:S01]  /*3750*/  BPT.TRAP 0x1 ;  /* 0x000000040000795c */ /* 0x000fe20000300000 */
.L_x_661:
[----:B------:R-:W-:Y:S01]  /*3760*/  IMAD R87, R18, 0x8, R19 ;  /* 0x0000000812577824 */ /* 0x000fe200078e0213 */
[----:B------:R-:W-:Y:S01]  /*3770*/  SHF.L.U32 R95, R208, 0x1f, RZ ;  /* 0x0000001fd05f7819 */ /* 0x000fe200000006ff */
[----:B------:R-:W-:Y:S03]  /*3780*/  BSSY B1, `(.L_x_662) ;  /* 0x0000003000017945 */ /* 0x000fe60003800000 */
[----:B------:R-:W0:Y:S02]  /*3790*/  SYNCS.PHASECHK.TRANS64.TRYWAIT P5, [R87+URZ+0x22890], R95 ;  /* 0x0228905f570075a7 */ /* 0x000e2400080a017f */
[----:B0-----:R-:W-:Y:S05]  /*37a0*/  @!P5 BRA `(.L_x_663) ;  /* 0x00000168002cd947 */ /* 0x001fea0003800000 */
.L_x_920:
[----:B------:R-:W-:Y:S05]  /*37b0*/  BSYNC B1 ;  /* 0x0000000000017941 */ /* 0x000fea0003800000 */
.L_x_662:
[----:B------:R-:W-:-:S03]  /*37c0*/  UMOV UR4, 0xffffffff ;  /* 0xffffffff00047882 */ /* 0x000fc60000000000 */
[----:B------:R-:W-:Y:S05]  /*37d0*/  BRA.DIV UR4, `(.L_x_664) ;  /* 0x0000016a04347947 */ /* 0x000fea000b800000 */
[----:B------:R1:W2:Y:S04]  /*37e0*/  SHFL.IDX PT, R99, R97, RZ, 0x1c1f ;  /* 0x001c1fff61637589 */ /* 0x0002a800000e0000 */
[----:B------:R1:W3:Y:S02]  /*37f0*/  SHFL.IDX PT, R14, R96, RZ, 0x1c1f ;  /* 0x001c1fff600e7589 */ /* 0x0002e400000e0000 */
.L_x_924:
[----:B------:R-:W-:Y:S04]  /*3800*/  BSSY B1, `(.L_x_665) ;  /* 0x0000070000017945 */ /* 0x000fe80003800000 */
[----:B------:R-:W-:Y:S05]  /*3810*/  @P2 BRA `(.L_x_666) ;  /* 0x0000000400b82947 */ /* 0x000fea0003800000 */
[----:B------:R-:W-:Y:S04]  /*3820*/  BSSY B2, `(.L_x_667) ;  /* 0x0000036000027945 */ /* 0x000fe80003800000 */
[----:B------:R-:W-:Y:S05]  /*3830*/  @P1 BRA `(.L_x_668) ;  /* 0x0000000000d01947 */ /* 0x000fea0003800000 */
[----:B------:R4:W0:Y:S01]  /*3840*/  LDS.128 R4, [R98] ;  /* 0x0000000062047984 */ /* 0x0008220000000c00 */
[C---:B---3--:R-:W-:Y:S01]  /*3850*/  LEA R12, P2, R16.reuse, R14, 0x1 ;  /* 0x0000000e100c7211 */ /* 0x048fe200078408ff */
[----:B------:R-:W-:Y:S03]  /*3860*/  BSSY B3, `(.L_x_669) ;  /* 0x0000030000037945 */ /* 0x000fe60003800000 */
[----:B--2---:R-:W-:Y:S02]  /*3870*/  LEA.HI.X R13, R16, R99, R17, 0x1, P2 ;  /* 0x00000063100d7211 */ /* 0x004fe400010f0c11 */
[----:B------:R-:W-:-:S13]  /*3880*/  ISETP.GE.AND P2, PT, R22, R88, PT ;  /* 0x000000581600720c */ /* 0x000fda0003f46270 */
[----:B----4-:R-:W-:Y:S05]  /*3890*/  @P2 BRA `(.L_x_670) ;  /* 0x0000000000b02947 */ /* 0x010fea0003800000 */
[----:B------:R-:W-:Y:S02]  /*38a0*/  SHF.R.U64 R15, R46, 0x10, R47 ;  /* 0x000000102e0f7819 */ /* 0x000fe4000000122f */
[----:B------:R-:W-:Y:S02]  /*38b0*/  SHF.R.U64 R11, R44, 0x10, R45 ;  /* 0x000000102c0b7819 */ /* 0x000fe4000000122d */
[----:B------:R-:W-:Y:S02]  /*38c0*/  PRMT R15, R109, 0x5410, R15 ;  /* 0x000054106d0f7816 */ /* 0x000fe4000000000f */
[----:B------:R-:W-:Y:S01]  /*38d0*/  PRMT R11, R108, 0x5410, R11 ;  /* 0x000054106c0b7816 */ /* 0x000fe2000000000b */
[C---:B0-----:R-:W-:Y:S01]  /*38e0*/  IMAD.U32 R108, R5.reuse, 0x10000, RZ ;  /* 0x00010000056c7824 */ /* 0x041fe200078e00ff */
[----:B------:R-:W-:Y:S02]  /*38f0*/  SHF.R.U32.HI R46, RZ, 0x10, R47 ;  /* 0x00000010ff2e7819 */ /* 0x000fe4000001162f */
[----:B------:R-:W-:-:S02]  /*3900*/  LOP3.LUT R110, R5, 0xffff0000, RZ, 0xc0, !PT ;  /* 0xffff0000056e7812 */ /* 0x000fc400078ec0ff */
[C---:B------:R-:W-:Y:S01]  /*3910*/  LOP3.LUT R47, R15.reuse, 0xffff0000, RZ, 0xc0, !PT ;  /* 0xffff00000f2f7812 */ /* 0x040fe200078ec0ff */
[----:B------:R-:W-:Y:S01]  /*3920*/  IMAD.U32 R15, R15, 0x10000, RZ ;  /* 0x000100000f0f7824 */ /* 0x000fe200078e00ff */
[C---:B------:R-:W-:Y:S01]  /*3930*/  LOP3.LUT R109, R11.reuse, 0xffff0000, RZ, 0xc0, !PT ;  /* 0xffff00000b6d7812 */ /* 0x040fe200078ec0ff */
[----:B------:R-:W-:Y:S01]  /*3940*/  IMAD.U32 R11, R11, 0x10000, RZ ;  /* 0x000100000b0b7824 */ /* 0x000fe200078e00ff */
[----:B------:R-:W-:Y:S01]  /*3950*/  SHF.R.U32.HI R45, RZ, 0x10, R45 ;  /* 0x00000010ff2d7819 */ /* 0x000fe2000001162d */
[C---:B------:R-:W-:Y:S01]  /*3960*/  FMUL.FTZ R5, R110.reuse, R47 ;  /* 0x0000002f6e057220 */ /* 0x040fe20000410000 */
[----:B------:R-:W-:Y:S01]  /*3970*/  PRMT R46, R101, 0x5432, R46 ;  /* 0x00005432652e7816 */ /* 0x000fe2000000002e */
[-C--:B------:R-:W-:Y:S01]  /*3980*/  FMUL.FTZ R110, R110, R109.reuse ;  /* 0x0000006d6e6e7220 */ /* 0x080fe20000410000 */
[----:B------:R-:W-:Y:S01]  /*3990*/  PRMT R45, R111, 0x5410, R45 ;  /* 0x000054106f2d7816 */ /* 0x000fe2000000002d */
[C---:B------:R-:W-:Y:S02]  /*39a0*/  FFMA.FTZ R44, R108.reuse, R109, -R5 ;  /* 0x0000006d6c2c7223 */ /* 0x040fe40000010805 */
[----:B------:R-:W-:Y:S01]  /*39b0*/  FFMA.FTZ R5, R108, R47, R110 ;  /* 0x0000002f6c057223 */ /* 0x000fe2000001006e */
[----:B------:R-:W-:Y:S01]  /*39c0*/  LOP3.LUT R110, R6, 0xffff0000, RZ, 0xc0, !PT ;  /* 0xffff0000066e7812 */ /* 0x000fe200078ec0ff */
[C---:B------:R-:W-:Y:S01]  /*39d0*/  IMAD.U32 R47, R46.reuse, 0x10000, RZ ;  /* 0x000100002e2f7824 */ /* 0x040fe200078e00ff */
[----:B------:R-:W-:Y:S01]  /*39e0*/  LOP3.LUT R46, R46, 0xffff0000, RZ, 0xc0, !PT ;  /* 0xffff00002e2e7812 */ /* 0x000fe200078ec0ff */
[C---:B------:R-:W-:Y:S01]  /*39f0*/  IMAD.U32 R109, R45.reuse, 0x10000, RZ ;  /* 0x000100002d6d7824 */ /* 0x040fe200078e00ff */
[----:B------:R-:W-:Y:S01]  /*3a00*/  LOP3.LUT R45, R45, 0xffff0000, RZ, 0xc0, !PT ;  /* 0xffff00002d2d7812 */ /* 0x000fe200078ec0ff */
[----:B------:R-:W-:Y:S01]  /*3a10*/  FMUL.FTZ R111, R110, R47 ;  /* 0x0000002f6e6f7220 */ /* 0x000fe20000410000 */
[----:B------:R-:W-:-:S02]  /*3a20*/  IMAD.U32 R108, R6, 0x10000, RZ ;  /* 0x00010000066c7824 */ /* 0x000fc400078e00ff */
[-C--:B------:R-:W-:Y:S01]  /*3a30*/  FMUL.FTZ R110, R110, R109.reuse ;  /* 0x0000006d6e6e7220 */ /* 0x080fe20000410000 */
[----:B------:R-:W-:Y:S01]  /*3a40*/  F2FP.BF16.F32.PACK_AB R5, R5, R44 ;  /* 0x0000002c0505723e */ /* 0x000fe200000010ff */
[C---:B------:R-:W-:Y:S02]  /*3a50*/  FFMA.FTZ R6, R108.reuse, R109, -R111 ;  /* 0x0000006d6c067223 */ /* 0x040fe4000001086f */
[----:B------:R-:W-:Y:S01]  /*3a60*/  FFMA.FTZ R47, R108, R47, R110 ;  /* 0x0000002f6c2f7223 */ /* 0x000fe2000001006e */
[C---:B------:R-:W-:Y:S01]  /*3a70*/  LOP3.LUT R108, R7.reuse, 0xffff0000, RZ, 0xc0, !PT ;  /* 0xffff0000076c7812 */ /* 0x040fe200078ec0ff */
[----:B------:R-:W-:-:S03]  /*3a80*/  IMAD.U32 R109, R7, 0x10000, RZ ;  /* 0x00010000076d7824 */ /* 0x000fc600078e00ff */
[----:B------:R-:W-:Y:S01]  /*3a90*/  F2FP.BF16.F32.PACK_AB R6, R47, R6 ;  /* 0x000000062f06723e */ /* 0x000fe200000010ff */
[CC--:B------:R-:W-:Y:S01]  /*3aa0*/  FMUL.FTZ R110, R108.reuse, R46.reuse ;  /* 0x0000002e6c6e7220 */ /* 0x0c0fe20000410000 */
[-C--:B------:R-:W-:Y:S01]  /*3ab0*/  FMUL.FTZ R111, R108, R45.reuse ;  /* 0x0000002d6c6f7220 */ /* 0x080fe20000410000 */
[C---:B------:R-:W-:Y:S01]  /*3ac0*/  LOP3.LUT R108, R4.reuse, 0xffff0000, RZ, 0xc0, !PT ;  /* 0xffff0000046c7812 */ /* 0x040fe200078ec0ff */
[----:B------:R-:W-:Y:S02]  /*3ad0*/  IMAD.U32 R4, R4, 0x10000, RZ ;  /* 0x0001000004047824 */ /* 0x000fe400078e00ff */
[C---:B------:R-:W-:Y:S01]  /*3ae0*/  FFMA.FTZ R7, R109.reuse, R45, -R110 ;  /* 0x0000002d6d077223 */ /* 0x040fe2000001086e */
[----:B------:R-:W-:Y:S01]  /*3af0*/  FFMA.FTZ R46, R109, R46, R111 ;  /* 0x0000002e6d2e7223 */ /* 0x000fe2000001006f */
[C---:B------:R-:W-:Y:S01]  /*3b00*/  FMUL.FTZ R45, R108.reuse, R15 ;  /* 0x0000000f6c2d7220 */ /* 0x040fe20000410000 */
[----:B------:R-:W-:-:S03]  /*3b10*/  FMUL.FTZ R108, R108, R11 ;  /* 0x0000000b6c6c7220 */ /* 0x000fc60000410000 */
[----:B------:R-:W-:Y:S01]  /*3b20*/  F2FP.BF16.F32.PACK_AB R7, R46, R7 ;  /* 0x000000072e07723e */ /* 0x000fe200000010ff */
[C---:B------:R-:W-:Y:S01]  /*3b30*/  FFMA.FTZ R11, R4.reuse, R11, -R45 ;  /* 0x0000000b040b7223 */ /* 0x040fe2000001082d */
[----:B------:R-:W-:-:S05]  /*3b40*/  FFMA.FTZ R108, R4, R15, R108 ;  /* 0x0000000f046c7223 */ /* 0x000fca000001006c */
[----:B------:R-:W-:-:S07]  /*3b50*/  F2FP.BF16.F32.PACK_AB R4, R108, R11 ;  /* 0x0000000b6c04723e */ /* 0x000fce00000010ff */
.L_x_670:
[----:B------:R-:W-:Y:S05]  /*3b60*/  BSYNC B3 ;  /* 0x0000000000037941 */ /* 0x000fea0003800000 */
.L_x_669:
[----:B0-----:R4:W-:Y:S02]  /*3b70*/  ST.E.128 desc[UR40][R12.64], R4 ;  /* 0x000000040c007985 */ /* 0x0019e4000c101d28 */
.L_x_668:
[----:B------:R-:W-:Y:S05]  /*3b80*/  BSYNC B2 ;  /* 0x0000000000027941 */ /* 0x000fea0003800000 */
.L_x_667:
[----:B----4-:R-:W4:Y:S02]  /*3b90*/  LDL R4, [R1] ;  /* 0x0000000001047983 */ /* 0x010f240000100800 */
[----:B----4-:R-:W-:-:S13]  /*3ba0*/  LOP3.LUT P2, RZ, R4, 0x1, RZ, 0xc0, !PT ;  /* 0x0000000104ff7812 */ /* 0x010fda000784c0ff */
        /* <DEDUP_REMOVED lines=8> */
[----:B------:R-:W-:Y:S01]  /*3c30*/  SHF.R.U64 R11, R40, 0x10, R41 ;  /* 0x00000010280b7819 */ /* 0x000fe20000001229 */
[C---:B0-----:R-:W-:Y:S01]  /*3c40*/  IMAD.U32 R40, R5.reuse, 0x10000, RZ ;  /* 0x0001000005287824 */ /* 0x041fe200078e00ff */
[----:B------:R-:W-:Y:S02]  /*3c50*/  PRMT R14, R100, 0x5432, R14 ;  /* 0x00005432640e7816 */ /* 0x000fe4000000000e */
[----:B------:R-:W-:Y:S02]  /*3c60*/  PRMT R11, R112, 0x5410, R11 ;  /* 0x00005410700b7816 */ /* 0x000fe4000000000b */
[----:B------:R-:W-:Y:S02]  /*3c70*/  SHF.R.U32.HI R45, RZ, 0x10, R43 ;  /* 0x00000010ff2d7819 */ /* 0x000fe4000001162b */
[----:B------:R-:W-:-:S02]  /*3c80*/  LOP3.LUT R15, R5, 0xffff0000, RZ, 0xc0, !PT ;  /* 0xffff0000050f7812 */ /* 0x000fc400078ec0ff */
[C---:B------:R-:W-:Y:S01]  /*3c90*/  LOP3.LUT R43, R14.reuse, 0xffff0000, RZ, 0xc0, !PT ;  /* 0xffff00000e2b7812 */ /* 0x040fe200078ec0ff */
[----:B------:R-:W-:Y:S01]  /*3ca0*/  IMAD.U32 R14, R14, 0x10000, RZ ;  /* 0x000100000e0e7824 */ /* 0x000fe200078e00ff */
[C---:B------:R-:W-:Y:S01]  /*3cb0*/  LOP3.LUT R42, R11.reuse, 0xffff0000, RZ, 0xc0, !PT ;  /* 0xffff00000b2a7812 */ /* 0x040fe200078ec0ff */
[----:B------:R-:W-:Y:S01]  /*3cc0*/  IMAD.U32 R11, R11, 0x10000, RZ ;  /* 0x000100000b0b7824 */ /* 0x000fe200078e00ff */
[----:B------:R-:W-:Y:S01]  /*3cd0*/  SHF.R.U32.HI R41, RZ, 0x10, R41 ;  /* 0x00000010ff297819 */ /* 0x000fe20000011629 */
[CC--:B------:R-:W-:Y:S02]  /*3ce0*/  FMUL.FTZ R5, R15.reuse, R43.reuse ;  /* 0x0000002b0f057220 */ /* 0x0c0fe40000410000 */
[-C--:B------:R-:W-:Y:S01]  /*3cf0*/  FMUL.FTZ R44, R15, R42.reuse ;  /* 0x0000002a0f2c7220 */ /* 0x080fe20000410000 */
[----:B------:R-:W-:Y:S02]  /*3d00*/  IMAD.U32 R15, R6, 0x10000, RZ ;  /* 0x00010000060f7824 */ /* 0x000fe400078e00ff */
[C---:B------:R-:W-:Y:S01]  /*3d10*/  FFMA.FTZ R5, R40.reuse, R42, -R5 ;  /* 0x0000002a28057223 */ /* 0x040fe20000010805 */
[----:B------:R-:W-:Y:S01]  /*3d20*/  PRMT R42, R113, 0x5410, R41 ;  /* 0x00005410712a7816 */ /* 0x000fe20000000029 */
[----:B------:R-:W-:Y:S01]  /*3d30*/  FFMA.FTZ R40, R40, R43, R44 ;  /* 0x0000002b28287223 */ /* 0x000fe2000001002c */
[----:B------:R-:W-:-:S02]  /*3d40*/  PRMT R43, R114, 0x5410, R45 ;  /* 0x00005410722b7816 */ /* 0x000fc4000000002d */
[----:B------:R-:W-:Y:S01]  /*3d50*/  LOP3.LUT R41, R6, 0xffff0000, RZ, 0xc0, !PT ;  /* 0xffff000006297812 */ /* 0x000fe200078ec0ff */
[C---:B------:R-:W-:Y:S01]  /*3d60*/  IMAD.U32 R44, R42.reuse, 0x10000, RZ ;  /* 0x000100002a2c7824 */ /* 0x040fe200078e00ff */
[----:B------:R-:W-:Y:S01]  /*3d70*/  LOP3.LUT R42, R42, 0xffff0000, RZ, 0xc0, !PT ;  /* 0xffff00002a2a7812 */ /* 0x000fe200078ec0ff */
[----:B------:R-:W-:Y:S01]  /*3d80*/  IMAD.U32 R46, R43, 0x10000, RZ ;  /* 0x000100002b2e7824 */ /* 0x000fe200078e00ff */
[----:B------:R-:W-:-:S03]  /*3d90*/  F2FP.BF16.F32.PACK_AB R5, R40, R5 ;  /* 0x000000052805723e */ /* 0x000fc600000010ff */
[C---:B------:R-:W-:Y:S01]  /*3da0*/  FMUL.FTZ R6, R41.reuse, R46 ;  /* 0x0000002e29067220 */ /* 0x040fe20000410000 */
[----:B------:R-:W-:-:S03]  /*3db0*/  FMUL.FTZ R41, R41, R44 ;  /* 0x0000002c29297220 */ /* 0x000fc60000410000 */
[C---:B------:R-:W-:Y:S01]  /*3dc0*/  FFMA.FTZ R6, R15.reuse, R44, -R6 ;  /* 0x0000002c0f067223 */ /* 0x040fe20000010806 */
[----:B------:R-:W-:Y:S01]  /*3dd0*/  FFMA.FTZ R15, R15, R46, R41 ;  /* 0x0000002e0f0f7223 */ /* 0x000fe20000010029 */
[----:B------:R-:W-:Y:S02]  /*3de0*/  LOP3.LUT R44, R43, 0xffff0000, RZ, 0xc0, !PT ;  /* 0xffff00002b2c7812 */ /* 0x000fe400078ec0ff */
[C---:B------:R-:W-:Y:S01]  /*3df0*/  LOP3.LUT R41, R7.reuse, 0xffff0000, RZ, 0xc0, !PT ;  /* 0xffff000007297812 */ /* 0x040fe200078ec0ff */
[----:B------:R-:W-:Y:S01]  /*3e00*/  IMAD.U32 R7, R7, 0x10000, RZ ;  /* 0x0001000007077824 */ /* 0x000fe200078e00ff */
[----:B------:R-:W-:-:S03]  /*3e10*/  F2FP.BF16.F32.PACK_AB R6, R15, R6 ;  /* 0x000000060f06723e */ /* 0x000fc600000010ff */
[C---:B------:R-:W-:Y:S01]  /*3e20*/  FMUL.FTZ R46, R41.reuse, R44 ;  /* 0x0000002c292e7220 */ /* 0x040fe20000410000 */
[----:B------:R-:W-:-:S03]  /*3e30*/  FMUL.FTZ R41, R41, R42 ;  /* 0x0000002a29297220 */ /* 0x000fc60000410000 */
[C---:B------:R-:W-:Y:S01]  /*3e40*/  FFMA.FTZ R46, R7.reuse, R42, -R46 ;  /* 0x0000002a072e7223 */ /* 0x040fe2000001082e */
[----:B------:R-:W-:Y:S01]  /*3e50*/  FFMA.FTZ R43, R7, R44, R41 ;  /* 0x0000002c072b7223 */ /* 0x000fe20000010029 */
[C---:B------:R-:W-:Y:S01]  /*3e60*/  LOP3.LUT R7, R4.reuse, 0xffff0000, RZ, 0xc0, !PT ;  /* 0xffff000004077812 */ /* 0x040fe200078ec0ff */
[----:B------:R-:W-:-:S04]  /*3e70*/  IMAD.U32 R4, R4, 0x10000, RZ ;  /* 0x0001000004047824 */ /* 0x000fc800078e00ff */
[C---:B------:R-:W-:Y:S01]  /*3e80*/  FMUL.FTZ R41, R7.reuse, R14 ;  /* 0x0000000e07297220 */ /* 0x040fe20000410000 */
[----:B------:R-:W-:-:S03]  /*3e90*/  FMUL.FTZ R7, R7, R11 ;  /* 0x0000000b07077220 */ /* 0x000fc60000410000 */
[C---:B------:R-:W-:Y:S01]  /*3ea0*/  FFMA.FTZ R41, R4.reuse, R11, -R41 ;  /* 0x0000000b04297223 */ /* 0x040fe20000010829 */
[----:B------:R-:W-:Y:S01]  /*3eb0*/  FFMA.FTZ R4, R4, R14, R7 ;  /* 0x0000000e04047223 */ /* 0x000fe20000010007 */
[----:B------:R-:W-:-:S04]  /*3ec0*/  F2FP.BF16.F32.PACK_AB R7, R43, R46 ;  /* 0x0000002e2b07723e */ /* 0x000fc800000010ff */
[----:B------:R-:W-:-:S07]  /*3ed0*/  F2FP.BF16.F32.PACK_AB R4, R4, R41 ;  /* 0x000000290404723e */ /* 0x000fce00000010ff */
.L_x_672:
[----:B------:R-:W-:Y:S05]  /*3ee0*/  BSYNC B2 ;  /* 0x0000000000027941 */ /* 0x000fea0003800000 */
.L_x_671:
[----:B0-----:R4:W-:Y:S02]  /*3ef0*/  ST.E.128 desc[UR40][R12.64], R4 ;  /* 0x000000040c007985 */ /* 0x0019e4000c101d28 */
.L_x_666:
[----:B------:R-:W-:Y:S05]  /*3f00*/  BSYNC B1 ;  /* 0x0000000000017941 */ /* 0x000fea0003800000 */
.L_x_665:
[----:B------:R-:W-:-:S03]  /*3f10*/  UMOV UR4, 0xffffffff ;  /* 0xffffffff00047882 */ /* 0x000fc60000000000 */
[----:B------:R-:W-:Y:S05]  /*3f20*/  BRA.DIV UR4, `(.L_x_673) ;  /* 0x0000016204a87947 */ /* 0x000fea000b800000 */
[----:B-1----:R-:W1:Y:S04]  /*3f30*/  SHFL.IDX PT, R97, R97, 0x1, 0x1c1f ;  /* 0x003c1f0061617f89 */ /* 0x002e6800000e0000 */
[----:B---3--:R3:W0:Y:S02]  /*3f40*/  SHFL.IDX PT, R14, R96, 0x1, 0x1c1f ;  /* 0x003c1f00600e7f89 */ /* 0x00862400000e0000 */
.L_x_928:
[----:B------:R-:W-:Y:S05]  /*3f50*/  @P4 BRA `(.L_x_674) ;  /* 0x0000002000204947 */ /* 0x000fea0003800000 */
[----:B------:R-:W-:Y:S04]  /*3f60*/  BSSY B1, `(.L_x_675) ;  /* 0x0000038000017945 */ /* 0x000fe80003800000 */
[----:B------:R-:W-:Y:S05]  /*3f70*/  @P1 BRA `(.L_x_676) ;  /* 0x0000000000d81947 */ /* 0x000fea0003800000 */
[----:B----4-:R4:W2:Y:S01]  /*3f80*/  LDS.128 R4, [R98+0x2000] ;  /* 0x0020000062047984 */ /* 0x0108a20000000c00 */
[C---:B0-----:R-:W-:Y:S01]  /*3f90*/  LEA R12, P2, R16.reuse, R14, 0x1 ;  /* 0x0000000e100c7211 */ /* 0x041fe200078408ff */
[----:B------:R-:W-:Y:S03]  /*3fa0*/  BSSY B2, `(.L_x_677) ;  /* 0x0000032000027945 */ /* 0x000fe60003800000 */
[----:B-1----:R-:W-:Y:S02]  /*3fb0*/  LEA.HI.X R13, R16, R97, R17, 0x1, P2 ;  /* 0x00000061100d7211 */ /* 0x002fe400010f0c11 */
[----:B------:R-:W-:-:S13]  /*3fc0*/  ISETP.GE.AND P2, PT, R22, R88, PT ;  /* 0x000000581600720c */ /* 0x000fda0003f46270 */
[----:B----4-:R-:W-:Y:S05]  /*3fd0*/  @P2 BRA `(.L_x_678) ;  /* 0x0000000000b82947 */ /* 0x010fea0003800000 */
[----:B------:R-:W-:Y:S01]  /*3fe0*/  SHF.R.U64 R40, R36, 0x10, R37 ;  /* 0x0000001024287819 */ /* 0x000fe20000001225 */
[----:B--2---:R-:W-:Y:S01]  /*3ff0*/  IMAD.U32 R11, R6, 0x10000, RZ ;  /* 0x00010000060b7824 */ /* 0x004fe200078e00ff */
[--C-:B------:R-:W-:Y:S02]  /*4000*/  SHF.R.U64 R36, R38, 0x10, R39.reuse ;  /* 0x0000001026247819 */ /* 0x100fe40000001227 */
[----:B------:R-:W-:Y:S02]  /*4010*/  SHF.R.U32.HI R39, RZ, 0x10, R39 ;  /* 0x00000010ff277819 */ /* 0x000fe40000011627 */
[----:B------:R-:W-:Y:S02]  /*4020*/  PRMT R105, R105, 0x5410, R36 ;  /* 0x0000541069697816 */ /* 0x000fe40000000024 */
[----:B------:R-:W-:Y:S02]  /*4030*/  SHF.R.U32.HI R37, RZ, 0x10, R37 ;  /* 0x00000010ff257819 */ /* 0x000fe40000011625 */
[----:B------:R-:W-:-:S02]  /*4040*/  PRMT R107, R107, 0x5410, R40 ;  /* 0x000054106b6b7816 */ /* 0x000fc40000000028 */
[----:B------:R-:W-:Y:S02]  /*4050*/  PRMT R106, R106, 0x5410, R39 ;  /* 0x000054106a6a7816 */ /* 0x000fe40000000027 */
[----:B------:R-:W-:Y:S02]  /*4060*/  LOP3.LUT R36, R5, 0xffff0000, RZ, 0xc0, !PT ;  /* 0xffff000005247812 */ /* 0x000fe400078ec0ff */
[----:B------:R-:W-:Y:S01]  /*4070*/  LOP3.LUT R39, R105, 0xffff0000, RZ, 0xc0, !PT ;  /* 0xffff000069277812 */ /* 0x000fe200078ec0ff */
[----:B------:R-:W-:Y:S01]  /*4080*/  IMAD.U32 R42, R106, 0x10000, RZ ;  /* 0x000100006a2a7824 */ /* 0x000fe200078e00ff */
[----:B------:R-:W-:Y:S01]  /*4090*/  PRMT R104, R104, 0x5410, R37 ;  /* 0x0000541068687816 */ /* 0x000fe20000000025 */
[----:B------:R-:W-:Y:S01]  /*40a0*/  IMAD.U32 R37, R5, 0x10000, RZ ;  /* 0x0001000005257824 */ /* 0x000fe200078e00ff */
[----:B------:R-:W-:Y:S01]  /*40b0*/  LOP3.LUT R38, R107, 0xffff0000, RZ, 0xc0, !PT ;  /* 0xffff00006b267812 */ /* 0x000fe200078ec0ff */
[----:B------:R-:W-:Y:S01]  /*40c0*/  FMUL.FTZ R44, R36, R39 ;  /* 0x00000027242c7220 */ /* 0x000fe20000410000 */
[----:B------:R-:W-:Y:S01]  /*40d0*/  LOP3.LUT R15, R6, 0xffff0000, RZ, 0xc0, !PT ;  /* 0xffff0000060f7812 */ /* 0x000fe200078ec0ff */
[----:B------:R-:W-:Y:S01]  /*40e0*/  IMAD.U32 R40, R104, 0x10000, RZ ;  /* 0x0001000068287824 */ /* 0x000fe200078e00ff */
[----:B------:R-:W-:Y:S01]  /*40f0*/  LOP3.LUT R6, R7, 0xffff0000, RZ, 0xc0, !PT ;  /* 0xffff000007067812 */ /* 0x000fe200078ec0ff */
[----:B------:R-:W-:Y:S01]  /*4100*/  FMUL.FTZ R46, R36, R38 ;  /* 0x00000026242e7220 */ /* 0x000fe20000410000 */
[C---:B------:R-:W-:Y:S01]  /*4110*/  IMAD.U32 R5, R4.reuse, 0x10000, RZ ;  /* 0x0001000004057824 */ /* 0x040fe200078e00ff */
[----:B------:R-:W-:Y:S01]  /*4120*/  LOP3.LUT R36, R4, 0xffff0000, RZ, 0xc0, !PT ;  /* 0xffff000004247812 */ /* 0x000fe200078ec0ff */
[----:B---3--:R-:W-:Y:S01]  /*4130*/  FMUL.FTZ R96, R15, R42 ;  /* 0x0000002a0f607220 */ /* 0x008fe20000410000 */
[----:B------:R-:W-:Y:S01]  /*4140*/  FFMA.FTZ R4, R37, R38, -R44 ;  /* 0x0000002625047223 */ /* 0x000fe2000001082c */
[-C--:B------:R-:W-:Y:S01]  /*4150*/  FMUL.FTZ R38, R15, R40.reuse ;  /* 0x000000280f267220 */ /* 0x080fe20000410000 */
[----:B------:R-:W-:Y:S01]  /*4160*/  LOP3.LUT R106, R106, 0xffff0000, RZ, 0xc0, !PT ;  /* 0xffff00006a6a7812 */ /* 0x000fe200078ec0ff */
[----:B------:R-:W-:Y:S01]  /*4170*/  IMAD.U32 R105, R105, 0x10000, RZ ;  /* 0x0001000069697824 */ /* 0x000fe200078e00ff */
[----:B------:R-:W-:Y:S01]  /*4180*/  LOP3.LUT R104, R104, 0xffff0000, RZ, 0xc0, !PT ;  /* 0xffff000068687812 */ /* 0x000fe200078ec0ff */
[----:B------:R-:W-:Y:S01]  /*4190*/  FFMA.FTZ R96, R11, R40, -R96 ;  /* 0x000000280b607223 */ /* 0x000fe20000010860 */
[----:B------:R-:W-:-:S02]  /*41a0*/  IMAD.U32 R107, R107, 0x10000, RZ ;  /* 0x000100006b6b7824 */ /* 0x000fc400078e00ff */
[----:B------:R-:W-:Y:S01]  /*41b0*/  FFMA.FTZ R11, R11, R42, R38 ;  /* 0x0000002a0b0b7223 */ /* 0x000fe20000010026 */
[C---:B------:R-:W-:Y:S01]  /*41c0*/  FMUL.FTZ R38, R6.reuse, R106 ;  /* 0x0000006a06267220 */ /* 0x040fe20000410000 */
[----:B------:R-:W-:Y:S01]  /*41d0*/  FMUL.FTZ R15, R6, R104 ;  /* 0x00000068060f7220 */ /* 0x000fe20000410000 */
[C---:B------:R-:W-:Y:S01]  /*41e0*/  FMUL.FTZ R6, R36.reuse, R105 ;  /* 0x0000006924067220 */ /* 0x040fe20000410000 */
[----:B------:R-:W-:Y:S01]  /*41f0*/  FFMA.FTZ R37, R37, R39, R46 ;  /* 0x0000002725257223 */ /* 0x000fe2000001002e */
[-C--:B------:R-:W-:Y:S01]  /*4200*/  FMUL.FTZ R36, R36, R107.reuse ;  /* 0x0000006b24247220 */ /* 0x080fe20000410000 */
[----:B------:R-:W-:Y:S02]  /*4210*/  IMAD.U32 R7, R7, 0x10000, RZ ;  /* 0x0001000007077824 */ /* 0x000fe400078e00ff */
[----:B------:R-:W-:Y:S01]  /*4220*/  FFMA.FTZ R6, R5, R107, -R6 ;  /* 0x0000006b05067223 */ /* 0x000fe20000010806 */
[----:B------:R-:W-:Y:S01]  /*4230*/  F2FP.BF16.F32.PACK_AB R96, R11, R96 ;  /* 0x000000600b60723e */ /* 0x000fe200000010ff */
[----:B------:R-:W-:Y:S01]  /*4240*/  FFMA.FTZ R5, R5, R105, R36 ;  /* 0x0000006905057223 */ /* 0x000fe20000010024 */
[C---:B------:R-:W-:Y:S01]  /*4250*/  FFMA.FTZ R38, R7.reuse, R104, -R38 ;  /* 0x0000006807267223 */ /* 0x040fe20000010826 */
[----:B------:R-:W-:Y:S01]  /*4260*/  FFMA.FTZ R15, R7, R106, R15 ;  /* 0x0000006a070f7223 */ /* 0x000fe2000001000f */
[----:B------:R-:W-:-:S02]  /*4270*/  F2FP.BF16.F32.PACK_AB R37, R37, R4 ;  /* 0x000000042525723e */ /* 0x000fc400000010ff */
[----:B------:R-:W-:Y:S01]  /*4280*/  F2FP.BF16.F32.PACK_AB R4, R5, R6 ;  /* 0x000000060504723e */ /* 0x000fe200000010ff */
[----:B------:R-:W-:Y:S01]  /*4290*/  IMAD.MOV.U32 R6, RZ, RZ, R96 ;  /* 0x000000ffff067224 */ /* 0x000fe200078e0060 */
[----:B------:R-:W-:Y:S01]  /*42a0*/  F2FP.BF16.F32.PACK_AB R7, R15, R38 ;  /* 0x000000260f07723e */ /* 0x000fe200000010ff */
[----:B------:R-:W-:-:S07]  /*42b0*/  IMAD.MOV.U32 R5, RZ, RZ, R37 ;  /* 0x000000ffff057224 */ /* 0x000fce00078e0025 */
.L_x_678:
[----:B------:R-:W-:Y:S05]  /*42c0*/  BSYNC B2 ;  /* 0x0000000000027941 */ /* 0x000fea0003800000 */
.L_x_677:
[----:B--2---:R0:W-:Y:S02]  /*42d0*/  ST.E.128 desc[UR40][R12.64], R4 ;  /* 0x000000040c007985 */ /* 0x0041e4000c101d28 */
.L_x_676:
[----:B------:R-:W-:Y:S05]  /*42e0*/  BSYNC B1 ;  /* 0x0000000000017941 */ /* 0x000fea0003800000 */
.L_x_675:
[----:B0---4-:R-:W4:Y:S02]  /*42f0*/  LDL R4, [R1] ;  /* 0x0000000001047983 */ /* 0x011f240000100800 */
[----:B----4-:R-:W-:-:S13]  /*4300*/  LOP3.LUT P2, RZ, R4, 0x1, RZ, 0xc0, !PT ;  /* 0x0000000104ff7812 */ /* 0x010fda000784c0ff */
[----:B------:R-:W-:Y:S05]  /*4310*/  @P2 BRA `(.L_x_674) ;  /* 0x0000001c00302947 */ /* 0x000fea0003800000 */
[----:B------:R0:W4:Y:S01]  /*4320*/  LDS.128 R4, [R89+0x2000] ;  /* 0x0020000059047984 */ /* 0x0001220000000c00 */
[C---:B------:R-:W-:Y:S01]  /*4330*/  LEA R12, P2, R2.reuse, R14, 0x1 ;  /* 0x0000000e020c7211 */ /* 0x040fe200078408ff */
[----:B------:R-:W-:Y:S03]  /*4340*/  BSSY B1, `(.L_x_679) ;  /* 0x0000032000017945 */ /* 0x000fe60003800000 */
[----:B-1----:R-:W-:Y:S02]  /*4350*/  LEA.HI.X R13, R2, R97, R206, 0x1, P2 ;  /* 0x00000061020d7211 */ /* 0x002fe400010f0cce */
[----:B------:R-:W-:-:S13]  /*4360*/  ISETP.GE.AND P2, PT, R209, R88, PT ;  /* 0x00000058d100720c */ /* 0x000fda0003f46270 */
[----:B0-----:R-:W-:Y:S05]  /*4370*/  @P2 BRA `(.L_x_680) ;  /* 0x0000000000b82947 */ /* 0x001fea0003800000 */
[--C-:B------:R-:W-:Y:S01]  /*4380*/  SHF.R.U64 R37, R32, 0x10, R33.reuse ;  /* 0x0000001020257819 */ /* 0x100fe20000001221 */
[----:B----4-:R-:W-:Y:S01]  /*4390*/  IMAD.U32 R11, R6, 0x10000, RZ ;  /* 0x00010000060b7824 */ /* 0x010fe200078e00ff */
[----:B------:R-:W-:Y:S01]  /*43a0*/  SHF.R.U32.HI R36, RZ, 0x10, R33 ;  /* 0x00000010ff247819 */ /* 0x000fe20000011621 */
[----:B------:R-:W-:Y:S01]  /*43b0*/  IMAD.U32 R15, R7, 0x10000, RZ ;  /* 0x00010000070f7824 */ /* 0x000fe200078e00ff */
[--C-:B------:R-:W-:Y:S02]  /*43c0*/  SHF.R.U64 R33, R34, 0x10, R35.reuse ;  /* 0x0000001022217819 */ /* 0x100fe40000001223 */
[----:B------:R-:W-:Y:S02]  /*43d0*/  SHF.R.U32.HI R34, RZ, 0x10, R35 ;  /* 0x00000010ff227819 */ /* 0x000fe40000011623 */
[----:B------:R-:W-:Y:S02]  /*43e0*/  PRMT R101, R101, 0x5410, R36 ;  /* 0x0000541065657816 */ /* 0x000fe40000000024 */
[----:B------:R-:W-:-:S02]  /*43f0*/  PRMT R103, R103, 0x5410, R34 ;  /* 0x0000541067677816 */ /* 0x000fc40000000022 */
[----:B------:R-:W-:Y:S01]  /*4400*/  LOP3.LUT R14, R6, 0xffff0000, RZ, 0xc0, !PT ;  /* 0xffff0000060e7812 */ /* 0x000fe200078ec0ff */
[----:B------:R-:W-:Y:S01]  /*4410*/  IMAD.U32 R34, R101, 0x10000, RZ ;  /* 0x0001000065227824 */ /* 0x000fe200078e00ff */
[----:B------:R-:W-:Y:S01]  /*4420*/  PRMT R100, R100, 0x5410, R37 ;  /* 0x0000541064647816 */ /* 0x000fe20000000025 */
[----:B------:R-:W-:Y:S01]  /*4430*/  IMAD.U32 R36, R103, 0x10000, RZ ;  /* 0x0001000067247824 */ /* 0x000fe200078e00ff */
[----:B------:R-:W-:Y:S01]  /*4440*/  PRMT R102, R102, 0x5410, R33 ;  /* 0x0000541066667816 */ /* 0x000fe20000000021 */
[----:B------:R-:W-:Y:S01]  /*4450*/  IMAD.U32 R6, R5, 0x10000, RZ ;  /* 0x0001000005067824 */ /* 0x000fe200078e00ff */
[----:B------:R-:W-:Y:S01]  /*4460*/  LOP3.LUT R32, R7, 0xffff0000, RZ, 0xc0, !PT ;  /* 0xffff000007207812 */ /* 0x000fe200078ec0ff */
[C---:B------:R-:W-:Y:S01]  /*4470*/  FMUL.FTZ R40, R14.reuse, R36 ;  /* 0x000000240e287220 */ /* 0x040fe20000410000 */
[----:B------:R-:W-:Y:S01]  /*4480*/  LOP3.LUT R7, R5, 0xffff0000, RZ, 0xc0, !PT ;  /* 0xffff000005077812 */ /* 0x000fe200078ec0ff */
[-C--:B------:R-:W-:Y:S01]  /*4490*/  FMUL.FTZ R14, R14, R34.reuse ;  /* 0x000000220e0e7220 */ /* 0x080fe20000410000 */
[----:B------:R-:W-:Y:S01]  /*44a0*/  LOP3.LUT R35, R102, 0xffff0000, RZ, 0xc0, !PT ;  /* 0xffff000066237812 */ /* 0x000fe200078ec0ff */
[----:B------:R-:W-:Y:S01]  /*44b0*/  FFMA.FTZ R40, R11, R34, -R40 ;  /* 0x000000220b287223 */ /* 0x000fe20000010828 */
[----:B------:R-:W-:Y:S01]  /*44c0*/  LOP3.LUT R33, R100, 0xffff0000, RZ, 0xc0, !PT ;  /* 0xffff000064217812 */ /* 0x000fe200078ec0ff */
[C---:B------:R-:W-:Y:S01]  /*44d0*/  IMAD.U32 R5, R4.reuse, 0x10000, RZ ;  /* 0x0001000004057824 */ /* 0x040fe200078e00ff */
[----:B------:R-:W-:Y:S01]  /*44e0*/  LOP3.LUT R103, R103, 0xffff0000, RZ, 0xc0, !PT ;  /* 0xffff000067677812 */ /* 0x000fe200078ec0ff */
[----:B------:R-:W-:Y:S01]  /*44f0*/  FFMA.FTZ R11, R11, R36, R14 ;  /* 0x000000240b0b7223 */ /* 0x000fe2000001000e */
[----:B------:R-:W-:Y:S01]  /*4500*/  LOP3.LUT R101, R101, 0xffff0000, RZ, 0xc0, !PT ;  /* 0xffff000065657812 */ /* 0x000fe200078ec0ff */
[C---:B------:R-:W-:Y:S01]  /*4510*/  FMUL.FTZ R37, R7.reuse, R35 ;  /* 0x0000002307257220 */ /* 0x040fe20000410000 */
[----:B------:R-:W-:Y:S01]  /*4520*/  FMUL.FTZ R38, R7, R33 ;  /* 0x0000002107267220 */ /* 0x000fe20000410000 */
[----:B------:R-:W-:Y:S01]  /*4530*/  LOP3.LUT R4, R4, 0xffff0000, RZ, 0xc0, !PT ;  /* 0xffff000004047812 */ /* 0x000fe200078ec0ff */
[----:B------:R-:W-:Y:S01]  /*4540*/  FMUL.FTZ R14, R32, R103 ;  /* 0x00000067200e7220 */ /* 0x000fe20000410000 */
[----:B------:R-:W-:-:S02]  /*4550*/  IMAD.U32 R102, R102, 0x10000, RZ ;  /* 0x0001000066667824 */ /* 0x000fc400078e00ff */
[----:B------:R-:W-:Y:S01]  /*4560*/  FMUL.FTZ R32, R32, R101 ;  /* 0x0000006520207220 */ /* 0x000fe20000410000 */
[----:B------:R-:W-:Y:S02]  /*4570*/  IMAD.U32 R100, R100, 0x10000, RZ ;  /* 0x0001000064647824 */ /* 0x000fe400078e00ff */
[C---:B------:R-:W-:Y:S01]  /*4580*/  FFMA.FTZ R37, R6.reuse, R33, -R37 ;  /* 0x0000002106257223 */ /* 0x040fe20000010825 */
[----:B------:R-:W-:Y:S01]  /*4590*/  FFMA.FTZ R38, R6, R35, R38 ;  /* 0x0000002306267223 */ /* 0x000fe20000010026 */
[C---:B------:R-:W-:Y:S01]  /*45a0*/  FFMA.FTZ R14, R15.reuse, R101, -R14 ;  /* 0x000000650f0e7223 */ /* 0x040fe2000001080e */
[C---:B------:R-:W-:Y:S01]  /*45b0*/  FMUL.FTZ R6, R4.reuse, R102 ;  /* 0x0000006604067220 */ /* 0x040fe20000410000 */
[----:B------:R-:W-:Y:S01]  /*45c0*/  FMUL.FTZ R7, R4, R100 ;  /* 0x0000006404077220 */ /* 0x000fe20000410000 */
[----:B------:R-:W-:Y:S01]  /*45d0*/  FFMA.FTZ R15, R15, R103, R32 ;  /* 0x000000670f0f7223 */ /* 0x000fe20000010020 */
[----:B------:R-:W-:Y:S01]  /*45e0*/  F2FP.BF16.F32.PACK_AB R11, R11, R40 ;  /* 0x000000280b0b723e */ /* 0x000fe200000010ff */
[C---:B------:R-:W-:Y:S01]  /*45f0*/  FFMA.FTZ R6, R5.reuse, R100, -R6 ;  /* 0x0000006405067223 */ /* 0x040fe20000010806 */
[----:B------:R-:W-:Y:S01]  /*4600*/  FFMA.FTZ R7, R5, R102, R7 ;  /* 0x0000006605077223 */ /* 0x000fe20000010007 */
[----:B------:R-:W-:-:S02]  /*4610*/  F2FP.BF16.F32.PACK_AB R5, R38, R37 ;  /* 0x000000252605723e */ /* 0x000fc400000010ff */
[----:B------:R-:W-:Y:S02]  /*4620*/  F2FP.BF16.F32.PACK_AB R14, R15, R14 ;  /* 0x0000000e0f0e723e */ /* 0x000fe400000010ff */
[----:B------:R-:W-:Y:S01]  /*4630*/  F2FP.BF16.F32.PACK_AB R4, R7, R6 ;  /* 0x000000060704723e */ /* 0x000fe200000010ff */
[----:B------:R-:W-:Y:S02]  /*4640*/  IMAD.MOV.U32 R6, RZ, RZ, R11 ;  /* 0x000000ffff067224 */ /* 0x000fe400078e000b */
[----:B------:R-:W-:-:S07]  /*4650*/  IMAD.MOV.U32 R7, RZ, RZ, R14 ;  /* 0x000000ffff077224 */ /* 0x000fce00078e000e */
.L_x_680:
[----:B------:R-:W-:Y:S05]  /*4660*/  BSYNC B1 ;  /* 0x0000000000017941 */ /* 0x000fea0003800000 */
.L_x_679:
[----:B----4-:R0:W-:Y:S01]  /*4670*/  ST.E.128 desc[UR40][R12.64], R4 ;  /* 0x000000040c007985 */ /* 0x0101e2000c101d28 */
[----:B------:R-:W-:Y:S05]  /*4680*/  BRA `(.L_x_674) ;  /* 0x0000001800547947 */ /* 0x000fea0003800000 */
.L_x_656:
[----:B------:R-:W-:Y:S01]  /*4690*/  VIADD R12, R204, 0x40 ;  /* 0x00000040cc0c7836 */ /* 0x000fe20000000000 */
[----:B------:R-:W-:-:S04]  /*46a0*/  CS2R R34, SRZ ;  /* 0x0000000000227805 */ /* 0x000fc8000001ff00 */
[----:B------:R-:W-:-:S04]  /*46b0*/  ISETP.GE.AND P2, PT, R12, R94, PT ;  /* 0x0000005e0c00720c */ /* 0x000fc80003f46270 */
[----:B------:R-:W-:-:S13]  /*46c0*/  ISETP.GE.OR P2, PT, R16, R88, P2 ;  /* 0x000000581000720c */ /* 0x000fda0001746670 */
[----:B------:R-:W-:Y:S01]  /*46d0*/  @!P2 IADD3 R5, P3, P4, R20, R4, R51 ;  /* 0x000000041405a210 */ /* 0x000fe20007c7e033 */
[----:B------:R-:W0:Y:S03]  /*46e0*/  @!P2 LDC.64 R14, c[0x0][0x3e8] ;  /* 0x0000fa00ff0eab82 */ /* 0x000e260000000a00 */
[----:B------:R-:W-:Y:S02]  /*46f0*/  @!P2 IADD3.X R32, R66, R100, R29, P3, P4 ;  /* 0x000000644220a210 */ /* 0x000fe40001fe841d */
[----:B------:R-:W-:-:S04]  /*4700*/  @!P2 IADD3 R38, P3, P4, R54, R6, R59 ;  /* 0x000000063626a210 */ /* 0x000fc80007c7e03b */
[----:B------:R-:W-:Y:S02]  /*4710*/  @!P2 IADD3.X R39, R68, R11, R58, P3, P4 ;  /* 0x0000000b4427a210 */ /* 0x000fe40001fe843a */
[----:B------:R-:W-:-:S04]  /*4720*/  ISETP.GE.AND P3, PT, R204, R94, PT ;  /* 0x0000005ecc00720c */ /* 0x000fc80003f66270 */
[----:B------:R-:W-:-:S13]  /*4730*/  ISETP.GE.OR P3, PT, R16, R88, P3 ;  /* 0x000000581000720c */ /* 0x000fda0001f66670 */
[----:B------:R-:W1:Y:S01]  /*4740*/  @!P3 LDC.64 R12, c[0x0][0x3e8] ;  /* 0x0000fa00ff0cbb82 */ /* 0x000e620000000a00 */
[----:B------:R-:W-:-:S05]  /*4750*/  @!P3 IADD3 R4, P4, R20, R4, RZ ;  /* 0x000000041404b210 */ /* 0x000fca0007f9e0ff */
[----:B------:R-:W-:Y:S02]  /*4760*/  @!P3 IMAD.X R7, R100, 0x1, R66, P4 ;  /* 0x000000016407b824 */ /* 0x000fe400020e0642 */
[----:B------:R-:W2:Y:S01]  /*4770*/  @!P3 LDC.64 R36, c[0x0][0x400] ;  /* 0x00010000ff24bb82 */ /* 0x000ea20000000a00 */
[----:B-1----:R-:W-:-:S04]  /*4780*/  @!P3 LEA R12, P4, R4, R12, 0x1 ;  /* 0x0000000c040cb211 */ /* 0x002fc800078808ff */
[----:B------:R-:W-:Y:S02]  /*4790*/  @!P3 LEA.HI.X R13, R4, R13, R7, 0x1, P4 ;  /* 0x0000000d040db211 */ /* 0x000fe400020f0c07 */
[----:B------:R-:W-:-:S05]  /*47a0*/  @!P3 IADD3 R6, P4, R54, R6, RZ ;  /* 0x000000063606b210 */ /* 0x000fca0007f9e0ff */
[----:B------:R-:W-:Y:S01]  /*47b0*/  @!P3 IMAD.X R11, R11, 0x1, R68, P4 ;  /* 0x000000010b0bb824 */ /* 0x000fe200020e0644 */
[----:B--2---:R-:W-:-:S04]  /*47c0*/  @!P3 LEA R36, P4, R6, R36, 0x1 ;  /* 0x000000240624b211 */ /* 0x004fc800078808ff */
[----:B------:R-:W-:Y:S02]  /*47d0*/  @!P3 LEA.HI.X R37, R6, R37, R11, 0x1, P4 ;  /* 0x000000250625b211 */ /* 0x000fe400020f0c0b */
[----:B------:R-:W-:Y:S02]  /*47e0*/  CS2R R6, SRZ ;  /* 0x0000000000067805 */ /* 0x000fe4000001ff00 */
[----:B0-----:R-:W-:-:S04]  /*47f0*/  @!P2 LEA R14, P4, R5, R14, 0x1 ;  /* 0x0000000e050ea211 */ /* 0x001fc800078808ff */
[----:B------:R-:W-:Y:S02]  /*4800*/  @!P2 LEA.HI.X R15, R5, R15, R32, 0x1, P4 ;  /* 0x0000000f050fa211 */ /* 0x000fe400020f0c20 */
[----:B------:R-:W-:Y:S02]  /*4810*/  CS2R R4, SRZ ;  /* 0x0000000000047805 */ /* 0x000fe4000001ff00 */
[----:B------:R-:W-:-:S04]  /*4820*/  CS2R R32, SRZ ;  /* 0x0000000000207805 */ /* 0x000fc8000001ff00 */
[----:B------:R0:W2:Y:S04]  /*4830*/  @!P3 LDG.E.128 R4, desc[UR40][R12.64] ;  /* 0x000000280c04b981 */ /* 0x0000a8000c1e1d00 */
[----:B------:R1:W3:Y:S01]  /*4840*/  @!P3 LDG.E.128 R32, desc[UR40][R36.64] ;  /* 0x000000282420b981 */ /* 0x0002e2000c1e1d00 */
[----:B0-----:R-:W0:Y:S01]  /*4850*/  @!P2 LDC.64 R12, c[0x0][0x400] ;  /* 0x00010000ff0cab82 */ /* 0x001e220000000a00 */
[----:B-1----:R-:W-:Y:S02]  /*4860*/  CS2R R36, SRZ ;  /* 0x0000000000247805 */ /* 0x002fe4000001ff00 */
[----:B------:R-:W-:Y:S02]  /*4870*/  CS2R R42, SRZ ;  /* 0x00000000002a7805 */ /* 0x000fe4000001ff00 */
[----:B------:R-:W-:-:S02]  /*4880*/  CS2R R40, SRZ ;  /* 0x0000000000287805 */ /* 0x000fc4000001ff00 */
[----:B0-----:R-:W-:-:S04]  /*4890*/  @!P2 LEA R12, P3, R38, R12, 0x1 ;  /* 0x0000000c260ca211 */ /* 0x001fc800078608ff */
[----:B------:R-:W-:Y:S02]  /*48a0*/  @!P2 LEA.HI.X R13, R38, R13, R39, 0x1, P3 ;  /* 0x0000000d260da211 */ /* 0x000fe400018f0c27 */
[----:B------:R-:W-:-:S03]  /*48b0*/  CS2R R38, SRZ ;  /* 0x0000000000267805 */ /* 0x000fc6000001ff00 */
[----:B------:R0:W4:Y:S04]  /*48c0*/  @!P2 LDG.E.128 R40, desc[UR40][R12.64] ;  /* 0x000000280c28a981 */ /* 0x000128000c1e1d00 */
[----:B------:R1:W5:Y:S01]  /*48d0*/  @!P2 LDG.E.128 R36, desc[UR40][R14.64] ;  /* 0x000000280e24a981 */ /* 0x000362000c1e1d00 */
[----:B------:R-:W-:Y:S02]  /*48e0*/  ISETP.NE.AND P3, PT, R210, 0x3, PT ;  /* 0x00000003d200780c */ /* 0x000fe40003f65270 */
[----:B------:R-:W-:Y:S01]  /*48f0*/  ISETP.GE.AND P2, PT, R16, R88, PT ;  /* 0x000000581000720c */ /* 0x000fe20003f46270 */
[----:B--2---:R-:W-:Y:S02]  /*4900*/  IMAD.MOV.U32 R11, RZ, RZ, R6 ;  /* 0x000000ffff0b7224 */ /* 0x004fe400078e0006 */
[----:B------:R-:W-:-:S02]  /*4910*/  IMAD.MOV.U32 R44, RZ, RZ, R7 ;  /* 0x000000ffff2c7224 */ /* 0x000fc400078e0007 */
[----:B------:R-:W-:Y:S01]  /*4920*/  IMAD.MOV.U32 R46, RZ, RZ, R5 ;  /* 0x000000ffff2e7224 */ /* 0x000fe200078e0005 */
[----:B------:R-:W-:Y:S01]  /*4930*/  PRMT R109, R109, 0x5410, R11 ;  /* 0x000054106d6d7816 */ /* 0x000fe2000000000b */
[----:B---3--:R-:W-:Y:S01]  /*4940*/  IMAD.MOV.U32 R11, RZ, RZ, R34 ;  /* 0x000000ffff0b7224 */ /* 0x008fe200078e0022 */
[----:B------:R-:W-:Y:S01]  /*4950*/  PRMT R107, R44, 0x7610, R107 ;  /* 0x000076102c6b7816 */ /* 0x000fe2000000006b */
[----:B0-----:R-:W-:Y:S01]  /*4960*/  IMAD.MOV.U32 R12, RZ, RZ, R35 ;  /* 0x000000ffff0c7224 */ /* 0x001fe200078e0023 */
[----:B------:R-:W-:Y:S01]  /*4970*/  PRMT R106, R46, 0x7610, R106 ;  /* 0x000076102e6a7816 */ /* 0x000fe2000000006a */
[----:B------:R-:W-:Y:S02]  /*4980*/  IMAD.MOV.U32 R13, RZ, RZ, R32 ;  /* 0x000000ffff0d7224 */ /* 0x000fe400078e0020 */
[----:B-1----:R-:W-:Y:S01]  /*4990*/  IMAD.MOV.U32 R14, RZ, RZ, R33 ;  /* 0x000000ffff0e7224 */ /* 0x002fe200078e0021 */
[----:B------:R-:W-:Y:S02]  /*49a0*/  PRMT R117, R11, 0x7610, R117 ;  /* 0x000076100b757816 */ /* 0x000fe40000000075 */
[----:B------:R-:W-:-:S02]  /*49b0*/  PRMT R107, R107, 0x5410, R12 ;  /* 0x000054106b6b7816 */ /* 0x000fc4000000000c */
[----:B------:R-:W-:Y:S02]  /*49c0*/  PRMT R110, R110, 0x5410, R13 ;  /* 0x000054106e6e7816 */ /* 0x000fe4000000000d */
[----:B------:R-:W-:Y:S01]  /*49d0*/  PRMT R106, R106, 0x5410, R14 ;  /* 0x000054106a6a7816 */ /* 0x000fe2000000000e */
[----:B------:R-:W-:-:S05]  /*49e0*/  IMAD.MOV.U32 R45, RZ, RZ, R4 ;  /* 0x000000ffff2d7224 */ /* 0x000fca00078e0004 */
[----:B------:R-:W-:Y:S01]  /*49f0*/  PRMT R118, R45, 0x7610, R118 ;  /* 0x000076102d767816 */ /* 0x000fe20000000076 */
[----:B-----5:R-:W-:Y:S02]  /*4a00*/  IMAD.MOV.U32 R11, RZ, RZ, R38 ;  /* 0x000000ffff0b7224 */ /* 0x020fe400078e0026 */
[----:B------:R-:W-:Y:S02]  /*4a10*/  IMAD.MOV.U32 R12, RZ, RZ, R39 ;  /* 0x000000ffff0c7224 */ /* 0x000fe400078e0027 */
[----:B------:R-:W-:Y:S02]  /*4a20*/  IMAD.MOV.U32 R13, RZ, RZ, R36 ;  /* 0x000000ffff0d7224 */ /* 0x000fe400078e0024 */
[----:B------:R-:W-:Y:S01]  /*4a30*/  IMAD.MOV.U32 R14, RZ, RZ, R37 ;  /* 0x000000ffff0e7224 */ /* 0x000fe200078e0025 */
[----:B------:R-:W-:Y:S01]  /*4a40*/  PRMT R109, R11, 0x7610, R109 ;  /* 0x000076100b6d7816 */ /* 0x000fe2000000006d */
[----:B----4-:R-:W-:Y:S01]  /*4a50*/  IMAD.MOV.U32 R11, RZ, RZ, R42 ;  /* 0x000000ffff0b7224 */ /* 0x010fe200078e002a */
        /* <DEDUP_REMOVED lines=12> */
.L_x_681:
[----:B------:R-:W-:Y:S01]  /*4b20*/  IMAD R87, R18, 0x8, R19 ;  /* 0x0000000812577824 */ /* 0x000fe200078e0213 */
[----:B------:R-:W-:Y:S01]  /*4b30*/  SHF.L.U32 R95, R208, 0x1f, RZ ;  /* 0x0000001fd05f7819 */ /* 0x000fe200000006ff */
[----:B------:R-:W0:Y:S01]  /*4b40*/  LDC R98, c[0x0][0x2f4] ;  /* 0x0000bd00ff627b82 */ /* 0x000e220000000800 */
[----:B------:R-:W-:Y:S02]  /*4b50*/  BSSY B1, `(.L_x_682) ;  /* 0x0000003000017945 */ /* 0x000fe40003800000 */
[----:B------:R-:W1:Y:S02]  /*4b60*/  SYNCS.PHASECHK.TRANS64.TRYWAIT P4, [R87+URZ+0x22890], R95 ;  /* 0x0228905f570075a7 */ /* 0x000e64000808017f */
[----:B-1----:R-:W-:Y:S05]  /*4b70*/  @!P4 BRA `(.L_x_683) ;  /* 0x0000015400dcc947 */ /* 0x002fea0003800000 */
.L_x_929:
[----:B------:R-:W-:Y:S05]  /*4b80*/  BSYNC B1 ;  /* 0x0000000000017941 */ /* 0x000fea0003800000 */
.L_x_682:
[----:B------:R-:W-:Y:S01]  /*4b90*/  UMOV UR4, 0xffffffff ;  /* 0xffffffff00047882 */ /* 0x000fe20000000000 */
[----:B0-----:R-:W-:Y:S02]  /*4ba0*/  IMAD.IADD R102, R98, 0x1, -R61 ;  /* 0x0000000162667824 */ /* 0x001fe400078e0a3d */
[----:B------:R-:W-:Y:S05]  /*4bb0*/  BRA.DIV UR4, `(.L_x_684) ;  /* 0x0000015604e07947 */ /* 0x000fea000b800000 */
[----:B------:R0:W2:Y:S04]  /*4bc0*/  SHFL.IDX PT, R99, R97, RZ, 0x1c1f ;  /* 0x001c1fff61637589 */ /* 0x0000a800000e0000 */
[----:B------:R0:W3:Y:S02]  /*4bd0*/  SHFL.IDX PT, R100, R96, RZ, 0x1c1f ;  /* 0x001c1fff60647589 */ /* 0x0000e400000e0000 */
.L_x_933:
[----:B------:R-:W-:Y:S01]  /*4be0*/  ISETP.GE.OR P4, PT, R204, R94, P1 ;  /* 0x0000005ecc00720c */ /* 0x000fe20000f86670 */
[----:B------:R-:W-:-:S12]  /*4bf0*/  BSSY B1, `(.L_x_685) ;  /* 0x0000077000017945 */ /* 0x000fd80003800000 */
[----:B------:R-:W-:Y:S05]  /*4c00*/  @P4 BRA `(.L_x_686) ;  /* 0x0000000400d44947 */ /* 0x000fea0003800000 */
[----:B------:R-:W4:Y:S01]  /*4c10*/  LDL R14, [R1+0x14] ;  /* 0x00001400010e7983 */ /* 0x000f220000100800 */
[----:B------:R-:W-:Y:S01]  /*4c20*/  SEL R11, R61, R102, !P0 ;  /* 0x000000663d0b7207 */ /* 0x000fe20004000000 */
[----:B------:R-:W-:Y:S01]  /*4c30*/  BSSY B2, `(.L_x_687) ;  /* 0x000006c000027945 */ /* 0x000fe20003800000 */
[C---:B---3--:R-:W-:Y:S02]  /*4c40*/  LEA R88, P4, R70.reuse, R100, 0x1 ;  /* 0x0000006446587211 */ /* 0x048fe400078808ff */
[----:B------:R-:W-:Y:S02]  /*4c50*/  SHF.R.S32.HI R12, RZ, 0x1f, R11 ;  /* 0x0000001fff0c7819 */ /* 0x000fe4000001140b */
[----:B--2---:R-:W-:Y:S02]  /*4c60*/  LEA.HI.X R89, R70, R99, R72, 0x1, P4 ;  /* 0x0000006346597211 */ /* 0x004fe400020f0c48 */
[----:B------:R-:W-:-:S04]  /*4c70*/  LEA.HI R12, R12, R11, RZ, 0x4 ;  /* 0x0000000b0c0c7211 */ /* 0x000fc800078f20ff */
[----:B------:R-:W-:Y:S01]  /*4c80*/  LEA.HI.SX32 R11, R12, R69, 0x1c ;  /* 0x000000450c0b7211 */ /* 0x000fe200078fe2ff */
[----:B------:R-:W-:-:S04]  /*4c90*/  IMAD R12, R18, 0x1800, R85 ;  /* 0x00001800120c7824 */ /* 0x000fc800078e0255 */
[----:B------:R-:W-:Y:S02]  /*4ca0*/  IMAD.SHL.U32 R11, R11, 0x8, RZ ;  /* 0x000000080b0b7824 */ /* 0x000fe400078e00ff */
[----:B------:R-:W-:-:S03]  /*4cb0*/  IMAD R12, R12, 0x2, R19 ;  /* 0x000000020c0c7824 */ /* 0x000fc600078e0213 */
[----:B------:R-:W-:-:S04]  /*4cc0*/  LOP3.LUT R13, R73, 0x38, R11, 0xf8, !PT ;  /* 0x00000038490d7812 */ /* 0x000fc800078ef80b */
[----:B------:R-:W-:-:S05]  /*4cd0*/  LOP3.LUT R13, R13, R76, RZ, 0x3c, !PT ;  /* 0x0000004c0d0d7212 */ /* 0x000fca00078e3cff */
[----:B----4-:R-:W-:-:S04]  /*4ce0*/  IMAD R13, R14, 0x200, R13 ;  /* 0x000002000e0d7824 */ /* 0x010fc800078e020d */
[----:B------:R-:W-:Y:S02]  /*4cf0*/  IMAD R44, R18, 0x1800, R13 ;  /* 0x00001800122c7824 */ /* 0x000fe400078e020d */
[----:B------:R-:W2:Y:S02]  /*4d00*/  LDS.128 R12, [R12+0x1c400] ;  /* 0x01c400000c0c7984 */ /* 0x000ea40000000c00 */
[----:B------:R-:W-:-:S06]  /*4d10*/  IMAD R44, R44, 0x2, R19 ;  /* 0x000000022c2c7824 */ /* 0x000fcc00078e0213 */
[----:B------:R-:W3:Y:S01]  /*4d20*/  LDS.128 R44, [R44+0x1c400] ;  /* 0x01c400002c2c7984 */ /* 0x000ee20000000c00 */
[----:B------:R-:W-:Y:S05]  /*4d30*/  @P2 BRA `(.L_x_688) ;  /* 0x00000004006c2947 */ /* 0x000fea0003800000 */
[----:B------:R-:W-:Y:S01]  /*4d40*/  SHF.R.U64 R101, R4, 0x10, R5 ;  /* 0x0000001004657819 */ /* 0x000fe20000001205 */
[----:B---3--:R-:W-:Y:S01]  /*4d50*/  IMAD.U32 R108, R45, 0x10000, RZ ;  /* 0x000100002d6c7824 */ /* 0x008fe200078e00ff */
[----:B------:R-:W-:Y:S02]  /*4d60*/  SHF.R.U64 R4, R6, 0x10, R7 ;  /* 0x0000001006047819 */ /* 0x000fe40000001207 */
[----:B------:R-:W-:Y:S02]  /*4d70*/  SHF.R.U32.HI R6, RZ, 0x10, R33 ;  /* 0x00000010ff067819 */ /* 0x000fe40000011621 */
[----:B------:R-:W-:Y:S02]  /*4d80*/  SHF.R.U32.HI R105, RZ, 0x10, R5 ;  /* 0x00000010ff697819 */ /* 0x000fe40000011605 */
[----:B------:R-:W-:Y:S02]  /*4d90*/  PRMT R6, R106, 0x5432, R6 ;  /* 0x000054326a067816 */ /* 0x000fe40000000006 */
[----:B------:R-:W-:-:S02]  /*4da0*/  SHF.R.U32.HI R103, RZ, 0x10, R7 ;  /* 0x00000010ff677819 */ /* 0x000fc40000011607 */
[----:B------:R-:W-:Y:S01]  /*4db0*/  SHF.R.U64 R104, R32, 0x10, R33 ;  /* 0x0000001020687819 */ /* 0x000fe20000001221 */
[----:B------:R-:W-:Y:S01]  /*4dc0*/  IMAD.U32 R33, R6, 0x10000, RZ ;  /* 0x0001000006217824 */ /* 0x000fe200078e00ff */
[----:B------:R-:W-:Y:S01]  /*4dd0*/  PRMT R7, R106, 0x5410, R105 ;  /* 0x000054106a077816 */ /* 0x000fe20000000069 */
[----:B--2---:R-:W-:Y:S01]  /*4de0*/  IMAD.U32 R106, R13, 0x10000, RZ ;  /* 0x000100000d6a7824 */ /* 0x004fe200078e00ff */
[--C-:B------:R-:W-:Y:S01]  /*4df0*/  SHF.R.U64 R5, R34, 0x10, R35.reuse ;  /* 0x0000001022057819 */ /* 0x100fe20000001223 */
[----:B------:R-:W-:Y:S01]  /*4e00*/  FMUL.FTZ R105, R108, R33 ;  /* 0x000000216c697220 */ /* 0x000fe20000410000 */
[----:B------:R-:W-:Y:S01]  /*4e10*/  SHF.R.U32.HI R34, RZ, 0x10, R35 ;  /* 0x00000010ff227819 */ /* 0x000fe20000011623 */
[C---:B------:R-:W-:Y:S01]  /*4e20*/  IMAD.U32 R35, R7.reuse, 0x10000, RZ ;  /* 0x0001000007237824 */ /* 0x040fe200078e00ff */
[----:B------:R-:W-:Y:S02]  /*4e30*/  LOP3.LUT R6, R6, 0xffff0000, RZ, 0xc0, !PT ;  /* 0xffff000006067812 */ /* 0x000fe400078ec0ff */
[----:B------:R-:W-:Y:S01]  /*4e40*/  LOP3.LUT R7, R7, 0xffff0000, RZ, 0xc0, !PT ;  /* 0xffff000007077812 */ /* 0x000fe200078ec0ff */
[-C--:B------:R-:W-:Y:S01]  /*4e50*/  FMUL.FTZ R108, R108, R35.reuse ;  /* 0x000000236c6c7220 */ /* 0x080fe20000410000 */
[----:B------:R-:W-:Y:S01]  /*4e60*/  FFMA.FTZ R32, R106, R35, -R105 ;  /* 0x000000236a207223 */ /* 0x000fe20000010869 */
[----:B------:R-:W-:Y:S01]  /*4e70*/  LOP3.LUT R35, R45, 0xffff0000, RZ, 0xc0, !PT ;  /* 0xffff00002d237812 */ /* 0x000fe200078ec0ff */
[----:B------:R-:W-:-:S02]  /*4e80*/  IMAD.U32 R105, R15, 0x10000, RZ ;  /* 0x000100000f697824 */ /* 0x000fc400078e00ff */
[----:B------:R-:W-:Y:S01]  /*4e90*/  FFMA.FTZ R33, R106, R33, R108 ;  /* 0x000000216a217223 */ /* 0x000fe2000001006c */
[----:B------:R-:W-:Y:S02]  /*4ea0*/  PRMT R45, R107, 0x5432, R34 ;  /* 0x000054326b2d7816 */ /* 0x000fe40000000022 */
[----:B------:R-:W-:Y:S01]  /*4eb0*/  LOP3.LUT R13, R13, 0xffff0000, RZ, 0xc0, !PT ;  /* 0xffff00000d0d7812 */ /* 0x000fe200078ec0ff */
[C---:B------:R-:W-:Y:S01]  /*4ec0*/  FMUL.FTZ R106, R35.reuse, R6 ;  /* 0x00000006236a7220 */ /* 0x040fe20000410000 */
[-C--:B------:R-:W-:Y:S01]  /*4ed0*/  FMUL.FTZ R35, R35, R7.reuse ;  /* 0x0000000723237220 */ /* 0x080fe20000410000 */
[----:B------:R-:W-:Y:S01]  /*4ee0*/  PRMT R103, R107, 0x5410, R103 ;  /* 0x000054106b677816 */ /* 0x000fe20000000067 */
[----:B------:R-:W-:Y:S02]  /*4ef0*/  IMAD.U32 R107, R47, 0x10000, RZ ;  /* 0x000100002f6b7824 */ /* 0x000fe400078e00ff */
[----:B------:R-:W-:Y:S01]  /*4f00*/  FFMA.FTZ R7, R13, R7, -R106 ;  /* 0x000000070d077223 */ /* 0x000fe2000001086a */
[----:B------:R-:W-:-:S02]  /*4f10*/  IMAD.U32 R34, R45, 0x10000, RZ ;  /* 0x000100002d227824 */ /* 0x000fc400078e00ff */
[----:B------:R-:W-:Y:S01]  /*4f20*/  FFMA.FTZ R6, R13, R6, R35 ;  /* 0x000000060d067223 */ /* 0x000fe20000010023 */
[----:B------:R-:W-:Y:S02]  /*4f30*/  PRMT R13, R118, 0x5410, R101 ;  /* 0x00005410760d7816 */ /* 0x000fe40000000065 */
[----:B------:R-:W-:Y:S01]  /*4f40*/  PRMT R101, R110, 0x5432, R104 ;  /* 0x000054326e657816 */ /* 0x000fe20000000068 */
[----:B------:R-:W-:Y:S02]  /*4f50*/  IMAD.U32 R104, R103, 0x10000, RZ ;  /* 0x0001000067687824 */ /* 0x000fe400078e00ff */
[----:B------:R-:W-:Y:S01]  /*4f60*/  FMUL.FTZ R106, R107, R34 ;  /* 0x000000226b6a7220 */ /* 0x000fe20000410000 */
[----:B------:R-:W-:Y:S02]  /*4f70*/  LOP3.LUT R45, R45, 0xffff0000, RZ, 0xc0, !PT ;  /* 0xffff00002d2d7812 */ /* 0x000fe400078ec0ff */
[----:B------:R-:W-:Y:S01]  /*4f80*/  LOP3.LUT R108, R47, 0xffff0000, RZ, 0xc0, !PT ;  /* 0xffff00002f6c7812 */ /* 0x000fe200078ec0ff */
[-C--:B------:R-:W-:Y:S01]  /*4f90*/  FFMA.FTZ R35, R105, R104.reuse, -R106 ;  /* 0x0000006869237223 */ /* 0x080fe2000001086a */
[----:B------:R-:W-:Y:S01]  /*4fa0*/  LOP3.LUT R103, R103, 0xffff0000, RZ, 0xc0, !PT ;  /* 0xffff000067677812 */ /* 0x000fe200078ec0ff */
[----:B------:R-:W-:Y:S01]  /*4fb0*/  FMUL.FTZ R107, R107, R104 ;  /* 0x000000686b6b7220 */ /* 0x000fe20000410000 */
[----:B------:R-:W-:Y:S01]  /*4fc0*/  LOP3.LUT R106, R15, 0xffff0000, RZ, 0xc0, !PT ;  /* 0xffff00000f6a7812 */ /* 0x000fe200078ec0ff */
[----:B------:R-:W-:Y:S01]  /*4fd0*/  FMUL.FTZ R15, R108, R45 ;  /* 0x0000002d6c0f7220 */ /* 0x000fe20000410000 */
[----:B------:R-:W-:-:S02]  /*4fe0*/  IMAD.U32 R47, R101, 0x10000, RZ ;  /* 0x00010000652f7824 */ /* 0x000fc400078e00ff */
[-C--:B------:R-:W-:Y:S01]  /*4ff0*/  FMUL.FTZ R108, R108, R103.reuse ;  /* 0x000000676c6c7220 */ /* 0x080fe20000410000 */
[----:B------:R-:W-:Y:S01]  /*5000*/  PRMT R5, R117, 0x5410, R5 ;  /* 0x0000541075057816 */ /* 0x000fe20000000005 */
[C---:B------:R-:W-:Y:S01]  /*5010*/  FFMA.FTZ R104, R106.reuse, R103, -R15 ;  /* 0x000000676a687223 */ /* 0x040fe2000001080f */
[----:B------:R-:W-:Y:S02]  /*5020*/  IMAD.U32 R103, R13, 0x10000, RZ ;  /* 0x000100000d677824 */ /* 0x000fe400078e00ff */
[----:B------:R-:W-:Y:S01]  /*5030*/  FFMA.FTZ R15, R106, R45, R108 ;  /* 0x0000002d6a0f7223 */ /* 0x000fe2000001006c */
[----:B------:R-:W-:Y:S01]  /*5040*/  IMAD.U32 R108, R44, 0x10000, RZ ;  /* 0x000100002c6c7824 */ /* 0x000fe200078e00ff */
[----:B------:R-:W-:Y:S01]  /*5050*/  PRMT R4, R109, 0x5432, R4 ;  /* 0x000054326d047816 */ /* 0x000fe20000000004 */
[----:B------:R-:W-:Y:S02]  /*5060*/  IMAD.U32 R106, R12, 0x10000, RZ ;  /* 0x000100000c6a7824 */ /* 0x000fe400078e00ff */
[----:B------:R-:W-:Y:S01]  /*5070*/  FFMA.FTZ R34, R105, R34, R107 ;  /* 0x0000002269227223 */ /* 0x000fe2000001006b */
[C---:B------:R-:W-:Y:S01]  /*5080*/  FMUL.FTZ R45, R108.reuse, R47 ;  /* 0x0000002f6c2d7220 */ /* 0x040fe20000410000 */
[----:B------:R-:W-:Y:S01]  /*5090*/  FMUL.FTZ R108, R108, R103 ;  /* 0x000000676c6c7220 */ /* 0x000fe20000410000 */
[----:B------:R-:W-:-:S02]  /*50a0*/  F2FP.BF16.F32.PACK_AB R35, R104, R35 ;  /* 0x000000236823723e */ /* 0x000fc400000010ff */
[----:B------:R-:W-:Y:S01]  /*50b0*/  FFMA.FTZ R45, R106, R103, -R45 ;  /* 0x000000676a2d7223 */ /* 0x000fe2000001082d */
[----:B------:R-:W-:Y:S01]  /*50c0*/  LOP3.LUT R103, R44, 0xffff0000, RZ, 0xc0, !PT ;  /* 0xffff00002c677812 */ /* 0x000fe200078ec0ff */
[----:B------:R-:W-:Y:S01]  /*50d0*/  FFMA.FTZ R47, R106, R47, R108 ;  /* 0x0000002f6a2f7223 */ /* 0x000fe2000001006c */
[----:B------:R-:W-:Y:S01]  /*50e0*/  LOP3.LUT R44, R101, 0xffff0000, RZ, 0xc0, !PT ;  /* 0xffff0000652c7812 */ /* 0x000fe200078ec0ff */
[----:B------:R-:W-:Y:S01]  /*50f0*/  IMAD.U32 R108, R46, 0x10000, RZ ;  /* 0x000100002e6c7824 */ /* 0x000fe200078e00ff */
[----:B------:R-:W-:Y:S01]  /*5100*/  LOP3.LUT R106, R13, 0xffff0000, RZ, 0xc0, !PT ;  /* 0xffff00000d6a7812 */ /* 0x000fe200078ec0ff */
[----:B------:R-:W-:Y:S01]  /*5110*/  IMAD.U32 R101, R4, 0x10000, RZ ;  /* 0x0001000004657824 */ /* 0x000fe200078e00ff */
[----:B------:R-:W-:Y:S01]  /*5120*/  LOP3.LUT R13, R12, 0xffff0000, RZ, 0xc0, !PT ;  /* 0xffff00000c0d7812 */ /* 0x000fe200078ec0ff */
[C---:B------:R-:W-:Y:S01]  /*5130*/  FMUL.FTZ R12, R103.reuse, R44 ;  /* 0x0000002c670c7220 */ /* 0x040fe20000410000 */
[----:B------:R-:W-:Y:S01]  /*5140*/  LOP3.LUT R46, R46, 0xffff0000, RZ, 0xc0, !PT ;  /* 0xffff00002e2e7812 */ /* 0x000fe200078ec0ff */
[-C--:B------:R-:W-:Y:S01]  /*5150*/  FMUL.FTZ R103, R103, R106.reuse ;  /* 0x0000006a67677220 */ /* 0x080fe20000410000 */
[----:B------:R-:W-:Y:S01]  /*5160*/  F2FP.BF16.F32.PACK_AB R6, R6, R33 ;  /* 0x000000210606723e */ /* 0x000fe200000010ff */
[----:B------:R-:W-:Y:S01]  /*5170*/  FFMA.FTZ R12, R13, R106, -R12 ;  /* 0x0000006a0d0c7223 */ /* 0x000fe2000001080c */
[----:B------:R-:W-:-:S02]  /*5180*/  IMAD.U32 R106, R14, 0x10000, RZ ;  /* 0x000100000e6a7824 */ /* 0x000fc400078e00ff */
[----:B------:R-:W-:Y:S01]  /*5190*/  FFMA.FTZ R44, R13, R44, R103 ;  /* 0x0000002c0d2c7223 */ /* 0x000fe20000010067 */
[C---:B------:R-:W-:Y:S01]  /*51a0*/  IMAD.U32 R13, R5.reuse, 0x10000, RZ ;  /* 0x00010000050d7824 */ /* 0x040fe200078e00ff */
[----:B------:R-:W-:Y:S02]  /*51b0*/  LOP3.LUT R5, R5, 0xffff0000, RZ, 0xc0, !PT ;  /* 0xffff000005057812 */ /* 0x000fe400078ec0ff */
[----:B------:R-:W-:Y:S01]  /*51c0*/  LOP3.LUT R14, R14, 0xffff0000, RZ, 0xc0, !PT ;  /* 0xffff00000e0e7812 */ /* 0x000fe200078ec0ff */
[C---:B------:R-:W-:Y:S01]  /*51d0*/  FMUL.FTZ R103, R108.reuse, R13 ;  /* 0x0000000d6c677220 */ /* 0x040fe20000410000 */
[-C--:B------:R-:W-:Y:S01]  /*51e0*/  FMUL.FTZ R108, R108, R101.reuse ;  /* 0x000000656c6c7220 */ /* 0x080fe20000410000 */
[----:B------:R-:W-:Y:S01]  /*51f0*/  F2FP.BF16.F32.PACK_AB R34, R15, R34 ;  /* 0x000000220f22723e */ /* 0x000fe200000010ff */
[----:B------:R-:W-:Y:S02]  /*5200*/  IMAD.MOV.U32 R15, RZ, RZ, R35 ;  /* 0x000000ffff0f7224 */ /* 0x000fe400078e0023 */
[C---:B------:R-:W-:Y:S01]  /*5210*/  FFMA.FTZ R103, R106.reuse, R101, -R103 ;  /* 0x000000656a677223 */ /* 0x040fe20000010867 */
[----:B------:R-:W-:Y:S01]  /*5220*/  FFMA.FTZ R108, R106, R13, R108 ;  /* 0x0000000d6a6c7223 */ /* 0x000fe2000001006c */
[----:B------:R-:W-:Y:S01]  /*5230*/  LOP3.LUT R13, R4, 0xffff0000, RZ, 0xc0, !PT ;  /* 0xffff0000040d7812 */ /* 0x000fe200078ec0ff */
[----:B------:R-:W-:Y:S01]  /*5240*/  FMUL.FTZ R101, R46, R5 ;  /* 0x000000052e657220 */ /* 0x000fe20000410000 */
[----:B------:R-:W-:Y:S01]  /*5250*/  F2FP.BF16.F32.PACK_AB R12, R12, R45 ;  /* 0x0000002d0c0c723e */ /* 0x000fe200000010ff */
[----:B------:R-:W-:Y:S01]  /*5260*/  IMAD.MOV.U32 R45, RZ, RZ, R6 ;  /* 0x000000ffff2d7224 */ /* 0x000fe200078e0006 */
[----:B------:R-:W-:Y:S01]  /*5270*/  F2FP.BF16.F32.PACK_AB R44, R44, R47 ;  /* 0x0000002f2c2c723e */ /* 0x000fe200000010ff */
[-C--:B------:R-:W-:Y:S01]  /*5280*/  FMUL.FTZ R46, R46, R13.reuse ;  /* 0x0000000d2e2e7220 */ /* 0x080fe20000410000 */
[----:B------:R-:W-:Y:S01]  /*5290*/  FFMA.FTZ R4, R14, R13, -R101 ;  /* 0x0000000d0e047223 */ /* 0x000fe20000010865 */
[----:B------:R-:W-:Y:S01]  /*52a0*/  F2FP.BF16.F32.PACK_AB R13, R7, R32 ;  /* 0x00000020070d723e */ /* 0x000fe200000010ff */
[----:B------:R-:W-:-:S02]  /*52b0*/  IMAD.MOV.U32 R47, RZ, RZ, R34 ;  /* 0x000000ffff2f7224 */ /* 0x000fc400078e0022 */
[----:B------:R-:W-:Y:S01]  /*52c0*/  FFMA.FTZ R5, R14, R5, R46 ;  /* 0x000000050e057223 */ /* 0x000fe2000001002e */
[----:B------:R-:W-:-:S04]  /*52d0*/  F2FP.BF16.F32.PACK_AB R14, R4, R103 ;  /* 0x00000067040e723e */ /* 0x000fc800000010ff */
[----:B------:R-:W-:-:S07]  /*52e0*/  F2FP.BF16.F32.PACK_AB R46, R5, R108 ;  /* 0x0000006c052e723e */ /* 0x000fce00000010ff */
.L_x_688:
[----:B------:R-:W-:Y:S05]  /*52f0*/  BSYNC B2 ;  /* 0x0000000000027941 */ /* 0x000fea0003800000 */
.L_x_687:
[----:B------:R-:W-:Y:S01]  /*5300*/  ISETP.GE.AND P4, PT, R11, R98, PT ;  /* 0x000000620b00720c */ /* 0x000fe20003f86270 */
[----:B------:R-:W-:Y:S01]  /*5310*/  IMAD.MOV.U32 R4, RZ, RZ, R100 ;  /* 0x000000ffff047224 */ /* 0x000fe200078e0064 */
[----:B--2---:R4:W-:Y:S01]  /*5320*/  ST.E.128 desc[UR40][R88.64], R12 ;  /* 0x0000000c58007985 */ /* 0x0049e2000c101d28 */
[----:B------:R-:W-:-:S10]  /*5330*/  IMAD.MOV.U32 R5, RZ, RZ, R99 ;  /* 0x000000ffff057224 */ /* 0x000fd400078e0063 */
[----:B------:R-:W-:-:S05]  /*5340*/  @!P4 IMAD.WIDE R4, R11, 0x2, R4 ;  /* 0x000000020b04c825 */ /* 0x000fca00078e0204 */
[----:B---3--:R4:W-:Y:S02]  /*5350*/  @!P4 ST.E.128 desc[UR40][R4.64], R44 ;  /* 0x0000002c0400c985 */ /* 0x0089e4000c101d28 */
.L_x_686:
[----:B------:R-:W-:Y:S05]  /*5360*/  BSYNC B1 ;  /* 0x0000000000017941 */ /* 0x000fea0003800000 */
.L_x_685:
[----:B------:R-:W-:-:S03]  /*5370*/  UMOV UR4, 0xffffffff ;  /* 0xffffffff00047882 */ /* 0x000fc60000000000 */
[----:B------:R-:W-:Y:S05]  /*5380*/  BRA.DIV UR4, `(.L_x_689) ;  /* 0x0000015204387947 */ /* 0x000fea000b800000 */
[----:B0-----:R-:W0:Y:S04]  /*5390*/  SHFL.IDX PT, R97, R97, 0x1, 0x1c1f ;  /* 0x003c1f0061617f89 */ /* 0x001e2800000e0000 */
[----:B------:R-:W0:Y:S02]  /*53a0*/  SHFL.IDX PT, R96, R96, 0x1, 0x1c1f ;  /* 0x003c1f0060607f89 */ /* 0x000e2400000e0000 */
.L_x_937:
[----:B----4-:R-:W-:-:S05]  /*53b0*/  VIADD R4, R204, 0x40 ;  /* 0x00000040cc047836 */ /* 0x010fca0000000000 */
[----:B------:R-:W-:-:S13]  /*53c0*/  ISETP.GE.OR P4, PT, R4, R94, P1 ;  /* 0x0000005e0400720c */ /* 0x000fda0000f86670 */
[----:B------:R-:W-:Y:S05]  /*53d0*/  @P4 BRA `(.L_x_674) ;  /* 0x0000000c00004947 */ /* 0x000fea0003800000 */
[----:B------:R-:W4:Y:S01]  /*53e0*/  LDL R6, [R1+0x18] ;  /* 0x0000180001067983 */ /* 0x000f220000100800 */
[----:B------:R-:W-:Y:S01]  /*53f0*/  SEL R102, R61, R102, !P0 ;  /* 0x000000663d667207 */ /* 0x000fe20004000000 */
[----:B------:R-:W-:Y:S01]  /*5400*/  VIADD R7, R204, 0x40 ;  /* 0x00000040cc077836 */ /* 0x000fe20000000000 */
[----:B0-----:R-:W-:Y:S01]  /*5410*/  LEA R32, P4, R70, R96, 0x1 ;  /* 0x0000006046207211 */ /* 0x001fe200078808ff */
[----:B------:R-:W-:Y:S01]  /*5420*/  VIADD R4, R204, 0x40 ;  /* 0x00000040cc047836 */ /* 0x000fe20000000000 */
[----:B------:R-:W-:Y:S01]  /*5430*/  SHF.R.S32.HI R5, RZ, 0x1f, R102 ;  /* 0x0000001fff057819 */ /* 0x000fe20000011466 */
[----:B------:R-:W-:Y:S01]  /*5440*/  IMAD.SHL.U32 R7, R7, 0x40, RZ ;  /* 0x0000004007077824 */ /* 0x000fe200078e00ff */
[----:B------:R-:W-:Y:S01]  /*5450*/  BSSY B1, `(.L_x_690) ;  /* 0x000006e000017945 */ /* 0x000fe20003800000 */
[----:B------:R-:W-:Y:S01]  /*5460*/  IMAD.SHL.U32 R4, R4, 0x40, RZ ;  /* 0x0000004004047824 */ /* 0x000fe200078e00ff */
[----:B------:R-:W-:Y:S02]  /*5470*/  LEA.HI R102, R5, R102, RZ, 0x4 ;  /* 0x0000006605667211 */ /* 0x000fe400078f20ff */
[----:B------:R-:W-:-:S02]  /*5480*/  LOP3.LUT R7, R7, 0x1c0, RZ, 0xc0, !PT ;  /* 0x000001c007077812 */ /* 0x000fc400078ec0ff */
[----:B------:R-:W-:Y:S02]  /*5490*/  LEA.HI.SX32 R11, R102, R69, 0x1c ;  /* 0x00000045660b7211 */ /* 0x000fe400078fe2ff */
[----:B------:R-:W-:Y:S02]  /*54a0*/  LOP3.LUT R4, R4, 0x1c0, RZ, 0xc0, !PT ;  /* 0x000001c004047812 */ /* 0x000fe400078ec0ff */
[----:B------:R-:W-:Y:S01]  /*54b0*/  SHF.R.U32.HI R7, RZ, 0x3, R7 ;  /* 0x00000003ff077819 */ /* 0x000fe20000011607 */
[----:B------:R-:W-:Y:S01]  /*54c0*/  IMAD.SHL.U32 R11, R11, 0x8, RZ ;  /* 0x000000080b0b7824 */ /* 0x000fe200078e00ff */
[----:B------:R-:W-:-:S04]  /*54d0*/  LEA.HI.X R33, R70, R97, R72, 0x1, P4 ;  /* 0x0000006146217211 */ /* 0x000fc800020f0c48 */
[----:B------:R-:W-:-:S04]  /*54e0*/  LOP3.LUT R4, R4, 0x38, R11, 0xf8, !PT ;  /* 0x0000003804047812 */ /* 0x000fc800078ef80b */
[----:B------:R-:W-:-:S05]  /*54f0*/  LOP3.LUT R4, R4, R7, RZ, 0x3c, !PT ;  /* 0x0000000704047212 */ /* 0x000fca00078e3cff */
[----:B----4-:R-:W-:Y:S02]  /*5500*/  IMAD.IADD R5, R6, 0x1, R4 ;  /* 0x0000000106057824 */ /* 0x010fe400078e0204 */
[C---:B------:R-:W-:Y:S02]  /*5510*/  IMAD R4, R18.reuse, 0x1800, R74 ;  /* 0x0000180012047824 */ /* 0x040fe400078e024a */
[----:B------:R-:W-:Y:S02]  /*5520*/  IMAD R6, R18, 0x1800, R5 ;  /* 0x0000180012067824 */ /* 0x000fe400078e0205 */
[--C-:B------:R-:W-:Y:S02]  /*5530*/  IMAD R4, R4, 0x2, R19.reuse ;  /* 0x0000000204047824 */ /* 0x100fe400078e0213 */
[----:B------:R-:W-:-:S04]  /*5540*/  IMAD R12, R6, 0x2, R19 ;  /* 0x00000002060c7824 */ /* 0x000fc800078e0213 */
[----:B------:R-:W0:Y:S04]  /*5550*/  LDS.128 R4, [R4+0x1c400] ;  /* 0x01c4000004047984 */ /* 0x000e280000000c00 */
[----:B------:R-:W4:Y:S01]  /*5560*/  LDS.128 R12, [R12+0x1c400] ;  /* 0x01c400000c0c7984 */ /* 0x000f220000000c00 */
[----:B------:R-:W-:Y:S05]  /*5570*/  @P2 BRA `(.L_x_691) ;  /* 0x00000004006c2947 */ /* 0x000fea0003800000 */
[----:B------:R-:W-:Y:S02]  /*5580*/  SHF.R.U32.HI R35, RZ, 0x10, R41 ;  /* 0x00000010ff237819 */ /* 0x000fe40000011629 */
[----:B------:R-:W-:Y:S02]  /*5590*/  SHF.R.U32.HI R34, RZ, 0x10, R37 ;  /* 0x00000010ff227819 */ /* 0x000fe40000011625 */
[----:B------:R-:W-:Y:S01]  /*55a0*/  PRMT R116, R116, 0x5410, R35 ;  /* 0x0000541074747816 */ /* 0x000fe20000000023 */
[----:B----4-:R-:W-:Y:S01]  /*55b0*/  IMAD.U32 R35, R13, 0x10000, RZ ;  /* 0x000100000d237824 */ /* 0x010fe200078e00ff */
[----:B------:R-:W-:Y:S02]  /*55c0*/  PRMT R115, R115, 0x5410, R34 ;  /* 0x0000541073737816 */ /* 0x000fe40000000022 */
[----:B------:R-:W-:Y:S01]  /*55d0*/  SHF.R.U64 R36, R36, 0x10, R37 ;  /* 0x0000001024247819 */ /* 0x000fe20000001225 */
[----:B------:R-:W-:Y:S01]  /*55e0*/  IMAD.U32 R44, R116, 0x10000, RZ ;  /* 0x00010000742c7824 */ /* 0x000fe200078e00ff */
[----:B------:R-:W-:Y:S01]  /*55f0*/  SHF.R.U32.HI R46, RZ, 0x10, R43 ;  /* 0x00000010ff2e7819 */ /* 0x000fe2000001162b */
[----:B------:R-:W-:Y:S01]  /*5600*/  IMAD.U32 R37, R115, 0x10000, RZ ;  /* 0x0001000073257824 */ /* 0x000fe200078e00ff */
[----:B------:R-:W-:Y:S01]  /*5610*/  SHF.R.U64 R41, R40, 0x10, R41 ;  /* 0x0000001028297819 */ /* 0x000fe20000001229 */
[-C--:B------:R-:W-:Y:S01]  /*5620*/  FMUL.FTZ R45, R35, R44.reuse ;  /* 0x0000002c232d7220 */ /* 0x080fe20000410000 */
[----:B------:R-:W-:Y:S01]  /*5630*/  SHF.R.U64 R34, R38, 0x10, R39 ;  /* 0x0000001026227819 */ /* 0x000fe20000001227 */
[----:B0-----:R-:W-:Y:S01]  /*5640*/  IMAD.U32 R38, R5, 0x10000, RZ ;  /* 0x0001000005267824 */ /* 0x001fe200078e00ff */
[----:B------:R-:W-:Y:S01]  /*5650*/  LOP3.LUT R40, R13, 0xffff0000, RZ, 0xc0, !PT ;  /* 0xffff00000d287812 */ /* 0x000fe200078ec0ff */
[-C--:B------:R-:W-:Y:S01]  /*5660*/  FMUL.FTZ R47, R35, R37.reuse ;  /* 0x00000025232f7220 */ /* 0x080fe20000410000 */
[----:B------:R-:W-:Y:S01]  /*5670*/  LOP3.LUT R116, R116, 0xffff0000, RZ, 0xc0, !PT ;  /* 0xffff000074747812 */ /* 0x000fe200078ec0ff */
[C---:B------:R-:W-:Y:S01]  /*5680*/  FFMA.FTZ R37, R38.reuse, R37, -R45 ;  /* 0x0000002526257223 */ /* 0x040fe2000001082d */
[----:B------:R-:W-:Y:S01]  /*5690*/  LOP3.LUT R115, R115, 0xffff0000, RZ, 0xc0, !PT ;  /* 0xffff000073737812 */ /* 0x000fe200078ec0ff */
[----:B------:R-:W-:Y:S01]  /*56a0*/  FFMA.FTZ R38, R38, R44, R47 ;  /* 0x0000002c26267223 */ /* 0x000fe2000001002f */
[----:B------:R-:W-:Y:S01]  /*56b0*/  SHF.R.U32.HI R39, RZ, 0x10, R39 ;  /* 0x00000010ff277819 */ /* 0x000fe20000011627 */
[----:B------:R-:W-:Y:S01]  /*56c0*/  IMAD.U32 R44, R15, 0x10000, RZ ;  /* 0x000100000f2c7824 */ /* 0x000fe200078e00ff */
[----:B------:R-:W-:-:S02]  /*56d0*/  PRMT R113, R113, 0x5410, R46 ;  /* 0x0000541071717816 */ /* 0x000fc4000000002e */
[----:B------:R-:W-:Y:S01]  /*56e0*/  SHF.R.U64 R35, R42, 0x10, R43 ;  /* 0x000000102a237819 */ /* 0x000fe2000000122b */
[CC--:B------:R-:W-:Y:S01]  /*56f0*/  FMUL.FTZ R42, R40.reuse, R116.reuse ;  /* 0x00000074282a7220 */ /* 0x0c0fe20000410000 */
[----:B------:R-:W-:Y:S01]  /*5700*/  LOP3.LUT R13, R5, 0xffff0000, RZ, 0xc0, !PT ;  /* 0xffff0000050d7812 */ /* 0x000fe200078ec0ff */
[-C--:B------:R-:W-:Y:S01]  /*5710*/  FMUL.FTZ R43, R40, R115.reuse ;  /* 0x00000073282b7220 */ /* 0x080fe20000410000 */
[----:B------:R-:W-:Y:S01]  /*5720*/  PRMT R110, R110, 0x5410, R39 ;  /* 0x000054106e6e7816 */ /* 0x000fe20000000027 */
[C---:B------:R-:W-:Y:S01]  /*5730*/  IMAD.U32 R46, R113.reuse, 0x10000, RZ ;  /* 0x00010000712e7824 */ /* 0x040fe200078e00ff */
[----:B------:R-:W-:Y:S01]  /*5740*/  LOP3.LUT R113, R113, 0xffff0000, RZ, 0xc0, !PT ;  /* 0xffff000071717812 */ /* 0x000fe200078ec0ff */
[C---:B------:R-:W-:Y:S01]  /*5750*/  FFMA.FTZ R40, R13.reuse, R115, -R42 ;  /* 0x000000730d287223 */ /* 0x040fe2000001082a */
[----:B------:R-:W-:Y:S01]  /*5760*/  FFMA.FTZ R13, R13, R116, R43 ;  /* 0x000000740d0d7223 */ /* 0x000fe2000001002b */
[C---:B------:R-:W-:Y:S01]  /*5770*/  IMAD.U32 R39, R12.reuse, 0x10000, RZ ;  /* 0x000100000c277824 */ /* 0x040fe200078e00ff */
[----:B------:R-:W-:Y:S01]  /*5780*/  LOP3.LUT R42, R12, 0xffff0000, RZ, 0xc0, !PT ;  /* 0xffff00000c2a7812 */ /* 0x000fe200078ec0ff */
[----:B------:R-:W-:-:S02]  /*5790*/  IMAD.U32 R45, R110, 0x10000, RZ ;  /* 0x000100006e2d7824 */ /* 0x000fc400078e00ff */
[-C--:B------:R-:W-:Y:S01]  /*57a0*/  FMUL.FTZ R12, R44, R46.reuse ;  /* 0x0000002e2c0c7220 */ /* 0x080fe20000410000 */
[C---:B------:R-:W-:Y:S01]  /*57b0*/  IMAD.U32 R43, R7.reuse, 0x10000, RZ ;  /* 0x00010000072b7824 */ /* 0x040fe200078e00ff */
[----:B------:R-:W-:Y:S01]  /*57c0*/  LOP3.LUT R110, R110, 0xffff0000, RZ, 0xc0, !PT ;  /* 0xffff00006e6e7812 */ /* 0x000fe200078ec0ff */
[-C--:B------:R-:W-:Y:S01]  /*57d0*/  FMUL.FTZ R47, R44, R45.reuse ;  /* 0x0000002d2c2f7220 */ /* 0x080fe20000410000 */
[----:B------:R-:W-:Y:S01]  /*57e0*/  LOP3.LUT R44, R7, 0xffff0000, RZ, 0xc0, !PT ;  /* 0xffff0000072c7812 */ /* 0x000fe200078ec0ff */
[----:B------:R-:W-:Y:S01]  /*57f0*/  FFMA.FTZ R12, R43, R45, -R12 ;  /* 0x0000002d2b0c7223 */ /* 0x000fe2000001080c */
[----:B------:R-:W-:Y:S01]  /*5800*/  LOP3.LUT R45, R15, 0xffff0000, RZ, 0xc0, !PT ;  /* 0xffff00000f2d7812 */ /* 0x000fe200078ec0ff */
[----:B------:R-:W-:Y:S01]  /*5810*/  FFMA.FTZ R43, R43, R46, R47 ;  /* 0x0000002e2b2b7223 */ /* 0x000fe2000001002f */
[----:B------:R-:W-:Y:S01]  /*5820*/  PRMT R114, R114, 0x5410, R41 ;  /* 0x0000541072727816 */ /* 0x000fe20000000029 */
[----:B------:R-:W-:Y:S01]  /*5830*/  IMAD.U32 R5, R4, 0x10000, RZ ;  /* 0x0001000004057824 */ /* 0x000fe200078e00ff */
[----:B------:R-:W-:Y:S01]  /*5840*/  PRMT R111, R111, 0x5410, R36 ;  /* 0x000054106f6f7816 */ /* 0x000fe20000000024 */
[C---:B------:R-:W-:Y:S01]  /*5850*/  FMUL.FTZ R46, R45.reuse, R110 ;  /* 0x0000006e2d2e7220 */ /* 0x040fe20000410000 */
[----:B------:R-:W-:Y:S01]  /*5860*/  FMUL.FTZ R47, R45, R113 ;  /* 0x000000712d2f7220 */ /* 0x000fe20000410000 */
[----:B------:R-:W-:Y:S01]  /*5870*/  LOP3.LUT R45, R114, 0xffff0000, RZ, 0xc0, !PT ;  /* 0xffff0000722d7812 */ /* 0x000fe200078ec0ff */
[----:B------:R-:W-:-:S02]  /*5880*/  IMAD.U32 R15, R14, 0x10000, RZ ;  /* 0x000100000e0f7824 */ /* 0x000fc400078e00ff */
[C---:B------:R-:W-:Y:S01]  /*5890*/  FFMA.FTZ R36, R44.reuse, R113, R46 ;  /* 0x000000712c247223 */ /* 0x040fe2000001002e */
[----:B------:R-:W-:Y:S01]  /*58a0*/  FFMA.FTZ R41, R44, R110, -R47 ;  /* 0x0000006e2c297223 */ /* 0x000fe2000001082f */
[----:B------:R-:W-:Y:S01]  /*58b0*/  IMAD.U32 R46, R114, 0x10000, RZ ;  /* 0x00010000722e7824 */ /* 0x000fe200078e00ff */
[----:B------:R-:W-:Y:S01]  /*58c0*/  PRMT R109, R109, 0x5410, R34 ;  /* 0x000054106d6d7816 */ /* 0x000fe20000000022 */
[C---:B------:R-:W-:Y:S01]  /*58d0*/  IMAD.U32 R44, R111.reuse, 0x10000, RZ ;  /* 0x000100006f2c7824 */ /* 0x040fe200078e00ff */
[----:B------:R-:W-:Y:S01]  /*58e0*/  LOP3.LUT R111, R111, 0xffff0000, RZ, 0xc0, !PT ;  /* 0xffff00006f6f7812 */ /* 0x000fe200078ec0ff */
[C---:B------:R-:W-:Y:S01]  /*58f0*/  FMUL.FTZ R34, R39.reuse, R46 ;  /* 0x0000002e27227220 */ /* 0x040fe20000410000 */
[----:B------:R-:W-:Y:S01]  /*5900*/  LOP3.LUT R4, R4, 0xffff0000, RZ, 0xc0, !PT ;  /* 0xffff000004047812 */ /* 0x000fe200078ec0ff */
[-C--:B------:R-:W-:Y:S01]  /*5910*/  FMUL.FTZ R39, R39, R44.reuse ;  /* 0x0000002c27277220 */ /* 0x080fe20000410000 */
[----:B------:R-:W-:Y:S01]  /*5920*/  PRMT R112, R112, 0x5410, R35 ;  /* 0x0000541070707816 */ /* 0x000fe20000000023 */
[C---:B------:R-:W-:Y:S01]  /*5930*/  FMUL.FTZ R35, R42.reuse, R45 ;  /* 0x0000002d2a237220 */ /* 0x040fe20000410000 */
[C---:B------:R-:W-:Y:S01]  /*5940*/  FFMA.FTZ R34, R5.reuse, R44, -R34 ;  /* 0x0000002c05227223 */ /* 0x040fe20000010822 */
[----:B------:R-:W-:Y:S01]  /*5950*/  FFMA.FTZ R5, R5, R46, R39 ;  /* 0x0000002e05057223 */ /* 0x000fe20000010027 */
[-C--:B------:R-:W-:Y:S01]  /*5960*/  FMUL.FTZ R39, R42, R111.reuse ;  /* 0x0000006f2a277220 */ /* 0x080fe20000410000 */
[----:B------:R-:W-:Y:S01]  /*5970*/  FFMA.FTZ R111, R4, R111, -R35 ;  /* 0x0000006f046f7223 */ /* 0x000fe20000010823 */
[----:B------:R-:W-:Y:S01]  /*5980*/  LOP3.LUT R14, R14, 0xffff0000, RZ, 0xc0, !PT ;  /* 0xffff00000e0e7812 */ /* 0x000fe200078ec0ff */
[C---:B------:R-:W-:Y:S01]  /*5990*/  IMAD.U32 R42, R109.reuse, 0x10000, RZ ;  /* 0x000100006d2a7824 */ /* 0x040fe200078e00ff */
[C---:B------:R-:W-:Y:S01]  /*59a0*/  LOP3.LUT R35, R112.reuse, 0xffff0000, RZ, 0xc0, !PT ;  /* 0xffff000070237812 */ /* 0x040fe200078ec0ff */
[----:B------:R-:W-:Y:S01]  /*59b0*/  IMAD.U32 R44, R112, 0x10000, RZ ;  /* 0x00010000702c7824 */ /* 0x000fe200078e00ff */
[----:B------:R-:W-:Y:S01]  /*59c0*/  LOP3.LUT R109, R109, 0xffff0000, RZ, 0xc0, !PT ;  /* 0xffff00006d6d7812 */ /* 0x000fe200078ec0ff */
[----:B------:R-:W-:-:S02]  /*59d0*/  IMAD.U32 R7, R6, 0x10000, RZ ;  /* 0x0001000006077824 */ /* 0x000fc400078e00ff */
[----:B------:R-:W-:Y:S01]  /*59e0*/  FFMA.FTZ R4, R4, R45, R39 ;  /* 0x0000002d04047223 */ /* 0x000fe20000010027 */
[----:B------:R-:W-:Y:S01]  /*59f0*/  LOP3.LUT R6, R6, 0xffff0000, RZ, 0xc0, !PT ;  /* 0xffff000006067812 */ /* 0x000fe200078ec0ff */
[C---:B------:R-:W-:Y:S01]  /*5a00*/  FMUL.FTZ R46, R15.reuse, R44 ;  /* 0x0000002c0f2e7220 */ /* 0x040fe20000410000 */
[C---:B------:R-:W-:Y:S01]  /*5a10*/  FMUL.FTZ R39, R14.reuse, R35 ;  /* 0x000000230e277220 */ /* 0x040fe20000410000 */
[-C--:B------:R-:W-:Y:S01]  /*5a20*/  FMUL.FTZ R15, R15, R42.reuse ;  /* 0x0000002a0f0f7220 */ /* 0x080fe20000410000 */
[----:B------:R-:W-:Y:S01]  /*5a30*/  FMUL.FTZ R14, R14, R109 ;  /* 0x0000006d0e0e7220 */ /* 0x000fe20000410000 */
[----:B------:R-:W-:Y:S01]  /*5a40*/  F2FP.BF16.F32.PACK_AB R43, R36, R43 ;  /* 0x0000002b242b723e */ /* 0x000fe200000010ff */
[C---:B------:R-:W-:Y:S01]  /*5a50*/  FFMA.FTZ R46, R7.reuse, R42, -R46 ;  /* 0x0000002a072e7223 */ /* 0x040fe2000001082e */
[----:B------:R-:W-:Y:S01]  /*5a60*/  FFMA.FTZ R15, R7, R44, R15 ;  /* 0x0000002c070f7223 */ /* 0x000fe2000001000f */
[C---:B------:R-:W-:Y:S01]  /*5a70*/  FFMA.FTZ R14, R6.reuse, R35, R14 ;  /* 0x00000023060e7223 */ /* 0x040fe2000001000e */
[----:B------:R-:W-:Y:S01]  /*5a80*/  FFMA.FTZ R39, R6, R109, -R39 ;  /* 0x0000006d06277223 */ /* 0x000fe20000010827 */
[----:B------:R-:W-:-:S02]  /*5a90*/  F2FP.BF16.F32.PACK_AB R37, R40, R37 ;  /* 0x000000252825723e */ /* 0x000fc400000010ff */
[----:B------:R-:W-:Y:S02]  /*5aa0*/  F2FP.BF16.F32.PACK_AB R36, R111, R34 ;  /* 0x000000226f24723e */ /* 0x000fe400000010ff */
[----:B------:R-:W-:Y:S02]  /*5ab0*/  F2FP.BF16.F32.PACK_AB R7, R41, R12 ;  /* 0x0000000c2907723e */ /* 0x000fe400000010ff */
[----:B------:R-:W-:Y:S01]  /*5ac0*/  F2FP.BF16.F32.PACK_AB R12, R4, R5 ;  /* 0x00000005040c723e */ /* 0x000fe200000010ff */
[----:B------:R-:W-:Y:S01]  /*5ad0*/  IMAD.MOV.U32 R4, RZ, RZ, R36 ;  /* 0x000000ffff047224 */ /* 0x000fe200078e0024 */
[----:B------:R-:W-:Y:S01]  /*5ae0*/  F2FP.BF16.F32.PACK_AB R14, R14, R15 ;  /* 0x0000000f0e0e723e */ /* 0x000fe200000010ff */
[----:B------:R-:W-:Y:S01]  /*5af0*/  IMAD.MOV.U32 R5, RZ, RZ, R37 ;  /* 0x000000ffff057224 */ /* 0x000fe200078e0025 */
[----:B------:R-:W-:Y:S01]  /*5b00*/  F2FP.BF16.F32.PACK_AB R13, R13, R38 ;  /* 0x000000260d0d723e */ /* 0x000fe200000010ff */
[----:B------:R-:W-:Y:S01]  /*5b10*/  IMAD.MOV.U32 R15, RZ, RZ, R43 ;  /* 0x000000ffff0f7224 */ /* 0x000fe200078e002b */
[----:B------:R-:W-:-:S07]  /*5b20*/  F2FP.BF16.F32.PACK_AB R6, R39, R46 ;  /* 0x0000002e2706723e */ /* 0x000fce00000010ff */
.L_x_691:
[----:B------:R-:W-:Y:S05]  /*5b30*/  BSYNC B1 ;  /* 0x0000000000017941 */ /* 0x000fea0003800000 */
.L_x_690:
[----:B------:R-:W-:Y:S01]  /*5b40*/  ISETP.GE.AND P2, PT, R11, R98, PT ;  /* 0x000000620b00720c */ /* 0x000fe20003f46270 */
[----:B0-----:R0:W-:Y:S02]  /*5b50*/  ST.E.128 desc[UR40][R32.64], R4 ;  /* 0x0000000420007985 */ /* 0x0011e4000c101d28 */
[----:B0-----:R-:W-:Y:S02]  /*5b60*/  IMAD.MOV.U32 R4, RZ, RZ, R96 ;  /* 0x000000ffff047224 */ /* 0x001fe400078e0060 */
[----:B------:R-:W-:-:S08]  /*5b70*/  IMAD.MOV.U32 R5, RZ, RZ, R97 ;  /* 0x000000ffff057224 */ /* 0x000fd000078e0061 */
[----:B------:R-:W-:Y:S05]  /*5b80*/  @P2 BRA `(.L_x_674) ;  /* 0x0000000400142947 */ /* 0x000fea0003800000 */
[----:B------:R-:W-:-:S05]  /*5b90*/  IMAD.WIDE R4, R11, 0x2, R4 ;  /* 0x000000020b047825 */ /* 0x000fca00078e0204 */
[----:B----4-:R0:W-:Y:S01]  /*5ba0*/  ST.E.128 desc[UR40][R4.64], R12 ;  /* 0x0000000c04007985 */ /* 0x0101e2000c101d28 */
[----:B------:R-:W-:Y:S05]  /*5bb0*/  BRA `(.L_x_674) ;  /* 0x0000000400087947 */ /* 0x000fea0003800000 */
.L_x_655:
[----:B------:R-:W-:-:S13]  /*5bc0*/  ISETP.NE.AND P3, PT, R210, 0x3, PT ;  /* 0x00000003d200780c */ /* 0x000fda0003f65270 */
[----:B------:R-:W-:Y:S05]  /*5bd0*/  @!P3 BRA `(.L_x_692) ;  /* 0x000000000004b947 */ /* 0x000fea0003800000 */
[----:B------:R-:W-:Y:S01]  /*5be0*/  BPT.TRAP 0x1 ;  /* 0x000000040000795c */ /* 0x000fe20000300000 */
.L_x_692:
[----:B------:R-:W-:Y:S01]  /*5bf0*/  IMAD R87, R18, 0x8, R19 ;  /* 0x0000000812577824 */ /* 0x000fe200078e0213 */
[----:B------:R-:W-:Y:S01]  /*5c00*/  SHF.L.U32 R95, R208, 0x1f, RZ ;  /* 0x0000001fd05f7819 */ /* 0x000fe200000006ff */
[----:B------:R-:W-:Y:S01]  /*5c10*/  BSSY B1, `(.L_x_693) ;  /* 0x0000004000017945 */ /* 0x000fe20003800000 */
[----:B------:R-:W-:Y:S02]  /*5c20*/  SHF.R.S32.HI R92, RZ, 0x1f, R91 ;  /* 0x0000001fff5c7819 */ /* 0x000fe4000001145b */
[----:B------:R-:W1:Y:S02]  /*5c30*/  SYNCS.PHASECHK.TRANS64.TRYWAIT P2, [R87+URZ+0x22890], R95 ;  /* 0x0228905f570075a7 */ /* 0x000e64000804017f */
[----:B-1----:R-:W-:Y:S05]  /*5c40*/  @!P2 BRA `(.L_x_694) ;  /* 0x000001480054a947 */ /* 0x002fea0003800000 */
.L_x_938:
[----:B------:R-:W-:Y:S05]  /*5c50*/  BSYNC B1 ;  /* 0x0000000000017941 */ /* 0x000fea0003800000 */
.L_x_693:
[----:B------:R-:W-:Y:S01]  /*5c60*/  ULDC.64 UR4, c[0x0][0x300] ;  /* 0x0000c00000047ab9 */ /* 0x000fe20000000a00 */
[----:B-----5:R-:W-:Y:S01]  /*5c70*/  SHF.R.S32.HI R93, RZ, 0x1f, R90 ;  /* 0x0000001fff5d7819 */ /* 0x020fe2000001145a */
[----:B------:R-:W-:Y:S01]  /*5c80*/  IMAD R6, R92, UR4, RZ ;  /* 0x000000045c067c24 */ /* 0x000fe2000f8e02ff */
[----:B------:R-:W-:Y:S01]  /*5c90*/  ULDC.64 UR6, c[0x0][0x2e8] ;  /* 0x0000ba0000067ab9 */ /* 0x000fe20000000a00 */
[----:B0-----:R-:W-:-:S04]  /*5ca0*/  IMAD.WIDE.U32 R4, R91, UR4, RZ ;  /* 0x000000045b047c25 */ /* 0x001fc8000f8e00ff */
[----:B------:R-:W-:Y:S01]  /*5cb0*/  IMAD R7, R91, UR5, R6 ;  /* 0x000000055b077c24 */ /* 0x000fe2000f8e0206 */
[----:B------:R-:W-:Y:S01]  /*5cc0*/  ULDC.64 UR4, c[0x0][0x310] ;  /* 0x0000c40000047ab9 */ /* 0x000fe20000000a00 */
[----:B------:R-:W-:Y:S02]  /*5cd0*/  IMAD R94, R27, -0x60, R24 ;  /* 0xffffffa01b5e7824 */ /* 0x000fe400078e0218 */
[----:B------:R-:W-:Y:S02]  /*5ce0*/  IMAD R11, R93, UR4, RZ ;  /* 0x000000045d0b7c24 */ /* 0x000fe4000f8e02ff */
[----:B------:R-:W-:Y:S01]  /*5cf0*/  IMAD.IADD R5, R5, 0x1, R7 ;  /* 0x0000000105057824 */ /* 0x000fe200078e0207 */
[----:B------:R-:W-:Y:S01]  /*5d00*/  VIMNMX R94, R94, 0x60, PT ;  /* 0x000000605e5e7848 */ /* 0x000fe20003fe0100 */
[C---:B------:R-:W-:Y:S02]  /*5d10*/  IMAD R11, R90.reuse, UR5, R11 ;  /* 0x000000055a0b7c24 */ /* 0x040fe4000f8e020b */
[----:B------:R-:W-:Y:S01]  /*5d20*/  IMAD.WIDE.U32 R4, R90, UR4, R4 ;  /* 0x000000045a047c25 */ /* 0x000fe2000f8e0004 */
[----:B------:R-:W-:-:S03]  /*5d30*/  ULDC.64 UR4, c[0x0][0x308] ;  /* 0x0000c20000047ab9 */ /* 0x000fc60000000a00 */
[----:B------:R-:W-:Y:S02]  /*5d40*/  IMAD.IADD R5, R5, 0x1, R11 ;  /* 0x0000000105057824 */ /* 0x000fe400078e020b */
[----:B------:R-:W-:Y:S02]  /*5d50*/  IMAD.IADD R34, R94, 0x1, -R204 ;  /* 0x000000015e227824 */ /* 0x000fe400078e0acc */
[----:B------:R-:W-:Y:S01]  /*5d60*/  IMAD.WIDE.U32 R4, R205, UR4, R4 ;  /* 0x00000004cd047c25 */ /* 0x000fe2000f8e0004 */
[----:B------:R-:W-:-:S03]  /*5d70*/  UMOV UR4, 0xffffffff ;  /* 0xffffffff00047882 */ /* 0x000fc60000000000 */
[----:B------:R-:W-:Y:S01]  /*5d80*/  IMAD R33, R205, UR5, R5 ;  /* 0x00000005cd217c24 */ /* 0x000fe2000f8e0205 */
[----:B------:R-:W-:-:S04]  /*5d90*/  LEA R32, P2, R4, UR6, 0x1 ;  /* 0x0000000604207c11 */ /* 0x000fc8000f8408ff */
[----:B------:R-:W-:Y:S02]  /*5da0*/  LEA.HI.X R33, R4, UR7, R33, 0x1, P2 ;  /* 0x0000000704217c11 */ /* 0x000fe400090f0c21 */
[----:B------:R-:W-:Y:S01]  /*5db0*/  ISETP.GE.AND P2, PT, R34, 0x1, PT ;  /* 0x000000012200780c */ /* 0x000fe20003f46270 */
[----:B------:R-:W-:-:S12]  /*5dc0*/  BRA.DIV UR4, `(.L_x_695) ;  /* 0x0000014a04087947 */ /* 0x000fd8000b800000 */
[----:B------:R0:W2:Y:S04]  /*5dd0*/  SHFL.IDX PT, R5, R33, RZ, 0x1c1f ;  /* 0x001c1fff21057589 */ /* 0x0000a800000e0000 */
[----:B------:R0:W3:Y:S02]  /*5de0*/  SHFL.IDX PT, R7, R32, RZ, 0x1c1f ;  /* 0x001c1fff20077589 */ /* 0x0000e400000e0000 */
.L_x_942:
[----:B------:R-:W-:Y:S04]  /*5df0*/  BSSY B1, `(.L_x_696) ;  /* 0x000000d000017945 */ /* 0x000fe80003800000 */
[----:B------:R-:W-:Y:S05]  /*5e00*/  @!P2 BRA `(.L_x_697) ;  /* 0x00000000002ca947 */ /* 0x000fea0003800000 */
[----:B------:R-:W-:Y:S02]  /*5e10*/  ULDC UR4, c[0x0][0x2f4] ;  /* 0x0000bd0000047ab9 */ /* 0x000fe40000000800 */
[----:B------:R-:W-:-:S13]  /*5e20*/  ISETP.GE.AND P2, PT, R16, UR4, PT ;  /* 0x0000000410007c0c */ /* 0x000fda000bf46270 */
[----:B---3--:R-:W-:-:S04]  /*5e30*/  @!P2 LEA R14, P4, R16, R7, 0x1 ;  /* 0x00000007100ea211 */ /* 0x008fc800078808ff */
[----:B--2---:R-:W-:Y:S02]  /*5e40*/  @!P2 LEA.HI.X R15, R16, R5, R17, 0x1, P4 ;  /* 0x00000005100fa211 */ /* 0x004fe400020f0c11 */
[----:B------:R-:W-:-:S13]  /*5e50*/  ISETP.GE.AND P4, PT, R2, UR4, PT ;  /* 0x0000000402007c0c */ /* 0x000fda000bf86270 */
[----:B------:R-:W-:-:S04]  /*5e60*/  @!P4 LEA R12, P5, R2, R7, 0x1 ;  /* 0x00000007020cc211 */ /* 0x000fc800078a08ff */
[----:B------:R-:W-:Y:S02]  /*5e70*/  @!P4 LEA.HI.X R13, R2, R5, R206, 0x1, P5 ;  /* 0x00000005020dc211 */ /* 0x000fe400028f0cce */
[----:B------:R-:W2:Y:S04]  /*5e80*/  @!P2 LDS.128 R4, [R98] ;  /* 0x000000006204a984 */ /* 0x000ea80000000c00 */
[----:B--2---:R-:W-:Y:S04]  /*5e90*/  @!P2 ST.E.128 desc[UR40][R14.64], R4 ;  /* 0x000000040e00a985 */ /* 0x004fe8000c101d28 */
[----:B------:R-:W2:Y:S04]  /*5ea0*/  @!P4 LDS.128 R4, [R89] ;  /* 0x000000005904c984 */ /* 0x000ea80000000c00 */
[----:B--2---:R4:W-:Y:S02]  /*5eb0*/  @!P4 ST.E.128 desc[UR40][R12.64], R4 ;  /* 0x000000040c00c985 */ /* 0x0049e4000c101d28 */
.L_x_697:
[----:B------:R-:W-:Y:S05]  /*5ec0*/  BSYNC B1 ;  /* 0x0000000000017941 */ /* 0x000fea0003800000 */
.L_x_696:
[----:B------:R-:W-:-:S03]  /*5ed0*/  UMOV UR4, 0xffffffff ;  /* 0xffffffff00047882 */ /* 0x000fc60000000000 */
[----:B------:R-:W-:Y:S05]  /*5ee0*/  BRA.DIV UR4, `(.L_x_698) ;  /* 0x0000014a040c7947 */ /* 0x000fea000b800000 */
[----:B--2-4-:R2:W4:Y:S04]  /*5ef0*/  SHFL.IDX PT, R5, R33, 0x1, 0x1c1f ;  /* 0x003c1f0021057f89 */ /* 0x01452800000e0000 */
[----:B---3--:R2:W3:Y:S02]  /*5f00*/  SHFL.IDX PT, R7, R32, 0x1, 0x1c1f ;  /* 0x003c1f0020077f89 */ /* 0x0084e400000e0000 */
.L_x_946:
[----:B------:R-:W-:-:S13]  /*5f10*/  ISETP.GE.AND P2, PT, R34, 0x41, PT ;  /* 0x000000412200780c */ /* 0x000fda0003f46270 */
[----:B------:R-:W-:Y:S05]  /*5f20*/  @!P2 BRA `(.L_x_674) ;  /* 0x00000000002ca947 */ /* 0x000fea0003800000 */
[----:B------:R-:W-:Y:S02]  /*5f30*/  ULDC UR4, c[0x0][0x2f4] ;  /* 0x0000bd0000047ab9 */ /* 0x000fe40000000800 */
[----:B------:R-:W-:-:S13]  /*5f40*/  ISETP.GE.AND P2, PT, R16, UR4, PT ;  /* 0x0000000410007c0c */ /* 0x000fda000bf46270 */
[----:B---3--:R-:W-:-:S04]  /*5f50*/  @!P2 LEA R14, P4, R16, R7, 0x1 ;  /* 0x00000007100ea211 */ /* 0x008fc800078808ff */
[----:B----4-:R-:W-:Y:S02]  /*5f60*/  @!P2 LEA.HI.X R15, R16, R5, R17, 0x1, P4 ;  /* 0x00000005100fa211 */ /* 0x010fe400020f0c11 */
[----:B------:R-:W-:-:S13]  /*5f70*/  ISETP.GE.AND P4, PT, R2, UR4, PT ;  /* 0x0000000402007c0c */ /* 0x000fda000bf86270 */
[----:B------:R-:W-:-:S04]  /*5f80*/  @!P4 LEA R12, P5, R2, R7, 0x1 ;  /* 0x00000007020cc211 */ /* 0x000fc800078a08ff */
[----:B------:R-:W-:Y:S02]  /*5f90*/  @!P4 LEA.HI.X R13, R2, R5, R206, 0x1, P5 ;  /* 0x00000005020dc211 */ /* 0x000fe400028f0cce */
[----:B------:R-:W3:Y:S04]  /*5fa0*/  @!P2 LDS.128 R4, [R98+0x2000] ;  /* 0x002000006204a984 */ /* 0x000ee80000000c00 */
[----:B---3--:R-:W-:Y:S04]  /*5fb0*/  @!P2 ST.E.128 desc[UR40][R14.64], R4 ;  /* 0x000000040e00a985 */ /* 0x008fe8000c101d28 */
[----:B------:R-:W3:Y:S04]  /*5fc0*/  @!P4 LDS.128 R4, [R89+0x2000] ;  /* 0x002000005904c984 */ /* 0x000ee80000000c00 */
[----:B---3--:R3:W-:Y:S02]  /*5fd0*/  @!P4 ST.E.128 desc[UR40][R12.64], R4 ;  /* 0x000000040c00c985 */ /* 0x0087e4000c101d28 */
.L_x_674:
[----:B------:R-:W-:Y:S05]  /*5fe0*/  BSYNC B0 ;  /* 0x0000000000007941 */ /* 0x000fea0003800000 */
.L_x_654:
[----:B0--34-:R-:W0:Y:S01]  /*5ff0*/  S2R R4, SR_TID.X ;  /* 0x0000000000047919 */ /* 0x019e220000002100 */
[----:B------:R-:W-:Y:S01]  /*6000*/  @!PT LDS RZ, [RZ] ;  /* 0x00000000fffff984 */ /* 0x000fe20000000800 */
[----:B------:R-:W-:Y:S01]  /*6010*/  @!PT LDS RZ, [RZ] ;  /* 0x00000000fffff984 */ /* 0x000fe20000000800 */
[----:B------:R-:W-:Y:S01]  /*6020*/  @!PT LDS RZ, [RZ] ;  /* 0x00000000fffff984 */ /* 0x000fe20000000800 */
[----:B------:R-:W-:Y:S01]  /*6030*/  @!PT LDS RZ, [RZ] ;  /* 0x00000000fffff984 */ /* 0x000fe20000000800 */
[----:B------:R3:W-:Y:S06]  /*6040*/  MEMBAR.ALL.CTA ;  /* 0x0000000000007992 */ /* 0x0007ec0000008000 */
[----:B---3--:R-:W3:Y:S01]  /*6050*/  FENCE.VIEW.ASYNC.S ;  /* 0x00000000000073c6 */ /* 0x008ee20000000000 */
[----:B------:R-:W-:Y:S05]  /*6060*/  WARPSYNC.ALL ;  /* 0x0000000000007948 */ /* 0x000fea0003800000 */
[----:B------:R-:W-:Y:S01]  /*6070*/  BSSY B0, `(.L_x_699) ;  /* 0x0000009000007945 */ /* 0x000fe20003800000 */
[----:B0-----:R-:W-:Y:S01]  /*6080*/  LOP3.LUT R4, R4, 0x7f, RZ, 0xc0, !PT ;  /* 0x0000007f04047812 */ /* 0x001fe200078ec0ff */
[----:B---3--:R0:W-:Y:S03]  /*6090*/  BAR.SYNC.DEFER_BLOCKING R60, 0x80 ;  /* 0x0002003c0000751d */ /* 0x0081e60000010000 */
[----:B------:R-:W-:-:S13]  /*60a0*/  ISETP.NE.AND P2, PT, R4, RZ, PT ;  /* 0x000000ff0400720c */ /* 0x000fda0003f45270 */
[----:B------:R-:W-:-:S05]  /*60b0*/  @!P2 VIADD R4, R87, 0x228a0 ;  /* 0x000228a05704a836 */ /* 0x000fca0000000000 */
[----:B------:R-:W-:-:S04]  /*60c0*/  @!P2 PRMT R4, RZ, 0x654, R4 ;  /* 0x00000654ff04a816 */ /* 0x000fc80000000004 */
[----:B------:R0:W-:Y:S01]  /*60d0*/  @!P2 SYNCS.ARRIVE.TRANS64.RED.A1T0 RZ, [R4+URZ], RZ ;  /* 0x000000ff04ffa9a7 */ /* 0x0001e2000810043f */
[----:B------:R-:W-:Y:S05]  /*60e0*/  @!P3 BRA `(.L_x_700) ;  /* 0x000000000004b947 */ /* 0x000fea0003800000 */
[----:B------:R-:W-:Y:S01]  /*60f0*/  BPT.TRAP 0x1 ;  /* 0x000000040000795c */ /* 0x000fe20000300000 */
.L_x_700:
[----:B------:R-:W-:Y:S05]  /*6100*/  BSYNC B0 ;  /* 0x0000000000007941 */ /* 0x000fea0003800000 */
.L_x_699:
[----:B------:R-:W3:Y:S01]  /*6110*/  SYNCS.PHASECHK.TRANS64.TRYWAIT P3, [R87+URZ+0x228b0], R95 ;  /* 0x0228b05f570075a7 */ /* 0x000ee2000806017f */
[----:B------:R-:W-:Y:S04]  /*6120*/  BSSY B0, `(.L_x_701) ;  /* 0x0000002000007945 */ /* 0x000fe80003800000 */
[----:B---3--:R-:W-:Y:S05]  /*6130*/  @!P3 BRA `(.L_x_702) ;  /* 0x0000014400c4b947 */ /* 0x008fea0003800000 */
.L_x_947:
[----:B------:R-:W-:Y:S05]  /*6140*/  BSYNC B0 ;  /* 0x0000000000007941 */ /* 0x000fea0003800000 */
.L_x_701:
[----:B------:R-:W-:Y:S01]  /*6150*/  ULDC.64 UR4, c[0x0][0x328] ;  /* 0x0000ca0000047ab9 */ /* 0x000fe20000000a00 */
[----:B------:R-:W-:Y:S01]  /*6160*/  ULDC.64 UR6, c[0x0][0x318] ;  /* 0x0000c60000067ab9 */ /* 0x000fe20000000a00 */
[----:B------:R-:W-:Y:S01]  /*6170*/  IMAD R92, R92, UR4, RZ ;  /* 0x000000045c5c7c24 */ /* 0x000fe2000f8e02ff */
[----:B------:R-:W-:Y:S01]  /*6180*/  BSSY B0, `(.L_x_703) ;  /* 0x0000040000007945 */ /* 0x000fe20003800000 */
[----:B0-----:R-:W-:-:S04]  /*6190*/  IMAD.WIDE.U32 R4, R91, UR4, RZ ;  /* 0x000000045b047c25 */ /* 0x001fc8000f8e00ff */
[----:B------:R-:W-:Y:S01]  /*61a0*/  IMAD R91, R91, UR5, R92 ;  /* 0x000000055b5b7c24 */ /* 0x000fe2000f8e025c */
[----:B------:R-:W-:Y:S01]  /*61b0*/  ULDC.64 UR4, c[0x0][0x338] ;  /* 0x0000ce0000047ab9 */ /* 0x000fe20000000a00 */
[----:B------:R-:W-:Y:S02]  /*61c0*/  IMAD.IADD R94, R94, 0x1, -R204 ;  /* 0x000000015e5e7824 */ /* 0x000fe400078e0acc */
[----:B------:R-:W-:Y:S02]  /*61d0*/  IMAD R93, R93, UR4, RZ ;  /* 0x000000045d5d7c24 */ /* 0x000fe4000f8e02ff */
[----:B------:R-:W-:Y:S02]  /*61e0*/  IMAD.IADD R5, R5, 0x1, R91 ;  /* 0x0000000105057824 */ /* 0x000fe400078e025b */
[C---:B------:R-:W-:Y:S02]  /*61f0*/  IMAD R93, R90.reuse, UR5, R93 ;  /* 0x000000055a5d7c24 */ /* 0x040fe4000f8e025d */
[----:B------:R-:W-:Y:S01]  /*6200*/  IMAD.WIDE.U32 R4, R90, UR4, R4 ;  /* 0x000000045a047c25 */ /* 0x000fe2000f8e0004 */
[----:B------:R-:W-:-:S03]  /*6210*/  ULDC.64 UR4, c[0x0][0x330] ;  /* 0x0000cc0000047ab9 */ /* 0x000fc60000000a00 */
[----:B------:R-:W-:Y:S02]  /*6220*/  IMAD.IADD R5, R5, 0x1, R93 ;  /* 0x0000000105057824 */ /* 0x000fe400078e025d */
[----:B------:R-:W-:Y:S02]  /*6230*/  IMAD R34, R18, 0x6000, R82 ;  /* 0x0000600012227824 */ /* 0x000fe400078e0252 */
[----:B------:R-:W-:-:S04]  /*6240*/  IMAD.WIDE.U32 R4, R205, UR4, R4 ;  /* 0x00000004cd047c25 */ /* 0x000fc8000f8e0004 */
[----:B------:R-:W-:Y:S01]  /*6250*/  IMAD R5, R205, UR5, R5 ;  /* 0x00000005cd057c24 */ /* 0x000fe2000f8e0205 */
[----:B------:R-:W-:-:S04]  /*6260*/  LEA R35, P3, R4, UR6, 0x1 ;  /* 0x0000000604237c11 */ /* 0x000fc8000f8608ff */
[----:B------:R-:W-:Y:S01]  /*6270*/  LEA.HI.X R36, R4, UR7, R5, 0x1, P3 ;  /* 0x0000000704247c11 */ /* 0x000fe200098f0c05 */
[----:B------:R-:W-:Y:S01]  /*6280*/  IMAD.IADD R4, R75, 0x1, R34 ;  /* 0x000000014b047824 */ /* 0x000fe200078e0222 */
[----:B------:R-:W-:Y:S01]  /*6290*/  ISETP.GE.AND P3, PT, R94, 0x1, PT ;  /* 0x000000015e00780c */ /* 0x000fe20003f66270 */
[----:B------:R0:W4:Y:S01]  /*62a0*/  SHFL.IDX PT, R41, R35, RZ, 0x1c1f ;  /* 0x001c1fff23297589 */ /* 0x00012200000e0000 */
[--C-:B------:R-:W-:Y:S02]  /*62b0*/  IMAD R34, R34, 0x2, R25.reuse ;  /* 0x0000000222227824 */ /* 0x100fe400078e0219 */
[----:B------:R-:W-:Y:S01]  /*62c0*/  IMAD R11, R4, 0x2, R25 ;  /* 0x00000002040b7824 */ /* 0x000fe200078e0219 */
[----:B------:R0:W0:Y:S08]  /*62d0*/  SHFL.IDX PT, R39, R36, RZ, 0x1c1f ;  /* 0x001c1fff24277589 */ /* 0x00003000000e0000 */
[----:B------:R-:W-:Y:S05]  /*62e0*/  @!P3 BRA `(.L_x_704) ;  /* 0x0000000000a4b947 */ /* 0x000fea0003800000 */
[----:B------:R-:W-:Y:S02]  /*62f0*/  ISETP.NE.AND P5, PT, R77, RZ, PT ;  /* 0x000000ff4d00720c */ /* 0x000fe40003fa5270 */
[----:B------:R-:W-:Y:S02]  /*6300*/  ISETP.NE.AND P4, PT, R78, RZ, PT ;  /* 0x000000ff4e00720c */ /* 0x000fe40003f85270 */
[----:B------:R-:W-:-:S09]  /*6310*/  PRMT R37, R10, 0x8880, RZ ;  /* 0x000088800a257816 */ /* 0x000fd200000000ff */
[----:B------:R-:W5:Y:S01]  /*6320*/  @P5 LDS.128 R4, [R34] ;  /* 0x0000000022045984 */ /* 0x000f620000000c00 */
[----:B--2-4-:R-:W-:-:S04]  /*6330*/  @P5 LEA R32, P3, R16, R41, 0x1 ;  /* 0x0000002910205211 */ /* 0x014fc800078608ff */
[----:B0-----:R-:W-:Y:S02]  /*6340*/  @P5 LEA.HI.X R33, R16, R39, R17, 0x1, P3 ;  /* 0x0000002710215211 */ /* 0x001fe400018f0c11 */
[----:B------:R-:W-:-:S04]  /*6350*/  @P4 LEA R14, P3, R2, R41, 0x1 ;  /* 0x00000029020e4211 */ /* 0x000fc800078608ff */
[----:B------:R-:W-:Y:S02]  /*6360*/  @P4 LEA.HI.X R15, R2, R39, R206, 0x1, P3 ;  /* 0x00000027020f4211 */ /* 0x000fe400018f0cce */
[----:B------:R-:W-:-:S13]  /*6370*/  ISETP.NE.AND P3, PT, R79, RZ, PT ;  /* 0x000000ff4f00720c */ /* 0x000fda0003f65270 */
[----:B------:R-:W-:-:S04]  /*6380*/  @P3 LEA R12, P6, R215, R41, 0x1 ;  /* 0x00000029d70c3211 */ /* 0x000fc800078c08ff */
[----:B------:R-:W-:Y:S01]  /*6390*/  @P3 LEA.HI.X R13, R215, R39, R224, 0x1, P6 ;  /* 0x00000027d70d3211 */ /* 0x000fe200030f0ce0 */
[----:B-----5:R0:W-:Y:S01]  /*63a0*/  @P5 ST.E.128 desc[UR40][R32.64], R4 ;  /* 0x0000000420005985 */ /* 0x0201e2000c101d28 */
[----:B------:R-:W-:-:S03]  /*63b0*/  ISETP.NE.AND P5, PT, R80, RZ, PT ;  /* 0x000000ff5000720c */ /* 0x000fc60003fa5270 */
[----:B------:R-:W2:Y:S10]  /*63c0*/  @P4 LDS.128 R4, [R11] ;  /* 0x000000000b044984 */ /* 0x000eb40000000c00 */
[----:B0-----:R-:W-:-:S04]  /*63d0*/  @P5 LEA R32, P6, R214, R41, 0x1 ;  /* 0x00000029d6205211 */ /* 0x001fc800078c08ff */
[----:B------:R-:W-:Y:S01]  /*63e0*/  @P5 LEA.HI.X R33, R214, R39, R223, 0x1, P6 ;  /* 0x00000027d6215211 */ /* 0x000fe200030f0cdf */
[----:B--2---:R0:W-:Y:S01]  /*63f0*/  @P4 ST.E.128 desc[UR40][R14.64], R4 ;  /* 0x000000040e004985 */ /* 0x0041e2000c101d28 */
[----:B------:R-:W-:-:S03]  /*6400*/  ISETP.NE.AND P4, PT, R81, RZ, PT ;  /* 0x000000ff5100720c */ /* 0x000fc60003f85270 */
[----:B------:R-:W2:Y:S10]  /*6410*/  @P3 LDS.128 R4, [R34+0x3000] ;  /* 0x0030000022043984 */ /* 0x000eb40000000c00 */
        /* <DEDUP_REMOVED lines=13> */
[----:B------:R-:W-:-:S03]  /*64f0*/  ISETP.GT.AND P4, PT, R37, -0x1, PT ;  /* 0xffffffff2500780c */ /* 0x000fc60003f84270 */
[----:B------:R-:W2:Y:S10]  /*6500*/  @P3 LDS.128 R4, [R11+0x6000] ;  /* 0x006000000b043984 */ /* 0x000eb40000000c00 */
[----:B0-----:R-:W-:-:S04]  /*6510*/  @!P4 LEA R14, P6, R216, R41, 0x1 ;  /* 0x00000029d80ec211 */ /* 0x001fc800078c08ff */
[----:B------:R-:W-:Y:S01]  /*6520*/  @!P4 LEA.HI.X R15, R216, R39, R219, 0x1, P6 ;  /* 0x00000027d80fc211 */ /* 0x000fe200030f0cdb */
[----:B--2---:R-:W-:Y:S04]  /*6530*/  @P3 ST.E.128 desc[UR40][R12.64], R4 ;  /* 0x000000040c003985 */ /* 0x004fe8000c101d28 */
[----:B------:R-:W0:Y:S04]  /*6540*/  @P5 LDS.128 R4, [R34+0x9000] ;  /* 0x0090000022045984 */ /* 0x000e280000000c00 */
[----:B0-----:R-:W-:Y:S04]  /*6550*/  @P5 ST.E.128 desc[UR40][R32.64], R4 ;  /* 0x0000000420005985 */ /* 0x001fe8000c101d28 */
[----:B------:R-:W0:Y:S04]  /*6560*/  @!P4 LDS.128 R4, [R11+0x9000] ;  /* 0x009000000b04c984 */ /* 0x000e280000000c00 */
[----:B0-----:R0:W-:Y:S02]  /*6570*/  @!P4 ST.E.128 desc[UR40][R14.64], R4 ;  /* 0x000000040e00c985 */ /* 0x0011e4000c101d28 */
.L_x_704:
[----:B------:R-:W-:Y:S05]  /*6580*/  BSYNC B0 ;  /* 0x0000000000007941 */ /* 0x000fea0003800000 */
.L_x_703:
[----:B------:R-:W-:Y:S01]  /*6590*/  ISETP.GE.AND P3, PT, R94, 0x41, PT ;  /* 0x000000415e00780c */ /* 0x000fe20003f66270 */
[----:B------:R1:W1:Y:S01]  /*65a0*/  SHFL.IDX PT, R37, R36, 0x1, 0x1c1f ;  /* 0x003c1f0024257f89 */ /* 0x00026200000e0000 */
[----:B------:R-:W-:Y:S03]  /*65b0*/  BSSY B0, `(.L_x_705) ;  /* 0x000002c000007945 */ /* 0x000fe60003800000 */
[----:B0-----:R-:W0:Y:S08]  /*65c0*/  SHFL.IDX PT, R35, R35, 0x1, 0x1c1f ;  /* 0x003c1f0023237f89 */ /* 0x001e3000000e0000 */
[----:B------:R-:W-:Y:S05]  /*65d0*/  @!P3 BRA `(.L_x_706) ;  /* 0x0000000000a4b947 */ /* 0x000fea0003800000 */
[----:B------:R-:W-:Y:S02]  /*65e0*/  ISETP.NE.AND P5, PT, R77, RZ, PT ;  /* 0x000000ff4d00720c */ /* 0x000fe40003fa5270 */
[----:B------:R-:W-:Y:S02]  /*65f0*/  ISETP.NE.AND P4, PT, R78, RZ, PT ;  /* 0x000000ff4e00720c */ /* 0x000fe40003f85270 */
[----:B-1----:R-:W-:-:S09]  /*6600*/  PRMT R36, R10, 0x8880, RZ ;  /* 0x000088800a247816 */ /* 0x002fd200000000ff */
[----:B------:R-:W1:Y:S01]  /*6610*/  @P5 LDS.128 R4, [R34+0x2000] ;  /* 0x0020000022045984 */ /* 0x000e620000000c00 */
[----:B0-2---:R-:W-:-:S04]  /*6620*/  @P5 LEA R32, P3, R16, R35, 0x1 ;  /* 0x0000002310205211 */ /* 0x005fc800078608ff */
[----:B------:R-:W-:Y:S02]  /*6630*/  @P5 LEA.HI.X R33, R16, R37, R17, 0x1, P3 ;  /* 0x0000002510215211 */ /* 0x000fe400018f0c11 */
[----:B------:R-:W-:-:S04]  /*6640*/  @P4 LEA R14, P3, R2, R35, 0x1 ;  /* 0x00000023020e4211 */ /* 0x000fc800078608ff */
[----:B------:R-:W-:Y:S02]  /*6650*/  @P4 LEA.HI.X R15, R2, R37, R206, 0x1, P3 ;  /* 0x00000025020f4211 */ /* 0x000fe400018f0cce */
[----:B------:R-:W-:-:S13]  /*6660*/  ISETP.NE.AND P3, PT, R79, RZ, PT ;  /* 0x000000ff4f00720c */ /* 0x000fda0003f65270 */
[----:B------:R-:W-:-:S04]  /*6670*/  @P3 LEA R12, P6, R215, R35, 0x1 ;  /* 0x00000023d70c3211 */ /* 0x000fc800078c08ff */
[----:B------:R-:W-:Y:S01]  /*6680*/  @P3 LEA.HI.X R13, R215, R37, R224, 0x1, P6 ;  /* 0x00000025d70d3211 */ /* 0x000fe200030f0ce0 */
[----:B-1----:R0:W-:Y:S01]  /*6690*/  @P5 ST.E.128 desc[UR40][R32.64], R4 ;  /* 0x0000000420005985 */ /* 0x0021e2000c101d28 */
[----:B------:R-:W-:-:S03]  /*66a0*/  ISETP.NE.AND P5, PT, R80, RZ, PT ;  /* 0x000000ff5000720c */ /* 0x000fc60003fa5270 */
[----:B------:R-:W1:Y:S10]  /*66b0*/  @P4 LDS.128 R4, [R11+0x2000] ;  /* 0x002000000b044984 */ /* 0x000e740000000c00 */
[----:B0-----:R-:W-:-:S04]  /*66c0*/  @P5 LEA R32, P6, R214, R35, 0x1 ;  /* 0x00000023d6205211 */ /* 0x001fc800078c08ff */
        /* <DEDUP_REMOVED lines=17> */
[----:B------:R-:W-:-:S03]  /*67e0*/  ISETP.GT.AND P4, PT, R36, -0x1, PT ;  /* 0xffffffff2400780c */ /* 0x000fc60003f84270 */
[----:B------:R-:W1:Y:S10]  /*67f0*/  @P3 LDS.128 R4, [R11+0x8000] ;  /* 0x008000000b043984 */ /* 0x000e740000000c00 */
[----:B0-----:R-:W-:-:S04]  /*6800*/  @!P4 LEA R14, P6, R216, R35, 0x1 ;  /* 0x00000023d80ec211 */ /* 0x001fc800078c08ff */
[----:B------:R-:W-:Y:S01]  /*6810*/  @!P4 LEA.HI.X R15, R216, R37, R219, 0x1, P6 ;  /* 0x00000025d80fc211 */ /* 0x000fe200030f0cdb */
[----:B-1----:R-:W-:Y:S04]  /*6820*/  @P3 ST.E.128 desc[UR40][R12.64], R4 ;  /* 0x000000040c003985 */ /* 0x002fe8000c101d28 */
[----:B------:R-:W0:Y:S04]  /*6830*/  @P5 LDS.128 R4, [R34+0xb000] ;  /* 0x00b0000022045984 */ /* 0x000e280000000c00 */
[----:B0-----:R-:W-:Y:S04]  /*6840*/  @P5 ST.E.128 desc[UR40][R32.64], R4 ;  /* 0x0000000420005985 */ /* 0x001fe8000c101d28 */
[----:B------:R-:W0:Y:S04]  /*6850*/  @!P4 LDS.128 R4, [R11+0xb000] ;  /* 0x00b000000b04c984 */ /* 0x000e280000000c00 */
[----:B0-----:R0:W-:Y:S02]  /*6860*/  @!P4 ST.E.128 desc[UR40][R14.64], R4 ;  /* 0x000000040e00c985 */ /* 0x0011e4000c101d28 */
.L_x_706:
[----:B------:R-:W-:Y:S05]  /*6870*/  BSYNC B0 ;  /* 0x0000000000007941 */ /* 0x000fea0003800000 */
.L_x_705:
[----:B0-----:R-:W5:Y:S01]  /*6880*/  LDL R4, [R1] ;  /* 0x0000000001047983 */ /* 0x001f620000100800 */
[----:B-1-3--:R-:W-:Y:S02]  /*6890*/  @!P2 VIADD R87, R87, 0x228c0 ;  /* 0x000228c05757a836 */ /* 0x00afe40000000000 */
[----:B------:R-:W-:Y:S01]  /*68a0*/  VIADD R18, R18, 0x1 ;  /* 0x0000000112127836 */ /* 0x000fe20000000000 */
[----:B------:R-:W-:Y:S01]  /*68b0*/  @!PT LDS RZ, [RZ] ;  /* 0x00000000fffff984 */ /* 0x000fe20000000800 */
[----:B------:R-:W-:Y:S01]  /*68c0*/  @!PT LDS RZ, [RZ] ;  /* 0x00000000fffff984 */ /* 0x000fe20000000800 */
[----:B------:R-:W-:Y:S01]  /*68d0*/  @!PT LDS RZ, [RZ] ;  /* 0x00000000fffff984 */ /* 0x000fe20000000800 */
[----:B------:R-:W-:Y:S01]  /*68e0*/  @!PT LDS RZ, [RZ] ;  /* 0x00000000fffff984 */ /* 0x000fe20000000800 */
[----:B------:R0:W-:Y:S06]  /*68f0*/  MEMBAR.ALL.CTA ;  /* 0x0000000000007992 */ /* 0x0001ec0000008000 */
[----:B0-----:R-:W0:Y:S01]  /*6900*/  FENCE.VIEW.ASYNC.S ;  /* 0x00000000000073c6 */ /* 0x001e220000000000 */
[----:B------:R-:W-:Y:S01]  /*6910*/  @!P2 PRMT R87, RZ, 0x654, R87 ;  /* 0x00000654ff57a816 */ /* 0x000fe20000000057 */
[----:B0-----:R0:W-:Y:S06]  /*6920*/  BAR.SYNC.DEFER_BLOCKING R60, 0x80 ;  /* 0x0002003c0000751d */ /* 0x0011ec0000010000 */
[----:B------:R0:W-:Y:S01]  /*6930*/  @!P2 SYNCS.ARRIVE.TRANS64.RED.A1T0 RZ, [R87+URZ], RZ ;  /* 0x000000ff57ffa9a7 */ /* 0x0001e2000810043f */
[----:B------:R-:W-:-:S04]  /*6940*/  ISETP.NE.AND P2, PT, R18, 0x2, PT ;  /* 0x000000021200780c */ /* 0x000fc80003f45270 */
[----:B------:R-:W-:Y:S02]  /*6950*/  SEL R5, RZ, 0x1, P2 ;  /* 0x00000001ff057807 */ /* 0x000fe40001000000 */
[----:B------:R-:W-:Y:S02]  /*6960*/  SEL R18, R18, RZ, P2 ;  /* 0x000000ff12127207 */ /* 0x000fe40001000000 */
[----:B------:R-:W-:Y:S02]  /*6970*/  LOP3.LUT R208, R208, R5, RZ, 0x3c, !PT ;  /* 0x00000005d0d07212 */ /* 0x000fe400078e3cff */
[----:B-----5:R-:W-:-:S13]  /*6980*/  LOP3.LUT P3, RZ, R4, 0x2, RZ, 0xc0, !PT ;  /* 0x0000000204ff7812 */ /* 0x020fda000786c0ff */
[----:B0-----:R-:W-:Y:S05]  /*6990*/  @P3 BRA `(.L_x_707) ;  /* 0xffffffc000e43947 */ /* 0x001fea000383ffff */
[----:B------:R-:W0:Y:S01]  /*69a0*/  S2R R4, SR_TID.X ;  /* 0x0000000000047919 */ /* 0x000e220000002100 */
[----:B------:R-:W-:Y:S02]  /*69b0*/  PLOP3.LUT P0, PT, PT, PT, PT, 0x8, 0x0 ;  /* 0x000000000000781c */ /* 0x000fe40003f0e170 */
[----:B0-----:R-:W-:-:S04]  /*69c0*/  SHF.R.U32.HI R4, RZ, 0x7, R4 ;  /* 0x00000007ff047819 */ /* 0x001fc80000011604 */
[----:B------:R-:W-:-:S13]  /*69d0*/  ISETP.NE.AND P3, PT, R4, 0x1, PT ;  /* 0x000000010400780c */ /* 0x000fda0003f65270 */
[----:B------:R-:W-:Y:S05]  /*69e0*/  @!P3 WARPSYNC.ALL ;  /* 0x000000000000b948 */ /* 0x000fea0003800000 */
[----:B------:R-:W-:Y:S06]  /*69f0*/  @!P3 BAR.ARV 0x9, 0x100 ;  /* 0x024400000000bb1d */ /* 0x000fec0000002000 */
.L_x_649:
[----:B------:R-:W-:Y:S01]  /*6a00*/  IMAD.MOV.U32 R3, RZ, RZ, RZ ;  /* 0x000000ffff037224 */ /* 0x000fe200078e00ff */
[----:B------:R-:W-:Y:S06]  /*6a10*/  @P0 BRA `(.L_x_708) ;  /* 0x00000000000c0947 */ /* 0x000fec0003800000 */
[----:B------:R-:W1:Y:S01]  /*6a20*/  FENCE.VIEW.ASYNC.G ;  /* 0x00000000000073c6 */ /* 0x000e620000000100 */
[----:B------:R-:W-:Y:S05]  /*6a30*/  WARPSYNC.ALL ;  /* 0x0000000000007948 */ /* 0x000fea0003800000 */
[----:B-1----:R-:W-:Y:S06]  /*6a40*/  BAR.ARV 0xc, 0x180 ;  /* 0x0306000000007b1d */ /* 0x002fec0000002000 */
.L_x_708:
[----:B------:R-:W3:Y:S01]  /*6a50*/  LDL R0, [R1] ;  /* 0x0000000001007983 */ /* 0x000ee20000100800 */
[----:B------:R-:W-:Y:S01]  /*6a60*/  BSSY B0, `(.L_x_709) ;  /* 0x0000021000007945 */ /* 0x000fe20003800000 */
[----:B---3--:R-:W-:-:S13]  /*6a70*/  LOP3.LUT P0, RZ, R0, 0x8, RZ, 0xc0, !PT ;  /* 0x0000000800ff7812 */ /* 0x008fda000780c0ff */
[----:B------:R-:W-:Y:S05]  /*6a80*/  @!P0 BRA `(.L_x_710) ;  /* 0x0000000000788947 */ /* 0x000fea0003800000 */
[----:B------:R-:W3:Y:S01]  /*6a90*/  LDL R0, [R1+0x28] ;  /* 0x0000280001007983 */ /* 0x000ee20000100800 */
[----:B------:R-:W-:Y:S01]  /*6aa0*/  ULDC UR4, c[0x0][0x9f0] ;  /* 0x00027c0000047ab9 */ /* 0x000fe20000000800 */
[----:B---3--:R-:W-:-:S04]  /*6ab0*/  ISETP.NE.AND P0, PT, R0, RZ, PT ;  /* 0x000000ff0000720c */ /* 0x008fc80003f05270 */
        /* <DEDUP_REMOVED lines=27> */
.L_x_710:
[----:B------:R-:W-:Y:S05]  /*6c70*/  BSYNC B0 ;  /* 0x0000000000007941 */ /* 0x000fea0003800000 */
.L_x_709:
[----:B------:R-:W3:Y:S01]  /*6c80*/  LDL R0, [R1+0x40] ;  /* 0x0000400001007983 */ /* 0x000ee20000100800 */
[----:B------:R-:W-:Y:S01]  /*6c90*/  PLOP3.LUT P0, PT, PT, PT, PT, 0x80, 0x0 ;  /* 0x000000000000781c */ /* 0x000fe20003f0f070 */
[----:B------:R-:W-:Y:S01]  /*6ca0*/  IMAD.MOV.U32 R155, RZ, RZ, RZ ;  /* 0x000000ffff9b7224 */ /* 0x000fe200078e00ff */
[----:B------:R-:W-:Y:S01]  /*6cb0*/  CS2R R150, SRZ ;  /* 0x0000000000967805 */ /* 0x000fe2000001ff00 */
[----:B------:R-:W-:Y:S01]  /*6cc0*/  IMAD.MOV.U32 R156, RZ, RZ, RZ ;  /* 0x000000ffff9c7224 */ /* 0x000fe200078e00ff */
        /* <DEDUP_REMOVED lines=25> */
[----:B--2---:R-:W-:Y:S02]  /*6e60*/  CS2R R98, SRZ ;  /* 0x0000000000627805 */ /* 0x004fe4000001ff00 */
        /* <DEDUP_REMOVED lines=23> */
[----:B0-----:R-:W-:Y:S02]  /*6fe0*/  CS2R R4, SRZ ;  /* 0x0000000000047805 */ /* 0x001fe4000001ff00 */
[----:B------:R-:W-:Y:S02]  /*6ff0*/  CS2R R24, SRZ ;  /* 0x0000000000187805 */ /* 0x000fe4000001ff00 */
[----:B------:R-:W-:-:S02]  /*7000*/  CS2R R46, SRZ ;  /* 0x00000000002e7805 */ /* 0x000fc4000001ff00 */
[----:B------:R-:W-:Y:S02]  /*7010*/  CS2R R44, SRZ ;  /* 0x00000000002c7805 */ /* 0x000fe4000001ff00 */
[----:B------:R-:W-:Y:S02]  /*7020*/  CS2R R42, SRZ ;  /* 0x00000000002a7805 */ /* 0x000fe4000001ff00 */
[----:B----4-:R-:W-:Y:S02]  /*7030*/  CS2R R40, SRZ ;  /* 0x0000000000287805 */ /* 0x010fe4000001ff00 */
[----:B------:R-:W-:Y:S02]  /*7040*/  CS2R R38, SRZ ;  /* 0x0000000000267805 */ /* 0x000fe4000001ff00 */
[----:B------:R-:W-:Y:S02]  /*7050*/  CS2R R36, SRZ ;  /* 0x0000000000247805 */ /* 0x000fe4000001ff00 */
[----:B------:R-:W-:-:S02]  /*7060*/  CS2R R34, SRZ ;  /* 0x0000000000227805 */ /* 0x000fc4000001ff00 */
[----:B------:R-:W-:Y:S02]  /*7070*/  CS2R R32, SRZ ;  /* 0x0000000000207805 */ /* 0x000fe4000001ff00 */
[----:B------:R-:W-:Y:S02]  /*7080*/  CS2R R30, SRZ ;  /* 0x00000000001e7805 */ /* 0x000fe4000001ff00 */
[----:B------:R-:W-:Y:S02]  /*7090*/  CS2R R28, SRZ ;  /* 0x00000000001c7805 */ /* 0x000fe4000001ff00 */
[----:B------:R-:W-:Y:S02]  /*70a0*/  CS2R R26, SRZ ;  /* 0x00000000001a7805 */ /* 0x000fe4000001ff00 */
[----:B------:R-:W-:Y:S01]  /*70b0*/  CS2R R152, SRZ ;  /* 0x0000000000987805 */ /* 0x000fe2000001ff00 */
[----:B---3--:R-:W-:-:S05]  /*70c0*/  IMAD R0, R0, R3, RZ ;  /* 0x0000000300007224 */ /* 0x008fca00078e02ff */
[----:B------:R0:W-:Y:S01]  /*70d0*/  STL [R1+0xc], R0 ;  /* 0x00000c0001007387 */ /* 0x0001e20000100800 */
[----:B------:R-:W-:-:S04]  /*70e0*/  VIADDMNMX R172, R0, R3, R172, PT ;  /* 0x0000000300ac7246 */ /* 0x000fc800038001ac */
[----:B------:R-:W-:-:S13]  /*70f0*/  ISETP.GT.AND P1, PT, R172, R0, PT ;  /* 0x00000000ac00720c */ /* 0x000fda0003f24270 */
[----:B0-----:R-:W-:Y:S05]  /*7100*/  @!P1 BRA `(.L_x_711) ;  /* 0x0000006c00289947 */ /* 0x001fea0003800000 */
[----:B------:R-:W0:Y:S01]  /*7110*/  S2R R0, SR_TID.X ;  /* 0x0000000000007919 */ /* 0x000e220000002100 */
[----:B------:R-:W-:Y:S01]  /*7120*/  UMOV UR4, 0xffffffff ;  /* 0xffffffff00047882 */ /* 0x000fe20000000000 */
[----:B0-----:R-:W-:-:S05]  /*7130*/  VIADD R29, R0, 0xffffff80 ;  /* 0xffffff80001d7836 */ /* 0x001fca0000000000 */
[----:B------:R-:W-:-:S04]  /*7140*/  SHF.R.S32.HI R30, RZ, 0x1f, R29 ;  /* 0x0000001fff1e7819 */ /* 0x000fc8000001141d */
[----:B------:R-:W-:-:S04]  /*7150*/  LEA.HI R13, R30, R29, RZ, 0x7 ;  /* 0x0000001d1e0d7211 */ /* 0x000fc800078f38ff */
[----:B------:R-:W-:Y:S01]  /*7160*/  SHF.R.S32.HI R13, RZ, 0x7, R13 ;  /* 0x00000007ff0d7819 */ /* 0x000fe2000001140d */
[----:B------:R-:W-:Y:S06]  /*7170*/  BRA.DIV UR4, `(.L_x_712) ;  /* 0x0000013604c87947 */ /* 0x000fec000b800000 */
[----:B------:R0:W1:Y:S02]  /*7180*/  SHFL.IDX PT, R14, R13, RZ, 0x1f ;  /* 0x00001fff0d0e7589 */ /* 0x00006400000e0000 */
.L_x_950:
[----:B-1----:R-:W-:Y:S01]  /*7190*/  LEA.HI R0, R14, R14, RZ, 0x1 ;  /* 0x0000000e0e007211 */ /* 0x002fe200078f08ff */
[----:B------:R-:W-:Y:S01]  /*71a0*/  VIADD R26, R19, 0x18400 ;  /* 0x00018400131a7836 */ /* 0x000fe20000000000 */
[----:B------:R-:W-:Y:S02]  /*71b0*/  BSSY B6, `(.L_x_713) ;  /* 0x0000018000067945 */ /* 0x000fe40003800000 */
[----:B------:R-:W-:Y:S02]  /*71c0*/  LOP3.LUT R3, R0, 0x1e, RZ, 0xc0, !PT ;  /* 0x0000001e00037812 */ /* 0x000fe400078ec0ff */
[----:B------:R-:W-:-:S03]  /*71d0*/  LOP3.LUT P0, RZ, R26, 0x1bf, RZ, 0xc0, !PT ;  /* 0x000001bf1aff7812 */ /* 0x000fc6000780c0ff */
[----:B------:R-:W-:-:S04]  /*71e0*/  IMAD.IADD R3, R14, 0x1, -R3 ;  /* 0x000000010e037824 */ /* 0x000fc800078e0a03 */
[----:B------:R-:W-:-:S05]  /*71f0*/  IMAD R3, R3, 0x2000, R26 ;  /* 0x0000200003037824 */ /* 0x000fca00078e021a */
[----:B------:R-:W-:-:S04]  /*7200*/  SHF.R.U32.HI R3, RZ, 0x4, R3 ;  /* 0x00000004ff037819 */ /* 0x000fc80000011603 */
[----:B------:R-:W-:Y:S01]  /*7210*/  LOP3.LUT R24, R3, 0x3fff, RZ, 0xc0, !PT ;  /* 0x00003fff03187812 */ /* 0x000fe200078ec0ff */
[----:B------:R-:W-:Y:S06]  /*7220*/  @!P0 BRA `(.L_x_714) ;  /* 0x0000000000408947 */ /* 0x000fec0003800000 */
[----:B------:R-:W-:Y:S01]  /*7230*/  MOV R14, 0x0 ;  /* 0x00000000000e7802 */ /* 0x000fe20000000f00 */
[----:B------:R-:W-:Y:S01]  /*7240*/  ULDC.64 UR4, c[0x4][0x98] ;  /* 0x0100260000047ab9 */ /* 0x000fe20000000a00 */
[----:B------:R-:W-:Y:S01]  /*7250*/  ULDC.64 UR6, c[0x4][0xa0] ;  /* 0x0100280000067ab9 */ /* 0x000fe20000000a00 */
[----:B------:R-:W-:Y:S02]  /*7260*/  IMAD.U32 R4, RZ, RZ, UR4 ;  /* 0x00000004ff047e24 */ /* 0x000fe4000f8e00ff */
[----:B------:R-:W-:Y:S01]  /*7270*/  IMAD.U32 R5, RZ, RZ, UR5 ;  /* 0x00000005ff057e24 */ /* 0x000fe2000f8e00ff */
[----:B------:R-:W1:Y:S01]  /*7280*/  LDC.64 R14, c[0x4][R14] ;  /* 0x010000000e0e7b82 */ /* 0x000e620000000a00 */
[----:B------:R-:W-:Y:S01]  /*7290*/  ULDC.64 UR4, c[0x4][0x38] ;  /* 0x01000e0000047ab9 */ /* 0x000fe20000000a00 */
        /* <DEDUP_REMOVED lines=8> */
[----:B-1---5:R-:W-:Y:S05]  /*7320*/  CALL.ABS.NOINC R14 ;  /* 0x000000000e007343 */ /* 0x022fea0003c00000 */
.L_x_714:
[----:B------:R-:W-:Y:S05]  /*7330*/  BSYNC B6 ;  /* 0x0000000000067941 */ /* 0x000fea0003800000 */
.L_x_713:
[----:B------:R-:W-:Y:S02]  /*7340*/  ULDC UR4, c[0x0][0x3f4] ;  /* 0x0000fd0000047ab9 */ /* 0x000fe40000000800 */
[----:B------:R-:W-:-:S13]  /*7350*/  ISETP.LT.AND P0, PT, RZ, UR4, PT ;  /* 0x00000004ff007c0c */ /* 0x000fda000bf01270 */
[----:B------:R-:W-:Y:S05]  /*7360*/  @P0 BRA `(.L_x_715) ;  /* 0x0000000000400947 */ /* 0x000fea0003800000 */
[----:B------:R-:W2:Y:S02]  /*7370*/  LDL R20, [R1+0x38] ;  /* 0x0000380001147983 */ /* 0x000ea40000100800 */
[----:B--2---:R-:W-:-:S04]  /*7380*/  LEA.HI R0, R20, R20, RZ, 0x1 ;  /* 0x0000001414007211 */ /* 0x004fc800078f08ff */
[----:B------:R-:W-:-:S05]  /*7390*/  LOP3.LUT R0, R0, 0xfffffffe, RZ, 0xc0, !PT ;  /* 0xfffffffe00007812 */ /* 0x000fca00078ec0ff */
[----:B------:R-:W-:-:S05]  /*73a0*/  IMAD.IADD R0, R20, 0x1, -R0 ;  /* 0x0000000114007824 */ /* 0x000fca00078e0a00 */
[----:B------:R-:W-:-:S04]  /*73b0*/  SHF.L.U32 R0, R0, 0x1f, RZ ;  /* 0x0000001f00007819 */ /* 0x000fc800000006ff */
[----:B------:R1:W2:Y:S03]  /*73c0*/  SYNCS.PHASECHK.TRANS64.TRYWAIT P0, [R19+URZ+0x22800], R0 ;  /* 0x02280000130075a7 */ /* 0x0002a6000800017f */
[----:B--2---:R-:W-:Y:S05]  /*73d0*/  @!P0 NANOSLEEP.SYNCS 0x989680 ;  /* 0x009896800000895d */ /* 0x004fea0003900000 */
[----:B------:R-:W2:Y:S01]  /*73e0*/  @!P0 SYNCS.PHASECHK.TRANS64 P0, [R19+URZ+0x22800], R0 ;  /* 0x02280000130085a7 */ /* 0x000ea2000800007f */
[----:B------:R-:W-:Y:S04]  /*73f0*/  BSSY B0, `(.L_x_716) ;  /* 0x0000006000007945 */ /* 0x000fe80003800000 */
[----:B--2---:R-:W-:Y:S05]  /*7400*/  @P0 BRA `(.L_x_717) ;  /* 0x0000000000100947 */ /* 0x004fea0003800000 */
.L_x_718:
[----:B--2---:R2:W3:Y:S02]  /*7410*/  SYNCS.PHASECHK.TRANS64.TRYWAIT P0, [R19+URZ+0x22800], R0 ;  /* 0x02280000130075a7 */ /* 0x0044e4000800017f */
[----:B---3--:R-:W-:Y:S05]  /*7420*/  @!P0 NANOSLEEP.SYNCS 0x989680 ;  /* 0x009896800000895d */ /* 0x008fea0003900000 */
[----:B------:R-:W3:Y:S02]  /*7430*/  @!P0 SYNCS.PHASECHK.TRANS64 P0, [R19+URZ+0x22800], R0 ;  /* 0x02280000130085a7 */ /* 0x000ee4000800007f */
[----:B---3--:R-:W-:Y:S05]  /*7440*/  @!P0 BRA `(.L_x_718) ;  /* 0xfffffffc00f08947 */ /* 0x008fea000383ffff */
.L_x_717:
[----:B------:R-:W-:Y:S05]  /*7450*/  BSYNC B0 ;  /* 0x0000000000007941 */ /* 0x000fea0003800000 */
.L_x_716:
[----:B------:R-:W-:Y:S05]  /*7460*/  BRA `(.L_x_719) ;  /* 0x0000002000d87947 */ /* 0x000fea0003800000 */
.L_x_715:
[----:B-----5:R-:W-:Y:S01]  /*7470*/  SHF.R.S32.HI R0, RZ, 0x1f, R50 ;  /* 0x0000001fff007819 */ /* 0x020fe20000011432 */
[----:B------:R-:W-:Y:S01]  /*7480*/  ULDC.64 UR4, c[0x0][0x3f8] ;  /* 0x0000fe0000047ab9 */ /* 0x000fe20000000a00 */
[----:B------:R-:W-:Y:S01]  /*7490*/  ULDC.64 UR6, c[0x0][0x408] ;  /* 0x0001020000067ab9 */ /* 0x000fe20000000a00 */
[----:B------:R-:W-:Y:S01]  /*74a0*/  LOP3.LUT P0, RZ, R26, 0x3ff, RZ, 0xc0, !PT ;  /* 0x000003ff1aff7812 */ /* 0x000fe2000780c0ff */
[----:B------:R-:W-:Y:S01]  /*74b0*/  IMAD.WIDE.U32 R4, R50, UR4, RZ ;  /* 0x0000000432047c25 */ /* 0x000fe2000f8e00ff */
[----:B------:R-:W-:Y:S03]  /*74c0*/  BSSY B6, `(.L_x_720) ;  /* 0x000001f000067945 */ /* 0x000fe60003800000 */
[C---:B------:R-:W-:Y:S02]  /*74d0*/  IMAD R3, R0.reuse, UR4, RZ ;  /* 0x0000000400037c24 */ /* 0x040fe4000f8e02ff */
[----:B------:R-:W-:-:S02]  /*74e0*/  IMAD R9, R0, UR6, RZ ;  /* 0x0000000600097c24 */ /* 0x000fc4000f8e02ff */
[C---:B------:R-:W-:Y:S01]  /*74f0*/  IMAD R3, R50.reuse, UR5, R3 ;  /* 0x0000000532037c24 */ /* 0x040fe2000f8e0203 */
[----:B------:R-:W-:Y:S01]  /*7500*/  ULDC.64 UR4, c[0x0][0x3e8] ;  /* 0x0000fa0000047ab9 */ /* 0x000fe20000000a00 */
[----:B------:R-:W-:Y:S01]  /*7510*/  IMAD.WIDE.U32 R6, R50, UR6, RZ ;  /* 0x0000000632067c25 */ /* 0x000fe2000f8e00ff */
[----:B------:R-:W-:-:S03]  /*7520*/  LEA R26, P1, R4, UR4, 0x1 ;  /* 0x00000004041a7c11 */ /* 0x000fc6000f8208ff */
[----:B------:R-:W-:Y:S01]  /*7530*/  IMAD R9, R50, UR7, R9 ;  /* 0x0000000732097c24 */ /* 0x000fe2000f8e0209 */
[----:B------:R-:W-:Y:S01]  /*7540*/  ULDC.64 UR6, c[0x0][0x400] ;  /* 0x0001000000067ab9 */ /* 0x000fe20000000a00 */
[----:B------:R-:W-:Y:S01]  /*7550*/  IMAD.IADD R27, R3, 0x1, R5 ;  /* 0x00000001031b7824 */ /* 0x000fe200078e0205 */
[----:B------:R-:W-:Y:S01]  /*7560*/  LEA R28, P2, R6, UR6, 0x1 ;  /* 0x00000006061c7c11 */ /* 0x000fe2000f8408ff */
[----:B------:R-:W-:-:S03]  /*7570*/  IMAD.IADD R25, R9, 0x1, R7 ;  /* 0x0000000109197824 */ /* 0x000fc600078e0207 */
[----:B------:R-:W-:Y:S02]  /*7580*/  LEA.HI.X R27, R4, UR5, R27, 0x1, P1 ;  /* 0x00000005041b7c11 */ /* 0x000fe400088f0c1b */
[----:B------:R-:W-:Y:S01]  /*7590*/  LEA.HI.X R25, R6, UR7, R25, 0x1, P2 ;  /* 0x0000000706197c11 */ /* 0x000fe200090f0c19 */
        /* <DEDUP_REMOVED lines=17> */
.L_x_721:
[----:B------:R-:W-:Y:S05]  /*76b0*/  BSYNC B6 ;  /* 0x0000000000067941 */ /* 0x000fea0003800000 */
.L_x_720:
[----:B------:R-:W-:Y:S01]  /*76c0*/  LEA.HI R29, R30, R29, RZ, 0x2 ;  /* 0x0000001d1e1d7211 */ /* 0x000fe200078f10ff */
[----:B------:R-:W-:Y:S01]  /*76d0*/  ULDC.U8 UR4, c[0x0][0x410] ;  /* 0x0001040000047ab9 */ /* 0x000fe20000000000 */
[----:B------:R-:W-:Y:S01]  /*76e0*/  BSSY B0, `(.L_x_722) ;  /* 0x0000206000007945 */ /* 0x000fe20003800000 */
[----:B------:R-:W-:Y:S01]  /*76f0*/  ISETP.NE.AND P0, PT, RZ, UR4, PT ;  /* 0x00000004ff007c0c */ /* 0x000fe2000bf05270 */
[----:B------:R-:W-:Y:S01]  /*7700*/  IMAD R4, R49, 0x80, R204 ;  /* 0x0000008031047824 */ /* 0x000fe200078e02cc */
[----:B------:R-:W-:-:S04]  /*7710*/  SHF.R.S32.HI R29, RZ, 0x1f, R29 ;  /* 0x0000001fff1d7819 */ /* 0x000fc8000001141d */
[----:B------:R-:W-:-:S04]  /*7720*/  LEA.HI R29, R29, R204, RZ, 0x3 ;  /* 0x000000cc1d1d7211 */ /* 0x000fc800078f18ff */
[----:B------:R-:W-:-:S05]  /*7730*/  LOP3.LUT R29, R29, 0xfffffff8, RZ, 0xc0, !PT ;  /* 0xfffffff81d1d7812 */ /* 0x000fca00078ec0ff */
[----:B------:R-:W-:Y:S01]  /*7740*/  IMAD.IADD R30, R204, 0x1, -R29 ;  /* 0x00000001cc1e7824 */ /* 0x000fe200078e0a1d */
[----:B------:R-:W-:Y:S06]  /*7750*/  @!P0 BRA `(.L_x_723) ;  /* 0x00000010000c8947 */ /* 0x000fec0003800000 */
[----:B------:R-:W-:-:S03]  /*7760*/  UMOV UR4, 0xffffffff ;  /* 0xffffffff00047882 */ /* 0x000fc60000000000 */
[----:B------:R-:W-:Y:S05]  /*7770*/  BRA.DIV UR4, `(.L_x_724) ;  /* 0x00000132046c7947 */ /* 0x000fea000b800000 */
[----:B------:R1:W2:Y:S04]  /*7780*/  SHFL.IDX PT, R0, R27, RZ, 0x1c1f ;  /* 0x001c1fff1b007589 */ /* 0x0002a800000e0000 */
[----:B------:R1:W3:Y:S04]  /*7790*/  SHFL.IDX PT, R3, R26, RZ, 0x1c1f ;  /* 0x001c1fff1a037589 */ /* 0x0002e800000e0000 */
[----:B------:R-:W4:Y:S04]  /*77a0*/  SHFL.IDX PT, R25, R25, RZ, 0x1c1f ;  /* 0x001c1fff19197589 */ /* 0x000f2800000e0000 */
[----:B------:R1:W0:Y:S02]  /*77b0*/  SHFL.IDX PT, R20, R28, RZ, 0x1c1f ;  /* 0x001c1fff1c147589 */ /* 0x00022400000e0000 */
.L_x_956:
[----:B------:R-:W5:Y:S01]  /*77c0*/  LDL R7, [R1+0x38] ;  /* 0x0000380001077983 */ /* 0x000f620000100800 */
[----:B------:R-:W-:Y:S01]  /*77d0*/  ULDC UR4, c[0x0][0x448] ;  /* 0x0001120000047ab9 */ /* 0x000fe20000000800 */
[----:B------:R-:W-:Y:S01]  /*77e0*/  IMAD.SHL.U32 R10, R30, 0x40, RZ ;  /* 0x000000401e0a7824 */ /* 0x000fe200078e00ff */
[----:B------:R-:W-:Y:S01]  /*77f0*/  BSSY B1, `(.L_x_725) ;  /* 0x0000023000017945 */ /* 0x000fe20003800000 */
[----:B------:R-:W-:Y:S01]  /*7800*/  IMAD R48, R48, UR4, RZ ;  /* 0x0000000430307c24 */ /* 0x000fe2000f8e02ff */
[----:B------:R-:W-:Y:S02]  /*7810*/  CS2R R8, SRZ ;  /* 0x0000000000087805 */ /* 0x000fe4000001ff00 */
[----:B-1----:R-:W-:Y:S02]  /*7820*/  LOP3.LUT R27, R10, 0x1c0, RZ, 0xc0, !PT ;  /* 0x000001c00a1b7812 */ /* 0x002fe400078ec0ff */
[----:B------:R-:W-:Y:S02]  /*7830*/  CS2R R10, SRZ ;  /* 0x00000000000a7805 */ /* 0x000fe4000001ff00 */
[----:B------:R-:W-:-:S02]  /*7840*/  ISETP.GE.AND P0, PT, R4, R48, PT ;  /* 0x000000300400720c */ /* 0x000fc40003f06270 */
[----:B-----5:R-:W-:-:S04]  /*7850*/  LEA.HI R5, R7, R7, RZ, 0x1 ;  /* 0x0000000707057211 */ /* 0x020fc800078f08ff */
[----:B------:R-:W-:Y:S02]  /*7860*/  LOP3.LUT R6, R5, 0xfffffffe, RZ, 0xc0, !PT ;  /* 0xfffffffe05067812 */ /* 0x000fe400078ec0ff */
[----:B------:R-:W-:-:S03]  /*7870*/  CS2R R4, SRZ ;  /* 0x0000000000047805 */ /* 0x000fc6000001ff00 */
[----:B------:R-:W-:Y:S01]  /*7880*/  IMAD.IADD R26, R7, 0x1, -R6 ;  /* 0x00000001071a7824 */ /* 0x000fe200078e0a06 */
[----:B------:R-:W-:-:S04]  /*7890*/  CS2R R6, SRZ ;  /* 0x0000000000067805 */ /* 0x000fc8000001ff00 */
[----:B------:R-:W-:Y:S01]  /*78a0*/  SHF.L.U32 R26, R26, 0x1f, RZ ;  /* 0x0000001f1a1a7819 */ /* 0x000fe200000006ff */
[----:B------:R-:W-:Y:S06]  /*78b0*/  @P0 BRA `(.L_x_726) ;  /* 0x0000000000580947 */ /* 0x000fec0003800000 */
[----:B------:R-:W-:Y:S01]  /*78c0*/  ULDC UR4, c[0x0][0x3f4] ;  /* 0x0000fd0000047ab9 */ /* 0x000fe20000000800 */
[----:B---3--:R-:W-:Y:S01]  /*78d0*/  IMAD.MOV.U32 R4, RZ, RZ, R3 ;  /* 0x000000ffff047224 */ /* 0x008fe200078e0003 */
[----:B------:R-:W-:Y:S01]  /*78e0*/  ISETP.GE.AND P2, PT, R22, UR4, PT ;  /* 0x0000000416007c0c */ /* 0x000fe2000bf46270 */
[----:B--2---:R-:W-:Y:S01]  /*78f0*/  IMAD.MOV.U32 R5, RZ, RZ, R0 ;  /* 0x000000ffff057224 */ /* 0x004fe200078e0000 */
[C---:B------:R-:W-:Y:S01]  /*7900*/  ISETP.GE.AND P3, PT, R209.reuse, UR4, PT ;  /* 0x00000004d1007c0c */ /* 0x040fe2000bf66270 */
[----:B------:R-:W-:Y:S01]  /*7910*/  IMAD.SHL.U32 R14, R209, 0x2, RZ ;  /* 0x00000002d10e7824 */ /* 0x000fe200078e00ff */
[----:B------:R-:W-:-:S04]  /*7920*/  SHF.R.S32.HI R10, RZ, 0x1f, R209 ;  /* 0x0000001fff0a7819 */ /* 0x000fc800000114d1 */
[----:B------:R-:W-:-:S05]  /*7930*/  SHF.L.U64.HI R15, R209, 0x1, R10 ;  /* 0x00000001d10f7819 */ /* 0x000fca000001020a */
[----:B------:R-:W-:Y:S02]  /*7940*/  @!P2 IMAD.WIDE R4, R22, 0x2, R4 ;  /* 0x000000021604a825 */ /* 0x000fe400078e0204 */
[----:B------:R-:W-:-:S03]  /*7950*/  @!P3 IADD3 R12, P0, R3, R14, RZ ;  /* 0x0000000e030cb210 */ /* 0x000fc60007f1e0ff */
[----:B------:R1:W5:Y:S01]  /*7960*/  @!P2 LD.E.64 R8, desc[UR40][R4.64] ;  /* 0x000000280408a980 */ /* 0x000362000c101b00 */
[----:B0-----:R-:W-:Y:S01]  /*7970*/  @!P3 IADD3 R14, P1, R20, R14, RZ ;  /* 0x0000000e140eb210 */ /* 0x001fe20007f3e0ff */
[----:B------:R-:W-:Y:S01]  /*7980*/  @!P3 IMAD.X R13, R0, 0x1, R15, P0 ;  /* 0x00000001000db824 */ /* 0x000fe200000e060f */
[----:B------:R-:W-:-:S03]  /*7990*/  CS2R R10, SRZ ;  /* 0x00000000000a7805 */ /* 0x000fc6000001ff00 */
[----:B----4-:R-:W-:-:S03]  /*79a0*/  @!P3 IMAD.X R15, R25, 0x1, R15, P1 ;  /* 0x00000001190fb824 */ /* 0x010fc600008e060f */
[----:B------:R0:W5:Y:S01]  /*79b0*/  @!P3 LD.E.64 R10, desc[UR40][R12.64] ;  /* 0x000000280c0ab980 */ /* 0x000162000c101b00 */
[----:B-1----:R-:W-:Y:S02]  /*79c0*/  IMAD.MOV.U32 R4, RZ, RZ, R20 ;  /* 0x000000ffff047224 */ /* 0x002fe400078e0014 */
[----:B------:R-:W-:Y:S02]  /*79d0*/  IMAD.MOV.U32 R5, RZ, RZ, R25 ;  /* 0x000000ffff057224 */ /* 0x000fe400078e0019 */
[----:B------:R-:W-:Y:S01]  /*79e0*/  @!P2 IMAD.WIDE R20, R22, 0x2, R4 ;  /* 0x000000021614a825 */ /* 0x000fe200078e0204 */
[----:B------:R-:W-:-:S04]  /*79f0*/  CS2R R4, SRZ ;  /* 0x0000000000047805 */ /* 0x000fc8000001ff00 */
[----:B------:R0:W5:Y:S04]  /*7a00*/  @!P2 LD.E.64 R6, desc[UR40][R20.64] ;  /* 0x000000281406a980 */ /* 0x000168000c101b00 */
[----:B------:R0:W5:Y:S02]  /*7a10*/  @!P3 LD.E.64 R4, desc[UR40][R14.64] ;  /* 0x000000280e04b980 */ /* 0x000164000c101b00 */
.L_x_726:
[----:B------:R-:W-:Y:S05]  /*7a20*/  BSYNC B1 ;  /* 0x0000000000017941 */ /* 0x000fea0003800000 */
.L_x_725:
[----:B------:R-:W4:Y:S01]  /*7a30*/  LDL R31, [R1+0x14] ;  /* 0x00001400011f7983 */ /* 0x000f220000100800 */
[----:B------:R-:W1:Y:S01]  /*7a40*/  SYNCS.PHASECHK.TRANS64.TRYWAIT P0, [R19+URZ+0x22800], R26 ;  /* 0x0228001a130075a7 */ /* 0x000e62000800017f */
[----:B--2---:R-:W-:Y:S01]  /*7a50*/  LOP3.LUT R0, R27, 0x18, R16, 0xf8, !PT ;  /* 0x000000181b007812 */ /* 0x004fe200078ef810 */
[----:B0-----:R-:W-:Y:S01]  /*7a60*/  IMAD R21, R49, -0x80, R48 ;  /* 0xffffff8031157824 */ /* 0x001fe200078e0230 */
[----:B------:R-:W-:Y:S01]  /*7a70*/  SHF.R.U32.HI R27, RZ, 0x3, R27 ;  /* 0x00000003ff1b7819 */ /* 0x000fe2000001161b */
[----:B-----5:R-:W-:Y:S01]  /*7a80*/  IMAD.MOV.U32 R14, RZ, RZ, R8 ;  /* 0x000000ffff0e7224 */ /* 0x020fe200078e0008 */
[----:B------:R-:W-:Y:S01]  /*7a90*/  LOP3.LUT P2, RZ, R30, 0x4, RZ, 0xc0, !PT ;  /* 0x000000041eff7812 */ /* 0x000fe2000784c0ff */
[----:B---3--:R-:W-:Y:S01]  /*7aa0*/  IMAD.MOV.U32 R3, RZ, RZ, R10 ;  /* 0x000000ffff037224 */ /* 0x008fe200078e000a */
[----:B------:R-:W-:Y:S01]  /*7ab0*/  LOP3.LUT R29, R0, R27, RZ, 0x3c, !PT ;  /* 0x0000001b001d7212 */ /* 0x000fe200078e3cff */
[--C-:B------:R-:W-:Y:S01]  /*7ac0*/  IMAD.MOV.U32 R13, RZ, RZ, R9.reuse ;  /* 0x000000ffff0d7224 */ /* 0x100fe200078e0009 */
[----:B------:R-:W-:Y:S01]  /*7ad0*/  SHF.R.U64 R27, R8, 0x10, R9 ;  /* 0x00000010081b7819 */ /* 0x000fe20000001209 */
[--C-:B------:R-:W-:Y:S01]  /*7ae0*/  IMAD.MOV.U32 R8, RZ, RZ, R11.reuse ;  /* 0x000000ffff087224 */ /* 0x100fe200078e000b */
[--C-:B------:R-:W-:Y:S01]  /*7af0*/  SHF.R.U64 R0, R10, 0x10, R11.reuse ;  /* 0x000000100a007819 */ /* 0x100fe2000000120b */
[----:B------:R-:W-:Y:S01]  /*7b00*/  IMAD.MOV.U32 R15, RZ, RZ, R6 ;  /* 0x000000ffff0f7224 */ /* 0x000fe200078e0006 */
[----:B----4-:R-:W-:Y:S01]  /*7b10*/  SHF.R.U32.HI R25, RZ, 0x10, R11 ;  /* 0x00000010ff197819 */ /* 0x010fe2000001160b */
[----:B------:R-:W-:Y:S01]  /*7b20*/  BSSY B1, `(.L_x_727) ;  /* 0x0000015000017945 */ /* 0x000fe20003800000 */
[----:B------:R-:W-:Y:S01]  /*7b30*/  SHF.R.U32.HI R28, RZ, 0x10, R9 ;  /* 0x00000010ff1c7819 */ /* 0x000fe20000011609 */
[--C-:B------:R-:W-:Y:S01]  /*7b40*/  IMAD.MOV.U32 R12, RZ, RZ, R7.reuse ;  /* 0x000000ffff0c7224 */ /* 0x100fe200078e0007 */
[----:B------:R-:W-:Y:S01]  /*7b50*/  SHF.R.U64 R20, R6, 0x10, R7 ;  /* 0x0000001006147819 */ /* 0x000fe20000001207 */
[----:B------:R-:W-:Y:S01]  /*7b60*/  IMAD.MOV.U32 R9, RZ, RZ, R4 ;  /* 0x000000ffff097224 */ /* 0x000fe200078e0004 */
[----:B------:R-:W-:Y:S01]  /*7b70*/  VIMNMX R21, R21, 0x80, PT ;  /* 0x0000008015157848 */ /* 0x000fe20003fe0100 */
[--C-:B------:R-:W-:Y:S01]  /*7b80*/  IMAD.MOV.U32 R10, RZ, RZ, R5.reuse ;  /* 0x000000ffff0a7224 */ /* 0x100fe200078e0005 */
[----:B------:R-:W-:-:S02]  /*7b90*/  SHF.R.U64 R6, R4, 0x10, R5 ;  /* 0x0000001004067819 */ /* 0x000fc40000001205 */
[----:B------:R-:W-:Y:S02]  /*7ba0*/  PRMT R3, R3, 0x5410, R0 ;  /* 0x0000541003037816 */ /* 0x000fe40000000000 */
[----:B------:R-:W-:Y:S02]  /*7bb0*/  SHF.R.U32.HI R7, RZ, 0x10, R7 ;  /* 0x00000010ff077819 */ /* 0x000fe40000011607 */
[----:B------:R-:W-:Y:S02]  /*7bc0*/  SHF.R.U32.HI R5, RZ, 0x10, R5 ;  /* 0x00000010ff057819 */ /* 0x000fe40000011605 */
[----:B------:R-:W-:Y:S02]  /*7bd0*/  PRMT R14, R14, 0x5410, R27 ;  /* 0x000054100e0e7816 */ /* 0x000fe4000000001b */
[----:B------:R-:W-:Y:S02]  /*7be0*/  ISETP.GE.AND P1, PT, R204, R21, PT ;  /* 0x00000015cc00720c */ /* 0x000fe40003f26270 */
[----:B------:R-:W-:-:S02]  /*7bf0*/  PRMT R13, R13, 0x5410, R28 ;  /* 0x000054100d0d7816 */ /* 0x000fc4000000001c */
[----:B------:R-:W-:Y:S02]  /*7c00*/  PRMT R8, R8, 0x5410, R25 ;  /* 0x0000541008087816 */ /* 0x000fe40000000019 */
[----:B------:R-:W-:Y:S01]  /*7c10*/  PRMT R15, R15, 0x5410, R20 ;  /* 0x000054100f0f7816 */ /* 0x000fe20000000014 */
[----:B------:R-:W-:-:S04]  /*7c20*/  IMAD R30, R31, 0x200, R29 ;  /* 0x000002001f1e7824 */ /* 0x000fc800078e021d */
[----:B------:R-:W-:-:S04]  /*7c30*/  IMAD R11, R30, 0x2, R19 ;  /* 0x000000021e0b7824 */ /* 0x000fc800078e0213 */
[C---:B------:R-:W-:Y:S02]  /*7c40*/  VIADD R4, R11.reuse, 0x18400 ;  /* 0x000184000b047836 */ /* 0x040fe40000000000 */
[----:B------:R-:W-:Y:S01]  /*7c50*/  VIADD R0, R11, 0x18440 ;  /* 0x000184400b007836 */ /* 0x000fe20000000000 */
[----:B-1----:R-:W-:Y:S06]  /*7c60*/  @!P0 BRA `(.L_x_728) ;  /* 0x0000012c00a48947 */ /* 0x002fec0003800000 */
.L_x_957:
[----:B------:R-:W-:Y:S05]  /*7c70*/  BSYNC B1 ;  /* 0x0000000000017941 */ /* 0x000fea0003800000 */
.L_x_727:
[----:B------:R-:W-:Y:S01]  /*7c80*/  BSSY B1, `(.L_x_729) ;  /* 0x0000059000017945 */ /* 0x000fe20003800000 */
[----:B------:R-:W-:Y:S01]  /*7c90*/  PRMT R12, R12, 0x5410, R7 ;  /* 0x000054100c0c7816 */ /* 0x000fe20000000007 */
[----:B------:R-:W-:Y:S01]  /*7ca0*/  @P2 VIADD R0, R4, 0xffffffc0 ;  /* 0xffffffc004002836 */ /* 0x000fe20000000000 */
[----:B------:R-:W-:Y:S02]  /*7cb0*/  PRMT R9, R9, 0x5410, R6 ;  /* 0x0000541009097816 */ /* 0x000fe40000000006 */
[----:B------:R-:W-:Y:S01]  /*7cc0*/  PRMT R10, R10, 0x5410, R5 ;  /* 0x000054100a0a7816 */ /* 0x000fe20000000005 */
[----:B------:R-:W-:Y:S06]  /*7cd0*/  @P1 BRA `(.L_x_730) ;  /* 0x00000004004c1947 */ /* 0x000fec0003800000 */
[----:B------:R-:W1:Y:S01]  /*7ce0*/  LDC R4, c[0x0][0x3f4] ;  /* 0x0000fd00ff047b82 */ /* 0x000e620000000800 */
[----:B------:R-:W-:Y:S01]  /*7cf0*/  BSSY B2, `(.L_x_731) ;  /* 0x000002a000027945 */ /* 0x000fe20003800000 */
[-C--:B-1----:R-:W-:Y:S02]  /*7d00*/  ISETP.GE.AND P0, PT, R22, R4.reuse, PT ;  /* 0x000000041600720c */ /* 0x082fe40003f06270 */
[----:B------:R-:W-:-:S11]  /*7d10*/  ISETP.GE.AND P1, PT, R209, R4, PT ;  /* 0x00000004d100720c */ /* 0x000fd60003f26270 */
[----:B------:R-:W-:Y:S05]  /*7d20*/  @P0 BRA `(.L_x_732) ;  /* 0x0000000000980947 */ /* 0x000fea0003800000 */
[----:B------:R-:W1:Y:S01]  /*7d30*/  LDS.128 R4, [R11+0x18400] ;  /* 0x018400000b047984 */ /* 0x000e620000000c00 */
[C---:B------:R-:W-:Y:S01]  /*7d40*/  IMAD.U32 R31, R15.reuse, 0x10000, RZ ;  /* 0x000100000f1f7824 */ /* 0x040fe200078e00ff */
[----:B------:R-:W-:Y:S01]  /*7d50*/  LOP3.LUT R30, R15, 0xffff0000, RZ, 0xc0, !PT ;  /* 0xffff00000f1e7812 */ /* 0x000fe200078ec0ff */
[C---:B------:R-:W-:Y:S01]  /*7d60*/  IMAD.U32 R29, R14.reuse, 0x10000, RZ ;  /* 0x000100000e1d7824 */ /* 0x040fe200078e00ff */
[----:B------:R-:W-:Y:S01]  /*7d70*/  LOP3.LUT R28, R14, 0xffff0000, RZ, 0xc0, !PT ;  /* 0xffff00000e1c7812 */ /* 0x000fe200078ec0ff */
[C---:B-1----:R-:W-:Y:S01]  /*7d80*/  IMAD.U32 R20, R4.reuse, 0x10000, RZ ;  /* 0x0001000004147824 */ /* 0x042fe200078e00ff */
[----:B------:R-:W-:Y:S01]  /*7d90*/  LOP3.LUT R4, R4, 0xffff0000, RZ, 0xc0, !PT ;  /* 0xffff000004047812 */ /* 0x000fe200078ec0ff */
[C---:B------:R-:W-:Y:S01]  /*7da0*/  IMAD.U32 R25, R5.reuse, 0x10000, RZ ;  /* 0x0001000005197824 */ /* 0x040fe200078e00ff */
[----:B------:R-:W-:Y:S01]  /*7db0*/  LOP3.LUT R5, R5, 0xffff0000, RZ, 0xc0, !PT ;  /* 0xffff000005057812 */ /* 0x000fe200078ec0ff */
[C---:B0-----:R-:W-:Y:S01]  /*7dc0*/  IMAD.U32 R26, R6.reuse, 0x10000, RZ ;  /* 0x00010000061a7824 */ /* 0x041fe200078e00ff */
[----:B------:R-:W-:Y:S01]  /*7dd0*/  LOP3.LUT R6, R6, 0xffff0000, RZ, 0xc0, !PT ;  /* 0xffff000006067812 */ /* 0x000fe200078ec0ff */
[C---:B------:R-:W-:Y:S01]  /*7de0*/  FMUL.FTZ R33, R4.reuse, R31 ;  /* 0x0000001f04217220 */ /* 0x040fe20000410000 */
[----:B------:R-:W-:Y:S01]  /*7df0*/  FMUL.FTZ R4, R4, R29 ;  /* 0x0000001d04047220 */ /* 0x000fe20000410000 */
[----:B------:R-:W-:-:S02]  /*7e00*/  IMAD.U32 R27, R7, 0x10000, RZ ;  /* 0x00010000071b7824 */ /* 0x000fc400078e00ff */
[----:B------:R-:W-:Y:S01]  /*7e10*/  FMUL.FTZ R34, R5, R30 ;  /* 0x0000001e05227220 */ /* 0x000fe20000410000 */
[C---:B------:R-:W-:Y:S01]  /*7e20*/  FFMA.FTZ R33, R20.reuse, R29, -R33 ;  /* 0x0000001d14217223 */ /* 0x040fe20000010821 */
[----:B------:R-:W-:Y:S01]  /*7e30*/  FFMA.FTZ R32, R20, R31, R4 ;  /* 0x0000001f14207223 */ /* 0x000fe20000010004 */
[----:B------:R-:W-:Y:S01]  /*7e40*/  LOP3.LUT R7, R7, 0xffff0000, RZ, 0xc0, !PT ;  /* 0xffff000007077812 */ /* 0x000fe200078ec0ff */
[-C--:B------:R-:W-:Y:S01]  /*7e50*/  FMUL.FTZ R36, R5, R28.reuse ;  /* 0x0000001c05247220 */ /* 0x080fe20000410000 */
[C---:B------:R-:W-:Y:S01]  /*7e60*/  LOP3.LUT R20, R12.reuse, 0xffff0000, RZ, 0xc0, !PT ;  /* 0xffff00000c147812 */ /* 0x040fe200078ec0ff */
[----:B------:R-:W-:Y:S01]  /*7e70*/  IMAD.U32 R29, R12, 0x10000, RZ ;  /* 0x000100000c1d7824 */ /* 0x000fe200078e00ff */
[C---:B------:R-:W-:Y:S01]  /*7e80*/  LOP3.LUT R4, R13.reuse, 0xffff0000, RZ, 0xc0, !PT ;  /* 0xffff00000d047812 */ /* 0x040fe200078ec0ff */
[----:B------:R-:W-:Y:S02]  /*7e90*/  IMAD.U32 R5, R13, 0x10000, RZ ;  /* 0x000100000d057824 */ /* 0x000fe400078e00ff */
[C---:B------:R-:W-:Y:S01]  /*7ea0*/  FFMA.FTZ R34, R25.reuse, R28, -R34 ;  /* 0x0000001c19227223 */ /* 0x040fe20000010822 */
[----:B------:R-:W-:Y:S01]  /*7eb0*/  FFMA.FTZ R25, R25, R30, R36 ;  /* 0x0000001e19197223 */ /* 0x000fe20000010024 */
[C---:B------:R-:W-:Y:S01]  /*7ec0*/  FMUL.FTZ R31, R6.reuse, R29 ;  /* 0x0000001d061f7220 */ /* 0x040fe20000410000 */
[-C--:B------:R-:W-:Y:S01]  /*7ed0*/  FMUL.FTZ R28, R6, R5.reuse ;  /* 0x00000005061c7220 */ /* 0x080fe20000410000 */
[C---:B------:R-:W-:Y:S01]  /*7ee0*/  FMUL.FTZ R30, R7.reuse, R20 ;  /* 0x00000014071e7220 */ /* 0x040fe20000410000 */
[-C--:B------:R-:W-:Y:S01]  /*7ef0*/  FMUL.FTZ R35, R7, R4.reuse ;  /* 0x0000000407237220 */ /* 0x080fe20000410000 */
[C---:B------:R-:W-:Y:S01]  /*7f00*/  FFMA.FTZ R6, R26.reuse, R5, -R31 ;  /* 0x000000051a067223 */ /* 0x040fe2000001081f */
[----:B------:R-:W-:Y:S01]  /*7f10*/  FFMA.FTZ R29, R26, R29, R28 ;  /* 0x0000001d1a1d7223 */ /* 0x000fe2000001001c */
[C---:B------:R-:W-:Y:S01]  /*7f20*/  FFMA.FTZ R7, R27.reuse, R4, -R30 ;  /* 0x000000041b077223 */ /* 0x040fe2000001081e */
[----:B------:R-:W-:Y:S01]  /*7f30*/  FFMA.FTZ R20, R27, R20, R35 ;  /* 0x000000141b147223 */ /* 0x000fe20000010023 */
[----:B------:R-:W-:-:S02]  /*7f40*/  F2FP.BF16.F32.PACK_AB R4, R32, R33 ;  /* 0x000000212004723e */ /* 0x000fc400000010ff */
[----:B------:R-:W-:Y:S02]  /*7f50*/  F2FP.BF16.F32.PACK_AB R5, R25, R34 ;  /* 0x000000221905723e */ /* 0x000fe400000010ff */
[----:B------:R-:W-:Y:S02]  /*7f60*/  F2FP.BF16.F32.PACK_AB R6, R29, R6 ;  /* 0x000000061d06723e */ /* 0x000fe400000010ff */
[----:B------:R-:W-:-:S05]  /*7f70*/  F2FP.BF16.F32.PACK_AB R7, R20, R7 ;  /* 0x000000071407723e */ /* 0x000fca00000010ff */
[----:B------:R1:W-:Y:S02]  /*7f80*/  STS.128 [R11+0x18400], R4 ;  /* 0x018400040b007388 */ /* 0x0003e40000000c00 */
.L_x_732:
[----:B------:R-:W-:Y:S05]  /*7f90*/  BSYNC B2 ;  /* 0x0000000000027941 */ /* 0x000fea0003800000 */
.L_x_731:
[----:B------:R-:W-:Y:S05]  /*7fa0*/  @P1 BRA `(.L_x_730) ;  /* 0x0000000000981947 */ /* 0x000fea0003800000 */
[----:B-1----:R-:W1:Y:S01]  /*7fb0*/  LDS.128 R4, [R0] ;  /* 0x0000000000047984 */ /* 0x002e620000000c00 */
        /* <DEDUP_REMOVED lines=36> */
[----:B------:R2:W-:Y:S02]  /*8200*/  STS.128 [R0], R4 ;  /* 0x0000000400007388 */ /* 0x0005e40000000c00 */
.L_x_730:
[----:B------:R-:W-:Y:S05]  /*8210*/  BSYNC B1 ;  /* 0x0000000000017941 */ /* 0x000fea0003800000 */
.L_x_729:
[----:B-12---:R-:W-:-:S05]  /*8220*/  VIADD R4, R204, 0x40 ;  /* 0x00000040cc047836 */ /* 0x006fca0000000000 */
[----:B------:R-:W-:-:S13]  /*8230*/  ISETP.GE.AND P0, PT, R4, R21, PT ;  /* 0x000000150400720c */ /* 0x000fda0003f06270 */
[----:B------:R-:W-:Y:S05]  /*8240*/  @P0 BRA `(.L_x_733) ;  /* 0x00000014003c0947 */ /* 0x000fea0003800000 */
[----:B------:R-:W1:Y:S01]  /*8250*/  LDC R4, c[0x0][0x3f4] ;  /* 0x0000fd00ff047b82 */ /* 0x000e620000000800 */
[----:B------:R-:W-:Y:S01]  /*8260*/  BSSY B1, `(.L_x_734) ;  /* 0x000002a000017945 */ /* 0x000fe20003800000 */
[-C--:B-1----:R-:W-:Y:S02]  /*8270*/  ISETP.GE.AND P0, PT, R22, R4.reuse, PT ;  /* 0x000000041600720c */ /* 0x082fe40003f06270 */
[----:B------:R-:W-:-:S11]  /*8280*/  ISETP.GE.AND P1, PT, R209, R4, PT ;  /* 0x00000004d100720c */ /* 0x000fd60003f26270 */
[----:B------:R-:W-:Y:S05]  /*8290*/  @P0 BRA `(.L_x_735) ;  /* 0x0000000000980947 */ /* 0x000fea0003800000 */
[----:B------:R-:W1:Y:S01]  /*82a0*/  LDS.128 R4, [R11+0x1a400] ;  /* 0x01a400000b047984 */ /* 0x000e620000000c00 */
[C---:B------:R-:W-:Y:S01]  /*82b0*/  IMAD.U32 R28, R14.reuse, 0x10000, RZ ;  /* 0x000100000e1c7824 */ /* 0x040fe200078e00ff */
[C---:B------:R-:W-:Y:S01]  /*82c0*/  LOP3.LUT R31, R15.reuse, 0xffff0000, RZ, 0xc0, !PT ;  /* 0xffff00000f1f7812 */ /* 0x040fe200078ec0ff */
[----:B------:R-:W-:Y:S01]  /*82d0*/  IMAD.U32 R30, R15, 0x10000, RZ ;  /* 0x000100000f1e7824 */ /* 0x000fe200078e00ff */
[----:B------:R-:W-:Y:S01]  /*82e0*/  LOP3.LUT R29, R14, 0xffff0000, RZ, 0xc0, !PT ;  /* 0xffff00000e1d7812 */ /* 0x000fe200078ec0ff */
[C---:B-1----:R-:W-:Y:S01]  /*82f0*/  IMAD.U32 R20, R4.reuse, 0x10000, RZ ;  /* 0x0001000004147824 */ /* 0x042fe200078e00ff */
[----:B------:R-:W-:Y:S01]  /*8300*/  LOP3.LUT R4, R4, 0xffff0000, RZ, 0xc0, !PT ;  /* 0xffff000004047812 */ /* 0x000fe200078ec0ff */
[C---:B------:R-:W-:Y:S01]  /*8310*/  IMAD.U32 R21, R5.reuse, 0x10000, RZ ;  /* 0x0001000005157824 */ /* 0x040fe200078e00ff */
[----:B------:R-:W-:Y:S01]  /*8320*/  LOP3.LUT R5, R5, 0xffff0000, RZ, 0xc0, !PT ;  /* 0xffff000005057812 */ /* 0x000fe200078ec0ff */
[C---:B------:R-:W-:Y:S01]  /*8330*/  IMAD.U32 R14, R6.reuse, 0x10000, RZ ;  /* 0x00010000060e7824 */ /* 0x040fe200078e00ff */
[----:B------:R-:W-:Y:S01]  /*8340*/  LOP3.LUT R6, R6, 0xffff0000, RZ, 0xc0, !PT ;  /* 0xffff000006067812 */ /* 0x000fe200078ec0ff */
[-C--:B------:R-:W-:Y:S01]  /*8350*/  FMUL.FTZ R25, R30, R4.reuse ;  /* 0x000000041e197220 */ /* 0x080fe20000410000 */
[----:B------:R-:W-:Y:S01]  /*8360*/  FMUL.FTZ R27, R28, R4 ;  /* 0x000000041c1b7220 */ /* 0x000fe20000410000 */
[----:B0-----:R-:W-:Y:S01]  /*8370*/  FMUL.FTZ R26, R31, R5 ;  /* 0x000000051f1a7220 */ /* 0x001fe20000410000 */
[----:B------:R-:W-:-:S02]  /*8380*/  IMAD.U32 R15, R7, 0x10000, RZ ;  /* 0x00010000070f7824 */ /* 0x000fc400078e00ff */
[-C--:B------:R-:W-:Y:S01]  /*8390*/  FFMA.FTZ R4, R28, R20.reuse, -R25 ;  /* 0x000000141c047223 */ /* 0x080fe20000010819 */
[----:B------:R-:W-:Y:S01]  /*83a0*/  FFMA.FTZ R27, R30, R20, R27 ;  /* 0x000000141e1b7223 */ /* 0x000fe2000001001b */
[C---:B------:R-:W-:Y:S01]  /*83b0*/  FMUL.FTZ R20, R29.reuse, R5 ;  /* 0x000000051d147220 */ /* 0x040fe20000410000 */
[-C--:B------:R-:W-:Y:S01]  /*83c0*/  FFMA.FTZ R5, R29, R21.reuse, -R26 ;  /* 0x000000151d057223 */ /* 0x080fe2000001081a */
[----:B------:R-:W-:Y:S01]  /*83d0*/  LOP3.LUT R7, R7, 0xffff0000, RZ, 0xc0, !PT ;  /* 0xffff000007077812 */ /* 0x000fe200078ec0ff */
[C---:B------:R-:W-:Y:S01]  /*83e0*/  IMAD.U32 R30, R12.reuse, 0x10000, RZ ;  /* 0x000100000c1e7824 */ /* 0x040fe200078e00ff */
[----:B------:R-:W-:Y:S01]  /*83f0*/  LOP3.LUT R29, R12, 0xffff0000, RZ, 0xc0, !PT ;  /* 0xffff00000c1d7812 */ /* 0x000fe200078ec0ff */
[C---:B------:R-:W-:Y:S01]  /*8400*/  IMAD.U32 R28, R13.reuse, 0x10000, RZ ;  /* 0x000100000d1c7824 */ /* 0x040fe200078e00ff */
[----:B------:R-:W-:Y:S01]  /*8410*/  LOP3.LUT R25, R13, 0xffff0000, RZ, 0xc0, !PT ;  /* 0xffff00000d197812 */ /* 0x000fe200078ec0ff */
[----:B------:R-:W-:Y:S01]  /*8420*/  FFMA.FTZ R20, R31, R21, R20 ;  /* 0x000000151f147223 */ /* 0x000fe20000010014 */
[-C--:B------:R-:W-:Y:S01]  /*8430*/  FMUL.FTZ R13, R30, R6.reuse ;  /* 0x000000061e0d7220 */ /* 0x080fe20000410000 */
[C---:B------:R-:W-:Y:S01]  /*8440*/  FMUL.FTZ R21, R28.reuse, R6 ;  /* 0x000000061c157220 */ /* 0x040fe20000410000 */
[-C--:B------:R-:W-:Y:S01]  /*8450*/  FMUL.FTZ R12, R29, R7.reuse ;  /* 0x000000071d0c7220 */ /* 0x080fe20000410000 */
[C---:B------:R-:W-:Y:S01]  /*8460*/  FMUL.FTZ R26, R25.reuse, R7 ;  /* 0x00000007191a7220 */ /* 0x040fe20000410000 */
[-C--:B------:R-:W-:Y:S01]  /*8470*/  FFMA.FTZ R6, R28, R14.reuse, -R13 ;  /* 0x0000000e1c067223 */ /* 0x080fe2000001080d */
[----:B------:R-:W-:Y:S01]  /*8480*/  FFMA.FTZ R21, R30, R14, R21 ;  /* 0x0000000e1e157223 */ /* 0x000fe20000010015 */
[-C--:B------:R-:W-:Y:S01]  /*8490*/  FFMA.FTZ R7, R25, R15.reuse, -R12 ;  /* 0x0000000f19077223 */ /* 0x080fe2000001080c */
[----:B------:R-:W-:Y:S01]  /*84a0*/  FFMA.FTZ R26, R29, R15, R26 ;  /* 0x0000000f1d1a7223 */ /* 0x000fe2000001001a */
[----:B------:R-:W-:-:S02]  /*84b0*/  F2FP.BF16.F32.PACK_AB R4, R27, R4 ;  /* 0x000000041b04723e */ /* 0x000fc400000010ff */
[----:B------:R-:W-:Y:S02]  /*84c0*/  F2FP.BF16.F32.PACK_AB R5, R20, R5 ;  /* 0x000000051405723e */ /* 0x000fe400000010ff */
[----:B------:R-:W-:Y:S02]  /*84d0*/  F2FP.BF16.F32.PACK_AB R6, R21, R6 ;  /* 0x000000061506723e */ /* 0x000fe400000010ff */
[----:B------:R-:W-:-:S05]  /*84e0*/  F2FP.BF16.F32.PACK_AB R7, R26, R7 ;  /* 0x000000071a07723e */ /* 0x000fca00000010ff */
[----:B------:R1:W-:Y:S02]  /*84f0*/  STS.128 [R11+0x1a400], R4 ;  /* 0x01a400040b007388 */ /* 0x0003e40000000c00 */
.L_x_735:
[----:B------:R-:W-:Y:S05]  /*8500*/  BSYNC B1 ;  /* 0x0000000000017941 */ /* 0x000fea0003800000 */
.L_x_734:
[----:B------:R-:W-:Y:S05]  /*8510*/  @P1 BRA `(.L_x_733) ;  /* 0x0000001000881947 */ /* 0x000fea0003800000 */
[----:B-1----:R-:W1:Y:S01]  /*8520*/  LDS.128 R4, [R0+0x2000] ;  /* 0x0020000000047984 */ /* 0x002e620000000c00 */
[C---:B------:R-:W-:Y:S01]  /*8530*/  IMAD.U32 R21, R9.reuse, 0x10000, RZ ;  /* 0x0001000009157824 */ /* 0x040fe200078e00ff */
[----:B------:R-:W-:Y:S01]  /*8540*/  LOP3.LUT R28, R9, 0xffff0000, RZ, 0xc0, !PT ;  /* 0xffff0000091c7812 */ /* 0x000fe200078ec0ff */
[C---:B------:R-:W-:Y:S01]  /*8550*/  IMAD.U32 R15, R3.reuse, 0x10000, RZ ;  /* 0x00010000030f7824 */ /* 0x040fe200078e00ff */
[----:B0-----:R-:W-:Y:S01]  /*8560*/  LOP3.LUT R26, R3, 0xffff0000, RZ, 0xc0, !PT ;  /* 0xffff0000031a7812 */ /* 0x001fe200078ec0ff */
[C---:B------:R-:W-:Y:S01]  /*8570*/  IMAD.U32 R25, R10.reuse, 0x10000, RZ ;  /* 0x000100000a197824 */ /* 0x040fe200078e00ff */
        /* <DEDUP_REMOVED lines=9> */
[----:B------:R-:W-:Y:S01]  /*8610*/  FMUL.FTZ R13, R28, R5 ;  /* 0x000000051c0d7220 */ /* 0x000fe20000410000 */
[----:B------:R-:W-:-:S02]  /*8620*/  IMAD.U32 R9, R7, 0x10000, RZ ;  /* 0x0001000007097824 */ /* 0x000fc400078e00ff */
[-C--:B------:R-:W-:Y:S01]  /*8630*/  FFMA.FTZ R4, R15, R11.reuse, -R14 ;  /* 0x0000000b0f047223 */ /* 0x080fe2000001080e */
[----:B------:R-:W-:Y:S01]  /*8640*/  FFMA.FTZ R11, R21, R11, R20 ;  /* 0x0000000b150b7223 */ /* 0x000fe20000010014 */
[C---:B------:R-:W-:Y:S01]  /*8650*/  FMUL.FTZ R15, R26.reuse, R5 ;  /* 0x000000051a0f7220 */ /* 0x040fe20000410000 */
[----:B------:R-:W-:Y:S01]  /*8660*/  LOP3.LUT R7, R7, 0xffff0000, RZ, 0xc0, !PT ;  /* 0xffff000007077812 */ /* 0x000fe200078ec0ff */
[----:B------:R-:W-:Y:S01]  /*8670*/  FFMA.FTZ R5, R26, R12, -R13 ;  /* 0x0000000c1a057223 */ /* 0x000fe2000001080d */
[C---:B------:R-:W-:Y:S01]  /*8680*/  LOP3.LUT R21, R8.reuse, 0xffff0000, RZ, 0xc0, !PT ;  /* 0xffff000008157812 */ /* 0x040fe200078ec0ff */
[----:B------:R-:W-:Y:S02]  /*8690*/  IMAD.U32 R13, R8, 0x10000, RZ ;  /* 0x00010000080d7824 */ /* 0x000fe400078e00ff */
[----:B------:R-:W-:Y:S01]  /*86a0*/  FMUL.FTZ R8, R25, R6 ;  /* 0x0000000619087220 */ /* 0x000fe20000410000 */
[-C--:B------:R-:W-:Y:S01]  /*86b0*/  FMUL.FTZ R14, R27, R7.reuse ;  /* 0x000000071b0e7220 */ /* 0x080fe20000410000 */
[----:B------:R-:W-:Y:S01]  /*86c0*/  FFMA.FTZ R12, R28, R12, R15 ;  /* 0x0000000c1c0c7223 */ /* 0x000fe2000001000f */
[----:B------:R-:W-:Y:S01]  /*86d0*/  FMUL.FTZ R10, R13, R6 ;  /* 0x000000060d0a7220 */ /* 0x000fe20000410000 */
[----:B------:R-:W-:Y:S01]  /*86e0*/  FMUL.FTZ R20, R21, R7 ;  /* 0x0000000715147220 */ /* 0x000fe20000410000 */
[----:B------:R-:W-:Y:S01]  /*86f0*/  FFMA.FTZ R6, R13, R3, -R8 ;  /* 0x000000030d067223 */ /* 0x000fe20000010808 */
[----:B------:R-:W-:Y:S01]  /*8700*/  FFMA.FTZ R7, R21, R9, -R14 ;  /* 0x0000000915077223 */ /* 0x000fe2000001080e */
[----:B------:R-:W-:Y:S01]  /*8710*/  FFMA.FTZ R3, R25, R3, R10 ;  /* 0x0000000319037223 */ /* 0x000fe2000001000a */
[----:B------:R-:W-:Y:S01]  /*8720*/  FFMA.FTZ R20, R27, R9, R20 ;  /* 0x000000091b147223 */ /* 0x000fe20000010014 */
[----:B------:R-:W-:-:S02]  /*8730*/  F2FP.BF16.F32.PACK_AB R4, R11, R4 ;  /* 0x000000040b04723e */ /* 0x000fc400000010ff */
[----:B------:R-:W-:Y:S02]  /*8740*/  F2FP.BF16.F32.PACK_AB R5, R12, R5 ;  /* 0x000000050c05723e */ /* 0x000fe400000010ff */
[----:B------:R-:W-:Y:S02]  /*8750*/  F2FP.BF16.F32.PACK_AB R6, R3, R6 ;  /* 0x000000060306723e */ /* 0x000fe400000010ff */
[----:B------:R-:W-:-:S05]  /*8760*/  F2FP.BF16.F32.PACK_AB R7, R20, R7 ;  /* 0x000000071407723e */ /* 0x000fca00000010ff */
[----:B------:R2:W-:Y:S01]  /*8770*/  STS.128 [R0+0x2000], R4 ;  /* 0x0020000400007388 */ /* 0x0005e20000000c00 */
[----:B------:R-:W-:Y:S05]  /*8780*/  BRA `(.L_x_733) ;  /* 0x0000000c00ec7947 */ /* 0x000fea0003800000 */
.L_x_723:
[----:B------:R-:W-:-:S03]  /*8790*/  UMOV UR4, 0xffffffff ;  /* 0xffffffff00047882 */ /* 0x000fc60000000000 */
[----:B------:R-:W-:Y:S05]  /*87a0*/  BRA.DIV UR4, `(.L_x_736) ;  /* 0x0000012204e87947 */ /* 0x000fea000b800000 */
[----:B------:R1:W2:Y:S04]  /*87b0*/  SHFL.IDX PT, R0, R27, RZ, 0x1c1f ;  /* 0x001c1fff1b007589 */ /* 0x0002a800000e0000 */
[----:B------:R1:W3:Y:S04]  /*87c0*/  SHFL.IDX PT, R3, R26, RZ, 0x1c1f ;  /* 0x001c1fff1a037589 */ /* 0x0002e800000e0000 */
[----:B------:R1:W4:Y:S04]  /*87d0*/  SHFL.IDX PT, R20, R25, RZ, 0x1c1f ;  /* 0x001c1fff19147589 */ /* 0x00032800000e0000 */
[----:B------:R1:W0:Y:S02]  /*87e0*/  SHFL.IDX PT, R14, R28, RZ, 0x1c1f ;  /* 0x001c1fff1c0e7589 */ /* 0x00022400000e0000 */
.L_x_963:
[----:B------:R-:W5:Y:S01]  /*87f0*/  LDL R6, [R1+0x38] ;  /* 0x0000380001067983 */ /* 0x000f620000100800 */
[----:B------:R-:W-:Y:S01]  /*8800*/  ULDC UR4, c[0x0][0x448] ;  /* 0x0001120000047ab9 */ /* 0x000fe20000000800 */
[----:B------:R-:W0:Y:S01]  /*8810*/  LDC R21, c[0x0][0x3f4] ;  /* 0x0000fd00ff157b82 */ /* 0x000e220000000800 */
[----:B------:R-:W-:Y:S01]  /*8820*/  IMAD R48, R48, UR4, RZ ;  /* 0x0000000430307c24 */ /* 0x000fe2000f8e02ff */
[----:B------:R-:W-:Y:S01]  /*8830*/  BSSY B1, `(.L_x_737) ;  /* 0x0000017000017945 */ /* 0x000fe20003800000 */
[----:B------:R-:W-:Y:S02]  /*8840*/  CS2R R10, SRZ ;  /* 0x00000000000a7805 */ /* 0x000fe4000001ff00 */
[----:B------:R-:W-:Y:S02]  /*8850*/  CS2R R8, SRZ ;  /* 0x0000000000087805 */ /* 0x000fe4000001ff00 */
[----:B------:R-:W-:Y:S02]  /*8860*/  ISETP.GE.AND P0, PT, R4, R48, PT ;  /* 0x000000300400720c */ /* 0x000fe40003f06270 */
[----:B-----5:R-:W-:-:S04]  /*8870*/  LEA.HI R5, R6, R6, RZ, 0x1 ;  /* 0x0000000606057211 */ /* 0x020fc800078f08ff */
[----:B------:R-:W-:-:S05]  /*8880*/  LOP3.LUT R5, R5, 0xfffffffe, RZ, 0xc0, !PT ;  /* 0xfffffffe05057812 */ /* 0x000fca00078ec0ff */
[----:B-1----:R-:W-:Y:S01]  /*8890*/  IMAD.IADD R26, R6, 0x1, -R5 ;  /* 0x00000001061a7824 */ /* 0x002fe200078e0a05 */
[----:B------:R-:W-:Y:S02]  /*88a0*/  CS2R R6, SRZ ;  /* 0x0000000000067805 */ /* 0x000fe4000001ff00 */
[----:B------:R-:W-:Y:S02]  /*88b0*/  CS2R R4, SRZ ;  /* 0x0000000000047805 */ /* 0x000fe4000001ff00 */
[----:B------:R-:W-:Y:S01]  /*88c0*/  SHF.L.U32 R26, R26, 0x1f, RZ ;  /* 0x0000001f1a1a7819 */ /* 0x000fe200000006ff */
[----:B0-----:R-:W-:Y:S06]  /*88d0*/  @P0 BRA `(.L_x_738) ;  /* 0x0000000000300947 */ /* 0x001fec0003800000 */
[----:B------:R-:W-:Y:S01]  /*88e0*/  ULDC UR4, c[0x0][0x3f4] ;  /* 0x0000fd0000047ab9 */ /* 0x000fe20000000800 */
[C---:B------:R-:W-:Y:S01]  /*88f0*/  IMAD.SHL.U32 R15, R16.reuse, 0x2, RZ ;  /* 0x00000002100f7824 */ /* 0x040fe200078e00ff */
[C---:B------:R-:W-:Y:S02]  /*8900*/  ISETP.GE.AND P2, PT, R16.reuse, UR4, PT ;  /* 0x0000000410007c0c */ /* 0x040fe4000bf46270 */
[----:B------:R-:W-:Y:S02]  /*8910*/  SHF.L.U64.HI R7, R16, 0x1, R17 ;  /* 0x0000000110077819 */ /* 0x000fe40000010211 */
[-C--:B---3--:R-:W-:Y:S02]  /*8920*/  IADD3 R12, P0, R3, R15.reuse, RZ ;  /* 0x0000000f030c7210 */ /* 0x088fe40007f1e0ff */
[----:B------:R-:W-:-:S03]  /*8930*/  IADD3 R14, P1, R14, R15, RZ ;  /* 0x0000000f0e0e7210 */ /* 0x000fc60007f3e0ff */
[--C-:B--2---:R-:W-:Y:S02]  /*8940*/  IMAD.X R13, R0, 0x1, R7.reuse, P0 ;  /* 0x00000001000d7824 */ /* 0x104fe400000e0607 */
[----:B----4-:R-:W-:Y:S01]  /*8950*/  IMAD.X R15, R20, 0x1, R7, P1 ;  /* 0x00000001140f7824 */ /* 0x010fe200008e0607 */
[----:B------:R-:W-:Y:S01]  /*8960*/  CS2R R6, SRZ ;  /* 0x0000000000067805 */ /* 0x000fe2000001ff00 */
[----:B------:R-:W-:Y:S06]  /*8970*/  @P2 BRA `(.L_x_738) ;  /* 0x0000000000082947 */ /* 0x000fec0003800000 */
[----:B------:R0:W5:Y:S04]  /*8980*/  LD.E.128 R8, desc[UR40][R12.64] ;  /* 0x000000280c087980 */ /* 0x000168000c101d00 */
[----:B------:R0:W5:Y:S02]  /*8990*/  LD.E.128 R4, desc[UR40][R14.64] ;  /* 0x000000280e047980 */ /* 0x000164000c101d00 */
.L_x_738:
[----:B------:R-:W-:Y:S05]  /*89a0*/  BSYNC B1 ;  /* 0x0000000000017941 */ /* 0x000fea0003800000 */
.L_x_737:
[----:B------:R-:W1:Y:S01]  /*89b0*/  SYNCS.PHASECHK.TRANS64.TRYWAIT P1, [R19+URZ+0x22800], R26 ;  /* 0x0228001a130075a7 */ /* 0x000e62000802017f */
[----:B--2---:R-:W-:Y:S01]  /*89c0*/  IMAD R0, R49, -0x80, R48 ;  /* 0xffffff8031007824 */ /* 0x004fe200078e0230 */
[--C-:B-----5:R-:W-:Y:S01]  /*89d0*/  SHF.R.U64 R27, R8, 0x10, R9.reuse ;  /* 0x00000010081b7819 */ /* 0x120fe20000001209 */
[----:B0-----:R-:W-:Y:S01]  /*89e0*/  IMAD.MOV.U32 R12, RZ, RZ, R8 ;  /* 0x000000ffff0c7224 */ /* 0x001fe200078e0008 */
[--C-:B------:R-:W-:Y:S01]  /*89f0*/  SHF.R.U32.HI R28, RZ, 0x10, R9.reuse ;  /* 0x00000010ff1c7819 */ /* 0x100fe20000011609 */
[----:B------:R-:W-:Y:S01]  /*8a00*/  IMAD.MOV.U32 R25, RZ, RZ, R9 ;  /* 0x000000ffff197224 */ /* 0x000fe200078e0009 */
[----:B------:R-:W-:Y:S01]  /*8a10*/  VIMNMX R29, R0, 0x80, PT ;  /* 0x00000080001d7848 */ /* 0x000fe20003fe0100 */
[----:B------:R-:W-:Y:S01]  /*8a20*/  IMAD.MOV.U32 R13, RZ, RZ, R10 ;  /* 0x000000ffff0d7224 */ /* 0x000fe200078e000a */
[--C-:B------:R-:W-:Y:S01]  /*8a30*/  SHF.R.U64 R10, R10, 0x10, R11.reuse ;  /* 0x000000100a0a7819 */ /* 0x100fe2000000120b */
[----:B------:R-:W-:Y:S01]  /*8a40*/  IMAD.MOV.U32 R14, RZ, RZ, R11 ;  /* 0x000000ffff0e7224 */ /* 0x000fe200078e000b */
[--C-:B------:R-:W-:Y:S01]  /*8a50*/  SHF.R.U64 R9, R4, 0x10, R5.reuse ;  /* 0x0000001004097819 */ /* 0x100fe20000001205 */
[----:B----4-:R-:W-:Y:S01]  /*8a60*/  IMAD.MOV.U32 R20, RZ, RZ, R4 ;  /* 0x000000ffff147224 */ /* 0x010fe200078e0004 */
[--C-:B------:R-:W-:Y:S01]  /*8a70*/  SHF.R.U32.HI R8, RZ, 0x10, R5.reuse ;  /* 0x00000010ff087819 */ /* 0x100fe20000011605 */
[----:B---3--:R-:W-:Y:S01]  /*8a80*/  IMAD.MOV.U32 R3, RZ, RZ, R5 ;  /* 0x000000ffff037224 */ /* 0x008fe200078e0005 */
[----:B------:R-:W-:Y:S01]  /*8a90*/  ISETP.GE.AND P0, PT, R16, R21, PT ;  /* 0x000000151000720c */ /* 0x000fe20003f06270 */
[----:B------:R-:W-:Y:S01]  /*8aa0*/  IMAD.MOV.U32 R15, RZ, RZ, R6 ;  /* 0x000000ffff0f7224 */ /* 0x000fe200078e0006 */
[----:B------:R-:W-:Y:S01]  /*8ab0*/  SHF.R.U32.HI R11, RZ, 0x10, R11 ;  /* 0x00000010ff0b7819 */ /* 0x000fe2000001160b */
[--C-:B------:R-:W-:Y:S01]  /*8ac0*/  IMAD.MOV.U32 R0, RZ, RZ, R7.reuse ;  /* 0x000000ffff007224 */ /* 0x100fe200078e0007 */
[--C-:B------:R-:W-:Y:S01]  /*8ad0*/  SHF.R.U64 R4, R6, 0x10, R7.reuse ;  /* 0x0000001006047819 */ /* 0x100fe20000001207 */
[C---:B------:R-:W-:Y:S01]  /*8ae0*/  VIADD R31, R204.reuse, 0x40 ;  /* 0x00000040cc1f7836 */ /* 0x040fe20000000000 */
[----:B------:R-:W-:Y:S01]  /*8af0*/  SHF.R.U32.HI R5, RZ, 0x10, R7 ;  /* 0x00000010ff057819 */ /* 0x000fe20000011607 */
[----:B------:R-:W-:Y:S01]  /*8b00*/  BSSY B1, `(.L_x_739) ;  /* 0x000000c000017945 */ /* 0x000fe20003800000 */
[----:B------:R-:W-:-:S02]  /*8b10*/  ISETP.GE.OR P2, PT, R204, R29, P0 ;  /* 0x0000001dcc00720c */ /* 0x000fc40000746670 */
[----:B------:R-:W-:Y:S02]  /*8b20*/  PRMT R12, R12, 0x5410, R27 ;  /* 0x000054100c0c7816 */ /* 0x000fe4000000001b */
[----:B------:R-:W-:Y:S02]  /*8b30*/  ISETP.GE.OR P0, PT, R31, R29, P0 ;  /* 0x0000001d1f00720c */ /* 0x000fe40000706670 */
[----:B------:R-:W-:Y:S02]  /*8b40*/  PRMT R25, R25, 0x5410, R28 ;  /* 0x0000541019197816 */ /* 0x000fe4000000001c */
[----:B------:R-:W-:Y:S02]  /*8b50*/  PRMT R13, R13, 0x5410, R10 ;  /* 0x000054100d0d7816 */ /* 0x000fe4000000000a */
[----:B------:R-:W-:Y:S02]  /*8b60*/  PRMT R14, R14, 0x5410, R11 ;  /* 0x000054100e0e7816 */ /* 0x000fe4000000000b */
[----:B------:R-:W-:-:S02]  /*8b70*/  PRMT R20, R20, 0x5410, R9 ;  /* 0x0000541014147816 */ /* 0x000fc40000000009 */
[----:B------:R-:W-:Y:S02]  /*8b80*/  PRMT R3, R3, 0x5410, R8 ;  /* 0x0000541003037816 */ /* 0x000fe40000000008 */
[----:B------:R-:W-:Y:S02]  /*8b90*/  PRMT R15, R15, 0x5410, R4 ;  /* 0x000054100f0f7816 */ /* 0x000fe40000000004 */
[----:B------:R-:W-:Y:S01]  /*8ba0*/  PRMT R0, R0, 0x5410, R5 ;  /* 0x0000541000007816 */ /* 0x000fe20000000005 */
[----:B-1----:R-:W-:Y:S06]  /*8bb0*/  @!P1 BRA `(.L_x_740) ;  /* 0x0000012000549947 */ /* 0x002fec0003800000 */
.L_x_964:
[----:B------:R-:W-:Y:S05]  /*8bc0*/  BSYNC B1 ;  /* 0x0000000000017941 */ /* 0x000fea0003800000 */
.L_x_739:
[----:B------:R-:W-:Y:S04]  /*8bd0*/  BSSY B1, `(.L_x_741) ;  /* 0x000005b000017945 */ /* 0x000fe80003800000 */
[----:B------:R-:W-:Y:S05]  /*8be0*/  @P2 BRA `(.L_x_742) ;  /* 0x0000000400642947 */ /* 0x000fea0003800000 */
[----:B------:R-:W2:Y:S01]  /*8bf0*/  LDL R8, [R1+0x14] ;  /* 0x0000140001087983 */ /* 0x000ea20000100800 */
[----:B------:R-:W-:Y:S01]  /*8c00*/  IMAD.SHL.U32 R4, R30, 0x40, RZ ;  /* 0x000000401e047824 */ /* 0x000fe200078e00ff */
[C---:B------:R-:W-:Y:S01]  /*8c10*/  LOP3.LUT R43, R15.reuse, 0xffff0000, RZ, 0xc0, !PT ;  /* 0xffff00000f2b7812 */ /* 0x040fe200078ec0ff */
[----:B------:R-:W-:Y:S02]  /*8c20*/  IMAD.IADD R5, R16, 0x1, R21 ;  /* 0x0000000110057824 */ /* 0x000fe400078e0215 */
[----:B------:R-:W-:Y:S01]  /*8c30*/  IMAD.U32 R41, R15, 0x10000, RZ ;  /* 0x000100000f297824 */ /* 0x000fe200078e00ff */
[----:B------:R-:W-:Y:S01]  /*8c40*/  LOP3.LUT R6, R4, 0x1c0, RZ, 0xc0, !PT ;  /* 0x000001c004067812 */ /* 0x000fe200078ec0ff */
[----:B------:R-:W-:Y:S02]  /*8c50*/  IMAD.U32 R35, R13, 0x10000, RZ ;  /* 0x000100000d237824 */ /* 0x000fe400078e00ff */
[----:B------:R-:W-:Y:S01]  /*8c60*/  IMAD.U32 R39, R20, 0x10000, RZ ;  /* 0x0001000014277824 */ /* 0x000fe200078e00ff */
[----:B------:R-:W-:-:S02]  /*8c70*/  LOP3.LUT R4, R6, 0x38, R16, 0xf8, !PT ;  /* 0x0000003806047812 */ /* 0x000fc400078ef810 */
[----:B------:R-:W-:Y:S02]  /*8c80*/  SHF.R.U32.HI R7, RZ, 0x3, R6 ;  /* 0x00000003ff077819 */ /* 0x000fe40000011606 */
[----:B------:R-:W-:Y:S02]  /*8c90*/  LOP3.LUT R5, R6, 0x38, R5, 0xf8, !PT ;  /* 0x0000003806057812 */ /* 0x000fe400078ef805 */
[-C--:B------:R-:W-:Y:S02]  /*8ca0*/  LOP3.LUT R4, R4, R7.reuse, RZ, 0x3c, !PT ;  /* 0x0000000704047212 */ /* 0x080fe400078e3cff */
[----:B------:R-:W-:-:S03]  /*8cb0*/  LOP3.LUT R5, R5, R7, RZ, 0x3c, !PT ;  /* 0x0000000705057212 */ /* 0x000fc600078e3cff */
[C---:B--2---:R-:W-:Y:S02]  /*8cc0*/  IMAD R4, R8.reuse, 0x200, R4 ;  /* 0x0000020008047824 */ /* 0x044fe400078e0204 */
[----:B------:R-:W-:Y:S02]  /*8cd0*/  IMAD R8, R8, 0x200, R5 ;  /* 0x0000020008087824 */ /* 0x000fe400078e0205 */
[--C-:B------:R-:W-:Y:S02]  /*8ce0*/  IMAD R42, R4, 0x2, R19.reuse ;  /* 0x00000002042a7824 */ /* 0x100fe400078e0213 */
[----:B------:R-:W-:-:S03]  /*8cf0*/  IMAD R44, R8, 0x2, R19 ;  /* 0x00000002082c7824 */ /* 0x000fc600078e0213 */
[----:B------:R-:W1:Y:S04]  /*8d00*/  LDS.128 R4, [R42+0x18400] ;  /* 0x018400002a047984 */ /* 0x000e680000000c00 */
[----:B------:R-:W2:Y:S01]  /*8d10*/  LDS.128 R8, [R44+0x18400] ;  /* 0x018400002c087984 */ /* 0x000ea20000000c00 */
[C---:B-1----:R-:W-:Y:S01]  /*8d20*/  IMAD.U32 R28, R6.reuse, 0x10000, RZ ;  /* 0x00010000061c7824 */ /* 0x042fe200078e00ff */
[----:B------:R-:W-:Y:S01]  /*8d30*/  LOP3.LUT R6, R6, 0xffff0000, RZ, 0xc0, !PT ;  /* 0xffff000006067812 */ /* 0x000fe200078ec0ff */
[C---:B0-----:R-:W-:Y:S01]  /*8d40*/  IMAD.U32 R26, R4.reuse, 0x10000, RZ ;  /* 0x00010000041a7824 */ /* 0x041fe200078e00ff */
[----:B------:R-:W-:Y:S01]  /*8d50*/  LOP3.LUT R4, R4, 0xffff0000, RZ, 0xc0, !PT ;  /* 0xffff000004047812 */ /* 0x000fe200078ec0ff */
[C---:B--2---:R-:W-:Y:S01]  /*8d60*/  IMAD.U32 R32, R10.reuse, 0x10000, RZ ;  /* 0x000100000a207824 */ /* 0x044fe200078e00ff */
[----:B------:R-:W-:Y:S01]  /*8d70*/  LOP3.LUT R10, R10, 0xffff0000, RZ, 0xc0, !PT ;  /* 0xffff00000a0a7812 */ /* 0x000fe200078ec0ff */
[C---:B------:R-:W-:Y:S01]  /*8d80*/  IMAD.U32 R30, R8.reuse, 0x10000, RZ ;  /* 0x00010000081e7824 */ /* 0x040fe200078e00ff */
[----:B------:R-:W-:Y:S01]  /*8d90*/  LOP3.LUT R8, R8, 0xffff0000, RZ, 0xc0, !PT ;  /* 0xffff000008087812 */ /* 0x000fe200078ec0ff */
[C---:B------:R-:W-:Y:S01]  /*8da0*/  FMUL.FTZ R37, R32.reuse, R41 ;  /* 0x0000002920257220 */ /* 0x040fe20000410000 */
[----:B------:R-:W-:Y:S01]  /*8db0*/  FMUL.FTZ R45, R32, R35 ;  /* 0x00000023202d7220 */ /* 0x000fe20000410000 */
[----:B------:R-:W-:Y:S01]  /*8dc0*/  FMUL.FTZ R47, R10, R43 ;  /* 0x0000002b0a2f7220 */ /* 0x000fe20000410000 */
[----:B------:R-:W-:-:S02]  /*8dd0*/  IMAD.U32 R31, R9, 0x10000, RZ ;  /* 0x00010000091f7824 */ /* 0x000fc400078e00ff */
[C---:B------:R-:W-:Y:S01]  /*8de0*/  FFMA.FTZ R34, R28.reuse, R35, -R37 ;  /* 0x000000231c227223 */ /* 0x040fe20000010825 */
[----:B------:R-:W-:Y:S01]  /*8df0*/  LOP3.LUT R37, R13, 0xffff0000, RZ, 0xc0, !PT ;  /* 0xffff00000d257812 */ /* 0x000fe200078ec0ff */
[----:B------:R-:W-:Y:S01]  /*8e00*/  FFMA.FTZ R45, R28, R41, R45 ;  /* 0x000000291c2d7223 */ /* 0x000fe2000001002d */
[----:B------:R-:W-:Y:S02]  /*8e10*/  IMAD.U32 R35, R12, 0x10000, RZ ;  /* 0x000100000c237824 */ /* 0x000fe400078e00ff */
[----:B------:R-:W-:Y:S01]  /*8e20*/  FMUL.FTZ R41, R30, R39 ;  /* 0x000000271e297220 */ /* 0x000fe20000410000 */
[----:B------:R-:W-:Y:S02]  /*8e30*/  IMAD.U32 R33, R11, 0x10000, RZ ;  /* 0x000100000b217824 */ /* 0x000fe400078e00ff */
[-C--:B------:R-:W-:Y:S01]  /*8e40*/  FMUL.FTZ R49, R10, R37.reuse ;  /* 0x000000250a317220 */ /* 0x080fe20000410000 */
[----:B------:R-:W-:Y:S01]  /*8e50*/  FFMA.FTZ R47, R6, R37, -R47 ;  /* 0x00000025062f7223 */ /* 0x000fe2000001082f */
[-C--:B------:R-:W-:Y:S01]  /*8e60*/  FMUL.FTZ R30, R30, R35.reuse ;  /* 0x000000231e1e7220 */ /* 0x080fe20000410000 */
[----:B------:R-:W-:Y:S01]  /*8e70*/  FFMA.FTZ R41, R26, R35, -R41 ;  /* 0x000000231a297223 */ /* 0x000fe20000010829 */
[----:B------:R-:W-:Y:S01]  /*8e80*/  LOP3.LUT R37, R20, 0xffff0000, RZ, 0xc0, !PT ;  /* 0xffff000014257812 */ /* 0x000fe200078ec0ff */
[----:B------:R-:W-:Y:S01]  /*8e90*/  FFMA.FTZ R36, R6, R43, R49 ;  /* 0x0000002b06247223 */ /* 0x000fe20000010031 */
[----:B------:R-:W-:Y:S01]  /*8ea0*/  LOP3.LUT R35, R12, 0xffff0000, RZ, 0xc0, !PT ;  /* 0xffff00000c237812 */ /* 0x000fe200078ec0ff */
[----:B------:R-:W-:Y:S01]  /*8eb0*/  FFMA.FTZ R30, R26, R39, R30 ;  /* 0x000000271a1e7223 */ /* 0x000fe2000001001e */
[----:B------:R-:W-:-:S02]  /*8ec0*/  IMAD.U32 R10, R3, 0x10000, RZ ;  /* 0x00010000030a7824 */ /* 0x000fc400078e00ff */
[C---:B------:R-:W-:Y:S01]  /*8ed0*/  FMUL.FTZ R39, R8.reuse, R37 ;  /* 0x0000002508277220 */ /* 0x040fe20000410000 */
[----:B------:R-:W-:Y:S02]  /*8ee0*/  IMAD.U32 R6, R25, 0x10000, RZ ;  /* 0x0001000019067824 */ /* 0x000fe400078e00ff */
[-C--:B------:R-:W-:Y:S01]  /*8ef0*/  FMUL.FTZ R43, R8, R35.reuse ;  /* 0x00000023082b7220 */ /* 0x080fe20000410000 */
[----:B------:R-:W-:Y:S02]  /*8f00*/  IMAD.U32 R26, R0, 0x10000, RZ ;  /* 0x00010000001a7824 */ /* 0x000fe400078e00ff */
[----:B------:R-:W-:Y:S01]  /*8f10*/  FFMA.FTZ R28, R4, R35, -R39 ;  /* 0x00000023041c7223 */ /* 0x000fe20000010827 */
[----:B------:R-:W-:Y:S02]  /*8f20*/  IMAD.U32 R8, R14, 0x10000, RZ ;  /* 0x000100000e087824 */ /* 0x000fe400078e00ff */
[----:B------:R-:W-:Y:S01]  /*8f30*/  FMUL.FTZ R32, R31, R10 ;  /* 0x0000000a1f207220 */ /* 0x000fe20000410000 */
[----:B------:R-:W-:Y:S01]  /*8f40*/  FFMA.FTZ R43, R4, R37, R43 ;  /* 0x00000025042b7223 */ /* 0x000fe2000001002b */
[----:B------:R-:W-:-:S02]  /*8f50*/  IMAD.U32 R27, R5, 0x10000, RZ ;  /* 0x00010000051b7824 */ /* 0x000fc400078e00ff */
[----:B------:R-:W-:Y:S01]  /*8f60*/  FMUL.FTZ R31, R31, R6 ;  /* 0x000000061f1f7220 */ /* 0x000fe20000410000 */
[----:B------:R-:W-:Y:S02]  /*8f70*/  IMAD.U32 R29, R7, 0x10000, RZ ;  /* 0x00010000071d7824 */ /* 0x000fe400078e00ff */
[C---:B------:R-:W-:Y:S01]  /*8f80*/  FMUL.FTZ R4, R33.reuse, R26 ;  /* 0x0000001a21047220 */ /* 0x040fe20000410000 */
[----:B------:R-:W-:Y:S01]  /*8f90*/  FMUL.FTZ R38, R33, R8 ;  /* 0x0000000821267220 */ /* 0x000fe20000410000 */
[----:B------:R-:W-:Y:S01]  /*8fa0*/  FFMA.FTZ R31, R27, R10, R31 ;  /* 0x0000000a1b1f7223 */ /* 0x000fe2000001001f */
[----:B------:R-:W-:Y:S01]  /*8fb0*/  LOP3.LUT R9, R9, 0xffff0000, RZ, 0xc0, !PT ;  /* 0xffff000009097812 */ /* 0x000fe200078ec0ff */
[----:B------:R-:W-:Y:S01]  /*8fc0*/  FFMA.FTZ R33, R29, R8, -R4 ;  /* 0x000000081d217223 */ /* 0x000fe20000010804 */
[----:B------:R-:W-:Y:S01]  /*8fd0*/  LOP3.LUT R11, R11, 0xffff0000, RZ, 0xc0, !PT ;  /* 0xffff00000b0b7812 */ /* 0x000fe200078ec0ff */
[----:B------:R-:W-:Y:S01]  /*8fe0*/  FFMA.FTZ R32, R27, R6, -R32 ;  /* 0x000000061b207223 */ /* 0x000fe20000010820 */
[----:B------:R-:W-:Y:S01]  /*8ff0*/  LOP3.LUT R8, R3, 0xffff0000, RZ, 0xc0, !PT ;  /* 0xffff000003087812 */ /* 0x000fe200078ec0ff */
[----:B------:R-:W-:Y:S01]  /*9000*/  FFMA.FTZ R38, R29, R26, R38 ;  /* 0x0000001a1d267223 */ /* 0x000fe20000010026 */
[----:B------:R-:W-:-:S02]  /*9010*/  LOP3.LUT R10, R0, 0xffff0000, RZ, 0xc0, !PT ;  /* 0xffff0000000a7812 */ /* 0x000fc400078ec0ff */
[----:B------:R-:W-:Y:S01]  /*9020*/  LOP3.LUT R4, R25, 0xffff0000, RZ, 0xc0, !PT ;  /* 0xffff000019047812 */ /* 0x000fe200078ec0ff */
[----:B------:R-:W-:Y:S01]  /*9030*/  FMUL.FTZ R26, R9, R8 ;  /* 0x00000008091a7220 */ /* 0x000fe20000410000 */
[----:B------:R-:W-:Y:S01]  /*9040*/  LOP3.LUT R6, R14, 0xffff0000, RZ, 0xc0, !PT ;  /* 0xffff00000e067812 */ /* 0x000fe200078ec0ff */
[----:B------:R-:W-:Y:S01]  /*9050*/  FMUL.FTZ R40, R11, R10 ;  /* 0x0000000a0b287220 */ /* 0x000fe20000410000 */
[----:B------:R-:W-:Y:S01]  /*9060*/  LOP3.LUT R5, R5, 0xffff0000, RZ, 0xc0, !PT ;  /* 0xffff000005057812 */ /* 0x000fe200078ec0ff */
[----:B------:R-:W-:Y:S01]  /*9070*/  FMUL.FTZ R27, R9, R4 ;  /* 0x00000004091b7220 */ /* 0x000fe20000410000 */
[----:B------:R-:W-:Y:S01]  /*9080*/  LOP3.LUT R7, R7, 0xffff0000, RZ, 0xc0, !PT ;  /* 0xffff000007077812 */ /* 0x000fe200078ec0ff */
[----:B------:R-:W-:Y:S02]  /*9090*/  FMUL.FTZ R11, R11, R6 ;  /* 0x000000060b0b7220 */ /* 0x000fe40000410000 */
[C---:B------:R-:W-:Y:S01]  /*90a0*/  FFMA.FTZ R9, R5.reuse, R4, -R26 ;  /* 0x0000000405097223 */ /* 0x040fe2000001081a */
[----:B------:R-:W-:Y:S01]  /*90b0*/  FFMA.FTZ R26, R5, R8, R27 ;  /* 0x00000008051a7223 */ /* 0x000fe2000001001b */
[C---:B------:R-:W-:Y:S01]  /*90c0*/  FFMA.FTZ R40, R7.reuse, R6, -R40 ;  /* 0x0000000607287223 */ /* 0x040fe20000010828 */
[----:B------:R-:W-:Y:S01]  /*90d0*/  FFMA.FTZ R11, R7, R10, R11 ;  /* 0x0000000a070b7223 */ /* 0x000fe2000001000b */
[----:B------:R-:W-:-:S02]  /*90e0*/  F2FP.BF16.F32.PACK_AB R6, R47, R34 ;  /* 0x000000222f06723e */ /* 0x000fc400000010ff */
[----:B------:R-:W-:Y:S02]  /*90f0*/  F2FP.BF16.F32.PACK_AB R4, R28, R41 ;  /* 0x000000291c04723e */ /* 0x000fe400000010ff */
[----:B------:R-:W-:Y:S02]  /*9100*/  F2FP.BF16.F32.PACK_AB R5, R9, R32 ;  /* 0x000000200905723e */ /* 0x000fe400000010ff */
[----:B------:R-:W-:Y:S02]  /*9110*/  F2FP.BF16.F32.PACK_AB R7, R40, R33 ;  /* 0x000000212807723e */ /* 0x000fe400000010ff */
[----:B------:R-:W-:Y:S02]  /*9120*/  F2FP.BF16.F32.PACK_AB R10, R36, R45 ;  /* 0x0000002d240a723e */ /* 0x000fe400000010ff */
[----:B------:R-:W-:Y:S01]  /*9130*/  F2FP.BF16.F32.PACK_AB R8, R43, R30 ;  /* 0x0000001e2b08723e */ /* 0x000fe200000010ff */
[----:B------:R1:W-:Y:S01]  /*9140*/  STS.128 [R42+0x18400], R4 ;  /* 0x018400042a007388 */ /* 0x0003e20000000c00 */
[----:B------:R-:W-:-:S02]  /*9150*/  F2FP.BF16.F32.PACK_AB R9, R26, R31 ;  /* 0x0000001f1a09723e */ /* 0x000fc400000010ff */
[----:B------:R-:W-:-:S05]  /*9160*/  F2FP.BF16.F32.PACK_AB R11, R11, R38 ;  /* 0x000000260b0b723e */ /* 0x000fca00000010ff */
[----:B------:R1:W-:Y:S02]  /*9170*/  STS.128 [R44+0x18400], R8 ;  /* 0x018400082c007388 */ /* 0x0003e40000000c00 */
.L_x_742:
[----:B------:R-:W-:Y:S05]  /*9180*/  BSYNC B1 ;  /* 0x0000000000017941 */ /* 0x000fea0003800000 */
.L_x_741:
[----:B------:R-:W-:Y:S05]  /*9190*/  @P0 BRA `(.L_x_733) ;  /* 0x0000000400680947 */ /* 0x000fea0003800000 */
[----:B-1----:R-:W2:Y:S01]  /*91a0*/  LDL R5, [R1+0x18] ;  /* 0x0000180001057983 */ /* 0x002ea20000100800 */
[C---:B------:R-:W-:Y:S02]  /*91b0*/  VIADD R6, R204.reuse, 0x40 ;  /* 0x00000040cc067836 */ /* 0x040fe40000000000 */
[----:B------:R-:W-:Y:S01]  /*91c0*/  VIADD R7, R204, 0x40 ;  /* 0x00000040cc077836 */ /* 0x000fe20000000000 */
[----:B------:R-:W3:Y:S01]  /*91d0*/  LDL R40, [R1+0x148] ;  /* 0x0001480001287983 */ /* 0x000ee20000100800 */
[----:B------:R-:W-:Y:S02]  /*91e0*/  IMAD.SHL.U32 R6, R6, 0x40, RZ ;  /* 0x0000004006067824 */ /* 0x000fe400078e00ff */
[----:B------:R-:W-:Y:S02]  /*91f0*/  IMAD.SHL.U32 R7, R7, 0x40, RZ ;  /* 0x0000004007077824 */ /* 0x000fe400078e00ff */
[----:B------:R-:W-:Y:S01]  /*9200*/  IMAD.IADD R4, R16, 0x1, R21 ;  /* 0x0000000110047824 */ /* 0x000fe200078e0215 */
[----:B------:R-:W-:-:S02]  /*9210*/  LOP3.LUT R6, R6, 0x1c0, RZ, 0xc0, !PT ;  /* 0x000001c006067812 */ /* 0x000fc400078ec0ff */
[----:B------:R-:W-:Y:S02]  /*9220*/  LOP3.LUT R7, R7, 0x1c0, RZ, 0xc0, !PT ;  /* 0x000001c007077812 */ /* 0x000fe400078ec0ff */
[----:B------:R-:W-:Y:S02]  /*9230*/  SHF.R.U32.HI R6, RZ, 0x3, R6 ;  /* 0x00000003ff067819 */ /* 0x000fe40000011606 */
[----:B------:R-:W-:-:S04]  /*9240*/  LOP3.LUT R4, R7, 0x38, R4, 0xf8, !PT ;  /* 0x0000003807047812 */ /* 0x000fc800078ef804 */
[----:B------:R-:W-:Y:S01]  /*9250*/  LOP3.LUT R4, R4, R6, RZ, 0x3c, !PT ;  /* 0x0000000604047212 */ /* 0x000fe200078e3cff */
[----:B------:R-:W-:Y:S01]  /*9260*/  IMAD.U32 R34, R12, 0x10000, RZ ;  /* 0x000100000c227824 */ /* 0x000fe200078e00ff */
[C---:B------:R-:W-:Y:S01]  /*9270*/  LOP3.LUT R38, R20.reuse, 0xffff0000, RZ, 0xc0, !PT ;  /* 0xffff000014267812 */ /* 0x040fe200078ec0ff */
[----:B------:R-:W-:Y:S01]  /*9280*/  IMAD.U32 R36, R20, 0x10000, RZ ;  /* 0x0001000014247824 */ /* 0x000fe200078e00ff */
[----:B------:R-:W-:Y:S01]  /*9290*/  LOP3.LUT R12, R12, 0xffff0000, RZ, 0xc0, !PT ;  /* 0xffff00000c0c7812 */ /* 0x000fe200078ec0ff */
[----:B------:R-:W-:Y:S02]  /*92a0*/  IMAD.U32 R45, R3, 0x10000, RZ ;  /* 0x00010000032d7824 */ /* 0x000fe400078e00ff */
[----:B------:R-:W-:Y:S02]  /*92b0*/  IMAD.U32 R43, R25, 0x10000, RZ ;  /* 0x00010000192b7824 */ /* 0x000fe400078e00ff */
[----:B--2---:R-:W-:-:S04]  /*92c0*/  IMAD.IADD R8, R5, 0x1, R4 ;  /* 0x0000000105087824 */ /* 0x004fc800078e0204 */
[----:B------:R-:W-:Y:S01]  /*92d0*/  IMAD R21, R8, 0x2, R19 ;  /* 0x0000000208157824 */ /* 0x000fe200078e0213 */
[----:B---3--:R-:W0:Y:S04]  /*92e0*/  LDS.128 R4, [R40+0x18400] ;  /* 0x0184000028047984 */ /* 0x008e280000000c00 */
[----:B------:R-:W1:Y:S01]  /*92f0*/  LDS.128 R8, [R21+0x18400] ;  /* 0x0184000015087984 */ /* 0x000e620000000c00 */
[----:B0-----:R-:W-:Y:S02]  /*9300*/  IMAD.U32 R26, R4, 0x10000, RZ ;  /* 0x00010000041a7824 */ /* 0x001fe400078e00ff */
[C---:B-1----:R-:W-:Y:S01]  /*9310*/  IMAD.U32 R30, R8.reuse, 0x10000, RZ ;  /* 0x00010000081e7824 */ /* 0x042fe200078e00ff */
[----:B------:R-:W-:Y:S02]  /*9320*/  LOP3.LUT R8, R8, 0xffff0000, RZ, 0xc0, !PT ;  /* 0xffff000008087812 */ /* 0x000fe400078ec0ff */
[----:B------:R-:W-:Y:S01]  /*9330*/  LOP3.LUT R4, R4, 0xffff0000, RZ, 0xc0, !PT ;  /* 0xffff000004047812 */ /* 0x000fe200078ec0ff */
[-C--:B------:R-:W-:Y:S01]  /*9340*/  FMUL.FTZ R35, R36, R30.reuse ;  /* 0x0000001e24237220 */ /* 0x080fe20000410000 */
[----:B------:R-:W-:Y:S01]  /*9350*/  FMUL.FTZ R37, R34, R30 ;  /* 0x0000001e22257220 */ /* 0x000fe20000410000 */
[----:B------:R-:W-:Y:S01]  /*9360*/  FMUL.FTZ R39, R38, R8 ;  /* 0x0000000826277220 */ /* 0x000fe20000410000 */
[----:B------:R-:W-:-:S02]  /*9370*/  IMAD.U32 R31, R9, 0x10000, RZ ;  /* 0x00010000091f7824 */ /* 0x000fc400078e00ff */
[----:B------:R-:W-:Y:S01]  /*9380*/  FMUL.FTZ R41, R12, R8 ;  /* 0x000000080c297220 */ /* 0x000fe20000410000 */
[-C--:B------:R-:W-:Y:S01]  /*9390*/  FFMA.FTZ R35, R34, R26.reuse, -R35 ;  /* 0x0000001a22237223 */ /* 0x080fe20000010823 */
[----:B------:R-:W-:Y:S01]  /*93a0*/  FFMA.FTZ R37, R36, R26, R37 ;  /* 0x0000001a24257223 */ /* 0x000fe20000010025 */
[-C--:B------:R-:W-:Y:S01]  /*93b0*/  FFMA.FTZ R8, R12, R4.reuse, -R39 ;  /* 0x000000040c087223 */ /* 0x080fe20000010827 */
[----:B------:R-:W-:Y:S02]  /*93c0*/  IMAD.U32 R27, R5, 0x10000, RZ ;  /* 0x00010000051b7824 */ /* 0x000fe400078e00ff */
[-C--:B------:R-:W-:Y:S01]  /*93d0*/  FMUL.FTZ R20, R45, R31.reuse ;  /* 0x0000001f2d147220 */ /* 0x080fe20000410000 */
[----:B------:R-:W-:Y:S02]  /*93e0*/  IMAD.U32 R32, R10, 0x10000, RZ ;  /* 0x000100000a207824 */ /* 0x000fe400078e00ff */
[----:B------:R-:W-:Y:S01]  /*93f0*/  FMUL.FTZ R26, R43, R31 ;  /* 0x0000001f2b1a7220 */ /* 0x000fe20000410000 */
[----:B------:R-:W-:Y:S01]  /*9400*/  FFMA.FTZ R12, R38, R4, R41 ;  /* 0x00000004260c7223 */ /* 0x000fe20000010029 */
[----:B------:R-:W-:Y:S01]  /*9410*/  LOP3.LUT R10, R10, 0xffff0000, RZ, 0xc0, !PT ;  /* 0xffff00000a0a7812 */ /* 0x000fe200078ec0ff */
[----:B------:R-:W-:Y:S01]  /*9420*/  IMAD.U32 R34, R15, 0x10000, RZ ;  /* 0x000100000f227824 */ /* 0x000fe200078e00ff */
[C---:B------:R-:W-:Y:S01]  /*9430*/  LOP3.LUT R30, R13.reuse, 0xffff0000, RZ, 0xc0, !PT ;  /* 0xffff00000d1e7812 */ /* 0x040fe200078ec0ff */
[----:B------:R-:W-:Y:S01]  /*9440*/  IMAD.U32 R4, R13, 0x10000, RZ ;  /* 0x000100000d047824 */ /* 0x000fe200078e00ff */
[----:B------:R-:W-:Y:S01]  /*9450*/  LOP3.LUT R36, R15, 0xffff0000, RZ, 0xc0, !PT ;  /* 0xffff00000f247812 */ /* 0x000fe200078ec0ff */
[----:B------:R-:W-:-:S02]  /*9460*/  IMAD.U32 R28, R6, 0x10000, RZ ;  /* 0x00010000061c7824 */ /* 0x000fc400078e00ff */
[-C--:B------:R-:W-:Y:S01]  /*9470*/  FFMA.FTZ R20, R43, R27.reuse, -R20 ;  /* 0x0000001b2b147223 */ /* 0x080fe20000010814 */
[----:B------:R-:W-:Y:S01]  /*9480*/  FFMA.FTZ R26, R45, R27, R26 ;  /* 0x0000001b2d1a7223 */ /* 0x000fe2000001001a */
[----:B------:R-:W-:Y:S01]  /*9490*/  LOP3.LUT R6, R6, 0xffff0000, RZ, 0xc0, !PT ;  /* 0xffff000006067812 */ /* 0x000fe200078ec0ff */
[-C--:B------:R-:W-:Y:S01]  /*94a0*/  FMUL.FTZ R27, R34, R32.reuse ;  /* 0x00000020221b7220 */ /* 0x080fe20000410000 */
[----:B------:R-:W-:Y:S01]  /*94b0*/  FMUL.FTZ R13, R4, R32 ;  /* 0x00000020040d7220 */ /* 0x000fe20000410000 */
[-C--:B------:R-:W-:Y:S01]  /*94c0*/  FMUL.FTZ R15, R36, R10.reuse ;  /* 0x0000000a240f7220 */ /* 0x080fe20000410000 */
[----:B------:R-:W-:Y:S01]  /*94d0*/  FMUL.FTZ R31, R30, R10 ;  /* 0x0000000a1e1f7220 */ /* 0x000fe20000410000 */
[----:B------:R-:W-:Y:S02]  /*94e0*/  IMAD.U32 R33, R11, 0x10000, RZ ;  /* 0x000100000b217824 */ /* 0x000fe400078e00ff */
[----:B------:R-:W-:Y:S02]  /*94f0*/  IMAD.U32 R41, R0, 0x10000, RZ ;  /* 0x0001000000297824 */ /* 0x000fe400078e00ff */
[----:B------:R-:W-:-:S02]  /*9500*/  IMAD.U32 R39, R14, 0x10000, RZ ;  /* 0x000100000e277824 */ /* 0x000fc400078e00ff */
[-C--:B------:R-:W-:Y:S01]  /*9510*/  FFMA.FTZ R27, R4, R28.reuse, -R27 ;  /* 0x0000001c041b7223 */ /* 0x080fe2000001081b */
[----:B------:R-:W-:Y:S01]  /*9520*/  FFMA.FTZ R10, R34, R28, R13 ;  /* 0x0000001c220a7223 */ /* 0x000fe2000001000d */
[-C--:B------:R-:W-:Y:S01]  /*9530*/  FFMA.FTZ R28, R30, R6.reuse, -R15 ;  /* 0x000000061e1c7223 */ /* 0x080fe2000001080f */
[----:B------:R-:W-:Y:S01]  /*9540*/  FFMA.FTZ R31, R36, R6, R31 ;  /* 0x00000006241f7223 */ /* 0x000fe2000001001f */
[-C--:B------:R-:W-:Y:S01]  /*9550*/  FMUL.FTZ R4, R41, R33.reuse ;  /* 0x0000002129047220 */ /* 0x080fe20000410000 */
[----:B------:R-:W-:Y:S01]  /*9560*/  FMUL.FTZ R6, R39, R33 ;  /* 0x0000002127067220 */ /* 0x000fe20000410000 */
[----:B------:R-:W-:Y:S01]  /*9570*/  LOP3.LUT R33, R3, 0xffff0000, RZ, 0xc0, !PT ;  /* 0xffff000003217812 */ /* 0x000fe200078ec0ff */
[----:B------:R-:W-:Y:S01]  /*9580*/  IMAD.U32 R29, R7, 0x10000, RZ ;  /* 0x00010000071d7824 */ /* 0x000fe200078e00ff */
[----:B------:R-:W-:Y:S02]  /*9590*/  LOP3.LUT R9, R9, 0xffff0000, RZ, 0xc0, !PT ;  /* 0xffff000009097812 */ /* 0x000fe400078ec0ff */
[----:B------:R-:W-:-:S02]  /*95a0*/  LOP3.LUT R3, R25, 0xffff0000, RZ, 0xc0, !PT ;  /* 0xffff000019037812 */ /* 0x000fc400078ec0ff */
[----:B------:R-:W-:Y:S02]  /*95b0*/  LOP3.LUT R11, R11, 0xffff0000, RZ, 0xc0, !PT ;  /* 0xffff00000b0b7812 */ /* 0x000fe400078ec0ff */
[----:B------:R-:W-:Y:S02]  /*95c0*/  LOP3.LUT R25, R0, 0xffff0000, RZ, 0xc0, !PT ;  /* 0xffff000000197812 */ /* 0x000fe400078ec0ff */
[----:B------:R-:W-:Y:S01]  /*95d0*/  LOP3.LUT R15, R14, 0xffff0000, RZ, 0xc0, !PT ;  /* 0xffff00000e0f7812 */ /* 0x000fe200078ec0ff */
[-C--:B------:R-:W-:Y:S01]  /*95e0*/  FFMA.FTZ R13, R39, R29.reuse, -R4 ;  /* 0x0000001d270d7223 */ /* 0x080fe20000010804 */
[----:B------:R-:W-:Y:S01]  /*95f0*/  LOP3.LUT R5, R5, 0xffff0000, RZ, 0xc0, !PT ;  /* 0xffff000005057812 */ /* 0x000fe200078ec0ff */
[----:B------:R-:W-:Y:S01]  /*9600*/  FFMA.FTZ R29, R41, R29, R6 ;  /* 0x0000001d291d7223 */ /* 0x000fe20000010006 */
[----:B------:R-:W-:Y:S01]  /*9610*/  LOP3.LUT R7, R7, 0xffff0000, RZ, 0xc0, !PT ;  /* 0xffff000007077812 */ /* 0x000fe200078ec0ff */
[----:B------:R-:W-:Y:S01]  /*9620*/  FMUL.FTZ R0, R33, R9 ;  /* 0x0000000921007220 */ /* 0x000fe20000410000 */
[----:B------:R-:W-:Y:S01]  /*9630*/  FMUL.FTZ R6, R25, R11 ;  /* 0x0000000b19067220 */ /* 0x000fe20000410000 */
        /* <DEDUP_REMOVED lines=9> */
[----:B------:R-:W-:Y:S02]  /*96d0*/  F2FP.BF16.F32.PACK_AB R7, R0, R13 ;  /* 0x0000000d0007723e */ /* 0x000fe400000010ff */
[----:B------:R-:W-:Y:S02]  /*96e0*/  F2FP.BF16.F32.PACK_AB R10, R31, R10 ;  /* 0x0000000a1f0a723e */ /* 0x000fe400000010ff */
[----:B------:R-:W-:Y:S02]  /*96f0*/  F2FP.BF16.F32.PACK_AB R8, R12, R37 ;  /* 0x000000250c08723e */ /* 0x000fe400000010ff */
[----:B------:R-:W-:-:S02]  /*9700*/  F2FP.BF16.F32.PACK_AB R9, R9, R26 ;  /* 0x0000001a0909723e */ /* 0x000fc400000010ff */
[----:B------:R-:W-:Y:S01]  /*9710*/  F2FP.BF16.F32.PACK_AB R11, R14, R29 ;  /* 0x0000001d0e0b723e */ /* 0x000fe200000010ff */
[----:B------:R3:W-:Y:S04]  /*9720*/  STS.128 [R40+0x18400], R4 ;  /* 0x0184000428007388 */ /* 0x0007e80000000c00 */
[----:B------:R3:W-:Y:S02]  /*9730*/  STS.128 [R21+0x18400], R8 ;  /* 0x0184000815007388 */ /* 0x0007e40000000c00 */
.L_x_733:
[----:B------:R-:W-:Y:S05]  /*9740*/  BSYNC B0 ;  /* 0x0000000000007941 */ /* 0x000fea0003800000 */
.L_x_722:
[----:B------:R-:W-:Y:S01]  /*9750*/  @!PT LDS RZ, [RZ] ;  /* 0x00000000fffff984 */ /* 0x000fe20000000800 */
[----:B------:R-:W-:Y:S01]  /*9760*/  @!PT LDS RZ, [RZ] ;  /* 0x00000000fffff984 */ /* 0x000fe20000000800 */
[----:B------:R-:W-:Y:S01]  /*9770*/  @!PT LDS RZ, [RZ] ;  /* 0x00000000fffff984 */ /* 0x000fe20000000800 */
[----:B------:R-:W-:Y:S01]  /*9780*/  @!PT LDS RZ, [RZ] ;  /* 0x00000000fffff984 */ /* 0x000fe20000000800 */
[----:B------:R4:W-:Y:S06]  /*9790*/  MEMBAR.ALL.CTA ;  /* 0x0000000000007992 */ /* 0x0009ec0000008000 */
[----:B----4-:R-:W4:Y:S01]  /*97a0*/  FENCE.VIEW.ASYNC.S ;  /* 0x00000000000073c6 */ /* 0x010f220000000000 */
[----:B------:R-:W-:Y:S05]  /*97b0*/  WARPSYNC.ALL ;  /* 0x0000000000007948 */ /* 0x000fea0003800000 */
[----:B----4-:R-:W-:Y:S06]  /*97c0*/  BAR.SYNC.DEFER_BLOCKING 0xd, 0x100 ;  /* 0x0344000000007b1d */ /* 0x010fec0000010000 */
.L_x_719:
[----:B-12---:R-:W1:Y:S01]  /*97d0*/  S2R R0, SR_TID.X ;  /* 0x0000000000007919 */ /* 0x006e620000002100 */
[----:B------:R-:W-:Y:S01]  /*97e0*/  ISETP.NE.AND P0, PT, R210, 0x3, PT ;  /* 0x00000003d200780c */ /* 0x000fe20003f05270 */
[----:B------:R-:W-:Y:S05]  /*97f0*/  WARPSYNC.ALL ;  /* 0x0000000000007948 */ /* 0x000fea0003800000 */
[----:B-1----:R-:W-:-:S05]  /*9800*/  SHF.R.U32.HI R0, RZ, 0x7, R0 ;  /* 0x00000007ff007819 */ /* 0x002fca0000011600 */
[----:B---3--:R-:W-:-:S05]  /*9810*/  VIADD R5, R0, 0x8 ;  /* 0x0000000800057836 */ /* 0x008fca0000000000 */
[----:B------:R1:W-:Y:S06]  /*9820*/  BAR.SYNC.DEFER_BLOCKING R5, 0x100 ;  /* 0x000400050000751d */ /* 0x0003ec0000010000 */
[----:B------:R-:W-:Y:S05]  /*9830*/  @!P0 BRA `(.L_x_743) ;  /* 0x0000000000048947 */ /* 0x000fea0003800000 */
[----:B------:R-:W-:Y:S01]  /*9840*/  BPT.TRAP 0x1 ;  /* 0x000000040000795c */ /* 0x000fe20000300000 */
.L_x_743:
[----:B------:R-:W-:Y:S01]  /*9850*/  IMAD R4, R207, 0x8, R19 ;  /* 0x00000008cf047824 */ /* 0x000fe200078e0213 */
[----:B------:R-:W-:-:S04]  /*9860*/  SHF.L.U32 R73, R218, 0x1f, RZ ;  /* 0x0000001fda497819 */ /* 0x000fc800000006ff */
[----:B------:R2:W3:Y:S01]  /*9870*/  SYNCS.PHASECHK.TRANS64.TRYWAIT P1, [R4+URZ+0x22830], R73 ;  /* 0x02283049040075a7 */ /* 0x0004e2000802017f */
[----:B------:R-:W-:Y:S05]  /*9880*/  @!P0 BRA `(.L_x_744) ;  /* 0x0000000000048947 */ /* 0x000fea0003800000 */
[----:B------:R-:W-:Y:S01]  /*9890*/  BPT.TRAP 0x1 ;  /* 0x000000040000795c */ /* 0x000fe20000300000 */
.L_x_744:
[----:B------:R-:W-:Y:S01]  /*98a0*/  VIADD R0, R19, 0x1c400 ;  /* 0x0001c40013007836 */ /* 0x000fe20000000000 */
[----:B------:R-:W-:Y:S01]  /*98b0*/  LOP3.LUT R8, R24, 0x10000, RZ, 0xfc, !PT ;  /* 0x0001000018087812 */ /* 0x000fe200078efcff */
[----:B------:R-:W-:-:S03]  /*98c0*/  IMAD.MOV.U32 R9, RZ, RZ, 0x40000040 ;  /* 0x40000040ff097424 */ /* 0x000fc600078e00ff */
[----:B------:R-:W-:-:S04]  /*98d0*/  SHF.R.U32.HI R0, RZ, 0x4, R0 ;  /* 0x00000004ff007819 */ /* 0x000fc80000011600 */
[----:B------:R-:W-:-:S04]  /*98e0*/  LOP3.LUT R0, R0, 0x3fff, RZ, 0xc0, !PT ;  /* 0x00003fff00007812 */ /* 0x000fc800078ec0ff */
[----:B------:R-:W-:-:S05]  /*98f0*/  LOP3.LUT R0, R0, 0x10000, RZ, 0xfc, !PT ;  /* 0x0001000000007812 */ /* 0x000fca00078efcff */
[----:B------:R4:W-:Y:S01]  /*9900*/  STL [R1+0x10], R0 ;  /* 0x0000100001007387 */ /* 0x0009e20000100800 */
[----:B---3--:R-:W-:Y:S05]  /*9910*/  @P1 BRA `(.L_x_745) ;  /* 0x0000000000081947 */ /* 0x008fea0003800000 */
[----:B------:R-:W3:Y:S02]  /*9920*/  SYNCS.PHASECHK.TRANS64.TRYWAIT P1, [R4+URZ+0x22830], R73 ;  /* 0x02283049040075a7 */ /* 0x000ee4000802017f */
[----:B---3--:R-:W-:Y:S05]  /*9930*/  @!P1 BRA `(.L_x_746) ;  /* 0x0000011400089947 */ /* 0x008fea0003800000 */
.L_x_745:
[----:B----4-:R-:W4:Y:S01]  /*9940*/  LDL R0, [R1+0x10] ;  /* 0x0000100001007983 */ /* 0x010f220000100800 */
[----:B------:R-:W-:Y:S01]  /*9950*/  IMAD.MOV.U32 R7, RZ, RZ, 0x40000040 ;  /* 0x40000040ff077424 */ /* 0x000fe200078e00ff */
[----:B------:R-:W-:Y:S05]  /*9960*/  WARPSYNC.ALL ;  /* 0x0000000000007948 */ /* 0x000fea0003800000 */
[C---:B------:R-:W-:Y:S01]  /*9970*/  R2UR UR4, R8.reuse ;  /* 0x00000000080472ca */ /* 0x040fe200000e0000 */
[----:B0----5:R-:W-:Y:S01]  /*9980*/  WARPGROUP.ARRIVE ;  /* 0x00000000000079c5 */ /* 0x021fe20000000000 */
[----:B------:R-:W-:Y:S01]  /*9990*/  R2UR UR5, R9 ;  /* 0x00000000090572ca */ /* 0x000fe200000e0000 */
[----:B------:R-:W-:Y:S01]  /*99a0*/  VIADD R20, R8, 0x2 ;  /* 0x0000000208147836 */ /* 0x000fe20000000000 */
[----:B------:R-:W-:Y:S01]  /*99b0*/  R2UR UR7, R7 ;  /* 0x00000000070772ca */ /* 0x000fe200000e0000 */
[----:B------:R-:W-:-:S02]  /*99c0*/  IMAD.MOV.U32 R21, RZ, RZ, 0x40000040 ;  /* 0x40000040ff157424 */ /* 0x000fc400078e00ff */
[----:B------:R-:W-:Y:S02]  /*99d0*/  IMAD.MOV.U32 R11, RZ, RZ, 0x40000040 ;  /* 0x40000040ff0b7424 */ /* 0x000fe400078e00ff */
[C---:B------:R-:W-:Y:S02]  /*99e0*/  VIADD R14, R8.reuse, 0x4 ;  /* 0x00000004080e7836 */ /* 0x040fe40000000000 */
[----:B------:R-:W-:Y:S02]  /*99f0*/  IMAD.MOV.U32 R15, RZ, RZ, 0x40000040 ;  /* 0x40000040ff0f7424 */ /* 0x000fe400078e00ff */
[----:B------:R-:W-:Y:S02]  /*9a00*/  VIADD R12, R8, 0x6 ;  /* 0x00000006080c7836 */ /* 0x000fe40000000000 */
[----:B------:R-:W-:Y:S02]  /*9a10*/  IMAD.MOV.U32 R13, RZ, RZ, 0x40000040 ;  /* 0x40000040ff0d7424 */ /* 0x000fe400078e00ff */
[----:B------:R-:W-:-:S02]  /*9a20*/  IMAD.MOV.U32 R7, RZ, RZ, 0x40000040 ;  /* 0x40000040ff077424 */ /* 0x000fc400078e00ff */
[----:B----4-:R-:W-:Y:S02]  /*9a30*/  IMAD R6, R207, 0x300, R0 ;  /* 0x00000300cf067824 */ /* 0x010fe400078e0200 */
[----:B------:R-:W0:Y:S02]  /*9a40*/  S2R R0, SR_TID.X ;  /* 0x0000000000007919 */ /* 0x000e240000002100 */
[C---:B------:R-:W-:Y:S01]  /*9a50*/  VIADD R10, R6.reuse, 0x2 ;  /* 0x00000002060a7836 */ /* 0x040fe20000000000 */
[----:B------:R-:W-:-:S13]  /*9a60*/  R2UR UR6, R6 ;  /* 0x00000000060672ca */ /* 0x000fda00000e0000 */
[----:B------:R-:W-:Y:S01]  /*9a70*/  HGMMA.64x96x16.F32.BF16 R24, gdesc[UR4], RZ, !UPT, gsb0 ;  /* 0x01600000041879f0 */ /* 0x000fe2000c0018ff */
[----:B------:R-:W-:Y:S02]  /*9a80*/  R2UR UR4, R20 ;  /* 0x00000000140472ca */ /* 0x000fe400000e0000 */
[----:B------:R-:W-:Y:S02]  /*9a90*/  R2UR UR5, R21 ;  /* 0x00000000150572ca */ /* 0x000fe400000e0000 */
[----:B------:R-:W-:Y:S01]  /*9aa0*/  R2UR UR6, R10 ;  /* 0x000000000a0672ca */ /* 0x000fe200000e0000 */
[C---:B------:R-:W-:Y:S01]  /*9ab0*/  VIADD R10, R6.reuse, 0x4 ;  /* 0x00000004060a7836 */ /* 0x040fe20000000000 */
[----:B------:R-:W-:Y:S01]  /*9ac0*/  R2UR UR7, R11 ;  /* 0x000000000b0772ca */ /* 0x000fe200000e0000 */
[----:B------:R-:W-:Y:S02]  /*9ad0*/  IMAD.MOV.U32 R11, RZ, RZ, 0x40000040 ;  /* 0x40000040ff0b7424 */ /* 0x000fe400078e00ff */
[----:B------:R-:W-:Y:S01]  /*9ae0*/  VIADD R6, R6, 0x6 ;  /* 0x0000000606067836 */ /* 0x000fe20000000000 */
[----:B0-----:R-:W-:Y:S01]  /*9af0*/  SHF.R.U32.HI R0, RZ, 0x7, R0 ;  /* 0x00000007ff007819 */ /* 0x001fe20000011600 */
[----:B------:R-:W-:-:S02]  /*9b00*/  WARPGROUP.DEPBAR.LE gsb0, 0x0 ;  /* 0x00008000000079c5 */ /* 0x000fc40000010000 */
[----:B------:R-:W-:-:S06]  /*9b10*/  WARPGROUP.ARRIVE ;  /* 0x00000000000079c5 */ /* 0x000fcc0000000000 */
[----:B------:R-:W-:Y:S01]  /*9b20*/  HGMMA.64x96x16.F32.BF16 R24, gdesc[UR4], R24, gsb0 ;  /* 0x01600000041879f0 */ /* 0x000fe20008001818 */
[----:B------:R-:W-:Y:S02]  /*9b30*/  R2UR UR4, R14 ;  /* 0x000000000e0472ca */ /* 0x000fe400000e0000 */
[----:B------:R-:W-:Y:S02]  /*9b40*/  R2UR UR5, R15 ;  /* 0x000000000f0572ca */ /* 0x000fe400000e0000 */
[----:B------:R-:W-:Y:S02]  /*9b50*/  R2UR UR6, R10 ;  /* 0x000000000a0672ca */ /* 0x000fe400000e0000 */
[----:B------:R-:W-:Y:S02]  /*9b60*/  R2UR UR7, R11 ;  /* 0x000000000b0772ca */ /* 0x000fe400000e0000 */
[----:B------:R-:W-:Y:S01]  /*9b70*/  IADD3 R11, -R0, 0xb, RZ ;  /* 0x0000000b000b7810 */ /* 0x000fe20007ffe1ff */
[----:B------:R-:W-:-:S02]  /*9b80*/  WARPGROUP.DEPBAR.LE gsb0, 0x0 ;  /* 0x00008000000079c5 */ /* 0x000fc40000010000 */
[----:B------:R-:W-:-:S08]  /*9b90*/  WARPGROUP.ARRIVE ;  /* 0x00000000000079c5 */ /* 0x000fd00000000000 */
[----:B------:R-:W-:Y:S01]  /*9ba0*/  HGMMA.64x96x16.F32.BF16 R24, gdesc[UR4], R24, gsb0 ;  /* 0x01600000041879f0 */ /* 0x000fe20008001818 */
[----:B------:R-:W-:Y:S02]  /*9bb0*/  R2UR UR4, R12 ;  /* 0x000000000c0472ca */ /* 0x000fe400000e0000 */
[----:B------:R-:W-:Y:S02]  /*9bc0*/  R2UR UR5, R13 ;  /* 0x000000000d0572ca */ /* 0x000fe400000e0000 */
[----:B------:R-:W-:Y:S02]  /*9bd0*/  R2UR UR6, R6 ;  /* 0x00000000060672ca */ /* 0x000fe400000e0000 */
[----:B------:R-:W-:Y:S01]  /*9be0*/  R2UR UR7, R7 ;  /* 0x00000000070772ca */ /* 0x000fe200000e0000 */
[----:B------:R-:W-:Y:S02]  /*9bf0*/  WARPGROUP.DEPBAR.LE gsb0, 0x0 ;  /* 0x00008000000079c5 */ /* 0x000fe40000010000 */
[----:B------:R-:W-:-:S10]  /*9c00*/  WARPGROUP.ARRIVE ;  /* 0x00000000000079c5 */ /* 0x000fd40000000000 */
[----:B------:R-:W-:Y:S03]  /*9c10*/  HGMMA.64x96x16.F32.BF16 R24, gdesc[UR4], R24, gsb0 ;  /* 0x01600000041879f0 */ /* 0x000fe60008001818 */
[----:B------:R-:W-:Y:S02]  /*9c20*/  WARPGROUP.DEPBAR.LE gsb0, 0x0 ;  /* 0x00008000000079c5 */ /* 0x000fe40000010000 */
[----:B------:R0:W-:Y:S06]  /*9c30*/  BAR.ARV R11, 0x100 ;  /* 0x0004000b0000751d */ /* 0x0001ec0000002000 */
[----:B------:R-:W-:Y:S05]  /*9c40*/  @!P0 BRA `(.L_x_747) ;  /* 0x0000000000048947 */ /* 0x000fea0003800000 */
[----:B------:R-:W-:Y:S01]  /*9c50*/  BPT.TRAP 0x1 ;  /* 0x000000040000795c */ /* 0x000fe20000300000 */
.L_x_747:
[----:B------:R-:W4:Y:S01]  /*9c60*/  LDL R3, [R1+0x44] ;  /* 0x0000440001037983 */ /* 0x000f220000100800 */
[----:B------:R-:W-:Y:S01]  /*9c70*/  IMAD R0, R172, -0x60, R154 ;  /* 0xffffffa0ac007824 */ /* 0x000fe200078e029a */
[----:B------:R-:W-:Y:S01]  /*9c80*/  ULDC UR4, c[0x0][0x988] ;  /* 0x0002620000047ab9 */ /* 0x000fe20000000800 */
[----:B------:R-:W5:Y:S03]  /*9c90*/  S2R R75, SR_CgaCtaId ;  /* 0x00000000004b7919 */ /* 0x000f660000008800 */
[----:B----4-:R-:W-:-:S04]  /*9ca0*/  IADD3 R0, -R3, 0x60, R0 ;  /* 0x0000006003007810 */ /* 0x010fc80007ffe100 */
        /* <DEDUP_REMOVED lines=88> */
[----:B------:R-:W-:Y:S02]  /*a230*/  FMNMX.FTZ R3, R68, R3, !PT ;  /* 0x0000000344037209 */ /* 0x000fe40007810000 */
[----:B------:R-:W-:-:S02]  /*a240*/  FMNMX.FTZ R25, R26, R27, !PT ;  /* 0x0000001b1a197209 */ /* 0x000fc40007810000 */
[----:B------:R-:W-:Y:S01]  /*a250*/  FMNMX.FTZ R29, R104, R3, !PT ;  /* 0x00000003681d7209 */ /* 0x000fe20007810000 */
[----:B------:R-:W-:Y:S01]  /*a260*/  IMAD.U32 R3, RZ, RZ, UR4 ;  /* 0x00000004ff037e24 */ /* 0x000fe2000f8e00ff */
[----:B------:R-:W-:Y:S02]  /*a270*/  FMNMX.FTZ R25, R30, R25, !PT ;  /* 0x000000191e197209 */ /* 0x000fe40007810000 */
[----:B------:R-:W-:Y:S01]  /*a280*/  FSEL R66, R66, -INF , P2 ;  /* 0xff80000042427808 */ /* 0x000fe20001000000 */
[----:B------:R-:W4:Y:S01]  /*a290*/  SHFL.BFLY PT, R0, R29, 0x2, 0x1f ;  /* 0x0c401f001d007f89 */ /* 0x000f2200000e0000 */
[----:B------:R-:W-:Y:S02]  /*a2a0*/  FMNMX.FTZ R25, R6, R25, !PT ;  /* 0x0000001906197209 */ /* 0x000fe40007810000 */
[----:B------:R-:W-:Y:S02]  /*a2b0*/  FSEL R70, R70, -INF , P4 ;  /* 0xff80000046467808 */ /* 0x000fe40002000000 */
[----:B------:R-:W-:-:S04]  /*a2c0*/  FMNMX.FTZ R25, R34, R25, !PT ;  /* 0x0000001922197209 */ /* 0x000fc80007810000 */
[----:B------:R-:W-:-:S04]  /*a2d0*/  FMNMX.FTZ R25, R10, R25, !PT ;  /* 0x000000190a197209 */ /* 0x000fc80007810000 */
[----:B------:R-:W-:-:S04]  /*a2e0*/  FMNMX.FTZ R25, R38, R25, !PT ;  /* 0x0000001926197209 */ /* 0x000fc80007810000 */
[----:B------:R-:W-:-:S04]  /*a2f0*/  FMNMX.FTZ R25, R24, R25, !PT ;  /* 0x0000001918197209 */ /* 0x000fc80007810000 */
[----:B------:R-:W-:Y:S02]  /*a300*/  FMNMX.FTZ R25, R42, R25, !PT ;  /* 0x000000192a197209 */ /* 0x000fe40007810000 */
[----:B----4-:R-:W-:Y:S02]  /*a310*/  FMNMX.FTZ R31, R29, R0, !PT ;  /* 0x000000001d1f7209 */ /* 0x010fe40007810000 */
[----:B------:R-:W-:-:S03]  /*a320*/  FMNMX.FTZ R29, R28, R25, !PT ;  /* 0x000000191c1d7209 */ /* 0x000fc60007810000 */
[----:B------:R-:W4:Y:S01]  /*a330*/  SHFL.BFLY PT, R0, R31, 0x1, 0x1f ;  /* 0x0c201f001f007f89 */ /* 0x000f2200000e0000 */
[----:B------:R-:W-:-:S04]  /*a340*/  FMNMX.FTZ R29, R46, R29, !PT ;  /* 0x0000001d2e1d7209 */ /* 0x000fc80007810000 */
[----:B------:R-:W-:-:S04]  /*a350*/  FMNMX.FTZ R29, R32, R29, !PT ;  /* 0x0000001d201d7209 */ /* 0x000fc80007810000 */
[----:B------:R-:W-:Y:S02]  /*a360*/  FMNMX.FTZ R29, R50, R29, !PT ;  /* 0x0000001d321d7209 */ /* 0x000fe40007810000 */
[----:B----4-:R-:W-:Y:S02]  /*a370*/  FMNMX.FTZ R0, R31, R0, !PT ;  /* 0x000000001f007209 */ /* 0x010fe40007810000 */
[----:B------:R-:W-:Y:S02]  /*a380*/  FMNMX.FTZ R31, R36, R29, !PT ;  /* 0x0000001d241f7209 */ /* 0x000fe40007810000 */
[C---:B------:R-:W-:Y:S01]  /*a390*/  FSETP.NEU.FTZ.AND P6, PT, R0.reuse, -INF , PT ;  /* 0xff8000000000780b */ /* 0x040fe20003fdd000 */
[----:B------:R-:W-:Y:S01]  /*a3a0*/  FMUL.FTZ R33, R0, R3 ;  /* 0x0000000300217220 */ /* 0x000fe20000410000 */
[----:B------:R-:W-:-:S04]  /*a3b0*/  FMNMX.FTZ R31, R54, R31, !PT ;  /* 0x0000001f361f7209 */ /* 0x000fc80007810000 */
[----:B------:R-:W-:Y:S02]  /*a3c0*/  FMNMX.FTZ R31, R40, R31, !PT ;  /* 0x0000001f281f7209 */ /* 0x000fe40007810000 */
[----:B------:R-:W-:Y:S02]  /*a3d0*/  FSEL R33, R33, RZ, P6 ;  /* 0x000000ff21217208 */ /* 0x000fe40003000000 */
[----:B------:R-:W-:-:S03]  /*a3e0*/  FMNMX.FTZ R31, R58, R31, !PT ;  /* 0x0000001f3a1f7209 */ /* 0x000fc60007810000 */
[--C-:B------:R-:W-:Y:S01]  /*a3f0*/  FFMA.FTZ R200, R7, R3, -R33.reuse ;  /* 0x0000000307c87223 */ /* 0x100fe20000010821 */
[----:B------:R-:W-:Y:S01]  /*a400*/  FMNMX.FTZ R35, R44, R31, !PT ;  /* 0x0000001f2c237209 */ /* 0x000fe20007810000 */
[-CC-:B------:R-:W-:Y:S01]  /*a410*/  FFMA.FTZ R7, R72, R3.reuse, -R33.reuse ;  /* 0x0000000348077223 */ /* 0x180fe20000010821 */
[----:B------:R-:W-:Y:S01]  /*a420*/  FSEL R72, R63, -INF , P1 ;  /* 0xff8000003f487808 */ /* 0x000fe20000800000 */
[--C-:B------:R-:W-:Y:S01]  /*a430*/  FFMA.FTZ R202, R74, R3, -R33.reuse ;  /* 0x000000034aca7223 */ /* 0x100fe20000010821 */
[----:B------:R-:W-:Y:S01]  /*a440*/  FMNMX.FTZ R35, R62, R35, !PT ;  /* 0x000000233e237209 */ /* 0x000fe20007810000 */
[-CC-:B------:R-:W-:Y:S01]  /*a450*/  FFMA.FTZ R76, R76, R3.reuse, -R33.reuse ;  /* 0x000000034c4c7223 */ /* 0x180fe20000010821 */
[----:B------:R-:W-:Y:S01]  /*a460*/  FSEL R74, R67, -INF , P3 ;  /* 0xff800000434a7808 */ /* 0x000fe20001800000 */
[--C-:B------:R-:W-:Y:S01]  /*a470*/  FFMA.FTZ R152, R78, R3, -R33.reuse ;  /* 0x000000034e987223 */ /* 0x100fe20000010821 */
[----:B------:R-:W-:Y:S01]  /*a480*/  FMNMX.FTZ R35, R72, R35, !PT ;  /* 0x0000002348237209 */ /* 0x000fe20007810000 */
[----:B------:R4:W-:Y:S01]  /*a490*/  MUFU.EX2 R25, R76 ;  /* 0x0000004c00197308 */ /* 0x0009e20000000800 */
[-CC-:B------:R-:W-:Y:S01]  /*a4a0*/  FFMA.FTZ R80, R80, R3.reuse, -R33.reuse ;  /* 0x0000000350507223 */ /* 0x180fe20000010821 */
[--C-:B------:R-:W-:Y:S01]  /*a4b0*/  FFMA.FTZ R154, R86, R3, -R33.reuse ;  /* 0x00000003569a7223 */ /* 0x100fe20000010821 */
[----:B------:R-:W-:Y:S01]  /*a4c0*/  FMNMX.FTZ R35, R66, R35, !PT ;  /* 0x0000002342237209 */ /* 0x000fe20007810000 */
[-CC-:B------:R-:W-:Y:S01]  /*a4d0*/  FFMA.FTZ R92, R92, R3.reuse, -R33.reuse ;  /* 0x000000035c5c7223 */ /* 0x180fe20000010821 */
[-CC-:B------:R-:W-:Y:S01]  /*a4e0*/  FFMA.FTZ R156, R88, R3.reuse, -R33.reuse ;  /* 0x00000003589c7223 */ /* 0x180fe20000010821 */
[--C-:B------:R-:W-:Y:S01]  /*a4f0*/  FFMA.FTZ R82, R82, R3, -R33.reuse ;  /* 0x0000000352527223 */ /* 0x100fe20000010821 */
[----:B------:R-:W-:Y:S01]  /*a500*/  FMNMX.FTZ R37, R74, R35, !PT ;  /* 0x000000234a257209 */ /* 0x000fe20007810000 */
[----:B------:R-:W-:Y:S01]  /*a510*/  MUFU.EX2 R200, R200 ;  /* 0x000000c800c87308 */ /* 0x000fe20000000800 */
[----:B----4-:R-:W-:Y:S01]  /*a520*/  FSEL R76, R71, -INF , P5 ;  /* 0xff800000474c7808 */ /* 0x010fe20002800000 */
[--C-:B------:R-:W-:Y:S01]  /*a530*/  FFMA.FTZ R158, R84, R3, -R33.reuse ;  /* 0x00000003549e7223 */ /* 0x100fe20000010821 */
[----:B------:R-:W-:Y:S01]  /*a540*/  FMNMX.FTZ R37, R70, R37, !PT ;  /* 0x0000002546257209 */ /* 0x000fe20007810000 */
[-CC-:B------:R-:W-:Y:S01]  /*a550*/  FFMA.FTZ R160, R48, R3.reuse, -R33.reuse ;  /* 0x0000000330a07223 */ /* 0x180fe20000010821 */
[-CC-:B------:R-:W-:Y:S01]  /*a560*/  FFMA.FTZ R39, R94, R3.reuse, -R33.reuse ;  /* 0x000000035e277223 */ /* 0x180fe20000010821 */
[--C-:B------:R-:W-:Y:S01]  /*a570*/  FFMA.FTZ R162, R52, R3, -R33.reuse ;  /* 0x0000000334a27223 */ /* 0x100fe20000010821 */
[----:B------:R-:W-:Y:S01]  /*a580*/  FMNMX.FTZ R43, R76, R37, !PT ;  /* 0x000000254c2b7209 */ /* 0x000fe20007810000 */
[----:B------:R-:W4:Y:S01]  /*a590*/  MUFU.EX2 R7, R7 ;  /* 0x0000000700077308 */ /* 0x000f220000000800 */
[-CC-:B------:R-:W-:Y:S01]  /*a5a0*/  FFMA.FTZ R37, R90, R3.reuse, -R33.reuse ;  /* 0x000000035a257223 */ /* 0x180fe20000010821 */
[-CC-:B------:R-:W-:Y:S01]  /*a5b0*/  FFMA.FTZ R41, R96, R3.reuse, -R33.reuse ;  /* 0x0000000360297223 */ /* 0x180fe20000010821 */
[-CC-:B------:R-:W-:Y:S01]  /*a5c0*/  FFMA.FTZ R164, R56, R3.reuse, -R33.reuse ;  /* 0x0000000338a47223 */ /* 0x180fe20000010821 */
[----:B------:R-:W1:Y:S01]  /*a5d0*/  SHFL.BFLY PT, R78, R43, 0x2, 0x1f ;  /* 0x0c401f002b4e7f89 */ /* 0x000e6200000e0000 */
[-CC-:B------:R-:W-:Y:S01]  /*a5e0*/  FFMA.FTZ R166, R60, R3.reuse, -R33.reuse ;  /* 0x000000033ca67223 */ /* 0x180fe20000010821 */
[-CC-:B------:R-:W-:Y:S01]  /*a5f0*/  FFMA.FTZ R45, R100, R3.reuse, -R33.reuse ;  /* 0x00000003642d7223 */ /* 0x180fe20000010821 */
[-CC-:B------:R-:W-:Y:S01]  /*a600*/  FFMA.FTZ R168, R64, R3.reuse, -R33.reuse ;  /* 0x0000000340a87223 */ /* 0x180fe20000010821 */
[----:B------:R-:W2:Y:S01]  /*a610*/  MUFU.EX2 R202, R202 ;  /* 0x000000ca00ca7308 */ /* 0x000ea20000000800 */
[-CC-:B------:R-:W-:Y:S01]  /*a620*/  FFMA.FTZ R102, R102, R3.reuse, -R33.reuse ;  /* 0x0000000366667223 */ /* 0x180fe20000010821 */
[----:B------:R-:W-:-:S06]  /*a630*/  FFMA.FTZ R170, R68, R3, -R33 ;  /* 0x0000000344aa7223 */ /* 0x000fcc0000010821 */
[----:B------:R-:W3:Y:S08]  /*a640*/  MUFU.EX2 R152, R152 ;  /* 0x0000009800987308 */ /* 0x000ef00000000800 */
[----:B------:R-:W0:Y:S01]  /*a650*/  MUFU.EX2 R29, R80 ;  /* 0x00000050001d7308 */ /* 0x000e220000000800 */
[----:B-1----:R-:W-:Y:S01]  /*a660*/  FMNMX.FTZ R78, R43, R78, !PT ;  /* 0x0000004e2b4e7209 */ /* 0x002fe20007810000 */
[-CC-:B------:R-:W-:Y:S01]  /*a670*/  FFMA.FTZ R43, R98, R3.reuse, -R33.reuse ;  /* 0x00000003622b7223 */ /* 0x180fe20000010821 */
[----:B------:R-:W-:-:S05]  /*a680*/  FFMA.FTZ R33, R104, R3, -R33 ;  /* 0x0000000368217223 */ /* 0x000fca0000010821 */
[----:B------:R-:W1:Y:S01]  /*a690*/  MUFU.EX2 R154, R154 ;  /* 0x0000009a009a7308 */ /* 0x000e620000000800 */
[----:B------:R-:W5:Y:S07]  /*a6a0*/  SHFL.BFLY PT, R47, R78, 0x1, 0x1f ;  /* 0x0c201f004e2f7f89 */ /* 0x000f6e00000e0000 */
[----:B------:R-:W1:Y:S08]  /*a6b0*/  MUFU.EX2 R31, R92 ;  /* 0x0000005c001f7308 */ /* 0x000e700000000800 */
[----:B------:R-:W-:Y:S08]  /*a6c0*/  MUFU.EX2 R156, R156 ;  /* 0x0000009c009c7308 */ /* 0x000ff00000000800 */
[----:B------:R-:W-:Y:S01]  /*a6d0*/  MUFU.EX2 R35, R82 ;  /* 0x0000005200237308 */ /* 0x000fe20000000800 */
[----:B-----5:R-:W-:-:S04]  /*a6e0*/  FMNMX.FTZ R176, R78, R47, !PT ;  /* 0x0000002f4eb07209 */ /* 0x020fc80007810000 */
[C---:B------:R-:W-:Y:S01]  /*a6f0*/  FSETP.NEU.FTZ.AND P1, PT, R176.reuse, -INF , PT ;  /* 0xff800000b000780b */ /* 0x040fe20003f3d000 */
[----:B------:R-:W-:Y:S02]  /*a700*/  FMUL.FTZ R49, R176, R3 ;  /* 0x00000003b0317220 */ /* 0x000fe40000410000 */
[----:B------:R-:W-:Y:S03]  /*a710*/  MUFU.EX2 R158, R158 ;  /* 0x0000009e009e7308 */ /* 0x000fe60000000800 */
[----:B------:R-:W-:-:S05]  /*a720*/  FSEL R49, R49, RZ, P1 ;  /* 0x000000ff31317208 */ /* 0x000fca0000800000 */
[-CC-:B------:R-:W-:Y:S01]  /*a730*/  FFMA.FTZ R201, R26, R3.reuse, -R49.reuse ;  /* 0x000000031ac97223 */ /* 0x180fe20000010831 */
[-CC-:B------:R-:W-:Y:S01]  /*a740*/  FFMA.FTZ R26, R27, R3.reuse, -R49.reuse ;  /* 0x000000031b1a7223 */ /* 0x180fe20000010831 */
[-CC-:B------:R-:W-:Y:S01]  /*a750*/  FFMA.FTZ R203, R30, R3.reuse, -R49.reuse ;  /* 0x000000031ecb7223 */ /* 0x180fe20000010831 */
[-CC-:B------:R-:W-:Y:S01]  /*a760*/  FFMA.FTZ R6, R6, R3.reuse, -R49.reuse ;  /* 0x0000000306067223 */ /* 0x180fe20000010831 */
[-C--:B------:R-:W-:Y:S01]  /*a770*/  FFMA.FTZ R153, R34, R3.reuse, -R49 ;  /* 0x0000000322997223 */ /* 0x080fe20000010831 */
[----:B----4-:R-:W-:Y:S01]  /*a780*/  FADD.FTZ R27, R200, R7 ;  /* 0x00000007c81b7221 */ /* 0x010fe20000010000 */
[----:B------:R-:W-:Y:S01]  /*a790*/  MUFU.EX2 R201, R201 ;  /* 0x000000c900c97308 */ /* 0x000fe20000000800 */
[-CC-:B------:R-:W-:Y:S01]  /*a7a0*/  FFMA.FTZ R30, R10, R3.reuse, -R49.reuse ;  /* 0x000000030a1e7223 */ /* 0x180fe20000010831 */
[-C--:B------:R-:W-:Y:S01]  /*a7b0*/  FFMA.FTZ R155, R38, R3.reuse, -R49 ;  /* 0x00000003269b7223 */ /* 0x080fe20000010831 */
[----:B--2---:R-:W-:Y:S01]  /*a7c0*/  FADD.FTZ R10, R202, R27 ;  /* 0x0000001bca0a7221 */ /* 0x004fe20000010000 */
[-CC-:B------:R-:W-:Y:S01]  /*a7d0*/  FFMA.FTZ R34, R36, R3.reuse, -R49.reuse ;  /* 0x0000000324227223 */ /* 0x180fe20000010831 */
[-CC-:B------:R-:W-:Y:S01]  /*a7e0*/  FFMA.FTZ R24, R24, R3.reuse, -R49.reuse ;  /* 0x0000000318187223 */ /* 0x180fe20000010831 */
[-CC-:B------:R-:W-:Y:S01]  /*a7f0*/  FFMA.FTZ R157, R42, R3.reuse, -R49.reuse ;  /* 0x000000032a9d7223 */ /* 0x180fe20000010831 */
[----:B------:R-:W-:Y:S01]  /*a800*/  FADD.FTZ R27, R25, R10 ;  /* 0x0000000a191b7221 */ /* 0x000fe20000010000 */
[----:B------:R-:W2:Y:S01]  /*a810*/  MUFU.EX2 R26, R26 ;  /* 0x0000001a001a7308 */ /* 0x000ea20000000800 */
[-CC-:B------:R-:W-:Y:S01]  /*a820*/  FFMA.FTZ R28, R28, R3.reuse, -R49.reuse ;  /* 0x000000031c1c7223 */ /* 0x180fe20000010831 */
[-C--:B------:R-:W-:Y:S01]  /*a830*/  FFMA.FTZ R159, R46, R3.reuse, -R49 ;  /* 0x000000032e9f7223 */ /* 0x080fe20000010831 */
[----:B---3--:R-:W-:Y:S01]  /*a840*/  FADD.FTZ R36, R152, R27 ;  /* 0x0000001b98247221 */ /* 0x008fe20000010000 */
[-CC-:B------:R-:W-:Y:S01]  /*a850*/  FFMA.FTZ R32, R32, R3.reuse, -R49.reuse ;  /* 0x0000000320207223 */ /* 0x180fe20000010831 */
[-CC-:B------:R-:W-:Y:S01]  /*a860*/  FFMA.FTZ R161, R50, R3.reuse, -R49.reuse ;  /* 0x0000000332a17223 */ /* 0x180fe20000010831 */
[-CC-:B------:R-:W-:Y:S01]  /*a870*/  FFMA.FTZ R163, R54, R3.reuse, -R49.reuse ;  /* 0x0000000336a37223 */ /* 0x180fe20000010831 */
[----:B0-----:R-:W-:Y:S01]  /*a880*/  FADD.FTZ R51, R29, R36 ;  /* 0x000000241d337221 */ /* 0x001fe20000010000 */
[----:B------:R-:W0:Y:S01]  /*a890*/  MUFU.EX2 R203, R203 ;  /* 0x000000cb00cb7308 */ /* 0x000e220000000800 */
[-CC-:B------:R-:W-:Y:S01]  /*a8a0*/  FFMA.FTZ R36, R40, R3.reuse, -R49.reuse ;  /* 0x0000000328247223 */ /* 0x180fe20000010831 */
[-C--:B------:R-:W-:Y:S01]  /*a8b0*/  FFMA.FTZ R165, R58, R3.reuse, -R49 ;  /* 0x000000033aa57223 */ /* 0x080fe20000010831 */
[----:B-1----:R-:W-:Y:S01]  /*a8c0*/  FADD.FTZ R38, R154, R51 ;  /* 0x000000339a267221 */ /* 0x002fe20000010000 */
[----:B------:R-:W-:Y:S01]  /*a8d0*/  F2FP.BF16.F32.PACK_AB R200, R7, R200 ;  /* 0x000000c807c8723e */ /* 0x000fe200000010ff */
[-CC-:B------:R-:W-:Y:S01]  /*a8e0*/  FFMA.FTZ R167, R62, R3.reuse, -R49.reuse ;  /* 0x000000033ea77223 */ /* 0x180fe20000010831 */
[-CC-:B------:R-:W-:Y:S01]  /*a8f0*/  FFMA.FTZ R66, R66, R3.reuse, -R49.reuse ;  /* 0x0000000342427223 */ /* 0x180fe20000010831 */
[----:B------:R-:W-:Y:S01]  /*a900*/  FADD.FTZ R51, R31, R38 ;  /* 0x000000261f337221 */ /* 0x000fe20000010000 */
[----:B------:R-:W1:Y:S01]  /*a910*/  MUFU.EX2 R6, R6 ;  /* 0x0000000600067308 */ /* 0x000e620000000800 */
[----:B--2---:R-:W-:Y:S01]  /*a920*/  FADD.FTZ R10, R201, R26 ;  /* 0x0000001ac90a7221 */ /* 0x004fe20000010000 */
[-CC-:B------:R-:W-:Y:S01]  /*a930*/  FFMA.FTZ R38, R44, R3.reuse, -R49.reuse ;  /* 0x000000032c267223 */ /* 0x180fe20000010831 */
[-CC-:B------:R-:W-:Y:S01]  /*a940*/  FFMA.FTZ R74, R74, R3.reuse, -R49.reuse ;  /* 0x000000034a4a7223 */ /* 0x180fe20000010831 */
[----:B------:R-:W-:Y:S01]  /*a950*/  FFMA.FTZ R70, R70, R3, -R49 ;  /* 0x0000000346467223 */ /* 0x000fe20000010831 */
[----:B------:R-:W-:-:S02]  /*a960*/  F2FP.BF16.F32.PACK_AB R202, R25, R202 ;  /* 0x000000ca19ca723e */ /* 0x000fc400000010ff */
[----:B------:R-:W-:Y:S01]  /*a970*/  F2FP.BF16.F32.PACK_AB R152, R29, R152 ;  /* 0x000000981d98723e */ /* 0x000fe200000010ff */
[----:B------:R-:W2:Y:S01]  /*a980*/  MUFU.EX2 R153, R153 ;  /* 0x0000009900997308 */ /* 0x000ea20000000800 */
[----:B0-----:R-:W-:Y:S01]  /*a990*/  FADD.FTZ R27, R203, R10 ;  /* 0x0000000acb1b7221 */ /* 0x001fe20000010000 */
[----:B------:R-:W-:Y:S02]  /*a9a0*/  F2FP.BF16.F32.PACK_AB R154, R31, R154 ;  /* 0x0000009a1f9a723e */ /* 0x000fe400000010ff */
[----:B------:R-:W-:-:S04]  /*a9b0*/  F2FP.BF16.F32.PACK_AB R201, R26, R201 ;  /* 0x000000c91ac9723e */ /* 0x000fc800000010ff */
[----:B------:R-:W0:Y:S01]  /*a9c0*/  MUFU.EX2 R30, R30 ;  /* 0x0000001e001e7308 */ /* 0x000e220000000800 */
[C---:B-1----:R-:W-:Y:S01]  /*a9d0*/  FADD.FTZ R10, R6.reuse, R27 ;  /* 0x0000001b060a7221 */ /* 0x042fe20000010000 */
[----:B------:R-:W-:-:S06]  /*a9e0*/  F2FP.BF16.F32.PACK_AB R203, R6, R203 ;  /* 0x000000cb06cb723e */ /* 0x000fcc00000010ff */
[----:B------:R-:W1:Y:S01]  /*a9f0*/  MUFU.EX2 R155, R155 ;  /* 0x0000009b009b7308 */ /* 0x000e620000000800 */
[----:B--2---:R-:W-:Y:S01]  /*aa00*/  FADD.FTZ R27, R153, R10 ;  /* 0x0000000a991b7221 */ /* 0x004fe20000010000 */
[----:B------:R-:W-:Y:S01]  /*aa10*/  FADD.FTZ R10, R156, R51 ;  /* 0x000000339c0a7221 */ /* 0x000fe20000010000 */
[----:B------:R-:W-:-:S03]  /*aa20*/  F2FP.BF16.F32.PACK_AB R156, R35, R156 ;  /* 0x0000009c239c723e */ /* 0x000fc600000010ff */
[----:B------:R-:W-:Y:S01]  /*aa30*/  FADD.FTZ R51, R35, R10 ;  /* 0x0000000a23337221 */ /* 0x000fe20000010000 */
[----:B------:R-:W-:Y:S01]  /*aa40*/  VIADD R10, R4, 0x22840 ;  /* 0x00022840040a7836 */ /* 0x000fe20000000000 */
[----:B------:R-:W2:Y:S01]  /*aa50*/  MUFU.EX2 R24, R24 ;  /* 0x0000001800187308 */ /* 0x000ea20000000800 */
[----:B0-----:R-:W-:Y:S01]  /*aa60*/  FADD.FTZ R40, R30, R27 ;  /* 0x0000001b1e287221 */ /* 0x001fe20000010000 */
[----:B------:R-:W-:Y:S01]  /*aa70*/  FADD.FTZ R42, R158, R51 ;  /* 0x000000339e2a7221 */ /* 0x000fe20000010000 */
[----:B------:R-:W-:Y:S02]  /*aa80*/  F2FP.BF16.F32.PACK_AB R153, R30, R153 ;  /* 0x000000991e99723e */ /* 0x000fe400000010ff */
[----:B------:R-:W-:-:S03]  /*aa90*/  PRMT R10, R75, 0x654, R10 ;  /* 0x000006544b0a7816 */ /* 0x000fc6000000000a */
[----:B------:R-:W0:Y:S01]  /*aaa0*/  MUFU.EX2 R157, R157 ;  /* 0x0000009d009d7308 */ /* 0x000e220000000800 */
[----:B-1----:R-:W-:Y:S01]  /*aab0*/  FADD.FTZ R27, R155, R40 ;  /* 0x000000289b1b7221 */ /* 0x002fe20000010000 */
[----:B------:R1:W-:Y:S06]  /*aac0*/  SYNCS.ARRIVE.TRANS64.RED.A1T0 RZ, [R10+URZ], RZ ;  /* 0x000000ff0aff79a7 */ /* 0x0003ec000810043f */
[----:B------:R-:W1:Y:S01]  /*aad0*/  MUFU.EX2 R28, R28 ;  /* 0x0000001c001c7308 */ /* 0x000e620000000800 */
[C---:B--2---:R-:W-:Y:S01]  /*aae0*/  FADD.FTZ R40, R24.reuse, R27 ;  /* 0x0000001b18287221 */ /* 0x044fe20000010000 */
[----:B------:R-:W-:-:S06]  /*aaf0*/  F2FP.BF16.F32.PACK_AB R155, R24, R155 ;  /* 0x0000009b189b723e */ /* 0x000fcc00000010ff */
[----:B------:R-:W2:Y:S01]  /*ab00*/  MUFU.EX2 R159, R159 ;  /* 0x0000009f009f7308 */ /* 0x000ea20000000800 */
[----:B0-----:R-:W-:Y:S01]  /*ab10*/  FADD.FTZ R27, R157, R40 ;  /* 0x000000289d1b7221 */ /* 0x001fe20000010000 */
[-CC-:B------:R-:W-:Y:S01]  /*ab20*/  FFMA.FTZ R40, R72, R3.reuse, -R49.reuse ;  /* 0x0000000348287223 */ /* 0x180fe20000010831 */
[----:B------:R-:W-:-:S05]  /*ab30*/  FFMA.FTZ R49, R76, R3, -R49 ;  /* 0x000000034c317223 */ /* 0x000fca0000010831 */
[----:B------:R-:W0:Y:S01]  /*ab40*/  MUFU.EX2 R37, R37 ;  /* 0x0000002500257308 */ /* 0x000e220000000800 */
[C---:B-1----:R-:W-:Y:S01]  /*ab50*/  FADD.FTZ R10, R28.reuse, R27 ;  /* 0x0000001b1c0a7221 */ /* 0x042fe20000010000 */
[----:B------:R-:W-:-:S06]  /*ab60*/  F2FP.BF16.F32.PACK_AB R157, R28, R157 ;  /* 0x0000009d1c9d723e */ /* 0x000fcc00000010ff */
[----:B------:R-:W1:Y:S01]  /*ab70*/  MUFU.EX2 R32, R32 ;  /* 0x0000002000207308 */ /* 0x000e620000000800 */
[----:B--2---:R-:W-:-:S07]  /*ab80*/  FADD.FTZ R27, R159, R10 ;  /* 0x0000000a9f1b7221 */ /* 0x004fce0000010000 */
[----:B------:R-:W2:Y:S01]  /*ab90*/  MUFU.EX2 R160, R160 ;  /* 0x000000a000a07308 */ /* 0x000ea20000000800 */
[C---:B0-----:R-:W-:Y:S01]  /*aba0*/  FADD.FTZ R51, R37.reuse, R42 ;  /* 0x0000002a25337221 */ /* 0x041fe20000010000 */
[----:B------:R-:W-:-:S06]  /*abb0*/  F2FP.BF16.F32.PACK_AB R158, R37, R158 ;  /* 0x0000009e259e723e */ /* 0x000fcc00000010ff */
[----:B------:R-:W0:Y:S01]  /*abc0*/  MUFU.EX2 R161, R161 ;  /* 0x000000a100a17308 */ /* 0x000e220000000800 */
[C---:B-1----:R-:W-:Y:S01]  /*abd0*/  FADD.FTZ R10, R32.reuse, R27 ;  /* 0x0000001b200a7221 */ /* 0x042fe20000010000 */
[----:B------:R-:W-:-:S06]  /*abe0*/  F2FP.BF16.F32.PACK_AB R159, R32, R159 ;  /* 0x0000009f209f723e */ /* 0x000fcc00000010ff */
[----:B------:R-:W1:Y:S01]  /*abf0*/  MUFU.EX2 R39, R39 ;  /* 0x0000002700277308 */ /* 0x000e620000000800 */
[----:B--2---:R-:W-:-:S07]  /*ac00*/  FADD.FTZ R42, R160, R51 ;  /* 0x00000033a02a7221 */ /* 0x004fce0000010000 */
[----:B------:R-:W2:Y:S01]  /*ac10*/  MUFU.EX2 R34, R34 ;  /* 0x0000002200227308 */ /* 0x000ea20000000800 */
[----:B0-----:R-:W-:-:S07]  /*ac20*/  FADD.FTZ R7, R161, R10 ;  /* 0x0000000aa1077221 */ /* 0x001fce0000010000 */
[----:B------:R-:W0:Y:S01]  /*ac30*/  MUFU.EX2 R162, R162 ;  /* 0x000000a200a27308 */ /* 0x000e220000000800 */
[C---:B-1----:R-:W-:Y:S01]  /*ac40*/  FADD.FTZ R51, R39.reuse, R42 ;  /* 0x0000002a27337221 */ /* 0x042fe20000010000 */
[----:B------:R-:W-:-:S06]  /*ac50*/  F2FP.BF16.F32.PACK_AB R160, R39, R160 ;  /* 0x000000a027a0723e */ /* 0x000fcc00000010ff */
[----:B------:R-:W1:Y:S01]  /*ac60*/  MUFU.EX2 R163, R163 ;  /* 0x000000a300a37308 */ /* 0x000e620000000800 */
[C---:B--2---:R-:W-:Y:S01]  /*ac70*/  FADD.FTZ R10, R34.reuse, R7 ;  /* 0x00000007220a7221 */ /* 0x044fe20000010000 */
[----:B------:R-:W-:-:S06]  /*ac80*/  F2FP.BF16.F32.PACK_AB R161, R34, R161 ;  /* 0x000000a122a1723e */ /* 0x000fcc00000010ff */
[----:B------:R-:W2:Y:S01]  /*ac90*/  MUFU.EX2 R41, R41 ;  /* 0x0000002900297308 */ /* 0x000ea20000000800 */
[----:B0-----:R-:W-:-:S07]  /*aca0*/  FADD.FTZ R42, R162, R51 ;  /* 0x00000033a22a7221 */ /* 0x001fce0000010000 */
[----:B------:R-:W0:Y:S01]  /*acb0*/  MUFU.EX2 R36, R36 ;  /* 0x0000002400247308 */ /* 0x000e220000000800 */
[----:B-1----:R-:W-:-:S07]  /*acc0*/  FADD.FTZ R7, R163, R10 ;  /* 0x0000000aa3077221 */ /* 0x002fce0000010000 */
[----:B------:R-:W1:Y:S01]  /*acd0*/  MUFU.EX2 R164, R164 ;  /* 0x000000a400a47308 */ /* 0x000e620000000800 */
[C---:B--2---:R-:W-:Y:S01]  /*ace0*/  FADD.FTZ R27, R41.reuse, R42 ;  /* 0x0000002a291b7221 */ /* 0x044fe20000010000 */
[----:B------:R-:W-:-:S06]  /*acf0*/  F2FP.BF16.F32.PACK_AB R162, R41, R162 ;  /* 0x000000a229a2723e */ /* 0x000fcc00000010ff */
[----:B------:R-:W2:Y:S01]  /*ad00*/  MUFU.EX2 R165, R165 ;  /* 0x000000a500a57308 */ /* 0x000ea20000000800 */
[C---:B0-----:R-:W-:Y:S01]  /*ad10*/  FADD.FTZ R10, R36.reuse, R7 ;  /* 0x00000007240a7221 */ /* 0x041fe20000010000 */
[----:B------:R-:W-:-:S06]  /*ad20*/  F2FP.BF16.F32.PACK_AB R163, R36, R163 ;  /* 0x000000a324a3723e */ /* 0x000fcc00000010ff */
[----:B------:R-:W0:Y:S01]  /*ad30*/  MUFU.EX2 R43, R43 ;  /* 0x0000002b002b7308 */ /* 0x000e220000000800 */
[----:B-1----:R-:W-:-:S07]  /*ad40*/  FADD.FTZ R42, R164, R27 ;  /* 0x0000001ba42a7221 */ /* 0x002fce0000010000 */
        /* <DEDUP_REMOVED lines=31> */
[----:B--2---:R-:W-:Y:S01]  /*af40*/  FADD.FTZ R6, R70, R7 ;  /* 0x0000000746067221 */ /* 0x004fe20000010000 */
[C---:B0-----:R-:W-:Y:S01]  /*af50*/  FADD.FTZ R10, R33.reuse, R10 ;  /* 0x0000000a210a7221 */ /* 0x041fe20000010000 */
[----:B------:R-:W-:Y:S02]  /*af60*/  F2FP.BF16.F32.PACK_AB R170, R33, R170 ;  /* 0x000000aa21aa723e */ /* 0x000fe400000010ff */
[C---:B-1----:R-:W-:Y:S01]  /*af70*/  FADD.FTZ R7, R49.reuse, R6 ;  /* 0x0000000631077221 */ /* 0x042fe20000010000 */
[----:B------:R-:W-:Y:S01]  /*af80*/  F2FP.BF16.F32.PACK_AB R171, R49, R70 ;  /* 0x0000004631ab723e */ /* 0x000fe200000010ff */
[----:B------:R-:W-:Y:S06]  /*af90*/  @!P0 BRA `(.L_x_748) ;  /* 0x0000000000048947 */ /* 0x000fec0003800000 */
[----:B------:R-:W-:Y:S01]  /*afa0*/  BPT.TRAP 0x1 ;  /* 0x000000040000795c */ /* 0x000fe20000300000 */
.L_x_748:
[----:B------:R0:W1:Y:S01]  /*afb0*/  SYNCS.PHASECHK.TRANS64.TRYWAIT P1, [R4+URZ+0x22850], R73 ;  /* 0x02285049040075a7 */ /* 0x000062000802017f */
[----:B------:R-:W-:Y:S05]  /*afc0*/  @!P0 BRA `(.L_x_749) ;  /* 0x0000000000048947 */ /* 0x000fea0003800000 */
[----:B------:R-:W-:Y:S01]  /*afd0*/  BPT.TRAP 0x1 ;  /* 0x000000040000795c */ /* 0x000fe20000300000 */
.L_x_749:
[----:B------:R-:W-:Y:S04]  /*afe0*/  BSSY B0, `(.L_x_750) ;  /* 0x0000004000007945 */ /* 0x000fe80003800000 */
[----:B-1----:R-:W-:Y:S05]  /*aff0*/  @P1 BRA `(.L_x_751) ;  /* 0x0000000000081947 */ /* 0x002fea0003800000 */
[----:B------:R-:W1:Y:S02]  /*b000*/  SYNCS.PHASECHK.TRANS64.TRYWAIT P1, [R4+URZ+0x22850], R73 ;  /* 0x02285049040075a7 */ /* 0x000e64000802017f */
[----:B-1----:R-:W-:Y:S05]  /*b010*/  @!P1 BRA `(.L_x_752) ;  /* 0x000000fc00649947 */ /* 0x002fea0003800000 */
.L_x_751:
[----:B------:R-:W-:Y:S05]  /*b020*/  BSYNC B0 ;  /* 0x0000000000007941 */ /* 0x000fea0003800000 */
.L_x_750:
[----:B------:R-:W-:Y:S05]  /*b030*/  WARPSYNC.ALL ;  /* 0x0000000000007948 */ /* 0x000fea0003800000 */
[----:B------:R-:W-:Y:S01]  /*b040*/  VIADD R6, R19, 0x400 ;  /* 0x0000040013067836 */ /* 0x000fe20000000000 */
[----:B------:R2:W-:Y:S01]  /*b050*/  BAR.SYNC.DEFER_BLOCKING R5, 0x100 ;  /* 0x000400050000751d */ /* 0x0005e20000010000 */
[----:B------:R-:W-:Y:S02]  /*b060*/  IMAD.MOV.U32 R25, RZ, RZ, 0x40000040 ;  /* 0x40000040ff197424 */ /* 0x000fe400078e00ff */
[----:B------:R-:W-:Y:S01]  /*b070*/  IMAD.MOV.U32 R29, RZ, RZ, 0x40000040 ;  /* 0x40000040ff1d7424 */ /* 0x000fe200078e00ff */
[----:B------:R-:W-:Y:S01]  /*b080*/  SHF.R.U32.HI R6, RZ, 0x4, R6 ;  /* 0x00000004ff067819 */ /* 0x000fe20000011606 */
[----:B------:R-:W-:Y:S01]  /*b090*/  IMAD.MOV.U32 R27, RZ, RZ, 0x40000040 ;  /* 0x40000040ff1b7424 */ /* 0x000fe200078e00ff */
[----:B------:R-:W-:Y:S01]  /*b0a0*/  R2UR UR7, R25 ;  /* 0x00000000190772ca */ /* 0x000fe200000e0000 */
[----:B------:R-:W-:Y:S01]  /*b0b0*/  IMAD.MOV.U32 R31, RZ, RZ, 0x40000040 ;  /* 0x40000040ff1f7424 */ /* 0x000fe200078e00ff */
[----:B------:R-:W-:-:S02]  /*b0c0*/  LOP3.LUT R6, R6, 0x3fff, RZ, 0xc0, !PT ;  /* 0x00003fff06067812 */ /* 0x000fc400078ec0ff */
[----:B------:R-:W-:Y:S02]  /*b0d0*/  R2UR UR11, R29 ;  /* 0x000000001d0b72ca */ /* 0x000fe400000e0000 */
[----:B------:R-:W-:Y:S02]  /*b0e0*/  LOP3.LUT R24, R6, 0x3000000, RZ, 0xfc, !PT ;  /* 0x0300000006187812 */ /* 0x000fe400078efcff */
[----:B------:R-:W-:Y:S02]  /*b0f0*/  R2UR UR15, R27 ;  /* 0x000000001b0f72ca */ /* 0x000fe400000e0000 */
[----:B------:R-:W-:Y:S01]  /*b100*/  R2UR UR19, R29 ;  /* 0x000000001d1372ca */ /* 0x000fe200000e0000 */
[----:B------:R3:W-:Y:S01]  /*b110*/  STL [R1+0x8], R24 ;  /* 0x0000081801007387 */ /* 0x0007e20000100800 */
[----:B------:R-:W-:Y:S02]  /*b120*/  R2UR UR23, R31 ;  /* 0x000000001f1772ca */ /* 0x000fe400000e0000 */
[----:B------:R-:W-:Y:S01]  /*b130*/  R2UR UR27, R25 ;  /* 0x00000000191b72ca */ /* 0x000fe200000e0000 */
[----:B---3--:R-:W-:-:S04]  /*b140*/  IMAD R24, R207, 0xc00, R24 ;  /* 0x00000c00cf187824 */ /* 0x008fc800078e0218 */
[C---:B------:R-:W-:Y:S01]  /*b150*/  VIADD R28, R24.reuse, 0x80 ;  /* 0x00000080181c7836 */ /* 0x040fe20000000000 */
[C---:B------:R-:W-:Y:S01]  /*b160*/  R2UR UR6, R24.reuse ;  /* 0x00000000180672ca */ /* 0x040fe200000e0000 */
[C---:B------:R-:W-:Y:S02]  /*b170*/  VIADD R26, R24.reuse, 0x100 ;  /* 0x00000100181a7836 */ /* 0x040fe40000000000 */
[----:B------:R-:W-:Y:S01]  /*b180*/  VIADD R30, R24, 0x200 ;  /* 0x00000200181e7836 */ /* 0x000fe20000000000 */
[----:B------:R-:W-:Y:S01]  /*b190*/  R2UR UR10, R28 ;  /* 0x000000001c0a72ca */ /* 0x000fe200000e0000 */
[----:B------:R-:W-:Y:S01]  /*b1a0*/  VIADD R28, R24, 0x180 ;  /* 0x00000180181c7836 */ /* 0x000fe20000000000 */
[----:B------:R-:W-:Y:S01]  /*b1b0*/  R2UR UR14, R26 ;  /* 0x000000001a0e72ca */ /* 0x000fe200000e0000 */
[----:B------:R-:W-:Y:S01]  /*b1c0*/  VIADD R24, R24, 0x280 ;  /* 0x0000028018187836 */ /* 0x000fe20000000000 */
[----:B------:R-:W-:Y:S02]  /*b1d0*/  R2UR UR22, R30 ;  /* 0x000000001e1672ca */ /* 0x000fe400000e0000 */
[----:B------:R-:W-:-:S02]  /*b1e0*/  R2UR UR18, R28 ;  /* 0x000000001c1272ca */ /* 0x000fc400000e0000 */
[----:B------:R-:W-:Y:S02]  /*b1f0*/  R2UR UR26, R24 ;  /* 0x00000000181a72ca */ /* 0x000fe400000e0000 */
[----:B01----:R-:W-:-:S06]  /*b200*/  WARPGROUP.ARRIVE ;  /* 0x00000000000079c5 */ /* 0x003fcc0000000000 */
[----:B------:R-:W-:Y:S03]  /*b210*/  HGMMA.64x256x16.F32.BF16 R24, R200, gdesc[UR4].tnspB, RZ, !UPT, gsb0 ;  /* 0x43e00004c8187df0 */ /* 0x000fe6000c0018ff */
[----:B------:R-:W-:Y:S02]  /*b220*/  WARPGROUP.DEPBAR.LE gsb0, 0x0 ;  /* 0x00008000000079c5 */ /* 0x000fe40000010000 */
[----:B------:R-:W-:-:S15]  /*b230*/  WARPGROUP.ARRIVE ;  /* 0x00000000000079c5 */ /* 0x000fde0000000000 */
[----:B------:R-:W-:-:S08]  /*b240*/  NOP ;  /* 0x0000000000007918 */ /* 0x000fd00000000000 */
[----:B------:R-:W-:Y:S03]  /*b250*/  HGMMA.64x256x16.F32.BF16 R24, R152, gdesc[UR8].tnspB, R24, gsb0 ;  /* 0x43e0000898187df0 */ /* 0x000fe60008001818 */
        /* <DEDUP_REMOVED lines=17> */
[----:B--2---:R-:W-:Y:S05]  /*b370*/  @!P0 BRA `(.L_x_753) ;  /* 0x0000000000048947 */ /* 0x004fea0003800000 */
[----:B------:R-:W-:Y:S01]  /*b380*/  BPT.TRAP 0x1 ;  /* 0x000000040000795c */ /* 0x000fe20000300000 */
.L_x_753:
[----:B------:R-:W2:Y:S01]  /*b390*/  LDL R5, [R1+0xc] ;  /* 0x00000c0001057983 */ /* 0x000ea20000100800 */
[----:B------:R-:W0:Y:S01]  /*b3a0*/  S2R R6, SR_CgaCtaId ;  /* 0x0000000000067919 */ /* 0x000e220000008800 */
[----:B------:R-:W-:-:S05]  /*b3b0*/  VIADD R4, R4, 0x22860 ;  /* 0x0002286004047836 */ /* 0x000fca0000000000 */
[----:B0-----:R-:W-:-:S04]  /*b3c0*/  PRMT R4, R6, 0x654, R4 ;  /* 0x0000065406047816 */ /* 0x001fc80000000004 */
[----:B------:R0:W-:Y:S02]  /*b3d0*/  SYNCS.ARRIVE.TRANS64.RED.A1T0 RZ, [R4+URZ], RZ ;  /* 0x000000ff04ff79a7 */ /* 0x0001e4000810043f */
[----:B0-----:R-:W-:-:S05]  /*b3e0*/  VIADD R4, R172, 0xfffffffe ;  /* 0xfffffffeac047836 */ /* 0x001fca0000000000 */
[----:B--2---:R-:W-:-:S13]  /*b3f0*/  ISETP.GE.AND P1, PT, R4, R5, PT ;  /* 0x000000050400720c */ /* 0x004fda0003f26270 */
[----:B------:R-:W-:Y:S05]  /*b400*/  @!P1 BRA `(.L_x_754) ;  /* 0x0000001c00d89947 */ /* 0x000fea0003800000 */
[----:B------:R-:W-:Y:S02]  /*b410*/  IMAD.MOV.U32 R201, RZ, RZ, R176 ;  /* 0x000000ffffc97224 */ /* 0x000fe400078e00b0 */
[----:B------:R-:W-:-:S07]  /*b420*/  IMAD.MOV.U32 R202, RZ, RZ, R0 ;  /* 0x000000ffffca7224 */ /* 0x000fce00078e0000 */
.L_x_766:
[----:B--2---:R-:W2:Y:S01]  /*b430*/  LDL R3, [R1+0xc] ;  /* 0x00000c0001037983 */ /* 0x004ea20000100800 */
[----:B------:R-:W-:Y:S01]  /*b440*/  VIADD R207, R207, 0x1 ;  /* 0x00000001cfcf7836 */ /* 0x000fe20000000000 */
[----:B------:R-:W-:Y:S05]  /*b450*/  YIELD ;  /* 0x0000000000007946 */ /* 0x000fea0003800000 */
[----:B------:R-:W-:Y:S01]  /*b460*/  IMAD.MOV.U32 R0, RZ, RZ, R4 ;  /* 0x000000ffff007224 */ /* 0x000fe200078e0004 */
[----:B------:R-:W-:Y:S01]  /*b470*/  ISETP.NE.AND P2, PT, R207, 0x2, PT ;  /* 0x00000002cf00780c */ /* 0x000fe20003f45270 */
[----:B------:R-:W-:-:S03]  /*b480*/  VIADD R4, R4, 0xffffffff ;  /* 0xffffffff04047836 */ /* 0x000fc60000000000 */
[----:B------:R-:W-:Y:S02]  /*b490*/  SEL R207, R207, RZ, P2 ;  /* 0x000000ffcfcf7207 */ /* 0x000fe40001000000 */
[----:B--2---:R-:W-:Y:S02]  /*b4a0*/  ISETP.GT.AND P1, PT, R0, R3, PT ;  /* 0x000000030000720c */ /* 0x004fe40003f24270 */
[----:B------:R-:W-:-:S04]  /*b4b0*/  SEL R0, RZ, 0x1, P2 ;  /* 0x00000001ff007807 */ /* 0x000fc80001000000 */
[----:B------:R-:W-:Y:S01]  /*b4c0*/  LOP3.LUT R218, R218, R0, RZ, 0x3c, !PT ;  /* 0x00000000dada7212 */ /* 0x000fe200078e3cff */
[----:B0-----:R-:W-:Y:S06]  /*b4d0*/  @!P0 BRA `(.L_x_755) ;  /* 0x0000000000048947 */ /* 0x001fec0003800000 */
[----:B------:R-:W-:Y:S01]  /*b4e0*/  BPT.TRAP 0x1 ;  /* 0x000000040000795c */ /* 0x000fe20000300000 */
.L_x_755:
[----:B------:R-:W-:Y:S01]  /*b4f0*/  IMAD R5, R207, 0x8, R19 ;  /* 0x00000008cf057824 */ /* 0x000fe200078e0213 */
[----:B------:R-:W-:-:S04]  /*b500*/  SHF.L.U32 R6, R218, 0x1f, RZ ;  /* 0x0000001fda067819 */ /* 0x000fc800000006ff */
[----:B------:R0:W1:Y:S01]  /*b510*/  SYNCS.PHASECHK.TRANS64.TRYWAIT P2, [R5+URZ+0x22830], R6 ;  /* 0x02283006050075a7 */ /* 0x000062000804017f */
[----:B------:R-:W-:Y:S05]  /*b520*/  @!P0 BRA `(.L_x_756) ;  /* 0x0000000000048947 */ /* 0x000fea0003800000 */
[----:B------:R-:W-:Y:S01]  /*b530*/  BPT.TRAP 0x1 ;  /* 0x000000040000795c */ /* 0x000fe20000300000 */
.L_x_756:
[----:B------:R-:W2:Y:S01]  /*b540*/  LDL R0, [R1+0x10] ;  /* 0x0000100001007983 */ /* 0x000ea20000100800 */
[----:B------:R-:W-:Y:S02]  /*b550*/  IMAD.MOV.U32 R157, RZ, RZ, 0x40000040 ;  /* 0x40000040ff9d7424 */ /* 0x000fe400078e00ff */
[----:B--2---:R-:W-:Y:S01]  /*b560*/  IMAD R156, R207, 0x300, R0 ;  /* 0x00000300cf9c7824 */ /* 0x004fe200078e0200 */
[----:B-1----:R-:W-:Y:S06]  /*b570*/  @P2 BRA `(.L_x_757) ;  /* 0x0000000000082947 */ /* 0x002fec0003800000 */
[----:B------:R-:W1:Y:S02]  /*b580*/  SYNCS.PHASECHK.TRANS64.TRYWAIT P2, [R5+URZ+0x22830], R6 ;  /* 0x02283006050075a7 */ /* 0x000e64000804017f */
[----:B-1----:R-:W-:Y:S05]  /*b590*/  @!P2 BRA `(.L_x_758) ;  /* 0x000000f80018a947 */ /* 0x002fea0003800000 */
.L_x_757:
[----:B------:R-:W-:Y:S05]  /*b5a0*/  WARPSYNC.ALL ;  /* 0x0000000000007948 */ /* 0x000fea0003800000 */
[C---:B------:R-:W-:Y:S01]  /*b5b0*/  R2UR UR6, R156.reuse ;  /* 0x000000009c0672ca */ /* 0x040fe200000e0000 */
[C---:B------:R-:W-:Y:S01]  /*b5c0*/  VIADD R154, R156.reuse, 0x2 ;  /* 0x000000029c9a7836 */ /* 0x040fe20000000000 */
[----:B------:R-:W-:Y:S01]  /*b5d0*/  R2UR UR7, R157 ;  /* 0x000000009d0772ca */ /* 0x000fe200000e0000 */
[----:B------:R-:W-:Y:S01]  /*b5e0*/  VIADD R152, R156, 0x4 ;  /* 0x000000049c987836 */ /* 0x000fe20000000000 */
[----:B------:R-:W-:Y:S01]  /*b5f0*/  R2UR UR4, R8 ;  /* 0x00000000080472ca */ /* 0x000fe200000e0000 */
[----:B------:R-:W-:Y:S01]  /*b600*/  VIADD R156, R156, 0x6 ;  /* 0x000000069c9c7836 */ /* 0x000fe20000000000 */
[----:B------:R-:W-:Y:S01]  /*b610*/  R2UR UR5, R9 ;  /* 0x00000000090572ca */ /* 0x000fe200000e0000 */
[----:B------:R-:W-:Y:S01]  /*b620*/  IMAD.MOV.U32 R155, RZ, RZ, 0x40000040 ;  /* 0x40000040ff9b7424 */ /* 0x000fe200078e00ff */
[----:B------:R-:W-:Y:S01]  /*b630*/  R2UR UR10, R154 ;  /* 0x000000009a0a72ca */ /* 0x000fe200000e0000 */
[----:B------:R-:W-:Y:S01]  /*b640*/  IMAD.MOV.U32 R153, RZ, RZ, 0x40000040 ;  /* 0x40000040ff997424 */ /* 0x000fe200078e00ff */
[----:B------:R-:W-:Y:S01]  /*b650*/  R2UR UR14, R152 ;  /* 0x00000000980e72ca */ /* 0x000fe200000e0000 */
[----:B------:R-:W-:Y:S01]  /*b660*/  IMAD.MOV.U32 R157, RZ, RZ, 0x40000040 ;  /* 0x40000040ff9d7424 */ /* 0x000fe200078e00ff */
[----:B------:R-:W-:Y:S01]  /*b670*/  R2UR UR11, R155 ;  /* 0x000000009b0b72ca */ /* 0x000fe200000e0000 */
[----:B------:R-:W2:Y:S01]  /*b680*/  S2R R0, SR_TID.X ;  /* 0x0000000000007919 */ /* 0x000ea20000002100 */
[----:B------:R-:W-:-:S02]  /*b690*/  R2UR UR15, R153 ;  /* 0x00000000990f72ca */ /* 0x000fc400000e0000 */
[----:B------:R-:W-:Y:S02]  /*b6a0*/  R2UR UR18, R156 ;  /* 0x000000009c1272ca */ /* 0x000fe400000e0000 */
[----:B------:R-:W-:Y:S02]  /*b6b0*/  R2UR UR19, R157 ;  /* 0x000000009d1372ca */ /* 0x000fe400000e0000 */
[----:B------:R-:W-:Y:S01]  /*b6c0*/  WARPGROUP.ARRIVE ;  /* 0x00000000000079c5 */ /* 0x000fe20000000000 */
[----:B------:R-:W-:Y:S02]  /*b6d0*/  R2UR UR8, R20 ;  /* 0x00000000140872ca */ /* 0x000fe400000e0000 */
[----:B------:R-:W-:Y:S02]  /*b6e0*/  R2UR UR9, R21 ;  /* 0x00000000150972ca */ /* 0x000fe400000e0000 */
[----:B------:R-:W-:Y:S01]  /*b6f0*/  R2UR UR12, R14 ;  /* 0x000000000e0c72ca */ /* 0x000fe200000e0000 */
[----:B------:R-:W-:Y:S01]  /*b700*/  HGMMA.64x96x16.F32.BF16 R152, gdesc[UR4], RZ, !UPT, gsb0 ;  /* 0x01600000049879f0 */ /* 0x000fe2000c0018ff */
[----:B------:R-:W-:-:S02]  /*b710*/  R2UR UR13, R15 ;  /* 0x000000000f0d72ca */ /* 0x000fc400000e0000 */
[----:B------:R-:W-:Y:S02]  /*b720*/  R2UR UR16, R12 ;  /* 0x000000000c1072ca */ /* 0x000fe400000e0000 */
[----:B------:R-:W-:Y:S02]  /*b730*/  R2UR UR17, R13 ;  /* 0x000000000d1172ca */ /* 0x000fe400000e0000 */
[----:B--2---:R-:W-:-:S04]  /*b740*/  SHF.R.U32.HI R0, RZ, 0x7, R0 ;  /* 0x00000007ff007819 */ /* 0x004fc80000011600 */
        /* <DEDUP_REMOVED lines=14> */
.L_x_759:
        /* <DEDUP_REMOVED lines=24> */
[----:B------:R-:W3:Y:S02]  /*b9b0*/  SHFL.BFLY PT, R3, R0, 0x2, 0x1f ;  /* 0x0c401f0000037f89 */ /* 0x000ee400000e0000 */
[----:B---3--:R-:W-:-:S05]  /*b9c0*/  FMNMX.FTZ R0, R0, R3, !PT ;  /* 0x0000000300007209 */ /* 0x008fca0007810000 */
[----:B------:R-:W3:Y:S02]  /*b9d0*/  SHFL.BFLY PT, R3, R0, 0x1, 0x1f ;  /* 0x0c201f0000037f89 */ /* 0x000ee400000e0000 */
[----:B---3--:R-:W-:Y:S02]  /*b9e0*/  FMNMX.FTZ R0, R0, R3, !PT ;  /* 0x0000000300007209 */ /* 0x008fe40007810000 */
[----:B------:R-:W3:Y:S03]  /*b9f0*/  LDC R3, c[0x0][0x988] ;  /* 0x00026200ff037b82 */ /* 0x000ee60000000800 */
[C---:B------:R-:W-:Y:S01]  /*ba00*/  FADD.FTZ R202, -R0.reuse, R202 ;  /* 0x000000ca00ca7221 */ /* 0x040fe20000010100 */
[----:B---3--:R-:W-:-:S04]  /*ba10*/  FMUL.FTZ R200, R0, R3 ;  /* 0x0000000300c87220 */ /* 0x008fc80000410000 */
[-CC-:B------:R-:W-:Y:S01]  /*ba20*/  FFMA.FTZ R203, R172, R3.reuse, -R200.reuse ;  /* 0x00000003accb7223 */ /* 0x180fe200000108c8 */
[-CC-:B------:R-:W-:Y:S01]  /*ba30*/  FFMA.FTZ R152, R152, R3.reuse, -R200.reuse ;  /* 0x0000000398987223 */ /* 0x180fe200000108c8 */
[-CC-:B------:R-:W-:Y:S01]  /*ba40*/  FFMA.FTZ R153, R153, R3.reuse, -R200.reuse ;  /* 0x0000000399997223 */ /* 0x180fe200000108c8 */
[-C--:B------:R-:W-:Y:S01]  /*ba50*/  FMUL.FTZ R172, R202, R3.reuse ;  /* 0x00000003caac7220 */ /* 0x080fe20000410000 */
[-CC-:B------:R-:W-:Y:S01]  /*ba60*/  FFMA.FTZ R156, R156, R3.reuse, -R200.reuse ;  /* 0x000000039c9c7223 */ /* 0x180fe200000108c8 */
[-CC-:B------:R-:W-:Y:S01]  /*ba70*/  FFMA.FTZ R157, R157, R3.reuse, -R200.reuse ;  /* 0x000000039d9d7223 */ /* 0x180fe200000108c8 */
[-CC-:B------:R-:W-:Y:S01]  /*ba80*/  FFMA.FTZ R160, R160, R3.reuse, -R200.reuse ;  /* 0x00000003a0a07223 */ /* 0x180fe200000108c8 */
[----:B------:R-:W-:Y:S01]  /*ba90*/  MUFU.EX2 R152, R152 ;  /* 0x0000009800987308 */ /* 0x000fe20000000800 */
[-CC-:B------:R-:W-:Y:S01]  /*baa0*/  FFMA.FTZ R161, R161, R3.reuse, -R200.reuse ;  /* 0x00000003a1a17223 */ /* 0x180fe200000108c8 */
[-CC-:B------:R-:W-:Y:S01]  /*bab0*/  FFMA.FTZ R164, R164, R3.reuse, -R200.reuse ;  /* 0x00000003a4a47223 */ /* 0x180fe200000108c8 */
[-CC-:B------:R-:W-:Y:S01]  /*bac0*/  FFMA.FTZ R165, R165, R3.reuse, -R200.reuse ;  /* 0x00000003a5a57223 */ /* 0x180fe200000108c8 */
[-CC-:B------:R-:W-:Y:S01]  /*bad0*/  FFMA.FTZ R168, R168, R3.reuse, -R200.reuse ;  /* 0x00000003a8a87223 */ /* 0x180fe200000108c8 */
[-CC-:B------:R-:W-:Y:S01]  /*bae0*/  FFMA.FTZ R169, R169, R3.reuse, -R200.reuse ;  /* 0x00000003a9a97223 */ /* 0x180fe200000108c8 */
[-CC-:B------:R-:W-:Y:S01]  /*baf0*/  FFMA.FTZ R173, R173, R3.reuse, -R200.reuse ;  /* 0x00000003adad7223 */ /* 0x180fe200000108c8 */
[-CC-:B------:R-:W-:Y:S01]  /*bb00*/  FFMA.FTZ R176, R176, R3.reuse, -R200.reuse ;  /* 0x00000003b0b07223 */ /* 0x180fe200000108c8 */
[----:B------:R-:W3:Y:S01]  /*bb10*/  MUFU.EX2 R172, R172 ;  /* 0x000000ac00ac7308 */ /* 0x000ee20000000800 */
[-CC-:B------:R-:W-:Y:S01]  /*bb20*/  FFMA.FTZ R177, R177, R3.reuse, -R200.reuse ;  /* 0x00000003b1b17223 */ /* 0x180fe200000108c8 */
[-CC-:B------:R-:W-:Y:S01]  /*bb30*/  FFMA.FTZ R180, R180, R3.reuse, -R200.reuse ;  /* 0x00000003b4b47223 */ /* 0x180fe200000108c8 */
[-CC-:B------:R-:W-:Y:S01]  /*bb40*/  FFMA.FTZ R181, R181, R3.reuse, -R200.reuse ;  /* 0x00000003b5b57223 */ /* 0x180fe200000108c8 */
[-CC-:B------:R-:W-:Y:S01]  /*bb50*/  FFMA.FTZ R184, R184, R3.reuse, -R200.reuse ;  /* 0x00000003b8b87223 */ /* 0x180fe200000108c8 */
[-CC-:B------:R-:W-:Y:S01]  /*bb60*/  FFMA.FTZ R185, R185, R3.reuse, -R200.reuse ;  /* 0x00000003b9b97223 */ /* 0x180fe200000108c8 */
[-CC-:B------:R-:W-:Y:S01]  /*bb70*/  FFMA.FTZ R188, R188, R3.reuse, -R200.reuse ;  /* 0x00000003bcbc7223 */ /* 0x180fe200000108c8 */
[-CC-:B------:R-:W-:Y:S01]  /*bb80*/  FFMA.FTZ R189, R189, R3.reuse, -R200.reuse ;  /* 0x00000003bdbd7223 */ /* 0x180fe200000108c8 */
[----:B------:R-:W4:Y:S01]  /*bb90*/  MUFU.EX2 R153, R153 ;  /* 0x0000009900997308 */ /* 0x000f220000000800 */
[-CC-:B------:R-:W-:Y:S01]  /*bba0*/  FFMA.FTZ R192, R192, R3.reuse, -R200.reuse ;  /* 0x00000003c0c07223 */ /* 0x180fe200000108c8 */
[-CC-:B------:R-:W-:Y:S01]  /*bbb0*/  FFMA.FTZ R193, R193, R3.reuse, -R200.reuse ;  /* 0x00000003c1c17223 */ /* 0x180fe200000108c8 */
[-CC-:B------:R-:W-:Y:S01]  /*bbc0*/  FFMA.FTZ R196, R196, R3.reuse, -R200.reuse ;  /* 0x00000003c4c47223 */ /* 0x180fe200000108c8 */
[----:B------:R-:W-:-:S04]  /*bbd0*/  FFMA.FTZ R197, R197, R3, -R200 ;  /* 0x00000003c5c57223 */ /* 0x000fc800000108c8 */
[----:B------:R-:W5:Y:S01]  /*bbe0*/  MUFU.EX2 R156, R156 ;  /* 0x0000009c009c7308 */ /* 0x000f620000000800 */
[----:B---3--:R-:W-:Y:S01]  /*bbf0*/  FFMA.FTZ R10, R172, R10, R152 ;  /* 0x0000000aac0a7223 */ /* 0x008fe20000010098 */
[-C--:B------:R-:W-:Y:S01]  /*bc00*/  FMUL.FTZ R24, R24, R172.reuse ;  /* 0x000000ac18187220 */ /* 0x080fe20000410000 */
[-C--:B------:R-:W-:Y:S01]  /*bc10*/  FMUL.FTZ R25, R25, R172.reuse ;  /* 0x000000ac19197220 */ /* 0x080fe20000410000 */
[-C--:B------:R-:W-:Y:S01]  /*bc20*/  FMUL.FTZ R28, R28, R172.reuse ;  /* 0x000000ac1c1c7220 */ /* 0x080fe20000410000 */
[-C--:B------:R-:W-:Y:S01]  /*bc30*/  FMUL.FTZ R29, R29, R172.reuse ;  /* 0x000000ac1d1d7220 */ /* 0x080fe20000410000 */
[-C--:B------:R-:W-:Y:S01]  /*bc40*/  FMUL.FTZ R32, R32, R172.reuse ;  /* 0x000000ac20207220 */ /* 0x080fe20000410000 */
[----:B------:R-:W-:Y:S01]  /*bc50*/  FMUL.FTZ R33, R33, R172 ;  /* 0x000000ac21217220 */ /* 0x000fe20000410000 */
[----:B------:R-:W3:Y:S01]  /*bc60*/  MUFU.EX2 R157, R157 ;  /* 0x0000009d009d7308 */ /* 0x000ee20000000800 */
[C---:B----4-:R-:W-:Y:S01]  /*bc70*/  F2FP.BF16.F32.PACK_AB R200, R153.reuse, R152 ;  /* 0x0000009899c8723e */ /* 0x050fe200000010ff */
[----:B------:R-:W-:Y:S01]  /*bc80*/  FADD.FTZ R10, R153, R10 ;  /* 0x0000000a990a7221 */ /* 0x000fe20000010000 */
[----:B------:R-:W-:Y:S01]  /*bc90*/  FMNMX.FTZ R152, R154, R201, !PT ;  /* 0x000000c99a987209 */ /* 0x000fe20007810000 */
[-C--:B------:R-:W-:Y:S01]  /*bca0*/  FMUL.FTZ R36, R36, R172.reuse ;  /* 0x000000ac24247220 */ /* 0x080fe20000410000 */
[-C--:B------:R-:W-:Y:S01]  /*bcb0*/  FMUL.FTZ R37, R37, R172.reuse ;  /* 0x000000ac25257220 */ /* 0x080fe20000410000 */
[----:B------:R-:W-:Y:S01]  /*bcc0*/  FMUL.FTZ R40, R40, R172 ;  /* 0x000000ac28287220 */ /* 0x000fe20000410000 */
[----:B------:R-:W-:Y:S01]  /*bcd0*/  FMNMX.FTZ R152, R155, R152, !PT ;  /* 0x000000989b987209 */ /* 0x000fe20007810000 */
[----:B------:R4:W-:Y:S01]  /*bce0*/  MUFU.EX2 R227, R203 ;  /* 0x000000cb00e37308 */ /* 0x0009e20000000800 */
[----:B-----5:R-:W-:Y:S01]  /*bcf0*/  FADD.FTZ R10, R156, R10 ;  /* 0x0000000a9c0a7221 */ /* 0x020fe20000010000 */
[----:B------:R-:W-:Y:S01]  /*bd00*/  FMUL.FTZ R41, R41, R172 ;  /* 0x000000ac29297220 */ /* 0x000fe20000410000 */
[----:B------:R-:W-:Y:S01]  /*bd10*/  FMNMX.FTZ R152, R158, R152, !PT ;  /* 0x000000989e987209 */ /* 0x000fe20007810000 */
[-C--:B------:R-:W-:Y:S01]  /*bd20*/  FMUL.FTZ R44, R44, R172.reuse ;  /* 0x000000ac2c2c7220 */ /* 0x080fe20000410000 */
[-C--:B------:R-:W-:Y:S01]  /*bd30*/  FMUL.FTZ R45, R45, R172.reuse ;  /* 0x000000ac2d2d7220 */ /* 0x080fe20000410000 */
[----:B------:R-:W-:Y:S01]  /*bd40*/  FMUL.FTZ R48, R48, R172 ;  /* 0x000000ac30307220 */ /* 0x000fe20000410000 */
[----:B------:R-:W-:Y:S01]  /*bd50*/  FMNMX.FTZ R152, R159, R152, !PT ;  /* 0x000000989f987209 */ /* 0x000fe20007810000 */
[----:B------:R-:W-:Y:S01]  /*bd60*/  MUFU.EX2 R225, R176 ;  /* 0x000000b000e17308 */ /* 0x000fe20000000800 */
[C---:B---3--:R-:W-:Y:S01]  /*bd70*/  F2FP.BF16.F32.PACK_AB R202, R157.reuse, R156 ;  /* 0x0000009c9dca723e */ /* 0x048fe200000010ff */
[----:B------:R-:W-:Y:S01]  /*bd80*/  FADD.FTZ R10, R157, R10 ;  /* 0x0000000a9d0a7221 */ /* 0x000fe20000010000 */
[----:B------:R-:W-:Y:S01]  /*bd90*/  FMNMX.FTZ R152, R162, R152, !PT ;  /* 0x00000098a2987209 */ /* 0x000fe20007810000 */
[----:B----4-:R-:W3:Y:S01]  /*bda0*/  S2R R203, SR_CgaCtaId ;  /* 0x0000000000cb7919 */ /* 0x010ee20000008800 */
[-C--:B------:R-:W-:Y:S01]  /*bdb0*/  FMUL.FTZ R49, R49, R172.reuse ;  /* 0x000000ac31317220 */ /* 0x080fe20000410000 */
[----:B------:R-:W-:Y:S01]  /*bdc0*/  FMUL.FTZ R52, R52, R172 ;  /* 0x000000ac34347220 */ /* 0x000fe20000410000 */
[----:B------:R-:W-:Y:S01]  /*bdd0*/  FMNMX.FTZ R152, R163, R152, !PT ;  /* 0x00000098a3987209 */ /* 0x000fe20007810000 */
[----:B------:R-:W-:Y:S01]  /*bde0*/  MUFU.EX2 R161, R161 ;  /* 0x000000a100a17308 */ /* 0x000fe20000000800 */
[-C--:B------:R-:W-:Y:S01]  /*bdf0*/  FMUL.FTZ R53, R53, R172.reuse ;  /* 0x000000ac35357220 */ /* 0x080fe20000410000 */
[----:B------:R-:W-:Y:S01]  /*be00*/  FMUL.FTZ R56, R56, R172 ;  /* 0x000000ac38387220 */ /* 0x000fe20000410000 */
[----:B------:R-:W-:Y:S01]  /*be10*/  FMNMX.FTZ R152, R166, R152, !PT ;  /* 0x00000098a6987209 */ /* 0x000fe20007810000 */
[-C--:B------:R-:W-:Y:S01]  /*be20*/  FMUL.FTZ R57, R57, R172.reuse ;  /* 0x000000ac39397220 */ /* 0x080fe20000410000 */
        /* <DEDUP_REMOVED lines=69> */
[-C--:B------:R-:W-:Y:S01]  /*c280*/  FMUL.FTZ R145, R145, R172.reuse ;  /* 0x000000ac91917220 */ /* 0x080fe20000410000 */
[-C--:B------:R-:W-:Y:S01]  /*c290*/  FMUL.FTZ R148, R148, R172.reuse ;  /* 0x000000ac94947220 */ /* 0x080fe20000410000 */
[----:B------:R-:W4:Y:S01]  /*c2a0*/  SHFL.BFLY PT, R156, R153, 0x2, 0x1f ;  /* 0x0c401f00999c7f89 */ /* 0x000f2200000e0000 */
[----:B------:R-:W-:-:S03]  /*c2b0*/  FMUL.FTZ R149, R149, R172 ;  /* 0x000000ac95957220 */ /* 0x000fc60000410000 */
[----:B------:R-:W5:Y:S08]  /*c2c0*/  MUFU.EX2 R152, R160 ;  /* 0x000000a000987308 */ /* 0x000f700000000800 */
[----:B------:R-:W-:Y:S08]  /*c2d0*/  MUFU.EX2 R160, R177 ;  /* 0x000000b100a07308 */ /* 0x000ff00000000800 */
[----:B------:R-:W-:Y:S01]  /*c2e0*/  MUFU.EX2 R189, R189 ;  /* 0x000000bd00bd7308 */ /* 0x000fe20000000800 */
[----:B-----5:R-:W-:Y:S01]  /*c2f0*/  FADD.FTZ R10, R152, R10 ;  /* 0x0000000a980a7221 */ /* 0x020fe20000010000 */
[----:B------:R-:W-:-:S02]  /*c300*/  F2FP.BF16.F32.PACK_AB R152, R161, R152 ;  /* 0x00000098a198723e */ /* 0x000fc400000010ff */
[----:B----4-:R-:W-:-:S04]  /*c310*/  FMNMX.FTZ R153, R153, R156, !PT ;  /* 0x0000009c99997209 */ /* 0x010fc80007810000 */
[----:B------:R4:W-:Y:S01]  /*c320*/  MUFU.EX2 R156, R169 ;  /* 0x000000a9009c7308 */ /* 0x0009e20000000800 */
[----:B------:R-:W5:Y:S07]  /*c330*/  SHFL.BFLY PT, R157, R153, 0x1, 0x1f ;  /* 0x0c201f00999d7f89 */ /* 0x000f6e00000e0000 */
[----:B------:R-:W-:Y:S08]  /*c340*/  MUFU.EX2 R192, R192 ;  /* 0x000000c000c07308 */ /* 0x000ff00000000800 */
[----:B------:R-:W-:Y:S08]  /*c350*/  MUFU.EX2 R168, R193 ;  /* 0x000000c100a87308 */ /* 0x000ff00000000800 */
[----:B------:R-:W-:Y:S01]  /*c360*/  MUFU.EX2 R196, R196 ;  /* 0x000000c400c47308 */ /* 0x000fe20000000800 */
[----:B-----5:R-:W-:-:S05]  /*c370*/  FMNMX.FTZ R176, R153, R157, !PT ;  /* 0x0000009d99b07209 */ /* 0x020fca0007810000 */
[C---:B------:R-:W-:Y:S01]  /*c380*/  FMUL.FTZ R226, R176.reuse, R3 ;  /* 0x00000003b0e27220 */ /* 0x040fe20000410000 */
[----:B------:R-:W-:-:S03]  /*c390*/  FADD.FTZ R153, -R176, R201 ;  /* 0x000000c9b0997221 */ /* 0x000fc60000010100 */
[-CC-:B------:R-:W-:Y:S01]  /*c3a0*/  FFMA.FTZ R154, R154, R3.reuse, -R226.reuse ;  /* 0x000000039a9a7223 */ /* 0x180fe200000108e2 */
[-C--:B------:R-:W-:Y:S01]  /*c3b0*/  FMUL.FTZ R153, R153, R3.reuse ;  /* 0x0000000399997220 */ /* 0x080fe20000410000 */
[-CC-:B------:R-:W-:Y:S01]  /*c3c0*/  FFMA.FTZ R155, R155, R3.reuse, -R226.reuse ;  /* 0x000000039b9b7223 */ /* 0x180fe200000108e2 */
[-CC-:B----4-:R-:W-:Y:S01]  /*c3d0*/  FFMA.FTZ R169, R174, R3.reuse, -R226.reuse ;  /* 0x00000003aea97223 */ /* 0x190fe200000108e2 */
[-CC-:B------:R-:W-:Y:S01]  /*c3e0*/  FFMA.FTZ R158, R158, R3.reuse, -R226.reuse ;  /* 0x000000039e9e7223 */ /* 0x180fe200000108e2 */
[----:B------:R-:W4:Y:S01]  /*c3f0*/  MUFU.EX2 R174, R153 ;  /* 0x0000009900ae7308 */ /* 0x000f220000000800 */
[-CC-:B------:R-:W-:Y:S01]  /*c400*/  FFMA.FTZ R162, R162, R3.reuse, -R226.reuse ;  /* 0x00000003a2a27223 */ /* 0x180fe200000108e2 */
[-CC-:B------:R-:W-:Y:S01]  /*c410*/  FFMA.FTZ R159, R159, R3.reuse, -R226.reuse ;  /* 0x000000039f9f7223 */ /* 0x180fe200000108e2 */
[-CC-:B------:R-:W-:Y:S01]  /*c420*/  FFMA.FTZ R163, R163, R3.reuse, -R226.reuse ;  /* 0x00000003a3a37223 */ /* 0x180fe200000108e2 */
[-CC-:B------:R-:W-:Y:S01]  /*c430*/  FFMA.FTZ R166, R166, R3.reuse, -R226.reuse ;  /* 0x00000003a6a67223 */ /* 0x180fe200000108e2 */
        /* <DEDUP_REMOVED lines=11> */
[----:B------:R-:W5:Y:S01]  /*c4f0*/  MUFU.EX2 R155, R155 ;  /* 0x0000009b009b7308 */ /* 0x000f620000000800 */
[-CC-:B------:R-:W-:Y:S01]  /*c500*/  FFMA.FTZ R190, R190, R3.reuse, -R226.reuse ;  /* 0x00000003bebe7223 */ /* 0x180fe200000108e2 */
[-CC-:B------:R-:W-:Y:S01]  /*c510*/  FFMA.FTZ R191, R191, R3.reuse, -R226.reuse ;  /* 0x00000003bfbf7223 */ /* 0x180fe200000108e2 */
[-CC-:B------:R-:W-:Y:S01]  /*c520*/  FFMA.FTZ R194, R194, R3.reuse, -R226.reuse ;  /* 0x00000003c2c27223 */ /* 0x180fe200000108e2 */
[-CC-:B------:R-:W-:Y:S01]  /*c530*/  FFMA.FTZ R195, R195, R3.reuse, -R226.reuse ;  /* 0x00000003c3c37223 */ /* 0x180fe200000108e2 */
[-CC-:B------:R-:W-:Y:S01]  /*c540*/  FFMA.FTZ R198, R198, R3.reuse, -R226.reuse ;  /* 0x00000003c6c67223 */ /* 0x180fe200000108e2 */
[----:B------:R-:W-:Y:S01]  /*c550*/  FFMA.FTZ R199, R199, R3, -R226 ;  /* 0x00000003c7c77223 */ /* 0x000fe200000108e2 */
[-C--:B----4-:R-:W-:Y:S01]  /*c560*/  FMUL.FTZ R26, R26, R174.reuse ;  /* 0x000000ae1a1a7220 */ /* 0x090fe20000410000 */
[----:B------:R4:W-:Y:S01]  /*c570*/  MUFU.EX2 R153, R162 ;  /* 0x000000a200997308 */ /* 0x0009e20000000800 */
[-C--:B------:R-:W-:Y:S01]  /*c580*/  FMUL.FTZ R27, R27, R174.reuse ;  /* 0x000000ae1b1b7220 */ /* 0x080fe20000410000 */
[-C--:B------:R-:W-:Y:S01]  /*c590*/  FMUL.FTZ R30, R30, R174.reuse ;  /* 0x000000ae1e1e7220 */ /* 0x080fe20000410000 */
[-C--:B------:R-:W-:Y:S01]  /*c5a0*/  FMUL.FTZ R31, R31, R174.reuse ;  /* 0x000000ae1f1f7220 */ /* 0x080fe20000410000 */
[-C--:B------:R-:W-:Y:S01]  /*c5b0*/  FMUL.FTZ R34, R34, R174.reuse ;  /* 0x000000ae22227220 */ /* 0x080fe20000410000 */
[-C--:B------:R-:W-:Y:S01]  /*c5c0*/  FMUL.FTZ R35, R35, R174.reuse ;  /* 0x000000ae23237220 */ /* 0x080fe20000410000 */
[-C--:B------:R-:W-:Y:S01]  /*c5d0*/  FMUL.FTZ R38, R38, R174.reuse ;  /* 0x000000ae26267220 */ /* 0x080fe20000410000 */
[----:B------:R-:W-:Y:S01]  /*c5e0*/  FMUL.FTZ R39, R39, R174 ;  /* 0x000000ae27277220 */ /* 0x000fe20000410000 */
[----:B------:R-:W-:Y:S01]  /*c5f0*/  MUFU.EX2 R158, R158 ;  /* 0x0000009e009e7308 */ /* 0x000fe20000000800 */
[----:B----4-:R-:W-:Y:S01]  /*c600*/  VIADD R162, R5, 0x22840 ;  /* 0x0002284005a27836 */ /* 0x010fe20000000000 */
[----:B-----5:R-:W-:Y:S01]  /*c610*/  F2FP.BF16.F32.PACK_AB R201, R155, R154 ;  /* 0x0000009a9bc9723e */ /* 0x020fe200000010ff */
[-C--:B------:R-:W-:Y:S01]  /*c620*/  FMUL.FTZ R42, R42, R174.reuse ;  /* 0x000000ae2a2a7220 */ /* 0x080fe20000410000 */
[-C--:B------:R-:W-:Y:S01]  /*c630*/  FMUL.FTZ R43, R43, R174.reuse ;  /* 0x000000ae2b2b7220 */ /* 0x080fe20000410000 */
[-C--:B------:R-:W-:Y:S01]  /*c640*/  FMUL.FTZ R46, R46, R174.reuse ;  /* 0x000000ae2e2e7220 */ /* 0x080fe20000410000 */
[----:B---3--:R-:W-:Y:S01]  /*c650*/  PRMT R162, R203, 0x654, R162 ;  /* 0x00000654cba27816 */ /* 0x008fe200000000a2 */
[-C--:B------:R-:W-:Y:S01]  /*c660*/  FMUL.FTZ R47, R47, R174.reuse ;  /* 0x000000ae2f2f7220 */ /* 0x080fe20000410000 */
[----:B------:R-:W3:Y:S01]  /*c670*/  MUFU.EX2 R159, R159 ;  /* 0x0000009f009f7308 */ /* 0x000ee20000000800 */
[-C--:B------:R-:W-:Y:S01]  /*c680*/  FMUL.FTZ R50, R50, R174.reuse ;  /* 0x000000ae32327220 */ /* 0x080fe20000410000 */
[----:B------:R4:W-:Y:S01]  /*c690*/  SYNCS.ARRIVE.TRANS64.RED.A1T0 RZ, [R162+URZ], RZ ;  /* 0x000000ffa2ff79a7 */ /* 0x0009e2000810043f */
[-C--:B------:R-:W-:Y:S01]  /*c6a0*/  FMUL.FTZ R51, R51, R174.reuse ;  /* 0x000000ae33337220 */ /* 0x080fe20000410000 */
[-C--:B------:R-:W-:Y:S01]  /*c6b0*/  FMUL.FTZ R54, R54, R174.reuse ;  /* 0x000000ae36367220 */ /* 0x080fe20000410000 */
[-C--:B------:R-:W-:Y:S01]  /*c6c0*/  FMUL.FTZ R55, R55, R174.reuse ;  /* 0x000000ae37377220 */ /* 0x080fe20000410000 */
[-C--:B------:R-:W-:Y:S01]  /*c6d0*/  FMUL.FTZ R58, R58, R174.reuse ;  /* 0x000000ae3a3a7220 */ /* 0x080fe20000410000 */
[-C--:B------:R-:W-:Y:S01]  /*c6e0*/  FMUL.FTZ R59, R59, R174.reuse ;  /* 0x000000ae3b3b7220 */ /* 0x080fe20000410000 */
[----:B------:R-:W5:Y:S01]  /*c6f0*/  MUFU.EX2 R163, R163 ;  /* 0x000000a300a37308 */ /* 0x000f620000000800 */
[-C--:B------:R-:W-:Y:S01]  /*c700*/  FMUL.FTZ R62, R62, R174.reuse ;  /* 0x000000ae3e3e7220 */ /* 0x080fe20000410000 */
[----:B----4-:R-:W-:Y:S01]  /*c710*/  FFMA.FTZ R162, R174, R7, R154 ;  /* 0x00000007aea27223 */ /* 0x010fe2000001009a */
[----:B------:R-:W-:Y:S01]  /*c720*/  FADD.FTZ R7, R161, R10 ;  /* 0x0000000aa1077221 */ /* 0x000fe20000010000 */
[----:B------:R-:W-:Y:S01]  /*c730*/  F2FP.BF16.F32.PACK_AB R154, R165, R229 ;  /* 0x000000e5a59a723e */ /* 0x000fe200000010ff */
[----:B------:R-:W-:Y:S01]  /*c740*/  FMUL.FTZ R63, R63, R174 ;  /* 0x000000ae3f3f7220 */ /* 0x000fe20000410000 */
[----:B------:R-:W-:Y:S01]  /*c750*/  FADD.FTZ R162, R155, R162 ;  /* 0x000000a29ba27221 */ /* 0x000fe20000010000 */
[----:B------:R-:W-:Y:S01]  /*c760*/  FADD.FTZ R7, R229, R7 ;  /* 0x00000007e5077221 */ /* 0x000fe20000010000 */
[----:B------:R-:W4:Y:S01]  /*c770*/  MUFU.EX2 R166, R166 ;  /* 0x000000a600a67308 */ /* 0x000f220000000800 */
[----:B---3--:R-:W-:Y:S01]  /*c780*/  F2FP.BF16.F32.PACK_AB R203, R159, R158 ;  /* 0x0000009e9fcb723e */ /* 0x008fe200000010ff */
[----:B------:R-:W-:Y:S01]  /*c790*/  FADD.FTZ R162, R158, R162 ;  /* 0x000000a29ea27221 */ /* 0x000fe20000010000 */
[----:B------:R-:W-:Y:S01]  /*c7a0*/  FADD.FTZ R7, R165, R7 ;  /* 0x00000007a5077221 */ /* 0x000fe20000010000 */
[----:B------:R-:W-:Y:S01]  /*c7b0*/  F2FP.BF16.F32.PACK_AB R158, R173, R227 ;  /* 0x000000e3ad9e723e */ /* 0x000fe200000010ff */
[-C--:B------:R-:W-:Y:S01]  /*c7c0*/  FMUL.FTZ R66, R66, R174.reuse ;  /* 0x000000ae42427220 */ /* 0x080fe20000410000 */
[----:B------:R-:W-:Y:S01]  /*c7d0*/  FADD.FTZ R162, R159, R162 ;  /* 0x000000a29fa27221 */ /* 0x000fe20000010000 */
[----:B------:R-:W-:Y:S01]  /*c7e0*/  FADD.FTZ R7, R228, R7 ;  /* 0x00000007e4077221 */ /* 0x000fe20000010000 */
[----:B------:R-:W3:Y:S01]  /*c7f0*/  MUFU.EX2 R167, R167 ;  /* 0x000000a700a77308 */ /* 0x000ee20000000800 */
[-C--:B------:R-:W-:Y:S01]  /*c800*/  FMUL.FTZ R67, R67, R174.reuse ;  /* 0x000000ae43437220 */ /* 0x080fe20000410000 */
[----:B------:R-:W-:Y:S01]  /*c810*/  FADD.FTZ R162, R153, R162 ;  /* 0x000000a299a27221 */ /* 0x000fe20000010000 */
[----:B------:R-:W-:Y:S01]  /*c820*/  FADD.FTZ R7, R156, R7 ;  /* 0x000000079c077221 */ /* 0x000fe20000010000 */
[C---:B-----5:R-:W-:Y:S01]  /*c830*/  F2FP.BF16.F32.PACK_AB R153, R163.reuse, R153 ;  /* 0x00000099a399723e */ /* 0x060fe200000010ff */
[----:B------:R-:W-:Y:S01]  /*c840*/  FMUL.FTZ R70, R70, R174 ;  /* 0x000000ae46467220 */ /* 0x000fe20000410000 */
[----:B------:R-:W-:Y:S01]  /*c850*/  FADD.FTZ R162, R163, R162 ;  /* 0x000000a2a3a27221 */ /* 0x000fe20000010000 */
[----:B------:R-:W-:Y:S01]  /*c860*/  FADD.FTZ R7, R227, R7 ;  /* 0x00000007e3077221 */ /* 0x000fe20000010000 */
[----:B------:R-:W5:Y:S01]  /*c870*/  MUFU.EX2 R157, R157 ;  /* 0x0000009d009d7308 */ /* 0x000f620000000800 */
[----:B------:R-:W-:Y:S01]  /*c880*/  F2FP.BF16.F32.PACK_AB R156, R156, R228 ;  /* 0x000000e49c9c723e */ /* 0x000fe200000010ff */
[----:B----4-:R-:W-:Y:S01]  /*c890*/  FADD.FTZ R162, R166, R162 ;  /* 0x000000a2a6a27221 */ /* 0x010fe20000010000 */
[----:B------:R-:W-:Y:S01]  /*c8a0*/  FADD.FTZ R7, R173, R7 ;  /* 0x00000007ad077221 */ /* 0x000fe20000010000 */
[-C--:B------:R-:W-:Y:S01]  /*c8b0*/  FMUL.FTZ R71, R71, R174.reuse ;  /* 0x000000ae47477220 */ /* 0x080fe20000410000 */
[-C--:B------:R-:W-:Y:S01]  /*c8c0*/  FMUL.FTZ R74, R74, R174.reuse ;  /* 0x000000ae4a4a7220 */ /* 0x080fe20000410000 */
[----:B------:R-:W-:Y:S01]  /*c8d0*/  FMUL.FTZ R75, R75, R174 ;  /* 0x000000ae4b4b7220 */ /* 0x000fe20000410000 */
[----:B------:R-:W-:Y:S01]  /*c8e0*/  FADD.FTZ R7, R225, R7 ;  /* 0x00000007e1077221 */ /* 0x000fe20000010000 */
[----:B------:R-:W4:Y:S01]  /*c8f0*/  MUFU.EX2 R171, R171 ;  /* 0x000000ab00ab7308 */ /* 0x000f220000000800 */
[C---:B---3--:R-:W-:Y:S01]  /*c900*/  FADD.FTZ R162, R167.reuse, R162 ;  /* 0x000000a2a7a27221 */ /* 0x048fe20000010000 */
[----:B------:R-:W-:Y:S01]  /*c910*/  F2FP.BF16.F32.PACK_AB R155, R167, R166 ;  /* 0x000000a6a79b723e */ /* 0x000fe200000010ff */
[C---:B------:R-:W-:Y:S01]  /*c920*/  FADD.FTZ R7, R160.reuse, R7 ;  /* 0x00000007a0077221 */ /* 0x040fe20000010000 */
[----:B------:R-:W-:Y:S01]  /*c930*/  F2FP.BF16.F32.PACK_AB R160, R160, R225 ;  /* 0x000000e1a0a0723e */ /* 0x000fe200000010ff */
[----:B------:R-:W-:Y:S01]  /*c940*/  FMUL.FTZ R78, R78, R174 ;  /* 0x000000ae4e4e7220 */ /* 0x000fe20000410000 */
[----:B------:R-:W-:Y:S01]  /*c950*/  F2FP.BF16.F32.PACK_AB R166, R189, R188 ;  /* 0x000000bcbda6723e */ /* 0x000fe200000010ff */
[----:B------:R-:W-:Y:S01]  /*c960*/  FADD.FTZ R7, R180, R7 ;  /* 0x00000007b4077221 */ /* 0x000fe20000010000 */
[----:B------:R-:W3:Y:S01]  /*c970*/  MUFU.EX2 R169, R169 ;  /* 0x000000a900a97308 */ /* 0x000ee20000000800 */
[----:B-----5:R-:W-:Y:S01]  /*c980*/  FADD.FTZ R162, R157, R162 ;  /* 0x000000a29da27221 */ /* 0x020fe20000010000 */
[-C--:B------:R-:W-:Y:S01]  /*c990*/  FMUL.FTZ R79, R79, R174.reuse ;  /* 0x000000ae4f4f7220 */ /* 0x080fe20000410000 */
[----:B------:R-:W-:Y:S01]  /*c9a0*/  FADD.FTZ R7, R181, R7 ;  /* 0x00000007b5077221 */ /* 0x000fe20000010000 */
[-C--:B------:R-:W-:Y:S01]  /*c9b0*/  FMUL.FTZ R82, R82, R174.reuse ;  /* 0x000000ae52527220 */ /* 0x080fe20000410000 */
[-C--:B------:R-:W-:Y:S01]  /*c9c0*/  FMUL.FTZ R83, R83, R174.reuse ;  /* 0x000000ae53537220 */ /* 0x080fe20000410000 */
[----:B------:R-:W-:Y:S01]  /*c9d0*/  FMUL.FTZ R86, R86, R174 ;  /* 0x000000ae56567220 */ /* 0x000fe20000410000 */
[----:B------:R-:W-:Y:S01]  /*c9e0*/  FADD.FTZ R7, R184, R7 ;  /* 0x00000007b8077221 */ /* 0x000fe20000010000 */
[----:B------:R-:W5:Y:S01]  /*c9f0*/  MUFU.EX2 R175, R175 ;  /* 0x000000af00af7308 */ /* 0x000f620000000800 */
[C---:B----4-:R-:W-:Y:S01]  /*ca00*/  FADD.FTZ R162, R171.reuse, R162 ;  /* 0x000000a2aba27221 */ /* 0x050fe20000010000 */
[----:B------:R-:W-:Y:S01]  /*ca10*/  F2FP.BF16.F32.PACK_AB R157, R171, R157 ;  /* 0x0000009dab9d723e */ /* 0x000fe200000010ff */
[C---:B------:R-:W-:Y:S01]  /*ca20*/  FADD.FTZ R7, R164.reuse, R7 ;  /* 0x00000007a4077221 */ /* 0x040fe20000010000 */
[----:B------:R-:W-:Y:S01]  /*ca30*/  F2FP.BF16.F32.PACK_AB R164, R164, R184 ;  /* 0x000000b8a4a4723e */ /* 0x000fe200000010ff */
[-C--:B------:R-:W-:Y:S01]  /*ca40*/  FMUL.FTZ R87, R87, R174.reuse ;  /* 0x000000ae57577220 */ /* 0x080fe20000410000 */
[-C--:B------:R-:W-:Y:S01]  /*ca50*/  FMUL.FTZ R90, R90, R174.reuse ;  /* 0x000000ae5a5a7220 */ /* 0x080fe20000410000 */
[----:B------:R-:W-:Y:S01]  /*ca60*/  FADD.FTZ R7, R188, R7 ;  /* 0x00000007bc077221 */ /* 0x000fe20000010000 */
[----:B------:R-:W4:Y:S01]  /*ca70*/  MUFU.EX2 R178, R178 ;  /* 0x000000b200b27308 */ /* 0x000f220000000800 */
[----:B---3--:R-:W-:Y:S01]  /*ca80*/  FADD.FTZ R162, R169, R162 ;  /* 0x000000a2a9a27221 */ /* 0x008fe20000010000 */
[-C--:B------:R-:W-:Y:S01]  /*ca90*/  FMUL.FTZ R91, R91, R174.reuse ;  /* 0x000000ae5b5b7220 */ /* 0x080fe20000410000 */
[----:B------:R-:W-:Y:S01]  /*caa0*/  FADD.FTZ R7, R189, R7 ;  /* 0x00000007bd077221 */ /* 0x000fe20000010000 */
[-C--:B------:R-:W-:Y:S01]  /*cab0*/  FMUL.FTZ R94, R94, R174.reuse ;  /* 0x000000ae5e5e7220 */ /* 0x080fe20000410000 */
[-C--:B------:R-:W-:Y:S01]  /*cac0*/  FMUL.FTZ R95, R95, R174.reuse ;  /* 0x000000ae5f5f7220 */ /* 0x080fe20000410000 */
[----:B------:R-:W-:Y:S01]  /*cad0*/  FMUL.FTZ R98, R98, R174 ;  /* 0x000000ae62627220 */ /* 0x000fe20000410000 */
[----:B------:R-:W-:Y:S01]  /*cae0*/  FADD.FTZ R7, R192, R7 ;  /* 0x00000007c0077221 */ /* 0x000fe20000010000 */
[----:B------:R-:W3:Y:S01]  /*caf0*/  MUFU.EX2 R179, R179 ;  /* 0x000000b300b37308 */ /* 0x000ee20000000800 */
[C---:B-----5:R-:W-:Y:S01]  /*cb00*/  FADD.FTZ R162, R175.reuse, R162 ;  /* 0x000000a2afa27221 */ /* 0x060fe20000010000 */
[----:B------:R-:W-:Y:S01]  /*cb10*/  F2FP.BF16.F32.PACK_AB R159, R175, R169 ;  /* 0x000000a9af9f723e */ /* 0x000fe200000010ff */
[C---:B------:R-:W-:Y:S01]  /*cb20*/  FADD.FTZ R7, R168.reuse, R7 ;  /* 0x00000007a8077221 */ /* 0x040fe20000010000 */
[----:B------:R-:W-:Y:S01]  /*cb30*/  F2FP.BF16.F32.PACK_AB R168, R168, R192 ;  /* 0x000000c0a8a8723e */ /* 0x000fe200000010ff */
[-C--:B------:R-:W-:Y:S01]  /*cb40*/  FMUL.FTZ R99, R99, R174.reuse ;  /* 0x000000ae63637220 */ /* 0x080fe20000410000 */
[-C--:B------:R-:W-:Y:S01]  /*cb50*/  FMUL.FTZ R102, R102, R174.reuse ;  /* 0x000000ae66667220 */ /* 0x080fe20000410000 */
[----:B------:R-:W-:Y:S01]  /*cb60*/  FADD.FTZ R173, R196, R7 ;  /* 0x00000007c4ad7221 */ /* 0x000fe20000010000 */
[----:B------:R-:W5:Y:S01]  /*cb70*/  MUFU.EX2 R182, R182 ;  /* 0x000000b600b67308 */ /* 0x000f620000000800 */
[----:B----4-:R-:W-:Y:S01]  /*cb80*/  FADD.FTZ R162, R178, R162 ;  /* 0x000000a2b2a27221 */ /* 0x010fe20000010000 */
[-C--:B------:R-:W-:Y:S01]  /*cb90*/  FMUL.FTZ R103, R103, R174.reuse ;  /* 0x000000ae67677220 */ /* 0x080fe20000410000 */
[-C--:B------:R-:W-:Y:S01]  /*cba0*/  FMUL.FTZ R106, R106, R174.reuse ;  /* 0x000000ae6a6a7220 */ /* 0x080fe20000410000 */
[-C--:B------:R-:W-:Y:S01]  /*cbb0*/  FMUL.FTZ R107, R107, R174.reuse ;  /* 0x000000ae6b6b7220 */ /* 0x080fe20000410000 */
[-C--:B------:R-:W-:Y:S01]  /*cbc0*/  FMUL.FTZ R110, R110, R174.reuse ;  /* 0x000000ae6e6e7220 */ /* 0x080fe20000410000 */
[-C--:B------:R-:W-:Y:S01]  /*cbd0*/  FMUL.FTZ R111, R111, R174.reuse ;  /* 0x000000ae6f6f7220 */ /* 0x080fe20000410000 */
[----:B------:R-:W-:Y:S01]  /*cbe0*/  FMUL.FTZ R114, R114, R174 ;  /* 0x000000ae72727220 */ /* 0x000fe20000410000 */
[----:B------:R-:W4:Y:S01]  /*cbf0*/  MUFU.EX2 R183, R183 ;  /* 0x000000b700b77308 */ /* 0x000f220000000800 */
[C---:B---3--:R-:W-:Y:S01]  /*cc00*/  FADD.FTZ R162, R179.reuse, R162 ;  /* 0x000000a2b3a27221 */ /* 0x048fe20000010000 */
[----:B------:R-:W-:Y:S01]  /*cc10*/  F2FP.BF16.F32.PACK_AB R161, R179, R178 ;  /* 0x000000b2b3a1723e */ /* 0x000fe200000010ff */
[-C--:B------:R-:W-:Y:S01]  /*cc20*/  FMUL.FTZ R115, R115, R174.reuse ;  /* 0x000000ae73737220 */ /* 0x080fe20000410000 */
[-C--:B------:R-:W-:Y:S01]  /*cc30*/  FMUL.FTZ R118, R118, R174.reuse ;  /* 0x000000ae76767220 */ /* 0x080fe20000410000 */
[-C--:B------:R-:W-:Y:S01]  /*cc40*/  FMUL.FTZ R119, R119, R174.reuse ;  /* 0x000000ae77777220 */ /* 0x080fe20000410000 */
[-C--:B------:R-:W-:Y:S01]  /*cc50*/  FMUL.FTZ R122, R122, R174.reuse ;  /* 0x000000ae7a7a7220 */ /* 0x080fe20000410000 */
[----:B------:R-:W-:Y:S01]  /*cc60*/  FMUL.FTZ R123, R123, R174 ;  /* 0x000000ae7b7b7220 */ /* 0x000fe20000410000 */
[----:B------:R-:W3:Y:S01]  /*cc70*/  MUFU.EX2 R186, R186 ;  /* 0x000000ba00ba7308 */ /* 0x000ee20000000800 */
[----:B-----5:R-:W-:Y:S01]  /*cc80*/  FADD.FTZ R10, R182, R162 ;  /* 0x000000a2b60a7221 */ /* 0x020fe20000010000 */
[----:B------:R-:W-:Y:S01]  /*cc90*/  F2FP.BF16.F32.PACK_AB R162, R181, R180 ;  /* 0x000000b4b5a2723e */ /* 0x000fe200000010ff */
[-C--:B------:R-:W-:Y:S01]  /*cca0*/  FMUL.FTZ R126, R126, R174.reuse ;  /* 0x000000ae7e7e7220 */ /* 0x080fe20000410000 */
[-C--:B------:R-:W-:Y:S01]  /*ccb0*/  FMUL.FTZ R127, R127, R174.reuse ;  /* 0x000000ae7f7f7220 */ /* 0x080fe20000410000 */
[-C--:B------:R-:W-:Y:S01]  /*ccc0*/  FMUL.FTZ R130, R130, R174.reuse ;  /* 0x000000ae82827220 */ /* 0x080fe20000410000 */
[-C--:B------:R-:W-:Y:S01]  /*ccd0*/  FMUL.FTZ R131, R131, R174.reuse ;  /* 0x000000ae83837220 */ /* 0x080fe20000410000 */
[----:B------:R-:W-:Y:S01]  /*cce0*/  FMUL.FTZ R134, R134, R174 ;  /* 0x000000ae86867220 */ /* 0x000fe20000410000 */
[----:B------:R-:W5:Y:S01]  /*ccf0*/  MUFU.EX2 R165, R187 ;  /* 0x000000bb00a57308 */ /* 0x000f620000000800 */
        /* <DEDUP_REMOVED lines=8> */
[----:B---3--:R-:W-:Y:S01]  /*cd80*/  FADD.FTZ R10, R186, R10 ;  /* 0x0000000aba0a7221 */ /* 0x008fe20000010000 */
[-C--:B------:R-:W-:Y:S01]  /*cd90*/  FMUL.FTZ R146, R146, R174.reuse ;  /* 0x000000ae92927220 */ /* 0x080fe20000410000 */
[-C--:B------:R-:W-:Y:S01]  /*cda0*/  FMUL.FTZ R147, R147, R174.reuse ;  /* 0x000000ae93937220 */ /* 0x080fe20000410000 */
[-C--:B------:R-:W-:Y:S01]  /*cdb0*/  FMUL.FTZ R150, R150, R174.reuse ;  /* 0x000000ae96967220 */ /* 0x080fe20000410000 */
[----:B------:R-:W-:-:S03]  /*cdc0*/  FMUL.FTZ R151, R151, R174 ;  /* 0x000000ae97977220 */ /* 0x000fc60000410000 */
[----:B------:R-:W3:Y:S01]  /*cdd0*/  MUFU.EX2 R191, R191 ;  /* 0x000000bf00bf7308 */ /* 0x000ee20000000800 */
[C---:B-----5:R-:W-:Y:S01]  /*cde0*/  FADD.FTZ R10, R165.reuse, R10 ;  /* 0x0000000aa50a7221 */ /* 0x060fe20000010000 */
[----:B------:R-:W-:-:S06]  /*cdf0*/  F2FP.BF16.F32.PACK_AB R165, R165, R186 ;  /* 0x000000baa5a5723e */ /* 0x000fcc00000010ff */
[----:B------:R-:W5:Y:S01]  /*ce00*/  MUFU.EX2 R169, R194 ;  /* 0x000000c200a97308 */ /* 0x000f620000000800 */
[----:B----4-:R-:W-:-:S07]  /*ce10*/  FADD.FTZ R10, R167, R10 ;  /* 0x0000000aa70a7221 */ /* 0x010fce0000010000 */
[----:B------:R-:W4:Y:S01]  /*ce20*/  MUFU.EX2 R195, R195 ;  /* 0x000000c300c37308 */ /* 0x000f220000000800 */
[C---:B---3--:R-:W-:Y:S01]  /*ce30*/  FADD.FTZ R10, R191.reuse, R10 ;  /* 0x0000000abf0a7221 */ /* 0x048fe20000010000 */
[----:B------:R-:W-:-:S06]  /*ce40*/  F2FP.BF16.F32.PACK_AB R167, R191, R167 ;  /* 0x000000a7bfa7723e */ /* 0x000fcc00000010ff */
[----:B------:R-:W3:Y:S01]  /*ce50*/  MUFU.EX2 R171, R198 ;  /* 0x000000c600ab7308 */ /* 0x000ee20000000800 */
[----:B-----5:R-:W-:-:S07]  /*ce60*/  FADD.FTZ R10, R169, R10 ;  /* 0x0000000aa90a7221 */ /* 0x020fce0000010000 */
[----:B------:R-:W5:Y:S01]  /*ce70*/  MUFU.EX2 R170, R197 ;  /* 0x000000c500aa7308 */ /* 0x000f620000000800 */
[C---:B----4-:R-:W-:Y:S01]  /*ce80*/  FADD.FTZ R10, R195.reuse, R10 ;  /* 0x0000000ac30a7221 */ /* 0x050fe20000010000 */
[----:B------:R-:W-:-:S06]  /*ce90*/  F2FP.BF16.F32.PACK_AB R169, R195, R169 ;  /* 0x000000a9c3a9723e */ /* 0x000fcc00000010ff */
[----:B------:R-:W4:Y:S01]  /*cea0*/  MUFU.EX2 R199, R199 ;  /* 0x000000c700c77308 */ /* 0x000f220000000800 */
[----:B---3--:R-:W-:Y:S01]  /*ceb0*/  FADD.FTZ R7, R171, R10 ;  /* 0x0000000aab077221 */ /* 0x008fe20000010000 */
[C---:B-----5:R-:W-:Y:S01]  /*cec0*/  FADD.FTZ R10, R170.reuse, R173 ;  /* 0x000000adaa0a7221 */ /* 0x060fe20000010000 */
[----:B------:R-:W-:Y:S02]  /*ced0*/  F2FP.BF16.F32.PACK_AB R170, R170, R196 ;  /* 0x000000c4aaaa723e */ /* 0x000fe400000010ff */
[C---:B----4-:R-:W-:Y:S01]  /*cee0*/  FADD.FTZ R7, R199.reuse, R7 ;  /* 0x00000007c7077221 */ /* 0x050fe20000010000 */
[----:B------:R-:W-:Y:S01]  /*cef0*/  F2FP.BF16.F32.PACK_AB R171, R199, R171 ;  /* 0x000000abc7ab723e */ /* 0x000fe200000010ff */
[----:B------:R-:W-:Y:S06]  /*cf00*/  @!P0 BRA `(.L_x_760) ;  /* 0x0000000000048947 */ /* 0x000fec0003800000 */
[----:B------:R-:W-:Y:S01]  /*cf10*/  BPT.TRAP 0x1 ;  /* 0x000000040000795c */ /* 0x000fe20000300000 */
.L_x_760:
[----:B------:R3:W4:Y:S01]  /*cf20*/  SYNCS.PHASECHK.TRANS64.TRYWAIT P2, [R5+URZ+0x22850], R6 ;  /* 0x02285006050075a7 */ /* 0x000722000804017f */
[----:B------:R-:W-:Y:S05]  /*cf30*/  @!P0 BRA `(.L_x_761) ;  /* 0x0000000000048947 */ /* 0x000fea0003800000 */
[----:B------:R-:W-:Y:S01]  /*cf40*/  BPT.TRAP 0x1 ;  /* 0x000000040000795c */ /* 0x000fe20000300000 */
.L_x_761:
[----:B------:R-:W-:Y:S04]  /*cf50*/  BSSY B0, `(.L_x_762) ;  /* 0x0000004000007945 */ /* 0x000fe80003800000 */
[----:B----4-:R-:W-:Y:S05]  /*cf60*/  @P2 BRA `(.L_x_763) ;  /* 0x0000000000082947 */ /* 0x010fea0003800000 */
[----:B------:R-:W4:Y:S02]  /*cf70*/  SYNCS.PHASECHK.TRANS64.TRYWAIT P2, [R5+URZ+0x22850], R6 ;  /* 0x02285006050075a7 */ /* 0x000f24000804017f */
[----:B----4-:R-:W-:Y:S05]  /*cf80*/  @!P2 BRA `(.L_x_764) ;  /* 0x000000dc00b0a947 */ /* 0x010fea0003800000 */
.L_x_763:
[----:B------:R-:W-:Y:S05]  /*cf90*/  BSYNC B0 ;  /* 0x0000000000007941 */ /* 0x000fea0003800000 */
.L_x_762:
[----:B------:R-:W5:Y:S01]  /*cfa0*/  LDL R172, [R1+0x8] ;  /* 0x0000080001ac7983 */ /* 0x000f620000100800 */
[----:B------:R-:W-:Y:S05]  /*cfb0*/  WARPSYNC.ALL ;  /* 0x0000000000007948 */ /* 0x000fea0003800000 */
[----:B------:R-:W0:Y:S01]  /*cfc0*/  S2R R174, SR_TID.X ;  /* 0x0000000000ae7919 */ /* 0x000e220000002100 */
[----:B------:R-:W-:Y:S02]  /*cfd0*/  IMAD.MOV.U32 R173, RZ, RZ, 0x40000040 ;  /* 0x40000040ffad7424 */ /* 0x000fe400078e00ff */
[----:B------:R-:W-:-:S03]  /*cfe0*/  IMAD.MOV.U32 R175, RZ, RZ, 0x40000040 ;  /* 0x40000040ffaf7424 */ /* 0x000fc600078e00ff */
[----:B------:R-:W-:Y:S01]  /*cff0*/  R2UR UR7, R173 ;  /* 0x00000000ad0772ca */ /* 0x000fe200000e0000 */
[----:B------:R-:W-:Y:S01]  /*d000*/  IMAD.MOV.U32 R173, RZ, RZ, 0x40000040 ;  /* 0x40000040ffad7424 */ /* 0x000fe200078e00ff */
[----:B0-----:R-:W-:-:S05]  /*d010*/  SHF.R.U32.HI R174, RZ, 0x7, R174 ;  /* 0x00000007ffae7819 */ /* 0x001fca00000116ae */
[----:B-1-34-:R-:W-:-:S05]  /*d020*/  VIADD R6, R174, 0x8 ;  /* 0x00000008ae067836 */ /* 0x01afca0000000000 */
[----:B------:R0:W-:Y:S06]  /*d030*/  BAR.SYNC.DEFER_BLOCKING R6, 0x100 ;  /* 0x000400060000751d */ /* 0x0001ec0000010000 */
[----:B------:R-:W-:Y:S01]  /*d040*/  WARPGROUP.ARRIVE ;  /* 0x00000000000079c5 */ /* 0x000fe20000000000 */
[----:B-----5:R-:W-:-:S04]  /*d050*/  IMAD R172, R207, 0xc00, R172 ;  /* 0x00000c00cfac7824 */ /* 0x020fc800078e02ac */
[C---:B------:R-:W-:Y:S01]  /*d060*/  VIADD R174, R172.reuse, 0x80 ;  /* 0x00000080acae7836 */ /* 0x040fe20000000000 */
[----:B------:R-:W-:-:S13]  /*d070*/  R2UR UR6, R172 ;  /* 0x00000000ac0672ca */ /* 0x000fda00000e0000 */
[----:B------:R-:W-:Y:S01]  /*d080*/  HGMMA.64x256x16.F32.BF16 R24, R200, gdesc[UR4].tnspB, R24, gsb0 ;  /* 0x43e00004c8187df0 */ /* 0x000fe20008001818 */
[----:B------:R-:W-:Y:S02]  /*d090*/  R2UR UR6, R174 ;  /* 0x00000000ae0672ca */ /* 0x000fe400000e0000 */
[----:B------:R-:W-:Y:S01]  /*d0a0*/  R2UR UR7, R175 ;  /* 0x00000000af0772ca */ /* 0x000fe200000e0000 */
[----:B------:R-:W-:Y:S02]  /*d0b0*/  WARPGROUP.DEPBAR.LE gsb0, 0x0 ;  /* 0x00008000000079c5 */ /* 0x000fe40000010000 */
[----:B------:R-:W-:-:S15]  /*d0c0*/  WARPGROUP.ARRIVE ;  /* 0x00000000000079c5 */ /* 0x000fde0000000000 */
[----:B------:R-:W-:-:S07]  /*d0d0*/  NOP ;  /* 0x0000000000007918 */ /* 0x000fce0000000000 */
[----:B------:R-:W-:Y:S03]  /*d0e0*/  HGMMA.64x256x16.F32.BF16 R24, R152, gdesc[UR4].tnspB, R24, gsb0 ;  /* 0x43e0000498187df0 */ /* 0x000fe60008001818 */
[----:B------:R-:W-:Y:S02]  /*d0f0*/  WARPGROUP.DEPBAR.LE gsb0, 0x0 ;  /* 0x00008000000079c5 */ /* 0x000fe40000010000 */
[----:B------:R-:W-:Y:S01]  /*d100*/  VIADD R152, R172, 0x100 ;  /* 0x00000100ac987836 */ /* 0x000fe20000000000 */
[----:B------:R-:W-:Y:S01]  /*d110*/  WARPGROUP.ARRIVE ;  /* 0x00000000000079c5 */ /* 0x000fe20000000000 */
[----:B------:R-:W-:-:S03]  /*d120*/  IMAD.MOV.U32 R153, RZ, RZ, 0x40000040 ;  /* 0x40000040ff997424 */ /* 0x000fc600078e00ff */
[----:B------:R-:W-:Y:S01]  /*d130*/  R2UR UR6, R152 ;  /* 0x00000000980672ca */ /* 0x000fe200000e0000 */
[----:B------:R-:W-:Y:S01]  /*d140*/  VIADD R152, R172, 0x180 ;  /* 0x00000180ac987836 */ /* 0x000fe20000000000 */
[----:B------:R-:W-:Y:S01]  /*d150*/  R2UR UR7, R153 ;  /* 0x00000000990772ca */ /* 0x000fe200000e0000 */
[----:B------:R-:W-:-:S15]  /*d160*/  IMAD.MOV.U32 R153, RZ, RZ, 0x40000040 ;  /* 0x40000040ff997424 */ /* 0x000fde00078e00ff */
[----:B------:R-:W-:Y:S01]  /*d170*/  HGMMA.64x256x16.F32.BF16 R24, R156, gdesc[UR4].tnspB, R24, gsb0 ;  /* 0x43e000049c187df0 */ /* 0x000fe20008001818 */
[----:B------:R-:W-:Y:S01]  /*d180*/  R2UR UR6, R152 ;  /* 0x00000000980672ca */ /* 0x000fe200000e0000 */
[C---:B------:R-:W-:Y:S01]  /*d190*/  VIADD R152, R172.reuse, 0x200 ;  /* 0x00000200ac987836 */ /* 0x040fe20000000000 */
[----:B------:R-:W-:Y:S01]  /*d1a0*/  R2UR UR7, R153 ;  /* 0x00000000990772ca */ /* 0x000fe200000e0000 */
[----:B------:R-:W-:Y:S02]  /*d1b0*/  IMAD.MOV.U32 R153, RZ, RZ, 0x40000040 ;  /* 0x40000040ff997424 */ /* 0x000fe400078e00ff */
[----:B------:R-:W-:Y:S01]  /*d1c0*/  VIADD R172, R172, 0x280 ;  /* 0x00000280acac7836 */ /* 0x000fe20000000000 */
[----:B------:R-:W-:Y:S02]  /*d1d0*/  WARPGROUP.DEPBAR.LE gsb0, 0x0 ;  /* 0x00008000000079c5 */ /* 0x000fe40000010000 */
[----:B------:R-:W-:-:S15]  /*d1e0*/  WARPGROUP.ARRIVE ;  /* 0x00000000000079c5 */ /* 0x000fde0000000000 */
[----:B------:R-:W-:-:S04]  /*d1f0*/  NOP ;  /* 0x0000000000007918 */ /* 0x000fc80000000000 */
[----:B------:R-:W-:Y:S01]  /*d200*/  HGMMA.64x256x16.F32.BF16 R24, R160, gdesc[UR4].tnspB, R24, gsb0 ;  /* 0x43e00004a0187df0 */ /* 0x000fe20008001818 */
[----:B------:R-:W-:Y:S02]  /*d210*/  R2UR UR6, R152 ;  /* 0x00000000980672ca */ /* 0x000fe400000e0000 */
[----:B------:R-:W-:Y:S01]  /*d220*/  R2UR UR7, R153 ;  /* 0x00000000990772ca */ /* 0x000fe200000e0000 */
[----:B------:R-:W-:Y:S02]  /*d230*/  WARPGROUP.DEPBAR.LE gsb0, 0x0 ;  /* 0x00008000000079c5 */ /* 0x000fe40000010000 */
[----:B------:R-:W-:-:S15]  /*d240*/  WARPGROUP.ARRIVE ;  /* 0x00000000000079c5 */ /* 0x000fde0000000000 */
[----:B------:R-:W-:-:S07]  /*d250*/  NOP ;  /* 0x0000000000007918 */ /* 0x000fce0000000000 */
        /* <DEDUP_REMOVED lines=8> */
[----:B0-----:R-:W-:Y:S05]  /*d2e0*/  @!P0 BRA `(.L_x_765) ;  /* 0x0000000000048947 */ /* 0x001fea0003800000 */
[----:B------:R-:W-:Y:S01]  /*d2f0*/  BPT.TRAP 0x1 ;  /* 0x000000040000795c */ /* 0x000fe20000300000 */
.L_x_765:
[----:B------:R-:W0:Y:S01]  /*d300*/  S2R R6, SR_CgaCtaId ;  /* 0x0000000000067919 */ /* 0x000e220000008800 */
[----:B------:R-:W-:Y:S02]  /*d310*/  VIADD R5, R5, 0x22860 ;  /* 0x0002286005057836 */ /* 0x000fe40000000000 */
[----:B------:R-:W-:Y:S02]  /*d320*/  IMAD.MOV.U32 R201, RZ, RZ, R176 ;  /* 0x000000ffffc97224 */ /* 0x000fe400078e00b0 */
[----:B------:R-:W-:Y:S01]  /*d330*/  IMAD.MOV.U32 R202, RZ, RZ, R0 ;  /* 0x000000ffffca7224 */ /* 0x000fe200078e0000 */
[----:B0-----:R-:W-:-:S04]  /*d340*/  PRMT R5, R6, 0x654, R5 ;  /* 0x0000065406057816 */ /* 0x001fc80000000005 */
[----:B------:R0:W-:Y:S01]  /*d350*/  SYNCS.ARRIVE.TRANS64.RED.A1T0 RZ, [R5+URZ], RZ ;  /* 0x000000ff05ff79a7 */ /* 0x0001e2000810043f */
[----:B------:R-:W-:Y:S05]  /*d360*/  @P1 BRA `(.L_x_766) ;  /* 0xffffffe000301947 */ /* 0x000fea000383ffff */
.L_x_754:
[----:B------:R-:W3:Y:S01]  /*d370*/  LDL.LU R154, [R1+0x38] ;  /* 0x00003800019a7983 */ /* 0x000ee20000300800 */
[----:B------:R-:W-:Y:S05]  /*d380*/  WARPSYNC.ALL ;  /* 0x0000000000007948 */ /* 0x000fea0003800000 */
[----:B------:R-:W1:Y:S01]  /*d390*/  SHFL.BFLY PT, R4, R10, 0x2, 0x1f ;  /* 0x0c401f000a047f89 */ /* 0x000e6200000e0000 */
[----:B------:R-:W-:Y:S02]  /*d3a0*/  IMAD.MOV.U32 R156, RZ, RZ, -0x800000 ;  /* 0xff800000ff9c7424 */ /* 0x000fe400078e00ff */
[----:B------:R-:W-:Y:S02]  /*d3b0*/  VIADD R207, R207, 0x1 ;  /* 0x00000001cfcf7836 */ /* 0x000fe40000000000 */
[----:B------:R-:W-:Y:S01]  /*d3c0*/  IMAD.MOV.U32 R155, RZ, RZ, -0x800000 ;  /* 0xff800000ff9b7424 */ /* 0x000fe200078e00ff */
[----:B------:R4:W-:Y:S08]  /*d3d0*/  BAR.ARV R11, 0x100 ;  /* 0x0004000b0000751d */ /* 0x0009f00000002000 */
[----:B------:R-:W-:Y:S06]  /*d3e0*/  BAR.ARV 0x8, 0x180 ;  /* 0x0206000000007b1d */ /* 0x000fec0000002000 */
[----:B------:R-:W-:Y:S01]  /*d3f0*/  ISETP.NE.AND P1, PT, R207, 0x2, PT ;  /* 0x00000002cf00780c */ /* 0x000fe20003f25270 */
[----:B-1----:R-:W-:-:S03]  /*d400*/  FADD.FTZ R4, R4, R10 ;  /* 0x0000000a04047221 */ /* 0x002fc60000010000 */
[----:B------:R-:W-:Y:S02]  /*d410*/  SEL R207, R207, RZ, P1 ;  /* 0x000000ffcfcf7207 */ /* 0x000fe40000800000 */
[----:B0-----:R-:W0:Y:S02]  /*d420*/  SHFL.BFLY PT, R5, R4, 0x1, 0x1f ;  /* 0x0c201f0004057f89 */ /* 0x001e2400000e0000 */
[----:B0-----:R-:W-:Y:S01]  /*d430*/  FADD.FTZ R5, R4, R5 ;  /* 0x0000000504057221 */ /* 0x001fe20000010000 */
[----:B------:R-:W-:-:S04]  /*d440*/  IMAD.MOV.U32 R4, RZ, RZ, RZ ;  /* 0x000000ffff047224 */ /* 0x000fc800078e00ff */
[----:B------:R-:W-:-:S13]  /*d450*/  FSETP.NE.FTZ.AND P0, PT, R5, RZ, PT ;  /* 0x000000ff0500720b */ /* 0x000fda0003f15000 */
[----:B------:R-:W0:Y:S01]  /*d460*/  @P0 MUFU.RCP R4, R5 ;  /* 0x0000000500040308 */ /* 0x000e220000001000 */
[----:B------:R-:W-:-:S07]  /*d470*/  @P0 FMUL.FTZ R6, R3, 0.69314718246459960938 ;  /* 0x3f31721803060820 */ /* 0x000fce0000410000 */
[----:B------:R-:W1:Y:S01]  /*d480*/  @P0 MUFU.LG2 R5, R5 ;  /* 0x0000000500050308 */ /* 0x000e620000000c00 */
        /* <DEDUP_REMOVED lines=8> */
[----:B-1----:R-:W-:Y:S01]  /*d510*/  @P0 FMUL.FTZ R5, R5, 0.69314718246459960938 ;  /* 0x3f31721805050820 */ /* 0x002fe20000410000 */
[-C--:B------:R-:W-:Y:S01]  /*d520*/  FMUL.FTZ R40, R40, R4.reuse ;  /* 0x0000000428287220 */ /* 0x080fe20000410000 */
[-C--:B------:R-:W-:Y:S01]  /*d530*/  FMUL.FTZ R41, R41, R4.reuse ;  /* 0x0000000429297220 */ /* 0x080fe20000410000 */
[----:B------:R-:W-:Y:S01]  /*d540*/  FMUL.FTZ R44, R44, R4 ;  /* 0x000000042c2c7220 */ /* 0x000fe20000410000 */
[----:B------:R-:W-:Y:S01]  /*d550*/  @P0 FFMA.FTZ R156, R6, R0, R5 ;  /* 0x00000000069c0223 */ /* 0x000fe20000010005 */
[-C--:B------:R-:W-:Y:S01]  /*d560*/  FMUL.FTZ R45, R45, R4.reuse ;  /* 0x000000042d2d7220 */ /* 0x080fe20000410000 */
[----:B------:R-:W0:Y:S01]  /*d570*/  SHFL.BFLY PT, R0, R7, 0x2, 0x1f ;  /* 0x0c401f0007007f89 */ /* 0x000e2200000e0000 */
        /* <DEDUP_REMOVED lines=23> */
[----:B0-----:R-:W-:Y:S01]  /*d6f0*/  FADD.FTZ R0, R0, R7 ;  /* 0x0000000700007221 */ /* 0x001fe20000010000 */
[-C--:B------:R-:W-:Y:S01]  /*d700*/  FMUL.FTZ R93, R93, R4.reuse ;  /* 0x000000045d5d7220 */ /* 0x080fe20000410000 */
[-C--:B------:R-:W-:Y:S01]  /*d710*/  FMUL.FTZ R96, R96, R4.reuse ;  /* 0x0000000460607220 */ /* 0x080fe20000410000 */
[-C--:B------:R-:W-:Y:S01]  /*d720*/  FMUL.FTZ R97, R97, R4.reuse ;  /* 0x0000000461617220 */ /* 0x080fe20000410000 */
        /* <DEDUP_REMOVED lines=25> */
[----:B0-----:R-:W-:Y:S01]  /*d8c0*/  FADD.FTZ R5, R0, R5 ;  /* 0x0000000500057221 */ /* 0x001fe20000010000 */
[----:B------:R-:W-:-:S02]  /*d8d0*/  IMAD.MOV.U32 R0, RZ, RZ, RZ ;  /* 0x000000ffff007224 */ /* 0x000fc400078e00ff */
[-C--:B------:R-:W-:Y:S01]  /*d8e0*/  FMUL.FTZ R148, R148, R4.reuse ;  /* 0x0000000494947220 */ /* 0x080fe20000410000 */
[----:B------:R-:W-:Y:S01]  /*d8f0*/  FMUL.FTZ R149, R149, R4 ;  /* 0x0000000495957220 */ /* 0x000fe20000410000 */
        /* <DEDUP_REMOVED lines=70> */
[----:B------:R-:W-:-:S02]  /*dd60*/  SEL R0, RZ, 0x1, P1 ;  /* 0x00000001ff007807 */ /* 0x000fc40000800000 */
[----:B------:R-:W-:Y:S02]  /*dd70*/  PLOP3.LUT P0, PT, PT, PT, PT, 0x8, 0x0 ;  /* 0x000000000000781c */ /* 0x000fe40003f0e170 */
[----:B------:R-:W-:Y:S01]  /*dd80*/  LOP3.LUT R218, R218, R0, RZ, 0x3c, !PT ;  /* 0x00000000dada7212 */ /* 0x000fe200078e3cff */
[----:B---3--:R-:W-:-:S05]  /*dd90*/  VIADD R154, R154, 0x1 ;  /* 0x000000019a9a7836 */ /* 0x008fca0000000000 */
[----:B------:R4:W-:Y:S05]  /*dda0*/  STL [R1+0x38], R154 ;  /* 0x0000389a01007387 */ /* 0x0009ea0000100800 */
.L_x_711:
[----:B------:R-:W-:Y:S05]  /*ddb0*/  WARPSYNC.ALL ;  /* 0x0000000000007948 */ /* 0x000fea0003800000 */
[----:B------:R-:W0:Y:S01]  /*ddc0*/  S2R R0, SR_CgaCtaId ;  /* 0x0000000000007919 */ /* 0x000e220000008800 */
[----:B------:R-:W-:Y:S01]  /*ddd0*/  MOV R19, 0x400 ;  /* 0x0000040000137802 */ /* 0x000fe20000000f00 */
[----:B------:R-:W-:Y:S01]  /*dde0*/  BSSY B0, `(.L_x_767) ;  /* 0x0000521000007945 */ /* 0x000fe20003800000 */
[----:B------:R-:W-:Y:S02]  /*ddf0*/  BAR.SYNC.DEFER_BLOCKING 0x5, 0x180 ;  /* 0x0146000000007b1d */ /* 0x000fe40000010000 */
[----:B0-----:R-:W-:-:S05]  /*de00*/  LEA R19, R0, R19, 0x18 ;  /* 0x0000001300137211 */ /* 0x001fca00078ec0ff */
[----:B-----5:R0:W1:Y:S01]  /*de10*/  LDS.128 R48, [R19+0x228d0] ;  /* 0x0228d00013307984 */ /* 0x0200620000000c00 */
[----:B------:R-:W-:Y:S06]  /*de20*/  BAR.ARV 0x4, 0x180 ;  /* 0x0106000000007b1d */ /* 0x000fec0000002000 */
[----:B------:R-:W-:Y:S05]  /*de30*/  @P0 BRA `(.L_x_768) ;  /* 0x0000004000100947 */ /* 0x000fea0003800000 */
[----:B------:R-:W3:Y:S01]  /*de40*/  LDL R3, [R1+0x154] ;  /* 0x0001540001037983 */ /* 0x000ee20000100800 */
[----:B------:R-:W-:-:S03]  /*de50*/  ULDC UR4, c[0x0][0xad4] ;  /* 0x0002b50000047ab9 */ /* 0x000fc60000000800 */
[----:B------:R-:W3:Y:S01]  /*de60*/  LDL.LU R10, [R1+0x28] ;  /* 0x00002800010a7983 */ /* 0x000ee20000300800 */
[----:B------:R-:W0:Y:S01]  /*de70*/  S2R R0, SR_SWINHI ;  /* 0x0000000000007919 */ /* 0x000e220000002f00 */
[----:B--2-4-:R-:W-:Y:S02]  /*de80*/  F2FP.BF16.F32.PACK_AB R11, R31, R30 ;  /* 0x0000001e1f0b723e */ /* 0x014fe400000010ff */
[----:B------:R-:W-:Y:S01]  /*de90*/  F2FP.BF16.F32.PACK_AB R12, R33, R32 ;  /* 0x00000020210c723e */ /* 0x000fe200000010ff */
[----:B------:R-:W2:Y:S01]  /*dea0*/  LDL.LU R154, [R1+0x30] ;  /* 0x00003000019a7983 */ /* 0x000ea20000300800 */
[----:B------:R-:W-:Y:S02]  /*deb0*/  F2FP.BF16.F32.PACK_AB R13, R35, R34 ;  /* 0x00000022230d723e */ /* 0x000fe400000010ff */
[----:B------:R-:W-:Y:S01]  /*dec0*/  F2FP.BF16.F32.PACK_AB R14, R37, R36 ;  /* 0x00000024250e723e */ /* 0x000fe200000010ff */
[----:B-1----:R-:W4:Y:S01]  /*ded0*/  LDL.LU R48, [R1+0x34] ;  /* 0x0000340001307983 */ /* 0x002f220000300800 */
[----:B------:R-:W-:-:S02]  /*dee0*/  MOV R6, R19 ;  /* 0x0000001300067202 */ /* 0x000fc40000000f00 */
[----:B0-----:R-:W-:Y:S02]  /*def0*/  MOV R7, R0 ;  /* 0x0000000000077202 */ /* 0x001fe40000000f00 */
[----:B------:R-:W-:Y:S01]  /*df00*/  F2FP.BF16.F32.PACK_AB R15, R39, R38 ;  /* 0x00000026270f723e */ /* 0x000fe200000010ff */
[----:B---3--:R-:W-:Y:S01]  /*df10*/  IMAD.WIDE R20, R3, 0x2, R6 ;  /* 0x0000000203147825 */ /* 0x008fe200078e0206 */
[----:B------:R-:W-:-:S03]  /*df20*/  ISETP.NE.AND P0, PT, R10, RZ, PT ;  /* 0x000000ff0a00720c */ /* 0x000fc60003f05270 */
[----:B------:R-:W-:Y:S01]  /*df30*/  IMAD.MOV.U32 R9, RZ, RZ, R21 ;  /* 0x000000ffff097224 */ /* 0x000fe200078e0015 */
[----:B------:R-:W-:-:S04]  /*df40*/  LOP3.LUT R0, R20, 0x380, RZ, 0xc0, !PT ;  /* 0x0000038014007812 */ /* 0x000fc800078ec0ff */
[----:B------:R-:W-:-:S04]  /*df50*/  SHF.R.U64 R0, R0, 0x3, RZ ;  /* 0x0000000300007819 */ /* 0x000fc800000012ff */
[----:B------:R-:W-:Y:S02]  /*df60*/  LOP3.LUT R8, R0, R20, RZ, 0x3c, !PT ;  /* 0x0000001400087212 */ /* 0x000fe400078e3cff */
[----:B------:R-:W-:Y:S01]  /*df70*/  SEL R0, R10, UR4, P0 ;  /* 0x000000040a007c07 */ /* 0x000fe20008000000 */
[----:B------:R-:W-:Y:S05]  /*df80*/  WARPSYNC.ALL ;  /* 0x0000000000007948 */ /* 0x000fea0003800000 */
[----:B------:R-:W-:Y:S01]  /*df90*/  MOV R3, R8 ;  /* 0x0000000800037202 */ /* 0x000fe20000000f00 */
[----:B------:R-:W-:Y:S01]  /*dfa0*/  ULDC.64 UR4, c[0x0][0xc00] ;  /* 0x0003000000047ab9 */ /* 0x000fe20000000a00 */
[----:B------:R-:W-:Y:S01]  /*dfb0*/  F2FP.BF16.F32.PACK_AB R8, R153, R152 ;  /* 0x000000989908723e */ /* 0x000fe200000010ff */
[----:B------:R-:W-:Y:S01]  /*dfc0*/  ULDC.64 UR6, c[0x0][0xc08] ;  /* 0x0003020000067ab9 */ /* 0x000fe20000000a00 */
[----:B------:R-:W-:-:S02]  /*dfd0*/  F2FP.BF16.F32.PACK_AB R9, R27, R26 ;  /* 0x0000001a1b09723e */ /* 0x000fc400000010ff */
[----:B------:R-:W-:Y:S01]  /*dfe0*/  F2FP.BF16.F32.PACK_AB R10, R29, R28 ;  /* 0x0000001c1d0a723e */ /* 0x000fe200000010ff */
[----:B------:R-:W-:Y:S06]  /*dff0*/  BAR.SYNC.DEFER_BLOCKING 0x1, 0x100 ;  /* 0x0044000000007b1d */ /* 0x000fec0000010000 */
[----:B------:R0:W-:Y:S02]  /*e000*/  STSM.16.M88.4 [R3], R8 ;  /* 0x0000000803007844 */ /* 0x0001e40000000200 */
[----:B0-----:R-:W-:-:S04]  /*e010*/  IADD3 R8, P0, R20, 0x20, RZ ;  /* 0x0000002014087810 */ /* 0x001fc80007f1e0ff */
[----:B------:R-:W-:Y:S01]  /*e020*/  LOP3.LUT R3, R8, 0x380, RZ, 0xc0, !PT ;  /* 0x0000038008037812 */ /* 0x000fe200078ec0ff */
[----:B------:R-:W-:-:S03]  /*e030*/  IMAD.X R9, RZ, RZ, R21, P0 ;  /* 0x000000ffff097224 */ /* 0x000fc600000e0615 */
[----:B------:R-:W-:-:S04]  /*e040*/  SHF.R.U64 R3, R3, 0x3, RZ ;  /* 0x0000000303037819 */ /* 0x000fc800000012ff */
[----:B------:R-:W-:-:S04]  /*e050*/  LOP3.LUT R8, R3, R8, RZ, 0x3c, !PT ;  /* 0x0000000803087212 */ /* 0x000fc800078e3cff */
[----:B------:R-:W-:-:S05]  /*e060*/  MOV R8, R8 ;  /* 0x0000000800087202 */ /* 0x000fca0000000f00 */
[----:B------:R0:W-:Y:S02]  /*e070*/  STSM.16.M88.4 [R8], R12 ;  /* 0x0000000c08007844 */ /* 0x0001e40000000200 */
[----:B0-----:R-:W-:-:S04]  /*e080*/  IADD3 R8, P0, R20, 0x40, RZ ;  /* 0x0000004014087810 */ /* 0x001fc80007f1e0ff */
[----:B------:R-:W-:Y:S01]  /*e090*/  LOP3.LUT R3, R8, 0x380, RZ, 0xc0, !PT ;  /* 0x0000038008037812 */ /* 0x000fe200078ec0ff */
[----:B------:R-:W-:-:S03]  /*e0a0*/  IMAD.X R9, RZ, RZ, R21, P0 ;  /* 0x000000ffff097224 */ /* 0x000fc600000e0615 */
[----:B------:R-:W-:-:S04]  /*e0b0*/  SHF.R.U64 R3, R3, 0x3, RZ ;  /* 0x0000000303037819 */ /* 0x000fc800000012ff */
[----:B------:R-:W-:Y:S02]  /*e0c0*/  LOP3.LUT R8, R3, R8, RZ, 0x3c, !PT ;  /* 0x0000000803087212 */ /* 0x000fe400078e3cff */
[----:B------:R-:W-:Y:S02]  /*e0d0*/  F2FP.BF16.F32.PACK_AB R10, R45, R44 ;  /* 0x0000002c2d0a723e */ /* 0x000fe400000010ff */
[----:B------:R-:W-:Y:S02]  /*e0e0*/  MOV R3, R8 ;  /* 0x0000000800037202 */ /* 0x000fe40000000f00 */
[----:B------:R-:W-:Y:S02]  /*e0f0*/  F2FP.BF16.F32.PACK_AB R8, R41, R40 ;  /* 0x000000282908723e */ /* 0x000fe400000010ff */
[----:B------:R-:W-:Y:S02]  /*e100*/  F2FP.BF16.F32.PACK_AB R9, R43, R42 ;  /* 0x0000002a2b09723e */ /* 0x000fe400000010ff */
[----:B------:R-:W-:-:S05]  /*e110*/  F2FP.BF16.F32.PACK_AB R11, R47, R46 ;  /* 0x0000002e2f0b723e */ /* 0x000fca00000010ff */
        /* <DEDUP_REMOVED lines=143> */
[----:B------:R0:W-:Y:S01]  /*ea10*/  STSM.16.M88.4 [R20], R12 ;  /* 0x0000000c14007844 */ /* 0x0001e20000000200 */
[----:B------:R-:W-:Y:S01]  /*ea20*/  BAR.SYNC.DEFER_BLOCKING 0x1, 0x100 ;  /* 0x0044000000007b1d */ /* 0x000fe20000010000 */
[----:B------:R-:W-:-:S04]  /*ea30*/  ISETP.NE.U32.AND P1, PT, RZ, UR4, PT ;  /* 0x00000004ff007c0c */ /* 0x000fc8000bf25070 */
[----:B------:R-:W-:Y:S02]  /*ea40*/  ISETP.NE.AND.EX P1, PT, RZ, UR5, PT, P1 ;  /* 0x00000005ff007c0c */ /* 0x000fe4000bf25310 */
[----:B--2---:R-:W-:Y:S01]  /*ea50*/  IADD3 R10, P0, R154, UR4, RZ ;  /* 0x000000049a0a7c10 */ /* 0x004fe2000ff1e0ff */
[----:B------:R-:W-:-:S03]  /*ea60*/  IMAD.MOV.U32 R8, RZ, RZ, RZ ;  /* 0x000000ffff087224 */ /* 0x000fc600078e00ff */
[----:B----4-:R-:W-:-:S07]  /*ea70*/  IADD3.X R11, R48, UR5, RZ, P0, !PT ;  /* 0x00000005300b7c10 */ /* 0x010fce00087fe4ff */
[----:B------:R-:W5:Y:S01]  /*ea80*/  @P1 LDG.E R8, desc[UR40][R10.64] ;  /* 0x000000280a081981 */ /* 0x000f62000c1e1900 */
[----:B------:R-:W-:-:S04]  /*ea90*/  ISETP.NE.U32.AND P0, PT, RZ, UR6, PT ;  /* 0x00000006ff007c0c */ /* 0x000fc8000bf05070 */
[----:B------:R-:W-:-:S13]  /*eaa0*/  ISETP.NE.AND.EX P0, PT, RZ, UR7, PT, P0 ;  /* 0x00000007ff007c0c */ /* 0x000fda000bf05300 */
[----:B0-----:R-:W-:Y:S01]  /*eab0*/  @P0 IADD3 R12, P2, R154, UR6, RZ ;  /* 0x000000069a0c0c10 */ /* 0x001fe2000ff5e0ff */
[----:B------:R-:W-:-:S03]  /*eac0*/  ULDC UR6, c[0x0][0xa88] ;  /* 0x0002a20000067ab9 */ /* 0x000fc60000000800 */
[----:B------:R-:W-:Y:S02]  /*ead0*/  @P0 IADD3.X R13, R48, UR7, RZ, P2, !PT ;  /* 0x00000007300d0c10 */ /* 0x000fe400097fe4ff */
[----:B------:R-:W-:Y:S01]  /*eae0*/  ISETP.GT.AND P2, PT, R0, 0x1, PT ;  /* 0x000000010000780c */ /* 0x000fe20003f44270 */
[----:B------:R-:W-:Y:S02]  /*eaf0*/  IMAD.MOV.U32 R0, RZ, RZ, 0x9b8 ;  /* 0x000009b8ff007424 */ /* 0x000fe400078e00ff */
[----:B------:R-:W-:-:S03]  /*eb00*/  IMAD.U32 R20, RZ, RZ, UR6 ;  /* 0x00000006ff147e24 */ /* 0x000fc6000f8e00ff */
[----:B------:R-:W-:-:S03]  /*eb10*/  SEL R0, R0, 0x978, P2 ;  /* 0x0000097800007807 */ /* 0x000fc60001000000 */
[----:B------:R0:W5:Y:S01]  /*eb20*/  @P0 LDG.E R20, desc[UR40][R12.64] ;  /* 0x000000280c140981 */ /* 0x000162000c1e1900 */
[----:B------:R1:W2:Y:S08]  /*eb30*/  LDC.64 R14, c[0x0][R0+0x220] ;  /* 0x00008800000e7b82 */ /* 0x0002b00000000a00 */
[----:B0-----:R1:W0:Y:S01]  /*eb40*/  LDC.64 R12, c[0x0][R0+0x218] ;  /* 0x00008600000c7b82 */ /* 0x0012220000000a00 */
[----:B------:R-:W-:Y:S05]  /*eb50*/  @P0 BRA `(.L_x_769) ;  /* 0x0000000000100947 */ /* 0x000fea0003800000 */
[----:B------:R-:W-:Y:S05]  /*eb60*/  @!P1 BRA `(.L_x_769) ;  /* 0x00000000000c9947 */ /* 0x000fea0003800000 */
[----:B-----5:R-:W3:Y:S04]  /*eb70*/  LDG.E R20, desc[UR40][R10.64] ;  /* 0x000000280a147981 */ /* 0x020ee8000c1e1900 */
[----:B------:R-:W3:Y:S02]  /*eb80*/  LDG.E R10, desc[UR40][R10.64+0x4] ;  /* 0x000004280a0a7981 */ /* 0x000ee4000c1e1900 */
[----:B---3--:R-:W-:-:S07]  /*eb90*/  IMAD.IADD R20, R10, 0x1, -R20 ;  /* 0x000000010a147824 */ /* 0x008fce00078e0a14 */
.L_x_769:
[----:B------:R-:W3:Y:S01]  /*eba0*/  LDL.LU R3, [R1+0x2c] ;  /* 0x00002c0001037983 */ /* 0x000ee20000300800 */
[----:B------:R-:W4:Y:S03]  /*ebb0*/  LDC R158, c[0x0][0xbe8] ;  /* 0x0002fa00ff9e7b82 */ /* 0x000f260000000800 */
[----:B------:R-:W2:Y:S04]  /*ebc0*/  LDL.LU R9, [R1+0xc4] ;  /* 0x0000c40001097983 */ /* 0x000ea80000300800 */
[----:B------:R-:W2:Y:S04]  /*ebd0*/  LDL R159, [R1+0x40] ;  /* 0x00004000019f7983 */ /* 0x000ea80000100800 */
[----:B------:R-:W2:Y:S04]  /*ebe0*/  LDL R163, [R1+0x150] ;  /* 0x0001500001a37983 */ /* 0x000ea80000100800 */
[----:B------:R-:W2:Y:S04]  /*ebf0*/  LDL R160, [R1+0x3c] ;  /* 0x00003c0001a07983 */ /* 0x000ea80000100800 */
[----:B------:R-:W2:Y:S04]  /*ec00*/  LDL R162, [R1+0x14c] ;  /* 0x00014c0001a27983 */ /* 0x000ea80000100800 */
[----:B------:R-:W2:Y:S01]  /*ec10*/  LDL R161, [R1+0xc8] ;  /* 0x0000c80001a17983 */ /* 0x000ea20000100800 */
[----:B------:R-:W1:Y:S01]  /*ec20*/  LDC.64 R10, c[0x0][R0+0x228] ;  /* 0x00008a00000a7b82 */ /* 0x000e620000000a00 */
[----:B----4-:R-:W-:-:S02]  /*ec30*/  ISETP.NE.AND P1, PT, R158, 0x1, PT ;  /* 0x000000019e00780c */ /* 0x010fc40003f25270 */
[----:B------:R-:W-:-:S04]  /*ec40*/  ISETP.NE.U32.AND P0, PT, RZ, UR4, PT ;  /* 0x00000004ff007c0c */ /* 0x000fc8000bf05070 */
[----:B------:R-:W-:-:S07]  /*ec50*/  ISETP.NE.AND.EX P0, PT, RZ, UR5, PT, P0 ;  /* 0x00000005ff007c0c */ /* 0x000fce000bf05300 */
[----:B------:R-:W4:Y:S01]  /*ec60*/  @P1 LDC R154, c[0x0][0xbec] ;  /* 0x0002fb00ff9a1b82 */ /* 0x000f220000000800 */
[-C--:B0-----:R-:W-:Y:S02]  /*ec70*/  IMAD R21, R13, R205.reuse, RZ ;  /* 0x000000cd0d157224 */ /* 0x081fe400078e02ff */
[----:B------:R-:W-:-:S05]  /*ec80*/  IMAD.WIDE.U32 R12, R12, R205, RZ ;  /* 0x000000cd0c0c7225 */ /* 0x000fca00078e00ff */
[----:B------:R-:W0:Y:S01]  /*ec90*/  @P1 LDC R157, c[0x0][0xbf0] ;  /* 0x0002fc00ff9d1b82 */ /* 0x000e220000000800 */
[----:B------:R-:W-:Y:S01]  /*eca0*/  IMAD.IADD R48, R13, 0x1, R21 ;  /* 0x000000010d307824 */ /* 0x000fe200078e0215 */
[----:B---3--:R-:W-:Y:S02]  /*ecb0*/  SEL R3, R3, RZ, !P0 ;  /* 0x000000ff03037207 */ /* 0x008fe40004000000 */
[----:B--2---:R-:W-:-:S03]  /*ecc0*/  SEL R9, R9, RZ, !P0 ;  /* 0x000000ff09097207 */ /* 0x004fc60004000000 */
[----:B------:R-:W-:-:S04]  /*ecd0*/  IMAD R15, R15, R3, RZ ;  /* 0x000000030f0f7224 */ /* 0x000fc800078e02ff */
[C---:B------:R-:W-:Y:S02]  /*ece0*/  IMAD R9, R14.reuse, R9, R15 ;  /* 0x000000090e097224 */ /* 0x040fe400078e020f */
[----:B------:R-:W-:-:S04]  /*ecf0*/  IMAD.WIDE.U32 R14, R14, R3, RZ ;  /* 0x000000030e0e7225 */ /* 0x000fc800078e00ff */
[----:B------:R-:W-:Y:S01]  /*ed00*/  IMAD.IADD R15, R15, 0x1, R9 ;  /* 0x000000010f0f7824 */ /* 0x000fe200078e0209 */
[--C-:B-----5:R-:W-:Y:S02]  /*ed10*/  IADD3 R14, P0, P3, R14, R12, R8.reuse ;  /* 0x0000000c0e0e7210 */ /* 0x120fe40007b1e008 */
[----:B------:R-:W-:Y:S02]  /*ed20*/  SHF.R.S32.HI R9, RZ, 0x1f, R8 ;  /* 0x0000001fff097819 */ /* 0x000fe40000011408 */
[----:B------:R-:W-:Y:S02]  /*ed30*/  SEL R12, R159, RZ, P2 ;  /* 0x000000ff9f0c7207 */ /* 0x000fe40001000000 */
[----:B------:R-:W-:Y:S01]  /*ed40*/  IADD3.X R15, R15, R48, R9, P0, P3 ;  /* 0x000000300f0f7210 */ /* 0x000fe200007e6409 */
[----:B------:R-:W-:Y:S02]  /*ed50*/  IMAD R48, R160, 0x80, R163 ;  /* 0x00000080a0307824 */ /* 0x000fe400078e02a3 */
[----:B-1----:R-:W-:-:S02]  /*ed60*/  IMAD R21, R11, R12, RZ ;  /* 0x0000000c0b157224 */ /* 0x002fc400078e02ff */
[----:B------:R-:W-:-:S04]  /*ed70*/  IMAD.WIDE.U32 R12, R10, R12, RZ ;  /* 0x0000000c0a0c7225 */ /* 0x000fc800078e00ff */
[----:B----4-:R-:W-:-:S04]  /*ed80*/  @P1 IMAD.HI.U32 R10, R48, R154, RZ ;  /* 0x0000009a300a1227 */ /* 0x010fc800078e00ff */
[----:B------:R-:W-:Y:S01]  /*ed90*/  IMAD.MOV.U32 R154, RZ, RZ, R48 ;  /* 0x000000ffff9a7224 */ /* 0x000fe200078e0030 */
[----:B0-----:R-:W-:Y:S02]  /*eda0*/  @P1 SHF.R.U32.HI R154, RZ, R157, R10 ;  /* 0x0000009dff9a1219 */ /* 0x001fe4000001160a */
[----:B------:R0:W1:Y:S01]  /*edb0*/  LDC.64 R10, c[0x0][R0+0x210] ;  /* 0x00008400000a7b82 */ /* 0x0000620000000a00 */
[----:B------:R-:W-:Y:S01]  /*edc0*/  IMAD.IADD R21, R13, 0x1, R21 ;  /* 0x000000010d157824 */ /* 0x000fe200078e0215 */
[----:B------:R-:W-:Y:S02]  /*edd0*/  IADD3 R12, P0, P3, R154, R14, R12 ;  /* 0x0000000e9a0c7210 */ /* 0x000fe40007b1e00c */
[----:B0-----:R-:W-:-:S04]  /*ede0*/  SHF.R.S32.HI R0, RZ, 0x1f, R154 ;  /* 0x0000001fff007819 */ /* 0x001fc8000001149a */
[----:B------:R-:W-:Y:S02]  /*edf0*/  IADD3.X R13, R0, R15, R21, P0, P3 ;  /* 0x0000000f000d7210 */ /* 0x000fe400007e6415 */
[----:B------:R-:W0:Y:S01]  /*ee00*/  LDC.64 R14, c[0x0][0xba8] ;  /* 0x0002ea00ff0e7b82 */ /* 0x000e220000000a00 */
[----:B------:R-:W-:-:S04]  /*ee10*/  IMAD.MOV R21, RZ, RZ, -R154 ;  /* 0x000000ffff157224 */ /* 0x000fc800078e0a9a */
[----:B------:R-:W-:-:S05]  /*ee20*/  IMAD R21, R158, R21, R48 ;  /* 0x000000159e157224 */ /* 0x000fca00078e0230 */
[----:B------:R-:W-:Y:S01]  /*ee30*/  SHF.R.S32.HI R0, RZ, 0x1f, R21 ;  /* 0x0000001fff007819 */ /* 0x000fe20000011415 */
[----:B0-----:R-:W0:Y:S08]  /*ee40*/  @!P2 LDC R14, c[0x0][0xb50] ;  /* 0x0002d400ff0eab82 */ /* 0x001e300000000800 */
[----:B------:R-:W2:Y:S01]  /*ee50*/  @!P2 LDC R15, c[0x0][0xb54] ;  /* 0x0002d500ff0fab82 */ /* 0x000ea20000000800 */
[----:B-1----:R-:W-:-:S02]  /*ee60*/  IMAD R11, R11, R21, RZ ;  /* 0x000000150b0b7224 */ /* 0x002fc400078e02ff */
[----:B------:R-:W-:-:S04]  /*ee70*/  IMAD.WIDE.U32 R12, R10, R21, R12 ;  /* 0x000000150a0c7225 */ /* 0x000fc800078e000c */
[----:B------:R-:W-:-:S04]  /*ee80*/  IMAD R0, R10, R0, R11 ;  /* 0x000000000a007224 */ /* 0x000fc800078e020b */
[----:B------:R-:W-:Y:S01]  /*ee90*/  IMAD.IADD R0, R13, 0x1, R0 ;  /* 0x000000010d007824 */ /* 0x000fe200078e0200 */
[----:B0-----:R-:W-:-:S04]  /*eea0*/  LEA R14, P0, R12, R14, 0x2 ;  /* 0x0000000e0c0e7211 */ /* 0x001fc800078010ff */
[----:B--2---:R-:W-:Y:S01]  /*eeb0*/  LEA.HI.X R0, R12, R15, R0, 0x2, P0 ;  /* 0x0000000f0c007211 */ /* 0x004fe200000f1400 */
[----:B------:R-:W-:Y:S01]  /*eec0*/  SHFL.IDX PT, R10, R14, RZ, 0x1c1f ;  /* 0x001c1fff0e0a7589 */ /* 0x000fe200000e0000 */
[----:B------:R-:W-:-:S03]  /*eed0*/  IMAD R21, R160, 0x80, R162 ;  /* 0x00000080a0157824 */ /* 0x000fc600078e02a2 */
[----:B------:R-:W0:Y:S04]  /*eee0*/  SHFL.IDX PT, R11, R0, RZ, 0x1c1f ;  /* 0x001c1fff000b7589 */ /* 0x000e2800000e0000 */
[----:B------:R-:W-:Y:S04]  /*eef0*/  SHFL.IDX PT, R12, R14, 0x1, 0x1c1f ;  /* 0x003c1f000e0c7f89 */ /* 0x000fe800000e0000 */
[----:B------:R1:W2:Y:S01]  /*ef00*/  SHFL.IDX PT, R13, R0, 0x1, 0x1c1f ;  /* 0x003c1f00000d7f89 */ /* 0x0002a200000e0000 */
[----:B------:R-:W-:Y:S01]  /*ef10*/  LOP3.LUT P0, RZ, R161, 0x3, RZ, 0xc0, !PT ;  /* 0x00000003a1ff7812 */ /* 0x000fe2000780c0ff */
[----:B-1----:R-:W-:-:S02]  /*ef20*/  IMAD R0, R20, R158, RZ ;  /* 0x0000009e14007224 */ /* 0x002fc400078e02ff */
[----:B------:R-:W-:-:S03]  /*ef30*/  VIADD R20, R21, 0x8 ;  /* 0x0000000815147836 */ /* 0x000fc60000000000 */
[-C--:B------:R-:W-:Y:S02]  /*ef40*/  ISETP.GE.OR P3, PT, R21, R0.reuse, P0 ;  /* 0x000000001500720c */ /* 0x080fe40000766670 */
[----:B------:R-:W-:-:S11]  /*ef50*/  ISETP.GE.OR P0, PT, R20, R0, P0 ;  /* 0x000000001400720c */ /* 0x000fd60000706670 */
[----:B0-----:R0:W-:Y:S04]  /*ef60*/  @!P3 ST.E desc[UR40][R10.64], R156 ;  /* 0x0000009c0a00b985 */ /* 0x0011e8000c101928 */
[----:B--2---:R0:W-:Y:S01]  /*ef70*/  @!P0 ST.E desc[UR40][R12.64], R155 ;  /* 0x0000009b0c008985 */ /* 0x0041e2000c101928 */
[----:B------:R-:W-:Y:S05]  /*ef80*/  @P2 BRA `(.L_x_770) ;  /* 0x00000010009c2947 */ /* 0x000fea0003800000 */
[----:B0-----:R-:W0:Y:S01]  /*ef90*/  S2R R11, SR_TID.X ;  /* 0x00000000000b7919 */ /* 0x001e220000002100 */
[----:B------:R-:W1:Y:S01]  /*efa0*/  @P1 LDC R20, c[0x0][0xbec] ;  /* 0x0002fb00ff141b82 */ /* 0x000e620000000800 */
[----:B------:R-:W-:-:S07]  /*efb0*/  ULDC.64 UR4, c[0x0][0xaa0] ;  /* 0x0002a80000047ab9 */ /* 0x000fce0000000a00 */
[----:B------:R-:W2:Y:S01]  /*efc0*/  @P1 LDC R21, c[0x0][0xbf0] ;  /* 0x0002fc00ff151b82 */ /* 0x000ea20000000800 */
[----:B0-----:R-:W-:-:S05]  /*efd0*/  VIADD R11, R11, 0xffffff80 ;  /* 0xffffff800b0b7836 */ /* 0x001fca0000000000 */
[----:B------:R-:W-:-:S04]  /*efe0*/  SHF.R.S32.HI R12, RZ, 0x1f, R11 ;  /* 0x0000001fff0c7819 */ /* 0x000fc8000001140b */
[----:B------:R-:W-:-:S04]  /*eff0*/  LEA.HI R12, R12, R11, RZ, 0x3 ;  /* 0x0000000b0c0c7211 */ /* 0x000fc800078f18ff */
[----:B------:R-:W-:-:S05]  /*f000*/  SHF.R.S32.HI R10, RZ, 0x3, R12 ;  /* 0x00000003ff0a7819 */ /* 0x000fca000001140c */
[----:B------:R-:W-:-:S04]  /*f010*/  IMAD R5, R10, 0x40, R211 ;  /* 0x000000400a057824 */ /* 0x000fc800078e02d3 */
[----:B------:R-:W-:-:S03]  /*f020*/  IMAD.WIDE R6, R5, 0x2, R6 ;  /* 0x0000000205067825 */ /* 0x000fc600078e0206 */
[C---:B------:R-:W-:Y:S02]  /*f030*/  IADD3 R41, P5, R6.reuse, 0x5000, RZ ;  /* 0x0000500006297810 */ /* 0x040fe40007fbe0ff */
[C---:B------:R-:W-:Y:S02]  /*f040*/  IADD3 R25, P0, R6.reuse, 0x1000, RZ ;  /* 0x0000100006197810 */ /* 0x040fe40007f1e0ff */
[----:B------:R-:W-:Y:S02]  /*f050*/  LOP3.LUT R40, R41, 0x380, RZ, 0xc0, !PT ;  /* 0x0000038029287812 */ /* 0x000fe400078ec0ff */
[C---:B------:R-:W-:Y:S02]  /*f060*/  IADD3 R29, P2, R6.reuse, 0x2000, RZ ;  /* 0x00002000061d7810 */ /* 0x040fe40007f5e0ff */
[C---:B------:R-:W-:Y:S02]  /*f070*/  IADD3 R33, P3, R6.reuse, 0x3000, RZ ;  /* 0x0000300006217810 */ /* 0x040fe40007f7e0ff */
[----:B------:R-:W-:-:S02]  /*f080*/  IADD3 R37, P4, R6, 0x4000, RZ ;  /* 0x0000400006257810 */ /* 0x000fc40007f9e0ff */
[----:B------:R-:W-:Y:S02]  /*f090*/  SHF.R.U64 R40, R40, 0x3, RZ ;  /* 0x0000000328287819 */ /* 0x000fe400000012ff */
[----:B------:R-:W-:Y:S02]  /*f0a0*/  LOP3.LUT R24, R25, 0x380, RZ, 0xc0, !PT ;  /* 0x0000038019187812 */ /* 0x000fe400078ec0ff */
[----:B------:R-:W-:Y:S02]  /*f0b0*/  LOP3.LUT R28, R29, 0x380, RZ, 0xc0, !PT ;  /* 0x000003801d1c7812 */ /* 0x000fe400078ec0ff */
[----:B------:R-:W-:Y:S02]  /*f0c0*/  LOP3.LUT R32, R33, 0x380, RZ, 0xc0, !PT ;  /* 0x0000038021207812 */ /* 0x000fe400078ec0ff */
[----:B------:R-:W-:Y:S02]  /*f0d0*/  LOP3.LUT R36, R37, 0x380, RZ, 0xc0, !PT ;  /* 0x0000038025247812 */ /* 0x000fe400078ec0ff */
[----:B------:R-:W-:Y:S01]  /*f0e0*/  LOP3.LUT R40, R40, R41, RZ, 0x3c, !PT ;  /* 0x0000002928287212 */ /* 0x000fe200078e3cff */
[----:B------:R-:W-:Y:S01]  /*f0f0*/  IMAD.X R41, RZ, RZ, R7, P5 ;  /* 0x000000ffff297224 */ /* 0x000fe200028e0607 */
[----:B------:R-:W-:-:S02]  /*f100*/  IADD3 R65, P5, R6, 0xa000, RZ ;  /* 0x0000a00006417810 */ /* 0x000fc40007fbe0ff */
[----:B------:R-:W-:Y:S02]  /*f110*/  SHF.R.U64 R24, R24, 0x3, RZ ;  /* 0x0000000318187819 */ /* 0x000fe400000012ff */
[----:B------:R-:W-:Y:S01]  /*f120*/  SHF.R.U64 R28, R28, 0x3, RZ ;  /* 0x000000031c1c7819 */ /* 0x000fe200000012ff */
[----:B------:R-:W-:Y:S01]  /*f130*/  IMAD R9, R9, UR4, RZ ;  /* 0x0000000409097c24 */ /* 0x000fe2000f8e02ff */
[----:B------:R-:W-:Y:S01]  /*f140*/  SHF.R.U64 R32, R32, 0x3, RZ ;  /* 0x0000000320207819 */ /* 0x000fe200000012ff */
[----:B------:R-:W5:Y:S01]  /*f150*/  LD.E.128 R40, desc[UR40][R40.64] ;  /* 0x0000002828287980 */ /* 0x000f62000c101d00 */
[----:B------:R-:W-:Y:S02]  /*f160*/  SHF.R.U64 R36, R36, 0x3, RZ ;  /* 0x0000000324247819 */ /* 0x000fe400000012ff */
[----:B------:R-:W-:Y:S02]  /*f170*/  LOP3.LUT R64, R65, 0x380, RZ, 0xc0, !PT ;  /* 0x0000038041407812 */ /* 0x000fe400078ec0ff */
        /* <DEDUP_REMOVED lines=8> */
[C---:B------:R-:W-:Y:S01]  /*f200*/  IADD3 R45, P0, R6.reuse, 0x6000, RZ ;  /* 0x00006000062d7810 */ /* 0x040fe20007f1e0ff */
[----:B------:R-:W5:Y:S01]  /*f210*/  LD.E.128 R24, desc[UR40][R24.64] ;  /* 0x0000002818187980 */ /* 0x000f62000c101d00 */
[----:B------:R-:W-:-:S02]  /*f220*/  IADD3 R53, P2, R6, 0x7000, RZ ;  /* 0x0000700006357810 */ /* 0x000fc40007f5e0ff */
[C---:B------:R-:W-:Y:S01]  /*f230*/  IADD3 R57, P3, R6.reuse, 0x8000, RZ ;  /* 0x0000800006397810 */ /* 0x040fe20007f7e0ff */
[----:B------:R-:W5:Y:S01]  /*f240*/  LD.E.128 R28, desc[UR40][R28.64] ;  /* 0x000000281c1c7980 */ /* 0x000f62000c101d00 */
[----:B------:R-:W-:Y:S02]  /*f250*/  IADD3 R61, P4, R6, 0x9000, RZ ;  /* 0x00009000063d7810 */ /* 0x000fe40007f9e0ff */
[----:B------:R-:W-:Y:S01]  /*f260*/  SHF.R.U64 R64, R64, 0x3, RZ ;  /* 0x0000000340407819 */ /* 0x000fe200000012ff */
[----:B------:R-:W5:Y:S01]  /*f270*/  LD.E.128 R32, desc[UR40][R32.64] ;  /* 0x0000002820207980 */ /* 0x000f62000c101d00 */
[----:B------:R-:W-:Y:S02]  /*f280*/  LOP3.LUT R44, R45, 0x380, RZ, 0xc0, !PT ;  /* 0x000003802d2c7812 */ /* 0x000fe400078ec0ff */
[----:B------:R-:W-:Y:S01]  /*f290*/  LOP3.LUT R52, R53, 0x380, RZ, 0xc0, !PT ;  /* 0x0000038035347812 */ /* 0x000fe200078ec0ff */
[----:B------:R-:W5:Y:S01]  /*f2a0*/  LD.E.128 R36, desc[UR40][R36.64] ;  /* 0x0000002824247980 */ /* 0x000f62000c101d00 */
[----:B------:R-:W-:-:S02]  /*f2b0*/  LOP3.LUT R56, R57, 0x380, RZ, 0xc0, !PT ;  /* 0x0000038039387812 */ /* 0x000fc400078ec0ff */
[----:B------:R-:W-:Y:S02]  /*f2c0*/  LOP3.LUT R60, R61, 0x380, RZ, 0xc0, !PT ;  /* 0x000003803d3c7812 */ /* 0x000fe400078ec0ff */
[----:B------:R-:W-:Y:S01]  /*f2d0*/  LOP3.LUT R64, R64, R65, RZ, 0x3c, !PT ;  /* 0x0000004140407212 */ /* 0x000fe200078e3cff */
[--C-:B------:R-:W-:Y:S01]  /*f2e0*/  IMAD.X R65, RZ, RZ, R7.reuse, P5 ;  /* 0x000000ffff417224 */ /* 0x100fe200028e0607 */
[C---:B------:R-:W-:Y:S02]  /*f2f0*/  LOP3.LUT R15, R6.reuse, 0x380, RZ, 0xc0, !PT ;  /* 0x00000380060f7812 */ /* 0x040fe400078ec0ff */
[----:B------:R-:W-:Y:S02]  /*f300*/  IADD3 R13, P5, R6, 0xf000, RZ ;  /* 0x0000f000060d7810 */ /* 0x000fe40007fbe0ff */
[----:B------:R-:W-:Y:S01]  /*f310*/  SHF.R.U64 R44, R44, 0x3, RZ ;  /* 0x000000032c2c7819 */ /* 0x000fe200000012ff */
[----:B------:R-:W5:Y:S01]  /*f320*/  LD.E.128 R64, desc[UR40][R64.64] ;  /* 0x0000002840407980 */ /* 0x000f62000c101d00 */
[----:B------:R-:W-:Y:S01]  /*f330*/  SHF.R.U64 R52, R52, 0x3, RZ ;  /* 0x0000000334347819 */ /* 0x000fe200000012ff */
[----:B------:R-:W-:Y:S01]  /*f340*/  IMAD.X R85, RZ, RZ, R7, P5 ;  /* 0x000000ffff557224 */ /* 0x000fe200028e0607 */
[----:B------:R-:W-:-:S02]  /*f350*/  SHF.R.U64 R56, R56, 0x3, RZ ;  /* 0x0000000338387819 */ /* 0x000fc400000012ff */
[----:B------:R-:W-:Y:S02]  /*f360*/  SHF.R.U64 R60, R60, 0x3, RZ ;  /* 0x000000033c3c7819 */ /* 0x000fe400000012ff */
        /* <DEDUP_REMOVED lines=16> */
[----:B------:R-:W-:Y:S01]  /*f470*/  LOP3.LUT R4, R15, R6, RZ, 0x3c, !PT ;  /* 0x000000060f047212 */ /* 0x000fe200078e3cff */
[----:B------:R-:W5:Y:S01]  /*f480*/  LD.E.128 R56, desc[UR40][R56.64] ;  /* 0x0000002838387980 */ /* 0x000f62000c101d00 */
[----:B------:R-:W-:Y:S01]  /*f490*/  SHF.R.U64 R6, R5, 0x3, RZ ;  /* 0x0000000305067819 */ /* 0x000fe200000012ff */
[----:B------:R-:W-:Y:S01]  /*f4a0*/  IMAD.MOV.U32 R5, RZ, RZ, R7 ;  /* 0x000000ffff057224 */ /* 0x000fe200078e0007 */
[----:B------:R-:W-:Y:S01]  /*f4b0*/  LOP3.LUT R12, R12, 0xfffffff8, RZ, 0xc0, !PT ;  /* 0xfffffff80c0c7812 */ /* 0x000fe200078ec0ff */
[----:B------:R-:W5:Y:S01]  /*f4c0*/  LD.E.128 R60, desc[UR40][R60.64] ;  /* 0x000000283c3c7980 */ /* 0x000f62000c101d00 */
[----:B------:R-:W-:Y:S01]  /*f4d0*/  LOP3.LUT R84, R6, R13, RZ, 0x3c, !PT ;  /* 0x0000000d06547212 */ /* 0x000fe200078e3cff */
[C---:B------:R-:W-:Y:S01]  /*f4e0*/  IMAD R13, R8.reuse, UR5, R9 ;  /* 0x00000005080d7c24 */ /* 0x040fe2000f8e0209 */
[----:B------:R-:W-:Y:S01]  /*f4f0*/  LOP3.LUT R68, R69, 0x380, RZ, 0xc0, !PT ;  /* 0x0000038045447812 */ /* 0x000fe200078ec0ff */
[----:B------:R-:W-:Y:S01]  /*f500*/  IMAD.WIDE.U32 R8, R8, UR4, RZ ;  /* 0x0000000408087c25 */ /* 0x000fe2000f8e00ff */
[----:B------:R-:W-:Y:S01]  /*f510*/  LOP3.LUT R72, R73, 0x380, RZ, 0xc0, !PT ;  /* 0x0000038049487812 */ /* 0x000fe200078ec0ff */
[----:B------:R-:W-:Y:S01]  /*f520*/  ULDC.64 UR4, c[0x0][0xae8] ;  /* 0x0002ba0000047ab9 */ /* 0x000fe20000000a00 */
[----:B------:R-:W-:Y:S01]  /*f530*/  LOP3.LUT R76, R77, 0x380, RZ, 0xc0, !PT ;  /* 0x000003804d4c7812 */ /* 0x000fe200078ec0ff */
[----:B------:R-:W-:Y:S01]  /*f540*/  IMAD.IADD R11, R11, 0x1, -R12 ;  /* 0x000000010b0b7824 */ /* 0x000fe200078e0a0c */
[----:B------:R-:W-:Y:S01]  /*f550*/  LOP3.LUT R80, R81, 0x380, RZ, 0xc0, !PT ;  /* 0x0000038051507812 */ /* 0x000fe200078ec0ff */
[----:B------:R-:W-:Y:S01]  /*f560*/  IMAD.IADD R9, R9, 0x1, R13 ;  /* 0x0000000109097824 */ /* 0x000fe200078e020d */
[----:B------:R-:W-:Y:S01]  /*f570*/  SHF.R.U64 R68, R68, 0x3, RZ ;  /* 0x0000000344447819 */ /* 0x000fe200000012ff */
[----:B------:R-:W-:Y:S01]  /*f580*/  IMAD R11, R11, 0x20, R10 ;  /* 0x000000200b0b7824 */ /* 0x000fe200078e020a */
[----:B------:R-:W-:Y:S01]  /*f590*/  SHF.R.U64 R72, R72, 0x3, RZ ;  /* 0x0000000348487819 */ /* 0x000fe200000012ff */
[C---:B------:R-:W-:Y:S01]  /*f5a0*/  IMAD.WIDE.U32 R8, R205.reuse, UR4, R8 ;  /* 0x00000004cd087c25 */ /* 0x040fe2000f8e0008 */
[----:B------:R-:W-:Y:S01]  /*f5b0*/  SHF.R.U64 R76, R76, 0x3, RZ ;  /* 0x000000034c4c7819 */ /* 0x000fe200000012ff */
[----:B------:R-:W5:Y:S01]  /*f5c0*/  LD.E.128 R84, desc[UR40][R84.64] ;  /* 0x0000002854547980 */ /* 0x000f62000c101d00 */
[----:B------:R-:W-:Y:S01]  /*f5d0*/  SHF.R.U64 R80, R80, 0x3, RZ ;  /* 0x0000000350507819 */ /* 0x000fe200000012ff */
[----:B------:R-:W-:Y:S01]  /*f5e0*/  IMAD R15, R160, 0x80, R11 ;  /* 0x00000080a00f7824 */ /* 0x000fe200078e020b */
[----:B------:R-:W-:Y:S01]  /*f5f0*/  SHF.R.S32.HI R14, RZ, 0x1f, R3 ;  /* 0x0000001fff0e7819 */ /* 0x000fe20000011403 */
[----:B------:R-:W-:Y:S01]  /*f600*/  IMAD R9, R205, UR5, R9 ;  /* 0x00000005cd097c24 */ /* 0x000fe2000f8e0209 */
[----:B------:R-:W-:Y:S01]  /*f610*/  ULDC.64 UR4, c[0x0][0xaf0] ;  /* 0x0002bc0000047ab9 */ /* 0x000fe20000000a00 */
[----:B------:R-:W-:Y:S01]  /*f620*/  LOP3.LUT R68, R68, R69, RZ, 0x3c, !PT ;  /* 0x0000004544447212 */ /* 0x000fe200078e3cff */
[----:B-1----:R-:W-:Y:S01]  /*f630*/  @P1 IMAD.HI.U32 R12, R15, R20, RZ ;  /* 0x000000140f0c1227 */ /* 0x002fe200078e00ff */
[----:B------:R-:W-:-:S02]  /*f640*/  LOP3.LUT R72, R72, R73, RZ, 0x3c, !PT ;  /* 0x0000004948487212 */ /* 0x000fc400078e3cff */
[----:B------:R-:W-:Y:S01]  /*f650*/  LOP3.LUT R76, R76, R77, RZ, 0x3c, !PT ;  /* 0x0000004d4c4c7212 */ /* 0x000fe200078e3cff */
[--C-:B------:R-:W-:Y:S01]  /*f660*/  IMAD.X R69, RZ, RZ, R7.reuse, P0 ;  /* 0x000000ffff457224 */ /* 0x100fe200000e0607 */
[----:B------:R-:W-:Y:S01]  /*f670*/  LOP3.LUT R80, R80, R81, RZ, 0x3c, !PT ;  /* 0x0000005150507212 */ /* 0x000fe200078e3cff */
[--C-:B------:R-:W-:Y:S02]  /*f680*/  IMAD.X R73, RZ, RZ, R7.reuse, P2 ;  /* 0x000000ffff497224 */ /* 0x100fe400010e0607 */
[--C-:B------:R-:W-:Y:S02]  /*f690*/  IMAD.X R77, RZ, RZ, R7.reuse, P3 ;  /* 0x000000ffff4d7224 */ /* 0x100fe400018e0607 */
[----:B------:R-:W-:Y:S01]  /*f6a0*/  IMAD.X R81, RZ, RZ, R7, P4 ;  /* 0x000000ffff517224 */ /* 0x000fe200020e0607 */
[----:B------:R-:W5:Y:S01]  /*f6b0*/  LD.E.128 R68, desc[UR40][R68.64] ;  /* 0x0000002844447980 */ /* 0x000f62000c101d00 */
[----:B------:R-:W-:Y:S02]  /*f6c0*/  IMAD R14, R14, UR4, RZ ;  /* 0x000000040e0e7c24 */ /* 0x000fe4000f8e02ff */
[----:B------:R-:W-:Y:S01]  /*f6d0*/  IMAD.MOV.U32 R11, RZ, RZ, R15 ;  /* 0x000000ffff0b7224 */ /* 0x000fe200078e000f */
[----:B--2---:R-:W-:Y:S01]  /*f6e0*/  @P1 SHF.R.U32.HI R11, RZ, R21, R12 ;  /* 0x00000015ff0b1219 */ /* 0x004fe2000001160c */
[C---:B------:R-:W-:Y:S01]  /*f6f0*/  IMAD R13, R3.reuse, UR5, R14 ;  /* 0x00000005030d7c24 */ /* 0x040fe2000f8e020e */
[----:B------:R-:W5:Y:S01]  /*f700*/  LD.E.128 R4, desc[UR40][R4.64] ;  /* 0x0000002804047980 */ /* 0x000f62000c101d00 */
[----:B------:R-:W-:Y:S01]  /*f710*/  IMAD.WIDE.U32 R8, R3, UR4, R8 ;  /* 0x0000000403087c25 */ /* 0x000fe2000f8e0008 */
[----:B------:R-:W-:Y:S01]  /*f720*/  SHF.R.S32.HI R3, RZ, 0x1f, R11 ;  /* 0x0000001fff037819 */ /* 0x000fe2000001140b */
[----:B------:R-:W-:Y:S01]  /*f730*/  ULDC.64 UR4, c[0x0][0xae0] ;  /* 0x0002b80000047ab9 */ /* 0x000fe20000000a00 */
[----:B------:R-:W5:Y:S01]  /*f740*/  LD.E.128 R72, desc[UR40][R72.64] ;  /* 0x0000002848487980 */ /* 0x000f62000c101d00 */
[----:B------:R-:W-:-:S03]  /*f750*/  IMAD.IADD R9, R9, 0x1, R13 ;  /* 0x0000000109097824 */ /* 0x000fc600078e020d */
[----:B------:R-:W5:Y:S01]  /*f760*/  LD.E.128 R76, desc[UR40][R76.64] ;  /* 0x000000284c4c7980 */ /* 0x000f62000c101d00 */
[----:B------:R-:W-:-:S03]  /*f770*/  IMAD.MOV R13, RZ, RZ, -R11 ;  /* 0x000000ffff0d7224 */ /* 0x000fc600078e0a0b */
[----:B------:R-:W5:Y:S01]  /*f780*/  LD.E.128 R80, desc[UR40][R80.64] ;  /* 0x0000002850507980 */ /* 0x000f62000c101d00 */
[----:B------:R-:W-:Y:S01]  /*f790*/  @!PT LDS RZ, [RZ] ;  /* 0x00000000fffff984 */ /* 0x000fe20000000800 */
[----:B------:R-:W-:Y:S01]  /*f7a0*/  @!PT LDS RZ, [RZ] ;  /* 0x00000000fffff984 */ /* 0x000fe20000000800 */
[----:B------:R-:W-:Y:S01]  /*f7b0*/  @!PT LDS RZ, [RZ] ;  /* 0x00000000fffff984 */ /* 0x000fe20000000800 */
[----:B------:R-:W-:Y:S01]  /*f7c0*/  @!PT LDS RZ, [RZ] ;  /* 0x00000000fffff984 */ /* 0x000fe20000000800 */
[----:B------:R0:W-:Y:S06]  /*f7d0*/  MEMBAR.ALL.CTA ;  /* 0x0000000000007992 */ /* 0x0001ec0000008000 */
[----:B0-----:R-:W0:Y:S01]  /*f7e0*/  FENCE.VIEW.ASYNC.S ;  /* 0x00000000000073c6 */ /* 0x001e220000000000 */
[----:B------:R-:W-:Y:S02]  /*f7f0*/  IMAD R12, R3, UR4, RZ ;  /* 0x00000004030c7c24 */ /* 0x000fe4000f8e02ff */
[----:B------:R-:W-:-:S02]  /*f800*/  IMAD R13, R158, R13, R15 ;  /* 0x0000000d9e0d7224 */ /* 0x000fc400078e020f */
[----:B------:R-:W-:-:S04]  /*f810*/  IMAD.WIDE.U32 R8, R11, UR4, R8 ;  /* 0x000000040b087c25 */ /* 0x000fc8000f8e0008 */
[----:B------:R-:W-:Y:S01]  /*f820*/  IMAD R15, R11, UR5, R12 ;  /* 0x000000050b0f7c24 */ /* 0x000fe2000f8e020c */
[----:B------:R-:W-:Y:S01]  /*f830*/  SHF.R.S32.HI R11, RZ, 0x1f, R13 ;  /* 0x0000001fff0b7819 */ /* 0x000fe2000001140d */
[----:B------:R-:W-:Y:S01]  /*f840*/  ULDC.64 UR4, c[0x0][0xad8] ;  /* 0x0002b60000047ab9 */ /* 0x000fe20000000a00 */
[----:B------:R-:W-:Y:S02]  /*f850*/  VIADD R3, R19, 0x22820 ;  /* 0x0002282013037836 */ /* 0x000fe40000000000 */
[----:B------:R-:W-:Y:S02]  /*f860*/  IMAD.IADD R9, R9, 0x1, R15 ;  /* 0x0000000109097824 */ /* 0x000fe400078e020f */
[----:B------:R-:W-:Y:S01]  /*f870*/  IMAD R12, R11, UR4, RZ ;  /* 0x000000040b0c7c24 */ /* 0x000fe2000f8e02ff */
[----:B------:R-:W-:Y:S01]  /*f880*/  PRMT R3, RZ, 0x654, R3 ;  /* 0x00000654ff037816 */ /* 0x000fe20000000003 */
[----:B------:R-:W-:-:S04]  /*f890*/  IMAD.WIDE.U32 R8, R13, UR4, R8 ;  /* 0x000000040d087c25 */ /* 0x000fc8000f8e0008 */
[----:B------:R-:W-:Y:S01]  /*f8a0*/  IMAD R21, R13, UR5, R12 ;  /* 0x000000050d157c24 */ /* 0x000fe2000f8e020c */
[----:B------:R-:W-:Y:S01]  /*f8b0*/  ULDC.64 UR4, c[0x0][0xa80] ;  /* 0x0002a00000047ab9 */ /* 0x000fe20000000a00 */
[----:B0-----:R0:W-:Y:S02]  /*f8c0*/  SYNCS.ARRIVE.TRANS64.RED.A1T0 RZ, [R3+URZ], RZ ;  /* 0x000000ff03ff79a7 */ /* 0x0011e4000810043f */
[----:B------:R-:W-:Y:S01]  /*f8d0*/  IMAD.IADD R21, R9, 0x1, R21 ;  /* 0x0000000109157824 */ /* 0x000fe200078e0215 */
[----:B0-----:R-:W-:Y:S01]  /*f8e0*/  LEA R3, P0, R8, UR4, 0x1 ;  /* 0x0000000408037c11 */ /* 0x001fe2000f8008ff */
[----:B------:R-:W-:-:S03]  /*f8f0*/  UMOV UR4, 0xffffffff ;  /* 0xffffffff00047882 */ /* 0x000fc60000000000 */
[----:B------:R-:W-:Y:S01]  /*f900*/  LEA.HI.X R21, R8, UR5, R21, 0x1, P0 ;  /* 0x0000000508157c11 */ /* 0x000fe200080f0c15 */
[----:B------:R-:W-:Y:S08]  /*f910*/  BRA.DIV UR4, `(.L_x_771) ;  /* 0x000000b604607947 */ /* 0x000ff0000b800000 */
[----:B------:R0:W1:Y:S04]  /*f920*/  SHFL.IDX PT, R20, R21, RZ, 0x181f ;  /* 0x00181fff15147589 */ /* 0x00006800000e0000 */
[----:B------:R0:W2:Y:S02]  /*f930*/  SHFL.IDX PT, R14, R3, RZ, 0x181f ;  /* 0x00181fff030e7589 */ /* 0x0000a400000e0000 */
.L_x_967:
[----:B------:R-:W-:Y:S01]  /*f940*/  IMAD R89, R160, 0x80, R10 ;  /* 0x00000080a0597824 */ /* 0x000fe200078e020a */
[----:B------:R-:W-:Y:S04]  /*f950*/  BSSY B1, `(.L_x_772) ;  /* 0x000001e000017945 */ /* 0x000fe80003800000 */
[----:B------:R-:W-:-:S13]  /*f960*/  ISETP.GE.AND P0, PT, R89, R0, PT ;  /* 0x000000005900720c */ /* 0x000fda0003f06270 */
[----:B------:R-:W-:Y:S05]  /*f970*/  @P0 BRA `(.L_x_773) ;  /* 0x00000000006c0947 */ /* 0x000fea0003800000 */
[C---:B------:R-:W-:Y:S01]  /*f980*/  VIADD R15, R211.reuse, 0x40 ;  /* 0x00000040d30f7836 */ /* 0x040fe20000000000 */
[----:B------:R-:W-:Y:S01]  /*f990*/  ULDC UR4, c[0x0][0xac8] ;  /* 0x0002b20000047ab9 */ /* 0x000fe20000000800 */
[C---:B------:R-:W-:Y:S01]  /*f9a0*/  VIADD R90, R211.reuse, 0x80 ;  /* 0x00000080d35a7836 */ /* 0x040fe20000000000 */
[C---:B------:R-:W-:Y:S01]  /*f9b0*/  ISETP.GE.AND P3, PT, R211.reuse, UR4, PT ;  /* 0x00000004d3007c0c */ /* 0x040fe2000bf66270 */
[----:B------:R-:W-:Y:S01]  /*f9c0*/  VIADD R48, R211, 0xc0 ;  /* 0x000000c0d3307836 */ /* 0x000fe20000000000 */
[----:B------:R-:W-:Y:S01]  /*f9d0*/  ISETP.GE.AND P2, PT, R15, UR4, PT ;  /* 0x000000040f007c0c */ /* 0x000fe2000bf46270 */
[C---:B------:R-:W-:Y:S01]  /*f9e0*/  VIADD R92, R211.reuse, 0x40 ;  /* 0x00000040d35c7836 */ /* 0x040fe20000000000 */
[----:B------:R-:W-:Y:S01]  /*f9f0*/  ISETP.GE.AND P1, PT, R90, UR4, PT ;  /* 0x000000045a007c0c */ /* 0x000fe2000bf26270 */
[C---:B------:R-:W-:Y:S01]  /*fa00*/  VIADD R91, R211.reuse, 0x80 ;  /* 0x00000080d35b7836 */ /* 0x040fe20000000000 */
[----:B------:R-:W-:Y:S01]  /*fa10*/  ISETP.GE.AND P0, PT, R48, UR4, PT ;  /* 0x0000000430007c0c */ /* 0x000fe2000bf06270 */
[----:B------:R-:W-:Y:S01]  /*fa20*/  VIADD R88, R211, 0xc0 ;  /* 0x000000c0d3587836 */ /* 0x000fe20000000000 */
[----:B------:R-:W-:-:S02]  /*fa30*/  SHF.R.S32.HI R12, RZ, 0x1f, R211 ;  /* 0x0000001fff0c7819 */ /* 0x000fc400000114d3 */
[----:B------:R-:W-:Y:S02]  /*fa40*/  SHF.R.S32.HI R92, RZ, 0x1f, R92 ;  /* 0x0000001fff5c7819 */ /* 0x000fe4000001145c */
[----:B------:R-:W-:Y:S02]  /*fa50*/  SHF.R.S32.HI R91, RZ, 0x1f, R91 ;  /* 0x0000001fff5b7819 */ /* 0x000fe4000001145b */
[-C--:B--2---:R-:W-:Y:S02]  /*fa60*/  @!P3 LEA R8, P5, R211, R14.reuse, 0x1 ;  /* 0x0000000ed308b211 */ /* 0x084fe400078a08ff */
[----:B------:R-:W-:Y:S02]  /*fa70*/  @!P2 LEA R10, P4, R15, R14, 0x1 ;  /* 0x0000000e0f0aa211 */ /* 0x000fe400078808ff */
[----:B-1----:R-:W-:Y:S02]  /*fa80*/  @!P3 LEA.HI.X R9, R211, R20, R12, 0x1, P5 ;  /* 0x00000014d309b211 */ /* 0x002fe400028f0c0c */
[----:B------:R-:W-:-:S02]  /*fa90*/  @!P1 LEA R12, P5, R90, R14, 0x1 ;  /* 0x0000000e5a0c9211 */ /* 0x000fc400078a08ff */
[----:B------:R-:W-:Y:S01]  /*faa0*/  @!P2 LEA.HI.X R11, R15, R20, R92, 0x1, P4 ;  /* 0x000000140f0ba211 */ /* 0x000fe200020f0c5c */
[----:B-----5:R3:W-:Y:S01]  /*fab0*/  @!P3 ST.E.128 desc[UR40][R8.64], R4 ;  /* 0x000000040800b985 */ /* 0x0207e2000c101d28 */
[----:B------:R-:W-:Y:S02]  /*fac0*/  SHF.R.S32.HI R88, RZ, 0x1f, R88 ;  /* 0x0000001fff587819 */ /* 0x000fe40000011458 */
[----:B------:R-:W-:Y:S01]  /*fad0*/  @!P0 LEA R14, P4, R48, R14, 0x1 ;  /* 0x0000000e300e8211 */ /* 0x000fe200078808ff */
[----:B------:R3:W-:Y:S01]  /*fae0*/  @!P2 ST.E.128 desc[UR40][R10.64], R36 ;  /* 0x000000240a00a985 */ /* 0x0007e2000c101d28 */
[-C--:B------:R-:W-:Y:S02]  /*faf0*/  @!P1 LEA.HI.X R13, R90, R20.reuse, R91, 0x1, P5 ;  /* 0x000000145a0d9211 */ /* 0x080fe400028f0c5b */
[----:B------:R-:W-:-:S03]  /*fb00*/  @!P0 LEA.HI.X R15, R48, R20, R88, 0x1, P4 ;  /* 0x00000014300f8211 */ /* 0x000fc600020f0c58 */
[----:B------:R3:W-:Y:S04]  /*fb10*/  @!P1 ST.E.128 desc[UR40][R12.64], R56 ;  /* 0x000000380c009985 */ /* 0x0007e8000c101d28 */
[----:B------:R3:W-:Y:S02]  /*fb20*/  @!P0 ST.E.128 desc[UR40][R14.64], R72 ;  /* 0x000000480e008985 */ /* 0x0007e4000c101d28 */
.L_x_773:
[----:B------:R-:W-:Y:S05]  /*fb30*/  BSYNC B1 ;  /* 0x0000000000017941 */ /* 0x000fea0003800000 */
.L_x_772:
[----:B------:R-:W-:-:S03]  /*fb40*/  UMOV UR4, 0xffffffff ;  /* 0xffffffff00047882 */ /* 0x000fc60000000000 */
[----:B------:R-:W-:Y:S05]  /*fb50*/  BRA.DIV UR4, `(.L_x_774) ;  /* 0x000000b604047947 */ /* 0x000fea000b800000 */
[----:B-1----:R1:W4:Y:S04]  /*fb60*/  SHFL.IDX PT, R20, R21, 0x1, 0x181f ;  /* 0x00381f0015147f89 */ /* 0x00232800000e0000 */
[----:B--23--:R1:W2:Y:S02]  /*fb70*/  SHFL.IDX PT, R14, R3, 0x1, 0x181f ;  /* 0x00381f00030e7f89 */ /* 0x00c2a400000e0000 */
.L_x_971:
[----:B-----5:R-:W-:Y:S01]  /*fb80*/  VIADD R5, R89, 0x20 ;  /* 0x0000002059057836 */ /* 0x020fe20000000000 */
[----:B------:R-:W-:Y:S04]  /*fb90*/  BSSY B1, `(.L_x_775) ;  /* 0x000001e000017945 */ /* 0x000fe80003800000 */
[----:B------:R-:W-:-:S13]  /*fba0*/  ISETP.GE.AND P0, PT, R5, R0, PT ;  /* 0x000000000500720c */ /* 0x000fda0003f06270 */
[----:B------:R-:W-:Y:S05]  /*fbb0*/  @P0 BRA `(.L_x_776) ;  /* 0x00000000006c0947 */ /* 0x000fea0003800000 */
[C---:B------:R-:W-:Y:S01]  /*fbc0*/  VIADD R10, R211.reuse, 0x40 ;  /* 0x00000040d30a7836 */ /* 0x040fe20000000000 */
[----:B------:R-:W-:Y:S01]  /*fbd0*/  ULDC UR4, c[0x0][0xac8] ;  /* 0x0002b20000047ab9 */ /* 0x000fe20000000800 */
[C---:B------:R-:W-:Y:S01]  /*fbe0*/  VIADD R15, R211.reuse, 0x80 ;  /* 0x00000080d30f7836 */ /* 0x040fe20000000000 */
[C---:B------:R-:W-:Y:S01]  /*fbf0*/  ISETP.GE.AND P3, PT, R211.reuse, UR4, PT ;  /* 0x00000004d3007c0c */ /* 0x040fe2000bf66270 */
[C---:B------:R-:W-:Y:S01]  /*fc00*/  VIADD R12, R211.reuse, 0xc0 ;  /* 0x000000c0d30c7836 */ /* 0x040fe20000000000 */
[----:B------:R-:W-:Y:S01]  /*fc10*/  ISETP.GE.AND P2, PT, R10, UR4, PT ;  /* 0x000000040a007c0c */ /* 0x000fe2000bf46270 */
[----:B------:R-:W-:Y:S01]  /*fc20*/  VIADD R11, R211, 0x40 ;  /* 0x00000040d30b7836 */ /* 0x000fe20000000000 */
[----:B------:R-:W-:Y:S01]  /*fc30*/  ISETP.GE.AND P1, PT, R15, UR4, PT ;  /* 0x000000040f007c0c */ /* 0x000fe2000bf26270 */
[C---:B------:R-:W-:Y:S01]  /*fc40*/  VIADD R36, R211.reuse, 0x80 ;  /* 0x00000080d3247836 */ /* 0x040fe20000000000 */
[----:B------:R-:W-:Y:S01]  /*fc50*/  ISETP.GE.AND P0, PT, R12, UR4, PT ;  /* 0x000000040c007c0c */ /* 0x000fe2000bf06270 */
[----:B------:R-:W-:Y:S01]  /*fc60*/  VIADD R13, R211, 0xc0 ;  /* 0x000000c0d30d7836 */ /* 0x000fe20000000000 */
[----:B------:R-:W-:-:S02]  /*fc70*/  SHF.R.S32.HI R8, RZ, 0x1f, R211 ;  /* 0x0000001fff087819 */ /* 0x000fc400000114d3 */
[----:B------:R-:W-:Y:S02]  /*fc80*/  SHF.R.S32.HI R11, RZ, 0x1f, R11 ;  /* 0x0000001fff0b7819 */ /* 0x000fe4000001140b */
[----:B------:R-:W-:Y:S02]  /*fc90*/  SHF.R.S32.HI R36, RZ, 0x1f, R36 ;  /* 0x0000001fff247819 */ /* 0x000fe40000011424 */
[CC--:B--2---:R-:W-:Y:S02]  /*fca0*/  @!P3 LEA R4, P5, R211.reuse, R14.reuse, 0x1 ;  /* 0x0000000ed304b211 */ /* 0x0c4fe400078a08ff */
[----:B------:R-:W-:Y:S02]  /*fcb0*/  @!P2 LEA R6, P4, R10, R14, 0x1 ;  /* 0x0000000e0a06a211 */ /* 0x000fe400078808ff */
[----:B----4-:R-:W-:Y:S02]  /*fcc0*/  @!P3 LEA.HI.X R5, R211, R20, R8, 0x1, P5 ;  /* 0x00000014d305b211 */ /* 0x010fe400028f0c08 */
[----:B------:R-:W-:-:S02]  /*fcd0*/  @!P1 LEA R8, P5, R15, R14, 0x1 ;  /* 0x0000000e0f089211 */ /* 0x000fc400078a08ff */
[----:B------:R-:W-:Y:S01]  /*fce0*/  @!P2 LEA.HI.X R7, R10, R20, R11, 0x1, P4 ;  /* 0x000000140a07a211 */ /* 0x000fe200020f0c0b */
[----:B------:R3:W-:Y:S01]  /*fcf0*/  @!P3 ST.E.128 desc[UR40][R4.64], R24 ;  /* 0x000000180400b985 */ /* 0x0007e2000c101d28 */
[----:B------:R-:W-:Y:S02]  /*fd00*/  SHF.R.S32.HI R13, RZ, 0x1f, R13 ;  /* 0x0000001fff0d7819 */ /* 0x000fe4000001140d */
[C---:B------:R-:W-:Y:S01]  /*fd10*/  @!P0 LEA R10, P4, R12.reuse, R14, 0x1 ;  /* 0x0000000e0c0a8211 */ /* 0x040fe200078808ff */
[----:B------:R3:W-:Y:S01]  /*fd20*/  @!P2 ST.E.128 desc[UR40][R6.64], R40 ;  /* 0x000000280600a985 */ /* 0x0007e2000c101d28 */
[-C--:B------:R-:W-:Y:S02]  /*fd30*/  @!P1 LEA.HI.X R9, R15, R20.reuse, R36, 0x1, P5 ;  /* 0x000000140f099211 */ /* 0x080fe400028f0c24 */
[----:B------:R-:W-:-:S03]  /*fd40*/  @!P0 LEA.HI.X R11, R12, R20, R13, 0x1, P4 ;  /* 0x000000140c0b8211 */ /* 0x000fc600020f0c0d */
[----:B------:R3:W-:Y:S04]  /*fd50*/  @!P1 ST.E.128 desc[UR40][R8.64], R60 ;  /* 0x0000003c08009985 */ /* 0x0007e8000c101d28 */
[----:B------:R3:W-:Y:S02]  /*fd60*/  @!P0 ST.E.128 desc[UR40][R10.64], R76 ;  /* 0x0000004c0a008985 */ /* 0x0007e4000c101d28 */
.L_x_776:
[----:B------:R-:W-:Y:S05]  /*fd70*/  BSYNC B1 ;  /* 0x0000000000017941 */ /* 0x000fea0003800000 */
.L_x_775:
[----:B------:R-:W-:-:S03]  /*fd80*/  UMOV UR4, 0xffffffff ;  /* 0xffffffff00047882 */ /* 0x000fc60000000000 */
[----:B------:R-:W-:Y:S05]  /*fd90*/  BRA.DIV UR4, `(.L_x_777) ;  /* 0x000000b204bc7947 */ /* 0x000fea000b800000 */
[----:B----4-:R4:W0:Y:S04]  /*fda0*/  SHFL.IDX PT, R20, R21, 0x2, 0x181f ;  /* 0x00581f0015147f89 */ /* 0x01082800000e0000 */
[----:B--2---:R4:W2:Y:S02]  /*fdb0*/  SHFL.IDX PT, R14, R3, 0x2, 0x181f ;  /* 0x00581f00030e7f89 */ /* 0x0048a400000e0000 */
.L_x_975:
[----:B---3--:R-:W-:Y:S01]  /*fdc0*/  VIADD R5, R89, 0x40 ;  /* 0x0000004059057836 */ /* 0x008fe20000000000 */
        /* <DEDUP_REMOVED lines=19> */
[----:B0-----:R-:W-:Y:S02]  /*ff00*/  @!P3 LEA.HI.X R5, R211, R20, R8, 0x1, P5 ;  /* 0x00000014d305b211 */ /* 0x001fe400028f0c08 */
        /* <DEDUP_REMOVED lines=10> */
.L_x_779:
[----:B------:R-:W-:Y:S05]  /*ffb0*/  BSYNC B1 ;  /* 0x0000000000017941 */ /* 0x000fea0003800000 */
.L_x_778:
[----:B------:R-:W-:-:S03]  /*ffc0*/  UMOV UR4, 0xffffffff ;  /* 0xffffffff00047882 */ /* 0x000fc60000000000 */
[----:B------:R-:W-:Y:S05]  /*ffd0*/  BRA.DIV UR4, `(.L_x_780) ;  /* 0x000000b204747947 */ /* 0x000fea000b800000 */
[----:B---3--:R3:W0:Y:S04]  /*ffe0*/  SHFL.IDX PT, R10, R21, 0x3, 0x181f ;  /* 0x00781f00150a7f89 */ /* 0x00862800000e0000 */
[----:B--2---:R3:W2:Y:S02]  /*fff0*/  SHFL.IDX PT, R14, R3, 0x3, 0x181f ;  /* 0x00781f00030e7f89 */ /* 0x0046a400000e0000 */
.L_x_979:
[----:B01-34-:R-:W-:-:S05]  /*10000*/  VIADD R3, R89, 0x60 ;  /* 0x0000006059037836 */ /* 0x01bfca0000000000 */
        /* <DEDUP_REMOVED lines=8> */
[----:B------:R-:W-:Y:S01]  /*10090*/  VIADD R12, R211, 0x80 ;  /* 0x00000080d30c7836 */ /* 0x000fe20000000000 */
[----:B------:R-:W-:Y:S02]  /*100a0*/  ISETP.GE.AND P5, PT, R11, UR4, PT ;  /* 0x000000040b007c0c */ /* 0x000fe4000bfa6270 */
[----:B------:R-:W-:Y:S02]  /*100b0*/  SHF.R.S32.HI R20, RZ, 0x1f, R211 ;  /* 0x0000001fff147819 */ /* 0x000fe400000114d3 */
[----:B------:R-:W-:-:S02]  /*100c0*/  SHF.R.S32.HI R15, RZ, 0x1f, R15 ;  /* 0x0000001fff0f7819 */ /* 0x000fc4000001140f */
[----:B------:R-:W-:-:S03]  /*100d0*/  SHF.R.S32.HI R12, RZ, 0x1f, R12 ;  /* 0x0000001fff0c7819 */ /* 0x000fc6000001140c */
[-C--:B--2---:R-:W-:Y:S02]  /*100e0*/  @!P3 LEA R4, P0, R211, R14.reuse, 0x1 ;  /* 0x0000000ed304b211 */ /* 0x084fe400078008ff */
[-C--:B------:R-:W-:Y:S02]  /*100f0*/  @!P4 LEA R6, P1, R13, R14.reuse, 0x1 ;  /* 0x0000000e0d06c211 */ /* 0x080fe400078208ff */
[----:B------:R-:W-:Y:S02]  /*10100*/  @!P5 LEA R8, P2, R11, R14, 0x1 ;  /* 0x0000000e0b08d211 */ /* 0x000fe400078408ff */
[-C--:B------:R-:W-:Y:S02]  /*10110*/  @!P3 LEA.HI.X R5, R211, R10.reuse, R20, 0x1, P0 ;  /* 0x0000000ad305b211 */ /* 0x080fe400000f0c14 */
[-C--:B------:R-:W-:Y:S02]  /*10120*/  @!P4 LEA.HI.X R7, R13, R10.reuse, R15, 0x1, P1 ;  /* 0x0000000a0d07c211 */ /* 0x080fe400008f0c0f */
[----:B------:R-:W-:Y:S01]  /*10130*/  @!P5 LEA.HI.X R9, R11, R10, R12, 0x1, P2 ;  /* 0x0000000a0b09d211 */ /* 0x000fe200010f0c0c */
[----:B------:R0:W-:Y:S01]  /*10140*/  @!P3 ST.E.128 desc[UR40][R4.64], R32 ;  /* 0x000000200400b985 */ /* 0x0001e2000c101d28 */
[----:B------:R-:W-:-:S03]  /*10150*/  VIADD R11, R211, 0xc0 ;  /* 0x000000c0d30b7836 */ /* 0x000fc60000000000 */
[----:B------:R0:W-:Y:S02]  /*10160*/  @!P4 ST.E.128 desc[UR40][R6.64], R52 ;  /* 0x000000340600c985 */ /* 0x0001e4000c101d28 */
[----:B------:R-:W-:Y:S02]  /*10170*/  ISETP.GE.AND P0, PT, R11, UR4, PT ;  /* 0x000000040b007c0c */ /* 0x000fe4000bf06270 */
[----:B------:R0:W-:Y:S11]  /*10180*/  @!P5 ST.E.128 desc[UR40][R8.64], R68 ;  /* 0x000000440800d985 */ /* 0x0001f6000c101d28 */
[----:B------:R-:W-:Y:S05]  /*10190*/  @P0 BRA `(.L_x_781) ;  /* 0x0000002c00940947 */ /* 0x000fea0003800000 */
[----:B------:R-:W-:Y:S01]  /*101a0*/  VIADD R12, R211, 0xc0 ;  /* 0x000000c0d30c7836 */ /* 0x000fe20000000000 */
[----:B0-----:R-:W-:-:S04]  /*101b0*/  LEA R4, P0, R11, R14, 0x1 ;  /* 0x0000000e0b047211 */ /* 0x001fc800078008ff */
[----:B------:R-:W-:-:S04]  /*101c0*/  SHF.R.S32.HI R12, RZ, 0x1f, R12 ;  /* 0x0000001fff0c7819 */ /* 0x000fc8000001140c */
[----:B------:R-:W-:-:S05]  /*101d0*/  LEA.HI.X R5, R11, R10, R12, 0x1, P0 ;  /* 0x0000000a0b057211 */ /* 0x000fca00000f0c0c */
[----:B------:R0:W-:Y:S01]  /*101e0*/  ST.E.128 desc[UR40][R4.64], R84 ;  /* 0x0000005404007985 */ /* 0x0001e2000c101d28 */
[----:B------:R-:W-:Y:S05]  /*101f0*/  BRA `(.L_x_781) ;  /* 0x0000002c007c7947 */ /* 0x000fea0003800000 */
.L_x_770:
[----:B0-----:R-:W0:Y:S01]  /*10200*/  @P1 LDC R10, c[0x0][0xbec] ;  /* 0x0002fb00ff0a1b82 */ /* 0x001e220000000800 */
[----:B------:R-:W-:Y:S01]  /*10210*/  IMAD.MOV.U32 R6, RZ, RZ, R48 ;  /* 0x000000ffff067224 */ /* 0x000fe200078e0030 */
[----:B------:R-:W-:-:S06]  /*10220*/  ULDC.64 UR4, c[0x0][0xb08] ;  /* 0x0002c20000047ab9 */ /* 0x000fcc0000000a00 */
[----:B------:R-:W1:Y:S01]  /*10230*/  @P1 LDC R7, c[0x0][0xbf0] ;  /* 0x0002fc00ff071b82 */ /* 0x000e620000000800 */
[----:B0-----:R-:W-:-:S05]  /*10240*/  @P1 IMAD.HI.U32 R10, R48, R10, RZ ;  /* 0x0000000a300a1227 */ /* 0x001fca00078e00ff */
[----:B-1----:R-:W-:Y:S01]  /*10250*/  @P1 SHF.R.U32.HI R6, RZ, R7, R10 ;  /* 0x00000007ff061219 */ /* 0x002fe2000001160a */
[----:B------:R-:W-:-:S04]  /*10260*/  IMAD R7, R9, UR4, RZ ;  /* 0x0000000409077c24 */ /* 0x000fc8000f8e02ff */
[C---:B------:R-:W-:Y:S02]  /*10270*/  IMAD R7, R8.reuse, UR5, R7 ;  /* 0x0000000508077c24 */ /* 0x040fe4000f8e0207 */
[----:B------:R-:W-:Y:S01]  /*10280*/  IMAD.WIDE.U32 R8, R8, UR4, RZ ;  /* 0x0000000408087c25 */ /* 0x000fe2000f8e00ff */
[----:B------:R-:W-:-:S03]  /*10290*/  ULDC.64 UR4, c[0x0][0xb38] ;  /* 0x0002ce0000047ab9 */ /* 0x000fc60000000a00 */
[----:B------:R-:W-:Y:S01]  /*102a0*/  IMAD.IADD R9, R9, 0x1, R7 ;  /* 0x0000000109097824 */ /* 0x000fe200078e0207 */
[----:B------:R-:W-:Y:S01]  /*102b0*/  SHF.R.S32.HI R7, RZ, 0x1f, R3 ;  /* 0x0000001fff077819 */ /* 0x000fe20000011403 */
[----:B------:R-:W-:-:S04]  /*102c0*/  IMAD.WIDE.U32 R8, R205, UR4, R8 ;  /* 0x00000004cd087c25 */ /* 0x000fc8000f8e0008 */
[----:B------:R-:W-:Y:S01]  /*102d0*/  IMAD R9, R205, UR5, R9 ;  /* 0x00000005cd097c24 */ /* 0x000fe2000f8e0209 */
[----:B------:R-:W-:Y:S02]  /*102e0*/  ULDC.64 UR4, c[0x0][0xb40] ;  /* 0x0002d00000047ab9 */ /* 0x000fe40000000a00 */
[----:B------:R-:W-:Y:S02]  /*102f0*/  IMAD R7, R7, UR4, RZ ;  /* 0x0000000407077c24 */ /* 0x000fe4000f8e02ff */
[----:B------:R-:W-:-:S04]  /*10300*/  IMAD.WIDE.U32 R8, R3, UR4, R8 ;  /* 0x0000000403087c25 */ /* 0x000fc8000f8e0008 */
[----:B------:R-:W-:Y:S01]  /*10310*/  IMAD R7, R3, UR5, R7 ;  /* 0x0000000503077c24 */ /* 0x000fe2000f8e0207 */
[----:B------:R-:W-:Y:S01]  /*10320*/  ULDC.64 UR4, c[0x0][0xb48] ;  /* 0x0002d20000047ab9 */ /* 0x000fe20000000a00 */
[--C-:B------:R-:W-:Y:S02]  /*10330*/  IMAD.MOV R3, RZ, RZ, -R6.reuse ;  /* 0x000000ffff037224 */ /* 0x100fe400078e0a06 */
[----:B------:R-:W-:Y:S01]  /*10340*/  IMAD.IADD R9, R9, 0x1, R7 ;  /* 0x0000000109097824 */ /* 0x000fe200078e0207 */
[----:B------:R-:W-:Y:S01]  /*10350*/  SHF.R.S32.HI R7, RZ, 0x1f, R6 ;  /* 0x0000001fff077819 */ /* 0x000fe20000011406 */
[----:B------:R-:W-:Y:S02]  /*10360*/  IMAD R3, R158, R3, R48 ;  /* 0x000000039e037224 */ /* 0x000fe400078e0230 */
[----:B------:R-:W-:-:S04]  /*10370*/  IMAD.WIDE.U32 R8, R159, UR4, R8 ;  /* 0x000000049f087c25 */ /* 0x000fc8000f8e0008 */
[----:B------:R-:W-:Y:S01]  /*10380*/  IMAD R9, R159, UR5, R9 ;  /* 0x000000059f097c24 */ /* 0x000fe2000f8e0209 */
[----:B------:R-:W-:Y:S02]  /*10390*/  ULDC.64 UR4, c[0x0][0xb30] ;  /* 0x0002cc0000047ab9 */ /* 0x000fe40000000a00 */
[----:B------:R-:W-:Y:S02]  /*103a0*/  IMAD R7, R7, UR4, RZ ;  /* 0x0000000407077c24 */ /* 0x000fe4000f8e02ff */
[----:B------:R-:W-:-:S04]  /*103b0*/  IMAD.WIDE.U32 R8, R6, UR4, R8 ;  /* 0x0000000406087c25 */ /* 0x000fc8000f8e0008 */
[----:B------:R-:W-:Y:S01]  /*103c0*/  IMAD R7, R6, UR5, R7 ;  /* 0x0000000506077c24 */ /* 0x000fe2000f8e0207 */
[----:B------:R-:W-:Y:S01]  /*103d0*/  ULDC.64 UR4, c[0x0][0xb28] ;  /* 0x0002ca0000047ab9 */ /* 0x000fe20000000a00 */
[----:B------:R-:W-:Y:S02]  /*103e0*/  VIADD R6, R19, 0x22820 ;  /* 0x0002282013067836 */ /* 0x000fe40000000000 */
[----:B------:R-:W-:-:S03]  /*103f0*/  IMAD.IADD R9, R9, 0x1, R7 ;  /* 0x0000000109097824 */ /* 0x000fc600078e0207 */
[----:B------:R-:W-:Y:S01]  /*10400*/  PRMT R6, RZ, 0x654, R6 ;  /* 0x00000654ff067816 */ /* 0x000fe20000000006 */
[----:B------:R-:W-:-:S03]  /*10410*/  IMAD.WIDE.U32 R8, R3, UR4, R8 ;  /* 0x0000000403087c25 */ /* 0x000fc6000f8e0008 */
[----:B------:R0:W-:Y:S02]  /*10420*/  SYNCS.ARRIVE.TRANS64.RED.A1T0 RZ, [R6+URZ], RZ ;  /* 0x000000ff06ff79a7 */ /* 0x0001e4000810043f */
[----:B0-----:R-:W-:-:S05]  /*10430*/  SHF.R.S32.HI R6, RZ, 0x1f, R3 ;  /* 0x0000001fff067819 */ /* 0x001fca0000011403 */
[----:B------:R-:W-:-:S04]  /*10440*/  IMAD R6, R6, UR4, RZ ;  /* 0x0000000406067c24 */ /* 0x000fc8000f8e02ff */
[----:B------:R-:W-:Y:S01]  /*10450*/  IMAD R6, R3, UR5, R6 ;  /* 0x0000000503067c24 */ /* 0x000fe2000f8e0206 */
[----:B------:R-:W-:Y:S02]  /*10460*/  ULDC.64 UR4, c[0x0][0xb00] ;  /* 0x0002c00000047ab9 */ /* 0x000fe40000000a00 */
[----:B------:R-:W-:Y:S01]  /*10470*/  LEA R3, P0, R8, UR4, 0x2 ;  /* 0x0000000408037c11 */ /* 0x000fe2000f8010ff */
[----:B------:R-:W-:Y:S01]  /*10480*/  IMAD.IADD R6, R9, 0x1, R6 ;  /* 0x0000000109067824 */ /* 0x000fe200078e0206 */
[----:B------:R-:W-:-:S04]  /*10490*/  UMOV UR4, 0xffffffff ;  /* 0xffffffff00047882 */ /* 0x000fc80000000000 */
[----:B------:R-:W-:Y:S01]  /*104a0*/  LEA.HI.X R10, R8, UR5, R6, 0x2, P0 ;  /* 0x00000005080a7c11 */ /* 0x000fe200080f1406 */
[----:B------:R-:W-:Y:S06]  /*104b0*/  BRA.DIV UR4, `(.L_x_782) ;  /* 0x000000ae04847947 */ /* 0x000fec000b800000 */
[----:B------:R0:W1:Y:S04]  /*104c0*/  SHFL.IDX PT, R48, R10, RZ, 0x1c1f ;  /* 0x001c1fff0a307589 */ /* 0x00006800000e0000 */
[----:B------:R0:W2:Y:S02]  /*104d0*/  SHFL.IDX PT, R11, R3, RZ, 0x1c1f ;  /* 0x001c1fff030b7589 */ /* 0x0000a400000e0000 */
.L_x_982:
[----:B------:R-:W-:Y:S01]  /*104e0*/  ISETP.GE.AND P0, PT, R21, R0, PT ;  /* 0x000000001500720c */ /* 0x000fe20003f06270 */
[----:B------:R-:W-:-:S12]  /*104f0*/  BSSY B1, `(.L_x_783) ;  /* 0x00000c3000017945 */ /* 0x000fd80003800000 */
[----:B------:R-:W-:Y:S05]  /*10500*/  @P0 BRA `(.L_x_784) ;  /* 0x0000000c00040947 */ /* 0x000fea0003800000 */
[----:B------:R-:W3:Y:S01]  /*10510*/  LDL R157, [R1+0x44] ;  /* 0x00004400019d7983 */ /* 0x000ee20000100800 */
[----:B------:R-:W-:-:S03]  /*10520*/  ULDC UR4, c[0x0][0xac8] ;  /* 0x0002b20000047ab9 */ /* 0x000fc60000000800 */
[----:B------:R-:W4:Y:S04]  /*10530*/  LDL R12, [R1+0xc0] ;  /* 0x0000c000010c7983 */ /* 0x000f280000100800 */
[----:B------:R-:W5:Y:S04]  /*10540*/  LDL R155, [R1+0x144] ;  /* 0x00014400019b7983 */ /* 0x000f680000100800 */
        /* <DEDUP_REMOVED lines=8> */
[----:B------:R-:W5:Y:S01]  /*105d0*/  LDL R21, [R1+0xa8] ;  /* 0x0000a80001157983 */ /* 0x000f620000100800 */
[----:B---3--:R-:W-:-:S13]  /*105e0*/  ISETP.GE.AND P0, PT, R157, UR4, PT ;  /* 0x000000049d007c0c */ /* 0x008fda000bf06270 */
[----:B--2---:R-:W-:Y:S02]  /*105f0*/  @!P0 IMAD.MOV.U32 R6, RZ, RZ, R11 ;  /* 0x000000ffff068224 */ /* 0x004fe400078e000b */
[----:B-1----:R-:W-:Y:S02]  /*10600*/  @!P0 IMAD.MOV.U32 R7, RZ, RZ, R48 ;  /* 0x000000ffff078224 */ /* 0x002fe400078e0030 */
[----:B------:R-:W-:Y:S02]  /*10610*/  @!P0 IMAD.WIDE R6, R157, 0x4, R6 ;  /* 0x000000049d068825 */ /* 0x000fe400078e0206 */
[----:B------:R-:W2:Y:S04]  /*10620*/  LDL R157, [R1+0x134] ;  /* 0x00013400019d7983 */ /* 0x000ea80000100800 */
[----:B------:R1:W-:Y:S01]  /*10630*/  @!P0 ST.E.64 desc[UR40][R6.64], R152 ;  /* 0x0000009806008985 */ /* 0x0003e2000c101b28 */
[----:B----4-:R-:W-:-:S13]  /*10640*/  ISETP.GE.AND P0, PT, R12, UR4, PT ;  /* 0x000000040c007c0c */ /* 0x010fda000bf06270 */
[C---:B-1----:R-:W-:Y:S01]  /*10650*/  @!P0 LEA R6, P1, R12.reuse, R11, 0x2 ;  /* 0x0000000b0c068211 */ /* 0x042fe200078210ff */
[----:B------:R-:W3:Y:S03]  /*10660*/  LDL R153, [R1+0x12c] ;  /* 0x00012c0001997983 */ /* 0x000ee60000100800 */
[----:B-----5:R-:W-:Y:S01]  /*10670*/  @!P0 LEA.HI.X R7, R12, R48, R155, 0x2, P1 ;  /* 0x000000300c078211 */ /* 0x020fe200008f149b */
[----:B------:R-:W4:Y:S04]  /*10680*/  LDL R152, [R1+0x94] ;  /* 0x0000940001987983 */ /* 0x000f280000100800 */
[----:B------:R-:W5:Y:S04]  /*10690*/  LDL R155, [R1+0x130] ;  /* 0x00013000019b7983 */ /* 0x000f680000100800 */
[----:B------:R1:W-:Y:S01]  /*106a0*/  @!P0 ST.E.64 desc[UR40][R6.64], R28 ;  /* 0x0000001c06008985 */ /* 0x0003e2000c101b28 */
[----:B------:R-:W-:-:S02]  /*106b0*/  ISETP.GE.AND P0, PT, R8, UR4, PT ;  /* 0x0000000408007c0c */ /* 0x000fc4000bf06270 */
[----:B------:R-:W-:Y:S01]  /*106c0*/  ISETP.GE.AND P1, PT, R13, UR4, PT ;  /* 0x000000040d007c0c */ /* 0x000fe2000bf26270 */
[----:B------:R-:W3:Y:S10]  /*106d0*/  LDL R12, [R1+0xa4] ;  /* 0x0000a400010c7983 */ /* 0x000ef40000100800 */
[C---:B-1----:R-:W-:Y:S01]  /*106e0*/  @!P0 LEA R6, P2, R8.reuse, R11, 0x2 ;  /* 0x0000000b08068211 */ /* 0x042fe200078410ff */
[----:B------:R-:W4:Y:S03]  /*106f0*/  LDL R29, [R1+0x9c] ;  /* 0x00009c00011d7983 */ /* 0x000f260000100800 */
[----:B------:R-:W-:Y:S01]  /*10700*/  @!P0 LEA.HI.X R7, R8, R48, R158, 0x2, P2 ;  /* 0x0000003008078211 */ /* 0x000fe200010f149e */
[----:B------:R-:W4:Y:S04]  /*10710*/  LDL R28, [R1+0x11c] ;  /* 0x00011c00011c7983 */ /* 0x000f280000100800 */
[----:B------:R1:W-:Y:S01]  /*10720*/  @!P0 ST.E.64 desc[UR40][R6.64], R32 ;  /* 0x0000002006008985 */ /* 0x0003e2000c101b28 */
[----:B------:R-:W-:-:S03]  /*10730*/  ISETP.GE.AND P0, PT, R9, UR4, PT ;  /* 0x0000000409007c0c */ /* 0x000fc6000bf06270 */
[----:B------:R-:W4:Y:S01]  /*10740*/  LDL R8, [R1+0xa0] ;  /* 0x0000a00001087983 */ /* 0x000f220000100800 */
[----:B-1----:R-:W-:-:S03]  /*10750*/  @!P1 LEA R6, P2, R13, R11, 0x2 ;  /* 0x0000000b0d069211 */ /* 0x002fc600078410ff */
[----:B------:R-:W4:Y:S01]  /*10760*/  LDL R32, [R1+0x88] ;  /* 0x0000880001207983 */ /* 0x000f220000100800 */
[----:B------:R-:W-:-:S03]  /*10770*/  @!P1 LEA.HI.X R7, R13, R48, R15, 0x2, P2 ;  /* 0x000000300d079211 */ /* 0x000fc600010f140f */
[----:B------:R-:W4:Y:S04]  /*10780*/  LDL R33, [R1+0x84] ;  /* 0x0000840001217983 */ /* 0x000f280000100800 */
        /* <DEDUP_REMOVED lines=13> */
[----:B------:R-:W4:Y:S04]  /*10860*/  LDL R41, [R1+0x118] ;  /* 0x0001180001297983 */ /* 0x000f280000100800 */
[----:B------:R-:W4:Y:S01]  /*10870*/  LDL R40, [R1+0x110] ;  /* 0x0001100001287983 */ /* 0x000f220000100800 */
[----:B--2---:R-:W-:-:S05]  /*10880*/  @!P1 LEA.HI.X R7, R156, R48, R157, 0x2, P2 ;  /* 0x000000309c079211 */ /* 0x004fca00010f149d */
[----:B------:R1:W-:Y:S02]  /*10890*/  @!P1 ST.E.64 desc[UR40][R6.64], R44 ;  /* 0x0000002c06009985 */ /* 0x0003e4000c101b28 */
[C---:B-1----:R-:W-:Y:S02]  /*108a0*/  @!P0 LEA R6, P2, R154.reuse, R11, 0x2 ;  /* 0x0000000b9a068211 */ /* 0x042fe400078410ff */
[----:B------:R-:W2:Y:S04]  /*108b0*/  LDL R45, [R1+0x68] ;  /* 0x00006800012d7983 */ /* 0x000ea80000100800 */
[----:B------:R-:W2:Y:S01]  /*108c0*/  LDL R44, [R1+0xe4] ;  /* 0x0000e400012c7983 */ /* 0x000ea20000100800 */
[----:B-----5:R-:W-:-:S05]  /*108d0*/  @!P0 LEA.HI.X R7, R154, R48, R155, 0x2, P2 ;  /* 0x000000309a078211 */ /* 0x020fca00010f149b */
[----:B------:R1:W-:Y:S04]  /*108e0*/  @!P0 ST.E.64 desc[UR40][R6.64], R24 ;  /* 0x0000001806008985 */ /* 0x0003e8000c101b28 */
[----:B-1----:R-:W5:Y:S04]  /*108f0*/  LDL R25, [R1+0x114] ;  /* 0x0001140001197983 */ /* 0x002f680000100800 */
[----:B------:R-:W2:Y:S01]  /*10900*/  LDL R24, [R1+0x10c] ;  /* 0x00010c0001187983 */ /* 0x000ea20000100800 */
[----:B------:R-:W-:Y:S02]  /*10910*/  ISETP.GE.AND P1, PT, R21, UR4, PT ;  /* 0x0000000415007c0c */ /* 0x000fe4000bf26270 */
[----:B---3--:R-:W-:-:S11]  /*10920*/  ISETP.GE.AND P0, PT, R12, UR4, PT ;  /* 0x000000040c007c0c */ /* 0x008fd6000bf06270 */
[----:B------:R-:W-:-:S04]  /*10930*/  @!P1 LEA R6, P2, R21, R11, 0x2 ;  /* 0x0000000b15069211 */ /* 0x000fc800078410ff */
[-C--:B------:R-:W-:Y:S02]  /*10940*/  @!P1 LEA.HI.X R7, R21, R48.reuse, R153, 0x2, P2 ;  /* 0x0000003015079211 */ /* 0x080fe400010f1499 */
[----:B----4-:R-:W-:Y:S01]  /*10950*/  ISETP.GE.AND P3, PT, R29, UR4, PT ;  /* 0x000000041d007c0c */ /* 0x010fe2000bf66270 */
[----:B------:R-:W3:Y:S04]  /*10960*/  LDL R21, [R1+0x7c] ;  /* 0x00007c0001157983 */ /* 0x000ee80000100800 */
[----:B------:R1:W-:Y:S01]  /*10970*/  @!P1 ST.E.64 desc[UR40][R6.64], R52 ;  /* 0x0000003406009985 */ /* 0x0003e2000c101b28 */
[----:B------:R-:W-:Y:S02]  /*10980*/  ISETP.GE.AND P1, PT, R8, UR4, PT ;  /* 0x0000000408007c0c */ /* 0x000fe4000bf26270 */
[C---:B-1----:R-:W-:Y:S01]  /*10990*/  @!P0 LEA R6, P2, R12.reuse, R11, 0x2 ;  /* 0x0000000b0c068211 */ /* 0x042fe200078410ff */
[----:B------:R-:W4:Y:S03]  /*109a0*/  LDL R53, [R1+0x6c] ;  /* 0x00006c0001357983 */ /* 0x000f260000100800 */
[----:B------:R-:W-:Y:S01]  /*109b0*/  @!P0 LEA.HI.X R7, R12, R48, R13, 0x2, P2 ;  /* 0x000000300c078211 */ /* 0x000fe200010f140d */
[----:B------:R-:W4:Y:S04]  /*109c0*/  LDL R52, [R1+0xec] ;  /* 0x0000ec0001347983 */ /* 0x000f280000100800 */
[----:B------:R-:W3:Y:S04]  /*109d0*/  LDL R12, [R1+0x80] ;  /* 0x00008000010c7983 */ /* 0x000ee80000100800 */
[----:B------:R1:W-:Y:S01]  /*109e0*/  @!P0 ST.E.64 desc[UR40][R6.64], R56 ;  /* 0x0000003806008985 */ /* 0x0003e2000c101b28 */
[----:B------:R-:W-:-:S03]  /*109f0*/  ISETP.GE.AND P2, PT, R15, UR4, PT ;  /* 0x000000040f007c0c */ /* 0x000fc6000bf46270 */
[----:B------:R-:W4:Y:S01]  /*10a00*/  LDL R13, [R1+0x78] ;  /* 0x00007800010d7983 */ /* 0x000f220000100800 */
[----:B-1----:R-:W-:-:S03]  /*10a10*/  @!P1 LEA R6, P0, R8, R11, 0x2 ;  /* 0x0000000b08069211 */ /* 0x002fc600078010ff */
[----:B------:R-:W4:Y:S01]  /*10a20*/  LDL R56, [R1+0xf0] ;  /* 0x0000f00001387983 */ /* 0x000f220000100800 */
[----:B------:R-:W-:-:S05]  /*10a30*/  @!P1 LEA.HI.X R7, R8, R48, R9, 0x2, P0 ;  /* 0x0000003008079211 */ /* 0x000fca00000f1409 */
[----:B------:R1:W-:Y:S01]  /*10a40*/  @!P1 ST.E.64 desc[UR40][R6.64], R60 ;  /* 0x0000003c06009985 */ /* 0x0003e2000c101b28 */
[----:B------:R-:W-:Y:S02]  /*10a50*/  ISETP.GE.AND P1, PT, R14, UR4, PT ;  /* 0x000000040e007c0c */ /* 0x000fe4000bf26270 */
[-C--:B------:R-:W-:Y:S02]  /*10a60*/  @!P2 LEA R8, P5, R15, R11.reuse, 0x2 ;  /* 0x0000000b0f08a211 */ /* 0x080fe400078a10ff */
[----:B-1----:R-:W-:-:S04]  /*10a70*/  @!P3 LEA R6, P4, R29, R11, 0x2 ;  /* 0x0000000b1d06b211 */ /* 0x002fc800078810ff */
[-C--:B------:R-:W-:Y:S02]  /*10a80*/  @!P3 LEA.HI.X R7, R29, R48.reuse, R36, 0x2, P4 ;  /* 0x000000301d07b211 */ /* 0x080fe400020f1424 */
[----:B------:R-:W4:Y:S01]  /*10a90*/  LDL R29, [R1+0x104] ;  /* 0x00010400011d7983 */ /* 0x000f220000100800 */
[----:B------:R-:W-:-:S03]  /*10aa0*/  @!P2 LEA.HI.X R9, R15, R48, R28, 0x2, P5 ;  /* 0x000000300f09a211 */ /* 0x000fc600028f141c */
[----:B------:R-:W4:Y:S01]  /*10ab0*/  LDL R36, [R1+0x108] ;  /* 0x0001080001247983 */ /* 0x000f220000100800 */
[----:B------:R-:W-:-:S03]  /*10ac0*/  ISETP.GE.AND P0, PT, R152, UR4, PT ;  /* 0x0000000498007c0c */ /* 0x000fc6000bf06270 */
[----:B------:R-:W-:Y:S04]  /*10ad0*/  @!P3 ST.E.64 desc[UR40][R6.64], R64 ;  /* 0x000000400600b985 */ /* 0x000fe8000c101b28 */
[----:B------:R1:W-:Y:S01]  /*10ae0*/  @!P2 ST.E.64 desc[UR40][R8.64], R68 ;  /* 0x000000440800a985 */ /* 0x0003e2000c101b28 */
[----:B------:R-:W-:-:S03]  /*10af0*/  ISETP.GE.AND P2, PT, R32, UR4, PT ;  /* 0x0000000420007c0c */ /* 0x000fc6000bf46270 */
[----:B------:R-:W4:Y:S04]  /*10b00*/  LDL R28, [R1+0x74] ;  /* 0x00007400011c7983 */ /* 0x000f280000100800 */
[----:B------:R-:W4:Y:S01]  /*10b10*/  LDL R15, [R1+0x70] ;  /* 0x00007000010f7983 */ /* 0x000f220000100800 */
[-C--:B-1----:R-:W-:Y:S02]  /*10b20*/  @!P1 LEA R8, P5, R14, R11.reuse, 0x2 ;  /* 0x0000000b0e089211 */ /* 0x082fe400078a10ff */
[----:B------:R-:W-:-:S04]  /*10b30*/  @!P0 LEA R6, P4, R152, R11, 0x2 ;  /* 0x0000000b98068211 */ /* 0x000fc800078810ff */
[-C--:B------:R-:W-:Y:S02]  /*10b40*/  @!P0 LEA.HI.X R7, R152, R48.reuse, R41, 0x2, P4 ;  /* 0x0000003098078211 */ /* 0x080fe400020f1429 */
[----:B------:R-:W-:Y:S01]  /*10b50*/  ISETP.GE.AND P3, PT, R37, UR4, PT ;  /* 0x0000000425007c0c */ /* 0x000fe2000bf66270 */
[----:B------:R-:W4:Y:S04]  /*10b60*/  LDL R41, [R1+0x60] ;  /* 0x0000600001297983 */ /* 0x000f280000100800 */
[----:B------:R-:W-:Y:S01]  /*10b70*/  @!P0 ST.E.64 desc[UR40][R6.64], R72 ;  /* 0x0000004806008985 */ /* 0x000fe2000c101b28 */
[----:B-----5:R-:W-:-:S03]  /*10b80*/  @!P1 LEA.HI.X R9, R14, R48, R25, 0x2, P5 ;  /* 0x000000300e099211 */ /* 0x020fc600028f1419 */
[----:B------:R-:W5:Y:S04]  /*10b90*/  LDL R14, [R1+0xfc] ;  /* 0x0000fc00010e7983 */ /* 0x000f680000100800 */
[----:B------:R-:W5:Y:S04]  /*10ba0*/  LDL R25, [R1+0x100] ;  /* 0x0001000001197983 */ /* 0x000f680000100800 */
[----:B------:R1:W-:Y:S02]  /*10bb0*/  @!P1 ST.E.64 desc[UR40][R8.64], R76 ;  /* 0x0000004c08009985 */ /* 0x0003e4000c101b28 */
[----:B-1----:R-:W-:-:S04]  /*10bc0*/  @!P2 LEA R8, P5, R32, R11, 0x2 ;  /* 0x0000000b2008a211 */ /* 0x002fc800078a10ff */
[-C--:B--2---:R-:W-:Y:S02]  /*10bd0*/  @!P2 LEA.HI.X R9, R32, R48.reuse, R24, 0x2, P5 ;  /* 0x000000302009a211 */ /* 0x084fe400028f1418 */
[----:B------:R-:W2:Y:S04]  /*10be0*/  LDL R32, [R1+0xf8] ;  /* 0x0000f80001207983 */ /* 0x000ea80000100800 */
[----:B------:R-:W2:Y:S01]  /*10bf0*/  LDL R24, [R1+0xf4] ;  /* 0x0000f40001187983 */ /* 0x000ea20000100800 */
[----:B------:R-:W-:Y:S02]  /*10c00*/  @!P3 LEA R6, P4, R37, R11, 0x2 ;  /* 0x0000000b2506b211 */ /* 0x000fe400078810ff */
[----:B------:R-:W-:Y:S02]  /*10c10*/  ISETP.GE.AND P0, PT, R33, UR4, PT ;  /* 0x0000000421007c0c */ /* 0x000fe4000bf06270 */
[----:B------:R-:W-:-:S02]  /*10c20*/  @!P3 LEA.HI.X R7, R37, R48, R40, 0x2, P4 ;  /* 0x000000302507b211 */ /* 0x000fc400020f1428 */
[----:B------:R-:W2:Y:S01]  /*10c30*/  LDL R37, [R1+0x5c] ;  /* 0x00005c0001257983 */ /* 0x000ea20000100800 */
[----:B---3--:R-:W-:-:S03]  /*10c40*/  ISETP.GE.AND P1, PT, R12, UR4, PT ;  /* 0x000000040c007c0c */ /* 0x008fc6000bf26270 */
[----:B------:R-:W-:Y:S04]  /*10c50*/  @!P3 ST.E.64 desc[UR40][R6.64], R80 ;  /* 0x000000500600b985 */ /* 0x000fe8000c101b28 */
[----:B------:R1:W-:Y:S01]  /*10c60*/  @!P2 ST.E.64 desc[UR40][R8.64], R84 ;  /* 0x000000540800a985 */ /* 0x0003e2000c101b28 */
[----:B----4-:R-:W-:-:S03]  /*10c70*/  ISETP.GE.AND P2, PT, R13, UR4, PT ;  /* 0x000000040d007c0c */ /* 0x010fc6000bf46270 */
[----:B------:R-:W3:Y:S02]  /*10c80*/  LDL R40, [R1+0xe0] ;  /* 0x0000e00001287983 */ /* 0x000ee40000100800 */
[CC--:B-1----:R-:W-:Y:S02]  /*10c90*/  @!P1 LEA R8, P5, R12.reuse, R11.reuse, 0x2 ;  /* 0x0000000b0c089211 */ /* 0x0c2fe400078a10ff */
[----:B------:R-:W-:Y:S02]  /*10ca0*/  @!P0 LEA R6, P4, R33, R11, 0x2 ;  /* 0x0000000b21068211 */ /* 0x000fe400078810ff */
[----:B------:R-:W-:Y:S02]  /*10cb0*/  ISETP.GE.AND P3, PT, R21, UR4, PT ;  /* 0x0000000415007c0c */ /* 0x000fe4000bf66270 */
[-C--:B------:R-:W-:Y:S02]  /*10cc0*/  @!P1 LEA.HI.X R9, R12, R48.reuse, R29, 0x2, P5 ;  /* 0x000000300c099211 */ /* 0x080fe400028f141d */
[----:B------:R-:W4:Y:S01]  /*10cd0*/  LDL R12, [R1+0x64] ;  /* 0x00006400010c7983 */ /* 0x000f220000100800 */
[----:B------:R-:W-:-:S03]  /*10ce0*/  @!P0 LEA.HI.X R7, R33, R48, R36, 0x2, P4 ;  /* 0x0000003021078211 */ /* 0x000fc600020f1424 */
[----:B------:R-:W3:Y:S04]  /*10cf0*/  LDL R33, [R1+0x58] ;  /* 0x0000580001217983 */ /* 0x000ee80000100800 */
[----:B------:R-:W-:Y:S04]  /*10d00*/  @!P0 ST.E.64 desc[UR40][R6.64], R88 ;  /* 0x0000005806008985 */ /* 0x000fe8000c101b28 */
[----:B------:R1:W-:Y:S01]  /*10d10*/  @!P1 ST.E.64 desc[UR40][R8.64], R92 ;  /* 0x0000005c08009985 */ /* 0x0003e2000c101b28 */
[----:B------:R-:W-:-:S03]  /*10d20*/  ISETP.GE.AND P0, PT, R28, UR4, PT ;  /* 0x000000041c007c0c */ /* 0x000fc6000bf06270 */
[----:B------:R-:W3:Y:S04]  /*10d30*/  LDL R29, [R1+0x54] ;  /* 0x00005400011d7983 */ /* 0x000ee80000100800 */
[----:B------:R-:W3:Y:S01]  /*10d40*/  LDL R36, [R1+0xdc] ;  /* 0x0000dc0001247983 */ /* 0x000ee20000100800 */
[-C--:B-1----:R-:W-:Y:S02]  /*10d50*/  @!P2 LEA R8, P5, R13, R11.reuse, 0x2 ;  /* 0x0000000b0d08a211 */ /* 0x082fe400078a10ff */
[----:B------:R-:W-:Y:S02]  /*10d60*/  @!P3 LEA R6, P4, R21, R11, 0x2 ;  /* 0x0000000b1506b211 */ /* 0x000fe400078810ff */
[----:B------:R-:W-:Y:S02]  /*10d70*/  ISETP.GE.AND P1, PT, R15, UR4, PT ;  /* 0x000000040f007c0c */ /* 0x000fe4000bf26270 */
[----:B-----5:R-:W-:-:S02]  /*10d80*/  @!P2 LEA.HI.X R9, R13, R48, R14, 0x2, P5 ;  /* 0x000000300d09a211 */ /* 0x020fc400028f140e */
[----:B------:R-:W5:Y:S04]  /*10d90*/  LDL R13, [R1+0xe8] ;  /* 0x0000e800010d7983 */ /* 0x000f680000100800 */
[----:B------:R-:W5:Y:S01]  /*10da0*/  LDL R14, [R1+0x50] ;  /* 0x00005000010e7983 */ /* 0x000f620000100800 */
[----:B------:R-:W-:-:S03]  /*10db0*/  @!P3 LEA.HI.X R7, R21, R48, R25, 0x2, P4 ;  /* 0x000000301507b211 */ /* 0x000fc600020f1419 */
[----:B------:R-:W5:Y:S04]  /*10dc0*/  LDL R25, [R1+0x4c] ;  /* 0x00004c0001197983 */ /* 0x000f680000100800 */
[----:B------:R-:W5:Y:S04]  /*10dd0*/  LDL R21, [R1+0x48] ;  /* 0x0000480001157983 */ /* 0x000f680000100800 */
[----:B------:R1:W-:Y:S04]  /*10de0*/  @!P3 ST.E.64 desc[UR40][R6.64], R96 ;  /* 0x000000600600b985 */ /* 0x0003e8000c101b28 */
[----:B------:R0:W-:Y:S01]  /*10df0*/  @!P2 ST.E.64 desc[UR40][R8.64], R100 ;  /* 0x000000640800a985 */ /* 0x0001e2000c101b28 */
[----:B-1----:R-:W-:-:S02]  /*10e00*/  @!P0 LEA R6, P5, R28, R11, 0x2 ;  /* 0x0000000b1c068211 */ /* 0x002fc400078a10ff */
[C---:B0-----:R-:W-:Y:S02]  /*10e10*/  @!P1 LEA R8, P2, R15.reuse, R11, 0x2 ;  /* 0x0000000b0f089211 */ /* 0x041fe400078410ff */
[-C--:B--2---:R-:W-:Y:S02]  /*10e20*/  @!P0 LEA.HI.X R7, R28, R48.reuse, R32, 0x2, P5 ;  /* 0x000000301c078211 */ /* 0x084fe400028f1420 */
[----:B------:R-:W-:Y:S01]  /*10e30*/  @!P1 LEA.HI.X R9, R15, R48, R24, 0x2, P2 ;  /* 0x000000300f099211 */ /* 0x000fe200010f1418 */
[----:B------:R-:W2:Y:S04]  /*10e40*/  LDL R32, [R1+0xd8] ;  /* 0x0000d80001207983 */ /* 0x000ea80000100800 */
[----:B------:R-:W2:Y:S04]  /*10e50*/  LDL R15, [R1+0xd4] ;  /* 0x0000d400010f7983 */ /* 0x000ea80000100800 */
[----:B------:R-:W2:Y:S04]  /*10e60*/  LDL R28, [R1+0xd0] ;  /* 0x0000d000011c7983 */ /* 0x000ea80000100800 */
[----:B------:R-:W2:Y:S01]  /*10e70*/  LDL R24, [R1+0xcc] ;  /* 0x0000cc0001187983 */ /* 0x000ea20000100800 */
[----:B------:R-:W-:-:S02]  /*10e80*/  ISETP.GE.AND P3, PT, R53, UR4, PT ;  /* 0x0000000435007c0c */ /* 0x000fc4000bf66270 */
[----:B------:R-:W-:Y:S01]  /*10e90*/  ISETP.GE.AND P4, PT, R45, UR4, PT ;  /* 0x000000042d007c0c */ /* 0x000fe2000bf86270 */
[----:B------:R0:W-:Y:S04]  /*10ea0*/  @!P0 ST.E.64 desc[UR40][R6.64], R104 ;  /* 0x0000006806008985 */ /* 0x0001e8000c101b28 */
[----:B------:R1:W-:Y:S01]  /*10eb0*/  @!P1 ST.E.64 desc[UR40][R8.64], R108 ;  /* 0x0000006c08009985 */ /* 0x0003e2000c101b28 */
[----:B------:R-:W-:-:S05]  /*10ec0*/  ISETP.GE.AND P1, PT, R41, UR4, PT ;  /* 0x0000000429007c0c */ /* 0x000fca000bf26270 */
[-C--:B0-----:R-:W-:Y:S02]  /*10ed0*/  @!P3 LEA R6, P0, R53, R11.reuse, 0x2 ;  /* 0x0000000b3506b211 */ /* 0x081fe400078010ff */
[----:B-1----:R-:W-:Y:S02]  /*10ee0*/  @!P4 LEA R8, P5, R45, R11, 0x2 ;  /* 0x0000000b2d08c211 */ /* 0x002fe400078a10ff */
[-C--:B------:R-:W-:Y:S02]  /*10ef0*/  @!P3 LEA.HI.X R7, R53, R48.reuse, R56, 0x2, P0 ;  /* 0x000000303507b211 */ /* 0x080fe400000f1438 */
[----:B------:R-:W-:Y:S02]  /*10f00*/  ISETP.GE.AND P0, PT, R37, UR4, PT ;  /* 0x0000000425007c0c */ /* 0x000fe4000bf06270 */
[----:B------:R-:W-:Y:S01]  /*10f10*/  @!P4 LEA.HI.X R9, R45, R48, R52, 0x2, P5 ;  /* 0x000000302d09c211 */ /* 0x000fe200028f1434 */
[----:B------:R-:W-:Y:S04]  /*10f20*/  @!P3 ST.E.64 desc[UR40][R6.64], R112 ;  /* 0x000000700600b985 */ /* 0x000fe8000c101b28 */
[----:B------:R0:W-:Y:S01]  /*10f30*/  @!P4 ST.E.64 desc[UR40][R8.64], R116 ;  /* 0x000000740800c985 */ /* 0x0001e2000c101b28 */
[----:B----4-:R-:W-:-:S02]  /*10f40*/  ISETP.GE.AND P2, PT, R12, UR4, PT ;  /* 0x000000040c007c0c */ /* 0x010fc4000bf46270 */
[----:B---3--:R-:W-:Y:S02]  /*10f50*/  ISETP.GE.AND P4, PT, R33, UR4, PT ;  /* 0x0000000421007c0c */ /* 0x008fe4000bf86270 */
[----:B0-----:R-:W-:-:S09]  /*10f60*/  @!P1 LEA R8, P5, R41, R11, 0x2 ;  /* 0x0000000b29089211 */ /* 0x001fd200078a10ff */
[CC--:B------:R-:W-:Y:S02]  /*10f70*/  @!P2 LEA R6, P3, R12.reuse, R11.reuse, 0x2 ;  /* 0x0000000b0c06a211 */ /* 0x0c0fe400078610ff */
[-C--:B------:R-:W-:Y:S02]  /*10f80*/  @!P1 LEA.HI.X R9, R41, R48.reuse, R44, 0x2, P5 ;  /* 0x0000003029099211 */ /* 0x080fe400028f142c */
[----:B-----5:R-:W-:Y:S02]  /*10f90*/  @!P2 LEA.HI.X R7, R12, R48, R13, 0x2, P3 ;  /* 0x000000300c07a211 */ /* 0x020fe400018f140d */
[----:B------:R-:W-:-:S03]  /*10fa0*/  @!P0 LEA R12, P3, R37, R11, 0x2 ;  /* 0x0000000b250c8211 */ /* 0x000fc600078610ff */
[----:B------:R0:W-:Y:S01]  /*10fb0*/  @!P2 ST.E.64 desc[UR40][R6.64], R120 ;  /* 0x000000780600a985 */ /* 0x0001e2000c101b28 */
[----:B------:R-:W-:Y:S02]  /*10fc0*/  ISETP.GE.AND P2, PT, R29, UR4, PT ;  /* 0x000000041d007c0c */ /* 0x000fe4000bf46270 */
[----:B------:R-:W-:Y:S02]  /*10fd0*/  @!P0 LEA.HI.X R13, R37, R48, R40, 0x2, P3 ;  /* 0x00000030250d8211 */ /* 0x000fe400018f1428 */
[----:B------:R-:W-:Y:S01]  /*10fe0*/  ISETP.GE.AND P3, PT, R14, UR4, PT ;  /* 0x000000040e007c0c */ /* 0x000fe2000bf66270 */
[----:B------:R1:W-:Y:S01]  /*10ff0*/  @!P1 ST.E.64 desc[UR40][R8.64], R124 ;  /* 0x0000007c08009985 */ /* 0x0003e2000c101b28 */
[----:B------:R-:W-:-:S03]  /*11000*/  ISETP.GE.AND P1, PT, R25, UR4, PT ;  /* 0x0000000419007c0c */ /* 0x000fc6000bf26270 */
[----:B------:R3:W-:Y:S01]  /*11010*/  @!P0 ST.E.64 desc[UR40][R12.64], R128 ;  /* 0x000000800c008985 */ /* 0x0007e2000c101b28 */
[----:B------:R-:W-:Y:S02]  /*11020*/  ISETP.GE.AND P0, PT, R21, UR4, PT ;  /* 0x0000000415007c0c */ /* 0x000fe4000bf06270 */
[----:B0-----:R-:W-:-:S04]  /*11030*/  @!P4 LEA R6, P5, R33, R11, 0x2 ;  /* 0x0000000b2106c211 */ /* 0x001fc800078a10ff */
[----:B------:R-:W-:Y:S02]  /*11040*/  @!P4 LEA.HI.X R7, R33, R48, R36, 0x2, P5 ;  /* 0x000000302107c211 */ /* 0x000fe400028f1424 */
[----:B-1----:R-:W-:-:S03]  /*11050*/  @!P2 LEA R8, P5, R29, R11, 0x2 ;  /* 0x0000000b1d08a211 */ /* 0x002fc600078a10ff */
[----:B------:R0:W-:Y:S01]  /*11060*/  @!P4 ST.E.64 desc[UR40][R6.64], R132 ;  /* 0x000000840600c985 */ /* 0x0001e2000c101b28 */
[CC--:B---3--:R-:W-:Y:S02]  /*11070*/  @!P3 LEA R12, P4, R14.reuse, R11.reuse, 0x2 ;  /* 0x0000000b0e0cb211 */ /* 0x0c8fe400078810ff */
[-C--:B--2---:R-:W-:Y:S02]  /*11080*/  @!P2 LEA.HI.X R9, R29, R48.reuse, R32, 0x2, P5 ;  /* 0x000000301d09a211 */ /* 0x084fe400028f1420 */
[-C--:B0-----:R-:W-:Y:S02]  /*11090*/  @!P1 LEA R6, P5, R25, R11.reuse, 0x2 ;  /* 0x0000000b19069211 */ /* 0x081fe400078a10ff */
[-C--:B------:R-:W-:Y:S02]  /*110a0*/  @!P3 LEA.HI.X R13, R14, R48.reuse, R15, 0x2, P4 ;  /* 0x000000300e0db211 */ /* 0x080fe400020f140f */
[----:B------:R-:W-:Y:S02]  /*110b0*/  @!P0 LEA R14, P4, R21, R11, 0x2 ;  /* 0x0000000b150e8211 */ /* 0x000fe400078810ff */
[-C--:B------:R-:W-:Y:S01]  /*110c0*/  @!P1 LEA.HI.X R7, R25, R48.reuse, R28, 0x2, P5 ;  /* 0x0000003019079211 */ /* 0x080fe200028f141c */
[----:B------:R3:W-:Y:S01]  /*110d0*/  @!P2 ST.E.64 desc[UR40][R8.64], R136 ;  /* 0x000000880800a985 */ /* 0x0007e2000c101b28 */
[----:B------:R-:W-:-:S03]  /*110e0*/  @!P0 LEA.HI.X R15, R21, R48, R24, 0x2, P4 ;  /* 0x00000030150f8211 */ /* 0x000fc600020f1418 */
[----:B------:R3:W-:Y:S04]  /*110f0*/  @!P3 ST.E.64 desc[UR40][R12.64], R140 ;  /* 0x0000008c0c00b985 */ /* 0x0007e8000c101b28 */
[----:B------:R3:W-:Y:S04]  /*11100*/  @!P1 ST.E.64 desc[UR40][R6.64], R144 ;  /* 0x0000009006009985 */ /* 0x0007e8000c101b28 */
[----:B------:R3:W-:Y:S02]  /*11110*/  @!P0 ST.E.64 desc[UR40][R14.64], R148 ;  /* 0x000000940e008985 */ /* 0x0007e4000c101b28 */
.L_x_784:
[----:B------:R-:W-:Y:S05]  /*11120*/  BSYNC B1 ;  /* 0x0000000000017941 */ /* 0x000fea0003800000 */
.L_x_783:
[----:B------:R-:W-:-:S03]  /*11130*/  UMOV UR4, 0xffffffff ;  /* 0xffffffff00047882 */ /* 0x000fc60000000000 */
[----:B------:R-:W-:Y:S05]  /*11140*/  BRA.DIV UR4, `(.L_x_785) ;  /* 0x000000a204987947 */ /* 0x000fea000b800000 */
[----:B0-----:R-:W0:Y:S04]  /*11150*/  SHFL.IDX PT, R10, R10, 0x1, 0x1c1f ;  /* 0x003c1f000a0a7f89 */ /* 0x001e2800000e0000 */
[----:B------:R-:W4:Y:S02]  /*11160*/  SHFL.IDX PT, R3, R3, 0x1, 0x1c1f ;  /* 0x003c1f0003037f89 */ /* 0x000f2400000e0000 */
.L_x_986:
[----:B------:R-:W-:-:S13]  /*11170*/  ISETP.GE.AND P0, PT, R20, R0, PT ;  /* 0x000000001400720c */ /* 0x000fda0003f06270 */
[----:B------:R-:W-:Y:S05]  /*11180*/  @P0 BRA `(.L_x_781) ;  /* 0x0000001c00980947 */ /* 0x000fea0003800000 */
[----:B------:R-:W5:Y:S01]  /*11190*/  LDL R60, [R1+0x44] ;  /* 0x00004400013c7983 */ /* 0x000f620000100800 */
[----:B------:R-:W-:-:S03]  /*111a0*/  ULDC UR4, c[0x0][0xac8] ;  /* 0x0002b20000047ab9 */ /* 0x000fc60000000800 */
[----:B------:R-:W4:Y:S04]  /*111b0*/  LDL R73, [R1+0xc0] ;  /* 0x0000c00001497983 */ /* 0x000f280000100800 */
[----:B------:R-:W4:Y:S04]  /*111c0*/  LDL R52, [R1+0x7c] ;  /* 0x00007c0001347983 */ /* 0x000f280000100800 */
[----:B------:R-:W4:Y:S04]  /*111d0*/  LDL R41, [R1+0x70] ;  /* 0x0000700001297983 */ /* 0x000f280000100800 */
[----:B------:R-:W4:Y:S04]  /*111e0*/  LDL R36, [R1+0x68] ;  /* 0x0000680001247983 */ /* 0x000f280000100800 */
[----:B---3--:R-:W3:Y:S04]  /*111f0*/  LDL R7, [R1+0x74] ;  /* 0x0000740001077983 */ /* 0x008ee80000100800 */
[----:B------:R-:W3:Y:S04]  /*11200*/  LDL R6, [R1+0xe4] ;  /* 0x0000e40001067983 */ /* 0x000ee80000100800 */
        /* <DEDUP_REMOVED lines=19> */
[----:B-1----:R-:W3:Y:S04]  /*11340*/  LDL R48, [R1+0xf0] ;  /* 0x0000f00001307983 */ /* 0x002ee80000100800 */
        /* <DEDUP_REMOVED lines=10> */
[----:B--2---:R-:W2:Y:S01]  /*113f0*/  LDL R11, [R1+0x48] ;  /* 0x00004800010b7983 */ /* 0x004ea20000100800 */
[----:B-----5:R-:W-:-:S02]  /*11400*/  ISETP.GE.AND P2, PT, R60, UR4, PT ;  /* 0x000000043c007c0c */ /* 0x020fc4000bf46270 */
[----:B----4-:R-:W-:Y:S01]  /*11410*/  ISETP.GE.AND P3, PT, R73, UR4, PT ;  /* 0x0000000449007c0c */ /* 0x010fe2000bf66270 */
[----:B------:R-:W-:Y:S02]  /*11420*/  IMAD.MOV.U32 R57, RZ, RZ, R52 ;  /* 0x000000ffff397224 */ /* 0x000fe400078e0034 */
[----:B------:R-:W-:Y:S02]  /*11430*/  IMAD.MOV.U32 R52, RZ, RZ, R41 ;  /* 0x000000ffff347224 */ /* 0x000fe400078e0029 */
[----:B------:R-:W-:Y:S02]  /*11440*/  IMAD.MOV.U32 R41, RZ, RZ, R36 ;  /* 0x000000ffff297224 */ /* 0x000fe400078e0024 */
[----:B---3--:R-:W-:-:S04]  /*11450*/  IMAD.MOV.U32 R56, RZ, RZ, R7 ;  /* 0x000000ffff387224 */ /* 0x008fc800078e0007 */
[----:B0-----:R-:W-:Y:S02]  /*11460*/  @!P2 IMAD.MOV.U32 R7, RZ, RZ, R10 ;  /* 0x000000ffff07a224 */ /* 0x001fe400078e000a */
[----:B------:R-:W-:Y:S02]  /*11470*/  IMAD.MOV.U32 R36, RZ, RZ, R6 ;  /* 0x000000ffff247224 */ /* 0x000fe400078e0006 */
[----:B------:R-:W-:-:S04]  /*11480*/  @!P2 IMAD.MOV.U32 R6, RZ, RZ, R3 ;  /* 0x000000ffff06a224 */ /* 0x000fc800078e0003 */
[----:B------:R-:W-:-:S04]  /*11490*/  @!P2 IMAD.WIDE R6, R60, 0x4, R6 ;  /* 0x000000043c06a825 */ /* 0x000fc800078e0206 */
[----:B------:R-:W-:Y:S02]  /*114a0*/  IMAD.MOV.U32 R60, RZ, RZ, R57 ;  /* 0x000000ffff3c7224 */ /* 0x000fe400078e0039 */
[----:B------:R-:W-:Y:S01]  /*114b0*/  IMAD.MOV.U32 R57, RZ, RZ, R8 ;  /* 0x000000ffff397224 */ /* 0x000fe200078e0008 */
[C---:B------:R-:W-:Y:S01]  /*114c0*/  @!P3 LEA R8, P4, R73.reuse, R3, 0x2 ;  /* 0x000000034908b211 */ /* 0x040fe200078810ff */
[----:B------:R-:W-:Y:S02]  /*114d0*/  IMAD.MOV.U32 R61, RZ, RZ, R25 ;  /* 0x000000ffff3d7224 */ /* 0x000fe400078e0019 */
[----:B------:R-:W-:Y:S02]  /*114e0*/  IMAD.MOV.U32 R25, RZ, RZ, R15 ;  /* 0x000000ffff197224 */ /* 0x000fe400078e000f */
[----:B------:R-:W-:Y:S01]  /*114f0*/  IMAD.MOV.U32 R15, RZ, RZ, R9 ;  /* 0x000000ffff0f7224 */ /* 0x000fe200078e0009 */
[----:B------:R-:W-:Y:S02]  /*11500*/  @!P3 LEA.HI.X R9, R73, R10, R85, 0x2, P4 ;  /* 0x0000000a4909b211 */ /* 0x000fe400020f1455 */
[----:B------:R-:W3:Y:S01]  /*11510*/  LDL R85, [R1+0x13c] ;  /* 0x00013c0001557983 */ /* 0x000ee20000100800 */
[----:B------:R-:W-:-:S03]  /*11520*/  ISETP.GE.AND P0, PT, R76, UR4, PT ;  /* 0x000000044c007c0c */ /* 0x000fc6000bf06270 */
[----:B------:R-:W4:Y:S04]  /*11530*/  LDL R73, [R1+0x138] ;  /* 0x0001380001497983 */ /* 0x000f280000100800 */
[----:B------:R-:W-:Y:S04]  /*11540*/  @!P2 ST.E.64 desc[UR40][R6.64], R26 ;  /* 0x0000001a0600a985 */ /* 0x000fe8000c101b28 */
[----:B------:R0:W-:Y:S02]  /*11550*/  @!P3 ST.E.64 desc[UR40][R8.64], R30 ;  /* 0x0000001e0800b985 */ /* 0x0001e4000c101b28 */
[----:B0-----:R-:W-:-:S02]  /*11560*/  @!P0 LEA R8, P4, R76, R3, 0x2 ;  /* 0x000000034c088211 */ /* 0x001fc400078810ff */
[----:B------:R-:W-:Y:S02]  /*11570*/  ISETP.GE.AND P1, PT, R64, UR4, PT ;  /* 0x0000000440007c0c */ /* 0x000fe4000bf26270 */
[----:B---3--:R-:W-:Y:S02]  /*11580*/  @!P0 LEA.HI.X R9, R76, R10, R85, 0x2, P4 ;  /* 0x0000000a4c098211 */ /* 0x008fe400020f1455 */
[----:B------:R-:W3:Y:S01]  /*11590*/  LDL R85, [R1+0x134] ;  /* 0x0001340001557983 */ /* 0x000ee20000100800 */
[----:B------:R-:W-:-:S08]  /*115a0*/  ISETP.GE.AND P2, PT, R69, UR4, PT ;  /* 0x0000000445007c0c */ /* 0x000fd0000bf46270 */
[CC--:B------:R-:W-:Y:S01]  /*115b0*/  @!P1 LEA R6, P5, R64.reuse, R3.reuse, 0x2 ;  /* 0x0000000340069211 */ /* 0x0c0fe200078a10ff */
[----:B------:R-:W5:Y:S03]  /*115c0*/  LDL R76, [R1+0x90] ;  /* 0x00009000014c7983 */ /* 0x000f660000100800 */
[----:B------:R-:W-:Y:S02]  /*115d0*/  @!P1 LEA.HI.X R7, R64, R10, R72, 0x2, P5 ;  /* 0x0000000a40079211 */ /* 0x000fe400028f1448 */
[----:B------:R-:W-:Y:S01]  /*115e0*/  ISETP.GE.AND P3, PT, R81, UR4, PT ;  /* 0x0000000451007c0c */ /* 0x000fe2000bf66270 */
[----:B------:R-:W2:Y:S04]  /*115f0*/  LDL R72, [R1+0x94] ;  /* 0x0000940001487983 */ /* 0x000ea80000100800 */
[----:B------:R0:W-:Y:S04]  /*11600*/  @!P1 ST.E.64 desc[UR40][R6.64], R34 ;  /* 0x0000002206009985 */ /* 0x0001e8000c101b28 */
[----:B------:R1:W-:Y:S01]  /*11610*/  @!P0 ST.E.64 desc[UR40][R8.64], R38 ;  /* 0x0000002608008985 */ /* 0x0003e2000c101b28 */
[----:B0-----:R-:W-:-:S04]  /*11620*/  @!P2 LEA R6, P5, R69, R3, 0x2 ;  /* 0x000000034506a211 */ /* 0x001fc800078a10ff */
[----:B----4-:R-:W-:Y:S02]  /*11630*/  @!P2 LEA.HI.X R7, R69, R10, R73, 0x2, P5 ;  /* 0x0000000a4507a211 */ /* 0x010fe400028f1449 */
[----:B------:R-:W4:Y:S01]  /*11640*/  LDL R73, [R1+0x130] ;  /* 0x0001300001497983 */ /* 0x000f220000100800 */
[----:B-1----:R-:W-:Y:S02]  /*11650*/  @!P3 LEA R8, P4, R81, R3, 0x2 ;  /* 0x000000035108b211 */ /* 0x002fe400078810ff */
[----:B------:R-:W-:Y:S01]  /*11660*/  ISETP.GE.AND P1, PT, R65, UR4, PT ;  /* 0x0000000441007c0c */ /* 0x000fe2000bf26270 */
[----:B------:R-:W-:Y:S01]  /*11670*/  IMAD.MOV.U32 R64, RZ, RZ, R60 ;  /* 0x000000ffff407224 */ /* 0x000fe200078e003c */
[----:B------:R0:W-:Y:S01]  /*11680*/  @!P2 ST.E.64 desc[UR40][R6.64], R42 ;  /* 0x0000002a0600a985 */ /* 0x0001e2000c101b28 */
[----:B------:R-:W-:-:S03]  /*11690*/  ISETP.GE.AND P0, PT, R84, UR4, PT ;  /* 0x0000000454007c0c */ /* 0x000fc6000bf06270 */
[----:B------:R-:W5:Y:S01]  /*116a0*/  LDL R69, [R1+0x8c] ;  /* 0x00008c0001457983 */ /* 0x000f620000100800 */
[----:B---3--:R-:W-:-:S03]  /*116b0*/  @!P3 LEA.HI.X R9, R81, R10, R85, 0x2, P4 ;  /* 0x0000000a5109b211 */ /* 0x008fc600020f1455 */
[----:B------:R-:W3:Y:S04]  /*116c0*/  LDL R60, [R1+0x98] ;  /* 0x00009800013c7983 */ /* 0x000ee80000100800 */
[----:B------:R-:W2:Y:S01]  /*116d0*/  LDL R81, [R1+0x128] ;  /* 0x0001280001517983 */ /* 0x000ea20000100800 */
[----:B------:R-:W-:Y:S02]  /*116e0*/  ISETP.GE.AND P2, PT, R77, UR4, PT ;  /* 0x000000044d007c0c */ /* 0x000fe4000bf46270 */
[C---:B0-----:R-:W-:Y:S01]  /*116f0*/  @!P1 LEA R6, P5, R65.reuse, R3, 0x2 ;  /* 0x0000000341069211 */ /* 0x041fe200078a10ff */
[----:B------:R-:W5:Y:S04]  /*11700*/  LDL R85, [R1+0x12c] ;  /* 0x00012c0001557983 */ /* 0x000f680000100800 */
[----:B------:R0:W-:Y:S01]  /*11710*/  @!P3 ST.E.64 desc[UR40][R8.64], R46 ;  /* 0x0000002e0800b985 */ /* 0x0001e2000c101b28 */
[----:B----4-:R-:W-:-:S02]  /*11720*/  @!P1 LEA.HI.X R7, R65, R10, R73, 0x2, P5 ;  /* 0x0000000a41079211 */ /* 0x010fc400028f1449 */
[----:B0-----:R-:W-:Y:S02]  /*11730*/  @!P0 LEA R8, P4, R84, R3, 0x2 ;  /* 0x0000000354088211 */ /* 0x001fe400078810ff */
[----:B------:R-:W-:Y:S01]  /*11740*/  ISETP.GE.AND P3, PT, R80, UR4, PT ;  /* 0x0000000450007c0c */ /* 0x000fe2000bf66270 */
[----:B------:R0:W-:Y:S01]  /*11750*/  @!P1 ST.E.64 desc[UR40][R6.64], R4 ;  /* 0x0000000406009985 */ /* 0x0001e2000c101b28 */
[----:B------:R-:W-:-:S03]  /*11760*/  IMAD.MOV.U32 R65, RZ, RZ, R61 ;  /* 0x000000ffff417224 */ /* 0x000fc600078e003d */
[----:B------:R-:W4:Y:S01]  /*11770*/  LDL R73, [R1+0x88] ;  /* 0x0000880001497983 */ /* 0x000f220000100800 */
[----:B0-----:R-:W-:-:S03]  /*11780*/  @!P2 LEA R4, P5, R77, R3, 0x2 ;  /* 0x000000034d04a211 */ /* 0x001fc600078a10ff */
[----:B------:R-:W4:Y:S01]  /*11790*/  LDL R61, [R1+0x84] ;  /* 0x00008400013d7983 */ /* 0x000f220000100800 */
[----:B--2---:R-:W-:-:S03]  /*117a0*/  @!P2 LEA.HI.X R5, R77, R10, R81, 0x2, P5 ;  /* 0x0000000a4d05a211 */ /* 0x004fc600028f1451 */
[----:B------:R-:W2:Y:S01]  /*117b0*/  LDL R77, [R1+0x120] ;  /* 0x00012000014d7983 */ /* 0x000ea20000100800 */
[----:B------:R-:W-:Y:S02]  /*117c0*/  ISETP.GE.AND P1, PT, R68, UR4, PT ;  /* 0x0000000444007c0c */ /* 0x000fe4000bf26270 */
[----:B-----5:R-:W-:Y:S01]  /*117d0*/  @!P0 LEA.HI.X R9, R84, R10, R85, 0x2, P4 ;  /* 0x0000000a54098211 */ /* 0x020fe200020f1455 */
[----:B------:R-:W5:Y:S04]  /*117e0*/  LDL R81, [R1+0x124] ;  /* 0x0001240001517983 */ /* 0x000f680000100800 */
[----:B------:R-:W-:Y:S04]  /*117f0*/  @!P0 ST.E.64 desc[UR40][R8.64], R54 ;  /* 0x0000003608008985 */ /* 0x000fe8000c101b28 */
[----:B------:R0:W-:Y:S02]  /*11800*/  @!P2 ST.E.64 desc[UR40][R4.64], R58 ;  /* 0x0000003a0400a985 */ /* 0x0001e4000c101b28 */
[----:B0-----:R-:W-:-:S04]  /*11810*/  @!P1 LEA R4, P5, R68, R3, 0x2 ;  /* 0x0000000344049211 */ /* 0x001fc800078a10ff */
[-C--:B--2---:R-:W-:Y:S02]  /*11820*/  @!P1 LEA.HI.X R5, R68, R10.reuse, R77, 0x2, P5 ;  /* 0x0000000a44059211 */ /* 0x084fe400028f144d */
[----:B------:R-:W2:Y:S01]  /*11830*/  LDL R77, [R1+0x118] ;  /* 0x00011800014d7983 */ /* 0x000ea20000100800 */
[----:B------:R-:W-:Y:S02]  /*11840*/  ISETP.GE.AND P2, PT, R72, UR4, PT ;  /* 0x0000000448007c0c */ /* 0x000fe4000bf46270 */
[CC--:B------:R-:W-:Y:S01]  /*11850*/  @!P3 LEA R6, P4, R80.reuse, R3.reuse, 0x2 ;  /* 0x000000035006b211 */ /* 0x0c0fe200078810ff */
[----:B------:R-:W4:Y:S03]  /*11860*/  LDL R68, [R1+0x80] ;  /* 0x0000800001447983 */ /* 0x000f260000100800 */
[----:B-----5:R-:W-:Y:S02]  /*11870*/  @!P3 LEA.HI.X R7, R80, R10, R81, 0x2, P4 ;  /* 0x0000000a5007b211 */ /* 0x020fe400020f1451 */
[----:B------:R-:W5:Y:S04]  /*11880*/  LDL R80, [R1+0x11c] ;  /* 0x00011c0001507983 */ /* 0x000f680000100800 */
[----:B------:R-:W-:Y:S04]  /*11890*/  @!P3 ST.E.64 desc[UR40][R6.64], R62 ;  /* 0x0000003e0600b985 */ /* 0x000fe8000c101b28 */
[----:B------:R0:W-:Y:S02]  /*118a0*/  @!P1 ST.E.64 desc[UR40][R4.64], R66 ;  /* 0x0000004204009985 */ /* 0x0001e4000c101b28 */
[----:B0-----:R-:W-:-:S04]  /*118b0*/  @!P2 LEA R4, P5, R72, R3, 0x2 ;  /* 0x000000034804a211 */ /* 0x001fc800078a10ff */
[----:B--2---:R-:W-:Y:S02]  /*118c0*/  @!P2 LEA.HI.X R5, R72, R10, R77, 0x2, P5 ;  /* 0x0000000a4805a211 */ /* 0x004fe400028f144d */
[----:B------:R-:W2:Y:S01]  /*118d0*/  LDL R72, [R1+0x110] ;  /* 0x0001100001487983 */ /* 0x000ea20000100800 */
[----:B---3--:R-:W-:-:S03]  /*118e0*/  ISETP.GE.AND P0, PT, R60, UR4, PT ;  /* 0x000000043c007c0c */ /* 0x008fc6000bf06270 */
[----:B------:R-:W3:Y:S01]  /*118f0*/  LDL R77, [R1+0x114] ;  /* 0x00011400014d7983 */ /* 0x000ee20000100800 */
[----:B------:R-:W-:-:S09]  /*11900*/  ISETP.GE.AND P1, PT, R69, UR4, PT ;  /* 0x0000000445007c0c */ /* 0x000fd2000bf26270 */
[----:B------:R-:W-:-:S04]  /*11910*/  @!P0 LEA R6, P4, R60, R3, 0x2 ;  /* 0x000000033c068211 */ /* 0x000fc800078810ff */
[----:B-----5:R-:W-:Y:S02]  /*11920*/  @!P0 LEA.HI.X R7, R60, R10, R80, 0x2, P4 ;  /* 0x0000000a3c078211 */ /* 0x020fe400020f1450 */
[----:B------:R-:W-:Y:S01]  /*11930*/  ISETP.GE.AND P3, PT, R76, UR4, PT ;  /* 0x000000044c007c0c */ /* 0x000fe2000bf66270 */
[----:B------:R-:W5:Y:S04]  /*11940*/  LDL R60, [R1+0x78] ;  /* 0x00007800013c7983 */ /* 0x000f680000100800 */
[----:B------:R-:W-:Y:S04]  /*11950*/  @!P0 ST.E.64 desc[UR40][R6.64], R70 ;  /* 0x0000004606008985 */ /* 0x000fe8000c101b28 */
[----:B------:R0:W-:Y:S02]  /*11960*/  @!P2 ST.E.64 desc[UR40][R4.64], R74 ;  /* 0x0000004a0400a985 */ /* 0x0001e4000c101b28 */
[----:B0-----:R-:W-:-:S04]  /*11970*/  @!P1 LEA R4, P5, R69, R3, 0x2 ;  /* 0x0000000345049211 */ /* 0x001fc800078a10ff */
[-C--:B--2---:R-:W-:Y:S02]  /*11980*/  @!P1 LEA.HI.X R5, R69, R10.reuse, R72, 0x2, P5 ;  /* 0x0000000a45059211 */ /* 0x084fe400028f1448 */
[----:B------:R-:W2:Y:S01]  /*11990*/  LDL R72, [R1+0x108] ;  /* 0x0001080001487983 */ /* 0x000ea20000100800 */
[C---:B------:R-:W-:Y:S02]  /*119a0*/  @!P3 LEA R6, P4, R76.reuse, R3, 0x2 ;  /* 0x000000034c06b211 */ /* 0x040fe400078810ff */
[----:B----4-:R-:W-:Y:S01]  /*119b0*/  ISETP.GE.AND P2, PT, R61, UR4, PT ;  /* 0x000000043d007c0c */ /* 0x010fe2000bf46270 */
[----:B------:R-:W4:Y:S01]  /*119c0*/  LDL R69, [R1+0x104] ;  /* 0x0001040001457983 */ /* 0x000f220000100800 */
[----:B---3--:R-:W-:-:S03]  /*119d0*/  @!P3 LEA.HI.X R7, R76, R10, R77, 0x2, P4 ;  /* 0x0000000a4c07b211 */ /* 0x008fc600020f144d */
[----:B------:R-:W3:Y:S04]  /*119e0*/  LDL R76, [R1+0x10c] ;  /* 0x00010c00014c7983 */ /* 0x000ee80000100800 */
[----:B------:R-:W-:Y:S04]  /*119f0*/  @!P3 ST.E.64 desc[UR40][R6.64], R78 ;  /* 0x0000004e0600b985 */ /* 0x000fe8000c101b28 */
[----:B------:R0:W-:Y:S02]  /*11a00*/  @!P1 ST.E.64 desc[UR40][R4.64], R82 ;  /* 0x0000005204009985 */ /* 0x0001e4000c101b28 */
[----:B0-----:R-:W-:-:S02]  /*11a10*/  @!P2 LEA R4, P5, R61, R3, 0x2 ;  /* 0x000000033d04a211 */ /* 0x001fc400078a10ff */
[----:B------:R-:W-:Y:S02]  /*11a20*/  ISETP.GE.AND P0, PT, R73, UR4, PT ;  /* 0x0000000449007c0c */ /* 0x000fe4000bf06270 */
[----:B--2---:R-:W-:Y:S02]  /*11a30*/  @!P2 LEA.HI.X R5, R61, R10, R72, 0x2, P5 ;  /* 0x0000000a3d05a211 */ /* 0x004fe400028f1448 */
[----:B------:R-:W2:Y:S01]  /*11a40*/  LDL R61, [R1+0xfc] ;  /* 0x0000fc00013d7983 */ /* 0x000ea20000100800 */
[----:B------:R-:W-:-:S08]  /*11a50*/  ISETP.GE.AND P3, PT, R68, UR4, PT ;  /* 0x0000000444007c0c */ /* 0x000fd0000bf66270 */
[C---:B------:R-:W-:Y:S02]  /*11a60*/  @!P0 LEA R6, P4, R73.reuse, R3, 0x2 ;  /* 0x0000000349068211 */ /* 0x040fe400078810ff */
[----:B------:R-:W-:Y:S02]  /*11a70*/  ISETP.GE.AND P1, PT, R64, UR4, PT ;  /* 0x0000000440007c0c */ /* 0x000fe4000bf26270 */
[----:B---3--:R-:W-:-:S05]  /*11a80*/  @!P0 LEA.HI.X R7, R73, R10, R76, 0x2, P4 ;  /* 0x0000000a49078211 */ /* 0x008fca00020f144c */
[----:B------:R0:W-:Y:S01]  /*11a90*/  @!P0 ST.E.64 desc[UR40][R6.64], R86 ;  /* 0x0000005606008985 */ /* 0x0001e2000c101b28 */
[----:B-----5:R-:W-:-:S03]  /*11aa0*/  ISETP.GE.AND P0, PT, R60, UR4, PT ;  /* 0x000000043c007c0c */ /* 0x020fc6000bf06270 */
[----:B------:R1:W-:Y:S01]  /*11ab0*/  @!P2 ST.E.64 desc[UR40][R4.64], R90 ;  /* 0x0000005a0400a985 */ /* 0x0003e2000c101b28 */
[----:B------:R-:W-:Y:S02]  /*11ac0*/  ISETP.GE.AND P2, PT, R56, UR4, PT ;  /* 0x0000000438007c0c */ /* 0x000fe4000bf46270 */
[-C--:B0-----:R-:W-:Y:S02]  /*11ad0*/  @!P3 LEA R6, P4, R68, R3.reuse, 0x2 ;  /* 0x000000034406b211 */ /* 0x081fe400078810ff */
[----:B-1----:R-:W-:Y:S02]  /*11ae0*/  @!P1 LEA R4, P5, R64, R3, 0x2 ;  /* 0x0000000340049211 */ /* 0x002fe400078a10ff */
[-C--:B----4-:R-:W-:Y:S02]  /*11af0*/  @!P3 LEA.HI.X R7, R68, R10.reuse, R69, 0x2, P4 ;  /* 0x0000000a4407b211 */ /* 0x090fe400020f1445 */
[----:B------:R-:W-:Y:S02]  /*11b00*/  @!P1 LEA.HI.X R5, R64, R10, R65, 0x2, P5 ;  /* 0x0000000a40059211 */ /* 0x000fe400028f1441 */
[----:B------:R-:W-:Y:S01]  /*11b10*/  ISETP.GE.AND P4, PT, R52, UR4, PT ;  /* 0x0000000434007c0c */ /* 0x000fe2000bf86270 */
[----:B------:R0:W-:Y:S01]  /*11b20*/  @!P3 ST.E.64 desc[UR40][R6.64], R94 ;  /* 0x0000005e0600b985 */ /* 0x0001e2000c101b28 */
[----:B------:R-:W-:-:S03]  /*11b30*/  ISETP.GE.AND P3, PT, R45, UR4, PT ;  /* 0x000000042d007c0c */ /* 0x000fc6000bf66270 */
[----:B------:R1:W-:Y:S01]  /*11b40*/  @!P1 ST.E.64 desc[UR40][R4.64], R98 ;  /* 0x0000006204009985 */ /* 0x0003e2000c101b28 */
[-C--:B0-----:R-:W-:Y:S02]  /*11b50*/  @!P0 LEA R6, P5, R60, R3.reuse, 0x2 ;  /* 0x000000033c068211 */ /* 0x081fe400078a10ff */
[----:B-1----:R-:W-:-:S04]  /*11b60*/  @!P2 LEA R4, P1, R56, R3, 0x2 ;  /* 0x000000033804a211 */ /* 0x002fc800078210ff */
[-C--:B------:R-:W-:Y:S02]  /*11b70*/  @!P2 LEA.HI.X R5, R56, R10.reuse, R57, 0x2, P1 ;  /* 0x0000000a3805a211 */ /* 0x080fe400008f1439 */
[----:B------:R-:W-:Y:S02]  /*11b80*/  ISETP.GE.AND P1, PT, R41, UR4, PT ;  /* 0x0000000429007c0c */ /* 0x000fe4000bf26270 */
[----:B--2---:R-:W-:-:S05]  /*11b90*/  @!P0 LEA.HI.X R7, R60, R10, R61, 0x2, P5 ;  /* 0x0000000a3c078211 */ /* 0x004fca00028f143d */
[----:B------:R0:W-:Y:S04]  /*11ba0*/  @!P0 ST.E.64 desc[UR40][R6.64], R102 ;  /* 0x0000006606008985 */ /* 0x0001e8000c101b28 */
[----:B------:R1:W-:Y:S01]  /*11bb0*/  @!P2 ST.E.64 desc[UR40][R4.64], R106 ;  /* 0x0000006a0400a985 */ /* 0x0003e2000c101b28 */
[----:B------:R-:W-:Y:S02]  /*11bc0*/  ISETP.GE.AND P2, PT, R37, UR4, PT ;  /* 0x0000000425007c0c */ /* 0x000fe4000bf46270 */
[CC--:B0-----:R-:W-:Y:S02]  /*11bd0*/  @!P4 LEA R6, P0, R52.reuse, R3.reuse, 0x2 ;  /* 0x000000033406c211 */ /* 0x0c1fe400078010ff */
[----:B-1----:R-:W-:Y:S02]  /*11be0*/  @!P3 LEA R4, P5, R45, R3, 0x2 ;  /* 0x000000032d04b211 */ /* 0x002fe400078a10ff */
[----:B------:R-:W-:-:S02]  /*11bf0*/  @!P4 LEA.HI.X R7, R52, R10, R53, 0x2, P0 ;  /* 0x0000000a3407c211 */ /* 0x000fc400000f1435 */
[----:B------:R-:W-:Y:S02]  /*11c00*/  ISETP.GE.AND P0, PT, R33, UR4, PT ;  /* 0x0000000421007c0c */ /* 0x000fe4000bf06270 */
[----:B------:R-:W-:Y:S01]  /*11c10*/  @!P3 LEA.HI.X R5, R45, R10, R48, 0x2, P5 ;  /* 0x0000000a2d05b211 */ /* 0x000fe200028f1430 */
[----:B------:R0:W-:Y:S04]  /*11c20*/  @!P4 ST.E.64 desc[UR40][R6.64], R110 ;  /* 0x0000006e0600c985 */ /* 0x0001e8000c101b28 */
[----:B------:R1:W-:Y:S01]  /*11c30*/  @!P3 ST.E.64 desc[UR40][R4.64], R114 ;  /* 0x000000720400b985 */ /* 0x0003e2000c101b28 */
[----:B------:R-:W-:Y:S02]  /*11c40*/  ISETP.GE.AND P3, PT, R29, UR4, PT ;  /* 0x000000041d007c0c */ /* 0x000fe4000bf66270 */
[----:B0-----:R-:W-:-:S02]  /*11c50*/  @!P1 LEA R6, P4, R41, R3, 0x2 ;  /* 0x0000000329069211 */ /* 0x001fc400078810ff */
[-C--:B-1----:R-:W-:Y:S02]  /*11c60*/  @!P2 LEA R4, P5, R37, R3.reuse, 0x2 ;  /* 0x000000032504a211 */ /* 0x082fe400078a10ff */
[-C--:B------:R-:W-:Y:S02]  /*11c70*/  @!P1 LEA.HI.X R7, R41, R10.reuse, R44, 0x2, P4 ;  /* 0x0000000a29079211 */ /* 0x080fe400020f142c */
[----:B------:R-:W-:Y:S02]  /*11c80*/  @!P0 LEA R8, P4, R33, R3, 0x2 ;  /* 0x0000000321088211 */ /* 0x000fe400078810ff */
[-C--:B------:R-:W-:Y:S01]  /*11c90*/  @!P2 LEA.HI.X R5, R37, R10.reuse, R40, 0x2, P5 ;  /* 0x0000000a2505a211 */ /* 0x080fe200028f1428 */
[----:B------:R-:W-:Y:S01]  /*11ca0*/  @!P1 ST.E.64 desc[UR40][R6.64], R118 ;  /* 0x0000007606009985 */ /* 0x000fe2000c101b28 */
[----:B------:R-:W-:Y:S02]  /*11cb0*/  ISETP.GE.AND P1, PT, R25, UR4, PT ;  /* 0x0000000419007c0c */ /* 0x000fe4000bf26270 */
[----:B------:R-:W-:-:S02]  /*11cc0*/  @!P0 LEA.HI.X R9, R33, R10, R36, 0x2, P4 ;  /* 0x0000000a21098211 */ /* 0x000fc400020f1424 */
[----:B------:R-:W-:Y:S01]  /*11cd0*/  ISETP.GE.AND P4, PT, R12, UR4, PT ;  /* 0x000000040c007c0c */ /* 0x000fe2000bf86270 */
[----:B------:R0:W-:Y:S01]  /*11ce0*/  @!P2 ST.E.64 desc[UR40][R4.64], R122 ;  /* 0x0000007a0400a985 */ /* 0x0001e2000c101b28 */
[----:B------:R-:W-:-:S03]  /*11cf0*/  ISETP.GE.AND P2, PT, R21, UR4, PT ;  /* 0x0000000415007c0c */ /* 0x000fc6000bf46270 */
[----:B------:R1:W-:Y:S01]  /*11d00*/  @!P0 ST.E.64 desc[UR40][R8.64], R126 ;  /* 0x0000007e08008985 */ /* 0x0003e2000c101b28 */
[----:B------:R-:W-:Y:S02]  /*11d10*/  ISETP.GE.AND P0, PT, R14, UR4, PT ;  /* 0x000000040e007c0c */ /* 0x000fe4000bf06270 */
[----:B0-----:R-:W-:-:S04]  /*11d20*/  @!P3 LEA R4, P5, R29, R3, 0x2 ;  /* 0x000000031d04b211 */ /* 0x001fc800078a10ff */
[----:B------:R-:W-:Y:S02]  /*11d30*/  @!P3 LEA.HI.X R5, R29, R10, R32, 0x2, P5 ;  /* 0x0000000a1d05b211 */ /* 0x000fe400028f1420 */
[----:B------:R-:W-:-:S03]  /*11d40*/  @!P1 LEA R6, P5, R25, R3, 0x2 ;  /* 0x0000000319069211 */ /* 0x000fc600078a10ff */
[----:B------:R0:W-:Y:S01]  /*11d50*/  @!P3 ST.E.64 desc[UR40][R4.64], R130 ;  /* 0x000000820400b985 */ /* 0x0001e2000c101b28 */
[----:B------:R-:W-:Y:S02]  /*11d60*/  @!P1 LEA.HI.X R7, R25, R10, R28, 0x2, P5 ;  /* 0x0000000a19079211 */ /* 0x000fe400028f141c */
[-C--:B-1----:R-:W-:Y:S02]  /*11d70*/  @!P2 LEA R8, P5, R21, R3.reuse, 0x2 ;  /* 0x000000031508a211 */ /* 0x082fe400078a10ff */
[----:B0-----:R-:W-:-:S04]  /*11d80*/  @!P4 LEA R4, P3, R12, R3, 0x2 ;  /* 0x000000030c04c211 */ /* 0x001fc800078610ff */
[-C--:B------:R-:W-:Y:S02]  /*11d90*/  @!P4 LEA.HI.X R5, R12, R10.reuse, R13, 0x2, P3 ;  /* 0x0000000a0c05c211 */ /* 0x080fe400018f140d */
[C---:B------:R-:W-:Y:S02]  /*11da0*/  @!P0 LEA R12, P3, R14.reuse, R3, 0x2 ;  /* 0x000000030e0c8211 */ /* 0x040fe400078610ff */
[-C--:B------:R-:W-:Y:S02]  /*11db0*/  @!P2 LEA.HI.X R9, R21, R10.reuse, R24, 0x2, P5 ;  /* 0x0000000a1509a211 */ /* 0x080fe400028f1418 */
[----:B------:R-:W-:Y:S01]  /*11dc0*/  @!P0 LEA.HI.X R13, R14, R10, R15, 0x2, P3 ;  /* 0x0000000a0e0d8211 */ /* 0x000fe200018f140f */
[----:B------:R0:W-:Y:S04]  /*11dd0*/  @!P1 ST.E.64 desc[UR40][R6.64], R134 ;  /* 0x0000008606009985 */ /* 0x0001e8000c101b28 */
[----:B------:R0:W-:Y:S04]  /*11de0*/  @!P4 ST.E.64 desc[UR40][R4.64], R138 ;  /* 0x0000008a0400c985 */ /* 0x0001e8000c101b28 */
[----:B------:R0:W-:Y:S04]  /*11df0*/  @!P2 ST.E.64 desc[UR40][R8.64], R142 ;  /* 0x0000008e0800a985 */ /* 0x0001e8000c101b28 */
[----:B------:R0:W-:Y:S01]  /*11e00*/  @!P0 ST.E.64 desc[UR40][R12.64], R146 ;  /* 0x000000920c008985 */ /* 0x0001e2000c101b28 */
[----:B------:R-:W-:-:S13]  /*11e10*/  ISETP.GE.AND P0, PT, R11, UR4, PT ;  /* 0x000000040b007c0c */ /* 0x000fda000bf06270 */
[----:B0-----:R-:W-:Y:S05]  /*11e20*/  @P0 BRA `(.L_x_781) ;  /* 0x0000001000700947 */ /* 0x001fea0003800000 */
[----:B------:R-:W2:Y:S01]  /*11e30*/  LDL R14, [R1+0xcc] ;  /* 0x0000cc00010e7983 */ /* 0x000ea20000100800 */
[----:B------:R-:W-:-:S04]  /*11e40*/  LEA R4, P0, R11, R3, 0x2 ;  /* 0x000000030b047211 */ /* 0x000fc800078010ff */
[----:B--2---:R-:W-:-:S05]  /*11e50*/  LEA.HI.X R5, R11, R10, R14, 0x2, P0 ;  /* 0x0000000a0b057211 */ /* 0x004fca00000f140e */
[----:B------:R0:W-:Y:S01]  /*11e60*/  ST.E.64 desc[UR40][R4.64], R150 ;  /* 0x0000009604007985 */ /* 0x0001e2000c101b28 */
[----:B------:R-:W-:Y:S05]  /*11e70*/  BRA `(.L_x_781) ;  /* 0x00000010005c7947 */ /* 0x000fea0003800000 */
.L_x_768:
[----:B------:R-:W3:Y:S01]  /*11e80*/  LDL.LU R6, [R1+0x30] ;  /* 0x0000300001067983 */ /* 0x000ee20000300800 */
[----:B------:R-:W-:Y:S01]  /*11e90*/  ULDC.64 UR6, c[0x0][0xc08] ;  /* 0x0003020000067ab9 */ /* 0x000fe20000000a00 */
[----:B------:R-:W-:Y:S02]  /*11ea0*/  ULDC.64 UR4, c[0x0][0xc00] ;  /* 0x0003000000047ab9 */ /* 0x000fe40000000a00 */
[----:B------:R-:W2:Y:S04]  /*11eb0*/  LDL.LU R0, [R1+0x34] ;  /* 0x0000340001007983 */ /* 0x000ea80000300800 */
[----:B------:R-:W4:Y:S01]  /*11ec0*/  LDL R8, [R1+0x28] ;  /* 0x0000280001087983 */ /* 0x000f220000100800 */
[----:B------:R-:W-:Y:S01]  /*11ed0*/  ISETP.NE.U32.AND P1, PT, RZ, UR6, PT ;  /* 0x00000006ff007c0c */ /* 0x000fe2000bf25070 */
[----:B------:R-:W-:Y:S01]  /*11ee0*/  IMAD.MOV.U32 R3, RZ, RZ, RZ ;  /* 0x000000ffff037224 */ /* 0x000fe200078e00ff */
[----:B------:R-:W-:-:S02]  /*11ef0*/  ISETP.NE.U32.AND P0, PT, RZ, UR4, PT ;  /* 0x00000004ff007c0c */ /* 0x000fc4000bf05070 */
[----:B------:R-:W-:Y:S02]  /*11f00*/  ISETP.NE.AND.EX P1, PT, RZ, UR7, PT, P1 ;  /* 0x00000007ff007c0c */ /* 0x000fe4000bf25310 */
[----:B------:R-:W-:Y:S02]  /*11f10*/  ISETP.NE.AND.EX P0, PT, RZ, UR5, PT, P0 ;  /* 0x00000005ff007c0c */ /* 0x000fe4000bf05300 */
[----:B---3--:R-:W-:Y:S01]  /*11f20*/  IADD3 R4, P2, R6, UR4, RZ ;  /* 0x0000000406047c10 */ /* 0x008fe2000ff5e0ff */
[----:B------:R-:W-:-:S03]  /*11f30*/  ULDC UR4, c[0x0][0xa88] ;  /* 0x0002a20000047ab9 */ /* 0x000fc60000000800 */
[----:B--2---:R-:W-:-:S05]  /*11f40*/  IADD3.X R5, R0, UR5, RZ, P2, !PT ;  /* 0x0000000500057c10 */ /* 0x004fca00097fe4ff */
[----:B------:R-:W-:Y:S01]  /*11f50*/  @P1 IADD3 R6, P2, R6, UR6, RZ ;  /* 0x0000000606061c10 */ /* 0x000fe2000ff5e0ff */
[----:B------:R-:W-:Y:S01]  /*11f60*/  IMAD.U32 R21, RZ, RZ, UR4 ;  /* 0x00000004ff157e24 */ /* 0x000fe2000f8e00ff */
[----:B------:R2:W5:Y:S02]  /*11f70*/  @P0 LDG.E R3, desc[UR40][R4.64] ;  /* 0x0000002804030981 */ /* 0x000564000c1e1900 */
[----:B------:R-:W-:-:S05]  /*11f80*/  @P1 IADD3.X R7, R0, UR7, RZ, P2, !PT ;  /* 0x0000000700071c10 */ /* 0x000fca00097fe4ff */
[----:B------:R2:W5:Y:S01]  /*11f90*/  @P1 LDG.E R21, desc[UR40][R6.64] ;  /* 0x0000002806151981 */ /* 0x000562000c1e1900 */
[----:B----4-:R-:W-:Y:S01]  /*11fa0*/  ISETP.NE.AND P2, PT, R8, RZ, PT ;  /* 0x000000ff0800720c */ /* 0x010fe20003f45270 */
[----:B------:R-:W3:-:S12]  /*11fb0*/  S2R R0, SR_TID.X ;  /* 0x0000000000007919 */ /* 0x000ed80000002100 */
[----:B------:R-:W4:Y:S01]  /*11fc0*/  @!P2 LDC R8, c[0x0][0xad4] ;  /* 0x0002b500ff08ab82 */ /* 0x000f220000000800 */
[----:B---3--:R-:W-:Y:S01]  /*11fd0*/  VIADD R30, R0, 0xffffff80 ;  /* 0xffffff80001e7836 */ /* 0x008fe20000000000 */
[----:B----4-:R2:W-:Y:S01]  /*11fe0*/  @!P2 STL [R1+0x28], R8 ;  /* 0x000028080100a387 */ /* 0x0105e20000100800 */
[----:B------:R-:W-:-:S03]  /*11ff0*/  ISETP.GT.AND P2, PT, R8, 0x1, PT ;  /* 0x000000010800780c */ /* 0x000fc60003f44270 */
[----:B------:R-:W-:Y:S01]  /*12000*/  ISETP.GT.AND P3, PT, R30, 0x7f, PT ;  /* 0x0000007f1e00780c */ /* 0x000fe20003f64270 */
[----:B------:R-:W-:-:S12]  /*12010*/  @P1 BRA `(.L_x_786) ;  /* 0x0000000000101947 */ /* 0x000fd80003800000 */
[----:B------:R-:W-:Y:S05]  /*12020*/  @!P0 BRA `(.L_x_786) ;  /* 0x00000000000c8947 */ /* 0x000fea0003800000 */
[----:B------:R-:W3:Y:S04]  /*12030*/  LDG.E R0, desc[UR40][R4.64] ;  /* 0x0000002804007981 */ /* 0x000ee8000c1e1900 */
[----:B-----5:R-:W3:Y:S02]  /*12040*/  LDG.E R21, desc[UR40][R4.64+0x4] ;  /* 0x0000042804157981 */ /* 0x020ee4000c1e1900 */
[----:B---3--:R-:W-:-:S07]  /*12050*/  IMAD.IADD R21, R21, 0x1, -R0 ;  /* 0x0000000115157824 */ /* 0x008fce00078e0a00 */
.L_x_786:
[----:B--2---:R-:W2:Y:S04]  /*12060*/  LDL.LU R4, [R1+0x2c] ;  /* 0x00002c0001047983 */ /* 0x004ea80000300800 */
[----:B------:R-:W3:Y:S01]  /*12070*/  LDL.LU R0, [R1+0xc4] ;  /* 0x0000c40001007983 */ /* 0x000ee20000300800 */
[----:B------:R-:W-:Y:S01]  /*12080*/  BSSY B1, `(.L_x_787) ;  /* 0x0000039000017945 */ /* 0x000fe20003800000 */
[----:B-----5:R-:W-:Y:S02]  /*12090*/  SHF.R.S32.HI R24, RZ, 0x1f, R3 ;  /* 0x0000001fff187819 */ /* 0x020fe40000011403 */
[----:B--2---:R-:W-:Y:S02]  /*120a0*/  SEL R31, R4, RZ, !P0 ;  /* 0x000000ff041f7207 */ /* 0x004fe40004000000 */
[----:B---3--:R-:W-:Y:S01]  /*120b0*/  SEL R26, R0, RZ, !P0 ;  /* 0x000000ff001a7207 */ /* 0x008fe20004000000 */
[----:B------:R-:W-:Y:S06]  /*120c0*/  @P3 BRA `(.L_x_788) ;  /* 0x0000000000d03947 */ /* 0x000fec0003800000 */
[----:B------:R-:W2:Y:S01]  /*120d0*/  LDL R4, [R1+0x3c] ;  /* 0x00003c0001047983 */ /* 0x000ea20000100800 */
[----:B------:R-:W3:Y:S01]  /*120e0*/  LDC R28, c[0x0][0xbe8] ;  /* 0x0002fa00ff1c7b82 */ /* 0x000ee20000000800 */
[----:B------:R-:W2:Y:S02]  /*120f0*/  S2R R0, SR_TID.X ;  /* 0x0000000000007919 */ /* 0x000ea40000002100 */
[----:B--2---:R-:W-:Y:S02]  /*12100*/  IMAD R0, R4, 0x80, R0 ;  /* 0x0000008004007824 */ /* 0x004fe400078e0200 */
[----:B---3--:R-:W-:Y:S02]  /*12110*/  IMAD R4, R21, R28, RZ ;  /* 0x0000001c15047224 */ /* 0x008fe400078e02ff */
[----:B------:R-:W-:-:S05]  /*12120*/  VIADD R33, R0, 0xffffff80 ;  /* 0xffffff8000217836 */ /* 0x000fca0000000000 */
[----:B------:R-:W-:-:S13]  /*12130*/  ISETP.GE.AND P0, PT, R33, R4, PT ;  /* 0x000000042100720c */ /* 0x000fda0003f06270 */
[----:B------:R-:W-:Y:S05]  /*12140*/  @P0 BRA `(.L_x_788) ;  /* 0x0000000000b00947 */ /* 0x000fea0003800000 */
[----:B------:R-:W2:Y:S01]  /*12150*/  LDL.LU R32, [R1+0x40] ;  /* 0x0000400001207983 */ /* 0x000ea20000300800 */
[----:B------:R-:W-:Y:S01]  /*12160*/  IMAD.MOV.U32 R20, RZ, RZ, 0x9b8 ;  /* 0x000009b8ff147424 */ /* 0x000fe200078e00ff */
[----:B------:R-:W-:Y:S01]  /*12170*/  ISETP.GT.AND P0, PT, R8, 0x1, PT ;  /* 0x000000010800780c */ /* 0x000fe20003f04270 */
[----:B------:R-:W3:Y:S01]  /*12180*/  LDC.64 R10, c[0x0][0xba8] ;  /* 0x0002ea00ff0a7b82 */ /* 0x000ee20000000a00 */
[----:B------:R-:W-:Y:S01]  /*12190*/  ISETP.NE.AND P1, PT, R28, 0x1, PT ;  /* 0x000000011c00780c */ /* 0x000fe20003f25270 */
[----:B------:R-:W-:Y:S01]  /*121a0*/  IMAD.MOV.U32 R25, RZ, RZ, R33 ;  /* 0x000000ffff197224 */ /* 0x000fe200078e0021 */
[----:B------:R-:W-:-:S05]  /*121b0*/  SEL R20, R20, 0x978, P0 ;  /* 0x0000097814147807 */ /* 0x000fca0000000000 */
[----:B------:R-:W4:Y:S08]  /*121c0*/  LDC.64 R4, c[0x0][R20+0x220] ;  /* 0x0000880014047b82 */ /* 0x000f300000000a00 */
[----:B------:R-:W5:Y:S08]  /*121d0*/  LDC.64 R12, c[0x0][R20+0x218] ;  /* 0x00008600140c7b82 */ /* 0x000f700000000a00 */
[----:B------:R-:W0:Y:S08]  /*121e0*/  LDC.64 R6, c[0x0][R20+0x228] ;  /* 0x00008a0014067b82 */ /* 0x000e300000000a00 */
[----:B------:R-:W1:Y:S08]  /*121f0*/  @P1 LDC R0, c[0x0][0xbec] ;  /* 0x0002fb00ff001b82 */ /* 0x000e700000000800 */
[----:B------:R-:W0:Y:S08]  /*12200*/  LDC.64 R8, c[0x0][R20+0x210] ;  /* 0x0000840014087b82 */ /* 0x000e300000000a00 */
[----:B------:R-:W0:Y:S01]  /*12210*/  @P1 LDC R29, c[0x0][0xbf0] ;  /* 0x0002fc00ff1d1b82 */ /* 0x000e220000000800 */
[----:B-1----:R-:W-:-:S07]  /*12220*/  @P1 IMAD.HI.U32 R0, R33, R0, RZ ;  /* 0x0000000021001227 */ /* 0x002fce00078e00ff */
[----:B---3--:R-:W1:Y:S01]  /*12230*/  @!P0 LDC R10, c[0x0][0xb50] ;  /* 0x0002d400ff0a8b82 */ /* 0x008e620000000800 */
[-C--:B----4-:R-:W-:Y:S02]  /*12240*/  IMAD R5, R5, R31.reuse, RZ ;  /* 0x0000001f05057224 */ /* 0x090fe400078e02ff */
[----:B------:R-:W-:-:S05]  /*12250*/  IMAD.WIDE.U32 R14, R4, R31, RZ ;  /* 0x0000001f040e7225 */ /* 0x000fca00078e00ff */
[----:B------:R-:W3:Y:S01]  /*12260*/  @!P0 LDC R11, c[0x0][0xb54] ;  /* 0x0002d500ff0b8b82 */ /* 0x000ee20000000800 */
[-C--:B-----5:R-:W-:Y:S02]  /*12270*/  IMAD R27, R13, R205.reuse, RZ ;  /* 0x000000cd0d1b7224 */ /* 0x0a0fe400078e02ff */
[----:B------:R-:W-:Y:S01]  /*12280*/  IMAD.WIDE.U32 R12, R12, R205, RZ ;  /* 0x000000cd0c0c7225 */ /* 0x000fe200078e00ff */
[----:B0-----:R-:W-:-:S03]  /*12290*/  @P1 SHF.R.U32.HI R25, RZ, R29, R0 ;  /* 0x0000001dff191219 */ /* 0x001fc60000011600 */
[----:B------:R-:W-:Y:S01]  /*122a0*/  IMAD R29, R4, R26, R5 ;  /* 0x0000001a041d7224 */ /* 0x000fe200078e0205 */
[----:B------:R-:W-:Y:S01]  /*122b0*/  IADD3 R12, P1, P3, R14, R12, R3 ;  /* 0x0000000c0e0c7210 */ /* 0x000fe20007b3e003 */
[----:B------:R-:W-:Y:S02]  /*122c0*/  IMAD.IADD R27, R13, 0x1, R27 ;  /* 0x000000010d1b7824 */ /* 0x000fe400078e021b */
[----:B------:R-:W-:Y:S02]  /*122d0*/  IMAD.MOV R0, RZ, RZ, -R25 ;  /* 0x000000ffff007224 */ /* 0x000fe400078e0a19 */
[----:B------:R-:W-:Y:S01]  /*122e0*/  IMAD.IADD R29, R15, 0x1, R29 ;  /* 0x000000010f1d7824 */ /* 0x000fe200078e021d */
[----:B--2---:R-:W-:-:S05]  /*122f0*/  SEL R5, R32, RZ, P0 ;  /* 0x000000ff20057207 */ /* 0x004fca0000000000 */
[-C--:B------:R-:W-:Y:S02]  /*12300*/  IMAD R13, R7, R5.reuse, RZ ;  /* 0x00000005070d7224 */ /* 0x080fe400078e02ff */
[----:B------:R-:W-:-:S04]  /*12310*/  IMAD.WIDE.U32 R6, R6, R5, RZ ;  /* 0x0000000506067225 */ /* 0x000fc800078e00ff */
[----:B------:R-:W-:Y:S01]  /*12320*/  IMAD R5, R28, R0, R33 ;  /* 0x000000001c057224 */ /* 0x000fe200078e0221 */
[----:B------:R-:W-:Y:S01]  /*12330*/  IADD3.X R0, R29, R27, R24, P1, P3 ;  /* 0x0000001b1d007210 */ /* 0x000fe20000fe6418 */
[----:B------:R-:W-:Y:S01]  /*12340*/  IMAD.IADD R13, R7, 0x1, R13 ;  /* 0x00000001070d7824 */ /* 0x000fe200078e020d */
[----:B------:R-:W-:Y:S02]  /*12350*/  IADD3 R6, P0, P1, R25, R12, R6 ;  /* 0x0000000c19067210 */ /* 0x000fe4000791e006 */
[----:B------:R-:W-:-:S04]  /*12360*/  SHF.R.S32.HI R25, RZ, 0x1f, R25 ;  /* 0x0000001fff197819 */ /* 0x000fc80000011419 */
[----:B------:R-:W-:Y:S01]  /*12370*/  IADD3.X R7, R25, R0, R13, P0, P1 ;  /* 0x0000000019077210 */ /* 0x000fe200007e240d */
[-C--:B------:R-:W-:Y:S01]  /*12380*/  IMAD R0, R9, R5.reuse, RZ ;  /* 0x0000000509007224 */ /* 0x080fe200078e02ff */
[----:B------:R-:W-:Y:S01]  /*12390*/  SHF.R.S32.HI R13, RZ, 0x1f, R5 ;  /* 0x0000001fff0d7819 */ /* 0x000fe20000011405 */
[----:B------:R-:W-:-:S04]  /*123a0*/  IMAD.WIDE.U32 R6, R8, R5, R6 ;  /* 0x0000000508067225 */ /* 0x000fc800078e0006 */
[----:B------:R-:W-:Y:S01]  /*123b0*/  IMAD R13, R8, R13, R0 ;  /* 0x0000000d080d7224 */ /* 0x000fe200078e0200 */
[----:B-1----:R-:W-:Y:S01]  /*123c0*/  LEA R10, P0, R6, R10, 0x2 ;  /* 0x0000000a060a7211 */ /* 0x002fe200078010ff */
[----:B------:R-:W-:Y:S02]  /*123d0*/  IMAD.MOV.U32 R5, RZ, RZ, -0x800000 ;  /* 0xff800000ff057424 */ /* 0x000fe400078e00ff */
[----:B------:R-:W-:-:S05]  /*123e0*/  IMAD.IADD R0, R7, 0x1, R13 ;  /* 0x0000000107007824 */ /* 0x000fca00078e020d */
[----:B---3--:R-:W-:-:S05]  /*123f0*/  LEA.HI.X R11, R6, R11, R0, 0x2, P0 ;  /* 0x0000000b060b7211 */ /* 0x008fca00000f1400 */
[----:B------:R2:W-:Y:S02]  /*12400*/  STG.E desc[UR40][R10.64], R5 ;  /* 0x000000050a007986 */ /* 0x0005e4000c101928 */
.L_x_788:
[----:B------:R-:W-:Y:S05]  /*12410*/  BSYNC B1 ;  /* 0x0000000000017941 */ /* 0x000fea0003800000 */
.L_x_787:
[----:B------:R-:W-:Y:S05]  /*12420*/  @P2 BRA `(.L_x_781) ;  /* 0x0000000800f02947 */ /* 0x000fea0003800000 */
[----:B------:R-:W3:Y:S01]  /*12430*/  LDL R25, [R1+0x3c] ;  /* 0x00003c0001197983 */ /* 0x000ee20000100800 */
[----:B------:R-:W4:Y:S01]  /*12440*/  LDC R8, c[0x0][0xbe8] ;  /* 0x0002fa00ff087b82 */ /* 0x000f220000000800 */
[----:B--2---:R-:W-:Y:S01]  /*12450*/  SHF.R.S32.HI R5, RZ, 0x1f, R30 ;  /* 0x0000001fff057819 */ /* 0x004fe2000001141e */
[----:B------:R-:W-:Y:S01]  /*12460*/  ULDC.64 UR4, c[0x0][0xaa0] ;  /* 0x0002a80000047ab9 */ /* 0x000fe20000000a00 */
[----:B------:R-:W-:Y:S01]  /*12470*/  ULDC.64 UR6, c[0x0][0xaf0] ;  /* 0x0002bc0000067ab9 */ /* 0x000fe20000000a00 */
[----:B------:R-:W-:Y:S01]  /*12480*/  IMAD R0, R24, UR4, RZ ;  /* 0x0000000418007c24 */ /* 0x000fe2000f8e02ff */
[----:B------:R-:W-:Y:S01]  /*12490*/  LEA.HI R6, R5, R30, RZ, 0x3 ;  /* 0x0000001e05067211 */ /* 0x000fe200078f18ff */
[----:B------:R-:W-:-:S03]  /*124a0*/  IMAD.WIDE.U32 R4, R3, UR4, RZ ;  /* 0x0000000403047c25 */ /* 0x000fc6000f8e00ff */
[----:B------:R-:W-:Y:S01]  /*124b0*/  LOP3.LUT R9, R6, 0xfffffff8, RZ, 0xc0, !PT ;  /* 0xfffffff806097812 */ /* 0x000fe200078ec0ff */
[----:B------:R-:W-:Y:S01]  /*124c0*/  IMAD R7, R3, UR5, R0 ;  /* 0x0000000503077c24 */ /* 0x000fe2000f8e0200 */
[----:B------:R-:W-:Y:S01]  /*124d0*/  SHF.R.S32.HI R24, RZ, 0x3, R6 ;  /* 0x00000003ff187819 */ /* 0x000fe20000011406 */
[----:B------:R-:W-:Y:S01]  /*124e0*/  ULDC.64 UR4, c[0x0][0xae8] ;  /* 0x0002ba0000047ab9 */ /* 0x000fe20000000a00 */
[----:B------:R-:W-:Y:S02]  /*124f0*/  IMAD R6, R26, UR6, RZ ;  /* 0x000000061a067c24 */ /* 0x000fe4000f8e02ff */
[----:B------:R-:W-:Y:S02]  /*12500*/  IMAD.IADD R9, R30, 0x1, -R9 ;  /* 0x000000011e097824 */ /* 0x000fe400078e0a09 */
[----:B------:R-:W-:Y:S02]  /*12510*/  IMAD.IADD R5, R5, 0x1, R7 ;  /* 0x0000000105057824 */ /* 0x000fe400078e0207 */
[----:B------:R-:W-:-:S02]  /*12520*/  IMAD R0, R9, 0x20, R24 ;  /* 0x0000002009007824 */ /* 0x000fc400078e0218 */
[----:B------:R-:W-:Y:S01]  /*12530*/  IMAD.WIDE.U32 R4, R205, UR4, R4 ;  /* 0x00000004cd047c25 */ /* 0x000fe2000f8e0004 */
[----:B----4-:R-:W-:-:S03]  /*12540*/  ISETP.NE.AND P0, PT, R8, 0x1, PT ;  /* 0x000000010800780c */ /* 0x010fc60003f05270 */
[----:B------:R-:W-:Y:S01]  /*12550*/  IMAD R5, R205, UR5, R5 ;  /* 0x00000005cd057c24 */ /* 0x000fe2000f8e0205 */
[----:B------:R-:W-:Y:S01]  /*12560*/  ULDC.64 UR4, c[0x0][0xae0] ;  /* 0x0002b80000047ab9 */ /* 0x000fe20000000a00 */
[C---:B------:R-:W-:Y:S02]  /*12570*/  IMAD R7, R31.reuse, UR7, R6 ;  /* 0x000000071f077c24 */ /* 0x040fe4000f8e0206 */
[----:B------:R-:W-:-:S04]  /*12580*/  IMAD.WIDE.U32 R4, R31, UR6, R4 ;  /* 0x000000061f047c25 */ /* 0x000fc8000f8e0004 */
[----:B------:R-:W-:Y:S02]  /*12590*/  IMAD.IADD R5, R5, 0x1, R7 ;  /* 0x0000000105057824 */ /* 0x000fe400078e0207 */
[----:B------:R-:W2:Y:S08]  /*125a0*/  @P0 LDC R10, c[0x0][0xbec] ;  /* 0x0002fb00ff0a0b82 */ /* 0x000eb00000000800 */
[----:B------:R-:W4:Y:S01]  /*125b0*/  @P0 LDC R11, c[0x0][0xbf0] ;  /* 0x0002fc00ff0b0b82 */ /* 0x000f220000000800 */
[----:B---3--:R-:W-:-:S04]  /*125c0*/  IMAD R9, R25, 0x80, R0 ;  /* 0x0000008019097824 */ /* 0x008fc800078e0200 */
[----:B--2---:R-:W-:-:S04]  /*125d0*/  @P0 IMAD.HI.U32 R0, R9, R10, RZ ;  /* 0x0000000a09000227 */ /* 0x004fc800078e00ff */
[----:B------:R-:W-:Y:S01]  /*125e0*/  IMAD.MOV.U32 R3, RZ, RZ, R9 ;  /* 0x000000ffff037224 */ /* 0x000fe200078e0009 */
[----:B----4-:R-:W-:-:S04]  /*125f0*/  @P0 SHF.R.U32.HI R3, RZ, R11, R0 ;  /* 0x0000000bff030219 */ /* 0x010fc80000011600 */
[--C-:B------:R-:W-:Y:S01]  /*12600*/  SHF.R.S32.HI R0, RZ, 0x1f, R3.reuse ;  /* 0x0000001fff007819 */ /* 0x100fe20000011403 */
[----:B------:R-:W-:Y:S02]  /*12610*/  IMAD.MOV R6, RZ, RZ, -R3 ;  /* 0x000000ffff067224 */ /* 0x000fe400078e0a03 */
[----:B------:R-:W-:-:S04]  /*12620*/  IMAD.WIDE.U32 R4, R3, UR4, R4 ;  /* 0x0000000403047c25 */ /* 0x000fc8000f8e0004 */
        /* <DEDUP_REMOVED lines=12> */
[----:B------:R-:W-:-:S04]  /*126f0*/  UMOV UR4, 0xffffffff ;  /* 0xffffffff00047882 */ /* 0x000fc80000000000 */
[----:B------:R-:W-:Y:S01]  /*12700*/  LEA.HI.X R20, R4, UR5, R5, 0x1, P0 ;  /* 0x0000000504147c11 */ /* 0x000fe200080f0c05 */
[----:B------:R-:W-:Y:S06]  /*12710*/  BRA.DIV UR4, `(.L_x_789) ;  /* 0x0000008e04707947 */ /* 0x000fec000b800000 */
[----:B------:R2:W3:Y:S04]  /*12720*/  SHFL.IDX PT, R0, R20, RZ, 0x181f ;  /* 0x00181fff14007589 */ /* 0x0004e800000e0000 */
[----:B------:R2:W4:Y:S02]  /*12730*/  SHFL.IDX PT, R14, R3, RZ, 0x181f ;  /* 0x00181fff030e7589 */ /* 0x00052400000e0000 */
.L_x_989:
[----:B------:R-:W-:Y:S01]  /*12740*/  IMAD R21, R21, R8, RZ ;  /* 0x0000000815157224 */ /* 0x000fe200078e02ff */
[----:B------:R-:W-:Y:S01]  /*12750*/  BSSY B1, `(.L_x_790) ;  /* 0x000001f000017945 */ /* 0x000fe20003800000 */
[----:B------:R-:W-:-:S05]  /*12760*/  IMAD R24, R25, 0x80, R24 ;  /* 0x0000008019187824 */ /* 0x000fca00078e0218 */
        /* <DEDUP_REMOVED lines=16> */
[CC--:B----4-:R-:W-:Y:S02]  /*12870*/  @!P3 LEA R4, P5, R211.reuse, R14.reuse, 0x1 ;  /* 0x0000000ed304b211 */ /* 0x0d0fe400078a08ff */
[----:B------:R-:W-:Y:S02]  /*12880*/  @!P2 LEA R6, P4, R10, R14, 0x1 ;  /* 0x0000000e0a06a211 */ /* 0x000fe400078808ff */
[----:B---3--:R-:W-:Y:S02]  /*12890*/  @!P3 LEA.HI.X R5, R211, R0, R9, 0x1, P5 ;  /* 0x00000000d305b211 */ /* 0x008fe400028f0c09 */
[----:B------:R-:W-:-:S02]  /*128a0*/  @!P1 LEA R8, P5, R15, R14, 0x1 ;  /* 0x0000000e0f089211 */ /* 0x000fc400078a08ff */
[----:B------:R-:W-:Y:S01]  /*128b0*/  @!P2 LEA.HI.X R7, R10, R0, R11, 0x1, P4 ;  /* 0x000000000a07a211 */ /* 0x000fe200020f0c0b */
[----:B------:R3:W-:Y:S01]  /*128c0*/  @!P3 ST.E.128 desc[UR40][R4.64], RZ ;  /* 0x000000ff0400b985 */ /* 0x0007e2000c101d28 */
[----:B------:R-:W-:Y:S02]  /*128d0*/  SHF.R.S32.HI R13, RZ, 0x1f, R13 ;  /* 0x0000001fff0d7819 */ /* 0x000fe4000001140d */
[C---:B------:R-:W-:Y:S01]  /*128e0*/  @!P0 LEA R10, P4, R12.reuse, R14, 0x1 ;  /* 0x0000000e0c0a8211 */ /* 0x040fe200078808ff */
[----:B------:R3:W-:Y:S01]  /*128f0*/  @!P2 ST.E.128 desc[UR40][R6.64], RZ ;  /* 0x000000ff0600a985 */ /* 0x0007e2000c101d28 */
[-C--:B------:R-:W-:Y:S02]  /*12900*/  @!P1 LEA.HI.X R9, R15, R0.reuse, R25, 0x1, P5 ;  /* 0x000000000f099211 */ /* 0x080fe400028f0c19 */
[----:B------:R-:W-:-:S03]  /*12910*/  @!P0 LEA.HI.X R11, R12, R0, R13, 0x1, P4 ;  /* 0x000000000c0b8211 */ /* 0x000fc600020f0c0d */
[----:B------:R3:W-:Y:S04]  /*12920*/  @!P1 ST.E.128 desc[UR40][R8.64], RZ ;  /* 0x000000ff08009985 */ /* 0x0007e8000c101d28 */
[----:B------:R3:W-:Y:S02]  /*12930*/  @!P0 ST.E.128 desc[UR40][R10.64], RZ ;  /* 0x000000ff0a008985 */ /* 0x0007e4000c101d28 */
.L_x_791:
[----:B------:R-:W-:Y:S05]  /*12940*/  BSYNC B1 ;  /* 0x0000000000017941 */ /* 0x000fea0003800000 */
.L_x_790:
[----:B------:R-:W-:-:S03]  /*12950*/  UMOV UR4, 0xffffffff ;  /* 0xffffffff00047882 */ /* 0x000fc60000000000 */
[----:B------:R-:W-:Y:S05]  /*12960*/  BRA.DIV UR4, `(.L_x_792) ;  /* 0x0000008e04107947 */ /* 0x000fea000b800000 */
[----:B---3--:R3:W0:Y:S04]  /*12970*/  SHFL.IDX PT, R0, R20, 0x1, 0x181f ;  /* 0x00381f0014007f89 */ /* 0x00862800000e0000 */
[----:B----4-:R3:W4:Y:S02]  /*12980*/  SHFL.IDX PT, R14, R3, 0x1, 0x181f ;  /* 0x00381f00030e7f89 */ /* 0x01072400000e0000 */
.L_x_993:
[----:B------:R-:W-:Y:S01]  /*12990*/  VIADD R4, R24, 0x20 ;  /* 0x0000002018047836 */ /* 0x000fe20000000000 */
        /* <DEDUP_REMOVED lines=19> */
[----:B0-----:R-:W-:Y:S02]  /*12ad0*/  @!P3 LEA.HI.X R5, R211, R0, R8, 0x1, P5 ;  /* 0x00000000d305b211 */ /* 0x001fe400028f0c08 */
        /* <DEDUP_REMOVED lines=10> */
.L_x_794:
[----:B------:R-:W-:Y:S05]  /*12b80*/  BSYNC B1 ;  /* 0x0000000000017941 */ /* 0x000fea0003800000 */
.L_x_793:
[----:B------:R-:W-:-:S03]  /*12b90*/  UMOV UR4, 0xffffffff ;  /* 0xffffffff00047882 */ /* 0x000fc60000000000 */
[----:B------:R-:W-:Y:S05]  /*12ba0*/  BRA.DIV UR4, `(.L_x_795) ;  /* 0x0000008a04c87947 */ /* 0x000fea000b800000 */
[----:B0-----:R0:W0:Y:S04]  /*12bb0*/  SHFL.IDX PT, R0, R20, 0x2, 0x181f ;  /* 0x00581f0014007f89 */ /* 0x00102800000e0000 */
[----:B----4-:R4:W0:Y:S02]  /*12bc0*/  SHFL.IDX PT, R14, R3, 0x2, 0x181f ;  /* 0x00581f00030e7f89 */ /* 0x01082400000e0000 */
.L_x_997:
        /* <DEDUP_REMOVED lines=18> */
[CC--:B0-----:R-:W-:Y:S02]  /*12cf0*/  @!P3 LEA R4, P5, R211.reuse, R14.reuse, 0x1 ;  /* 0x0000000ed304b211 */ /* 0x0c1fe400078a08ff */
[----:B------:R-:W-:Y:S02]  /*12d00*/  @!P2 LEA R6, P4, R10, R14, 0x1 ;  /* 0x0000000e0a06a211 */ /* 0x000fe400078808ff */
[----:B------:R-:W-:Y:S02]  /*12d10*/  @!P3 LEA.HI.X R5, R211, R0, R8, 0x1, P5 ;  /* 0x00000000d305b211 */ /* 0x000fe400028f0c08 */
        /* <DEDUP_REMOVED lines=10> */
.L_x_797:
[----:B------:R-:W-:Y:S05]  /*12dc0*/  BSYNC B1 ;  /* 0x0000000000017941 */ /* 0x000fea0003800000 */
.L_x_796:
[----:B------:R-:W-:-:S03]  /*12dd0*/  UMOV UR4, 0xffffffff ;  /* 0xffffffff00047882 */ /* 0x000fc60000000000 */
[----:B------:R-:W-:Y:S05]  /*12de0*/  BRA.DIV UR4, `(.L_x_798) ;  /* 0x0000008a04807947 */ /* 0x000fea000b800000 */
[----:B0-----:R0:W0:Y:S04]  /*12df0*/  SHFL.IDX PT, R0, R20, 0x3, 0x181f ;  /* 0x00781f0014007f89 */ /* 0x00102800000e0000 */
[----:B------:R0:W0:Y:S02]  /*12e00*/  SHFL.IDX PT, R14, R3, 0x3, 0x181f ;  /* 0x00781f00030e7f89 */ /* 0x00002400000e0000 */
.L_x_1001:
[----:B0-234-:R-:W-:-:S05]  /*12e10*/  VIADD R3, R24, 0x60 ;  /* 0x0000006018037836 */ /* 0x01dfca0000000000 */
        /* <DEDUP_REMOVED lines=16> */
[CC--:B------:R-:W-:Y:S02]  /*12f20*/  @!P3 LEA R4, P5, R211.reuse, R14.reuse, 0x1 ;  /* 0x0000000ed304b211 */ /* 0x0c0fe400078a08ff */
        /* <DEDUP_REMOVED lines=12> */
.L_x_781:
[----:B------:R-:W-:Y:S05]  /*12ff0*/  BSYNC B0 ;  /* 0x0000000000007941 */ /* 0x000fea0003800000 */
.L_x_767:
[----:B------:R-:W-:Y:S02]  /*13000*/  ULDC UR4, c[0x0][0xc3c] ;  /* 0x00030f0000047ab9 */ /* 0x000fe40000000800 */
[----:B-1----:R-:W-:-:S13]  /*13010*/  ISETP.GE.AND P0, PT, R51, UR4, PT ;  /* 0x0000000433007c0c */ /* 0x002fda000bf06270 */
[----:B------:R-:W-:Y:S05]  /*13020*/  @!P0 BRA `(.L_x_799) ;  /* 0xfffffee800148947 */ /* 0x000fea000383ffff */
[----:B------:R-:W-:Y:S05]  /*13030*/  BRA `(.L_x_643) ;  /* 0x0000007000007947 */ /* 0x000fea0003800000 */
.L_x_641:
[----:B------:R-:W-:-:S08]  /*13040*/  NOP ;  /* 0x0000000000007918 */ /* 0x000fd00000000000 */
[----:B------:R-:W0:-:S00]  /*13050*/  USETMAXREG.DEALLOC.CTAPOOL 0x28 ;  /* 0x00000028000079c8 */ /* 0x000e0000080e0500 */
[----:B0-----:R-:W2:Y:S01]  /*13060*/  LDL.LU R3, [R1] ;  /* 0x0000000001037983 */ /* 0x001ea20000300800 */
[----:B------:R-:W-:Y:S01]  /*13070*/  LOP3.LUT R2, R2, 0x3, RZ, 0xc0, !PT ;  /* 0x0000000302027812 */ /* 0x000fe200078ec0ff */
[----:B------:R-:W-:-:S05]  /*13080*/  IMAD.MOV.U32 R6, RZ, RZ, RZ ;  /* 0x000000ffff067224 */ /* 0x000fca00078e00ff */
[----:B------:R-:W0:Y:S02]  /*13090*/  SHFL.IDX PT, R2, R2, RZ, 0x1f ;  /* 0x00001fff02027589 */ /* 0x000e2400000e0000 */
[----:B0-----:R-:W-:Y:S02]  /*130a0*/  ISETP.NE.AND P0, PT, R2, RZ, PT ;  /* 0x000000ff0200720c */ /* 0x001fe40003f05270 */
[----:B--2---:R-:W-:-:S11]  /*130b0*/  LOP3.LUT R3, R3, 0xffffff7f, RZ, 0xc0, !PT ;  /* 0xffffff7f03037812 */ /* 0x004fd600078ec0ff */
[----:B------:R-:W-:-:S05]  /*130c0*/  @P0 LOP3.LUT R3, R3, 0x80, RZ, 0xfc, !PT ;  /* 0x0000008003030812 */ /* 0x000fca00078efcff */
[----:B------:R0:W-:Y:S01]  /*130d0*/  STL [R1], R3 ;  /* 0x0000000301007387 */ /* 0x0001e20000100800 */
[----:B------:R-:W-:Y:S05]  /*130e0*/  @!P0 BRA `(.L_x_800) ;  /* 0x00000000001c8947 */ /* 0x000fea0003800000 */
[----:B------:R-:W1:Y:S08]  /*130f0*/  S2UR UR5, SR_CgaCtaId ;  /* 0x00000000000579c3 */ /* 0x000e700000008800 */
[----:B------:R-:W-:Y:S06]  /*13100*/  BAR.SYNC.DEFER_BLOCKING 0x5, 0x180 ;  /* 0x0146000000007b1d */ /* 0x000fec0000010000 */
[----:B------:R-:W-:-:S02]  /*13110*/  UMOV UR4, 0x400 ;  /* 0x0000040000047882 */ /* 0x000fc40000000000 */
[----:B-1----:R-:W-:-:S09]  /*13120*/  ULEA UR4, UR5, UR4, 0x18 ;  /* 0x0000000405047291 */ /* 0x002fd2000f8ec03f */
[----:B------:R-:W1:Y:S01]  /*13130*/  LDS.128 R16, [UR4+0x228d0] ;  /* 0x0228d004ff107984 */ /* 0x000e620008000c00 */
[----:B------:R-:W-:Y:S06]  /*13140*/  BAR.ARV 0x4, 0x180 ;  /* 0x0106000000007b1d */ /* 0x000fec0000002000 */
[----:B------:R-:W-:Y:S05]  /*13150*/  BRA `(.L_x_801) ;  /* 0x0000000800947947 */ /* 0x000fea0003800000 */
.L_x_800:
[----:B------:R-:W-:Y:S01]  /*13160*/  LOP3.LUT R7, R0, 0x1f, RZ, 0xc0, !PT ;  /* 0x0000001f00077812 */ /* 0x000fe200078ec0ff */
[----:B------:R-:W-:Y:S01]  /*13170*/  ULDC UR4, c[0x0][0xc3c] ;  /* 0x00030f0000047ab9 */ /* 0x000fe20000000800 */
[----:B------:R-:W-:Y:S01]  /*13180*/  IMAD.MOV.U32 R9, RZ, RZ, RZ ;  /* 0x000000ffff097224 */ /* 0x000fe200078e00ff */
[----:B------:R-:W1:Y:S01]  /*13190*/  S2UR UR6, SR_CTAID.X ;  /* 0x00000000000679c3 */ /* 0x000e620000002500 */
[----:B------:R-:W-:Y:S01]  /*131a0*/  ISETP.NE.AND P0, PT, R7, 0x1f, PT ;  /* 0x0000001f0700780c */ /* 0x000fe20003f05270 */
[----:B------:R-:W-:-:S03]  /*131b0*/  ULDC UR5, c[0x0][0xc38] ;  /* 0x00030e0000057ab9 */ /* 0x000fc60000000800 */
[----:B------:R-:W-:-:S13]  /*131c0*/  ISETP.GE.OR P1, PT, R7, UR4, !P0 ;  /* 0x0000000407007c0c */ /* 0x000fda000c726670 */
[----:B------:R-:W2:Y:S08]  /*131d0*/  @!P1 LDC.64 R4, c[0x0][0xc80] ;  /* 0x00032000ff049b82 */ /* 0x000eb00000000a00 */
[----:B0-----:R-:W0:Y:S01]  /*131e0*/  @!P1 LDC.64 R2, c[0x0][0xc78] ;  /* 0x00031e00ff029b82 */ /* 0x001e220000000a00 */
[----:B--2---:R-:W-:-:S05]  /*131f0*/  @!P1 IMAD.WIDE.U32 R4, R7, 0x4, R4 ;  /* 0x0000000407049825 */ /* 0x004fca00078e0004 */
[----:B------:R-:W2:Y:S01]  /*13200*/  @!P1 LDG.E R6, desc[UR40][R4.64] ;  /* 0x0000002804069981 */ /* 0x000ea2000c1e1900 */
[----:B0-----:R-:W-:-:S05]  /*13210*/  @!P1 IMAD.WIDE.U32 R2, R7, 0x4, R2 ;  /* 0x0000000407029825 */ /* 0x001fca00078e0002 */
[----:B------:R-:W2:Y:S01]  /*13220*/  @!P1 LDG.E R9, desc[UR40][R2.64] ;  /* 0x0000002802099981 */ /* 0x000ea2000c1e1900 */
[C---:B------:R-:W-:Y:S02]  /*13230*/  ISETP.NE.AND P1, PT, R7.reuse, RZ, PT ;  /* 0x000000ff0700720c */ /* 0x040fe40003f25270 */
[C---:B------:R-:W-:Y:S02]  /*13240*/  ISETP.GE.U32.AND P2, PT, R7.reuse, 0x2, PT ;  /* 0x000000020700780c */ /* 0x040fe40003f46070 */
[C---:B------:R-:W-:Y:S02]  /*13250*/  ISETP.GE.U32.AND P3, PT, R7.reuse, 0x4, PT ;  /* 0x000000040700780c */ /* 0x040fe40003f66070 */
[C---:B------:R-:W-:Y:S02]  /*13260*/  ISETP.GE.U32.AND P4, PT, R7.reuse, 0x8, PT ;  /* 0x000000080700780c */ /* 0x040fe40003f86070 */
[----:B------:R-:W-:Y:S01]  /*13270*/  ISETP.GE.U32.AND P5, PT, R7, 0x10, PT ;  /* 0x000000100700780c */ /* 0x000fe20003fa6070 */
[----:B------:R-:W-:Y:S01]  /*13280*/  UMOV UR4, URZ ;  /* 0x0000003f00047c82 */ /* 0x000fe20008000000 */
        /* <DEDUP_REMOVED lines=17> */
[----:B0-----:R-:W-:-:S05]  /*133a0*/  IMAD R8, R8, UR5, RZ ;  /* 0x0000000508087c24 */ /* 0x001fca000f8e02ff */
[----:B-1----:R-:W-:Y:S01]  /*133b0*/  ISETP.GT.AND P6, PT, R8, UR6, PT ;  /* 0x0000000608007c0c */ /* 0x002fe2000bfc4270 */
[----:B------:R-:W-:-:S12]  /*133c0*/  IMAD.MOV.U32 R3, RZ, RZ, R8 ;  /* 0x000000ffff037224 */ /* 0x000fd800078e0008 */
[----:B------:R-:W-:Y:S05]  /*133d0*/  @P6 BRA `(.L_x_802) ;  /* 0x0000000000a06947 */ /* 0x000fea0003800000 */
[----:B------:R-:W-:Y:S01]  /*133e0*/  IMAD.MOV.U32 R8, RZ, RZ, R3 ;  /* 0x000000ffff087224 */ /* 0x000fe200078e0003 */
[----:B------:R-:W-:Y:S01]  /*133f0*/  UMOV UR4, URZ ;  /* 0x0000003f00047c82 */ /* 0x000fe20008000000 */
[----:B------:R-:W-:-:S05]  /*13400*/  ULDC UR5, c[0x0][0xc38] ;  /* 0x00030e0000057ab9 */ /* 0x000fca0000000800 */
.L_x_804:
[----:B------:R-:W0:Y:S01]  /*13410*/  LDC R2, c[0x0][0xc3c] ;  /* 0x00030f00ff027b82 */ /* 0x000e220000000800 */
[----:B------:R-:W-:Y:S01]  /*13420*/  UIADD3 UR4, UR4, 0x1f, URZ ;  /* 0x0000001f04047890 */ /* 0x000fe2000fffe03f */
[----:B------:R-:W-:Y:S02]  /*13430*/  ULDC UR7, c[0x0][0xc3c] ;  /* 0x00030f0000077ab9 */ /* 0x000fe40000000800 */
[----:B------:R-:W-:-:S03]  /*13440*/  IMAD.U32 R19, RZ, RZ, UR7 ;  /* 0x00000007ff137e24 */ /* 0x000fc6000f8e00ff */
        /* <DEDUP_REMOVED lines=33> */
.L_x_802:
        /* <DEDUP_REMOVED lines=18> */
.L_x_805:
[----:B-1----:R-:W-:Y:S01]  /*13780*/  IMAD R16, R16, UR5, R11 ;  /* 0x0000000510107c24 */ /* 0x002fe2000f8e020b */
[----:B0-----:R-:W-:Y:S01]  /*13790*/  IABS R5, R9 ;  /* 0x0000000900057213 */ /* 0x001fe20000000000 */
[----:B------:R-:W-:Y:S01]  /*137a0*/  IMAD.MOV.U32 R11, RZ, RZ, R12 ;  /* 0x000000ffff0b7224 */ /* 0x000fe200078e000c */
[----:B------:R-:W-:Y:S01]  /*137b0*/  IABS R12, R6 ;  /* 0x00000006000c7213 */ /* 0x000fe20000000000 */
[----:B------:R-:W-:Y:S01]  /*137c0*/  IMAD.MOV.U32 R2, RZ, RZ, RZ ;  /* 0x000000ffff027224 */ /* 0x000fe200078e00ff */
[----:B------:R-:W-:Y:S01]  /*137d0*/  IADD3 R17, -R16, UR6, RZ ;  /* 0x0000000610117c10 */ /* 0x000fe2000fffe1ff */
[----:B------:R-:W-:Y:S01]  /*137e0*/  IMAD R11, R11, R4, RZ ;  /* 0x000000040b0b7224 */ /* 0x000fe200078e02ff */
[----:B------:R-:W0:Y:S01]  /*137f0*/  I2F.RP R8, R5 ;  /* 0x0000000500087306 */ /* 0x000e220000209400 */
[----:B------:R-:W-:Y:S01]  /*13800*/  IMAD.MOV R12, RZ, RZ, -R12 ;  /* 0x000000ffff0c7224 */ /* 0x000fe200078e0a0c */
[----:B------:R-:W-:Y:S01]  /*13810*/  IABS R10, R17 ;  /* 0x00000011000a7213 */ /* 0x000fe20000000000 */
[----:B------:R-:W-:-:S04]  /*13820*/  IMAD.HI.U32 R2, R3, R11, R2 ;  /* 0x0000000b03027227 */ /* 0x000fc800078e0002 */
[----:B------:R-:W-:Y:S02]  /*13830*/  IMAD.MOV.U32 R3, RZ, RZ, R10 ;  /* 0x000000ffff037224 */ /* 0x000fe400078e000a */
[----:B------:R-:W-:Y:S02]  /*13840*/  IMAD.MOV.U32 R10, RZ, RZ, R12 ;  /* 0x000000ffff0a7224 */ /* 0x000fe400078e000c */
[----:B------:R-:W-:-:S04]  /*13850*/  IMAD.HI.U32 R2, R2, R3, RZ ;  /* 0x0000000302027227 */ /* 0x000fc800078e00ff */
[----:B------:R-:W-:Y:S01]  /*13860*/  IMAD R3, R2, R10, R3 ;  /* 0x0000000a02037224 */ /* 0x000fe200078e0203 */
[----:B0-----:R-:W0:Y:S01]  /*13870*/  MUFU.RCP R8, R8 ;  /* 0x0000000800087308 */ /* 0x001e220000001000 */
[----:B------:R-:W-:-:S03]  /*13880*/  VIADD R19, R19, UR4 ;  /* 0x0000000413137c36 */ /* 0x000fc60008000000 */
[----:B------:R-:W-:-:S13]  /*13890*/  ISETP.GT.U32.AND P1, PT, R4, R3, PT ;  /* 0x000000030400720c */ /* 0x000fda0003f24070 */
[----:B------:R-:W-:Y:S02]  /*138a0*/  @!P1 IMAD.IADD R3, R3, 0x1, -R4 ;  /* 0x0000000103039824 */ /* 0x000fe400078e0a04 */
[----:B0-----:R-:W-:Y:S02]  /*138b0*/  VIADD R10, R8, 0xffffffe ;  /* 0x0ffffffe080a7836 */ /* 0x001fe40000000000 */
[----:B------:R-:W-:Y:S01]  /*138c0*/  @!P1 VIADD R2, R2, 0x1 ;  /* 0x0000000102029836 */ /* 0x000fe20000000000 */
[----:B------:R-:W-:Y:S02]  /*138d0*/  ISETP.GE.U32.AND P0, PT, R3, R4, PT ;  /* 0x000000040300720c */ /* 0x000fe40003f06070 */
[----:B------:R-:W-:Y:S01]  /*138e0*/  LOP3.LUT R4, R17, R6, RZ, 0x3c, !PT ;  /* 0x0000000611047212 */ /* 0x000fe200078e3cff */
[----:B------:R0:W1:Y:S01]  /*138f0*/  F2I.FTZ.U32.TRUNC.NTZ R3, R10 ;  /* 0x0000000a00037305 */ /* 0x000062000021f000 */
[----:B------:R-:W-:Y:S02]  /*13900*/  ISETP.NE.AND P1, PT, R6, RZ, PT ;  /* 0x000000ff0600720c */ /* 0x000fe40003f25270 */
[----:B------:R-:W-:-:S02]  /*13910*/  ISETP.GE.AND P2, PT, R4, RZ, PT ;  /* 0x000000ff0400720c */ /* 0x000fc40003f46270 */
[----:B0-----:R-:W-:-:S05]  /*13920*/  IABS R10, R9 ;  /* 0x00000009000a7213 */ /* 0x001fca0000000000 */
[----:B------:R-:W-:-:S04]  /*13930*/  @P0 VIADD R2, R2, 0x1 ;  /* 0x0000000102020836 */ /* 0x000fc80000000000 */
[----:B------:R-:W-:Y:S02]  /*13940*/  IMAD.MOV.U32 R8, RZ, RZ, R2 ;  /* 0x000000ffff087224 */ /* 0x000fe400078e0002 */
[----:B-1----:R-:W-:Y:S02]  /*13950*/  IMAD.MOV R2, RZ, RZ, -R3 ;  /* 0x000000ffff027224 */ /* 0x002fe400078e0a03 */
[----:B------:R-:W-:Y:S01]  /*13960*/  @!P2 IMAD.MOV R8, RZ, RZ, -R8 ;  /* 0x000000ffff08a224 */ /* 0x000fe200078e0a08 */
[----:B------:R-:W-:Y:S01]  /*13970*/  @!P1 LOP3.LUT R8, RZ, R6, RZ, 0x33, !PT ;  /* 0x00000006ff089212 */ /* 0x000fe200078e33ff */
[----:B------:R-:W-:Y:S02]  /*13980*/  IMAD R11, R2, R5, RZ ;  /* 0x00000005020b7224 */ /* 0x000fe400078e02ff */
[----:B------:R-:W-:Y:S01]  /*13990*/  IMAD.MOV.U32 R2, RZ, RZ, RZ ;  /* 0x000000ffff027224 */ /* 0x000fe200078e00ff */
[----:B------:R-:W-:Y:S01]  /*139a0*/  IABS R4, R8 ;  /* 0x0000000800047213 */ /* 0x000fe20000000000 */
[----:B------:R-:W-:-:S02]  /*139b0*/  IMAD.MOV R10, RZ, RZ, -R10 ;  /* 0x000000ffff0a7224 */ /* 0x000fc400078e0a0a */
[----:B------:R-:W-:-:S04]  /*139c0*/  IMAD.HI.U32 R2, R3, R11, R2 ;  /* 0x0000000b03027227 */ /* 0x000fc800078e0002 */
[----:B------:R-:W-:Y:S02]  /*139d0*/  IMAD.MOV.U32 R3, RZ, RZ, R4 ;  /* 0x000000ffff037224 */ /* 0x000fe400078e0004 */
[----:B------:R-:W-:Y:S02]  /*139e0*/  IMAD.MOV.U32 R4, RZ, RZ, R10 ;  /* 0x000000ffff047224 */ /* 0x000fe400078e000a */
[----:B------:R-:W-:-:S04]  /*139f0*/  IMAD.HI.U32 R2, R2, R3, RZ ;  /* 0x0000000302027227 */ /* 0x000fc800078e00ff */
[----:B------:R-:W-:Y:S01]  /*13a00*/  IMAD R4, R2, R4, R3 ;  /* 0x0000000402047224 */ /* 0x000fe200078e0203 */
[----:B------:R-:W-:Y:S01]  /*13a10*/  LOP3.LUT R3, R8, R9, RZ, 0x3c, !PT ;  /* 0x0000000908037212 */ /* 0x000fe200078e3cff */
[----:B------:R-:W-:-:S03]  /*13a20*/  IMAD R6, R6, R8, RZ ;  /* 0x0000000806067224 */ /* 0x000fc600078e02ff */
[----:B------:R-:W-:Y:S01]  /*13a30*/  ISETP.GT.U32.AND P1, PT, R5, R4, PT ;  /* 0x000000040500720c */ /* 0x000fe20003f24070 */
[----:B------:R-:W-:Y:S01]  /*13a40*/  IMAD.IADD R17, R17, 0x1, -R6 ;  /* 0x0000000111117824 */ /* 0x000fe200078e0a06 */
[----:B------:R-:W-:-:S11]  /*13a50*/  ISETP.GE.AND P2, PT, R3, RZ, PT ;  /* 0x000000ff0300720c */ /* 0x000fd60003f46270 */
[----:B------:R-:W-:Y:S02]  /*13a60*/  @!P1 IMAD.IADD R4, R4, 0x1, -R5 ;  /* 0x0000000104049824 */ /* 0x000fe400078e0a05 */
[----:B------:R-:W-:Y:S01]  /*13a70*/  @!P1 VIADD R2, R2, 0x1 ;  /* 0x0000000102029836 */ /* 0x000fe20000000000 */
[----:B------:R-:W-:Y:S02]  /*13a80*/  ISETP.NE.AND P1, PT, R9, RZ, PT ;  /* 0x000000ff0900720c */ /* 0x000fe40003f25270 */
[----:B------:R-:W-:-:S13]  /*13a90*/  ISETP.GE.U32.AND P0, PT, R4, R5, PT ;  /* 0x000000050400720c */ /* 0x000fda0003f06070 */
[----:B------:R-:W-:-:S04]  /*13aa0*/  @P0 VIADD R2, R2, 0x1 ;  /* 0x0000000102020836 */ /* 0x000fc80000000000 */
[----:B------:R-:W-:Y:S01]  /*13ab0*/  @!P2 IMAD.MOV R2, RZ, RZ, -R2 ;  /* 0x000000ffff02a224 */ /* 0x000fe200078e0a02 */
[----:B------:R-:W-:-:S05]  /*13ac0*/  @!P1 LOP3.LUT R2, RZ, R9, RZ, 0x33, !PT ;  /* 0x00000009ff029212 */ /* 0x000fca00078e33ff */
[----:B------:R-:W-:-:S04]  /*13ad0*/  IMAD.MOV R18, RZ, RZ, -R2 ;  /* 0x000000ffff127224 */ /* 0x000fc800078e0a02 */
[C---:B------:R-:W-:Y:S02]  /*13ae0*/  IMAD R18, R9.reuse, R18, R8 ;  /* 0x0000001209127224 */ /* 0x040fe400078e0208 */
[----:B------:R-:W-:-:S04]  /*13af0*/  IMAD R9, R9, 0x1000000, R2 ;  /* 0x0100000009097824 */ /* 0x000fc800078e0202 */
[----:B------:R-:W-:Y:S01]  /*13b00*/  IMAD R18, R18, 0x10000, R9 ;  /* 0x0001000012127824 */ /* 0x000fe200078e0209 */
[----:B------:R-:W-:Y:S06]  /*13b10*/  BRA `(.L_x_806) ;  /* 0x00000000000c7947 */ /* 0x000fec0003800000 */
.L_x_803:
[----:B------:R-:W-:Y:S02]  /*13b20*/  IMAD.MOV.U32 R17, RZ, RZ, RZ ;  /* 0x000000ffff117224 */ /* 0x000fe400078e00ff */
[----:B------:R-:W-:Y:S02]  /*13b30*/  IMAD.U32 R16, RZ, RZ, UR6 ;  /* 0x00000006ff107e24 */ /* 0x000fe4000f8e00ff */
[----:B------:R-:W-:-:S07]  /*13b40*/  IMAD.MOV.U32 R18, RZ, RZ, RZ ;  /* 0x000000ffff127224 */ /* 0x000fce00078e00ff */
.L_x_806:
[----:B------:R-:W-:-:S13]  /*13b50*/  ISETP.NE.AND P0, PT, R7, RZ, PT ;  /* 0x000000ff0700720c */ /* 0x000fda0003f05270 */
[----:B------:R-:W0:Y:S01]  /*13b60*/  @!P0 S2R R3, SR_CgaCtaId ;  /* 0x0000000000038919 */ /* 0x000e220000008800 */
[----:B------:R-:W-:-:S04]  /*13b70*/  @!P0 MOV R2, 0x400 ;  /* 0x0000040000028802 */ /* 0x000fc80000000f00 */
[----:B0-----:R-:W-:-:S05]  /*13b80*/  @!P0 LEA R2, R3, R2, 0x18 ;  /* 0x0000000203028211 */ /* 0x001fca00078ec0ff */
[----:B------:R2:W-:Y:S01]  /*13b90*/  @!P0 STS.128 [R2+0x228d0], R16 ;  /* 0x0228d01002008388 */ /* 0x0005e20000000c00 */
[----:B------:R-:W-:Y:S06]  /*13ba0*/  BAR.ARV 0x5, 0x180 ;  /* 0x0146000000007b1d */ /* 0x000fec0000002000 */
.L_x_801:
[----:B------:R3:W-:Y:S01]  /*13bb0*/  STL [R1+0x24], RZ ;  /* 0x000024ff01007387 */ /* 0x0007e20000100800 */
[----:B------:R-:W-:Y:S01]  /*13bc0*/  ULDC UR4, c[0x0][0xc3c] ;  /* 0x00030f0000047ab9 */ /* 0x000fe20000000800 */
[----:B------:R-:W-:Y:S01]  /*13bd0*/  IMAD.MOV.U32 R25, RZ, RZ, 0x1 ;  /* 0x00000001ff197424 */ /* 0x000fe200078e00ff */
[----:B-1----:R-:W-:Y:S01]  /*13be0*/  ISETP.GE.AND P0, PT, R19, UR4, PT ;  /* 0x0000000413007c0c */ /* 0x002fe2000bf06270 */
[----:B------:R-:W-:-:S12]  /*13bf0*/  IMAD.MOV.U32 R24, RZ, RZ, RZ ;  /* 0x000000ffff187224 */ /* 0x000fd800078e00ff */
[----:B---3--:R-:W-:Y:S05]  /*13c00*/  @P0 BRA `(.L_x_807) ;  /* 0x0000006000340947 */ /* 0x008fea0003800000 */
[----:B------:R-:W1:Y:S01]  /*13c10*/  S2UR UR5, SR_CgaCtaId ;  /* 0x00000000000579c3 */ /* 0x000e620000008800 */
[C---:B--2---:R-:W-:Y:S01]  /*13c20*/  IMAD.SHL.U32 R2, R0.reuse, 0x8, RZ ;  /* 0x0000000800027824 */ /* 0x044fe200078e00ff */
[----:B------:R-:W-:Y:S01]  /*13c30*/  LOP3.LUT R4, R0, 0x7f, RZ, 0xc0, !PT ;  /* 0x0000007f00047812 */ /* 0x000fe200078ec0ff */
[----:B------:R-:W-:Y:S01]  /*13c40*/  UMOV UR4, 0x400 ;  /* 0x0000040000047882 */ /* 0x000fe20000000000 */
[----:B------:R2:W-:Y:S01]  /*13c50*/  STL [R1+0x24], RZ ;  /* 0x000024ff01007387 */ /* 0x0005e20000100800 */
[----:B------:R-:W-:Y:S01]  /*13c60*/  BSSY B8, `(.L_x_807) ;  /* 0x0000607000087945 */ /* 0x000fe20003800000 */
[----:B0-----:R-:W-:Y:S01]  /*13c70*/  LOP3.LUT R3, R2, 0x1f8, RZ, 0xc0, !PT ;  /* 0x000001f802037812 */ /* 0x001fe200078ec0ff */
[----:B------:R-:W-:Y:S01]  /*13c80*/  IMAD.SHL.U32 R28, R4, 0x8, RZ ;  /* 0x00000008041c7824 */ /* 0x000fe200078e00ff */
[----:B------:R-:W-:Y:S01]  /*13c90*/  LOP3.LUT R2, R2, 0x38, RZ, 0xc0, !PT ;  /* 0x0000003802027812 */ /* 0x000fe200078ec0ff */
[----:B------:R-:W-:Y:S01]  /*13ca0*/  IMAD.MOV.U32 R26, RZ, RZ, 0x1 ;  /* 0x00000001ff1a7424 */ /* 0x000fe200078e00ff */
[----:B------:R-:W-:Y:S01]  /*13cb0*/  LOP3.LUT R3, R3, 0x38, R0, 0x78, !PT ;  /* 0x0000003803037812 */ /* 0x000fe200078e7800 */
[----:B------:R-:W-:Y:S01]  /*13cc0*/  IMAD.SHL.U32 R0, R0, 0x10, RZ ;  /* 0x0000001000007824 */ /* 0x000fe200078e00ff */
[----:B------:R-:W-:Y:S01]  /*13cd0*/  ULDC.64 UR38, c[0x0][0x198] ;  /* 0x0000660000267ab9 */ /* 0x000fe20000000a00 */
[----:B------:R-:W-:Y:S01]  /*13ce0*/  IMAD.MOV.U32 R23, RZ, RZ, RZ ;  /* 0x000000ffff177224 */ /* 0x000fe200078e00ff */
[----:B------:R-:W-:Y:S01]  /*13cf0*/  LOP3.LUT R28, R3, 0x200, R28, 0xf8, !PT ;  /* 0x00000200031c7812 */ /* 0x000fe200078ef81c */
[----:B------:R-:W-:Y:S01]  /*13d00*/  IMAD.MOV.U32 R24, RZ, RZ, RZ ;  /* 0x000000ffff187224 */ /* 0x000fe200078e00ff */
[----:B------:R-:W-:Y:S01]  /*13d10*/  SHF.R.U32.HI R3, RZ, 0x3, R4 ;  /* 0x00000003ff037819 */ /* 0x000fe20000011604 */
[----:B------:R-:W-:Y:S01]  /*13d20*/  IMAD.MOV.U32 R25, RZ, RZ, 0x1 ;  /* 0x00000001ff197424 */ /* 0x000fe200078e00ff */
[----:B------:R-:W-:Y:S01]  /*13d30*/  LOP3.LUT R4, R37, 0x2, RZ, 0xfc, !PT ;  /* 0x0000000225047812 */ /* 0x000fe200078efcff */
[----:B------:R-:W-:Y:S01]  /*13d40*/  ULDC UR36, c[0x0][0xc] ;  /* 0x0000030000247ab9 */ /* 0x000fe20000000800 */
[----:B------:R-:W-:-:S02]  /*13d50*/  LOP3.LUT R3, R3, 0x70, R0, 0xf8, !PT ;  /* 0x0000007003037812 */ /* 0x000fc400078ef800 */
[C---:B------:R-:W-:Y:S01]  /*13d60*/  LOP3.LUT R0, R2.reuse, 0x40, RZ, 0xfc, !PT ;  /* 0x0000004002007812 */ /* 0x040fe200078efcff */
[----:B-1----:R-:W-:Y:S01]  /*13d70*/  ULEA UR4, UR5, UR4, 0x18 ;  /* 0x0000000405047291 */ /* 0x002fe2000f8ec03f */
[C---:B------:R-:W-:Y:S02]  /*13d80*/  LOP3.LUT R3, R2.reuse, 0x80, RZ, 0xfc, !PT ;  /* 0x0000008002037812 */ /* 0x040fe400078efcff */
[----:B------:R-:W-:-:S03]  /*13d90*/  LOP3.LUT R2, R2, 0xc0, RZ, 0xfc, !PT ;  /* 0x000000c002027812 */ /* 0x000fc600078efcff */
[----:B------:R-:W-:-:S04]  /*13da0*/  IMAD.U32 R22, RZ, RZ, UR4 ;  /* 0x00000004ff167e24 */ /* 0x000fc8000f8e00ff */
[----:B------:R-:W-:-:S05]  /*13db0*/  IMAD R0, R28, 0x2, R22 ;  /* 0x000000021c007824 */ /* 0x000fca00078e0216 */
[----:B------:R2:W-:Y:S02]  /*13dc0*/  STL [R1+0x4], R0 ;  /* 0x0000040001007387 */ /* 0x0005e40000100800 */
.L_x_908:
[----:B------:R-:W0:Y:S02]  /*13dd0*/  LDC.64 R34, c[0x0][0xc88] ;  /* 0x00032200ff227b82 */ /* 0x000e240000000a00 */
[----:B0-----:R-:W-:-:S06]  /*13de0*/  IMAD.WIDE R34, R19, 0x4, R34 ;  /* 0x0000000413227825 */ /* 0x001fcc00078e0222 */
[----:B--2---:R-:W2:Y:S01]  /*13df0*/  LDG.E R34, desc[UR40][R34.64] ;  /* 0x0000002822227981 */ /* 0x004ea2000c1e1900 */
[----:B------:R-:W-:Y:S05]  /*13e00*/  YIELD ;  /* 0x0000000000007946 */ /* 0x000fea0003800000 */
[----:B------:R-:W-:Y:S01]  /*13e10*/  ULDC.64 UR4, c[0x0][0xa28] ;  /* 0x00028a0000047ab9 */ /* 0x000fe20000000a00 */
[----:B------:R-:W-:Y:S01]  /*13e20*/  IMAD.MOV.U32 R30, RZ, RZ, RZ ;  /* 0x000000ffff1e7224 */ /* 0x000fe200078e00ff */
[----:B------:R-:W-:Y:S01]  /*13e30*/  ISETP.NE.U32.AND P0, PT, RZ, UR4, PT ;  /* 0x00000004ff007c0c */ /* 0x000fe2000bf05070 */
[----:B-1----:R-:W-:Y:S01]  /*13e40*/  IMAD.MOV.U32 R6, RZ, RZ, RZ ;  /* 0x000000ffff067224 */ /* 0x002fe200078e00ff */
[----:B------:R-:W-:Y:S01]  /*13e50*/  ULDC.64 UR8, c[0x0][0xa18] ;  /* 0x0002860000087ab9 */ /* 0x000fe20000000a00 */
[----:B------:R-:W-:Y:S01]  /*13e60*/  ULDC.64 UR6, c[0x0][0xa10] ;  /* 0x0002840000067ab9 */ /* 0x000fe20000000a00 */
[----:B------:R-:W-:-:S02]  /*13e70*/  ISETP.NE.AND.EX P0, PT, RZ, UR5, PT, P0 ;  /* 0x00000005ff007c0c */ /* 0x000fc4000bf05300 */
[----:B--2---:R-:W-:-:S11]  /*13e80*/  SHF.R.S32.HI R0, RZ, 0x1f, R34 ;  /* 0x0000001fff007819 */ /* 0x004fd60000011422 */
[C---:B------:R-:W-:Y:S01]  /*13e90*/  @P0 LEA R2, P1, R34.reuse, UR4, 0x2 ;  /* 0x0000000422020c11 */ /* 0x040fe2000f8210ff */
[C---:B------:R-:W-:Y:S01]  /*13ea0*/  IMAD.SHL.U32 R31, R34.reuse, 0x4, RZ ;  /* 0x00000004221f7824 */ /* 0x040fe200078e00ff */
[C-C-:B------:R-:W-:Y:S01]  /*13eb0*/  SHF.L.U64.HI R32, R34.reuse, 0x2, R0.reuse ;  /* 0x0000000222207819 */ /* 0x140fe20000010200 */
[----:B------:R0:W-:Y:S01]  /*13ec0*/  STL [R1+0x14], R0 ;  /* 0x0000140001007387 */ /* 0x0001e20000100800 */
[----:B------:R-:W-:Y:S01]  /*13ed0*/  @P0 LEA.HI.X R3, R34, UR5, R0, 0x2, P1 ;  /* 0x0000000522030c11 */ /* 0x000fe200088f1400 */
[----:B------:R-:W-:-:S04]  /*13ee0*/  ULDC.64 UR4, c[0x0][0xa00] ;  /* 0x0002800000047ab9 */ /* 0x000fc80000000a00 */
[----:B------:R1:W5:Y:S01]  /*13ef0*/  @P0 LDG.E R30, desc[UR40][R2.64] ;  /* 0x00000028021e0981 */ /* 0x000362000c1e1900 */
[----:B------:R-:W-:Y:S02]  /*13f00*/  ISETP.NE.U32.AND P0, PT, RZ, UR4, PT ;  /* 0x00000004ff007c0c */ /* 0x000fe4000bf05070 */
[----:B------:R-:W-:Y:S01]  /*13f10*/  ISETP.NE.U32.AND P1, PT, RZ, UR8, PT ;  /* 0x00000008ff007c0c */ /* 0x000fe2000bf25070 */
[----:B0-----:R-:W-:Y:S01]  /*13f20*/  IMAD.MOV.U32 R0, RZ, RZ, RZ ;  /* 0x000000ffff007224 */ /* 0x001fe200078e00ff */
[----:B------:R-:W-:Y:S02]  /*13f30*/  ISETP.NE.AND.EX P0, PT, RZ, UR5, PT, P0 ;  /* 0x00000005ff007c0c */ /* 0x000fe4000bf05300 */
[----:B------:R-:W-:Y:S02]  /*13f40*/  ISETP.NE.AND.EX P1, PT, RZ, UR9, PT, P1 ;  /* 0x00000009ff007c0c */ /* 0x000fe4000bf25310 */
[----:B------:R-:W-:Y:S02]  /*13f50*/  ISETP.NE.U32.AND P2, PT, RZ, UR6, PT ;  /* 0x00000006ff007c0c */ /* 0x000fe4000bf45070 */
[----:B-1----:R-:W-:-:S02]  /*13f60*/  IADD3 R2, P3, R31, UR4, RZ ;  /* 0x000000041f027c10 */ /* 0x002fc4000ff7e0ff */
[----:B------:R-:W-:Y:S02]  /*13f70*/  ISETP.NE.AND.EX P2, PT, RZ, UR7, PT, P2 ;  /* 0x00000007ff007c0c */ /* 0x000fe4000bf45320 */
[----:B------:R-:W-:Y:S02]  /*13f80*/  IADD3.X R3, R32, UR5, RZ, P3, !PT ;  /* 0x0000000520037c10 */ /* 0x000fe40009ffe4ff */
[----:B---3--:R-:W-:-:S03]  /*13f90*/  IADD3 R4, P4, R31, UR6, RZ ;  /* 0x000000061f047c10 */ /* 0x008fc6000ff9e0ff */
[----:B------:R-:W2:Y:S01]  /*13fa0*/  @P0 LDG.E R6, desc[UR40][R2.64] ;  /* 0x0000002802060981 */ /* 0x000ea2000c1e1900 */
[----:B------:R-:W-:Y:S01]  /*13fb0*/  ULDC UR4, c[0x0][0x288] ;  /* 0x0000a20000047ab9 */ /* 0x000fe20000000800 */
[----:B------:R-:W-:Y:S01]  /*13fc0*/  IADD3.X R5, R32, UR7, RZ, P4, !PT ;  /* 0x0000000720057c10 */ /* 0x000fe2000a7fe4ff */
[----:B------:R-:W-:Y:S01]  /*13fd0*/  IMAD.U32 R8, RZ, RZ, UR4 ;  /* 0x00000004ff087e24 */ /* 0x000fe2000f8e00ff */
[----:B------:R-:W-:-:S03]  /*13fe0*/  ULDC.64 UR4, c[0x0][0x418] ;  /* 0x0001060000047ab9 */ /* 0x000fc60000000a00 */
[----:B------:R-:W5:Y:S04]  /*13ff0*/  @P2 LDG.E R0, desc[UR40][R4.64] ;  /* 0x0000002804002981 */ /* 0x000f68000c1e1900 */
[----:B--2---:R0:W-:Y:S02]  /*14000*/  STL [R1+0xc], R6 ;  /* 0x00000c0601007387 */ /* 0x0041e40000100800 */
[----:B0-----:R-:W-:-:S04]  /*14010*/  @P1 IADD3 R6, P3, R31, UR8, RZ ;  /* 0x000000081f061c10 */ /* 0x001fc8000ff7e0ff */
[----:B------:R-:W-:-:S05]  /*14020*/  @P1 IADD3.X R7, R32, UR9, RZ, P3, !PT ;  /* 0x0000000920071c10 */ /* 0x000fca0009ffe4ff */
[----:B------:R0:W2:Y:S01]  /*14030*/  @P1 LDG.E R8, desc[UR40][R6.64] ;  /* 0x0000002806081981 */ /* 0x0000a2000c1e1900 */
[----:B------:R-:W-:-:S03]  /*14040*/  UISETP.NE.U32.AND UP0, UPT, UR4, URZ, UPT ;  /* 0x0000003f0400728c */ /* 0x000fc6000bf05070 */
[----:B------:R-:W-:Y:S01]  /*14050*/  ULDC UR4, c[0x0][0x424] ;  /* 0x0001090000047ab9 */ /* 0x000fe20000000800 */
[----:B------:R-:W-:-:S03]  /*14060*/  UISETP.NE.AND.EX UP0, UPT, UR5, URZ, UPT, UP0 ;  /* 0x0000003f0500728c */ /* 0x000fc6000bf05300 */
[----:B------:R-:W-:Y:S01]  /*14070*/  ULDC UR5, c[0x0][0x2f0] ;  /* 0x0000bc0000057ab9 */ /* 0x000fe20000000800 */
[----:B------:R-:W-:-:S04]  /*14080*/  USEL UR4, UR4, 0x1, UP0 ;  /* 0x0000000104047887 */ /* 0x000fc80008000000 */
[----:B------:R-:W-:-:S03]  /*14090*/  UIMAD UR4, UR4, UR5, URZ ;  /* 0x00000005040472a4 */ /* 0x000fc6000f8e023f */
[----:B------:R-:W-:Y:S02]  /*140a0*/  ULDC UR5, c[0x0][0x348] ;  /* 0x0000d20000057ab9 */ /* 0x000fe40000000800 */
[----:B0-----:R-:W-:Y:S01]  /*140b0*/  IMAD.U32 R6, RZ, RZ, UR5 ;  /* 0x00000005ff067e24 */ /* 0x001fe2000f8e00ff */
[----:B--2---:R0:W-:Y:S02]  /*140c0*/  STL [R1+0x18], R8 ;  /* 0x0000180801007387 */ /* 0x0041e40000100800 */
[----:B0-----:R-:W-:Y:S01]  /*140d0*/  IMAD.U32 R8, RZ, RZ, UR4 ;  /* 0x00000004ff087e24 */ /* 0x001fe2000f8e00ff */
[----:B----4-:R-:W-:Y:S06]  /*140e0*/  @P1 BRA `(.L_x_808) ;  /* 0x0000000000141947 */ /* 0x010fec0003800000 */
[----:B------:R-:W-:Y:S05]  /*140f0*/  @!P0 BRA `(.L_x_808) ;  /* 0x0000000000108947 */ /* 0x000fea0003800000 */
[----:B------:R-:W2:Y:S04]  /*14100*/  LDG.E R7, desc[UR40][R2.64] ;  /* 0x0000002802077981 */ /* 0x000ea8000c1e1900 */
[----:B------:R-:W2:Y:S02]  /*14110*/  LDG.E R10, desc[UR40][R2.64+0x4] ;  /* 0x00000428020a7981 */ /* 0x000ea4000c1e1900 */
[----:B--2---:R-:W-:-:S05]  /*14120*/  IMAD.IADD R2, R10, 0x1, -R7 ;  /* 0x000000010a027824 */ /* 0x004fca00078e0a07 */
[----:B------:R0:W-:Y:S02]  /*14130*/  STL [R1+0x18], R2 ;  /* 0x0000180201007387 */ /* 0x0001e40000100800 */
.L_x_808:
[----:B------:R-:W-:Y:S01]  /*14140*/  ULDC.64 UR4, c[0x0][0xa20] ;  /* 0x0002880000047ab9 */ /* 0x000fe20000000a00 */
[C---:B------:R-:W-:Y:S01]  /*14150*/  LOP3.LUT R7, R18.reuse, 0xff000000, RZ, 0xc0, !PT ;  /* 0xff00000012077812 */ /* 0x040fe200078ec0ff */
[----:B------:R-:W-:Y:S01]  /*14160*/  IMAD.MOV.U32 R27, RZ, RZ, R34 ;  /* 0x000000ffff1b7224 */ /* 0x000fe200078e0022 */
[----:B------:R-:W-:Y:S02]  /*14170*/  ISETP.NE.U32.AND P0, PT, RZ, UR4, PT ;  /* 0x00000004ff007c0c */ /* 0x000fe4000bf05070 */
[----:B------:R-:W-:Y:S02]  /*14180*/  SHF.R.U32.HI R7, RZ, 0x8, R7 ;  /* 0x00000008ff077819 */ /* 0x000fe40000011607 */
[----:B------:R-:W-:Y:S02]  /*14190*/  ISETP.NE.AND.EX P0, PT, RZ, UR5, PT, P0 ;  /* 0x00000005ff007c0c */ /* 0x000fe4000bf05300 */
[C---:B0-----:R-:W-:Y:S02]  /*141a0*/  LOP3.LUT R2, R18.reuse, 0xff0000, RZ, 0xc0, !PT ;  /* 0x00ff000012027812 */ /* 0x041fe400078ec0ff */
[----:B------:R-:W-:-:S02]  /*141b0*/  LOP3.LUT R18, R18, 0xffff, RZ, 0xc0, !PT ;  /* 0x0000ffff12127812 */ /* 0x000fc400078ec0ff */
[----:B------:R-:W-:-:S07]  /*141c0*/  LEA.HI R7, R2, R7, RZ, 0x10 ;  /* 0x0000000702077211 */ /* 0x000fce00078f80ff */
[----:B------:R-:W-:Y:S05]  /*141d0*/  @!P0 BRA `(.L_x_809) ;  /* 0x0000000000108947 */ /* 0x000fea0003800000 */
[----:B------:R-:W-:-:S04]  /*141e0*/  IADD3 R2, P0, R31, UR4, RZ ;  /* 0x000000041f027c10 */ /* 0x000fc8000ff1e0ff */
[----:B------:R-:W-:-:S05]  /*141f0*/  IADD3.X R3, R32, UR5, RZ, P0, !PT ;  /* 0x0000000520037c10 */ /* 0x000fca00087fe4ff */
[----:B------:R0:W5:Y:S01]  /*14200*/  LDG.E R8, desc[UR40][R2.64] ;  /* 0x0000002802087981 */ /* 0x000162000c1e1900 */
[----:B------:R-:W-:Y:S05]  /*14210*/  BRA `(.L_x_810) ;  /* 0x0000000000247947 */ /* 0x000fea0003800000 */
.L_x_809:
[----:B------:R-:W-:Y:S02]  /*14220*/  ULDC.64 UR4, c[0x0][0xa08] ;  /* 0x0002820000047ab9 */ /* 0x000fe40000000a00 */
[----:B------:R-:W-:-:S04]  /*14230*/  ISETP.NE.U32.AND P0, PT, RZ, UR4, PT ;  /* 0x00000004ff007c0c */ /* 0x000fc8000bf05070 */
[----:B------:R-:W-:-:S13]  /*14240*/  ISETP.NE.AND.EX P0, PT, RZ, UR5, PT, P0 ;  /* 0x00000005ff007c0c */ /* 0x000fda000bf05300 */
[----:B------:R-:W-:Y:S05]  /*14250*/  @!P0 BRA `(.L_x_810) ;  /* 0x0000000000148947 */ /* 0x000fea0003800000 */
[----:B------:R-:W0:Y:S02]  /*14260*/  LDC.64 R2, c[0x0][0xa08] ;  /* 0x00028200ff027b82 */ /* 0x000e240000000a00 */
[----:B0-----:R-:W-:-:S05]  /*14270*/  IMAD.WIDE R2, R27, 0x4, R2 ;  /* 0x000000041b027825 */ /* 0x001fca00078e0202 */
[----:B------:R-:W2:Y:S04]  /*14280*/  LDG.E R8, desc[UR40][R2.64] ;  /* 0x0000002802087981 */ /* 0x000ea8000c1e1900 */
[----:B------:R-:W2:Y:S02]  /*14290*/  LDG.E R2, desc[UR40][R2.64+0x4] ;  /* 0x0000042802027981 */ /* 0x000ea4000c1e1900 */
[----:B--2---:R-:W-:-:S07]  /*142a0*/  IMAD.IADD R8, R2, 0x1, -R8 ;  /* 0x0000000102087824 */ /* 0x004fce00078e0a08 */
.L_x_810:
[----:B0-----:R-:W2:Y:S04]  /*142b0*/  @P2 LDG.E R2, desc[UR40][R4.64] ;  /* 0x0000002804022981 */ /* 0x001ea8000c1e1900 */
[----:B------:R0:W2:Y:S01]  /*142c0*/  @P2 LDG.E R4, desc[UR40][R4.64+0x4] ;  /* 0x0000042804042981 */ /* 0x0000a2000c1e1900 */
[----:B-----5:R-:W-:Y:S01]  /*142d0*/  IMAD.IADD R8, R8, 0x1, -R30 ;  /* 0x0000000108087824 */ /* 0x020fe200078e0a1e */
[----:B------:R-:W-:Y:S01]  /*142e0*/  BSSY B0, `(.L_x_811) ;  /* 0x000002a000007945 */ /* 0x000fe20003800000 */
[----:B------:R-:W-:Y:S02]  /*142f0*/  LOP3.LUT R29, R7, 0xff, RZ, 0xc0, !PT ;  /* 0x000000ff071d7812 */ /* 0x000fe400078ec0ff */
[----:B0-----:R-:W-:Y:S01]  /*14300*/  SHF.R.U32.HI R5, RZ, 0x10, R7 ;  /* 0x00000010ff057819 */ /* 0x001fe20000011607 */
[----:B--2---:R-:W-:-:S04]  /*14310*/  @P2 IMAD.IADD R6, R4, 0x1, -R2 ;  /* 0x0000000104062824 */ /* 0x004fc800078e0a02 */
[----:B------:R-:W-:-:S04]  /*14320*/  IMAD.IADD R3, R8, 0x1, R6 ;  /* 0x0000000108037824 */ /* 0x000fc800078e0206 */
[C---:B------:R-:W-:Y:S01]  /*14330*/  VIADD R4, R3.reuse, 0x5f ;  /* 0x0000005f03047836 */ /* 0x040fe20000000000 */
[----:B------:R-:W-:Y:S01]  /*14340*/  ISETP.GE.AND P1, PT, R3, 0x1, PT ;  /* 0x000000010300780c */ /* 0x000fe20003f26270 */
[----:B------:R0:W-:Y:S02]  /*14350*/  STL [R1+0x8], R3 ;  /* 0x0000080301007387 */ /* 0x0001e40000100800 */
[----:B------:R-:W-:-:S05]  /*14360*/  IMAD.HI R4, R4, 0x2aaaaaab, RZ ;  /* 0x2aaaaaab04047827 */ /* 0x000fca00078e02ff */
[----:B------:R-:W-:Y:S01]  /*14370*/  SHF.R.U32.HI R2, RZ, 0x1f, R4 ;  /* 0x0000001fff027819 */ /* 0x000fe20000011604 */
[----:B0-----:R-:W-:-:S03]  /*14380*/  IMAD.MOV.U32 R3, RZ, RZ, RZ ;  /* 0x000000ffff037224 */ /* 0x001fc600078e00ff */
[----:B------:R-:W-:Y:S01]  /*14390*/  LEA.HI.SX32 R4, R4, R2, 0x1c ;  /* 0x0000000204047211 */ /* 0x000fe200078fe2ff */
[----:B------:R-:W-:Y:S06]  /*143a0*/  @!P1 BRA `(.L_x_812) ;  /* 0x0000000000749947 */ /* 0x000fec0003800000 */
[----:B------:R-:W-:Y:S01]  /*143b0*/  ISETP.NE.AND P0, PT, R5, RZ, PT ;  /* 0x000000ff0500720c */ /* 0x000fe20003f05270 */
[----:B------:R-:W-:-:S03]  /*143c0*/  ULDC UR4, c[0x0][0x9f0] ;  /* 0x00027c0000047ab9 */ /* 0x000fc60000000800 */
[----:B------:R-:W-:-:S04]  /*143d0*/  SEL R7, R5, UR4, P0 ;  /* 0x0000000405077c07 */ /* 0x000fc80008000000 */
[----:B------:R-:W-:Y:S02]  /*143e0*/  IABS R10, R7 ;  /* 0x00000007000a7213 */ /* 0x000fe40000000000 */
[----:B------:R-:W-:Y:S02]  /*143f0*/  IADD3 R9, R7, -0x1, R4 ;  /* 0xffffffff07097810 */ /* 0x000fe40007ffe004 */
[----:B------:R-:W0:Y:S08]  /*14400*/  I2F.RP R2, R10 ;  /* 0x0000000a00027306 */ /* 0x000e300000209400 */
[----:B0-----:R-:W0:Y:S02]  /*14410*/  MUFU.RCP R2, R2 ;  /* 0x0000000200027308 */ /* 0x001e240000001000 */
[----:B0-----:R-:W-:-:S06]  /*14420*/  VIADD R2, R2, 0xffffffe ;  /* 0x0ffffffe02027836 */ /* 0x001fcc0000000000 */
[----:B------:R0:W1:Y:S02]  /*14430*/  F2I.FTZ.U32.TRUNC.NTZ R3, R2 ;  /* 0x0000000200037305 */ /* 0x000064000021f000 */
[----:B0-----:R-:W-:-:S04]  /*14440*/  LOP3.LUT R2, R9, R7, RZ, 0x3c, !PT ;  /* 0x0000000709027212 */ /* 0x001fc800078e3cff */
[----:B------:R-:W-:Y:S01]  /*14450*/  ISETP.GE.AND P4, PT, R2, RZ, PT ;  /* 0x000000ff0200720c */ /* 0x000fe20003f86270 */
[----:B-1----:R-:W-:-:S04]  /*14460*/  IMAD.MOV R2, RZ, RZ, -R3 ;  /* 0x000000ffff027224 */ /* 0x002fc800078e0a03 */
[----:B------:R-:W-:Y:S02]  /*14470*/  IMAD R11, R2, R10, RZ ;  /* 0x0000000a020b7224 */ /* 0x000fe400078e02ff */
[----:B------:R-:W-:-:S04]  /*14480*/  IMAD.MOV.U32 R2, RZ, RZ, RZ ;  /* 0x000000ffff027224 */ /* 0x000fc800078e00ff */
        /* <DEDUP_REMOVED lines=15> */
.L_x_812:
[----:B------:R-:W-:Y:S05]  /*14580*/  BSYNC B0 ;  /* 0x0000000000007941 */ /* 0x000fea0003800000 */
.L_x_811:
[-C--:B------:R-:W-:Y:S01]  /*14590*/  IMAD R2, R29, R3.reuse, RZ ;  /* 0x000000031d027224 */ /* 0x080fe200078e02ff */
[----:B------:R-:W-:Y:S04]  /*145a0*/  BSSY B0, `(.L_x_813) ;  /* 0x0000131000007945 */ /* 0x000fe80003800000 */
[C---:B------:R-:W-:Y:S01]  /*145b0*/  VIADDMNMX R3, R2.reuse, R3, R4, PT ;  /* 0x0000000302037246 */ /* 0x040fe20003800104 */
[----:B------:R-:W-:-:S04]  /*145c0*/  IMAD R2, R2, 0x60, -R8 ;  /* 0x0000006002027824 */ /* 0x000fc800078e0a08 */
[----:B------:R-:W-:Y:S01]  /*145d0*/  IMAD R3, R3, 0x60, -R8 ;  /* 0x0000006003037824 */ /* 0x000fe200078e0a08 */
[----:B------:R-:W-:-:S04]  /*145e0*/  VIMNMX R2, RZ, R2, !PT ;  /* 0x00000002ff027248 */ /* 0x000fc80007fe0100 */
[----:B------:R-:W-:-:S04]  /*145f0*/  VIMNMX R3, R3, R6, PT ;  /* 0x0000000603037248 */ /* 0x000fc80003fe0100 */
[----:B------:R-:W-:-:S13]  /*14600*/  ISETP.GT.AND P0, PT, R3, R2, PT ;  /* 0x000000020300720c */ /* 0x000fda0003f04270 */
[----:B------:R-:W-:Y:S02]  /*14610*/  @P0 VIADD R6, R3, 0x5f ;  /* 0x0000005f03060836 */ /* 0x000fe40000000000 */
[----:B------:R-:W-:-:S04]  /*14620*/  IMAD.WIDE.U32 R2, R2, -0x55555555, RZ ;  /* 0xaaaaaaab02027825 */ /* 0x000fc800078e00ff */
[----:B------:R-:W-:Y:S01]  /*14630*/  @P0 IMAD.HI R6, R6, 0x2aaaaaab, RZ ;  /* 0x2aaaaaab06060827 */ /* 0x000fe200078e02ff */
[----:B------:R-:W-:-:S04]  /*14640*/  SHF.R.U32.HI R7, RZ, 0x6, R3 ;  /* 0x00000006ff077819 */ /* 0x000fc80000011603 */
[----:B------:R-:W-:Y:S01]  /*14650*/  @P0 SHF.R.U32.HI R3, RZ, 0x1f, R6 ;  /* 0x0000001fff030819 */ /* 0x000fe20000011606 */
[----:B------:R-:W-:-:S03]  /*14660*/  IMAD.MOV.U32 R2, RZ, RZ, R7 ;  /* 0x000000ffff027224 */ /* 0x000fc600078e0007 */
[----:B------:R-:W-:Y:S02]  /*14670*/  @P0 LEA.HI.SX32 R2, R6, R3, 0x1c ;  /* 0x0000000306020211 */ /* 0x000fe400078fe2ff */
[----:B------:R-:W-:Y:S02]  /*14680*/  PLOP3.LUT P0, PT, PT, PT, PT, 0x80, 0x0 ;  /* 0x000000000000781c */ /* 0x000fe40003f0f070 */
[----:B------:R-:W-:-:S13]  /*14690*/  ISETP.GT.AND P3, PT, R2, R7, PT ;  /* 0x000000070200720c */ /* 0x000fda0003f64270 */
[----:B------:R-:W-:Y:S05]  /*146a0*/  @!P3 BRA `(.L_x_814) ;  /* 0x000000100080b947 */ /* 0x000fea0003800000 */
[----:B------:R-:W-:Y:S01]  /*146b0*/  UMOV UR4, 0xffffffff ;  /* 0xffffffff00047882 */ /* 0x000fe20000000000 */
[----:B------:R-:W-:Y:S02]  /*146c0*/  SEL R6, R27, RZ, !P2 ;  /* 0x000000ff1b067207 */ /* 0x000fe40005000000 */
[----:B------:R-:W-:Y:S05]  /*146d0*/  BRA.DIV UR4, `(.L_x_815) ;  /* 0x00000072048c7947 */ /* 0x000fea000b800000 */
[----:B------:R-:W0:Y:S02]  /*146e0*/  S2R R3, SR_TID.X ;  /* 0x0000000000037919 */ /* 0x000e240000002100 */
[----:B0-----:R-:W-:-:S04]  /*146f0*/  SHF.R.U32.HI R3, RZ, 0x5, R3 ;  /* 0x00000005ff037819 */ /* 0x001fc80000011603 */
[----:B------:R-:W-:-:S05]  /*14700*/  LOP3.LUT R3, R3, 0x3, RZ, 0xc0, !PT ;  /* 0x0000000303037812 */ /* 0x000fca00078ec0ff */
[----:B------:R0:W1:Y:S02]  /*14710*/  SHFL.IDX PT, R14, R3, RZ, 0x1f ;  /* 0x00001fff030e7589 */ /* 0x00006400000e0000 */
.L_x_1004:
[----:B-1----:R-:W-:Y:S02]  /*14720*/  ISETP.NE.AND P0, PT, R14, RZ, PT ;  /* 0x000000ff0e00720c */ /* 0x002fe40003f05270 */
[----:B------:R-:W-:-:S11]  /*14730*/  PLOP3.LUT P6, PT, PT, PT, PT, 0x8, 0x0 ;  /* 0x000000000000781c */ /* 0x000fd60003fce170 */
[----:B------:R-:W-:Y:S05]  /*14740*/  @P0 BRA `(.L_x_816) ;  /* 0x00000000000c0947 */ /* 0x000fea0003800000 */
[----:B------:R-:W-:-:S03]  /*14750*/  UMOV UR4, 0xffffffff ;  /* 0xffffffff00047882 */ /* 0x000fc60000000000 */
[----:B------:R-:W-:Y:S05]  /*14760*/  BRA.DIV UR4, `(.L_x_817) ;  /* 0x00000072049c7947 */ /* 0x000fea000b800000 */
[----:B------:R-:W-:-:S13]  /*14770*/  ELECT P6, URZ, PT ;  /* 0x00000000003f782f */ /* 0x000fda00038c0000 */
.L_x_816:
[----:B0-----:R-:W2:Y:S01]  /*14780*/  LDL R3, [R1+0x24] ;  /* 0x0000240001037983 */ /* 0x001ea20000100800 */
[----:B------:R-:W-:Y:S01]  /*14790*/  BSSY B1, `(.L_x_818) ;  /* 0x0000008000017945 */ /* 0x000fe20003800000 */
[----:B--2---:R-:W-:-:S05]  /*147a0*/  VIADD R3, R3, 0x1 ;  /* 0x0000000103037836 */ /* 0x004fca0000000000 */
[----:B------:R-:W-:-:S04]  /*147b0*/  LEA.HI R8, R3, R3, RZ, 0x1 ;  /* 0x0000000303087211 */ /* 0x000fc800078f08ff */
[----:B------:R-:W-:-:S05]  /*147c0*/  LOP3.LUT R8, R8, 0xfffffffe, RZ, 0xc0, !PT ;  /* 0xfffffffe08087812 */ /* 0x000fca00078ec0ff */
[----:B------:R-:W-:-:S05]  /*147d0*/  IMAD.IADD R3, R3, 0x1, -R8 ;  /* 0x0000000103037824 */ /* 0x000fca00078e0a08 */
[----:B------:R-:W-:-:S04]  /*147e0*/  SHF.L.U32 R3, R3, 0x1f, RZ ;  /* 0x0000001f03037819 */ /* 0x000fc800000006ff */
[----:B------:R-:W0:Y:S02]  /*147f0*/  SYNCS.PHASECHK.TRANS64.TRYWAIT P0, [R22+URZ+0x22820], R3 ;  /* 0x02282003160075a7 */ /* 0x000e24000800017f */
[----:B0-----:R-:W-:Y:S05]  /*14800*/  @!P0 BRA `(.L_x_819) ;  /* 0x0000007000948947 */ /* 0x001fea0003800000 */
.L_x_1007:
[----:B------:R-:W-:Y:S05]  /*14810*/  BSYNC B1 ;  /* 0x0000000000017941 */ /* 0x000fea0003800000 */
.L_x_818:
[----:B------:R-:W-:Y:S04]  /*14820*/  BSSY B1, `(.L_x_820) ;  /* 0x000007b000017945 */ /* 0x000fe80003800000 */
[----:B------:R-:W-:Y:S05]  /*14830*/  @!P6 BRA `(.L_x_821) ;  /* 0x0000000400e4e947 */ /* 0x000fea0003800000 */
[----:B0-----:R-:W-:Y:S01]  /*14840*/  IMAD R3, R23, 0x8, R22 ;  /* 0x0000000817037824 */ /* 0x001fe200078e0216 */
[----:B------:R-:W-:Y:S01]  /*14850*/  SHF.L.U32 R8, R26, 0x1f, RZ ;  /* 0x0000001f1a087819 */ /* 0x000fe200000006ff */
[----:B------:R-:W0:Y:S01]  /*14860*/  S2R R9, SR_TID.X ;  /* 0x0000000000097919 */ /* 0x000e220000002100 */
[----:B------:R-:W-:Y:S02]  /*14870*/  BSSY B2, `(.L_x_822) ;  /* 0x0000005000027945 */ /* 0x000fe40003800000 */
[----:B------:R-:W1:Y:S01]  /*14880*/  SYNCS.PHASECHK.TRANS64.TRYWAIT P0, [R3+URZ+0x228a0], R8 ;  /* 0x0228a008030075a7 */ /* 0x000e62000800017f */
[----:B0-----:R-:W-:-:S04]  /*14890*/  LOP3.LUT R9, R9, 0x7f, RZ, 0xc0, !PT ;  /* 0x0000007f09097812 */ /* 0x001fc800078ec0ff */
[----:B------:R-:W-:Y:S01]  /*148a0*/  ISETP.NE.AND P2, PT, R9, RZ, PT ;  /* 0x000000ff0900720c */ /* 0x000fe20003f45270 */
[----:B-1----:R-:W-:-:S12]  /*148b0*/  @!P0 BRA `(.L_x_823) ;  /* 0x00000070007c8947 */ /* 0x002fd80003800000 */
.L_x_1008:
[----:B------:R-:W-:Y:S05]  /*148c0*/  BSYNC B2 ;  /* 0x0000000000027941 */ /* 0x000fea0003800000 */
.L_x_822:
[----:B------:R-:W-:Y:S04]  /*148d0*/  BSSY B2, `(.L_x_824) ;  /* 0x0000009000027945 */ /* 0x000fe80003800000 */
[----:B------:R-:W-:Y:S05]  /*148e0*/  @P2 BRA `(.L_x_825) ;  /* 0x00000000001c2947 */ /* 0x000fea0003800000 */
[----:B------:R-:W1:Y:S01]  /*148f0*/  S2R R10, SR_TID.X ;  /* 0x00000000000a7919 */ /* 0x000e620000002100 */
[----:B------:R-:W-:-:S04]  /*14900*/  IMAD.MOV.U32 R9, RZ, RZ, 0x3000 ;  /* 0x00003000ff097424 */ /* 0x000fc800078e00ff */
[----:B------:R2:W-:Y:S01]  /*14910*/  SYNCS.ARRIVE.TRANS64 RZ, [R3+URZ+0x22890], R9 ;  /* 0x0228900903ff79a7 */ /* 0x0005e2000800003f */
[----:B-1----:R-:W-:-:S04]  /*14920*/  LOP3.LUT R10, R10, 0x1f, RZ, 0xc0, !PT ;  /* 0x0000001f0a0a7812 */ /* 0x002fc800078ec0ff */
[----:B------:R-:W-:-:S13]  /*14930*/  ISETP.NE.AND P0, PT, R10, RZ, PT ;  /* 0x000000ff0a00720c */ /* 0x000fda0003f05270 */
[----:B--2---:R-:W-:Y:S05]  /*14940*/  @!P0 BRA `(.L_x_825) ;  /* 0x0000000000048947 */ /* 0x004fea0003800000 */
[----:B------:R-:W-:Y:S01]  /*14950*/  BPT.TRAP 0x1 ;  /* 0x000000040000795c */ /* 0x000fe20000300000 */
.L_x_825:
[----:B------:R-:W-:Y:S05]  /*14960*/  BSYNC B2 ;  /* 0x0000000000027941 */ /* 0x000fea0003800000 */
.L_x_824:
[----:B------:R-:W-:Y:S01]  /*14970*/  IMAD.MOV.U32 R14, RZ, RZ, RZ ;  /* 0x000000ffff0e7224 */ /* 0x000fe200078e00ff */
[----:B------:R-:W-:Y:S01]  /*14980*/  UIADD3 UR4, UP0, UR38, 0x570, URZ ;  /* 0x0000057026047890 */ /* 0x000fe2000ff1e03f */
[----:B------:R-:W-:Y:S01]  /*14990*/  IMAD R9, R2, 0x60, R0 ;  /* 0x0000006002097824 */ /* 0x000fe200078e0200 */
[----:B------:R-:W-:Y:S01]  /*149a0*/  PLOP3.LUT P0, PT, PT, PT, PT, 0x80, 0x0 ;  /* 0x000000000000781c */ /* 0x000fe20003f0f070 */
[----:B------:R-:W-:Y:S01]  /*149b0*/  IMAD R10, R23, 0x3000, R22 ;  /* 0x00003000170a7824 */ /* 0x000fe200078e0216 */
[----:B------:R-:W-:Y:S01]  /*149c0*/  R2UR UR10, R14 ;  /* 0x000000000e0a72ca */ /* 0x000fe200000e0000 */
[----:B------:R-:W-:Y:S01]  /*149d0*/  VIADD R9, R9, 0xffffffa0 ;  /* 0xffffffa009097836 */ /* 0x000fe20000000000 */
[----:B------:R-:W-:Y:S01]  /*149e0*/  UIADD3.X UR5, URZ, UR39, URZ, UP0, !UPT ;  /* 0x000000273f057290 */ /* 0x000fe200087fe43f */
[----:B------:R-:W-:Y:S01]  /*149f0*/  VIADD R10, R10, 0x1c400 ;  /* 0x0001c4000a0a7836 */ /* 0x000fe20000000000 */
[----:B------:R-:W-:Y:S01]  /*14a00*/  UMOV UR6, 0x0 ;  /* 0x0000000000067882 */ /* 0x000fe20000000000 */
[----:B------:R-:W-:Y:S01]  /*14a10*/  VIADD R11, R3, 0x22890 ;  /* 0x00022890030b7836 */ /* 0x000fe20000000000 */
[----:B------:R-:W-:-:S09]  /*14a20*/  UMOV UR7, 0x12f00000 ;  /* 0x12f0000000077882 */ /* 0x000fd20000000000 */
.L_x_826:
[----:B------:R-:W-:-:S13]  /*14a30*/  @P0 ELECT P3, URZ, PT ;  /* 0x00000000003f082f */ /* 0x000fda0003860000 */
[----:B------:R-:W-:Y:S02]  /*14a40*/  @P3 R2UR UR13, R6 ;  /* 0x00000000060d32ca */ /* 0x000fe400000e0000 */
[----:B------:R-:W-:Y:S02]  /*14a50*/  @P3 R2UR UR12, R18 ;  /* 0x00000000120c32ca */ /* 0x000fe400000e0000 */
[----:B------:R-:W-:Y:S02]  /*14a60*/  @P3 R2UR UR11, R9 ;  /* 0x00000000090b32ca */ /* 0x000fe400000e0000 */
[----:B------:R-:W-:Y:S02]  /*14a70*/  @P3 R2UR UR9, R11 ;  /* 0x000000000b0932ca */ /* 0x000fe400000e0000 */
[----:B------:R-:W-:Y:S02]  /*14a80*/  @P3 R2UR UR8, R10 ;  /* 0x000000000a0832ca */ /* 0x000fe400000e0000 */
[----:B------:R-:W-:-:S02]  /*14a90*/  @P3 PLOP3.LUT P0, PT, P3, PT, PT, 0x8, 0x0 ;  /* 0x000000000000381c */ /* 0x000fc40001f0e170 */
[----:B------:R-:W-:-:S09]  /*14aa0*/  PLOP3.LUT P3, PT, PT, PT, PT, 0x8, 0x0 ;  /* 0x000000000000781c */ /* 0x000fd20003f6e170 */
[----:B------:R1:W-:Y:S02]  /*14ab0*/  UTMALDG.4D [UR8], [UR4], desc[UR6] ;  /* 0x00000608040075b4 */ /* 0x0003e40008019000 */
[----:B-1----:R-:W-:Y:S05]  /*14ac0*/  @P0 BRA.U.ANY `(.L_x_826) ;  /* 0xfffffffd00d80947 */ /* 0x002fea000393ffff */
[----:B------:R-:W1:Y:S01]  /*14ad0*/  SYNCS.PHASECHK.TRANS64.TRYWAIT P0, [R3+URZ+0x228c0], R8 ;  /* 0x0228c008030075a7 */ /* 0x000e62000800017f */
[----:B------:R-:W-:Y:S04]  /*14ae0*/  BSSY B2, `(.L_x_827) ;  /* 0x0000002000027945 */ /* 0x000fe80003800000 */
[----:B-1----:R-:W-:Y:S05]  /*14af0*/  @!P0 BRA `(.L_x_828) ;  /* 0x0000007000008947 */ /* 0x002fea0003800000 */
.L_x_1009:
[----:B------:R-:W-:Y:S05]  /*14b00*/  BSYNC B2 ;  /* 0x0000000000027941 */ /* 0x000fea0003800000 */
.L_x_827:
[----:B------:R-:W-:Y:S01]  /*14b10*/  BSSY B2, `(.L_x_829) ;  /* 0x000000b000027945 */ /* 0x000fe20003800000 */
[----:B------:R-:W-:Y:S02]  /*14b20*/  IMAD.MOV.U32 R12, RZ, RZ, 0x0 ;  /* 0x00000000ff0c7424 */ /* 0x000fe400078e00ff */
[----:B------:R-:W-:Y:S01]  /*14b30*/  IMAD.MOV.U32 R13, RZ, RZ, 0x12f00000 ;  /* 0x12f00000ff0d7424 */ /* 0x000fe200078e00ff */
[----:B------:R-:W-:Y:S06]  /*14b40*/  @P2 BRA `(.L_x_830) ;  /* 0x00000000001c2947 */ /* 0x000fec0003800000 */
[----:B------:R-:W2:Y:S01]  /*14b50*/  S2R R10, SR_TID.X ;  /* 0x00000000000a7919 */ /* 0x000ea20000002100 */
[----:B01----:R-:W-:-:S04]  /*14b60*/  IMAD.MOV.U32 R8, RZ, RZ, 0xc000 ;  /* 0x0000c000ff087424 */ /* 0x003fc800078e00ff */
[----:B------:R3:W-:Y:S01]  /*14b70*/  SYNCS.ARRIVE.TRANS64 RZ, [R3+URZ+0x228b0], R8 ;  /* 0x0228b00803ff79a7 */ /* 0x0007e2000800003f */
[----:B--2---:R-:W-:-:S04]  /*14b80*/  LOP3.LUT R10, R10, 0x1f, RZ, 0xc0, !PT ;  /* 0x0000001f0a0a7812 */ /* 0x004fc800078ec0ff */
[----:B------:R-:W-:-:S13]  /*14b90*/  ISETP.NE.AND P0, PT, R10, RZ, PT ;  /* 0x000000ff0a00720c */ /* 0x000fda0003f05270 */
[----:B---3--:R-:W-:Y:S05]  /*14ba0*/  @!P0 BRA `(.L_x_830) ;  /* 0x0000000000048947 */ /* 0x008fea0003800000 */
[----:B------:R-:W-:Y:S01]  /*14bb0*/  BPT.TRAP 0x1 ;  /* 0x000000040000795c */ /* 0x000fe20000300000 */
.L_x_830:
[----:B------:R-:W-:Y:S05]  /*14bc0*/  BSYNC B2 ;  /* 0x0000000000027941 */ /* 0x000fea0003800000 */
.L_x_829:
[----:B------:R-:W-:Y:S01]  /*14bd0*/  R2UR UR10, R14 ;  /* 0x000000000e0a72ca */ /* 0x000fe200000e0000 */
[----:B01----:R-:W-:Y:S01]  /*14be0*/  IMAD R8, R23, 0xc000, R22 ;  /* 0x0000c00017087824 */ /* 0x003fe200078e0216 */
[----:B------:R-:W-:Y:S01]  /*14bf0*/  R2UR UR6, R12 ;  /* 0x000000000c0672ca */ /* 0x000fe200000e0000 */
[----:B------:R-:W-:Y:S01]  /*14c00*/  UIADD3 UR4, UP0, UR38, 0x670, URZ ;  /* 0x0000067026047890 */ /* 0x000fe2000ff1e03f */
[----:B------:R-:W-:Y:S01]  /*14c10*/  R2UR UR7, R13 ;  /* 0x000000000d0772ca */ /* 0x000fe200000e0000 */
[----:B------:R-:W-:Y:S01]  /*14c20*/  VIADD R3, R3, 0x228b0 ;  /* 0x000228b003037836 */ /* 0x000fe20000000000 */
[----:B------:R-:W-:Y:S01]  /*14c30*/  PLOP3.LUT P0, PT, PT, PT, PT, 0x80, 0x0 ;  /* 0x000000000000781c */ /* 0x000fe20003f0f070 */
[----:B------:R-:W-:Y:S01]  /*14c40*/  VIADD R10, R8, 0x400 ;  /* 0x00000400080a7836 */ /* 0x000fe20000000000 */
[----:B------:R-:W-:-:S12]  /*14c50*/  UIADD3.X UR5, URZ, UR39, URZ, UP0, !UPT ;  /* 0x000000273f057290 */ /* 0x000fd800087fe43f */
.L_x_831:
        /* <DEDUP_REMOVED lines=9> */
[----:B0-----:R-:W-:Y:S05]  /*14cf0*/  @P0 BRA.U.ANY `(.L_x_831) ;  /* 0xfffffffd00d80947 */ /* 0x001fea000393ffff */
[----:B------:R-:W-:Y:S01]  /*14d00*/  R2UR UR6, R12 ;  /* 0x000000000c0672ca */ /* 0x000fe200000e0000 */
[----:B------:R-:W-:Y:S01]  /*14d10*/  VIADD R10, R8, 0x3400 ;  /* 0x00003400080a7836 */ /* 0x000fe20000000000 */
[----:B------:R-:W-:Y:S01]  /*14d20*/  R2UR UR7, R13 ;  /* 0x000000000d0772ca */ /* 0x000fe200000e0000 */
[----:B------:R-:W-:Y:S01]  /*14d30*/  UMOV UR10, 0x40 ;  /* 0x00000040000a7882 */ /* 0x000fe20000000000 */
[----:B------:R-:W-:-:S13]  /*14d40*/  PLOP3.LUT P0, PT, PT, PT, PT, 0x80, 0x0 ;  /* 0x000000000000781c */ /* 0x000fda0003f0f070 */
.L_x_832:
        /* <DEDUP_REMOVED lines=15> */
.L_x_833:
        /* <DEDUP_REMOVED lines=15> */
.L_x_834:
        /* <DEDUP_REMOVED lines=10> */
.L_x_821:
[----:B------:R-:W-:Y:S05]  /*14fd0*/  BSYNC B1 ;  /* 0x0000000000017941 */ /* 0x000fea0003800000 */
.L_x_820:
[----:B------:R-:W-:Y:S01]  /*14fe0*/  VIADD R11, R2, 0xfffffffe ;  /* 0xfffffffe020b7836 */ /* 0x000fe20000000000 */
[----:B------:R-:W-:Y:S01]  /*14ff0*/  PLOP3.LUT P0, PT, PT, PT, PT, 0x8, 0x0 ;  /* 0x000000000000781c */ /* 0x000fe20003f0e170 */
[----:B------:R-:W-:-:S03]  /*15000*/  VIADD R23, R23, 0x1 ;  /* 0x0000000117177836 */ /* 0x000fc60000000000 */
[----:B------:R-:W-:Y:S02]  /*15010*/  ISETP.GE.AND P3, PT, R11, R7, PT ;  /* 0x000000070b00720c */ /* 0x000fe40003f66270 */
[----:B------:R-:W-:-:S04]  /*15020*/  ISETP.NE.AND P2, PT, R23, 0x2, PT ;  /* 0x000000021700780c */ /* 0x000fc80003f45270 */
[----:B------:R-:W-:Y:S02]  /*15030*/  SEL R2, RZ, 0x1, P2 ;  /* 0x00000001ff027807 */ /* 0x000fe40001000000 */
[----:B------:R-:W-:Y:S02]  /*15040*/  SEL R23, R23, RZ, P2 ;  /* 0x000000ff17177207 */ /* 0x000fe40001000000 */
[----:B------:R-:W-:-:S03]  /*15050*/  LOP3.LUT R26, R26, R2, RZ, 0x3c, !PT ;  /* 0x000000021a1a7212 */ /* 0x000fc600078e3cff */
[----:B------:R-:W-:Y:S05]  /*15060*/  @!P3 BRA `(.L_x_814) ;  /* 0x000000080010b947 */ /* 0x000fea0003800000 */
.L_x_850:
[----:B------:R-:W-:Y:S05]  /*15070*/  YIELD ;  /* 0x0000000000007946 */ /* 0x000fea0003800000 */
[----:B------:R-:W-:Y:S04]  /*15080*/  BSSY B1, `(.L_x_835) ;  /* 0x000007a000017945 */ /* 0x000fe80003800000 */
[----:B------:R-:W-:Y:S05]  /*15090*/  @!P6 BRA `(.L_x_836) ;  /* 0x0000000400e0e947 */ /* 0x000fea0003800000 */
[----:B------:R-:W-:Y:S01]  /*150a0*/  IMAD R8, R23, 0x8, R22 ;  /* 0x0000000817087824 */ /* 0x000fe200078e0216 */
[----:B------:R-:W-:Y:S01]  /*150b0*/  SHF.L.U32 R2, R26, 0x1f, RZ ;  /* 0x0000001f1a027819 */ /* 0x000fe200000006ff */
[----:B0-----:R-:W0:Y:S01]  /*150c0*/  S2R R3, SR_TID.X ;  /* 0x0000000000037919 */ /* 0x001e220000002100 */
[----:B------:R-:W-:Y:S02]  /*150d0*/  BSSY B2, `(.L_x_837) ;  /* 0x0000005000027945 */ /* 0x000fe40003800000 */
[----:B------:R-:W1:Y:S01]  /*150e0*/  SYNCS.PHASECHK.TRANS64.TRYWAIT P2, [R8+URZ+0x228a0], R2 ;  /* 0x0228a002080075a7 */ /* 0x000e62000804017f */
[----:B0-----:R-:W-:-:S04]  /*150f0*/  LOP3.LUT R3, R3, 0x7f, RZ, 0xc0, !PT ;  /* 0x0000007f03037812 */ /* 0x001fc800078ec0ff */
[----:B------:R-:W-:Y:S01]  /*15100*/  ISETP.NE.AND P3, PT, R3, RZ, PT ;  /* 0x000000ff0300720c */ /* 0x000fe20003f65270 */
[----:B-1----:R-:W-:-:S12]  /*15110*/  @!P2 BRA `(.L_x_838) ;  /* 0x00000068008ca947 */ /* 0x002fd80003800000 */
.L_x_1010:
[----:B------:R-:W-:Y:S05]  /*15120*/  BSYNC B2 ;  /* 0x0000000000027941 */ /* 0x000fea0003800000 */
.L_x_837:
        /* <DEDUP_REMOVED lines=9> */
.L_x_840:
[----:B------:R-:W-:Y:S05]  /*151c0*/  BSYNC B2 ;  /* 0x0000000000027941 */ /* 0x000fea0003800000 */
.L_x_839:
        /* <DEDUP_REMOVED lines=10> */
[----:B------:R-:W-:-:S10]  /*15270*/  UMOV UR7, 0x12f00000 ;  /* 0x12f0000000077882 */ /* 0x000fd40000000000 */
.L_x_841:
        /* <DEDUP_REMOVED lines=13> */
.L_x_1011:
[----:B------:R-:W-:Y:S05]  /*15350*/  BSYNC B2 ;  /* 0x0000000000027941 */ /* 0x000fea0003800000 */
.L_x_842:
[----:B------:R-:W-:Y:S01]  /*15360*/  BSSY B2, `(.L_x_844) ;  /* 0x000000b000027945 */ /* 0x000fe20003800000 */
[----:B01----:R-:W-:Y:S02]  /*15370*/  IMAD.MOV.U32 R2, RZ, RZ, 0x0 ;  /* 0x00000000ff027424 */ /* 0x003fe400078e00ff */
[----:B------:R-:W-:Y:S01]  /*15380*/  IMAD.MOV.U32 R3, RZ, RZ, 0x12f00000 ;  /* 0x12f00000ff037424 */ /* 0x000fe200078e00ff */
[----:B------:R-:W-:Y:S06]  /*15390*/  @P3 BRA `(.L_x_845) ;  /* 0x00000000001c3947 */ /* 0x000fec0003800000 */
[----:B------:R-:W0:Y:S01]  /*153a0*/  S2R R13, SR_TID.X ;  /* 0x00000000000d7919 */ /* 0x000e220000002100 */
[----:B------:R-:W-:-:S04]  /*153b0*/  IMAD.MOV.U32 R9, RZ, RZ, 0xc000 ;  /* 0x0000c000ff097424 */ /* 0x000fc800078e00ff */
[----:B------:R1:W-:Y:S01]  /*153c0*/  SYNCS.ARRIVE.TRANS64 RZ, [R8+URZ+0x228b0], R9 ;  /* 0x0228b00908ff79a7 */ /* 0x0003e2000800003f */
[----:B0-----:R-:W-:-:S04]  /*153d0*/  LOP3.LUT R13, R13, 0x1f, RZ, 0xc0, !PT ;  /* 0x0000001f0d0d7812 */ /* 0x001fc800078ec0ff */
[----:B------:R-:W-:-:S13]  /*153e0*/  ISETP.NE.AND P2, PT, R13, RZ, PT ;  /* 0x000000ff0d00720c */ /* 0x000fda0003f45270 */
[----:B-1----:R-:W-:Y:S05]  /*153f0*/  @!P2 BRA `(.L_x_845) ;  /* 0x000000000004a947 */ /* 0x002fea0003800000 */
[----:B------:R-:W-:Y:S01]  /*15400*/  BPT.TRAP 0x1 ;  /* 0x000000040000795c */ /* 0x000fe20000300000 */
.L_x_845:
[----:B------:R-:W-:Y:S05]  /*15410*/  BSYNC B2 ;  /* 0x0000000000027941 */ /* 0x000fea0003800000 */
.L_x_844:
[----:B------:R-:W-:Y:S01]  /*15420*/  R2UR UR6, R2 ;  /* 0x00000000020672ca */ /* 0x000fe200000e0000 */
[----:B------:R-:W-:Y:S01]  /*15430*/  IMAD R9, R23, 0xc000, R22 ;  /* 0x0000c00017097824 */ /* 0x000fe200078e0216 */
[----:B------:R-:W-:Y:S01]  /*15440*/  R2UR UR7, R3 ;  /* 0x00000000030772ca */ /* 0x000fe200000e0000 */
[----:B------:R-:W-:Y:S01]  /*15450*/  UIADD3 UR4, UP0, UR38, 0x670, URZ ;  /* 0x0000067026047890 */ /* 0x000fe2000ff1e03f */
[----:B------:R-:W-:Y:S01]  /*15460*/  R2UR UR10, R12 ;  /* 0x000000000c0a72ca */ /* 0x000fe200000e0000 */
[----:B------:R-:W-:Y:S01]  /*15470*/  VIADD R8, R8, 0x228b0 ;  /* 0x000228b008087836 */ /* 0x000fe20000000000 */
[----:B------:R-:W-:Y:S01]  /*15480*/  PLOP3.LUT P2, PT, PT, PT, PT, 0x80, 0x0 ;  /* 0x000000000000781c */ /* 0x000fe20003f4f070 */
[----:B------:R-:W-:Y:S01]  /*15490*/  VIADD R12, R9, 0x400 ;  /* 0x00000400090c7836 */ /* 0x000fe20000000000 */
[----:B------:R-:W-:-:S12]  /*154a0*/  UIADD3.X UR5, URZ, UR39, URZ, UP0, !UPT ;  /* 0x000000273f057290 */ /* 0x000fd800087fe43f */
.L_x_846:
        /* <DEDUP_REMOVED lines=15> */
.L_x_847:
        /* <DEDUP_REMOVED lines=15> */
.L_x_848:
        /* <DEDUP_REMOVED lines=15> */
.L_x_849:
        /* <DEDUP_REMOVED lines=10> */
.L_x_836:
[----:B------:R-:W-:Y:S05]  /*15820*/  BSYNC B1 ;  /* 0x0000000000017941 */ /* 0x000fea0003800000 */
.L_x_835:
[----:B------:R-:W-:Y:S01]  /*15830*/  ISETP.GT.AND P3, PT, R11, R7, PT ;  /* 0x000000070b00720c */ /* 0x000fe20003f64270 */
[----:B------:R-:W-:Y:S02]  /*15840*/  VIADD R23, R23, 0x1 ;  /* 0x0000000117177836 */ /* 0x000fe40000000000 */
[----:B------:R-:W-:-:S03]  /*15850*/  VIADD R11, R11, 0xffffffff ;  /* 0xffffffff0b0b7836 */ /* 0x000fc60000000000 */
[----:B------:R-:W-:-:S04]  /*15860*/  ISETP.NE.AND P2, PT, R23, 0x2, PT ;  /* 0x000000021700780c */ /* 0x000fc80003f45270 */
[----:B------:R-:W-:Y:S02]  /*15870*/  SEL R2, RZ, 0x1, P2 ;  /* 0x00000001ff027807 */ /* 0x000fe40001000000 */
[----:B------:R-:W-:Y:S02]  /*15880*/  SEL R23, R23, RZ, P2 ;  /* 0x000000ff17177207 */ /* 0x000fe40001000000 */
[----:B------:R-:W-:Y:S01]  /*15890*/  LOP3.LUT R26, R26, R2, RZ, 0x3c, !PT ;  /* 0x000000021a1a7212 */ /* 0x000fe200078e3cff */
[----:B------:R-:W-:Y:S06]  /*158a0*/  @P3 BRA `(.L_x_850) ;  /* 0xfffffff400f03947 */ /* 0x000fec000383ffff */
.L_x_814:
[----:B------:R-:W-:Y:S05]  /*158b0*/  BSYNC B0 ;  /* 0x0000000000007941 */ /* 0x000fea0003800000 */
.L_x_813:
[----:B------:R-:W-:Y:S05]  /*158c0*/  @!P0 WARPSYNC.ALL ;  /* 0x0000000000008948 */ /* 0x000fea0003800000 */
[----:B------:R-:W-:Y:S01]  /*158d0*/  @!P0 BAR.SYNC.DEFER_BLOCKING 0xc, 0x180 ;  /* 0x0306000000008b1d */ /* 0x000fe20000010000 */
[----:B------:R-:W-:-:S05]  /*158e0*/  IMAD.MOV.U32 R0, RZ, RZ, RZ ;  /* 0x000000ffff007224 */ /* 0x000fca00078e00ff */
[----:B------:R-:W-:Y:S04]  /*158f0*/  BSSY B0, `(.L_x_851) ;  /* 0x000001e000007945 */ /* 0x000fe80003800000 */
[----:B------:R-:W-:Y:S05]  /*15900*/  @!P1 BRA `(.L_x_852) ;  /* 0x0000000000709947 */ /* 0x000fea0003800000 */
[----:B------:R-:W-:-:S13]  /*15910*/  ISETP.NE.AND P0, PT, R5, RZ, PT ;  /* 0x000000ff0500720c */ /* 0x000fda0003f05270 */
[----:B------:R-:W1:Y:S02]  /*15920*/  @!P0 LDC R5, c[0x0][0x9f0] ;  /* 0x00027c00ff058b82 */ /* 0x000e640000000800 */
[-C--:B-1----:R-:W-:Y:S02]  /*15930*/  IABS R0, R5.reuse ;  /* 0x0000000500007213 */ /* 0x082fe40000000000 */
[----:B------:R-:W-:Y:S02]  /*15940*/  IABS R7, R5 ;  /* 0x0000000500077213 */ /* 0x000fe40000000000 */
[----:B------:R-:W1:Y:S03]  /*15950*/  I2F.RP R2, R0 ;  /* 0x0000000000027306 */ /* 0x000e660000209400 */
[----:B------:R-:W-:-:S05]  /*15960*/  IMAD.MOV R7, RZ, RZ, -R7 ;  /* 0x000000ffff077224 */ /* 0x000fca00078e0a07 */
[----:B-1----:R-:W1:Y:S02]  /*15970*/  MUFU.RCP R2, R2 ;  /* 0x0000000200027308 */ /* 0x002e640000001000 */
[----:B-1----:R-:W-:-:S06]  /*15980*/  VIADD R2, R2, 0xffffffe ;  /* 0x0ffffffe02027836 */ /* 0x002fcc0000000000 */
[----:B0-----:R-:W0:Y:S02]  /*15990*/  F2I.FTZ.U32.TRUNC.NTZ R3, R2 ;  /* 0x0000000200037305 */ /* 0x001e24000021f000 */
[----:B0-----:R-:W-:-:S04]  /*159a0*/  IMAD.MOV R2, RZ, RZ, -R3 ;  /* 0x000000ffff027224 */ /* 0x001fc800078e0a03 */
[----:B------:R-:W-:Y:S02]  /*159b0*/  IMAD R6, R2, R0, RZ ;  /* 0x0000000002067224 */ /* 0x000fe400078e02ff */
[----:B------:R-:W-:-:S04]  /*159c0*/  IMAD.MOV.U32 R2, RZ, RZ, RZ ;  /* 0x000000ffff027224 */ /* 0x000fc800078e00ff */
[----:B------:R-:W-:Y:S01]  /*159d0*/  IMAD.HI.U32 R6, R3, R6, R2 ;  /* 0x0000000603067227 */ /* 0x000fe200078e0002 */
[----:B------:R-:W-:-:S04]  /*159e0*/  IADD3 R3, R4, -0x1, R5 ;  /* 0xffffffff04037810 */ /* 0x000fc80007ffe005 */
[----:B------:R-:W-:Y:S02]  /*159f0*/  IABS R2, R3 ;  /* 0x0000000300027213 */ /* 0x000fe40000000000 */
[----:B------:R-:W-:-:S03]  /*15a00*/  LOP3.LUT R3, R3, R5, RZ, 0x3c, !PT ;  /* 0x0000000503037212 */ /* 0x000fc600078e3cff */
[----:B------:R-:W-:Y:S01]  /*15a10*/  IMAD.HI.U32 R6, R6, R2, RZ ;  /* 0x0000000206067227 */ /* 0x000fe200078e00ff */
[----:B------:R-:W-:-:S03]  /*15a20*/  ISETP.GE.AND P2, PT, R3, RZ, PT ;  /* 0x000000ff0300720c */ /* 0x000fc60003f46270 */
        /* <DEDUP_REMOVED lines=10> */
.L_x_852:
[----:B------:R-:W-:Y:S05]  /*15ad0*/  BSYNC B0 ;  /* 0x0000000000007941 */ /* 0x000fea0003800000 */
.L_x_851:
[-C--:B------:R-:W-:Y:S01]  /*15ae0*/  IMAD R29, R29, R0.reuse, RZ ;  /* 0x000000001d1d7224 */ /* 0x080fe200078e02ff */
[----:B------:R-:W-:Y:S04]  /*15af0*/  BSSY B7, `(.L_x_853) ;  /* 0x000035a000077945 */ /* 0x000fe80003800000 */
[----:B------:R-:W-:-:S04]  /*15b00*/  VIADDMNMX R35, R29, R0, R4, PT ;  /* 0x000000001d237246 */ /* 0x000fc80003800104 */
[----:B------:R-:W-:Y:S01]  /*15b10*/  ISETP.GT.AND P0, PT, R35, R29, PT ;  /* 0x0000001d2300720c */ /* 0x000fe20003f04270 */
[----:B------:R1:W-:-:S12]  /*15b20*/  STL [R1+0x20], R35 ;  /* 0x0000202301007387 */ /* 0x0003d80000100800 */
[----:B-1----:R-:W-:Y:S05]  /*15b30*/  @P0 BRA `(.L_x_854) ;  /* 0x0000000000440947 */ /* 0x002fea0003800000 */
[----:B------:R-:W1:Y:S02]  /*15b40*/  S2R R2, SR_TID.X ;  /* 0x0000000000027919 */ /* 0x000e640000002100 */
[----:B-1----:R-:W-:-:S04]  /*15b50*/  LOP3.LUT R2, R2, 0x7f, RZ, 0xc0, !PT ;  /* 0x0000007f02027812 */ /* 0x002fc800078ec0ff */
[----:B------:R-:W-:-:S13]  /*15b60*/  ISETP.NE.AND P0, PT, R2, RZ, PT ;  /* 0x000000ff0200720c */ /* 0x000fda0003f05270 */
[----:B------:R-:W-:Y:S05]  /*15b70*/  @P0 BRA `(.L_x_855) ;  /* 0x0000003400440947 */ /* 0x000fea0003800000 */
[----:B------:R-:W1:Y:S01]  /*15b80*/  S2R R5, SR_LANEID ;  /* 0x0000000000057919 */ /* 0x000e620000000000 */
[----:B------:R-:W-:Y:S01]  /*15b90*/  VOTEU.ANY UR4, UPT, PT ;  /* 0x0000000000047886 */ /* 0x000fe200038e0100 */
[----:B0-----:R-:W0:Y:S01]  /*15ba0*/  LDC.64 R2, c[0x0][0xc60] ;  /* 0x00031800ff027b82 */ /* 0x001e220000000a00 */
[----:B------:R-:W1:Y:S02]  /*15bb0*/  FLO.U32 R0, UR4 ;  /* 0x0000000400007d00 */ /* 0x000e6400080e0000 */
[----:B-1----:R-:W-:-:S06]  /*15bc0*/  ISETP.EQ.U32.AND P0, PT, R0, R5, PT ;  /* 0x000000050000720c */ /* 0x002fcc0003f02070 */
[----:B------:R-:W0:Y:S07]  /*15bd0*/  POPC R5, UR4 ;  /* 0x0000000400057d09 */ /* 0x000e2e0008000000 */
[----:B0-----:R-:W2:Y:S01]  /*15be0*/  @P0 ATOMG.E.ADD.STRONG.GPU PT, R3, desc[UR40][R2.64], R5 ;  /* 0x00000005020309a8 */ /* 0x001ea200081ee1e8 */
[----:B------:R-:W0:Y:S02]  /*15bf0*/  S2R R4, SR_LTMASK ;  /* 0x0000000000047919 */ /* 0x000e240000003900 */
[----:B0-----:R-:W-:-:S04]  /*15c00*/  LOP3.LUT R4, R4, UR4, RZ, 0xc0, !PT ;  /* 0x0000000404047c12 */ /* 0x001fc8000f8ec0ff */
[----:B------:R-:W0:Y:S01]  /*15c10*/  POPC R7, R4 ;  /* 0x0000000400077309 */ /* 0x000e220000000000 */
[----:B--2---:R-:W0:Y:S02]  /*15c20*/  SHFL.IDX PT, R0, R3, R0, 0x1f ;  /* 0x00001f0003007589 */ /* 0x004e2400000e0000 */
[----:B0-----:R-:W-:Y:S01]  /*15c30*/  IADD3 R16, R0, UR36, R7 ;  /* 0x0000002400107c10 */ /* 0x001fe2000fffe007 */
[----:B------:R-:W-:Y:S06]  /*15c40*/  BRA `(.L_x_855) ;  /* 0x0000003400107947 */ /* 0x000fec0003800000 */
.L_x_854:
        /* <DEDUP_REMOVED lines=9> */
[----:B0-----:R-:W0:Y:S01]  /*15ce0*/  LDC.64 R2, c[0x4][R2] ;  /* 0x0100000002027b82 */ /* 0x001e220000000a00 */
        /* <DEDUP_REMOVED lines=10> */
.L_x_857:
[----:B------:R-:W-:Y:S05]  /*15d90*/  BSYNC B6 ;  /* 0x0000000000067941 */ /* 0x000fea0003800000 */
.L_x_856:
        /* <DEDUP_REMOVED lines=8> */
[----:B0-----:R0:W1:Y:S01]  /*15e20*/  LDC.64 R2, c[0x4][R33] ;  /* 0x0100000021027b82 */ /* 0x0010620000000a00 */
        /* <DEDUP_REMOVED lines=11> */
.L_x_860:
        /* <DEDUP_REMOVED lines=15> */
.L_x_859:
[----:B------:R-:W-:Y:S05]  /*15fd0*/  BSYNC B6 ;  /* 0x0000000000067941 */ /* 0x000fea0003800000 */
.L_x_858:
[----:B------:R-:W2:Y:S01]  /*15fe0*/  LDL.LU R21, [R1] ;  /* 0x0000000001157983 */ /* 0x000ea20000300800 */
[----:B------:R-:W-:Y:S01]  /*15ff0*/  ULDC.64 UR4, c[0x0][0x9f8] ;  /* 0x00027e0000047ab9 */ /* 0x000fe20000000a00 */
[----:B------:R-:W1:Y:S02]  /*16000*/  LDC R8, c[0x0][0x430] ;  /* 0x00010c00ff087b82 */ /* 0x000e640000000800 */
[----:B------:R-:W3:Y:S01]  /*16010*/  LDL R20, [R1+0x8] ;  /* 0x0000080001147983 */ /* 0x000ee20000100800 */
[----:B------:R-:W-:Y:S01]  /*16020*/  ISETP.NE.U32.AND P0, PT, RZ, UR4, PT ;  /* 0x00000004ff007c0c */ /* 0x000fe2000bf05070 */
[----:B------:R-:W4:Y:S03]  /*16030*/  S2R R33, SR_TID.X ;  /* 0x0000000000217919 */ /* 0x000f260000002100 */
[----:B------:R-:W-:-:S13]  /*16040*/  ISETP.NE.AND.EX P0, PT, RZ, UR5, PT, P0 ;  /* 0x00000005ff007c0c */ /* 0x000fda000bf05300 */
[----:B------:R-:W-:Y:S01]  /*16050*/  @P0 IADD3 R2, P1, R31, UR4, RZ ;  /* 0x000000041f020c10 */ /* 0x000fe2000ff3e0ff */
[----:B------:R-:W1:Y:S01]  /*16060*/  S2R R10, SR_TID.X ;  /* 0x00000000000a7919 */ /* 0x000e620000002100 */
[----:B------:R-:W-:Y:S01]  /*16070*/  VIADD R0, R35, 0xffffffff ;  /* 0xffffffff23007836 */ /* 0x000fe20000000000 */
[----:B------:R-:W-:Y:S01]  /*16080*/  LOP3.LUT R9, R37, 0x2, RZ, 0xfc, !PT ;  /* 0x0000000225097812 */ /* 0x000fe200078efcff */
[----:B------:R-:W-:Y:S01]  /*16090*/  ULDC UR4, c[0x0][0x320] ;  /* 0x0000c80000047ab9 */ /* 0x000fe20000000800 */
[----:B0-----:R-:W-:-:S05]  /*160a0*/  @P0 IADD3.X R3, R32, UR5, RZ, P1, !PT ;  /* 0x0000000520030c10 */ /* 0x001fca0008ffe4ff */
[----:B------:R0:W2:Y:S01]  /*160b0*/  @P0 LDG.E R27, desc[UR40][R2.64] ;  /* 0x00000028021b0981 */ /* 0x0000a2000c1e1900 */
[----:B----4-:R-:W-:-:S04]  /*160c0*/  LOP3.LUT R33, R33, 0x7f, RZ, 0xc0, !PT ;  /* 0x0000007f21217812 */ /* 0x010fc800078ec0ff */
[----:B------:R-:W-:Y:S02]  /*160d0*/  SHF.R.U32.HI R33, RZ, 0x3, R33 ;  /* 0x00000003ff217819 */ /* 0x000fe40000011621 */
[----:B-1----:R-:W-:Y:S01]  /*160e0*/  ISETP.NE.AND P1, PT, R8, 0x1, PT ;  /* 0x000000010800780c */ /* 0x002fe20003f25270 */
[----:B------:R-:W-:-:S12]  /*160f0*/  IMAD.SHL.U32 R10, R10, 0x10, RZ ;  /* 0x000000100a0a7824 */ /* 0x000fd800078e00ff */
[----:B------:R-:W1:Y:S01]  /*16100*/  @P1 LDC R5, c[0x0][0x434] ;  /* 0x00010d00ff051b82 */ /* 0x000e620000000800 */
[----:B------:R-:W-:-:S05]  /*16110*/  LOP3.LUT R10, R33, 0x70, R10, 0xf8, !PT ;  /* 0x00000070210a7812 */ /* 0x000fca00078ef80a */
[----:B------:R-:W-:Y:S02]  /*16120*/  IMAD R36, R0, 0x60, R10 ;  /* 0x0000006000247824 */ /* 0x000fe400078e020a */
[----:B------:R-:W4:Y:S01]  /*16130*/  @P1 LDC R4, c[0x0][0x438] ;  /* 0x00010e00ff041b82 */ /* 0x000f220000000800 */
[----:B------:R-:W-:Y:S01]  /*16140*/  IMAD.MOV.U32 R35, RZ, RZ, RZ ;  /* 0x000000ffff237224 */ /* 0x000fe200078e00ff */
[----:B------:R-:W-:Y:S01]  /*16150*/  UMOV UR5, 0xffffffff ;  /* 0xffffffff00057882 */ /* 0x000fe20000000000 */
[----:B---3--:R-:W-:-:S04]  /*16160*/  ISETP.GE.AND P0, PT, R36, R20, PT ;  /* 0x000000142400720c */ /* 0x008fc80003f06270 */
[----:B------:R-:W-:Y:S01]  /*16170*/  ISETP.GT.U32.OR P0, PT, R10, 0x5f, P0 ;  /* 0x0000005f0a00780c */ /* 0x000fe20000704470 */
[----:B------:R-:W-:-:S12]  /*16180*/  IMAD.IADD R36, R36, 0x1, R30 ;  /* 0x0000000124247824 */ /* 0x000fd800078e021e */
[----:B0-----:R-:W0:Y:S01]  /*16190*/  @!P0 LDC.64 R2, c[0x0][0x428] ;  /* 0x00010a00ff028b82 */ /* 0x001e220000000a00 */
[----:B-1----:R-:W-:-:S04]  /*161a0*/  @P1 IMAD.HI.U32 R5, R36, R5, RZ ;  /* 0x0000000524051227 */ /* 0x002fc800078e00ff */
[----:B------:R-:W-:Y:S01]  /*161b0*/  IMAD.MOV.U32 R6, RZ, RZ, R36 ;  /* 0x000000ffff067224 */ /* 0x000fe200078e0024 */
[----:B----4-:R-:W-:Y:S02]  /*161c0*/  @P1 SHF.R.U32.HI R6, RZ, R4, R5 ;  /* 0x00000004ff061219 */ /* 0x010fe40000011605 */
[----:B--2---:R-:W-:-:S03]  /*161d0*/  SHF.R.S32.HI R33, RZ, 0x1f, R27 ;  /* 0x0000001fff217819 */ /* 0x004fc6000001141b */
[--C-:B------:R-:W-:Y:S01]  /*161e0*/  @!P0 IMAD.MOV.U32 R4, RZ, RZ, R6.reuse ;  /* 0x000000ffff048224 */ /* 0x100fe200078e0006 */
[----:B------:R-:W-:Y:S01]  /*161f0*/  @!P0 SHF.R.S32.HI R5, RZ, 0x1f, R6 ;  /* 0x0000001fff058819 */ /* 0x000fe20000011406 */
[-C--:B0-----:R-:W-:Y:S02]  /*16200*/  @!P0 IMAD R7, R33, R2.reuse, RZ ;  /* 0x0000000221078224 */ /* 0x081fe400078e02ff */
[----:B------:R-:W-:-:S04]  /*16210*/  @!P0 IMAD.WIDE.U32 R4, R27, R2, R4 ;  /* 0x000000021b048225 */ /* 0x000fc800078e0004 */
[----:B------:R-:W-:Y:S02]  /*16220*/  @!P0 IMAD R7, R27, R3, R7 ;  /* 0x000000031b078224 */ /* 0x000fe400078e0207 */
[----:B------:R-:W0:Y:S02]  /*16230*/  @!P0 LDC.64 R2, c[0x0][0x418] ;  /* 0x00010600ff028b82 */ /* 0x000e240000000a00 */
[----:B------:R-:W-:Y:S01]  /*16240*/  @!P0 IMAD.IADD R7, R5, 0x1, R7 ;  /* 0x0000000105078824 */ /* 0x000fe200078e0207 */
[----:B0-----:R-:W-:-:S04]  /*16250*/  @!P0 LEA R2, P1, R4, R2, 0x2 ;  /* 0x0000000204028211 */ /* 0x001fc800078210ff */
[----:B------:R-:W-:-:S05]  /*16260*/  @!P0 LEA.HI.X R3, R4, R3, R7, 0x2, P1 ;  /* 0x0000000304038211 */ /* 0x000fca00008f1407 */
[----:B------:R0:W5:Y:S01]  /*16270*/  @!P0 LDG.E R35, desc[UR40][R2.64] ;  /* 0x0000002802238981 */ /* 0x000162000c1e1900 */
[----:B------:R-:W-:Y:S02]  /*16280*/  ISETP.NE.AND P0, PT, R9, 0x3, PT ;  /* 0x000000030900780c */ /* 0x000fe40003f05270 */
[----:B------:R-:W1:Y:S01]  /*16290*/  S2R R9, SR_TID.X ;  /* 0x0000000000097919 */ /* 0x000e620000002100 */
[----:B------:R-:W-:Y:S02]  /*162a0*/  ISETP.GT.U32.AND P1, PT, R10, 0x5f, PT ;  /* 0x0000005f0a00780c */ /* 0x000fe40003f24070 */
[----:B------:R-:W2:Y:S01]  /*162b0*/  S2R R10, SR_TID.X ;  /* 0x00000000000a7919 */ /* 0x000ea20000002100 */
[----:B------:R-:W-:-:S10]  /*162c0*/  LOP3.LUT R21, R21, 0xffffffdf, RZ, 0xc0, !PT ;  /* 0xffffffdf15157812 */ /* 0x000fd400078ec0ff */
[----:B------:R-:W-:-:S04]  /*162d0*/  @P1 LOP3.LUT R21, R21, 0x20, RZ, 0xfc, !PT ;  /* 0x0000002015151812 */ /* 0x000fc800078efcff */
[----:B------:R-:W-:Y:S01]  /*162e0*/  LOP3.LUT R21, R21, 0xffffffbf, RZ, 0xc0, !PT ;  /* 0xffffffbf15157812 */ /* 0x000fe200078ec0ff */
[----:B-1----:R-:W-:Y:S02]  /*162f0*/  IMAD.SHL.U32 R9, R9, 0x8, RZ ;  /* 0x0000000809097824 */ /* 0x002fe400078e00ff */
[----:B--2---:R-:W-:-:S03]  /*16300*/  IMAD.SHL.U32 R10, R10, 0x8, RZ ;  /* 0x000000080a0a7824 */ /* 0x004fc600078e00ff */
[----:B------:R-:W-:Y:S02]  /*16310*/  LOP3.LUT R9, R9, 0x38, RZ, 0xc0, !PT ;  /* 0x0000003809097812 */ /* 0x000fe400078ec0ff */
[----:B------:R-:W-:Y:S02]  /*16320*/  LOP3.LUT R10, R10, 0x38, RZ, 0xc0, !PT ;  /* 0x000000380a0a7812 */ /* 0x000fe400078ec0ff */
[----:B------:R-:W-:Y:S02]  /*16330*/  ISETP.GE.AND P1, PT, R9, UR4, PT ;  /* 0x0000000409007c0c */ /* 0x000fe4000bf26270 */
[----:B------:R-:W-:Y:S02]  /*16340*/  LOP3.LUT R10, R10, 0x40, RZ, 0xfc, !PT ;  /* 0x000000400a0a7812 */ /* 0x000fe400078efcff */
[----:B------:R-:W-:Y:S02]  /*16350*/  @P0 LOP3.LUT R21, R21, 0x40, RZ, 0xfc, !PT ;  /* 0x0000004015150812 */ /* 0x000fe400078efcff */
[----:B------:R-:W-:-:S02]  /*16360*/  ISETP.GE.AND P2, PT, R10, UR4, PT ;  /* 0x000000040a007c0c */ /* 0x000fc4000bf46270 */
[----:B------:R-:W-:Y:S02]  /*16370*/  LOP3.LUT R21, R21, 0xffffffef, RZ, 0xc0, !PT ;  /* 0xffffffef15157812 */ /* 0x000fe400078ec0ff */
[----:B------:R-:W-:-:S03]  /*16380*/  LOP3.LUT R10, R9, 0x80, RZ, 0xfc, !PT ;  /* 0x00000080090a7812 */ /* 0x000fc600078efcff */
[----:B------:R-:W-:-:S04]  /*16390*/  @P1 LOP3.LUT R21, R21, 0x10, RZ, 0xfc, !PT ;  /* 0x0000001015151812 */ /* 0x000fc800078efcff */
[----:B------:R-:W-:Y:S02]  /*163a0*/  LOP3.LUT R21, R21, 0xfffffff7, RZ, 0xc0, !PT ;  /* 0xfffffff715157812 */ /* 0x000fe400078ec0ff */
[----:B------:R-:W-:Y:S02]  /*163b0*/  LOP3.LUT R9, R9, 0xc0, RZ, 0xfc, !PT ;  /* 0x000000c009097812 */ /* 0x000fe400078efcff */
[----:B------:R-:W-:Y:S02]  /*163c0*/  ISETP.GE.AND P3, PT, R10, UR4, PT ;  /* 0x000000040a007c0c */ /* 0x000fe4000bf66270 */
[----:B------:R-:W-:Y:S02]  /*163d0*/  @P2 LOP3.LUT R21, R21, 0x8, RZ, 0xfc, !PT ;  /* 0x0000000815152812 */ /* 0x000fe400078efcff */
[----:B------:R-:W-:Y:S02]  /*163e0*/  ISETP.GE.AND P2, PT, R9, UR4, PT ;  /* 0x0000000409007c0c */ /* 0x000fe4000bf46270 */
[----:B------:R-:W-:-:S04]  /*163f0*/  LOP3.LUT R21, R21, 0xfffffffd, RZ, 0xc0, !PT ;  /* 0xfffffffd15157812 */ /* 0x000fc800078ec0ff */
[----:B------:R-:W-:-:S04]  /*16400*/  LOP3.LUT R21, R21, 0xfffffffb, RZ, 0xc0, !PT ;  /* 0xfffffffb15157812 */ /* 0x000fc800078ec0ff */
[----:B------:R-:W-:-:S04]  /*16410*/  @P3 LOP3.LUT R21, R21, 0x4, RZ, 0xfc, !PT ;  /* 0x0000000415153812 */ /* 0x000fc800078efcff */
[----:B------:R-:W-:-:S05]  /*16420*/  @P2 LOP3.LUT R21, R21, 0x2, RZ, 0xfc, !PT ;  /* 0x0000000215152812 */ /* 0x000fca00078efcff */
[----:B------:R1:W-:Y:S01]  /*16430*/  STL [R1], R21 ;  /* 0x0000001501007387 */ /* 0x0003e20000100800 */
[----:B0-----:R-:W-:-:S04]  /*16440*/  IMAD.MOV R2, RZ, RZ, -R6 ;  /* 0x000000ffff027224 */ /* 0x001fc800078e0a06 */
[----:B------:R-:W-:Y:S01]  /*16450*/  IMAD R36, R8, R2, R36 ;  /* 0x0000000208247224 */ /* 0x000fe200078e0224 */
[----:B------:R-:W-:Y:S06]  /*16460*/  BRA.DIV UR5, `(.L_x_861) ;  /* 0x0000005605e07947 */ /* 0x000fec000b800000 */
.L_x_1014:
[----:B------:R-:W-:Y:S01]  /*16470*/  SEL R7, RZ, 0x1, P1 ;  /* 0x00000001ff077807 */ /* 0x000fe20000800000 */
[----:B------:R-:W-:Y:S06]  /*16480*/  @!P0 BRA `(.L_x_862) ;  /* 0x0000000000048947 */ /* 0x000fec0003800000 */
[----:B------:R-:W-:Y:S01]  /*16490*/  BPT.TRAP 0x1 ;  /* 0x000000040000795c */ /* 0x000fe20000300000 */
.L_x_862:
[----:B------:R-:W-:Y:S01]  /*164a0*/  IMAD R32, R0, -0x60, R20 ;  /* 0xffffffa000207824 */ /* 0x000fe200078e0214 */
[----:B------:R-:W-:Y:S01]  /*164b0*/  SHF.L.U32 R0, R25, 0x1f, RZ ;  /* 0x0000001f19007819 */ /* 0x000fe200000006ff */
[----:B------:R-:W-:Y:S01]  /*164c0*/  IMAD R31, R24, 0x8, R22 ;  /* 0x00000008181f7824 */ /* 0x000fe200078e0216 */
[----:B------:R-:W-:Y:S03]  /*164d0*/  BSSY B0, `(.L_x_863) ;  /* 0x0000003000007945 */ /* 0x000fe60003800000 */
[----:B------:R-:W0:Y:S02]  /*164e0*/  SYNCS.PHASECHK.TRANS64.TRYWAIT P0, [R31+URZ+0x22840], R0 ;  /* 0x022840001f0075a7 */ /* 0x000e24000800017f */
[----:B0-----:R-:W-:Y:S05]  /*164f0*/  @!P0 BRA `(.L_x_864) ;  /* 0x0000005400f08947 */ /* 0x001fea0003800000 */
.L_x_1015:
[----:B------:R-:W-:Y:S05]  /*16500*/  BSYNC B0 ;  /* 0x0000000000007941 */ /* 0x000fea0003800000 */
.L_x_863:
[----:B------:R-:W2:Y:S01]  /*16510*/  LDL.LU R6, [R1] ;  /* 0x0000000001067983 */ /* 0x000ea20000300800 */
[----:B0-----:R-:W-:Y:S01]  /*16520*/  SHF.R.S32.HI R0, RZ, 0x1f, R36 ;  /* 0x0000001fff007819 */ /* 0x001fe20000011424 */
[----:B------:R-:W-:Y:S01]  /*16530*/  ULDC.64 UR4, c[0x0][0x300] ;  /* 0x0000c00000047ab9 */ /* 0x000fe20000000a00 */
[----:B-----5:R-:W-:Y:S01]  /*16540*/  SHF.R.S32.HI R4, RZ, 0x1f, R35 ;  /* 0x0000001fff047819 */ /* 0x020fe20000011423 */
[----:B------:R-:W0:Y:S01]  /*16550*/  S2R R8, SR_TID.X ;  /* 0x0000000000087919 */ /* 0x000e220000002100 */
[----:B------:R-:W-:Y:S01]  /*16560*/  IMAD.WIDE.U32 R2, R36, UR4, RZ ;  /* 0x0000000424027c25 */ /* 0x000fe2000f8e00ff */
[----:B------:R-:W-:Y:S01]  /*16570*/  ULDC.64 UR6, c[0x0][0x2e8] ;  /* 0x0000ba0000067ab9 */ /* 0x000fe20000000a00 */
[----:B------:R3:W-:Y:S04]  /*16580*/  STL [R1+0x28], R0 ;  /* 0x0000280001007387 */ /* 0x0007e80000100800 */
[----:B------:R4:W-:Y:S01]  /*16590*/  STL [R1+0x2c], R4 ;  /* 0x00002c0401007387 */ /* 0x0009e20000100800 */
[----:B---3--:R-:W-:-:S04]  /*165a0*/  IMAD R0, R0, UR4, RZ ;  /* 0x0000000400007c24 */ /* 0x008fc8000f8e02ff */
[----:B------:R-:W-:Y:S01]  /*165b0*/  IMAD R0, R36, UR5, R0 ;  /* 0x0000000524007c24 */ /* 0x000fe2000f8e0200 */
[----:B------:R-:W-:-:S03]  /*165c0*/  ULDC.64 UR4, c[0x0][0x310] ;  /* 0x0000c40000047ab9 */ /* 0x000fc60000000a00 */
[----:B------:R-:W-:Y:S02]  /*165d0*/  IMAD.IADD R3, R3, 0x1, R0 ;  /* 0x0000000103037824 */ /* 0x000fe400078e0200 */
[----:B------:R-:W-:Y:S02]  /*165e0*/  IMAD R0, R4, UR4, RZ ;  /* 0x0000000404007c24 */ /* 0x000fe4000f8e02ff */
[C---:B------:R-:W-:Y:S01]  /*165f0*/  IMAD.WIDE.U32 R2, R35.reuse, UR4, R2 ;  /* 0x0000000423027c25 */ /* 0x040fe2000f8e0002 */
[----:B----4-:R-:W3:Y:S03]  /*16600*/  S2R R4, SR_TID.X ;  /* 0x0000000000047919 */ /* 0x010ee60000002100 */
[----:B------:R-:W-:Y:S01]  /*16610*/  IMAD R0, R35, UR5, R0 ;  /* 0x0000000523007c24 */ /* 0x000fe2000f8e0200 */
[----:B------:R-:W-:Y:S01]  /*16620*/  ULDC.64 UR4, c[0x0][0x308] ;  /* 0x0000c20000047ab9 */ /* 0x000fe20000000a00 */
[----:B0-----:R-:W-:-:S02]  /*16630*/  IMAD.SHL.U32 R8, R8, 0x8, RZ ;  /* 0x0000000808087824 */ /* 0x001fc400078e00ff */
[----:B------:R-:W-:-:S03]  /*16640*/  IMAD.IADD R3, R3, 0x1, R0 ;  /* 0x0000000103037824 */ /* 0x000fc600078e0200 */
[----:B------:R-:W-:Y:S01]  /*16650*/  LOP3.LUT R8, R8, 0x38, RZ, 0xc0, !PT ;  /* 0x0000003808087812 */ /* 0x000fe200078ec0ff */
[----:B------:R-:W-:Y:S01]  /*16660*/  IMAD.WIDE.U32 R2, R18, UR4, R2 ;  /* 0x0000000412027c25 */ /* 0x000fe2000f8e0002 */
[----:B------:R-:W-:Y:S02]  /*16670*/  ULDC UR4, c[0x0][0x2f4] ;  /* 0x0000bd0000047ab9 */ /* 0x000fe40000000800 */
[----:B------:R-:W-:Y:S02]  /*16680*/  ISETP.GE.AND P2, PT, R8, UR4, PT ;  /* 0x0000000408007c0c */ /* 0x000fe4000bf46270 */
[----:B------:R-:W-:Y:S02]  /*16690*/  LEA R0, P0, R2, UR6, 0x1 ;  /* 0x0000000602007c11 */ /* 0x000fe4000f8008ff */
[----:B---3--:R-:W-:-:S04]  /*166a0*/  LOP3.LUT R4, R4, 0x7f, RZ, 0xc0, !PT ;  /* 0x0000007f04047812 */ /* 0x008fc800078ec0ff */
[----:B------:R-:W-:Y:S01]  /*166b0*/  SHF.R.U32.HI R5, RZ, 0x3, R4 ;  /* 0x00000003ff057819 */ /* 0x000fe20000011604 */
[----:B------:R-:W-:Y:S01]  /*166c0*/  IMAD R4, R18, UR5, R3 ;  /* 0x0000000512047c24 */ /* 0x000fe2000f8e0203 */
[----:B------:R-:W-:-:S03]  /*166d0*/  UMOV UR5, 0xffffffff ;  /* 0xffffffff00057882 */ /* 0x000fc60000000000 */
[----:B------:R-:W-:Y:S01]  /*166e0*/  IMAD.IADD R32, R32, 0x1, -R5 ;  /* 0x0000000120207824 */ /* 0x000fe200078e0a05 */
[----:B------:R-:W-:Y:S01]  /*166f0*/  LEA.HI.X R4, R2, UR7, R4, 0x1, P0 ;  /* 0x0000000702047c11 */ /* 0x000fe200080f0c04 */
[----:B------:R-:W-:-:S03]  /*16700*/  IMAD R5, R24, 0x1800, R28 ;  /* 0x0000180018057824 */ /* 0x000fc600078e021c */
[----:B------:R-:W-:Y:S02]  /*16710*/  ISETP.GE.AND P0, PT, R32, 0x1, PT ;  /* 0x000000012000780c */ /* 0x000fe40003f06270 */
[----:B--2---:R-:W-:-:S04]  /*16720*/  LOP3.LUT R6, R6, 0xfffffffe, RZ, 0xc0, !PT ;  /* 0xfffffffe06067812 */ /* 0x004fc800078ec0ff */
[----:B------:R-:W-:-:S05]  /*16730*/  @P2 LOP3.LUT R6, R6, 0x1, RZ, 0xfc, !PT ;  /* 0x0000000106062812 */ /* 0x000fca00078efcff */
[----:B------:R0:W-:Y:S01]  /*16740*/  STL [R1], R6 ;  /* 0x0000000601007387 */ /* 0x0001e20000100800 */
[----:B------:R-:W-:Y:S05]  /*16750*/  BRA.DIV UR5, `(.L_x_865) ;  /* 0x00000056056c7947 */ /* 0x000fea000b800000 */
[----:B------:R-:W2:Y:S01]  /*16760*/  SHFL.IDX PT, R3, R0, RZ, 0x181f ;  /* 0x00181fff00037589 */ /* 0x000ea200000e0000 */
[----:B0-----:R-:W-:-:S03]  /*16770*/  @P0 IMAD R6, R5, 0x2, R22 ;  /* 0x0000000205060824 */ /* 0x001fc600078e0216 */
[----:B------:R-:W0:Y:S01]  /*16780*/  SHFL.IDX PT, R2, R4, RZ, 0x181f ;  /* 0x00181fff04027589 */ /* 0x000e2200000e0000 */
[----:B--2---:R-:W-:-:S05]  /*16790*/  @P0 LEA R3, P1, R8, R3, 0x1 ;  /* 0x0000000308030211 */ /* 0x004fca00078208ff */
[----:B0-----:R-:W-:-:S05]  /*167a0*/  @P0 IMAD.X R2, RZ, RZ, R2, P1 ;  /* 0x000000ffff020224 */ /* 0x001fca00008e0602 */
        /* <DEDUP_REMOVED lines=8> */
[----:B------:R-:W2:Y:S01]  /*16830*/  SHFL.IDX PT, R2, R4, 0x1, 0x181f ;  /* 0x00381f0004027f89 */ /* 0x000ea200000e0000 */
[----:B0-----:R-:W-:-:S05]  /*16840*/  @P0 LEA R3, P1, R8, R3, 0x1 ;  /* 0x0000000308030211 */ /* 0x001fca00078208ff */
[----:B--2---:R-:W-:-:S05]  /*16850*/  @P0 IMAD.X R2, RZ, RZ, R2, P1 ;  /* 0x000000ffff020224 */ /* 0x004fca00008e0602 */
[----:B------:R-:W-:-:S04]  /*16860*/  @P0 LOP3.LUT R3, R3, R2, RZ, 0x3c, !PT ;  /* 0x0000000203030212 */ /* 0x000fc800078e3cff */
[----:B------:R-:W-:-:S04]  /*16870*/  @P0 LOP3.LUT R2, R3, R2, RZ, 0x3c, !PT ;  /* 0x0000000203020212 */ /* 0x000fc800078e3cff */
[----:B------:R-:W-:-:S05]  /*16880*/  @P0 LOP3.LUT R3, R3, R2, RZ, 0x3c, !PT ;  /* 0x0000000203030212 */ /* 0x000fca00078e3cff */
        /* <DEDUP_REMOVED lines=24> */
[----:B------:R-:W2:Y:S04]  /*16a10*/  SHFL.IDX PT, R2, R4, 0x4, 0x181f ;  /* 0x00981f0004027f89 */ /* 0x000ea800000e0000 */
[----:B------:R-:W3:Y:S04]  /*16a20*/  SHFL.IDX PT, R4, R4, 0x5, 0x181f ;  /* 0x00b81f0004047f89 */ /* 0x000ee800000e0000 */
[----:B------:R-:W4:Y:S01]  /*16a30*/  SHFL.IDX PT, R0, R0, 0x5, 0x181f ;  /* 0x00b81f0000007f89 */ /* 0x000f2200000e0000 */
[----:B0-----:R-:W-:-:S05]  /*16a40*/  @P0 LEA R3, P1, R8, R3, 0x1 ;  /* 0x0000000308030211 */ /* 0x001fca00078208ff */
[----:B--2---:R-:W-:-:S05]  /*16a50*/  @P0 IMAD.X R2, RZ, RZ, R2, P1 ;  /* 0x000000ffff020224 */ /* 0x004fca00008e0602 */
[----:B------:R-:W-:-:S04]  /*16a60*/  @P0 LOP3.LUT R3, R3, R2, RZ, 0x3c, !PT ;  /* 0x0000000203030212 */ /* 0x000fc800078e3cff */
[----:B------:R-:W-:-:S04]  /*16a70*/  @P0 LOP3.LUT R2, R3, R2, RZ, 0x3c, !PT ;  /* 0x0000000203020212 */ /* 0x000fc800078e3cff */
[----:B------:R-:W-:-:S05]  /*16a80*/  @P0 LOP3.LUT R3, R3, R2, RZ, 0x3c, !PT ;  /* 0x0000000203030212 */ /* 0x000fca00078e3cff */
[----:B---34-:R2:W-:Y:S02]  /*16a90*/  @P0 LDGSTS.E.BYPASS.LTC128B.128 [R6+0x1e400], desc[UR40][R2.64], !P2 ;  /* 0x1e40000002060fae */ /* 0x0185e4000d101d68 */
.L_x_1029:
[----:B------:R-:W-:-:S13]  /*16aa0*/  ISETP.GE.AND P0, PT, R32, 0x51, PT ;  /* 0x000000512000780c */ /* 0x000fda0003f06270 */
[----:B0-2---:R-:W-:Y:S01]  /*16ab0*/  @P0 LEA R2, P1, R8, R0, 0x1 ;  /* 0x0000000008020211 */ /* 0x005fe200078208ff */
        /* <DEDUP_REMOVED lines=8> */
.L_x_866:
[----:B------:R-:W-:Y:S02]  /*16b40*/  PLOP3.LUT P1, PT, P1, P0, PT, 0xa2, 0x0 ;  /* 0x000000000000781c */ /* 0x000fe40000f21472 */
[----:B------:R-:W-:-:S08]  /*16b50*/  @P0 R2UR P1, UR4, R31 ;  /* 0x000000001f0402ca */ /* 0x000fd00000020000 */
[----:B------:R-:W-:-:S05]  /*16b60*/  @P0 PLOP3.LUT P0, PT, P1, PT, PT, 0x80, 0x0 ;  /* 0x000000000000081c */ /* 0x000fca0000f0f070 */
[----:B------:R-:W-:Y:S01]  /*16b70*/  @!P1 SYNCS.ARRIVE.TRANS64.RED.A0T1 RZ, [UR4+0x22830], RZ ;  /* 0x022830ffffff99a7 */ /* 0x000fe20008200404 */
[----:B------:R-:W-:Y:S07]  /*16b80*/  @!P1 ARRIVES.LDGSTSBAR.64.TRANSCNT [UR4+0x22830] ;  /* 0x02283000ff0099b0 */ /* 0x000fee0008000a84 */
[----:B------:R-:W-:Y:S05]  /*16b90*/  @P0 BRA.U.ANY `(.L_x_866) ;  /* 0xfffffffd00e80947 */ /* 0x000fea000393ffff */
[----:B------:R-:W-:Y:S01]  /*16ba0*/  NOP ;  /* 0x0000000000007918 */ /* 0x000fe20000000000 */
[----:B------:R-:W-:-:S04]  /*16bb0*/  LOP3.LUT R0, R37, 0x2, RZ, 0xfc, !PT ;  /* 0x0000000225007812 */ /* 0x000fc800078efcff */
[----:B------:R-:W-:-:S13]  /*16bc0*/  ISETP.NE.AND P2, PT, R0, 0x3, PT ;  /* 0x000000030000780c */ /* 0x000fda0003f45270 */
[----:B------:R-:W-:Y:S05]  /*16bd0*/  @!P2 BRA `(.L_x_867) ;  /* 0x000000000004a947 */ /* 0x000fea0003800000 */
[----:B------:R-:W-:Y:S01]  /*16be0*/  BPT.TRAP 0x1 ;  /* 0x000000040000795c */ /* 0x000fe20000300000 */
.L_x_867:
[----:B------:R2:W5:Y:S01]  /*16bf0*/  LDL R0, [R1] ;  /* 0x0000000001007983 */ /* 0x0005620000100800 */
[----:B------:R2:W-:Y:S03]  /*16c00*/  SYNCS.ARRIVE.TRANS64.A1T0 RZ, [R31+URZ+0x22830], RZ ;  /* 0x022830ff1fff79a7 */ /* 0x0005e6000810003f */
[----:B------:R2:W5:Y:S04]  /*16c10*/  LDL.LU R4, [R1+0x14] ;  /* 0x0000140001047983 */ /* 0x0005680000300800 */
[----:B0-----:R2:W5:Y:S02]  /*16c20*/  LDL.LU R3, [R1+0xc] ;  /* 0x00000c0001037983 */ /* 0x0015640000300800 */
[----:B------:R-:W-:Y:S05]  /*16c30*/  WARPSYNC.ALL ;  /* 0x0000000000007948 */ /* 0x000fea0003800000 */
[----:B------:R-:W-:Y:S01]  /*16c40*/  ULDC.64 UR4, c[0x0][0xa00] ;  /* 0x0002800000047ab9 */ /* 0x000fe20000000a00 */
[----:B------:R-:W-:Y:S01]  /*16c50*/  BSSY B6, `(.L_x_868) ;  /* 0x000002b000067945 */ /* 0x000fe20003800000 */
[----:B------:R-:W-:Y:S01]  /*16c60*/  BAR.SYNC.DEFER_BLOCKING 0x8, 0x180 ;  /* 0x0206000000007b1d */ /* 0x000fe20000010000 */
[C---:B-----5:R-:W-:Y:S02]  /*16c70*/  LOP3.LUT P0, RZ, R0.reuse, 0x4, RZ, 0xc0, !PT ;  /* 0x0000000400ff7812 */ /* 0x060fe4000780c0ff */
[----:B------:R-:W-:-:S02]  /*16c80*/  LOP3.LUT P2, RZ, R0, 0x8, RZ, 0xc0, !PT ;  /* 0x0000000800ff7812 */ /* 0x000fc4000784c0ff */
[----:B------:R-:W-:Y:S02]  /*16c90*/  SEL R2, RZ, 0x4, P0 ;  /* 0x00000004ff027807 */ /* 0x000fe40000000000 */
[----:B------:R-:W-:Y:S02]  /*16ca0*/  ISETP.NE.U32.AND P0, PT, RZ, UR4, PT ;  /* 0x00000004ff007c0c */ /* 0x000fe4000bf05070 */
[----:B------:R-:W-:Y:S02]  /*16cb0*/  LOP3.LUT P1, RZ, R0, 0x2, RZ, 0xc0, !PT ;  /* 0x0000000200ff7812 */ /* 0x000fe4000782c0ff */
[----:B------:R-:W-:Y:S01]  /*16cc0*/  ISETP.NE.AND.EX P0, PT, RZ, UR5, PT, P0 ;  /* 0x00000005ff007c0c */ /* 0x000fe2000bf05300 */
[----:B------:R-:W-:Y:S01]  /*16cd0*/  ULDC.64 UR4, c[0x0][0x298] ;  /* 0x0000a60000047ab9 */ /* 0x000fe20000000a00 */
[----:B------:R-:W-:Y:S02]  /*16ce0*/  SEL R0, RZ, 0x2, P2 ;  /* 0x00000002ff007807 */ /* 0x000fe40001000000 */
[----:B------:R-:W-:-:S02]  /*16cf0*/  SEL R5, R34, RZ, !P0 ;  /* 0x000000ff22057207 */ /* 0x000fc40004000000 */
[----:B------:R-:W-:Y:S02]  /*16d00*/  IADD3 R0, R2, R0, R7 ;  /* 0x0000000002007210 */ /* 0x000fe40007ffe007 */
[----:B------:R-:W-:Y:S01]  /*16d10*/  SEL R34, RZ, 0x8, P1 ;  /* 0x00000008ff227807 */ /* 0x000fe20000800000 */
[----:B------:R0:W-:Y:S01]  /*16d20*/  STL [R1+0x1c], R5 ;  /* 0x00001c0501007387 */ /* 0x0001e20000100800 */
[----:B------:R-:W-:-:S03]  /*16d30*/  SEL R2, R4, RZ, !P0 ;  /* 0x000000ff04027207 */ /* 0x000fc60004000000 */
[----:B------:R-:W-:Y:S01]  /*16d40*/  IMAD.IADD R34, R0, 0x1, R34 ;  /* 0x0000000100227824 */ /* 0x000fe200078e0222 */
[----:B------:R-:W-:Y:S01]  /*16d50*/  SHF.R.S32.HI R0, RZ, 0x1f, R3 ;  /* 0x0000001fff007819 */ /* 0x000fe20000011403 */
[----:B------:R3:W-:Y:S04]  /*16d60*/  STL [R1+0x34], R2 ;  /* 0x0000340201007387 */ /* 0x0007e80000100800 */
[----:B------:R-:W-:Y:S02]  /*16d70*/  IMAD R0, R0, UR4, RZ ;  /* 0x0000000400007c24 */ /* 0x000fe4000f8e02ff */
[----:B0-----:R-:W-:-:S04]  /*16d80*/  IMAD.WIDE.U32 R4, R3, UR4, RZ ;  /* 0x0000000403047c25 */ /* 0x001fc8000f8e00ff */
[----:B------:R-:W-:Y:S01]  /*16d90*/  IMAD R0, R3, UR5, R0 ;  /* 0x0000000503007c24 */ /* 0x000fe2000f8e0200 */
[----:B------:R0:W-:Y:S01]  /*16da0*/  STL.64 [R1+0x8], R4 ;  /* 0x0000080401007387 */ /* 0x0001e20000100a00 */
[----:B---3--:R-:W-:Y:S02]  /*16db0*/  VIADD R2, R22, 0x18400 ;  /* 0x0001840016027836 */ /* 0x008fe40000000000 */
[----:B------:R-:W-:-:S03]  /*16dc0*/  IMAD.IADD R0, R5, 0x1, R0 ;  /* 0x0000000105007824 */ /* 0x000fc600078e0200 */
[----:B------:R-:W-:Y:S02]  /*16dd0*/  LOP3.LUT P0, RZ, R2, 0x3ff, RZ, 0xc0, !PT ;  /* 0x000003ff02ff7812 */ /* 0x000fe4000780c0ff */
[----:B------:R0:W-:Y:S11]  /*16de0*/  STL [R1+0x14], R0 ;  /* 0x0000140001007387 */ /* 0x0001f60000100800 */
[----:B0-----:R-:W-:Y:S05]  /*16df0*/  @!P0 BRA `(.L_x_869) ;  /* 0x0000000000408947 */ /* 0x001fea0003800000 */
        /* <DEDUP_REMOVED lines=14> */
[----:B-1----:R-:W-:-:S07]  /*16ee0*/  LEPC R20, `(.L_x_869) ;  /* 0x000000001014794e */ /* 0x002fce0000000000 */
[----:B0-2---:R-:W-:Y:S05]  /*16ef0*/  CALL.ABS.NOINC R2 ;  /* 0x0000000002007343 */ /* 0x005fea0003c00000 */
.L_x_869:
[----:B------:R-:W-:Y:S05]  /*16f00*/  BSYNC B6 ;  /* 0x0000000000067941 */ /* 0x000fea0003800000 */
.L_x_868:
[----:B------:R-:W3:Y:S01]  /*16f10*/  LDL.LU R0, [R1+0x14] ;  /* 0x0000140001007983 */ /* 0x000ee20000300800 */
[----:B------:R-:W-:Y:S01]  /*16f20*/  ULDC.64 UR4, c[0x0][0x2d8] ;  /* 0x0000b60000047ab9 */ /* 0x000fe20000000a00 */
[----:B------:R-:W0:Y:S02]  /*16f30*/  LDC R7, c[0x0][0x448] ;  /* 0x00011200ff077b82 */ /* 0x000e240000000800 */
[----:B------:R-:W3:Y:S04]  /*16f40*/  LDL.LU.64 R2, [R1+0x8] ;  /* 0x0000080001027983 */ /* 0x000ee80000300a00 */
[----:B-1----:R-:W4:Y:S04]  /*16f50*/  LDL.LU R21, [R1+0x34] ;  /* 0x0000340001157983 */ /* 0x002f280000300800 */
[----:B------:R-:W2:Y:S01]  /*16f60*/  LDL.LU R20, [R1+0x1c] ;  /* 0x00001c0001147983 */ /* 0x000ea20000300800 */
[----:B------:R-:W-:-:S03]  /*16f70*/  IMAD.SHL.U32 R17, R17, 0x80, RZ ;  /* 0x0000008011117824 */ /* 0x000fc600078e00ff */
[----:B------:R1:W5:Y:S01]  /*16f80*/  LDL R8, [R1+0x4] ;  /* 0x0000040001087983 */ /* 0x0003620000100800 */
[----:B0-----:R-:W-:-:S13]  /*16f90*/  ISETP.NE.AND P0, PT, R7, 0x1, PT ;  /* 0x000000010700780c */ /* 0x001fda0003f05270 */
[----:B------:R-:W0:Y:S01]  /*16fa0*/  @P0 LDC R4, c[0x0][0x44c] ;  /* 0x00011300ff040b82 */ /* 0x000e220000000800 */
[----:B---3--:R-:W-:Y:S02]  /*16fb0*/  IMAD.MOV.U32 R3, RZ, RZ, R0 ;  /* 0x000000ffff037224 */ /* 0x008fe400078e0000 */
[----:B------:R-:W-:-:S04]  /*16fc0*/  IMAD.WIDE.U32 R2, R18, UR4, R2 ;  /* 0x0000000412027c25 */ /* 0x000fc8000f8e0002 */
[----:B------:R-:W-:Y:S01]  /*16fd0*/  IMAD R3, R18, UR5, R3 ;  /* 0x0000000512037c24 */ /* 0x000fe2000f8e0203 */
[----:B------:R-:W-:Y:S02]  /*16fe0*/  ULDC.64 UR4, c[0x0][0x2e0] ;  /* 0x0000b80000047ab9 */ /* 0x000fe40000000a00 */
[----:B----4-:R-:W-:Y:S02]  /*16ff0*/  IMAD R0, R21, UR4, RZ ;  /* 0x0000000415007c24 */ /* 0x010fe4000f8e02ff */
[----:B--2---:R-:W-:-:S04]  /*17000*/  IMAD.WIDE.U32 R2, R20, UR4, R2 ;  /* 0x0000000414027c25 */ /* 0x004fc8000f8e0002 */
[----:B------:R-:W-:Y:S01]  /*17010*/  IMAD R0, R20, UR5, R0 ;  /* 0x0000000514007c24 */ /* 0x000fe2000f8e0200 */
[----:B------:R-:W2:Y:S01]  /*17020*/  S2R R9, SR_TID.X ;  /* 0x0000000000097919 */ /* 0x000ea20000002100 */
[----:B------:R-:W-:Y:S02]  /*17030*/  ULDC.64 UR4, c[0x0][0x2d0] ;  /* 0x0000b40000047ab9 */ /* 0x000fe40000000a00 */
[----:B------:R-:W-:Y:S01]  /*17040*/  IMAD.IADD R3, R3, 0x1, R0 ;  /* 0x0000000103037824 */ /* 0x000fe200078e0200 */
[----:B------:R-:W3:Y:S01]  /*17050*/  S2R R20, SR_TID.X ;  /* 0x0000000000147919 */ /* 0x000ee20000002100 */
[----:B------:R-:W4:Y:S01]  /*17060*/  @P0 LDC R0, c[0x0][0x450] ;  /* 0x00011400ff000b82 */ /* 0x000f220000000800 */
[----:B---3--:R-:W-:-:S04]  /*17070*/  LOP3.LUT R20, R20, 0x7f, RZ, 0xc0, !PT ;  /* 0x0000007f14147812 */ /* 0x008fc800078ec0ff */
[----:B------:R-:W-:Y:S02]  /*17080*/  SHF.R.U32.HI R21, RZ, 0x3, R20 ;  /* 0x00000003ff157819 */ /* 0x000fe40000011614 */
[----:B------:R-:W3:Y:S02]  /*17090*/  S2R R20, SR_TID.X ;  /* 0x0000000000147919 */ /* 0x000ee40000002100 */
[----:B---3--:R-:W-:-:S05]  /*170a0*/  IMAD.SHL.U32 R20, R20, 0x10, RZ ;  /* 0x0000001014147824 */ /* 0x008fca00078e00ff */
[----:B------:R-:W-:-:S04]  /*170b0*/  LOP3.LUT R20, R21, 0x70, R20, 0xf8, !PT ;  /* 0x0000007015147812 */ /* 0x000fc800078ef814 */
[----:B------:R-:W-:Y:S02]  /*170c0*/  LOP3.LUT R5, R20, R17, RZ, 0xfc, !PT ;  /* 0x0000001114057212 */ /* 0x000fe400078efcff */
[----:B------:R1:W5:Y:S03]  /*170d0*/  LDL R20, [R1+0x18] ;  /* 0x0000180001147983 */ /* 0x0003660000100800 */
[----:B0-----:R-:W-:-:S04]  /*170e0*/  @P0 IMAD.HI.U32 R6, R5, R4, RZ ;  /* 0x0000000405060227 */ /* 0x001fc800078e00ff */
[----:B------:R-:W-:Y:S01]  /*170f0*/  IMAD.MOV.U32 R4, RZ, RZ, R5 ;  /* 0x000000ffff047224 */ /* 0x000fe200078e0005 */
[----:B----4-:R-:W-:Y:S01]  /*17100*/  @P0 SHF.R.U32.HI R4, RZ, R0, R6 ;  /* 0x00000000ff040219 */ /* 0x010fe20000011606 */
        /* <DEDUP_REMOVED lines=13> */
[----:B------:R-:W-:Y:S01]  /*171e0*/  ULDC.64 UR4, c[0x0][0x280] ;  /* 0x0000a00000047ab9 */ /* 0x000fe20000000a00 */
[----:B--2---:R-:W-:Y:S01]  /*171f0*/  IMAD.SHL.U32 R9, R9, 0x8, RZ ;  /* 0x0000000809097824 */ /* 0x004fe200078e00ff */
[C---:B------:R-:W-:Y:S01]  /*17200*/  LEA R0, P0, R2.reuse, UR4, 0x1 ;  /* 0x0000000402007c11 */ /* 0x040fe2000f8008ff */
[----:B------:R-:W-:Y:S01]  /*17210*/  IMAD.IADD R4, R3, 0x1, R4 ;  /* 0x0000000103047824 */ /* 0x000fe200078e0204 */
[----:B------:R-:W-:Y:S02]  /*17220*/  ULDC UR4, c[0x0][0x2b8] ;  /* 0x0000ae0000047ab9 */ /* 0x000fe40000000800 */
[----:B------:R-:W-:Y:S02]  /*17230*/  LOP3.LUT R9, R9, 0x38, RZ, 0xc0, !PT ;  /* 0x0000003809097812 */ /* 0x000fe400078ec0ff */
[----:B------:R-:W-:Y:S01]  /*17240*/  LEA.HI.X R4, R2, UR5, R4, 0x1, P0 ;  /* 0x0000000502047c11 */ /* 0x000fe200080f0c04 */
[----:B------:R-:W-:Y:S01]  /*17250*/  UMOV UR5, 0xffffffff ;  /* 0xffffffff00057882 */ /* 0x000fe20000000000 */
[----:B0-----:R-:W-:-:S02]  /*17260*/  LOP3.LUT R21, R21, 0x7f, RZ, 0xc0, !PT ;  /* 0x0000007f15157812 */ /* 0x001fc400078ec0ff */
[----:B------:R-:W-:Y:S02]  /*17270*/  ISETP.GE.AND P1, PT, R9, UR4, PT ;  /* 0x0000000409007c0c */ /* 0x000fe4000bf26270 */
[----:B------:R-:W-:Y:S01]  /*17280*/  SHF.R.U32.HI R10, RZ, 0x3, R21 ;  /* 0x00000003ff0a7819 */ /* 0x000fe20000011615 */
[----:B-1----:R-:W-:Y:S10]  /*17290*/  BRA.DIV UR5, `(.L_x_870) ;  /* 0x00000052059c7947 */ /* 0x002ff4000b800000 */
[----:B------:R-:W0:Y:S01]  /*172a0*/  SHFL.IDX PT, R3, R0, RZ, 0x181f ;  /* 0x00181fff00037589 */ /* 0x000e2200000e0000 */
[----:B-----5:R-:W-:Y:S02]  /*172b0*/  IMAD R5, R20, R7, RZ ;  /* 0x0000000714057224 */ /* 0x020fe400078e02ff */
[----:B------:R-:W-:Y:S01]  /*172c0*/  IMAD.IADD R17, R10, 0x1, R17 ;  /* 0x000000010a117824 */ /* 0x000fe200078e0211 */
[----:B------:R-:W1:Y:S03]  /*172d0*/  SHFL.IDX PT, R2, R4, RZ, 0x181f ;  /* 0x00181fff04027589 */ /* 0x000e6600000e0000 */
[C---:B------:R-:W-:Y:S01]  /*172e0*/  VIADD R6, R17.reuse, 0x10 ;  /* 0x0000001011067836 */ /* 0x040fe20000000000 */
[----:B------:R-:W-:-:S13]  /*172f0*/  ISETP.GE.AND P0, PT, R17, R5, PT ;  /* 0x000000051100720c */ /* 0x000fda0003f06270 */
[----:B0-----:R-:W-:-:S05]  /*17300*/  @!P0 LEA R3, P2, R9, R3, 0x1 ;  /* 0x0000000309038211 */ /* 0x001fca00078408ff */
[----:B-1----:R-:W-:-:S05]  /*17310*/  @!P0 IMAD.X R2, RZ, RZ, R2, P2 ;  /* 0x000000ffff028224 */ /* 0x002fca00010e0602 */
[----:B------:R-:W-:-:S04]  /*17320*/  @!P0 LOP3.LUT R3, R3, R2, RZ, 0x3c, !PT ;  /* 0x0000000203038212 */ /* 0x000fc800078e3cff */
[----:B------:R-:W-:-:S04]  /*17330*/  @!P0 LOP3.LUT R2, R3, R2, RZ, 0x3c, !PT ;  /* 0x0000000203028212 */ /* 0x000fc800078e3cff */
[----:B------:R-:W-:-:S05]  /*17340*/  @!P0 LOP3.LUT R3, R3, R2, RZ, 0x3c, !PT ;  /* 0x0000000203038212 */ /* 0x000fca00078e3cff */
[----:B------:R-:W-:Y:S01]  /*17350*/  @!PT LDS RZ, [RZ] ;  /* 0x00000000fffff984 */ /* 0x000fe20000000800 */
        /* <DEDUP_REMOVED lines=54> */
[----:B------:R-:W2:Y:S04]  /*176c0*/  SHFL.IDX PT, R4, R4, 0x7, 0x181f ;  /* 0x00f81f0004047f89 */ /* 0x000ea800000e0000 */
[----:B------:R-:W3:Y:S01]  /*176d0*/  SHFL.IDX PT, R0, R0, 0x7, 0x181f ;  /* 0x00f81f0000007f89 */ /* 0x000ee200000e0000 */
[----:B0-----:R-:W-:-:S05]  /*176e0*/  @!P0 LEA R3, P2, R9, R3, 0x1 ;  /* 0x0000000309038211 */ /* 0x001fca00078408ff */
[----:B-1----:R-:W-:-:S05]  /*176f0*/  @!P0 IMAD.X R2, RZ, RZ, R2, P2 ;  /* 0x000000ffff028224 */ /* 0x002fca00010e0602 */
[----:B------:R-:W-:-:S04]  /*17700*/  @!P0 LOP3.LUT R3, R3, R2, RZ, 0x3c, !PT ;  /* 0x0000000203038212 */ /* 0x000fc800078e3cff */
[----:B------:R-:W-:-:S04]  /*17710*/  @!P0 LOP3.LUT R2, R3, R2, RZ, 0x3c, !PT ;  /* 0x0000000203028212 */ /* 0x000fc800078e3cff */
[----:B------:R-:W-:-:S05]  /*17720*/  @!P0 LOP3.LUT R3, R3, R2, RZ, 0x3c, !PT ;  /* 0x0000000203038212 */ /* 0x000fca00078e3cff */
[----:B--23--:R1:W-:Y:S02]  /*17730*/  @!P0 LDGSTS.E.BYPASS.LTC128B.128 [R8+0x1b400], desc[UR40][R2.64], !P1 ;  /* 0x1b40000002088fae */ /* 0x00c3e4000c901d68 */
.L_x_1046:
[----:B------:R-:W-:-:S05]  /*17740*/  VIADD R17, R17, 0x70 ;  /* 0x0000007011117836 */ /* 0x000fca0000000000 */
[----:B------:R-:W-:-:S13]  /*17750*/  ISETP.GE.AND P0, PT, R17, R5, PT ;  /* 0x000000051100720c */ /* 0x000fda0003f06270 */
[----:B01----:R-:W-:-:S05]  /*17760*/  @!P0 LEA R2, P2, R9, R0, 0x1 ;  /* 0x0000000009028211 */ /* 0x003fca00078408ff */
[----:B------:R-:W-:-:S05]  /*17770*/  @!P0 IMAD.X R3, RZ, RZ, R4, P2 ;  /* 0x000000ffff038224 */ /* 0x000fca00010e0604 */
[----:B------:R-:W-:Y:S01]  /*17780*/  @!PT LDS RZ, [RZ] ;  /* 0x00000000fffff984 */ /* 0x000fe20000000800 */
[----:B------:R-:W-:Y:S01]  /*17790*/  @!PT LDS RZ, [RZ] ;  /* 0x00000000fffff984 */ /* 0x000fe20000000800 */
[----:B------:R-:W-:Y:S01]  /*177a0*/  @!PT LDS RZ, [RZ] ;  /* 0x00000000fffff984 */ /* 0x000fe20000000800 */
[----:B------:R0:W-:Y:S01]  /*177b0*/  @!P0 LDGSTS.E.BYPASS.LTC128B.128 [R8+0x1bc00], desc[UR40][R2.64], !P1 ;  /* 0x1bc0000002088fae */ /* 0x0001e2000c901d68 */
[----:B------:R-:W-:Y:S01]  /*177c0*/  PLOP3.LUT P0, PT, PT, PT, PT, 0x80, 0x0 ;  /* 0x000000000000781c */ /* 0x000fe20003f0f070 */
[----:B------:R-:W-:-:S12]  /*177d0*/  NOP ;  /* 0x0000000000007918 */ /* 0x000fd80000000000 */
.L_x_871:
        /* <DEDUP_REMOVED lines=18> */
.L_x_1047:
[----:B------:R-:W-:Y:S05]  /*17900*/  BSYNC B0 ;  /* 0x0000000000007941 */ /* 0x000fea0003800000 */
.L_x_872:
[----:B------:R-:W-:-:S04]  /*17910*/  LOP3.LUT R0, R37, 0x2, RZ, 0xfc, !PT ;  /* 0x0000000225007812 */ /* 0x000fc800078efcff */
[----:B------:R-:W-:-:S13]  /*17920*/  ISETP.NE.AND P0, PT, R0, 0x3, PT ;  /* 0x000000030000780c */ /* 0x000fda0003f05270 */
[----:B------:R-:W-:Y:S05]  /*17930*/  @!P0 BRA `(.L_x_874) ;  /* 0x0000000000048947 */ /* 0x000fea0003800000 */
[----:B------:R-:W-:Y:S01]  /*17940*/  BPT.TRAP 0x1 ;  /* 0x000000040000795c */ /* 0x000fe20000300000 */
.L_x_874:
[----:B------:R-:W-:Y:S01]  /*17950*/  SHF.L.U32 R0, R25, 0x1f, RZ ;  /* 0x0000001f19007819 */ /* 0x000fe200000006ff */
[----:B------:R-:W-:Y:S03]  /*17960*/  BSSY B0, `(.L_x_875) ;  /* 0x0000003000007945 */ /* 0x000fe60003800000 */
[----:B------:R-:W1:Y:S02]  /*17970*/  SYNCS.PHASECHK.TRANS64.TRYWAIT P0, [R31+URZ+0x22860], R0 ;  /* 0x022860001f0075a7 */ /* 0x000e64000800017f */
[----:B-1----:R-:W-:Y:S05]  /*17980*/  @!P0 BRA `(.L_x_876) ;  /* 0x0000005400988947 */ /* 0x002fea0003800000 */
.L_x_1048:
[----:B------:R-:W-:Y:S05]  /*17990*/  BSYNC B0 ;  /* 0x0000000000007941 */ /* 0x000fea0003800000 */
.L_x_875:
[----:B------:R-:W0:Y:S01]  /*179a0*/  LDL.LU R2, [R1+0x28] ;  /* 0x0000280001027983 */ /* 0x000e220000300800 */
[----:B------:R-:W-:Y:S01]  /*179b0*/  ULDC.64 UR4, c[0x0][0x328] ;  /* 0x0000ca0000047ab9 */ /* 0x000fe20000000a00 */
[----:B------:R-:W-:Y:S02]  /*179c0*/  ULDC.64 UR6, c[0x0][0x318] ;  /* 0x0000c60000067ab9 */ /* 0x000fe40000000a00 */
[----:B------:R-:W1:Y:S01]  /*179d0*/  LDL.LU R4, [R1+0x2c] ;  /* 0x00002c0001047983 */ /* 0x000e620000300800 */
[----:B0-----:R-:W-:-:S04]  /*179e0*/  IMAD R3, R2, UR4, RZ ;  /* 0x0000000402037c24 */ /* 0x001fc8000f8e02ff */
[C---:B------:R-:W-:Y:S02]  /*179f0*/  IMAD R5, R36.reuse, UR5, R3 ;  /* 0x0000000524057c24 */ /* 0x040fe4000f8e0203 */
[----:B------:R-:W-:Y:S01]  /*17a00*/  IMAD.WIDE.U32 R2, R36, UR4, RZ ;  /* 0x0000000424027c25 */ /* 0x000fe2000f8e00ff */
[----:B------:R-:W-:-:S03]  /*17a10*/  ULDC.64 UR4, c[0x0][0x338] ;  /* 0x0000ce0000047ab9 */ /* 0x000fc60000000a00 */
[----:B------:R-:W-:Y:S02]  /*17a20*/  IMAD.IADD R3, R3, 0x1, R5 ;  /* 0x0000000103037824 */ /* 0x000fe400078e0205 */
[----:B-1----:R-:W-:Y:S02]  /*17a30*/  IMAD R0, R4, UR4, RZ ;  /* 0x0000000404007c24 */ /* 0x002fe4000f8e02ff */
        /* <DEDUP_REMOVED lines=12> */
[----:B------:R-:W-:Y:S01]  /*17b00*/  LOP3.LUT R7, R34, 0x1, RZ, 0xc0, !PT ;  /* 0x0000000122077812 */ /* 0x000fe200078ec0ff */
[----:B------:R-:W-:Y:S01]  /*17b10*/  IMAD R4, R4, 0x2, R22 ;  /* 0x0000000204047824 */ /* 0x000fe200078e0216 */
[C---:B------:R-:W-:Y:S01]  /*17b20*/  LOP3.LUT P2, RZ, R34.reuse, 0x2, RZ, 0xc0, !PT ;  /* 0x0000000222ff7812 */ /* 0x040fe2000784c0ff */
[----:B------:R-:W1:Y:S01]  /*17b30*/  SHFL.IDX PT, R14, R5, RZ, 0x181f ;  /* 0x00181fff050e7589 */ /* 0x000e6200000e0000 */
[----:B------:R-:W-:Y:S02]  /*17b40*/  ISETP.NE.U32.AND P3, PT, R7, 0x1, PT ;  /* 0x000000010700780c */ /* 0x000fe40003f65070 */
[----:B------:R-:W-:Y:S01]  /*17b50*/  LOP3.LUT P1, RZ, R34, 0x4, RZ, 0xc0, !PT ;  /* 0x0000000422ff7812 */ /* 0x000fe2000782c0ff */
[----:B------:R-:W2:Y:S03]  /*17b60*/  SHFL.IDX PT, R3, R6, RZ, 0x181f ;  /* 0x00181fff06037589 */ /* 0x000ea600000e0000 */
[----:B------:R-:W-:Y:S01]  /*17b70*/  ISETP.LT.OR P4, PT, R32, 0x1, !P1 ;  /* 0x000000012000780c */ /* 0x000fe20004f81670 */
        /* <DEDUP_REMOVED lines=10> */
[----:B------:R-:W-:-:S03]  /*17c20*/  LOP3.LUT P0, RZ, R34, 0x8, RZ, 0xc0, !PT ;  /* 0x0000000822ff7812 */ /* 0x000fc6000780c0ff */
        /* <DEDUP_REMOVED lines=15> */
[----:B------:R1:W-:Y:S01]  /*17d20*/  LDGSTS.E.BYPASS.LTC128B.128 [R4+0x9c00], desc[UR40][R8.64+0x180], !P4 ;  /* 0x09c0018008047fae */ /* 0x0003e2000e101d68 */
        /* <DEDUP_REMOVED lines=11> */
[----:B-1----:R-:W-:-:S03]  /*17de0*/  IADD3 R8, P4, R14, R0, RZ ;  /* 0x000000000e087210 */ /* 0x002fc60007f9e0ff */
[----:B------:R-:W-:Y:S04]  /*17df0*/  SHFL.IDX PT, R14, R5, 0x4, 0x181f ;  /* 0x00981f00050e7f89 */ /* 0x000fe800000e0000 */
[----:B0-----:R-:W0:Y:S02]  /*17e00*/  SHFL.IDX PT, R3, R6, 0x3, 0x181f ;  /* 0x00781f0006037f89 */ /* 0x001e2400000e0000 */
[----:B0-----:R-:W-:Y:S01]  /*17e10*/  IMAD.X R9, RZ, RZ, R3, P4 ;  /* 0x000000ffff097224 */ /* 0x001fe200020e0603 */
[C---:B------:R-:W-:Y:S01]  /*17e20*/  ISETP.LT.OR P4, PT, R32.reuse, 0x31, P3 ;  /* 0x000000312000780c */ /* 0x040fe20001f81670 */
[----:B------:R-:W0:Y:S04]  /*17e30*/  SHFL.IDX PT, R3, R6, 0x4, 0x181f ;  /* 0x00981f0006037f89 */ /* 0x000e2800000e0000 */
[----:B------:R-:W1:Y:S08]  /*17e40*/  SHFL.IDX PT, R6, R6, 0x5, 0x181f ;  /* 0x00b81f0006067f89 */ /* 0x000e7000000e0000 */
[----:B------:R2:W-:Y:S01]  /*17e50*/  LDGSTS.E.BYPASS.LTC128B.128 [R4+0x1c00], desc[UR40][R8.64], !P4 ;  /* 0x01c0000008047fae */ /* 0x0005e2000e101d68 */
[----:B------:R-:W-:-:S13]  /*17e60*/  ISETP.LT.OR P4, PT, R32, 0x31, !P2 ;  /* 0x000000312000780c */ /* 0x000fda0005781670 */
[----:B------:R2:W-:Y:S01]  /*17e70*/  LDGSTS.E.BYPASS.LTC128B.128 [R4+0x4c00], desc[UR40][R8.64+0x80], !P4 ;  /* 0x04c0008008047fae */ /* 0x0005e2000e101d68 */
[----:B------:R-:W-:-:S13]  /*17e80*/  ISETP.LT.OR P4, PT, R32, 0x31, !P1 ;  /* 0x000000312000780c */ /* 0x000fda0004f81670 */
[----:B------:R2:W-:Y:S01]  /*17e90*/  LDGSTS.E.BYPASS.LTC128B.128 [R4+0x7c00], desc[UR40][R8.64+0x100], !P4 ;  /* 0x07c0010008047fae */ /* 0x0005e2000e101d68 */
[----:B------:R-:W-:-:S13]  /*17ea0*/  ISETP.LT.OR P4, PT, R32, 0x31, !P0 ;  /* 0x000000312000780c */ /* 0x000fda0004781670 */
[----:B------:R2:W-:Y:S01]  /*17eb0*/  LDGSTS.E.BYPASS.LTC128B.128 [R4+0xac00], desc[UR40][R8.64+0x180], !P4 ;  /* 0x0ac0018008047fae */ /* 0x0005e2000e101d68 */
[----:B------:R-:W-:-:S03]  /*17ec0*/  IADD3 R2, P4, R14, R0, RZ ;  /* 0x000000000e027210 */ /* 0x000fc60007f9e0ff */
[----:B------:R2:W3:Y:S02]  /*17ed0*/  SHFL.IDX PT, R14, R5, 0x5, 0x181f ;  /* 0x00b81f00050e7f89 */ /* 0x0004e400000e0000 */
        /* <DEDUP_REMOVED lines=9> */
.L_x_1062:
        /* <DEDUP_REMOVED lines=15> */
.L_x_878:
[----:B------:R-:W-:Y:S02]  /*18060*/  PLOP3.LUT P1, PT, P1, P0, PT, 0xa2, 0x0 ;  /* 0x000000000000781c */ /* 0x000fe40000f21472 */
[----:B------:R-:W-:-:S08]  /*18070*/  @P0 R2UR P1, UR4, R31 ;  /* 0x000000001f0402ca */ /* 0x000fd00000020000 */
[----:B------:R-:W-:-:S05]  /*18080*/  @P0 PLOP3.LUT P0, PT, P1, PT, PT, 0x80, 0x0 ;  /* 0x000000000000081c */ /* 0x000fca0000f0f070 */
[----:B------:R-:W-:Y:S01]  /*18090*/  @!P1 SYNCS.ARRIVE.TRANS64.RED.A0T1 RZ, [UR4+0x22850], RZ ;  /* 0x022850ffffff99a7 */ /* 0x000fe20008200404 */
[----:B------:R-:W-:Y:S07]  /*180a0*/  @!P1 ARRIVES.LDGSTSBAR.64.TRANSCNT [UR4+0x22850] ;  /* 0x02285000ff0099b0 */ /* 0x000fee0008000a84 */
[----:B------:R-:W-:Y:S05]  /*180b0*/  @P0 BRA.U.ANY `(.L_x_878) ;  /* 0xfffffffd00e80947 */ /* 0x000fea000393ffff */
[----:B------:R-:W-:Y:S01]  /*180c0*/  NOP ;  /* 0x0000000000007918 */ /* 0x000fe20000000000 */
[----:B0-----:R-:W-:-:S04]  /*180d0*/  LOP3.LUT R2, R37, 0x2, RZ, 0xfc, !PT ;  /* 0x0000000225027812 */ /* 0x001fc800078efcff */
[----:B------:R-:W-:-:S13]  /*180e0*/  ISETP.NE.AND P2, PT, R2, 0x3, PT ;  /* 0x000000030200780c */ /* 0x000fda0003f45270 */
[----:B------:R-:W-:Y:S05]  /*180f0*/  @!P2 BRA `(.L_x_879) ;  /* 0x000000000004a947 */ /* 0x000fea0003800000 */
[----:B------:R-:W-:Y:S01]  /*18100*/  BPT.TRAP 0x1 ;  /* 0x000000040000795c */ /* 0x000fe20000300000 */
.L_x_879:
[----:B------:R-:W2:Y:S01]  /*18110*/  LDL.LU R2, [R1+0x20] ;  /* 0x0000200001027983 */ /* 0x000ea20000300800 */
[----:B------:R0:W-:Y:S01]  /*18120*/  SYNCS.ARRIVE.TRANS64.A1T0 RZ, [R31+URZ+0x22850], RZ ;  /* 0x022850ff1fff79a7 */ /* 0x0001e2000810003f */
[----:B------:R-:W-:Y:S01]  /*18130*/  BSSY B0, `(.L_x_880) ;  /* 0x00000de000007945 */ /* 0x000fe20003800000 */
[----:B--2---:R-:W-:-:S05]  /*18140*/  VIADD R10, R2, 0xfffffffe ;  /* 0xfffffffe020a7836 */ /* 0x004fca0000000000 */
[----:B------:R-:W-:-:S13]  /*18150*/  ISETP.GE.AND P0, PT, R10, R29, PT ;  /* 0x0000001d0a00720c */ /* 0x000fda0003f06270 */
[----:B0-----:R-:W-:Y:S05]  /*18160*/  @!P0 BRA `(.L_x_881) ;  /* 0x0000000c00688947 */ /* 0x001fea0003800000 */
.L_x_894:
[----:B0-----:R-:W0:Y:S01]  /*18170*/  S2R R2, SR_TID.X ;  /* 0x0000000000027919 */ /* 0x001e220000002100 */
[----:B------:R-:W1:Y:S01]  /*18180*/  LDC R6, c[0x0][0x430] ;  /* 0x00010c00ff067b82 */ /* 0x000e620000000800 */
[----:B------:R-:W-:Y:S01]  /*18190*/  IMAD R7, R10, 0x60, R30 ;  /* 0x000000600a077824 */ /* 0x000fe200078e021e */
[----:B------:R-:W-:Y:S01]  /*181a0*/  LOP3.LUT R12, R37, 0x2, RZ, 0xfc, !PT ;  /* 0x00000002250c7812 */ /* 0x000fe200078efcff */
[----:B--23--:R-:W2:Y:S01]  /*181b0*/  S2R R4, SR_TID.X ;  /* 0x0000000000047919 */ /* 0x00cea20000002100 */
[----:B------:R-:W-:Y:S01]  /*181c0*/  VIADD R24, R24, 0x1 ;  /* 0x0000000118187836 */ /* 0x000fe20000000000 */
[----:B-1----:R-:W-:Y:S02]  /*181d0*/  ISETP.NE.AND P0, PT, R6, 0x1, PT ;  /* 0x000000010600780c */ /* 0x002fe40003f05270 */
[----:B0-----:R-:W-:Y:S01]  /*181e0*/  LOP3.LUT R2, R2, 0x7f, RZ, 0xc0, !PT ;  /* 0x0000007f02027812 */ /* 0x001fe200078ec0ff */
[----:B--2---:R-:W-:-:S03]  /*181f0*/  IMAD.SHL.U32 R4, R4, 0x10, RZ ;  /* 0x0000001004047824 */ /* 0x004fc600078e00ff */
[----:B------:R-:W-:-:S07]  /*18200*/  SHF.R.U32.HI R2, RZ, 0x3, R2 ;  /* 0x00000003ff027819 */ /* 0x000fce0000011602 */
[----:B------:R-:W0:Y:S01]  /*18210*/  @P0 LDC R3, c[0x0][0x438] ;  /* 0x00010e00ff030b82 */ /* 0x000e220000000800 */
[----:B------:R-:W-:-:S04]  /*18220*/  LOP3.LUT R4, R2, 0x70, R4, 0xf8, !PT ;  /* 0x0000007002047812 */ /* 0x000fc800078ef804 */
[----:B------:R-:W-:-:S03]  /*18230*/  ISETP.GT.U32.AND P1, PT, R4, 0x5f, PT ;  /* 0x0000005f0400780c */ /* 0x000fc60003f24070 */
[----:B------:R-:W1:Y:S01]  /*18240*/  @P0 LDC R2, c[0x0][0x434] ;  /* 0x00010d00ff020b82 */ /* 0x000e620000000800 */
[----:B------:R-:W-:-:S04]  /*18250*/  IMAD.IADD R7, R4, 0x1, R7 ;  /* 0x0000000104077824 */ /* 0x000fc800078e0207 */
[----:B------:R-:W-:-:S05]  /*18260*/  IMAD.MOV.U32 R11, RZ, RZ, R7 ;  /* 0x000000ffff0b7224 */ /* 0x000fca00078e0007 */
[----:B------:R-:W2:Y:S08]  /*18270*/  @!P1 LDC.64 R4, c[0x0][0x428] ;  /* 0x00010a00ff049b82 */ /* 0x000eb00000000a00 */
[----:B------:R-:W3:Y:S01]  /*18280*/  @!P1 LDC.64 R8, c[0x0][0x418] ;  /* 0x00010600ff089b82 */ /* 0x000ee20000000a00 */
[----:B-1----:R-:W-:-:S05]  /*18290*/  @P0 IMAD.HI.U32 R2, R7, R2, RZ ;  /* 0x0000000207020227 */ /* 0x002fca00078e00ff */
[----:B0-----:R-:W-:-:S04]  /*182a0*/  @P0 SHF.R.U32.HI R11, RZ, R3, R2 ;  /* 0x00000003ff0b0219 */ /* 0x001fc80000011602 */
[--C-:B------:R-:W-:Y:S01]  /*182b0*/  @!P1 SHF.R.S32.HI R3, RZ, 0x1f, R11.reuse ;  /* 0x0000001fff039819 */ /* 0x100fe2000001140b */
[----:B------:R-:W-:-:S04]  /*182c0*/  @!P1 IMAD.MOV.U32 R2, RZ, RZ, R11 ;  /* 0x000000ffff029224 */ /* 0x000fc800078e000b */
[----:B--2---:R-:W-:-:S04]  /*182d0*/  @!P1 IMAD.WIDE.U32 R2, R27, R4, R2 ;  /* 0x000000041b029225 */ /* 0x004fc800078e0002 */
[----:B------:R-:W-:Y:S01]  /*182e0*/  @!P1 IMAD R4, R33, R4, RZ ;  /* 0x0000000421049224 */ /* 0x000fe200078e02ff */
[----:B---3--:R-:W-:-:S03]  /*182f0*/  @!P1 LEA R8, P0, R2, R8, 0x2 ;  /* 0x0000000802089211 */ /* 0x008fc600078010ff */
[----:B------:R-:W-:-:S04]  /*18300*/  @!P1 IMAD R5, R27, R5, R4 ;  /* 0x000000051b059224 */ /* 0x000fc800078e0204 */
[----:B------:R-:W-:Y:S02]  /*18310*/  @!P1 IMAD.IADD R3, R5, 0x1, R3 ;  /* 0x0000000105039824 */ /* 0x000fe400078e0203 */
[----:B------:R-:W-:-:S03]  /*18320*/  IMAD.MOV.U32 R5, RZ, RZ, RZ ;  /* 0x000000ffff057224 */ /* 0x000fc600078e00ff */
[----:B------:R-:W-:Y:S01]  /*18330*/  @!P1 LEA.HI.X R9, R2, R9, R3, 0x2, P0 ;  /* 0x0000000902099211 */ /* 0x000fe200000f1403 */
[----:B------:R-:W-:Y:S01]  /*18340*/  IMAD.MOV R3, RZ, RZ, -R11 ;  /* 0x000000ffff037224 */ /* 0x000fe200078e0a0b */
[----:B------:R-:W-:-:S03]  /*18350*/  ISETP.NE.AND P0, PT, R24, 0x2, PT ;  /* 0x000000021800780c */ /* 0x000fc60003f05270 */
[----:B------:R0:W5:Y:S01]  /*18360*/  @!P1 LDG.E R5, desc[UR40][R8.64] ;  /* 0x0000002808059981 */ /* 0x000162000c1e1900 */
[----:B------:R-:W-:Y:S01]  /*18370*/  ISETP.NE.AND P1, PT, R12, 0x3, PT ;  /* 0x000000030c00780c */ /* 0x000fe20003f25270 */
[----:B------:R-:W-:Y:S05]  /*18380*/  YIELD ;  /* 0x0000000000007946 */ /* 0x000fea0003800000 */
[----:B------:R-:W-:Y:S01]  /*18390*/  SEL R2, RZ, 0x1, P0 ;  /* 0x00000001ff027807 */ /* 0x000fe20000000000 */
[----:B------:R-:W-:Y:S01]  /*183a0*/  IMAD R6, R6, R3, R7 ;  /* 0x0000000306067224 */ /* 0x000fe200078e0207 */
[----:B------:R-:W-:Y:S02]  /*183b0*/  SEL R24, R24, RZ, P0 ;  /* 0x000000ff18187207 */ /* 0x000fe40000000000 */
[----:B------:R-:W-:Y:S01]  /*183c0*/  LOP3.LUT R25, R25, R2, RZ, 0x3c, !PT ;  /* 0x0000000219197212 */ /* 0x000fe200078e3cff */
[----:B------:R-:W-:-:S02]  /*183d0*/  IMAD.MOV.U32 R2, RZ, RZ, R10 ;  /* 0x000000ffff027224 */ /* 0x000fc400078e000a */
[----:B------:R-:W-:-:S03]  /*183e0*/  VIADD R10, R10, 0xffffffff ;  /* 0xffffffff0a0a7836 */ /* 0x000fc60000000000 */
[----:B------:R-:W-:Y:S01]  /*183f0*/  ISETP.GT.AND P2, PT, R2, R29, PT ;  /* 0x0000001d0200720c */ /* 0x000fe20003f44270 */
[----:B0-----:R-:W-:-:S12]  /*18400*/  @!P1 BRA `(.L_x_882) ;  /* 0x0000000000049947 */ /* 0x001fd80003800000 */
[----:B------:R-:W-:Y:S01]  /*18410*/  BPT.TRAP 0x1 ;  /* 0x000000040000795c */ /* 0x000fe20000300000 */
.L_x_882:
[----:B------:R-:W-:Y:S01]  /*18420*/  IMAD R4, R24, 0x8, R22 ;  /* 0x0000000818047824 */ /* 0x000fe200078e0216 */
[----:B------:R-:W-:Y:S01]  /*18430*/  SHF.L.U32 R21, R25, 0x1f, RZ ;  /* 0x0000001f19157819 */ /* 0x000fe200000006ff */
[----:B------:R-:W-:Y:S01]  /*18440*/  BSSY B1, `(.L_x_883) ;  /* 0x0000004000017945 */ /* 0x000fe20003800000 */
[----:B------:R-:W-:Y:S02]  /*18450*/  SHF.R.S32.HI R17, RZ, 0x1f, R6 ;  /* 0x0000001fff117819 */ /* 0x000fe40000011406 */
[----:B------:R-:W0:Y:S02]  /*18460*/  SYNCS.PHASECHK.TRANS64.TRYWAIT P0, [R4+URZ+0x22840], R21 ;  /* 0x02284015040075a7 */ /* 0x000e24000800017f */
[----:B0-----:R-:W-:Y:S05]  /*18470*/  @!P0 BRA `(.L_x_884) ;  /* 0x0000005400388947 */ /* 0x001fea0003800000 */
.L_x_1063:
[----:B------:R-:W-:Y:S05]  /*18480*/  BSYNC B1 ;  /* 0x0000000000017941 */ /* 0x000fea0003800000 */
.L_x_883:
[----:B------:R-:W2:Y:S01]  /*18490*/  LDL R2, [R1] ;  /* 0x0000000001027983 */ /* 0x000ea20000100800 */
[----:B------:R-:W-:Y:S01]  /*184a0*/  ULDC.64 UR4, c[0x0][0x300] ;  /* 0x0000c00000047ab9 */ /* 0x000fe20000000a00 */
[----:B-----5:R-:W-:Y:S01]  /*184b0*/  SHF.R.S32.HI R20, RZ, 0x1f, R5 ;  /* 0x0000001fff147819 */ /* 0x020fe20000011405 */
[----:B------:R-:W-:Y:S01]  /*184c0*/  IMAD R3, R17, UR4, RZ ;  /* 0x0000000411037c24 */ /* 0x000fe2000f8e02ff */
[----:B------:R-:W-:-:S03]  /*184d0*/  ULDC.64 UR6, c[0x0][0x2e8] ;  /* 0x0000ba0000067ab9 */ /* 0x000fc60000000a00 */
[----:B------:R-:W-:Y:S01]  /*184e0*/  IMAD R7, R6, UR5, R3 ;  /* 0x0000000506077c24 */ /* 0x000fe2000f8e0203 */
[----:B--2---:R-:W-:Y:S01]  /*184f0*/  LOP3.LUT P1, RZ, R2, 0x1, RZ, 0xc0, !PT ;  /* 0x0000000102ff7812 */ /* 0x004fe2000782c0ff */
[----:B------:R-:W-:Y:S01]  /*18500*/  IMAD.WIDE.U32 R2, R6, UR4, RZ ;  /* 0x0000000406027c25 */ /* 0x000fe2000f8e00ff */
[----:B------:R-:W-:-:S03]  /*18510*/  ULDC.64 UR4, c[0x0][0x310] ;  /* 0x0000c40000047ab9 */ /* 0x000fc60000000a00 */
[----:B------:R-:W-:Y:S02]  /*18520*/  IMAD.IADD R3, R3, 0x1, R7 ;  /* 0x0000000103037824 */ /* 0x000fe400078e0207 */
[----:B------:R-:W-:Y:S02]  /*18530*/  IMAD R7, R20, UR4, RZ ;  /* 0x0000000414077c24 */ /* 0x000fe4000f8e02ff */
[----:B------:R-:W-:-:S04]  /*18540*/  IMAD.WIDE.U32 R2, R5, UR4, R2 ;  /* 0x0000000405027c25 */ /* 0x000fc8000f8e0002 */
[----:B------:R-:W-:Y:S01]  /*18550*/  IMAD R7, R5, UR5, R7 ;  /* 0x0000000505077c24 */ /* 0x000fe2000f8e0207 */
[----:B------:R-:W-:-:S03]  /*18560*/  ULDC.64 UR4, c[0x0][0x308] ;  /* 0x0000c20000047ab9 */ /* 0x000fc60000000a00 */
[----:B------:R-:W-:Y:S02]  /*18570*/  IMAD.IADD R3, R3, 0x1, R7 ;  /* 0x0000000103037824 */ /* 0x000fe400078e0207 */
[----:B------:R-:W-:Y:S02]  /*18580*/  IMAD R7, R24, 0x1800, R28 ;  /* 0x0000180018077824 */ /* 0x000fe400078e021c */
        /* <DEDUP_REMOVED lines=8> */
[----:B------:R-:W2:Y:S01]  /*18610*/  SHFL.IDX PT, R3, R9, RZ, 0x181f ;  /* 0x00181fff09037589 */ /* 0x000ea200000e0000 */
[----:B-1----:R-:W-:-:S05]  /*18620*/  IADD3 R2, P0, R2, R0, RZ ;  /* 0x0000000002027210 */ /* 0x002fca0007f1e0ff */
[----:B--2---:R-:W-:-:S05]  /*18630*/  IMAD.X R3, RZ, RZ, R3, P0 ;  /* 0x000000ffff037224 */ /* 0x004fca00000e0603 */
[----:B------:R-:W-:Y:S01]  /*18640*/  @!PT LDS RZ, [RZ] ;  /* 0x00000000fffff984 */ /* 0x000fe20000000800 */
        /* <DEDUP_REMOVED lines=21> */
[----:B------:R1:W-:Y:S04]  /*187a0*/  LDGSTS.E.BYPASS.LTC128B.128 [R7+0x1e400], desc[UR40][R2.64], !P1 ;  /* 0x1e40000002077fae */ /* 0x0003e8000c901d68 */
[----:B-1-3--:R1:W2:Y:S02]  /*187b0*/  SHFL.IDX PT, R2, R8, 0x5, 0x181f ;  /* 0x00b81f0008027f89 */ /* 0x00a2a400000e0000 */
.L_x_1077:
[----:B--2---:R-:W-:-:S05]  /*187c0*/  IADD3 R2, P0, R2, R0, RZ ;  /* 0x0000000002027210 */ /* 0x004fca0007f1e0ff */
[----:B------:R-:W-:Y:S01]  /*187d0*/  IMAD.X R3, RZ, RZ, R9, P0 ;  /* 0x000000ffff037224 */ /* 0x000fe200000e0609 */
[----:B------:R-:W-:-:S04]  /*187e0*/  PLOP3.LUT P0, PT, PT, PT, PT, 0x80, 0x0 ;  /* 0x000000000000781c */ /* 0x000fc80003f0f070 */
[----:B------:R-:W-:Y:S01]  /*187f0*/  @!PT LDS RZ, [RZ] ;  /* 0x00000000fffff984 */ /* 0x000fe20000000800 */
[----:B------:R-:W-:Y:S01]  /*18800*/  @!PT LDS RZ, [RZ] ;  /* 0x00000000fffff984 */ /* 0x000fe20000000800 */
[----:B------:R-:W-:Y:S01]  /*18810*/  @!PT LDS RZ, [RZ] ;  /* 0x00000000fffff984 */ /* 0x000fe20000000800 */
[----:B------:R2:W-:Y:S01]  /*18820*/  LDGSTS.E.BYPASS.LTC128B.128 [R7+0x1ec00], desc[UR40][R2.64], !P1 ;  /* 0x1ec0000002077fae */ /* 0x0005e2000c901d68 */
[----:B------:R-:W-:-:S08]  /*18830*/  NOP ;  /* 0x0000000000007918 */ /* 0x000fd00000000000 */
.L_x_886:
[----:B------:R-:W-:Y:S02]  /*18840*/  PLOP3.LUT P1, PT, P1, P0, PT, 0xa2, 0x0 ;  /* 0x000000000000781c */ /* 0x000fe40000f21472 */
[----:B------:R-:W-:-:S08]  /*18850*/  @P0 R2UR P1, UR4, R4 ;  /* 0x00000000040402ca */ /* 0x000fd00000020000 */
[----:B------:R-:W-:-:S05]  /*18860*/  @P0 PLOP3.LUT P0, PT, P1, PT, PT, 0x80, 0x0 ;  /* 0x000000000000081c */ /* 0x000fca0000f0f070 */
[----:B------:R-:W-:Y:S01]  /*18870*/  @!P1 SYNCS.ARRIVE.TRANS64.RED.A0T1 RZ, [UR4+0x22830], RZ ;  /* 0x022830ffffff99a7 */ /* 0x000fe20008200404 */
[----:B------:R-:W-:Y:S07]  /*18880*/  @!P1 ARRIVES.LDGSTSBAR.64.TRANSCNT [UR4+0x22830] ;  /* 0x02283000ff0099b0 */ /* 0x000fee0008000a84 */
[----:B------:R-:W-:Y:S05]  /*18890*/  @P0 BRA.U.ANY `(.L_x_886) ;  /* 0xfffffffd00e80947 */ /* 0x000fea000393ffff */
[----:B------:R-:W-:Y:S01]  /*188a0*/  NOP ;  /* 0x0000000000007918 */ /* 0x000fe20000000000 */
[----:B--2---:R-:W-:-:S04]  /*188b0*/  LOP3.LUT R2, R37, 0x2, RZ, 0xfc, !PT ;  /* 0x0000000225027812 */ /* 0x004fc800078efcff */
[----:B------:R-:W-:-:S13]  /*188c0*/  ISETP.NE.AND P3, PT, R2, 0x3, PT ;  /* 0x000000030200780c */ /* 0x000fda0003f65270 */
[----:B------:R-:W-:Y:S05]  /*188d0*/  @!P3 BRA `(.L_x_887) ;  /* 0x000000000004b947 */ /* 0x000fea0003800000 */
[----:B------:R-:W-:Y:S01]  /*188e0*/  BPT.TRAP 0x1 ;  /* 0x000000040000795c */ /* 0x000fe20000300000 */
.L_x_887:
[----:B------:R2:W-:Y:S01]  /*188f0*/  SYNCS.ARRIVE.TRANS64.A1T0 RZ, [R4+URZ+0x22830], RZ ;  /* 0x022830ff04ff79a7 */ /* 0x0005e2000810003f */
[----:B------:R-:W-:Y:S05]  /*18900*/  @!P3 BRA `(.L_x_888) ;  /* 0x000000000004b947 */ /* 0x000fea0003800000 */
[----:B------:R-:W-:Y:S01]  /*18910*/  BPT.TRAP 0x1 ;  /* 0x000000040000795c */ /* 0x000fe20000300000 */
.L_x_888:
[----:B------:R-:W3:Y:S01]  /*18920*/  SYNCS.PHASECHK.TRANS64.TRYWAIT P0, [R4+URZ+0x22860], R21 ;  /* 0x02286015040075a7 */ /* 0x000ee2000800017f */
[----:B------:R-:W-:Y:S04]  /*18930*/  BSSY B1, `(.L_x_889) ;  /* 0x0000002000017945 */ /* 0x000fe80003800000 */
[----:B---3--:R-:W-:Y:S05]  /*18940*/  @!P0 BRA `(.L_x_890) ;  /* 0x0000005400bc8947 */ /* 0x008fea0003800000 */
.L_x_1078:
[----:B------:R-:W-:Y:S05]  /*18950*/  BSYNC B1 ;  /* 0x0000000000017941 */ /* 0x000fea0003800000 */
.L_x_889:
[----:B------:R-:W4:Y:S01]  /*18960*/  LDL R2, [R1] ;  /* 0x0000000001027983 */ /* 0x000f220000100800 */
[----:B------:R-:W-:Y:S01]  /*18970*/  ULDC.64 UR4, c[0x0][0x328] ;  /* 0x0000ca0000047ab9 */ /* 0x000fe20000000a00 */
[----:B------:R-:W-:Y:S01]  /*18980*/  ULDC.64 UR6, c[0x0][0x318] ;  /* 0x0000c60000067ab9 */ /* 0x000fe20000000a00 */
[----:B------:R-:W-:-:S04]  /*18990*/  IMAD R17, R17, UR4, RZ ;  /* 0x0000000411117c24 */ /* 0x000fc8000f8e02ff */
[----:B------:R-:W-:Y:S01]  /*189a0*/  IMAD R17, R6, UR5, R17 ;  /* 0x0000000506117c24 */ /* 0x000fe2000f8e0211 */
[C---:B----4-:R-:W-:Y:S02]  /*189b0*/  LOP3.LUT P5, RZ, R2.reuse, 0x10, RZ, 0xc0, !PT ;  /* 0x0000001002ff7812 */ /* 0x050fe400078ac0ff */
[C---:B------:R-:W-:Y:S02]  /*189c0*/  LOP3.LUT P4, RZ, R2.reuse, 0x8, RZ, 0xc0, !PT ;  /* 0x0000000802ff7812 */ /* 0x040fe4000788c0ff */
[C---:B------:R-:W-:Y:S02]  /*189d0*/  LOP3.LUT P3, RZ, R2.reuse, 0x4, RZ, 0xc0, !PT ;  /* 0x0000000402ff7812 */ /* 0x040fe4000786c0ff */
[----:B------:R-:W-:Y:S01]  /*189e0*/  LOP3.LUT P1, RZ, R2, 0x2, RZ, 0xc0, !PT ;  /* 0x0000000202ff7812 */ /* 0x000fe2000782c0ff */
        /* <DEDUP_REMOVED lines=15> */
[----:B------:R-:W4:Y:S01]  /*18ae0*/  SHFL.IDX PT, R14, R6, RZ, 0x181f ;  /* 0x00181fff060e7589 */ /* 0x000f2200000e0000 */
[----:B------:R-:W-:-:S03]  /*18af0*/  IMAD R5, R5, 0x2, R22 ;  /* 0x0000000205057824 */ /* 0x000fc600078e0216 */
[----:B------:R-:W5:Y:S04]  /*18b00*/  SHFL.IDX PT, R3, R7, RZ, 0x181f ;  /* 0x00181fff07037589 */ /* 0x000f6800000e0000 */
[----:B-1----:R-:W-:Y:S01]  /*18b10*/  SHFL.IDX PT, R8, R7, 0x1, 0x181f ;  /* 0x00381f0007087f89 */ /* 0x002fe200000e0000 */
[----:B----4-:R-:W-:-:S03]  /*18b20*/  IADD3 R2, P0, R14, R0, RZ ;  /* 0x000000000e027210 */ /* 0x010fc60007f1e0ff */
[----:B------:R-:W1:Y:S02]  /*18b30*/  SHFL.IDX PT, R14, R6, 0x1, 0x181f ;  /* 0x00381f00060e7f89 */ /* 0x000e6400000e0000 */
[----:B-----5:R-:W-:-:S05]  /*18b40*/  IMAD.X R3, RZ, RZ, R3, P0 ;  /* 0x000000ffff037224 */ /* 0x020fca00000e0603 */
[----:B------:R-:W-:Y:S04]  /*18b50*/  LDGSTS.E.BYPASS.LTC128B.128 [R5+0x400], desc[UR40][R2.64], !P5 ;  /* 0x0040000002057fae */ /* 0x000fe8000e901d68 */
[----:B------:R-:W-:Y:S04]  /*18b60*/  LDGSTS.E.BYPASS.LTC128B.128 [R5+0x3400], desc[UR40][R2.64+0x80], !P4 ;  /* 0x0340008002057fae */ /* 0x000fe8000e101d68 */
[----:B------:R-:W-:Y:S04]  /*18b70*/  LDGSTS.E.BYPASS.LTC128B.128 [R5+0x6400], desc[UR40][R2.64+0x100], !P3 ;  /* 0x0640010002057fae */ /* 0x000fe8000d901d68 */
[----:B------:R1:W-:Y:S02]  /*18b80*/  LDGSTS.E.BYPASS.LTC128B.128 [R5+0x9400], desc[UR40][R2.64+0x180], !P1 ;  /* 0x0940018002057fae */ /* 0x0003e4000c901d68 */
[----:B-1----:R-:W-:-:S02]  /*18b90*/  IADD3 R2, P0, R14, R0, RZ ;  /* 0x000000000e027210 */ /* 0x002fc40007f1e0ff */
[----:B------:R-:W1:Y:S03]  /*18ba0*/  SHFL.IDX PT, R14, R6, 0x2, 0x181f ;  /* 0x00581f00060e7f89 */ /* 0x000e6600000e0000 */
[----:B------:R-:W-:Y:S02]  /*18bb0*/  IMAD.X R3, RZ, RZ, R8, P0 ;  /* 0x000000ffff037224 */ /* 0x000fe400000e0608 */
[----:B------:R-:W4:Y:S04]  /*18bc0*/  SHFL.IDX PT, R8, R7, 0x2, 0x181f ;  /* 0x00581f0007087f89 */ /* 0x000f2800000e0000 */
[----:B------:R-:W-:Y:S04]  /*18bd0*/  LDGSTS.E.BYPASS.LTC128B.128 [R5+0xc00], desc[UR40][R2.64], !P5 ;  /* 0x00c0000002057fae */ /* 0x000fe8000e901d68 */
[----:B------:R-:W-:Y:S04]  /*18be0*/  LDGSTS.E.BYPASS.LTC128B.128 [R5+0x3c00], desc[UR40][R2.64+0x80], !P4 ;  /* 0x03c0008002057fae */ /* 0x000fe8000e101d68 */
[----:B------:R-:W-:Y:S04]  /*18bf0*/  LDGSTS.E.BYPASS.LTC128B.128 [R5+0x6c00], desc[UR40][R2.64+0x100], !P3 ;  /* 0x06c0010002057fae */ /* 0x000fe8000d901d68 */
[----:B------:R1:W-:Y:S02]  /*18c00*/  LDGSTS.E.BYPASS.LTC128B.128 [R5+0x9c00], desc[UR40][R2.64+0x180], !P1 ;  /* 0x09c0018002057fae */ /* 0x0003e4000c901d68 */
[----:B-1----:R-:W-:-:S02]  /*18c10*/  IADD3 R2, P0, R14, R0, RZ ;  /* 0x000000000e027210 */ /* 0x002fc40007f1e0ff */
[----:B------:R-:W1:Y:S03]  /*18c20*/  SHFL.IDX PT, R14, R6, 0x3, 0x181f ;  /* 0x00781f00060e7f89 */ /* 0x000e6600000e0000 */
[----:B----4-:R-:W-:Y:S02]  /*18c30*/  IMAD.X R3, RZ, RZ, R8, P0 ;  /* 0x000000ffff037224 */ /* 0x010fe400000e0608 */
        /* <DEDUP_REMOVED lines=14> */
[----:B------:R1:W0:Y:S03]  /*18d20*/  SHFL.IDX PT, R14, R6, 0x5, 0x181f ;  /* 0x00b81f00060e7f89 */ /* 0x00022600000e0000 */
[----:B----4-:R-:W-:Y:S02]  /*18d30*/  IMAD.X R3, RZ, RZ, R8, P0 ;  /* 0x000000ffff037224 */ /* 0x010fe400000e0608 */
[----:B------:R1:W4:Y:S04]  /*18d40*/  SHFL.IDX PT, R8, R7, 0x5, 0x181f ;  /* 0x00b81f0007087f89 */ /* 0x00032800000e0000 */
[----:B------:R1:W-:Y:S04]  /*18d50*/  LDGSTS.E.BYPASS.LTC128B.128 [R5+0x2400], desc[UR40][R2.64], !P5 ;  /* 0x0240000002057fae */ /* 0x0003e8000e901d68 */
[----:B------:R1:W-:Y:S04]  /*18d60*/  LDGSTS.E.BYPASS.LTC128B.128 [R5+0x5400], desc[UR40][R2.64+0x80], !P4 ;  /* 0x0540008002057fae */ /* 0x0003e8000e101d68 */
[----:B------:R1:W-:Y:S04]  /*18d70*/  LDGSTS.E.BYPASS.LTC128B.128 [R5+0x8400], desc[UR40][R2.64+0x100], !P3 ;  /* 0x0840010002057fae */ /* 0x0003e8000d901d68 */
[----:B------:R1:W-:Y:S02]  /*18d80*/  LDGSTS.E.BYPASS.LTC128B.128 [R5+0xb400], desc[UR40][R2.64+0x180], !P1 ;  /* 0x0b40018002057fae */ /* 0x0003e4000c901d68 */
.L_x_1092:
[----:B01----:R-:W-:-:S05]  /*18d90*/  IADD3 R2, P0, R14, R0, RZ ;  /* 0x000000000e027210 */ /* 0x003fca0007f1e0ff */
[----:B----4-:R-:W-:Y:S01]  /*18da0*/  IMAD.X R3, RZ, RZ, R8, P0 ;  /* 0x000000ffff037224 */ /* 0x010fe200000e0608 */
        /* <DEDUP_REMOVED lines=9> */
.L_x_892:
        /* <DEDUP_REMOVED lines=11> */
.L_x_893:
[----:B------:R0:W-:Y:S01]  /*18ef0*/  SYNCS.ARRIVE.TRANS64.A1T0 RZ, [R4+URZ+0x22850], RZ ;  /* 0x022850ff04ff79a7 */ /* 0x0001e2000810003f */
[----:B------:R-:W-:Y:S05]  /*18f00*/  @P2 BRA `(.L_x_894) ;  /* 0xfffffff000982947 */ /* 0x000fea000383ffff */
.L_x_881:
[----:B------:R-:W-:Y:S05]  /*18f10*/  BSYNC B0 ;  /* 0x0000000000007941 */ /* 0x000fea0003800000 */
.L_x_880:
[----:B------:R-:W1:Y:S01]  /*18f20*/  S2R R2, SR_TID.X ;  /* 0x0000000000027919 */ /* 0x000e620000002100 */
[----:B------:R-:W-:Y:S01]  /*18f30*/  VIADD R24, R24, 0x1 ;  /* 0x0000000118187836 */ /* 0x000fe20000000000 */
[----:B------:R-:W-:Y:S04]  /*18f40*/  BSSY B0, `(.L_x_895) ;  /* 0x0000013000007945 */ /* 0x000fe80003800000 */
[----:B------:R-:W-:-:S04]  /*18f50*/  ISETP.NE.AND P0, PT, R24, 0x2, PT ;  /* 0x000000021800780c */ /* 0x000fc80003f05270 */
[----:B------:R-:W-:-:S04]  /*18f60*/  SEL R0, RZ, 0x1, P0 ;  /* 0x00000001ff007807 */ /* 0x000fc80000000000 */
[----:B------:R-:W-:Y:S02]  /*18f70*/  LOP3.LUT R25, R25, R0, RZ, 0x3c, !PT ;  /* 0x0000000019197212 */ /* 0x000fe400078e3cff */
[----:B-1----:R-:W-:-:S04]  /*18f80*/  LOP3.LUT R2, R2, 0x7f, RZ, 0xc0, !PT ;  /* 0x0000007f02027812 */ /* 0x002fc800078ec0ff */
[----:B------:R-:W-:-:S13]  /*18f90*/  ISETP.NE.AND P1, PT, R2, RZ, PT ;  /* 0x000000ff0200720c */ /* 0x000fda0003f25270 */
[----:B------:R-:W-:Y:S05]  /*18fa0*/  @P1 BRA `(.L_x_896) ;  /* 0x0000000000301947 */ /* 0x000fea0003800000 */
[----:B------:R-:W1:Y:S01]  /*18fb0*/  S2R R5, SR_LANEID ;  /* 0x0000000000057919 */ /* 0x000e620000000000 */
[----:B------:R-:W-:Y:S01]  /*18fc0*/  VOTEU.ANY UR4, UPT, PT ;  /* 0x0000000000047886 */ /* 0x000fe200038e0100 */
[----:B------:R-:W4:Y:S01]  /*18fd0*/  LDC.64 R2, c[0x0][0xc60] ;  /* 0x00031800ff027b82 */ /* 0x000f220000000a00 */
[----:B------:R-:W1:Y:S02]  /*18fe0*/  FLO.U32 R0, UR4 ;  /* 0x0000000400007d00 */ /* 0x000e6400080e0000 */
[----:B-1----:R-:W-:-:S06]  /*18ff0*/  ISETP.EQ.U32.AND P1, PT, R0, R5, PT ;  /* 0x000000050000720c */ /* 0x002fcc0003f22070 */
[----:B------:R-:W4:Y:S07]  /*19000*/  POPC R5, UR4 ;  /* 0x0000000400057d09 */ /* 0x000f2e0008000000 */
[----:B----4-:R-:W4:Y:S01]  /*19010*/  @P1 ATOMG.E.ADD.STRONG.GPU PT, R3, desc[UR40][R2.64], R5 ;  /* 0x00000005020319a8 */ /* 0x010f2200081ee1e8 */
[----:B0-23--:R-:W0:Y:S02]  /*19020*/  S2R R4, SR_LTMASK ;  /* 0x0000000000047919 */ /* 0x00de240000003900 */
[----:B0-----:R-:W-:-:S04]  /*19030*/  LOP3.LUT R4, R4, UR4, RZ, 0xc0, !PT ;  /* 0x0000000404047c12 */ /* 0x001fc8000f8ec0ff */
[----:B------:R-:W0:Y:S01]  /*19040*/  POPC R7, R4 ;  /* 0x0000000400077309 */ /* 0x000e220000000000 */
[----:B----4-:R-:W0:Y:S02]  /*19050*/  SHFL.IDX PT, R0, R3, R0, 0x1f ;  /* 0x00001f0003007589 */ /* 0x010e2400000e0000 */
[----:B0-----:R-:W-:-:S07]  /*19060*/  IADD3 R16, R0, UR36, R7 ;  /* 0x0000002400107c10 */ /* 0x001fce000fffe007 */
.L_x_896:
[----:B------:R-:W-:Y:S05]  /*19070*/  BSYNC B0 ;  /* 0x0000000000007941 */ /* 0x000fea0003800000 */
.L_x_895:
[----:B------:R-:W-:-:S07]  /*19080*/  SEL R24, R24, RZ, P0 ;  /* 0x000000ff18187207 */ /* 0x000fce0000000000 */
.L_x_855:
[----:B------:R-:W-:Y:S05]  /*19090*/  BSYNC B7 ;  /* 0x0000000000077941 */ /* 0x000fea0003800000 */
.L_x_853:
[----:B------:R-:W4:Y:S02]  /*190a0*/  LDL R0, [R1] ;  /* 0x0000000001007983 */ /* 0x000f240000100800 */
[----:B----4-:R-:W-:-:S13]  /*190b0*/  LOP3.LUT P0, RZ, R0, 0x80, RZ, 0xc0, !PT ;  /* 0x0000008000ff7812 */ /* 0x010fda000780c0ff */
[----:B------:R-:W-:Y:S05]  /*190c0*/  @!P0 BRA `(.L_x_897) ;  /* 0x0000000000248947 */ /* 0x000fea0003800000 */
[----:B------:R-:W-:Y:S05]  /*190d0*/  WARPSYNC.ALL ;  /* 0x0000000000007948 */ /* 0x000fea0003800000 */
[----:B------:R-:W1:Y:S08]  /*190e0*/  S2UR UR5, SR_CgaCtaId ;  /* 0x00000000000579c3 */ /* 0x000e700000008800 */
[----:B------:R-:W-:Y:S06]  /*190f0*/  BAR.SYNC.DEFER_BLOCKING 0x5, 0x180 ;  /* 0x0146000000007b1d */ /* 0x000fec0000010000 */
[----:B------:R-:W-:-:S02]  /*19100*/  UMOV UR4, 0x400 ;  /* 0x0000040000047882 */ /* 0x000fc40000000000 */
[----:B-1----:R-:W-:-:S06]  /*19110*/  ULEA UR4, UR5, UR4, 0x18 ;  /* 0x0000000405047291 */ /* 0x002fcc000f8ec03f */
[----:B0-----:R-:W-:-:S05]  /*19120*/  IMAD.U32 R22, RZ, RZ, UR4 ;  /* 0x00000004ff167e24 */ /* 0x001fca000f8e00ff */
[----:B------:R4:W0:Y:S01]  /*19130*/  LDS.128 R16, [R22+0x228d0] ;  /* 0x0228d00016107984 */ /* 0x0008220000000c00 */
[----:B------:R-:W-:Y:S06]  /*19140*/  BAR.ARV 0x4, 0x180 ;  /* 0x0106000000007b1d */ /* 0x000fec0000002000 */
[----:B------:R-:W-:Y:S05]  /*19150*/  BRA `(.L_x_898) ;  /* 0x0000000800d07947 */ /* 0x000fea0003800000 */
.L_x_897:
[----:B------:R-:W1:Y:S01]  /*19160*/  S2R R9, SR_TID.X ;  /* 0x0000000000097919 */ /* 0x000e620000002100 */
[----:B------:R-:W-:Y:S01]  /*19170*/  UMOV UR4, 0xffffffff ;  /* 0xffffffff00047882 */ /* 0x000fe20000000000 */
[----:B-1----:R-:W-:-:S04]  /*19180*/  LOP3.LUT R9, R9, 0x1f, RZ, 0xc0, !PT ;  /* 0x0000001f09097812 */ /* 0x002fc800078ec0ff */
[----:B------:R-:W-:Y:S01]  /*19190*/  ISETP.NE.AND P0, PT, R9, 0x1f, PT ;  /* 0x0000001f0900780c */ /* 0x000fe20003f05270 */
[----:B------:R-:W-:-:S12]  /*191a0*/  BRA.DIV UR4, `(.L_x_899) ;  /* 0x0000005604807947 */ /* 0x000fd8000b800000 */
[----:B------:R-:W-:Y:S01]  /*191b0*/  IMAD.IADD R7, R19, 0x1, R9 ;  /* 0x0000000113077824 */ /* 0x000fe200078e0209 */
[----:B------:R-:W-:-:S04]  /*191c0*/  ULDC UR4, c[0x0][0xc3c] ;  /* 0x00030f0000047ab9 */ /* 0x000fc80000000800 */
[----:B------:R-:W-:-:S13]  /*191d0*/  ISETP.GE.OR P1, PT, R7, UR4, !P0 ;  /* 0x0000000407007c0c */ /* 0x000fda000c726670 */
[----:B0-----:R-:W0:Y:S08]  /*191e0*/  @!P1 LDC.64 R2, c[0x0][0xc80] ;  /* 0x00032000ff029b82 */ /* 0x001e300000000a00 */
[----:B--23--:R-:W1:Y:S01]  /*191f0*/  @!P1 LDC.64 R4, c[0x0][0xc78] ;  /* 0x00031e00ff049b82 */ /* 0x00ce620000000a00 */
[----:B0-----:R-:W-:-:S05]  /*19200*/  @!P1 IMAD.WIDE R2, R7, 0x4, R2 ;  /* 0x0000000407029825 */ /* 0x001fca00078e0202 */
[----:B------:R1:W2:Y:S02]  /*19210*/  @!P1 LDG.E R8, desc[UR40][R2.64] ;  /* 0x0000002802089981 */ /* 0x0002a4000c1e1900 */
[----:B-1----:R-:W-:-:S05]  /*19220*/  @!P1 IMAD.WIDE R2, R7, 0x4, R4 ;  /* 0x0000000407029825 */ /* 0x002fca00078e0204 */
        /* <DEDUP_REMOVED lines=8> */
[----:B------:R0:W-:Y:S02]  /*192b0*/  SHFL.IDX PT, R6, R16, 0x1, 0x1f ;  /* 0x00201f0010067f89 */ /* 0x0001e400000e0000 */
[----:B0-----:R-:W-:-:S02]  /*192c0*/  IMAD.MOV.U32 R16, RZ, RZ, RZ ;  /* 0x000000ffff107224 */ /* 0x001fc400078e00ff */
[----:B--2---:R-:W-:Y:S02]  /*192d0*/  @!P1 IMAD.MOV.U32 R7, RZ, RZ, R8 ;  /* 0x000000ffff079224 */ /* 0x004fe400078e0008 */
[----:B---3--:R-:W-:Y:S01]  /*192e0*/  @!P1 IMAD.MOV.U32 R4, RZ, RZ, R5 ;  /* 0x000000ffff049224 */ /* 0x008fe200078e0005 */
[----:B------:R-:W-:-:S03]  /*192f0*/  ISETP.NE.AND P1, PT, R9, RZ, PT ;  /* 0x000000ff0900720c */ /* 0x000fc60003f25270 */
[----:B------:R-:W-:-:S05]  /*19300*/  IMAD R13, R4, R7, RZ ;  /* 0x00000007040d7224 */ /* 0x000fca00078e02ff */
        /* <DEDUP_REMOVED lines=15> */
[----:B------:R0:W1:Y:S02]  /*19400*/  SHFL.IDX PT, R14, R3, 0x1f, 0x1f ;  /* 0x03e01f00030e7f89 */ /* 0x00006400000e0000 */
.L_x_1102:
[----:B------:R-:W-:Y:S02]  /*19410*/  ULDC UR4, c[0x0][0xc38] ;  /* 0x00030e0000047ab9 */ /* 0x000fe40000000800 */
[----:B------:R-:W-:-:S04]  /*19420*/  IMAD.U32 R5, RZ, RZ, UR4 ;  /* 0x00000004ff057e24 */ /* 0x000fc8000f8e00ff */
[----:B-1----:R-:W-:-:S04]  /*19430*/  IMAD R9, R14, R5, RZ ;  /* 0x000000050e097224 */ /* 0x002fc800078e02ff */
[----:B------:R-:W-:-:S05]  /*19440*/  IMAD.IADD R6, R6, 0x1, R9 ;  /* 0x0000000106067824 */ /* 0x000fca00078e0209 */
[----:B------:R-:W-:-:S13]  /*19450*/  ISETP.GT.AND P6, PT, R6, R0, PT ;  /* 0x000000000600720c */ /* 0x000fda0003fc4270 */
[----:B------:R-:W-:Y:S05]  /*19460*/  @P6 BRA `(.L_x_900) ;  /* 0x0000000000a46947 */ /* 0x000fea0003800000 */
.L_x_903:
[----:B------:R-:W1:Y:S01]  /*19470*/  LDC R2, c[0x0][0xc3c] ;  /* 0x00030f00ff027b82 */ /* 0x000e620000000800 */
[----:B------:R-:W-:-:S05]  /*19480*/  VIADD R19, R19, 0x1f ;  /* 0x0000001f13137836 */ /* 0x000fca0000000000 */
[----:B-1----:R-:W-:-:S13]  /*19490*/  ISETP.GE.AND P6, PT, R19, R2, PT ;  /* 0x000000021300720c */ /* 0x002fda0003fc6270 */
[----:B------:R-:W-:Y:S05]  /*194a0*/  @P6 BRA `(.L_x_901) ;  /* 0x0000000400b86947 */ /* 0x000fea0003800000 */
[----:B0-----:R-:W0:Y:S01]  /*194b0*/  S2R R3, SR_TID.X ;  /* 0x0000000000037919 */ /* 0x001e220000002100 */
[----:B------:R-:W-:Y:S01]  /*194c0*/  IMAD.MOV.U32 R7, RZ, RZ, RZ ;  /* 0x000000ffff077224 */ /* 0x000fe200078e00ff */
[----:B0-----:R-:W-:-:S05]  /*194d0*/  LOP3.LUT R3, R3, 0x1f, RZ, 0xc0, !PT ;  /* 0x0000001f03037812 */ /* 0x001fca00078ec0ff */
[----:B------:R-:W-:-:S05]  /*194e0*/  IMAD.IADD R9, R19, 0x1, R3 ;  /* 0x0000000113097824 */ /* 0x000fca00078e0203 */
[----:B------:R-:W-:-:S13]  /*194f0*/  ISETP.GE.OR P6, PT, R9, R2, !P0 ;  /* 0x000000020900720c */ /* 0x000fda00047c6670 */
[----:B------:R-:W0:Y:S08]  /*19500*/  @!P6 LDC.64 R2, c[0x0][0xc80] ;  /* 0x00032000ff02eb82 */ /* 0x000e300000000a00 */
[----:B------:R-:W1:Y:S01]  /*19510*/  @!P6 LDC.64 R4, c[0x0][0xc78] ;  /* 0x00031e00ff04eb82 */ /* 0x000e620000000a00 */
[----:B0-----:R-:W-:-:S05]  /*19520*/  @!P6 IMAD.WIDE R2, R9, 0x4, R2 ;  /* 0x000000040902e825 */ /* 0x001fca00078e0202 */
[----:B------:R1:W2:Y:S02]  /*19530*/  @!P6 LDG.E R7, desc[UR40][R2.64] ;  /* 0x000000280207e981 */ /* 0x0002a4000c1e1900 */
[----:B-1----:R-:W-:-:S04]  /*19540*/  @!P6 IMAD.WIDE R2, R9, 0x4, R4 ;  /* 0x000000040902e825 */ /* 0x002fc800078e0204 */
[----:B------:R-:W-:-:S06]  /*19550*/  IMAD.MOV.U32 R4, RZ, RZ, RZ ;  /* 0x000000ffff047224 */ /* 0x000fcc00078e00ff */
[----:B------:R-:W2:Y:S01]  /*19560*/  @!P6 LDG.E R4, desc[UR40][R2.64] ;  /* 0x000000280204e981 */ /* 0x000ea2000c1e1900 */
[----:B------:R-:W-:Y:S01]  /*19570*/  UMOV UR4, 0xffffffff ;  /* 0xffffffff00047882 */ /* 0x000fe20000000000 */
[----:B--2---:R-:W-:Y:S02]  /*19580*/  IMAD R13, R4, R7, RZ ;  /* 0x00000007040d7224 */ /* 0x004fe400078e02ff */
[----:B------:R-:W-:Y:S05]  /*19590*/  BRA.DIV UR4, `(.L_x_902) ;  /* 0x0000005604c07947 */ /* 0x000fea000b800000 */
        /* <DEDUP_REMOVED lines=16> */
.L_x_1110:
[----:B------:R-:W-:Y:S02]  /*196a0*/  ULDC UR4, c[0x0][0xc38] ;  /* 0x00030e0000047ab9 */ /* 0x000fe40000000800 */
[----:B------:R-:W-:-:S04]  /*196b0*/  IMAD.U32 R5, RZ, RZ, UR4 ;  /* 0x00000004ff057e24 */ /* 0x000fc8000f8e00ff */
[----:B-1----:R-:W-:-:S04]  /*196c0*/  IMAD R9, R14, R5, RZ ;  /* 0x000000050e097224 */ /* 0x002fc800078e02ff */
[----:B------:R-:W-:-:S05]  /*196d0*/  IMAD.IADD R6, R9, 0x1, R6 ;  /* 0x0000000109067824 */ /* 0x000fca00078e0206 */
[----:B------:R-:W-:-:S13]  /*196e0*/  ISETP.GT.AND P6, PT, R6, R0, PT ;  /* 0x000000000600720c */ /* 0x000fda0003fc4270 */
[----:B------:R-:W-:Y:S05]  /*196f0*/  @!P6 BRA `(.L_x_903) ;  /* 0xfffffffc005ce947 */ /* 0x000fea000383ffff */
.L_x_900:
[----:B------:R-:W-:Y:S01]  /*19700*/  IMAD.IADD R2, R6, 0x1, -R9 ;  /* 0x0000000106027824 */ /* 0x000fe200078e0a09 */
[----:B------:R-:W-:-:S03]  /*19710*/  UMOV UR4, 0xffffffff ;  /* 0xffffffff00047882 */ /* 0x000fc60000000000 */
[----:B------:R-:W-:-:S05]  /*19720*/  IMAD R9, R3, R5, R2 ;  /* 0x0000000503097224 */ /* 0x000fca00078e0202 */
[----:B------:R-:W-:Y:S01]  /*19730*/  ISETP.GT.AND P6, PT, R9, R0, PT ;  /* 0x000000000900720c */ /* 0x000fe20003fc4270 */
[----:B------:R-:W-:-:S12]  /*19740*/  BRA.DIV UR4, `(.L_x_904) ;  /* 0x0000005a040c7947 */ /* 0x000fd8000b800000 */
[----:B------:R-:W-:-:S04]  /*19750*/  VOTE.ANY R8, PT, !P6 ;  /* 0x0000000000087806 */ /* 0x000fc800070e0100 */
[----:B------:R-:W1:Y:S02]  /*19760*/  POPC R6, R8 ;  /* 0x0000000800067309 */ /* 0x000e640000000000 */
[----:B-1----:R1:W2:Y:S04]  /*19770*/  SHFL.IDX PT, R7, R7, R6, 0x1f ;  /* 0x00001f0607077589 */ /* 0x0022a800000e0000 */
[----:B------:R1:W3:Y:S02]  /*19780*/  SHFL.IDX PT, R4, R4, R6, 0x1f ;  /* 0x00001f0604047589 */ /* 0x0002e400000e0000 */
.L_x_1115:
[----:B------:R-:W-:-:S13]  /*19790*/  ISETP.NE.AND P0, PT, R8, RZ, PT ;  /* 0x000000ff0800720c */ /* 0x000fda0003f05270 */
[----:B------:R-:W-:Y:S05]  /*197a0*/  @!P0 BRA `(.L_x_905) ;  /* 0x0000000000108947 */ /* 0x000fea0003800000 */
[----:B------:R-:W-:Y:S01]  /*197b0*/  UMOV UR4, 0xffffffff ;  /* 0xffffffff00047882 */ /* 0x000fe20000000000 */
[----:B------:R-:W-:Y:S02]  /*197c0*/  VIADD R12, R6, 0xffffffff ;  /* 0xffffffff060c7836 */ /* 0x000fe40000000000 */
[----:B------:R-:W-:Y:S05]  /*197d0*/  BRA.DIV UR4, `(.L_x_906) ;  /* 0x0000005a04447947 */ /* 0x000fea000b800000 */
[----:B------:R4:W0:Y:S02]  /*197e0*/  SHFL.IDX PT, R16, R3, R12, 0x1f ;  /* 0x00001f0c03107589 */ /* 0x00082400000e0000 */
.L_x_905:
[----:B--2---:R-:W-:Y:S01]  /*197f0*/  IABS R8, R7 ;  /* 0x0000000700087213 */ /* 0x004fe20000000000 */
[----:B0-----:R-:W-:Y:S01]  /*19800*/  IMAD R16, R16, R5, R2 ;  /* 0x0000000510107224 */ /* 0x001fe200078e0202 */
[----:B---3--:R-:W-:Y:S01]  /*19810*/  IABS R5, R4 ;  /* 0x0000000400057213 */ /* 0x008fe20000000000 */
[----:B------:R-:W-:Y:S01]  /*19820*/  IMAD.MOV.U32 R2, RZ, RZ, RZ ;  /* 0x000000ffff027224 */ /* 0x000fe200078e00ff */
[----:B------:R-:W0:Y:S01]  /*19830*/  I2F.RP R9, R8 ;  /* 0x0000000800097306 */ /* 0x000e220000209400 */
[----:B------:R-:W-:Y:S02]  /*19840*/  IMAD.IADD R0, R0, 0x1, -R16 ;  /* 0x0000000100007824 */ /* 0x000fe400078e0a10 */
[----:B------:R-:W-:-:S05]  /*19850*/  IMAD.IADD R19, R6, 0x1, R19 ;  /* 0x0000000106137824 */ /* 0x000fca00078e0213 */
[----:B------:R-:W2:Y:S08]  /*19860*/  I2F.RP R10, R5 ;  /* 0x00000005000a7306 */ /* 0x000eb00000209400 */
[----:B0-----:R-:W4:Y:S08]  /*19870*/  MUFU.RCP R9, R9 ;  /* 0x0000000900097308 */ /* 0x001f300000001000 */
[----:B--2---:R-:W-:Y:S01]  /*19880*/  MUFU.RCP R10, R10 ;  /* 0x0000000a000a7308 */ /* 0x004fe20000001000 */
[----:B----4-:R-:W-:-:S07]  /*19890*/  VIADD R3, R9, 0xffffffe ;  /* 0x0ffffffe09037836 */ /* 0x010fce0000000000 */
[----:B------:R-:W0:Y:S02]  /*198a0*/  F2I.FTZ.U32.TRUNC.NTZ R3, R3 ;  /* 0x0000000300037305 */ /* 0x000e24000021f000 */
[----:B0-----:R-:W-:-:S04]  /*198b0*/  IMAD.MOV R11, RZ, RZ, -R3 ;  /* 0x000000ffff0b7224 */ /* 0x001fc800078e0a03 */
        /* <DEDUP_REMOVED lines=18> */
[----:B------:R-:W-:-:S04]  /*199e0*/  LOP3.LUT R2, R0, R7, RZ, 0x3c, !PT ;  /* 0x0000000700027212 */ /* 0x000fc800078e3cff */
[----:B------:R-:W-:Y:S01]  /*199f0*/  ISETP.GE.AND P2, PT, R2, RZ, PT ;  /* 0x000000ff0200720c */ /* 0x000fe20003f46270 */
[----:B------:R-:W-:Y:S01]  /*19a00*/  @P0 VIADD R9, R9, 0x1 ;  /* 0x0000000109090836 */ /* 0x000fe20000000000 */
[----:B------:R-:W-:-:S05]  /*19a10*/  IABS R2, R4 ;  /* 0x0000000400027213 */ /* 0x000fca0000000000 */
[----:B------:R-:W-:-:S06]  /*19a20*/  IMAD.MOV R2, RZ, RZ, -R2 ;  /* 0x000000ffff027224 */ /* 0x000fcc00078e0a02 */
        /* <DEDUP_REMOVED lines=22> */
.L_x_901:
[----:B------:R-:W-:Y:S01]  /*19b90*/  UMOV UR4, URZ ;  /* 0x0000003f00047c82 */ /* 0x000fe20008000000 */
[----:B------:R-:W-:Y:S01]  /*19ba0*/  UMOV UR5, URZ ;  /* 0x0000003f00057c82 */ /* 0x000fe20008000000 */
[----:B------:R-:W-:Y:S01]  /*19bb0*/  ULDC UR6, c[0x0][0xc3c] ;  /* 0x00030f0000067ab9 */ /* 0x000fe20000000800 */
[----:B------:R-:W-:Y:S02]  /*19bc0*/  IMAD.MOV.U32 R16, RZ, RZ, R0 ;  /* 0x000000ffff107224 */ /* 0x000fe400078e0000 */
[----:B------:R-:W-:Y:S02]  /*19bd0*/  IMAD.U32 R17, RZ, RZ, UR4 ;  /* 0x00000004ff117e24 */ /* 0x000fe4000f8e00ff */
[----:B------:R-:W-:Y:S02]  /*19be0*/  IMAD.U32 R18, RZ, RZ, UR5 ;  /* 0x00000005ff127e24 */ /* 0x000fe4000f8e00ff */
[----:B------:R-:W-:-:S07]  /*19bf0*/  IMAD.U32 R19, RZ, RZ, UR6 ;  /* 0x00000006ff137e24 */ /* 0x000fce000f8e00ff */
.L_x_907:
[----:B------:R-:W2:Y:S01]  /*19c00*/  S2R R0, SR_TID.X ;  /* 0x0000000000007919 */ /* 0x000ea20000002100 */
[----:B------:R-:W-:Y:S05]  /*19c10*/  WARPSYNC.ALL ;  /* 0x0000000000007948 */ /* 0x000fea0003800000 */
[----:B------:R-:W-:Y:S01]  /*19c20*/  BAR.SYNC.DEFER_BLOCKING 0x4, 0x180 ;  /* 0x0106000000007b1d */ /* 0x000fe20000010000 */
[----:B--2---:R-:W-:-:S04]  /*19c30*/  LOP3.LUT R0, R0, 0x1f, RZ, 0xc0, !PT ;  /* 0x0000001f00007812 */ /* 0x004fc800078ec0ff */
[----:B------:R-:W-:-:S13]  /*19c40*/  ISETP.NE.AND P0, PT, R0, RZ, PT ;  /* 0x000000ff0000720c */ /* 0x000fda0003f05270 */
[----:B0-----:R-:W0:Y:S01]  /*19c50*/  @!P0 S2R R3, SR_CgaCtaId ;  /* 0x0000000000038919 */ /* 0x001e220000008800 */
[----:B------:R-:W-:-:S04]  /*19c60*/  @!P0 MOV R0, 0x400 ;  /* 0x0000040000008802 */ /* 0x000fc80000000f00 */
[----:B0-----:R-:W-:-:S05]  /*19c70*/  @!P0 LEA R22, R3, R0, 0x18 ;  /* 0x0000000003168211 */ /* 0x001fca00078ec0ff */
[----:B------:R0:W-:Y:S01]  /*19c80*/  @!P0 STS.128 [R22+0x228d0], R16 ;  /* 0x0228d01016008388 */ /* 0x0001e20000000c00 */
[----:B------:R-:W-:Y:S06]  /*19c90*/  BAR.ARV 0x5, 0x180 ;  /* 0x0146000000007b1d */ /* 0x000fec0000002000 */
.L_x_898:
[----:B------:R-:W-:Y:S02]  /*19ca0*/  ULDC UR4, c[0x0][0xc3c] ;  /* 0x00030f0000047ab9 */ /* 0x000fe40000000800 */
[----:B0-----:R-:W-:-:S13]  /*19cb0*/  ISETP.GE.AND P0, PT, R19, UR4, PT ;  /* 0x0000000413007c0c */ /* 0x001fda000bf06270 */
[----:B------:R-:W-:Y:S05]  /*19cc0*/  @!P0 BRA `(.L_x_908) ;  /* 0xffffffa000408947 */ /* 0x000fea000383ffff */
[----:B------:R-:W-:Y:S05]  /*19cd0*/  BSYNC B8 ;  /* 0x0000000000087941 */ /* 0x000fea0003800000 */
.L_x_807:
[----:B------:R-:W5:Y:S01]  /*19ce0*/  LDL.LU R0, [R1+0x24] ;  /* 0x0000240001007983 */ /* 0x000f620000300800 */
[----:B------:R-:W-:Y:S01]  /*19cf0*/  BSSY B0, `(.L_x_909) ;  /* 0x000000b000007945 */ /* 0x000fe20003800000 */
[----:B------:R-:W1:Y:S01]  /*19d00*/  S2R R5, SR_CgaCtaId ;  /* 0x0000000000057919 */ /* 0x000e620000008800 */
[----:B-----5:R-:W-:-:S05]  /*19d10*/  VIADD R0, R0, 0x1 ;  /* 0x0000000100007836 */ /* 0x020fca0000000000 */
[----:B--2---:R-:W-:-:S04]  /*19d20*/  LEA.HI R2, R0, R0, RZ, 0x1 ;  /* 0x0000000000027211 */ /* 0x004fc800078f08ff */
[----:B0-----:R-:W-:Y:S02]  /*19d30*/  LOP3.LUT R3, R2, 0xfffffffe, RZ, 0xc0, !PT ;  /* 0xfffffffe02037812 */ /* 0x001fe400078ec0ff */
[----:B------:R-:W-:-:S03]  /*19d40*/  MOV R2, 0x400 ;  /* 0x0000040000027802 */ /* 0x000fc60000000f00 */
[----:B------:R-:W-:Y:S01]  /*19d50*/  IMAD.IADD R0, R0, 0x1, -R3 ;  /* 0x0000000100007824 */ /* 0x000fe200078e0a03 */
[----:B-1----:R-:W-:-:S04]  /*19d60*/  LEA R5, R5, R2, 0x18 ;  /* 0x0000000205057211 */ /* 0x002fc800078ec0ff */
[----:B------:R-:W-:-:S04]  /*19d70*/  SHF.L.U32 R0, R0, 0x1f, RZ ;  /* 0x0000001f00007819 */ /* 0x000fc800000006ff */
[----:B------:R-:W0:Y:S02]  /*19d80*/  SYNCS.PHASECHK.TRANS64.TRYWAIT P0, [R5+URZ+0x22820], R0 ;  /* 0x02282000050075a7 */ /* 0x000e24000800017f */
[----:B0-----:R-:W-:Y:S05]  /*19d90*/  @!P0 BRA `(.L_x_910) ;  /* 0x0000005000fc8947 */ /* 0x001fea0003800000 */
.L_x_1118:
[----:B------:R-:W-:Y:S05]  /*19da0*/  BSYNC B0 ;  /* 0x0000000000007941 */ /* 0x000fea0003800000 */
.L_x_909:
[----:B------:R-:W-:-:S03]  /*19db0*/  UMOV UR4, 0xffffffff ;  /* 0xffffffff00047882 */ /* 0x000fc60000000000 */
[----:B------:R-:W-:Y:S05]  /*19dc0*/  BRA.DIV UR4, `(.L_x_911) ;  /* 0x0000005604047947 */ /* 0x000fea000b800000 */
[----:B0-----:R-:W0:Y:S02]  /*19dd0*/  S2R R0, SR_TID.X ;  /* 0x0000000000007919 */ /* 0x001e240000002100 */
[----:B0-----:R-:W-:-:S04]  /*19de0*/  SHF.R.U32.HI R0, RZ, 0x5, R0 ;  /* 0x00000005ff007819 */ /* 0x001fc80000011600 */
[----:B------:R-:W-:-:S05]  /*19df0*/  LOP3.LUT R0, R0, 0x3, RZ, 0xc0, !PT ;  /* 0x0000000300007812 */ /* 0x000fca00078ec0ff */
[----:B------:R0:W1:Y:S02]  /*19e00*/  SHFL.IDX PT, R14, R0, RZ, 0x1f ;  /* 0x00001fff000e7589 */ /* 0x00006400000e0000 */
.L_x_1121:
[----:B-1----:R-:W-:-:S13]  /*19e10*/  ISETP.NE.AND P0, PT, R14, RZ, PT ;  /* 0x000000ff0e00720c */ /* 0x002fda0003f05270 */
[----:B------:R-:W-:Y:S05]  /*19e20*/  @P0 BRA `(.L_x_643) ;  /* 0x0000000000840947 */ /* 0x000fea0003800000 */
[----:B------:R-:W-:-:S03]  /*19e30*/  UMOV UR4, 0xffffffff ;  /* 0xffffffff00047882 */ /* 0x000fc60000000000 */
[----:B------:R-:W-:Y:S05]  /*19e40*/  BRA.DIV UR4, `(.L_x_912) ;  /* 0x0000005604187947 */ /* 0x000fea000b800000 */
[----:B------:R-:W-:-:S13]  /*19e50*/  ELECT P6, URZ, PT ;  /* 0x00000000003f782f */ /* 0x000fda00038c0000 */
.L_x_1124:
[----:B------:R-:W-:Y:S05]  /*19e60*/  @!P6 BRA `(.L_x_643) ;  /* 0x000000000074e947 */ /* 0x000fea0003800000 */
[----:B------:R-:W-:-:S04]  /*19e70*/  LOP3.LUT R37, R37, 0x2, RZ, 0xfc, !PT ;  /* 0x0000000225257812 */ /* 0x000fc800078efcff */
[----:B------:R-:W-:-:S13]  /*19e80*/  ISETP.NE.AND P0, PT, R37, 0x3, PT ;  /* 0x000000032500780c */ /* 0x000fda0003f05270 */
[----:B------:R-:W-:Y:S05]  /*19e90*/  @!P0 BRA `(.L_x_913) ;  /* 0x0000000000048947 */ /* 0x000fea0003800000 */
[----:B------:R-:W-:Y:S01]  /*19ea0*/  BPT.TRAP 0x1 ;  /* 0x000000040000795c */ /* 0x000fe20000300000 */
.L_x_913:
[C---:B------:R-:W-:Y:S01]  /*19eb0*/  IMAD R3, R24.reuse, 0x8, R5 ;  /* 0x0000000818037824 */ /* 0x040fe200078e0205 */
[----:B------:R-:W-:Y:S01]  /*19ec0*/  SHF.L.U32 R2, R25, 0x1f, RZ ;  /* 0x0000001f19027819 */ /* 0x000fe200000006ff */
[----:B------:R-:W-:-:S03]  /*19ed0*/  VIADD R24, R24, 0x1 ;  /* 0x0000000118187836 */ /* 0x000fc60000000000 */
[----:B------:R-:W1:Y:S02]  /*19ee0*/  SYNCS.PHASECHK.TRANS64.TRYWAIT P1, [R3+URZ+0x22840], R2 ;  /* 0x02284002030075a7 */ /* 0x000e64000802017f */
[----:B------:R-:W-:-:S04]  /*19ef0*/  ISETP.NE.AND P2, PT, R24, 0x2, PT ;  /* 0x000000021800780c */ /* 0x000fc80003f45270 */
[----:B0-----:R-:W-:Y:S01]  /*19f00*/  SEL R0, RZ, 0x1, P2 ;  /* 0x00000001ff007807 */ /* 0x001fe20001000000 */
[----:B-1----:R-:W-:Y:S08]  /*19f10*/  @!P1 BRA `(.L_x_914) ;  /* 0x0000005400049947 */ /* 0x002ff00003800000 */
.L_x_1125:
[----:B------:R-:W-:Y:S02]  /*19f20*/  SEL R24, R24, RZ, P2 ;  /* 0x000000ff18187207 */ /* 0x000fe40001000000 */
[----:B------:R-:W-:Y:S01]  /*19f30*/  LOP3.LUT R0, R25, R0, RZ, 0x3c, !PT ;  /* 0x0000000019007212 */ /* 0x000fe200078e3cff */
[----:B------:R-:W-:Y:S06]  /*19f40*/  @!P0 BRA `(.L_x_915) ;  /* 0x0000000000048947 */ /* 0x000fec0003800000 */
[----:B------:R-:W-:Y:S01]  /*19f50*/  BPT.TRAP 0x1 ;  /* 0x000000040000795c */ /* 0x000fe20000300000 */
.L_x_915:
[----:B------:R-:W-:Y:S01]  /*19f60*/  IMAD R5, R24, 0x8, R5 ;  /* 0x0000000818057824 */ /* 0x000fe200078e0205 */
[----:B------:R-:W-:-:S04]  /*19f70*/  SHF.L.U32 R0, R0, 0x1f, RZ ;  /* 0x0000001f00007819 */ /* 0x000fc800000006ff */
[----:B------:R-:W1:Y:S02]  /*19f80*/  SYNCS.PHASECHK.TRANS64.TRYWAIT P1, [R5+URZ+0x22840], R0 ;  /* 0x02284000050075a7 */ /* 0x000e64000802017f */
[----:B-1----:R-:W-:Y:S05]  /*19f90*/  @!P1 BRA `(.L_x_916) ;  /* 0x0000005000f89947 */ /* 0x002fea0003800000 */
.L_x_1126:
[----:B------:R-:W-:Y:S05]  /*19fa0*/  @!P0 BRA `(.L_x_917) ;  /* 0x0000000000048947 */ /* 0x000fea0003800000 */
[----:B------:R-:W-:Y:S01]  /*19fb0*/  BPT.TRAP 0x1 ;  /* 0x000000040000795c */ /* 0x000fe20000300000 */
.L_x_917:
[----:B------:R-:W2:Y:S02]  /*19fc0*/  SYNCS.PHASECHK.TRANS64.TRYWAIT P1, [R3+URZ+0x22860], R2 ;  /* 0x02286002030075a7 */ /* 0x000ea4000802017f */
[----:B--2---:R-:W-:Y:S05]  /*19fd0*/  @!P1 BRA `(.L_x_918) ;  /* 0x0000005000fc9947 */ /* 0x004fea0003800000 */
.L_x_1127:
[----:B------:R-:W-:Y:S05]  /*19fe0*/  @!P0 BRA `(.L_x_919) ;  /* 0x0000000000048947 */ /* 0x000fea0003800000 */
[----:B------:R-:W-:Y:S01]  /*19ff0*/  BPT.TRAP 0x1 ;  /* 0x000000040000795c */ /* 0x000fe20000300000 */
.L_x_919:
[----:B------:R0:W0:Y:S02]  /*1a000*/  SYNCS.PHASECHK.TRANS64.TRYWAIT P0, [R5+URZ+0x22860], R0 ;  /* 0x02286000050075a7 */ /* 0x000024000800017f */
[----:B0-----:R-:W-:Y:S05]  /*1a010*/  @!P0 NANOSLEEP.SYNCS 0x989680 ;  /* 0x009896800000895d */ /* 0x001fea0003900000 */
[----:B------:R-:W0:Y:S02]  /*1a020*/  @!P0 SYNCS.PHASECHK.TRANS64 P0, [R5+URZ+0x22860], R0 ;  /* 0x02286000050085a7 */ /* 0x000e24000800007f */
[----:B0-----:R-:W-:Y:S05]  /*1a030*/  @!P0 BRA `(.L_x_919) ;  /* 0xfffffffc00f08947 */ /* 0x001fea000383ffff */
.L_x_643:
[----:B------:R-:W-:Y:S05]  /*1a040*/  BSYNC B9 ;  /* 0x0000000000097941 */ /* 0x000fea0003800000 */
.L_x_640:
[----:B------:R-:W-:Y:S05]  /*1a050*/  EXIT ;  /* 0x000000000000794d */ /* 0x000fea0003800000 */
.L_x_663:
[----:B0-----:R0:W1:Y:S02]  /*1a060*/  SYNCS.PHASECHK.TRANS64.TRYWAIT P5, [R87+URZ+0x22890], R95 ;  /* 0x0228905f570075a7 */ /* 0x00106400080a017f */
[----:B-1----:R-:W-:Y:S05]  /*1a070*/  @!P5 NANOSLEEP.SYNCS 0x989680 ;  /* 0x009896800000d95d */ /* 0x002fea0003900000 */
[----:B------:R-:W1:Y:S02]  /*1a080*/  @!P5 SYNCS.PHASECHK.TRANS64 P5, [R87+URZ+0x22890], R95 ;  /* 0x0228905f5700d5a7 */ /* 0x000e6400080a007f */
[----:B-1----:R-:W-:Y:S05]  /*1a090*/  @!P5 BRA `(.L_x_663) ;  /* 0xfffffffc00f0d947 */ /* 0x002fea000383ffff */
[----:B------:R-:W-:Y:S05]  /*1a0a0*/  BRA `(.L_x_920) ;  /* 0xfffffe9400c07947 */ /* 0x000fea000383ffff */
.L_x_664:
        /* <DEDUP_REMOVED lines=8> */
.L_x_922:
[----:B------:R-:W-:Y:S05]  /*1a130*/  BSYNC B1 ;  /* 0x0000000000017941 */ /* 0x000fea0003800000 */
.L_x_921:
[----:B------:R-:W-:Y:S02]  /*1a140*/  IMAD.MOV.U32 R13, RZ, RZ, R96 ;  /* 0x000000ffff0d7224 */ /* 0x000fe400078e0060 */
[----:B------:R-:W-:Y:S02]  /*1a150*/  IMAD.MOV.U32 R12, RZ, RZ, RZ ;  /* 0x000000ffff0c7224 */ /* 0x000fe400078e00ff */
[----:B------:R-:W-:Y:S02]  /*1a160*/  IMAD.MOV.U32 R11, RZ, RZ, 0x1c1f ;  /* 0x00001c1fff0b7424 */ /* 0x000fe400078e00ff */
[----:B------:R-:W-:Y:S02]  /*1a170*/  IMAD.MOV.U32 R15, RZ, RZ, -0x1 ;  /* 0xffffffffff0f7424 */ /* 0x000fe400078e00ff */
[----:B------:R-:W-:-:S07]  /*1a180*/  IMAD.MOV.U32 R99, RZ, RZ, R14 ;  /* 0x000000ffff637224 */ /* 0x000fce00078e000e */
[----:B------:R-:W-:Y:S05]  /*1a190*/  WARPSYNC.COLLECTIVE R15, `(.L_x_923) ;  /* 0x000000000f087348 */ /* 0x000fea0003c00000 */
[----:B------:R0:W1:Y:S02]  /*1a1a0*/  SHFL.IDX P6, R14, R13, R12, R11 ;  /* 0x0000000c0d0e7389 */ /* 0x00006400000c000b */
[----:B01----:R-:W-:Y:S01]  /*1a1b0*/  ENDCOLLECTIVE ;  /* 0x000000000000791b */ /* 0x003fe20003800000 */
.L_x_923:
[----:B------:R-:W-:Y:S05]  /*1a1c0*/  BRA `(.L_x_924) ;  /* 0xfffffe94008c7947 */ /* 0x000fea000383ffff */
.L_x_673:
[----:B------:R-:W-:Y:S01]  /*1a1d0*/  BSSY B1, `(.L_x_925) ;  /* 0x0000008000017945 */ /* 0x000fe20003800000 */
[----:B----4-:R-:W-:Y:S02]  /*1a1e0*/  IMAD.MOV.U32 R13, RZ, RZ, R97 ;  /* 0x000000ffff0d7224 */ /* 0x010fe400078e0061 */
[----:B------:R-:W-:Y:S02]  /*1a1f0*/  IMAD.MOV.U32 R12, RZ, RZ, 0x1 ;  /* 0x00000001ff0c7424 */ /* 0x000fe400078e00ff */
[----:B------:R-:W-:Y:S02]  /*1a200*/  IMAD.MOV.U32 R11, RZ, RZ, 0x1c1f ;  /* 0x00001c1fff0b7424 */ /* 0x000fe400078e00ff */
[----:B------:R-:W-:-:S07]  /*1a210*/  IMAD.MOV.U32 R15, RZ, RZ, -0x1 ;  /* 0xffffffffff0f7424 */ /* 0x000fce00078e00ff */
[----:B0123--:R-:W-:Y:S05]  /*1a220*/  WARPSYNC.COLLECTIVE R15, `(.L_x_926) ;  /* 0x000000000f087348 */ /* 0x00ffea0003c00000 */
[----:B---3--:R3:W4:Y:S02]  /*1a230*/  SHFL.IDX P6, R14, R13, R12, R11 ;  /* 0x0000000c0d0e7389 */ /* 0x00872400000c000b */
[----:B01234-:R-:W-:Y:S01]  /*1a240*/  ENDCOLLECTIVE ;  /* 0x000000000000791b */ /* 0x01ffe20003800000 */
.L_x_926:
[----:B------:R-:W-:Y:S05]  /*1a250*/  BSYNC B1 ;  /* 0x0000000000017941 */ /* 0x000fea0003800000 */
.L_x_925:
[----:B------:R-:W-:Y:S02]  /*1a260*/  IMAD.MOV.U32 R13, RZ, RZ, R96 ;  /* 0x000000ffff0d7224 */ /* 0x000fe400078e0060 */
[----:B------:R-:W-:Y:S02]  /*1a270*/  IMAD.MOV.U32 R12, RZ, RZ, 0x1 ;  /* 0x00000001ff0c7424 */ /* 0x000fe400078e00ff */
[----:B------:R-:W-:Y:S02]  /*1a280*/  IMAD.MOV.U32 R11, RZ, RZ, 0x1c1f ;  /* 0x00001c1fff0b7424 */ /* 0x000fe400078e00ff */
[----:B------:R-:W-:Y:S02]  /*1a290*/  IMAD.MOV.U32 R15, RZ, RZ, -0x1 ;  /* 0xffffffffff0f7424 */ /* 0x000fe400078e00ff */
[----:B------:R-:W-:-:S07]  /*1a2a0*/  IMAD.MOV.U32 R97, RZ, RZ, R14 ;  /* 0x000000ffff617224 */ /* 0x000fce00078e000e */
[----:B------:R-:W-:Y:S05]  /*1a2b0*/  WARPSYNC.COLLECTIVE R15, `(.L_x_927) ;  /* 0x000000000f087348 */ /* 0x000fea0003c00000 */
[----:B------:R0:W1:Y:S02]  /*1a2c0*/  SHFL.IDX P6, R14, R13, R12, R11 ;  /* 0x0000000c0d0e7389 */ /* 0x00006400000c000b */
[----:B01----:R-:W-:Y:S01]  /*1a2d0*/  ENDCOLLECTIVE ;  /* 0x000000000000791b */ /* 0x003fe20003800000 */
.L_x_927:
[----:B------:R-:W-:Y:S05]  /*1a2e0*/  BRA `(.L_x_928) ;  /* 0xfffffe9c00187947 */ /* 0x000fea000383ffff */
.L_x_683:
[----:B-1----:R1:W2:Y:S02]  /*1a2f0*/  SYNCS.PHASECHK.TRANS64.TRYWAIT P4, [R87+URZ+0x22890], R95 ;  /* 0x0228905f570075a7 */ /* 0x0022a4000808017f */
[----:B--2---:R-:W-:Y:S05]  /*1a300*/  @!P4 NANOSLEEP.SYNCS 0x989680 ;  /* 0x009896800000c95d */ /* 0x004fea0003900000 */
[----:B------:R-:W2:Y:S02]  /*1a310*/  @!P4 SYNCS.PHASECHK.TRANS64 P4, [R87+URZ+0x22890], R95 ;  /* 0x0228905f5700c5a7 */ /* 0x000ea4000808007f */
[----:B--2---:R-:W-:Y:S05]  /*1a320*/  @!P4 BRA `(.L_x_683) ;  /* 0xfffffffc00f0c947 */ /* 0x004fea000383ffff */
[----:B------:R-:W-:Y:S05]  /*1a330*/  BRA `(.L_x_929) ;  /* 0xfffffea800107947 */ /* 0x000fea000383ffff */
.L_x_684:
        /* <DEDUP_REMOVED lines=8> */
.L_x_931:
[----:B------:R-:W-:Y:S05]  /*1a3c0*/  BSYNC B1 ;  /* 0x0000000000017941 */ /* 0x000fea0003800000 */
.L_x_930:
        /* <DEDUP_REMOVED lines=8> */
.L_x_932:
[----:B------:R-:W-:Y:S01]  /*1a450*/  IMAD.MOV.U32 R100, RZ, RZ, R14 ;  /* 0x000000ffff647224 */ /* 0x000fe200078e000e */
[----:B------:R-:W-:Y:S06]  /*1a460*/  BRA `(.L_x_933) ;  /* 0xfffffea400dc7947 */ /* 0x000fec000383ffff */
.L_x_689:
[----:B------:R-:W-:Y:S01]  /*1a470*/  BSSY B1, `(.L_x_934) ;  /* 0x0000008000017945 */ /* 0x000fe20003800000 */
[----:B----4-:R-:W-:Y:S02]  /*1a480*/  IMAD.MOV.U32 R13, RZ, RZ, R97 ;  /* 0x000000ffff0d7224 */ /* 0x010fe400078e0061 */
[----:B------:R-:W-:Y:S02]  /*1a490*/  IMAD.MOV.U32 R12, RZ, RZ, 0x1 ;  /* 0x00000001ff0c7424 */ /* 0x000fe400078e00ff */
[----:B------:R-:W-:Y:S02]  /*1a4a0*/  IMAD.MOV.U32 R11, RZ, RZ, 0x1c1f ;  /* 0x00001c1fff0b7424 */ /* 0x000fe400078e00ff */
[----:B------:R-:W-:-:S07]  /*1a4b0*/  IMAD.MOV.U32 R15, RZ, RZ, -0x1 ;  /* 0xffffffffff0f7424 */ /* 0x000fce00078e00ff */
[----:B0123--:R-:W-:Y:S05]  /*1a4c0*/  WARPSYNC.COLLECTIVE R15, `(.L_x_935) ;  /* 0x000000000f087348 */ /* 0x00ffea0003c00000 */
[----:B------:R4:W0:Y:S02]  /*1a4d0*/  SHFL.IDX P6, R14, R13, R12, R11 ;  /* 0x0000000c0d0e7389 */ /* 0x00082400000c000b */
[----:B01234-:R-:W-:Y:S01]  /*1a4e0*/  ENDCOLLECTIVE ;  /* 0x000000000000791b */ /* 0x01ffe20003800000 */
.L_x_935:
[----:B------:R-:W-:Y:S05]  /*1a4f0*/  BSYNC B1 ;  /* 0x0000000000017941 */ /* 0x000fea0003800000 */
.L_x_934:
        /* <DEDUP_REMOVED lines=8> */
.L_x_936:
[----:B------:R-:W-:Y:S01]  /*1a580*/  IMAD.MOV.U32 R96, RZ, RZ, R14 ;  /* 0x000000ffff607224 */ /* 0x000fe200078e000e */
[----:B------:R-:W-:Y:S06]  /*1a590*/  BRA `(.L_x_937) ;  /* 0xfffffeac00847947 */ /* 0x000fec000383ffff */
.L_x_694:
[----:B-1----:R1:W2:Y:S02]  /*1a5a0*/  SYNCS.PHASECHK.TRANS64.TRYWAIT P2, [R87+URZ+0x22890], R95 ;  /* 0x0228905f570075a7 */ /* 0x0022a4000804017f */
[----:B--2---:R-:W-:Y:S05]  /*1a5b0*/  @!P2 NANOSLEEP.SYNCS 0x989680 ;  /* 0x009896800000a95d */ /* 0x004fea0003900000 */
[----:B------:R-:W2:Y:S02]  /*1a5c0*/  @!P2 SYNCS.PHASECHK.TRANS64 P2, [R87+URZ+0x22890], R95 ;  /* 0x0228905f5700a5a7 */ /* 0x000ea4000804007f */
[----:B--2---:R-:W-:Y:S05]  /*1a5d0*/  @!P2 BRA `(.L_x_694) ;  /* 0xfffffffc00f0a947 */ /* 0x004fea000383ffff */
[----:B------:R-:W-:Y:S05]  /*1a5e0*/  BRA `(.L_x_938) ;  /* 0xfffffeb400987947 */ /* 0x000fea000383ffff */
.L_x_695:
        /* <DEDUP_REMOVED lines=8> */
.L_x_940:
[----:B------:R-:W-:Y:S05]  /*1a670*/  BSYNC B1 ;  /* 0x0000000000017941 */ /* 0x000fea0003800000 */
.L_x_939:
        /* <DEDUP_REMOVED lines=8> */
.L_x_941:
[----:B------:R-:W-:Y:S01]  /*1a700*/  IMAD.MOV.U32 R7, RZ, RZ, R14 ;  /* 0x000000ffff077224 */ /* 0x000fe200078e000e */
[----:B------:R-:W-:Y:S06]  /*1a710*/  BRA `(.L_x_942) ;  /* 0xfffffeb400b47947 */ /* 0x000fec000383ffff */
.L_x_698:
        /* <DEDUP_REMOVED lines=8> */
.L_x_944:
[----:B------:R-:W-:Y:S05]  /*1a7a0*/  BSYNC B1 ;  /* 0x0000000000017941 */ /* 0x000fea0003800000 */
.L_x_943:
        /* <DEDUP_REMOVED lines=8> */
.L_x_945:
[----:B------:R-:W-:Y:S01]  /*1a830*/  IMAD.MOV.U32 R7, RZ, RZ, R14 ;  /* 0x000000ffff077224 */ /* 0x000fe200078e000e */
[----:B------:R-:W-:Y:S06]  /*1a840*/  BRA `(.L_x_946) ;  /* 0xfffffeb400b07947 */ /* 0x000fec000383ffff */
.L_x_702:
[----:B---3--:R3:W4:Y:S02]  /*1a850*/  SYNCS.PHASECHK.TRANS64.TRYWAIT P3, [R87+URZ+0x228b0], R95 ;  /* 0x0228b05f570075a7 */ /* 0x008724000806017f */
[----:B----4-:R-:W-:Y:S05]  /*1a860*/  @!P3 NANOSLEEP.SYNCS 0x989680 ;  /* 0x009896800000b95d */ /* 0x010fea0003900000 */
[----:B------:R-:W4:Y:S02]  /*1a870*/  @!P3 SYNCS.PHASECHK.TRANS64 P3, [R87+URZ+0x228b0], R95 ;  /* 0x0228b05f5700b5a7 */ /* 0x000f24000806007f */
[----:B----4-:R-:W-:Y:S05]  /*1a880*/  @!P3 BRA `(.L_x_702) ;  /* 0xfffffffc00f0b947 */ /* 0x010fea000383ffff */
[----:B------:R-:W-:Y:S05]  /*1a890*/  BRA `(.L_x_947) ;  /* 0xfffffeb800287947 */ /* 0x000fea000383ffff */
.L_x_712:
[----:B------:R-:W-:Y:S01]  /*1a8a0*/  BSSY B0, `(.L_x_948) ;  /* 0x0000007000007945 */ /* 0x000fe20003800000 */
[----:B------:R-:W-:Y:S02]  /*1a8b0*/  IMAD.MOV.U32 R12, RZ, RZ, RZ ;  /* 0x000000ffff0c7224 */ /* 0x000fe400078e00ff */
[----:B------:R-:W-:Y:S02]  /*1a8c0*/  IMAD.MOV.U32 R11, RZ, RZ, 0x1f ;  /* 0x0000001fff0b7424 */ /* 0x000fe400078e00ff */
[----:B------:R-:W-:-:S07]  /*1a8d0*/  IMAD.MOV.U32 R15, RZ, RZ, -0x1 ;  /* 0xffffffffff0f7424 */ /* 0x000fce00078e00ff */
[----:B-----5:R-:W-:Y:S05]  /*1a8e0*/  WARPSYNC.COLLECTIVE R15, `(.L_x_949) ;  /* 0x000000000f087348 */ /* 0x020fea0003c00000 */
[----:B------:R0:W1:Y:S02]  /*1a8f0*/  SHFL.IDX P6, R14, R13, R12, R11 ;  /* 0x0000000c0d0e7389 */ /* 0x00006400000c000b */
[----:B01---5:R-:W-:Y:S01]  /*1a900*/  ENDCOLLECTIVE ;  /* 0x000000000000791b */ /* 0x023fe20003800000 */
.L_x_949:
[----:B------:R-:W-:Y:S05]  /*1a910*/  BSYNC B0 ;  /* 0x0000000000007941 */ /* 0x000fea0003800000 */
.L_x_948:
[----:B------:R-:W-:Y:S05]  /*1a920*/  BRA `(.L_x_950) ;  /* 0xfffffec800187947 */ /* 0x000fea000383ffff */
.L_x_724:
[----:B------:R-:W-:Y:S01]  /*1a930*/  BSSY B1, `(.L_x_951) ;  /* 0x0000008000017945 */ /* 0x000fe20003800000 */
[----:B0-----:R-:W-:Y:S02]  /*1a940*/  IMAD.MOV.U32 R13, RZ, RZ, R27 ;  /* 0x000000ffff0d7224 */ /* 0x001fe400078e001b */
[----:B------:R-:W-:Y:S02]  /*1a950*/  IMAD.MOV.U32 R12, RZ, RZ, RZ ;  /* 0x000000ffff0c7224 */ /* 0x000fe400078e00ff */
[----:B------:R-:W-:Y:S02]  /*1a960*/  IMAD.MOV.U32 R11, RZ, RZ, 0x1c1f ;  /* 0x00001c1fff0b7424 */ /* 0x000fe400078e00ff */
[----:B------:R-:W-:-:S07]  /*1a970*/  IMAD.MOV.U32 R15, RZ, RZ, -0x1 ;  /* 0xffffffffff0f7424 */ /* 0x000fce00078e00ff */
[----:B------:R-:W-:Y:S05]  /*1a980*/  WARPSYNC.COLLECTIVE R15, `(.L_x_952) ;  /* 0x000000000f087348 */ /* 0x000fea0003c00000 */
[----:B------:R0:W1:Y:S02]  /*1a990*/  SHFL.IDX P6, R14, R13, R12, R11 ;  /* 0x0000000c0d0e7389 */ /* 0x00006400000c000b */
[----:B01----:R-:W-:Y:S01]  /*1a9a0*/  ENDCOLLECTIVE ;  /* 0x000000000000791b */ /* 0x003fe20003800000 */
.L_x_952:
[----:B------:R-:W-:Y:S05]  /*1a9b0*/  BSYNC B1 ;  /* 0x0000000000017941 */ /* 0x000fea0003800000 */
.L_x_951:
        /* <DEDUP_REMOVED lines=8> */
.L_x_953:
[----:B------:R-:W-:Y:S02]  /*1aa40*/  IMAD.MOV.U32 R13, RZ, RZ, R25 ;  /* 0x000000ffff0d7224 */ /* 0x000fe400078e0019 */
[----:B------:R-:W-:-:S07]  /*1aa50*/  IMAD.MOV.U32 R3, RZ, RZ, R14 ;  /* 0x000000ffff037224 */ /* 0x000fce00078e000e */
[----:B------:R-:W-:Y:S05]  /*1aa60*/  WARPSYNC.COLLECTIVE R15, `(.L_x_954) ;  /* 0x000000000f087348 */ /* 0x000fea0003c00000 */
[----:B------:R0:W1:Y:S02]  /*1aa70*/  SHFL.IDX P6, R14, R13, R12, R11 ;  /* 0x0000000c0d0e7389 */ /* 0x00006400000c000b */
[----:B01----:R-:W-:Y:S01]  /*1aa80*/  ENDCOLLECTIVE ;  /* 0x000000000000791b */ /* 0x003fe20003800000 */
.L_x_954:
[----:B------:R-:W-:Y:S02]  /*1aa90*/  IMAD.MOV.U32 R13, RZ, RZ, R28 ;  /* 0x000000ffff0d7224 */ /* 0x000fe400078e001c */
[----:B------:R-:W-:-:S07]  /*1aaa0*/  IMAD.MOV.U32 R25, RZ, RZ, R14 ;  /* 0x000000ffff197224 */ /* 0x000fce00078e000e */
[----:B------:R-:W-:Y:S05]  /*1aab0*/  WARPSYNC.COLLECTIVE R15, `(.L_x_955) ;  /* 0x000000000f087348 */ /* 0x000fea0003c00000 */
[----:B------:R0:W1:Y:S02]  /*1aac0*/  SHFL.IDX P6, R14, R13, R12, R11 ;  /* 0x0000000c0d0e7389 */ /* 0x00006400000c000b */
[----:B01----:R-:W-:Y:S01]  /*1aad0*/  ENDCOLLECTIVE ;  /* 0x000000000000791b */ /* 0x003fe20003800000 */
.L_x_955:
[----:B------:R-:W-:Y:S01]  /*1aae0*/  IMAD.MOV.U32 R20, RZ, RZ, R14 ;  /* 0x000000ffff147224 */ /* 0x000fe200078e000e */
[----:B------:R-:W-:Y:S06]  /*1aaf0*/  BRA `(.L_x_956) ;  /* 0xfffffecc00307947 */ /* 0x000fec000383ffff */
.L_x_728:
[----:B0-----:R0:W1:Y:S02]  /*1ab00*/  SYNCS.PHASECHK.TRANS64.TRYWAIT P0, [R19+URZ+0x22800], R26 ;  /* 0x0228001a130075a7 */ /* 0x001064000800017f */
[----:B-1----:R-:W-:Y:S05]  /*1ab10*/  @!P0 NANOSLEEP.SYNCS 0x989680 ;  /* 0x009896800000895d */ /* 0x002fea0003900000 */
[----:B------:R-:W1:Y:S02]  /*1ab20*/  @!P0 SYNCS.PHASECHK.TRANS64 P0, [R19+URZ+0x22800], R26 ;  /* 0x0228001a130085a7 */ /* 0x000e64000800007f */
[----:B-1----:R-:W-:Y:S05]  /*1ab30*/  @!P0 BRA `(.L_x_728) ;  /* 0xfffffffc00f08947 */ /* 0x002fea000383ffff */
[----:B------:R-:W-:Y:S05]  /*1ab40*/  BRA `(.L_x_957) ;  /* 0xfffffed000487947 */ /* 0x000fea000383ffff */
.L_x_736:
        /* <DEDUP_REMOVED lines=8> */
.L_x_959:
[----:B------:R-:W-:Y:S05]  /*1abd0*/  BSYNC B1 ;  /* 0x0000000000017941 */ /* 0x000fea0003800000 */
.L_x_958:
        /* <DEDUP_REMOVED lines=8> */
.L_x_960:
[----:B------:R-:W-:Y:S02]  /*1ac60*/  IMAD.MOV.U32 R13, RZ, RZ, R25 ;  /* 0x000000ffff0d7224 */ /* 0x000fe400078e0019 */
[----:B------:R-:W-:-:S07]  /*1ac70*/  IMAD.MOV.U32 R3, RZ, RZ, R14 ;  /* 0x000000ffff037224 */ /* 0x000fce00078e000e */
[----:B------:R-:W-:Y:S05]  /*1ac80*/  WARPSYNC.COLLECTIVE R15, `(.L_x_961) ;  /* 0x000000000f087348 */ /* 0x000fea0003c00000 */
[----:B------:R0:W1:Y:S02]  /*1ac90*/  SHFL.IDX P6, R14, R13, R12, R11 ;  /* 0x0000000c0d0e7389 */ /* 0x00006400000c000b */
[----:B01----:R-:W-:Y:S01]  /*1aca0*/  ENDCOLLECTIVE ;  /* 0x000000000000791b */ /* 0x003fe20003800000 */
.L_x_961:
[----:B------:R-:W-:Y:S02]  /*1acb0*/  IMAD.MOV.U32 R13, RZ, RZ, R28 ;  /* 0x000000ffff0d7224 */ /* 0x000fe400078e001c */
[----:B------:R-:W-:-:S07]  /*1acc0*/  IMAD.MOV.U32 R20, RZ, RZ, R14 ;  /* 0x000000ffff147224 */ /* 0x000fce00078e000e */
[----:B------:R-:W-:Y:S05]  /*1acd0*/  WARPSYNC.COLLECTIVE R15, `(.L_x_962) ;  /* 0x000000000f087348 */ /* 0x000fea0003c00000 */
[----:B------:R0:W1:Y:S02]  /*1ace0*/  SHFL.IDX P6, R14, R13, R12, R11 ;  /* 0x0000000c0d0e7389 */ /* 0x00006400000c000b */
[----:B01----:R-:W-:Y:S01]  /*1acf0*/  ENDCOLLECTIVE ;  /* 0x000000000000791b */ /* 0x003fe20003800000 */
.L_x_962:
[----:B------:R-:W-:Y:S05]  /*1ad00*/  BRA `(.L_x_963) ;  /* 0xfffffed800b87947 */ /* 0x000fea000383ffff */
.L_x_740:
[----:B0-----:R0:W1:Y:S02]  /*1ad10*/  SYNCS.PHASECHK.TRANS64.TRYWAIT P1, [R19+URZ+0x22800], R26 ;  /* 0x0228001a130075a7 */ /* 0x001064000802017f */
[----:B-1----:R-:W-:Y:S05]  /*1ad20*/  @!P1 NANOSLEEP.SYNCS 0x989680 ;  /* 0x009896800000995d */ /* 0x002fea0003900000 */
[----:B------:R-:W1:Y:S02]  /*1ad30*/  @!P1 SYNCS.PHASECHK.TRANS64 P1, [R19+URZ+0x22800], R26 ;  /* 0x0228001a130095a7 */ /* 0x000e64000802007f */
[----:B-1----:R-:W-:Y:S05]  /*1ad40*/  @!P1 BRA `(.L_x_740) ;  /* 0xfffffffc00f09947 */ /* 0x002fea000383ffff */
[----:B------:R-:W-:Y:S05]  /*1ad50*/  BRA `(.L_x_964) ;  /* 0xfffffedc00987947 */ /* 0x000fea000383ffff */
.L_x_746:
[----:B---3--:R3:W0:Y:S02]  /*1ad60*/  SYNCS.PHASECHK.TRANS64.TRYWAIT P1, [R4+URZ+0x22830], R73 ;  /* 0x02283049040075a7 */ /* 0x008624000802017f */
[----:B0-----:R-:W-:Y:S05]  /*1ad70*/  @!P1 NANOSLEEP.SYNCS 0x989680 ;  /* 0x009896800000995d */ /* 0x001fea0003900000 */
[----:B------:R-:W0:Y:S02]  /*1ad80*/  @!P1 SYNCS.PHASECHK.TRANS64 P1, [R4+URZ+0x22830], R73 ;  /* 0x02283049040095a7 */ /* 0x000e24000802007f */
[----:B0-----:R-:W-:Y:S05]  /*1ad90*/  @!P1 BRA `(.L_x_746) ;  /* 0xfffffffc00f09947 */ /* 0x001fea000383ffff */
[----:B------:R-:W-:Y:S05]  /*1ada0*/  BRA `(.L_x_745) ;  /* 0xfffffee800e47947 */ /* 0x000fea000383ffff */
.L_x_752:
[----:B-1----:R1:W2:Y:S02]  /*1adb0*/  SYNCS.PHASECHK.TRANS64.TRYWAIT P1, [R4+URZ+0x22850], R73 ;  /* 0x02285049040075a7 */ /* 0x0022a4000802017f */
[----:B--2---:R-:W-:Y:S05]  /*1adc0*/  @!P1 NANOSLEEP.SYNCS 0x989680 ;  /* 0x009896800000995d */ /* 0x004fea0003900000 */
[----:B------:R-:W2:Y:S02]  /*1add0*/  @!P1 SYNCS.PHASECHK.TRANS64 P1, [R4+URZ+0x22850], R73 ;  /* 0x02285049040095a7 */ /* 0x000ea4000802007f */
[----:B--2---:R-:W-:Y:S05]  /*1ade0*/  @!P1 BRA `(.L_x_752) ;  /* 0xfffffffc00f09947 */ /* 0x004fea000383ffff */
[----:B------:R-:W-:Y:S05]  /*1adf0*/  BRA `(.L_x_751) ;  /* 0xffffff0000887947 */ /* 0x000fea000383ffff */
.L_x_758:
[----:B-1----:R1:W2:Y:S02]  /*1ae00*/  SYNCS.PHASECHK.TRANS64.TRYWAIT P2, [R5+URZ+0x22830], R6 ;  /* 0x02283006050075a7 */ /* 0x0022a4000804017f */
[----:B--2---:R-:W-:Y:S05]  /*1ae10*/  @!P2 NANOSLEEP.SYNCS 0x989680 ;  /* 0x009896800000a95d */ /* 0x004fea0003900000 */
[----:B------:R-:W2:Y:S02]  /*1ae20*/  @!P2 SYNCS.PHASECHK.TRANS64 P2, [R5+URZ+0x22830], R6 ;  /* 0x022830060500a5a7 */ /* 0x000ea4000804007f */
[----:B--2---:R-:W-:Y:S05]  /*1ae30*/  @!P2 BRA `(.L_x_758) ;  /* 0xfffffffc00f0a947 */ /* 0x004fea000383ffff */
[----:B------:R-:W-:Y:S05]  /*1ae40*/  BRA `(.L_x_757) ;  /* 0xffffff0400d47947 */ /* 0x000fea000383ffff */
.L_x_764:
[----:B----4-:R4:W0:Y:S02]  /*1ae50*/  SYNCS.PHASECHK.TRANS64.TRYWAIT P2, [R5+URZ+0x22850], R6 ;  /* 0x02285006050075a7 */ /* 0x010824000804017f */
[----:B0-----:R-:W-:Y:S05]  /*1ae60*/  @!P2 NANOSLEEP.SYNCS 0x989680 ;  /* 0x009896800000a95d */ /* 0x001fea0003900000 */
[----:B------:R-:W0:Y:S02]  /*1ae70*/  @!P2 SYNCS.PHASECHK.TRANS64 P2, [R5+URZ+0x22850], R6 ;  /* 0x022850060500a5a7 */ /* 0x000e24000804007f */
[----:B0-----:R-:W-:Y:S05]  /*1ae80*/  @!P2 BRA `(.L_x_764) ;  /* 0xfffffffc00f0a947 */ /* 0x001fea000383ffff */
[----:B------:R-:W-:Y:S05]  /*1ae90*/  BRA `(.L_x_763) ;  /* 0xffffff20003c7947 */ /* 0x000fea000383ffff */
.L_x_771:
[----:B------:R-:W-:Y:S02]  /*1aea0*/  IMAD.MOV.U32 R13, RZ, RZ, R21 ;  /* 0x000000ffff0d7224 */ /* 0x000fe400078e0015 */
[----:B------:R-:W-:Y:S02]  /*1aeb0*/  IMAD.MOV.U32 R12, RZ, RZ, RZ ;  /* 0x000000ffff0c7224 */ /* 0x000fe400078e00ff */
[----:B------:R-:W-:Y:S02]  /*1aec0*/  IMAD.MOV.U32 R11, RZ, RZ, 0x181f ;  /* 0x0000181fff0b7424 */ /* 0x000fe400078e00ff */
[----:B------:R-:W-:-:S07]  /*1aed0*/  IMAD.MOV.U32 R15, RZ, RZ, -0x1 ;  /* 0xffffffffff0f7424 */ /* 0x000fce00078e00ff */
[----:B-----5:R-:W-:Y:S05]  /*1aee0*/  WARPSYNC.COLLECTIVE R15, `(.L_x_965) ;  /* 0x000000000f087348 */ /* 0x020fea0003c00000 */
[----:B------:R0:W1:Y:S02]  /*1aef0*/  SHFL.IDX P6, R14, R13, R12, R11 ;  /* 0x0000000c0d0e7389 */ /* 0x00006400000c000b */
[----:B01---5:R-:W-:Y:S01]  /*1af00*/  ENDCOLLECTIVE ;  /* 0x000000000000791b */ /* 0x023fe20003800000 */
.L_x_965:
[----:B------:R-:W-:Y:S02]  /*1af10*/  IMAD.MOV.U32 R13, RZ, RZ, R3 ;  /* 0x000000ffff0d7224 */ /* 0x000fe400078e0003 */
[----:B------:R-:W-:-:S07]  /*1af20*/  IMAD.MOV.U32 R20, RZ, RZ, R14 ;  /* 0x000000ffff147224 */ /* 0x000fce00078e000e */
[----:B------:R-:W-:Y:S05]  /*1af30*/  WARPSYNC.COLLECTIVE R15, `(.L_x_966) ;  /* 0x000000000f087348 */ /* 0x000fea0003c00000 */
[----:B------:R0:W1:Y:S02]  /*1af40*/  SHFL.IDX P6, R14, R13, R12, R11 ;  /* 0x0000000c0d0e7389 */ /* 0x00006400000c000b */
[----:B01----:R-:W-:Y:S01]  /*1af50*/  ENDCOLLECTIVE ;  /* 0x000000000000791b */ /* 0x003fe20003800000 */
.L_x_966:
[----:B------:R-:W-:Y:S05]  /*1af60*/  BRA `(.L_x_967) ;  /* 0xffffff4800747947 */ /* 0x000fea000383ffff */
.L_x_774:
[----:B------:R-:W-:Y:S01]  /*1af70*/  BSSY B1, `(.L_x_968) ;  /* 0x0000008000017945 */ /* 0x000fe20003800000 */
[----:B---3--:R-:W-:Y:S02]  /*1af80*/  IMAD.MOV.U32 R13, RZ, RZ, R21 ;  /* 0x000000ffff0d7224 */ /* 0x008fe400078e0015 */
[----:B------:R-:W-:Y:S02]  /*1af90*/  IMAD.MOV.U32 R12, RZ, RZ, 0x1 ;  /* 0x00000001ff0c7424 */ /* 0x000fe400078e00ff */
[----:B------:R-:W-:Y:S02]  /*1afa0*/  IMAD.MOV.U32 R11, RZ, RZ, 0x181f ;  /* 0x0000181fff0b7424 */ /* 0x000fe400078e00ff */
[----:B------:R-:W-:-:S07]  /*1afb0*/  IMAD.MOV.U32 R15, RZ, RZ, -0x1 ;  /* 0xffffffffff0f7424 */ /* 0x000fce00078e00ff */
[----:B012--5:R-:W-:Y:S05]  /*1afc0*/  WARPSYNC.COLLECTIVE R15, `(.L_x_969) ;  /* 0x000000000f087348 */ /* 0x027fea0003c00000 */
[----:B--2---:R2:W3:Y:S02]  /*1afd0*/  SHFL.IDX P6, R14, R13, R12, R11 ;  /* 0x0000000c0d0e7389 */ /* 0x0044e400000c000b */
[----:B0123-5:R-:W-:Y:S01]  /*1afe0*/  ENDCOLLECTIVE ;  /* 0x000000000000791b */ /* 0x02ffe20003800000 */
.L_x_969:
[----:B------:R-:W-:Y:S05]  /*1aff0*/  BSYNC B1 ;  /* 0x0000000000017941 */ /* 0x000fea0003800000 */
.L_x_968:
        /* <DEDUP_REMOVED lines=8> */
.L_x_970:
[----:B------:R-:W-:Y:S05]  /*1b080*/  BRA `(.L_x_971) ;  /* 0xffffff4800bc7947 */ /* 0x000fea000383ffff */
.L_x_777:
[----:B------:R-:W-:Y:S01]  /*1b090*/  BSSY B1, `(.L_x_972) ;  /* 0x0000008000017945 */ /* 0x000fe20003800000 */
[----:B------:R-:W-:Y:S02]  /*1b0a0*/  IMAD.MOV.U32 R13, RZ, RZ, R21 ;  /* 0x000000ffff0d7224 */ /* 0x000fe400078e0015 */
[----:B------:R-:W-:Y:S02]  /*1b0b0*/  IMAD.MOV.U32 R12, RZ, RZ, 0x2 ;  /* 0x00000002ff0c7424 */ /* 0x000fe400078e00ff */
[----:B---3--:R-:W-:Y:S02]  /*1b0c0*/  IMAD.MOV.U32 R11, RZ, RZ, 0x181f ;  /* 0x0000181fff0b7424 */ /* 0x008fe400078e00ff */
[----:B------:R-:W-:-:S07]  /*1b0d0*/  IMAD.MOV.U32 R15, RZ, RZ, -0x1 ;  /* 0xffffffffff0f7424 */ /* 0x000fce00078e00ff */
[----:B012-4-:R-:W-:Y:S05]  /*1b0e0*/  WARPSYNC.COLLECTIVE R15, `(.L_x_973) ;  /* 0x000000000f087348 */ /* 0x017fea0003c00000 */
[----:B--2---:R2:W3:Y:S02]  /*1b0f0*/  SHFL.IDX P6, R14, R13, R12, R11 ;  /* 0x0000000c0d0e7389 */ /* 0x0044e400000c000b */
[----:B01234-:R-:W-:Y:S01]  /*1b100*/  ENDCOLLECTIVE ;  /* 0x000000000000791b */ /* 0x01ffe20003800000 */
.L_x_973:
[----:B------:R-:W-:Y:S05]  /*1b110*/  BSYNC B1 ;  /* 0x0000000000017941 */ /* 0x000fea0003800000 */
.L_x_972:
        /* <DEDUP_REMOVED lines=8> */
.L_x_974:
[----:B------:R-:W-:Y:S05]  /*1b1a0*/  BRA `(.L_x_975) ;  /* 0xffffff4c00047947 */ /* 0x000fea000383ffff */
.L_x_780:
        /* <DEDUP_REMOVED lines=8> */
.L_x_977:
[----:B------:R-:W-:Y:S05]  /*1b230*/  BSYNC B1 ;  /* 0x0000000000017941 */ /* 0x000fea0003800000 */
.L_x_976:
        /* <DEDUP_REMOVED lines=8> */
.L_x_978:
[----:B------:R-:W-:Y:S05]  /*1b2c0*/  BRA `(.L_x_979) ;  /* 0xffffff4c004c7947 */ /* 0x000fea000383ffff */
.L_x_782:
[----:B------:R-:W-:Y:S02]  /*1b2d0*/  IMAD.MOV.U32 R13, RZ, RZ, R10 ;  /* 0x000000ffff0d7224 */ /* 0x000fe400078e000a */
[----:B------:R-:W-:Y:S02]  /*1b2e0*/  IMAD.MOV.U32 R12, RZ, RZ, RZ ;  /* 0x000000ffff0c7224 */ /* 0x000fe400078e00ff */
[----:B------:R-:W-:Y:S02]  /*1b2f0*/  IMAD.MOV.U32 R11, RZ, RZ, 0x1c1f ;  /* 0x00001c1fff0b7424 */ /* 0x000fe400078e00ff */
[----:B------:R-:W-:-:S07]  /*1b300*/  IMAD.MOV.U32 R15, RZ, RZ, -0x1 ;  /* 0xffffffffff0f7424 */ /* 0x000fce00078e00ff */
[----:B------:R-:W-:Y:S05]  /*1b310*/  WARPSYNC.COLLECTIVE R15, `(.L_x_980) ;  /* 0x000000000f087348 */ /* 0x000fea0003c00000 */
[----:B------:R0:W1:Y:S02]  /*1b320*/  SHFL.IDX P6, R14, R13, R12, R11 ;  /* 0x0000000c0d0e7389 */ /* 0x00006400000c000b */
[----:B01----:R-:W-:Y:S01]  /*1b330*/  ENDCOLLECTIVE ;  /* 0x000000000000791b */ /* 0x003fe20003800000 */
.L_x_980:
[----:B------:R-:W-:Y:S02]  /*1b340*/  IMAD.MOV.U32 R13, RZ, RZ, R3 ;  /* 0x000000ffff0d7224 */ /* 0x000fe400078e0003 */
[----:B------:R-:W-:-:S07]  /*1b350*/  IMAD.MOV.U32 R48, RZ, RZ, R14 ;  /* 0x000000ffff307224 */ /* 0x000fce00078e000e */
[----:B------:R-:W-:Y:S05]  /*1b360*/  WARPSYNC.COLLECTIVE R15, `(.L_x_981) ;  /* 0x000000000f087348 */ /* 0x000fea0003c00000 */
[----:B------:R0:W1:Y:S02]  /*1b370*/  SHFL.IDX P6, R14, R13, R12, R11 ;  /* 0x0000000c0d0e7389 */ /* 0x00006400000c000b */
[----:B01----:R-:W-:Y:S01]  /*1b380*/  ENDCOLLECTIVE ;  /* 0x000000000000791b */ /* 0x003fe20003800000 */
.L_x_981:
[----:B------:R-:W-:Y:S01]  /*1b390*/  IMAD.MOV.U32 R11, RZ, RZ, R14 ;  /* 0x000000ffff0b7224 */ /* 0x000fe200078e000e */
[----:B------:R-:W-:Y:S06]  /*1b3a0*/  BRA `(.L_x_982) ;  /* 0xffffff50004c7947 */ /* 0x000fec000383ffff */
.L_x_785:
[----:B------:R-:W-:Y:S01]  /*1b3b0*/  BSSY B1, `(.L_x_983) ;  /* 0x0000008000017945 */ /* 0x000fe20003800000 */
[----:B---3--:R-:W-:Y:S02]  /*1b3c0*/  IMAD.MOV.U32 R13, RZ, RZ, R10 ;  /* 0x000000ffff0d7224 */ /* 0x008fe400078e000a */
[----:B------:R-:W-:Y:S02]  /*1b3d0*/  IMAD.MOV.U32 R12, RZ, RZ, 0x1 ;  /* 0x00000001ff0c7424 */ /* 0x000fe400078e00ff */
[----:B--2---:R-:W-:Y:S02]  /*1b3e0*/  IMAD.MOV.U32 R11, RZ, RZ, 0x1c1f ;  /* 0x00001c1fff0b7424 */ /* 0x004fe400078e00ff */
[----:B------:R-:W-:-:S07]  /*1b3f0*/  IMAD.MOV.U32 R15, RZ, RZ, -0x1 ;  /* 0xffffffffff0f7424 */ /* 0x000fce00078e00ff */
[----:B01----:R-:W-:Y:S05]  /*1b400*/  WARPSYNC.COLLECTIVE R15, `(.L_x_984) ;  /* 0x000000000f087348 */ /* 0x003fea0003c00000 */
[----:B------:R2:W3:Y:S02]  /*1b410*/  SHFL.IDX P6, R14, R13, R12, R11 ;  /* 0x0000000c0d0e7389 */ /* 0x0004e400000c000b */
[----:B0123--:R-:W-:Y:S01]  /*1b420*/  ENDCOLLECTIVE ;  /* 0x000000000000791b */ /* 0x00ffe20003800000 */
.L_x_984:
[----:B------:R-:W-:Y:S05]  /*1b430*/  BSYNC B1 ;  /* 0x0000000000017941 */ /* 0x000fea0003800000 */
.L_x_983:
        /* <DEDUP_REMOVED lines=8> */
.L_x_985:
[----:B------:R-:W-:Y:S01]  /*1b4c0*/  IMAD.MOV.U32 R3, RZ, RZ, R14 ;  /* 0x000000ffff037224 */ /* 0x000fe200078e000e */
[----:B------:R-:W-:Y:S06]  /*1b4d0*/  BRA `(.L_x_986) ;  /* 0xffffff5c00247947 */ /* 0x000fec000383ffff */
.L_x_789:
[----:B------:R-:W-:Y:S02]  /*1b4e0*/  IMAD.MOV.U32 R13, RZ, RZ, R20 ;  /* 0x000000ffff0d7224 */ /* 0x000fe400078e0014 */
[----:B------:R-:W-:Y:S02]  /*1b4f0*/  IMAD.MOV.U32 R12, RZ, RZ, RZ ;  /* 0x000000ffff0c7224 */ /* 0x000fe400078e00ff */
[----:B------:R-:W-:Y:S02]  /*1b500*/  IMAD.MOV.U32 R11, RZ, RZ, 0x181f ;  /* 0x0000181fff0b7424 */ /* 0x000fe400078e00ff */
[----:B------:R-:W-:-:S07]  /*1b510*/  IMAD.MOV.U32 R15, RZ, RZ, -0x1 ;  /* 0xffffffffff0f7424 */ /* 0x000fce00078e00ff */
[----:B01----:R-:W-:Y:S05]  /*1b520*/  WARPSYNC.COLLECTIVE R15, `(.L_x_987) ;  /* 0x000000000f087348 */ /* 0x003fea0003c00000 */
[----:B------:R2:W3:Y:S02]  /*1b530*/  SHFL.IDX P6, R14, R13, R12, R11 ;  /* 0x0000000c0d0e7389 */ /* 0x0004e400000c000b */
[----:B0123--:R-:W-:Y:S01]  /*1b540*/  ENDCOLLECTIVE ;  /* 0x000000000000791b */ /* 0x00ffe20003800000 */
.L_x_987:
[----:B------:R-:W-:Y:S02]  /*1b550*/  IMAD.MOV.U32 R13, RZ, RZ, R3 ;  /* 0x000000ffff0d7224 */ /* 0x000fe400078e0003 */
[----:B------:R-:W-:-:S07]  /*1b560*/  IMAD.MOV.U32 R0, RZ, RZ, R14 ;  /* 0x000000ffff007224 */ /* 0x000fce00078e000e */
[----:B------:R-:W-:Y:S05]  /*1b570*/  WARPSYNC.COLLECTIVE R15, `(.L_x_988) ;  /* 0x000000000f087348 */ /* 0x000fea0003c00000 */
[----:B------:R0:W1:Y:S02]  /*1b580*/  SHFL.IDX P6, R14, R13, R12, R11 ;  /* 0x0000000c0d0e7389 */ /* 0x00006400000c000b */
[----:B01----:R-:W-:Y:S01]  /*1b590*/  ENDCOLLECTIVE ;  /* 0x000000000000791b */ /* 0x003fe20003800000 */
.L_x_988:
[----:B------:R-:W-:Y:S05]  /*1b5a0*/  BRA `(.L_x_989) ;  /* 0xffffff7000647947 */ /* 0x000fea000383ffff */
.L_x_792:
[----:B------:R-:W-:Y:S01]  /*1b5b0*/  BSSY B1, `(.L_x_990) ;  /* 0x0000008000017945 */ /* 0x000fe20003800000 */
[----:B------:R-:W-:Y:S02]  /*1b5c0*/  IMAD.MOV.U32 R13, RZ, RZ, R20 ;  /* 0x000000ffff0d7224 */ /* 0x000fe400078e0014 */
[----:B------:R-:W-:Y:S02]  /*1b5d0*/  IMAD.MOV.U32 R12, RZ, RZ, 0x1 ;  /* 0x00000001ff0c7424 */ /* 0x000fe400078e00ff */
[----:B---3--:R-:W-:Y:S02]  /*1b5e0*/  IMAD.MOV.U32 R11, RZ, RZ, 0x181f ;  /* 0x0000181fff0b7424 */ /* 0x008fe400078e00ff */
[----:B------:R-:W-:-:S07]  /*1b5f0*/  IMAD.MOV.U32 R15, RZ, RZ, -0x1 ;  /* 0xffffffffff0f7424 */ /* 0x000fce00078e00ff */
[----:B012-4-:R-:W-:Y:S05]  /*1b600*/  WARPSYNC.COLLECTIVE R15, `(.L_x_991) ;  /* 0x000000000f087348 */ /* 0x017fea0003c00000 */
[----:B----4-:R3:W4:Y:S02]  /*1b610*/  SHFL.IDX P6, R14, R13, R12, R11 ;  /* 0x0000000c0d0e7389 */ /* 0x01072400000c000b */
[----:B01234-:R-:W-:Y:S01]  /*1b620*/  ENDCOLLECTIVE ;  /* 0x000000000000791b */ /* 0x01ffe20003800000 */
.L_x_991:
[----:B------:R-:W-:Y:S05]  /*1b630*/  BSYNC B1 ;  /* 0x0000000000017941 */ /* 0x000fea0003800000 */
.L_x_990:
        /* <DEDUP_REMOVED lines=8> */
.L_x_992:
[----:B------:R-:W-:Y:S05]  /*1b6c0*/  BRA `(.L_x_993) ;  /* 0xffffff7000b07947 */ /* 0x000fea000383ffff */
.L_x_795:
[----:B------:R-:W-:Y:S01]  /*1b6d0*/  BSSY B1, `(.L_x_994) ;  /* 0x0000008000017945 */ /* 0x000fe20003800000 */
[----:B------:R-:W-:Y:S02]  /*1b6e0*/  IMAD.MOV.U32 R13, RZ, RZ, R20 ;  /* 0x000000ffff0d7224 */ /* 0x000fe400078e0014 */
[----:B------:R-:W-:Y:S02]  /*1b6f0*/  IMAD.MOV.U32 R12, RZ, RZ, 0x2 ;  /* 0x00000002ff0c7424 */ /* 0x000fe400078e00ff */
[----:B0-----:R-:W-:Y:S02]  /*1b700*/  IMAD.MOV.U32 R11, RZ, RZ, 0x181f ;  /* 0x0000181fff0b7424 */ /* 0x001fe400078e00ff */
[----:B------:R-:W-:-:S07]  /*1b710*/  IMAD.MOV.U32 R15, RZ, RZ, -0x1 ;  /* 0xffffffffff0f7424 */ /* 0x000fce00078e00ff */
[----:B-1234-:R-:W-:Y:S05]  /*1b720*/  WARPSYNC.COLLECTIVE R15, `(.L_x_995) ;  /* 0x000000000f087348 */ /* 0x01efea0003c00000 */
[----:B----4-:R0:W4:Y:S02]  /*1b730*/  SHFL.IDX P6, R14, R13, R12, R11 ;  /* 0x0000000c0d0e7389 */ /* 0x01012400000c000b */
[----:B01234-:R-:W-:Y:S01]  /*1b740*/  ENDCOLLECTIVE ;  /* 0x000000000000791b */ /* 0x01ffe20003800000 */
.L_x_995:
[----:B------:R-:W-:Y:S05]  /*1b750*/  BSYNC B1 ;  /* 0x0000000000017941 */ /* 0x000fea0003800000 */
.L_x_994:
        /* <DEDUP_REMOVED lines=8> */
.L_x_996:
[----:B------:R-:W-:Y:S05]  /*1b7e0*/  BRA `(.L_x_997) ;  /* 0xffffff7000f87947 */ /* 0x000fea000383ffff */
.L_x_798:
[----:B------:R-:W-:Y:S01]  /*1b7f0*/  BSSY B1, `(.L_x_998) ;  /* 0x0000008000017945 */ /* 0x000fe20003800000 */
[----:B------:R-:W-:Y:S02]  /*1b800*/  IMAD.MOV.U32 R13, RZ, RZ, R20 ;  /* 0x000000ffff0d7224 */ /* 0x000fe400078e0014 */
[----:B------:R-:W-:Y:S02]  /*1b810*/  IMAD.MOV.U32 R12, RZ, RZ, 0x3 ;  /* 0x00000003ff0c7424 */ /* 0x000fe400078e00ff */
[----:B0-----:R-:W-:Y:S02]  /*1b820*/  IMAD.MOV.U32 R11, RZ, RZ, 0x181f ;  /* 0x0000181fff0b7424 */ /* 0x001fe400078e00ff */
[----:B------:R-:W-:-:S07]  /*1b830*/  IMAD.MOV.U32 R15, RZ, RZ, -0x1 ;  /* 0xffffffffff0f7424 */ /* 0x000fce00078e00ff */
[----:B-1234-:R-:W-:Y:S05]  /*1b840*/  WARPSYNC.COLLECTIVE R15, `(.L_x_999) ;  /* 0x000000000f087348 */ /* 0x01efea0003c00000 */
[----:B------:R0:W0:Y:S02]  /*1b850*/  SHFL.IDX P6, R14, R13, R12, R11 ;  /* 0x0000000c0d0e7389 */ /* 0x00002400000c000b */
[----:B01234-:R-:W-:Y:S01]  /*1b860*/  ENDCOLLECTIVE ;  /* 0x000000000000791b */ /* 0x01ffe20003800000 */
.L_x_999:
[----:B------:R-:W-:Y:S05]  /*1b870*/  BSYNC B1 ;  /* 0x0000000000017941 */ /* 0x000fea0003800000 */
.L_x_998:
        /* <DEDUP_REMOVED lines=8> */
.L_x_1000:
[----:B------:R-:W-:Y:S05]  /*1b900*/  BRA `(.L_x_1001) ;  /* 0xffffff7400407947 */ /* 0x000fea000383ffff */
.L_x_815:
        /* <DEDUP_REMOVED lines=8> */
[----:B------:R-:W-:Y:S05]  /*1b990*/  WARPSYNC.COLLECTIVE R15, `(.L_x_1003) ;  /* 0x000000000f087348 */ /* 0x000fea0003c00000 */
[----:B------:R0:W1:Y:S02]  /*1b9a0*/  SHFL.IDX P6, R14, R13, R12, R11 ;  /* 0x0000000c0d0e7389 */ /* 0x00006400000c000b */
[----:B01----:R-:W-:Y:S01]  /*1b9b0*/  ENDCOLLECTIVE ;  /* 0x000000000000791b */ /* 0x003fe20003800000 */
.L_x_1003:
[----:B------:R-:W-:Y:S05]  /*1b9c0*/  BSYNC B1 ;  /* 0x0000000000017941 */ /* 0x000fea0003800000 */
.L_x_1002:
[----:B------:R-:W-:Y:S05]  /*1b9d0*/  BRA `(.L_x_1004) ;  /* 0xffffff8c00507947 */ /* 0x000fea000383ffff */
.L_x_817:
[----:B------:R-:W-:Y:S01]  /*1b9e0*/  BSSY B1, `(.L_x_1005) ;  /* 0x0000006000017945 */ /* 0x000fe20003800000 */
[----:B------:R-:W-:-:S07]  /*1b9f0*/  IMAD.MOV.U32 R15, RZ, RZ, -0x1 ;  /* 0xffffffffff0f7424 */ /* 0x000fce00078e00ff */
[----:B0-----:R-:W-:Y:S05]  /*1ba00*/  WARPSYNC.COLLECTIVE R15, `(.L_x_1006) ;  /* 0x000000000f0c7348 */ /* 0x001fea0003c00000 */
[----:B------:R-:W-:Y:S02]  /*1ba10*/  ELECT P6, UR62, PT ;  /* 0x00000000003e782f */ /* 0x000fe400038c0000 */
[----:B------:R-:W-:Y:S01]  /*1ba20*/  MOV R14, UR62 ;  /* 0x0000003e000e7c02 */ /* 0x000fe20008000f00 */
[----:B0-----:R-:W-:Y:S10]  /*1ba30*/  ENDCOLLECTIVE ;  /* 0x000000000000791b */ /* 0x001ff40003800000 */
.L_x_1006:
[----:B------:R-:W-:Y:S05]  /*1ba40*/  BSYNC B1 ;  /* 0x0000000000017941 */ /* 0x000fea0003800000 */
.L_x_1005:
[----:B------:R-:W-:Y:S05]  /*1ba50*/  BRA `(.L_x_816) ;  /* 0xffffff8c00487947 */ /* 0x000fea000383ffff */
.L_x_819:
[----:B0-----:R0:W1:Y:S02]  /*1ba60*/  SYNCS.PHASECHK.TRANS64.TRYWAIT P0, [R22+URZ+0x22820], R3 ;  /* 0x02282003160075a7 */ /* 0x001064000800017f */
[----:B-1----:R-:W-:Y:S05]  /*1ba70*/  @!P0 NANOSLEEP.SYNCS 0x989680 ;  /* 0x009896800000895d */ /* 0x002fea0003900000 */
[----:B------:R-:W1:Y:S02]  /*1ba80*/  @!P0 SYNCS.PHASECHK.TRANS64 P0, [R22+URZ+0x22820], R3 ;  /* 0x02282003160085a7 */ /* 0x000e64000800007f */
[----:B-1----:R-:W-:Y:S05]  /*1ba90*/  @!P0 BRA `(.L_x_819) ;  /* 0xfffffffc00f08947 */ /* 0x002fea000383ffff */
[----:B------:R-:W-:Y:S05]  /*1baa0*/  BRA `(.L_x_1007) ;  /* 0xffffff8c00587947 */ /* 0x000fea000383ffff */
.L_x_823:
[----:B0-----:R0:W1:Y:S02]  /*1bab0*/  SYNCS.PHASECHK.TRANS64.TRYWAIT P0, [R3+URZ+0x228a0], R8 ;  /* 0x0228a008030075a7 */ /* 0x001064000800017f */
[----:B-1----:R-:W-:Y:S05]  /*1bac0*/  @!P0 NANOSLEEP.SYNCS 0x989680 ;  /* 0x009896800000895d */ /* 0x002fea0003900000 */
[----:B------:R-:W1:Y:S02]  /*1bad0*/  @!P0 SYNCS.PHASECHK.TRANS64 P0, [R3+URZ+0x228a0], R8 ;  /* 0x0228a008030085a7 */ /* 0x000e64000800007f */
[----:B-1----:R-:W-:Y:S05]  /*1bae0*/  @!P0 BRA `(.L_x_823) ;  /* 0xfffffffc00f08947 */ /* 0x002fea000383ffff */
[----:B------:R-:W-:Y:S05]  /*1baf0*/  BRA `(.L_x_1008) ;  /* 0xffffff8c00707947 */ /* 0x000fea000383ffff */
.L_x_828:
[----:B-1----:R1:W2:Y:S02]  /*1bb00*/  SYNCS.PHASECHK.TRANS64.TRYWAIT P0, [R3+URZ+0x228c0], R8 ;  /* 0x0228c008030075a7 */ /* 0x0022a4000800017f */
[----:B--2---:R-:W-:Y:S05]  /*1bb10*/  @!P0 NANOSLEEP.SYNCS 0x989680 ;  /* 0x009896800000895d */ /* 0x004fea0003900000 */
[----:B------:R-:W2:Y:S02]  /*1bb20*/  @!P0 SYNCS.PHASECHK.TRANS64 P0, [R3+URZ+0x228c0], R8 ;  /* 0x0228c008030085a7 */ /* 0x000ea4000800007f */
[----:B--2---:R-:W-:Y:S05]  /*1bb30*/  @!P0 BRA `(.L_x_828) ;  /* 0xfffffffc00f08947 */ /* 0x004fea000383ffff */
[----:B------:R-:W-:Y:S05]  /*1bb40*/  BRA `(.L_x_1009) ;  /* 0xffffff8c00ec7947 */ /* 0x000fea000383ffff */
.L_x_838:
[----:B0-----:R0:W1:Y:S02]  /*1bb50*/  SYNCS.PHASECHK.TRANS64.TRYWAIT P2, [R8+URZ+0x228a0], R2 ;  /* 0x0228a002080075a7 */ /* 0x001064000804017f */
[----:B-1----:R-:W-:Y:S05]  /*1bb60*/  @!P2 NANOSLEEP.SYNCS 0x989680 ;  /* 0x009896800000a95d */ /* 0x002fea0003900000 */
[----:B------:R-:W1:Y:S02]  /*1bb70*/  @!P2 SYNCS.PHASECHK.TRANS64 P2, [R8+URZ+0x228a0], R2 ;  /* 0x0228a0020800a5a7 */ /* 0x000e64000804007f */
[----:B-1----:R-:W-:Y:S05]  /*1bb80*/  @!P2 BRA `(.L_x_838) ;  /* 0xfffffffc00f0a947 */ /* 0x002fea000383ffff */
[----:B------:R-:W-:Y:S05]  /*1bb90*/  BRA `(.L_x_1010) ;  /* 0xffffff9400607947 */ /* 0x000fea000383ffff */
.L_x_843:
[----:B-1----:R1:W2:Y:S02]  /*1bba0*/  SYNCS.PHASECHK.TRANS64.TRYWAIT P2, [R8+URZ+0x228c0], R2 ;  /* 0x0228c002080075a7 */ /* 0x0022a4000804017f */
[----:B--2---:R-:W-:Y:S05]  /*1bbb0*/  @!P2 NANOSLEEP.SYNCS 0x989680 ;  /* 0x009896800000a95d */ /* 0x004fea0003900000 */
[----:B------:R-:W2:Y:S02]  /*1bbc0*/  @!P2 SYNCS.PHASECHK.TRANS64 P2, [R8+URZ+0x228c0], R2 ;  /* 0x0228c0020800a5a7 */ /* 0x000ea4000804007f */
[----:B--2---:R-:W-:Y:S05]  /*1bbd0*/  @!P2 BRA `(.L_x_843) ;  /* 0xfffffffc00f0a947 */ /* 0x004fea000383ffff */
[----:B------:R-:W-:Y:S05]  /*1bbe0*/  BRA `(.L_x_1011) ;  /* 0xffffff9400d87947 */ /* 0x000fea000383ffff */
.L_x_861:
        /* <DEDUP_REMOVED lines=8> */
[----:B-1---5:R-:W-:Y:S05]  /*1bc70*/  WARPSYNC.COLLECTIVE R15, `(.L_x_1013) ;  /* 0x000000000f087348 */ /* 0x022fea0003c00000 */
[----:B------:R0:W2:Y:S02]  /*1bc80*/  SHFL.IDX P6, R14, R13, R12, R11 ;  /* 0x0000000c0d0e7389 */ /* 0x0000a400000c000b */
[----:B012--5:R-:W-:Y:S01]  /*1bc90*/  ENDCOLLECTIVE ;  /* 0x000000000000791b */ /* 0x027fe20003800000 */
.L_x_1013:
[----:B------:R-:W-:Y:S05]  /*1bca0*/  BSYNC B0 ;  /* 0x0000000000007941 */ /* 0x000fea0003800000 */
.L_x_1012:
[----:B------:R-:W-:Y:S05]  /*1bcb0*/  BRA `(.L_x_1014) ;  /* 0xffffffa400ec7947 */ /* 0x000fea000383ffff */
.L_x_864:
[----:B0-----:R0:W2:Y:S02]  /*1bcc0*/  SYNCS.PHASECHK.TRANS64.TRYWAIT P0, [R31+URZ+0x22840], R0 ;  /* 0x022840001f0075a7 */ /* 0x0010a4000800017f */
[----:B--2---:R-:W-:Y:S05]  /*1bcd0*/  @!P0 NANOSLEEP.SYNCS 0x989680 ;  /* 0x009896800000895d */ /* 0x004fea0003900000 */
[----:B------:R-:W2:Y:S02]  /*1bce0*/  @!P0 SYNCS.PHASECHK.TRANS64 P0, [R31+URZ+0x22840], R0 ;  /* 0x022840001f0085a7 */ /* 0x000ea4000800007f */
[----:B--2---:R-:W-:Y:S05]  /*1bcf0*/  @!P0 BRA `(.L_x_864) ;  /* 0xfffffffc00f08947 */ /* 0x004fea000383ffff */
[----:B------:R-:W-:Y:S05]  /*1bd00*/  BRA `(.L_x_1015) ;  /* 0xffffffa400fc7947 */ /* 0x000fea000383ffff */
.L_x_865:
        /* <DEDUP_REMOVED lines=8> */
.L_x_1017:
[----:B------:R-:W-:Y:S05]  /*1bd90*/  BSYNC B0 ;  /* 0x0000000000007941 */ /* 0x000fea0003800000 */
.L_x_1016:
        /* <DEDUP_REMOVED lines=9> */
.L_x_1018:
[----:B------:R-:W-:Y:S02]  /*1be30*/  IMAD.MOV.U32 R13, RZ, RZ, R4 ;  /* 0x000000ffff0d7224 */ /* 0x000fe400078e0004 */
[----:B------:R-:W-:Y:S02]  /*1be40*/  IMAD.MOV.U32 R12, RZ, RZ, 0x1 ;  /* 0x00000001ff0c7424 */ /* 0x000fe400078e00ff */
[----:B------:R-:W-:-:S07]  /*1be50*/  IMAD.MOV.U32 R3, RZ, RZ, R14 ;  /* 0x000000ffff037224 */ /* 0x000fce00078e000e */
[----:B------:R-:W-:Y:S05]  /*1be60*/  WARPSYNC.COLLECTIVE R15, `(.L_x_1019) ;  /* 0x000000000f087348 */ /* 0x000fea0003c00000 */
[----:B------:R0:W1:Y:S02]  /*1be70*/  SHFL.IDX P6, R14, R13, R12, R11 ;  /* 0x0000000c0d0e7389 */ /* 0x00006400000c000b */
[----:B01----:R-:W-:Y:S01]  /*1be80*/  ENDCOLLECTIVE ;  /* 0x000000000000791b */ /* 0x003fe20003800000 */
.L_x_1019:
        /* <DEDUP_REMOVED lines=15> */
.L_x_1020:
[----:B------:R-:W-:Y:S02]  /*1bf80*/  @P0 IMAD R6, R5, 0x2, R22 ;  /* 0x0000000205060824 */ /* 0x000fe400078e0216 */
[----:B------:R-:W-:Y:S02]  /*1bf90*/  IMAD.MOV.U32 R13, RZ, RZ, R4 ;  /* 0x000000ffff0d7224 */ /* 0x000fe400078e0004 */
[----:B------:R-:W-:Y:S02]  /*1bfa0*/  IMAD.MOV.U32 R12, RZ, RZ, 0x2 ;  /* 0x00000002ff0c7424 */ /* 0x000fe400078e00ff */
[----:B------:R-:W-:-:S07]  /*1bfb0*/  IMAD.MOV.U32 R3, RZ, RZ, R14 ;  /* 0x000000ffff037224 */ /* 0x000fce00078e000e */
[----:B------:R-:W-:Y:S05]  /*1bfc0*/  WARPSYNC.COLLECTIVE R15, `(.L_x_1021) ;  /* 0x000000000f087348 */ /* 0x000fea0003c00000 */
[----:B------:R0:W1:Y:S02]  /*1bfd0*/  SHFL.IDX P6, R14, R13, R12, R11 ;  /* 0x0000000c0d0e7389 */ /* 0x00006400000c000b */
[----:B01----:R-:W-:Y:S01]  /*1bfe0*/  ENDCOLLECTIVE ;  /* 0x000000000000791b */ /* 0x003fe20003800000 */
.L_x_1021:
        /* <DEDUP_REMOVED lines=15> */
.L_x_1022:
[----:B------:R-:W-:Y:S02]  /*1c0e0*/  @P0 IMAD R6, R5, 0x2, R22 ;  /* 0x0000000205060824 */ /* 0x000fe400078e0216 */
[----:B------:R-:W-:Y:S02]  /*1c0f0*/  IMAD.MOV.U32 R13, RZ, RZ, R4 ;  /* 0x000000ffff0d7224 */ /* 0x000fe400078e0004 */
[----:B------:R-:W-:Y:S02]  /*1c100*/  IMAD.MOV.U32 R12, RZ, RZ, 0x3 ;  /* 0x00000003ff0c7424 */ /* 0x000fe400078e00ff */
[----:B------:R-:W-:-:S07]  /*1c110*/  IMAD.MOV.U32 R3, RZ, RZ, R14 ;  /* 0x000000ffff037224 */ /* 0x000fce00078e000e */
[----:B------:R-:W-:Y:S05]  /*1c120*/  WARPSYNC.COLLECTIVE R15, `(.L_x_1023) ;  /* 0x000000000f087348 */ /* 0x000fea0003c00000 */
[----:B------:R0:W1:Y:S02]  /*1c130*/  SHFL.IDX P6, R14, R13, R12, R11 ;  /* 0x0000000c0d0e7389 */ /* 0x00006400000c000b */
[----:B01----:R-:W-:Y:S01]  /*1c140*/  ENDCOLLECTIVE ;  /* 0x000000000000791b */ /* 0x003fe20003800000 */
.L_x_1023:
        /* <DEDUP_REMOVED lines=15> */
.L_x_1024:
[----:B------:R-:W-:Y:S02]  /*1c240*/  @P0 IMAD R6, R5, 0x2, R22 ;  /* 0x0000000205060824 */ /* 0x000fe400078e0216 */
[----:B------:R-:W-:Y:S02]  /*1c250*/  IMAD.MOV.U32 R13, RZ, RZ, R4 ;  /* 0x000000ffff0d7224 */ /* 0x000fe400078e0004 */
[----:B------:R-:W-:Y:S02]  /*1c260*/  IMAD.MOV.U32 R12, RZ, RZ, 0x4 ;  /* 0x00000004ff0c7424 */ /* 0x000fe400078e00ff */
[----:B------:R-:W-:-:S07]  /*1c270*/  IMAD.MOV.U32 R3, RZ, RZ, R14 ;  /* 0x000000ffff037224 */ /* 0x000fce00078e000e */
[----:B------:R-:W-:Y:S05]  /*1c280*/  WARPSYNC.COLLECTIVE R15, `(.L_x_1025) ;  /* 0x000000000f087348 */ /* 0x000fea0003c00000 */
[----:B------:R0:W1:Y:S02]  /*1c290*/  SHFL.IDX P6, R14, R13, R12, R11 ;  /* 0x0000000c0d0e7389 */ /* 0x00006400000c000b */
[----:B01----:R-:W-:Y:S01]  /*1c2a0*/  ENDCOLLECTIVE ;  /* 0x000000000000791b */ /* 0x003fe20003800000 */
.L_x_1025:
        /* <DEDUP_REMOVED lines=15> */
.L_x_1026:
[----:B------:R-:W-:Y:S02]  /*1c3a0*/  @P0 IMAD R6, R5, 0x2, R22 ;  /* 0x0000000205060824 */ /* 0x000fe400078e0216 */
[----:B------:R-:W-:Y:S02]  /*1c3b0*/  IMAD.MOV.U32 R13, RZ, RZ, R4 ;  /* 0x000000ffff0d7224 */ /* 0x000fe400078e0004 */
[----:B------:R-:W-:Y:S02]  /*1c3c0*/  IMAD.MOV.U32 R12, RZ, RZ, 0x5 ;  /* 0x00000005ff0c7424 */ /* 0x000fe400078e00ff */
[----:B------:R-:W-:-:S07]  /*1c3d0*/  IMAD.MOV.U32 R3, RZ, RZ, R14 ;  /* 0x000000ffff037224 */ /* 0x000fce00078e000e */
[----:B------:R-:W-:Y:S05]  /*1c3e0*/  WARPSYNC.COLLECTIVE R15, `(.L_x_1027) ;  /* 0x000000000f087348 */ /* 0x000fea0003c00000 */
[----:B------:R0:W1:Y:S02]  /*1c3f0*/  SHFL.IDX P6, R14, R13, R12, R11 ;  /* 0x0000000c0d0e7389 */ /* 0x00006400000c000b */
[----:B01----:R-:W-:Y:S01]  /*1c400*/  ENDCOLLECTIVE ;  /* 0x000000000000791b */ /* 0x003fe20003800000 */
.L_x_1027:
        /* <DEDUP_REMOVED lines=10> */
.L_x_1028:
[----:B------:R-:W-:Y:S01]  /*1c4b0*/  @!PT LDS RZ, [RZ] ;  /* 0x00000000fffff984 */ /* 0x000fe20000000800 */
[----:B------:R-:W-:Y:S01]  /*1c4c0*/  @!PT LDS RZ, [RZ] ;  /* 0x00000000fffff984 */ /* 0x000fe20000000800 */
[----:B------:R-:W-:Y:S01]  /*1c4d0*/  @!PT LDS RZ, [RZ] ;  /* 0x00000000fffff984 */ /* 0x000fe20000000800 */
[----:B------:R0:W-:Y:S01]  /*1c4e0*/  @P0 LDGSTS.E.BYPASS.LTC128B.128 [R6+0x1e400], desc[UR40][R2.64], !P2 ;  /* 0x1e40000002060fae */ /* 0x0001e2000d101d68 */
[----:B------:R-:W-:Y:S01]  /*1c4f0*/  IMAD.MOV.U32 R0, RZ, RZ, R14 ;  /* 0x000000ffff007224 */ /* 0x000fe200078e000e */
[----:B------:R-:W-:Y:S06]  /*1c500*/  BRA `(.L_x_1029) ;  /* 0xffffffa400647947 */ /* 0x000fec000383ffff */
.L_x_870:
        /* <DEDUP_REMOVED lines=9> */
.L_x_1030:
[C---:B------:R-:W-:Y:S01]  /*1c5a0*/  VIADD R6, R17.reuse, 0x10 ;  /* 0x0000001011067836 */ /* 0x040fe20000000000 */
[----:B------:R-:W-:Y:S01]  /*1c5b0*/  ISETP.GE.AND P0, PT, R17, R5, PT ;  /* 0x000000051100720c */ /* 0x000fe20003f06270 */
[----:B------:R-:W-:Y:S02]  /*1c5c0*/  IMAD.MOV.U32 R13, RZ, RZ, R0 ;  /* 0x000000ffff0d7224 */ /* 0x000fe400078e0000 */
[----:B------:R-:W-:-:S10]  /*1c5d0*/  IMAD.MOV.U32 R2, RZ, RZ, R14 ;  /* 0x000000ffff027224 */ /* 0x000fd400078e000e */
[----:B------:R-:W-:Y:S05]  /*1c5e0*/  WARPSYNC.COLLECTIVE R15, `(.L_x_1031) ;  /* 0x000000000f087348 */ /* 0x000fea0003c00000 */
[----:B------:R0:W1:Y:S02]  /*1c5f0*/  SHFL.IDX P6, R14, R13, R12, R11 ;  /* 0x0000000c0d0e7389 */ /* 0x00006400000c000b */
[----:B01----:R-:W-:Y:S01]  /*1c600*/  ENDCOLLECTIVE ;  /* 0x000000000000791b */ /* 0x003fe20003800000 */
.L_x_1031:
[----:B------:R-:W-:Y:S02]  /*1c610*/  IMAD.MOV.U32 R13, RZ, RZ, R4 ;  /* 0x000000ffff0d7224 */ /* 0x000fe400078e0004 */
[----:B------:R-:W-:Y:S02]  /*1c620*/  IMAD.MOV.U32 R12, RZ, RZ, 0x1 ;  /* 0x00000001ff0c7424 */ /* 0x000fe400078e00ff */
[----:B------:R-:W-:-:S07]  /*1c630*/  IMAD.MOV.U32 R3, RZ, RZ, R14 ;  /* 0x000000ffff037224 */ /* 0x000fce00078e000e */
[----:B------:R-:W-:Y:S05]  /*1c640*/  WARPSYNC.COLLECTIVE R15, `(.L_x_1032) ;  /* 0x000000000f087348 */ /* 0x000fea0003c00000 */
[----:B------:R0:W1:Y:S02]  /*1c650*/  SHFL.IDX P6, R14, R13, R12, R11 ;  /* 0x0000000c0d0e7389 */ /* 0x00006400000c000b */
[----:B01----:R-:W-:Y:S01]  /*1c660*/  ENDCOLLECTIVE ;  /* 0x000000000000791b */ /* 0x003fe20003800000 */
.L_x_1032:
        /* <DEDUP_REMOVED lines=15> */
.L_x_1033:
[----:B------:R-:W-:Y:S02]  /*1c760*/  IMAD.MOV.U32 R13, RZ, RZ, R4 ;  /* 0x000000ffff0d7224 */ /* 0x000fe400078e0004 */
[----:B------:R-:W-:Y:S02]  /*1c770*/  IMAD.MOV.U32 R12, RZ, RZ, 0x2 ;  /* 0x00000002ff0c7424 */ /* 0x000fe400078e00ff */
[----:B------:R-:W-:-:S07]  /*1c780*/  IMAD.MOV.U32 R3, RZ, RZ, R14 ;  /* 0x000000ffff037224 */ /* 0x000fce00078e000e */
[----:B------:R-:W-:Y:S05]  /*1c790*/  WARPSYNC.COLLECTIVE R15, `(.L_x_1034) ;  /* 0x000000000f087348 */ /* 0x000fea0003c00000 */
[----:B------:R0:W1:Y:S02]  /*1c7a0*/  SHFL.IDX P6, R14, R13, R12, R11 ;  /* 0x0000000c0d0e7389 */ /* 0x00006400000c000b */
[----:B01----:R-:W-:Y:S01]  /*1c7b0*/  ENDCOLLECTIVE ;  /* 0x000000000000791b */ /* 0x003fe20003800000 */
.L_x_1034:
        /* <DEDUP_REMOVED lines=16> */
.L_x_1035:
[----:B------:R-:W-:Y:S02]  /*1c8c0*/  IMAD.MOV.U32 R13, RZ, RZ, R4 ;  /* 0x000000ffff0d7224 */ /* 0x000fe400078e0004 */
[----:B------:R-:W-:Y:S02]  /*1c8d0*/  IMAD.MOV.U32 R12, RZ, RZ, 0x3 ;  /* 0x00000003ff0c7424 */ /* 0x000fe400078e00ff */
[----:B------:R-:W-:-:S07]  /*1c8e0*/  IMAD.MOV.U32 R3, RZ, RZ, R14 ;  /* 0x000000ffff037224 */ /* 0x000fce00078e000e */
[----:B------:R-:W-:Y:S05]  /*1c8f0*/  WARPSYNC.COLLECTIVE R15, `(.L_x_1036) ;  /* 0x000000000f087348 */ /* 0x000fea0003c00000 */
[----:B------:R0:W1:Y:S02]  /*1c900*/  SHFL.IDX P6, R14, R13, R12, R11 ;  /* 0x0000000c0d0e7389 */ /* 0x00006400000c000b */
[----:B01----:R-:W-:Y:S01]  /*1c910*/  ENDCOLLECTIVE ;  /* 0x000000000000791b */ /* 0x003fe20003800000 */
.L_x_1036:
        /* <DEDUP_REMOVED lines=16> */
.L_x_1037:
[----:B------:R-:W-:Y:S02]  /*1ca20*/  IMAD.MOV.U32 R13, RZ, RZ, R4 ;  /* 0x000000ffff0d7224 */ /* 0x000fe400078e0004 */
[----:B------:R-:W-:Y:S02]  /*1ca30*/  IMAD.MOV.U32 R12, RZ, RZ, 0x4 ;  /* 0x00000004ff0c7424 */ /* 0x000fe400078e00ff */
[----:B------:R-:W-:-:S07]  /*1ca40*/  IMAD.MOV.U32 R3, RZ, RZ, R14 ;  /* 0x000000ffff037224 */ /* 0x000fce00078e000e */
[----:B------:R-:W-:Y:S05]  /*1ca50*/  WARPSYNC.COLLECTIVE R15, `(.L_x_1038) ;  /* 0x000000000f087348 */ /* 0x000fea0003c00000 */
[----:B------:R0:W1:Y:S02]  /*1ca60*/  SHFL.IDX P6, R14, R13, R12, R11 ;  /* 0x0000000c0d0e7389 */ /* 0x00006400000c000b */
[----:B01----:R-:W-:Y:S01]  /*1ca70*/  ENDCOLLECTIVE ;  /* 0x000000000000791b */ /* 0x003fe20003800000 */
.L_x_1038:
        /* <DEDUP_REMOVED lines=16> */
.L_x_1039:
[----:B------:R-:W-:Y:S02]  /*1cb80*/  IMAD.MOV.U32 R13, RZ, RZ, R4 ;  /* 0x000000ffff0d7224 */ /* 0x000fe400078e0004 */
[----:B------:R-:W-:Y:S02]  /*1cb90*/  IMAD.MOV.U32 R12, RZ, RZ, 0x5 ;  /* 0x00000005ff0c7424 */ /* 0x000fe400078e00ff */
[----:B------:R-:W-:-:S07]  /*1cba0*/  IMAD.MOV.U32 R3, RZ, RZ, R14 ;  /* 0x000000ffff037224 */ /* 0x000fce00078e000e */
[----:B------:R-:W-:Y:S05]  /*1cbb0*/  WARPSYNC.COLLECTIVE R15, `(.L_x_1040) ;  /* 0x000000000f087348 */ /* 0x000fea0003c00000 */
[----:B------:R0:W1:Y:S02]  /*1cbc0*/  SHFL.IDX P6, R14, R13, R12, R11 ;  /* 0x0000000c0d0e7389 */ /* 0x00006400000c000b */
[----:B01----:R-:W-:Y:S01]  /*1cbd0*/  ENDCOLLECTIVE ;  /* 0x000000000000791b */ /* 0x003fe20003800000 */
.L_x_1040:
        /* <DEDUP_REMOVED lines=16> */
.L_x_1041:
[----:B------:R-:W-:Y:S02]  /*1cce0*/  IMAD.MOV.U32 R13, RZ, RZ, R4 ;  /* 0x000000ffff0d7224 */ /* 0x000fe400078e0004 */
[----:B------:R-:W-:Y:S02]  /*1ccf0*/  IMAD.MOV.U32 R12, RZ, RZ, 0x6 ;  /* 0x00000006ff0c7424 */ /* 0x000fe400078e00ff */
[----:B------:R-:W-:-:S07]  /*1cd00*/  IMAD.MOV.U32 R3, RZ, RZ, R14 ;  /* 0x000000ffff037224 */ /* 0x000fce00078e000e */
[----:B------:R-:W-:Y:S05]  /*1cd10*/  WARPSYNC.COLLECTIVE R15, `(.L_x_1042) ;  /* 0x000000000f087348 */ /* 0x000fea0003c00000 */
[----:B------:R0:W1:Y:S02]  /*1cd20*/  SHFL.IDX P6, R14, R13, R12, R11 ;  /* 0x0000000c0d0e7389 */ /* 0x00006400000c000b */
[----:B01----:R-:W-:Y:S01]  /*1cd30*/  ENDCOLLECTIVE ;  /* 0x000000000000791b */ /* 0x003fe20003800000 */
.L_x_1042:
        /* <DEDUP_REMOVED lines=16> */
.L_x_1043:
[----:B------:R-:W-:Y:S02]  /*1ce40*/  IMAD.MOV.U32 R13, RZ, RZ, R4 ;  /* 0x000000ffff0d7224 */ /* 0x000fe400078e0004 */
[----:B------:R-:W-:Y:S02]  /*1ce50*/  IMAD.MOV.U32 R12, RZ, RZ, 0x7 ;  /* 0x00000007ff0c7424 */ /* 0x000fe400078e00ff */
[----:B------:R-:W-:-:S07]  /*1ce60*/  IMAD.MOV.U32 R3, RZ, RZ, R14 ;  /* 0x000000ffff037224 */ /* 0x000fce00078e000e */
[----:B------:R-:W-:Y:S05]  /*1ce70*/  WARPSYNC.COLLECTIVE R15, `(.L_x_1044) ;  /* 0x000000000f087348 */ /* 0x000fea0003c00000 */
[----:B------:R0:W1:Y:S02]  /*1ce80*/  SHFL.IDX P6, R14, R13, R12, R11 ;  /* 0x0000000c0d0e7389 */ /* 0x00006400000c000b */
[----:B01----:R-:W-:Y:S01]  /*1ce90*/  ENDCOLLECTIVE ;  /* 0x000000000000791b */ /* 0x003fe20003800000 */
.L_x_1044:
[----:B------:R-:W-:-:S05]  /*1cea0*/  @!P0 LEA R3, P2, R9, R3, 0x1 ;  /* 0x0000000309038211 */ /* 0x000fca00078408ff */
[----:B------:R-:W-:-:S05]  /*1ceb0*/  @!P0 IMAD.X R2, RZ, RZ, R2, P2 ;  /* 0x000000ffff028224 */ /* 0x000fca00010e0602 */
[----:B------:R-:W-:Y:S01]  /*1cec0*/  @!P0 LOP3.LUT R3, R3, R2, RZ, 0x3c, !PT ;  /* 0x0000000203038212 */ /* 0x000fe200078e3cff */
[----:B------:R-:W-:-:S03]  /*1ced0*/  IMAD.MOV.U32 R13, RZ, RZ, R0 ;  /* 0x000000ffff0d7224 */ /* 0x000fc600078e0000 */
[----:B------:R-:W-:-:S04]  /*1cee0*/  @!P0 LOP3.LUT R2, R3, R2, RZ, 0x3c, !PT ;  /* 0x0000000203028212 */ /* 0x000fc800078e3cff */
[----:B------:R-:W-:Y:S01]  /*1cef0*/  @!P0 LOP3.LUT R3, R3, R2, RZ, 0x3c, !PT ;  /* 0x0000000203038212 */ /* 0x000fe200078e3cff */
[----:B------:R-:W-:-:S07]  /*1cf00*/  IMAD.MOV.U32 R4, RZ, RZ, R14 ;  /* 0x000000ffff047224 */ /* 0x000fce00078e000e */
[----:B------:R-:W-:Y:S05]  /*1cf10*/  WARPSYNC.COLLECTIVE R15, `(.L_x_1045) ;  /* 0x000000000f087348 */ /* 0x000fea0003c00000 */
[----:B------:R0:W1:Y:S02]  /*1cf20*/  SHFL.IDX P6, R14, R13, R12, R11 ;  /* 0x0000000c0d0e7389 */ /* 0x00006400000c000b */
[----:B01----:R-:W-:Y:S01]  /*1cf30*/  ENDCOLLECTIVE ;  /* 0x000000000000791b */ /* 0x003fe20003800000 */
.L_x_1045:
[----:B------:R-:W-:Y:S01]  /*1cf40*/  @!PT LDS RZ, [RZ] ;  /* 0x00000000fffff984 */ /* 0x000fe20000000800 */
[----:B------:R-:W-:Y:S01]  /*1cf50*/  @!PT LDS RZ, [RZ] ;  /* 0x00000000fffff984 */ /* 0x000fe20000000800 */
[----:B------:R-:W-:Y:S01]  /*1cf60*/  @!PT LDS RZ, [RZ] ;  /* 0x00000000fffff984 */ /* 0x000fe20000000800 */
[----:B------:R0:W-:Y:S01]  /*1cf70*/  @!P0 LDGSTS.E.BYPASS.LTC128B.128 [R8+0x1b400], desc[UR40][R2.64], !P1 ;  /* 0x1b40000002088fae */ /* 0x0001e2000c901d68 */
[----:B------:R-:W-:Y:S01]  /*1cf80*/  IMAD.MOV.U32 R0, RZ, RZ, R14 ;  /* 0x000000ffff007224 */ /* 0x000fe200078e000e */
[----:B------:R-:W-:Y:S06]  /*1cf90*/  BRA `(.L_x_1046) ;  /* 0xffffffa400e87947 */ /* 0x000fec000383ffff */
.L_x_873:
[----:B0-----:R0:W1:Y:S02]  /*1cfa0*/  SYNCS.PHASECHK.TRANS64.TRYWAIT P0, [R22+URZ+0x22820], R3 ;  /* 0x02282003160075a7 */ /* 0x001064000800017f */
[----:B-1----:R-:W-:Y:S05]  /*1cfb0*/  @!P0 NANOSLEEP.SYNCS 0x989680 ;  /* 0x009896800000895d */ /* 0x002fea0003900000 */
[----:B------:R-:W1:Y:S02]  /*1cfc0*/  @!P0 SYNCS.PHASECHK.TRANS64 P0, [R22+URZ+0x22820], R3 ;  /* 0x02282003160085a7 */ /* 0x000e64000800007f */
[----:B-1----:R-:W-:Y:S05]  /*1cfd0*/  @!P0 BRA `(.L_x_873) ;  /* 0xfffffffc00f08947 */ /* 0x002fea000383ffff */
[----:B------:R-:W-:Y:S05]  /*1cfe0*/  BRA `(.L_x_1047) ;  /* 0xffffffa800447947 */ /* 0x000fea000383ffff */
.L_x_876:
[----:B-1----:R1:W2:Y:S02]  /*1cff0*/  SYNCS.PHASECHK.TRANS64.TRYWAIT P0, [R31+URZ+0x22860], R0 ;  /* 0x022860001f0075a7 */ /* 0x0022a4000800017f */
[----:B--2---:R-:W-:Y:S05]  /*1d000*/  @!P0 NANOSLEEP.SYNCS 0x989680 ;  /* 0x009896800000895d */ /* 0x004fea0003900000 */
[----:B------:R-:W2:Y:S02]  /*1d010*/  @!P0 SYNCS.PHASECHK.TRANS64 P0, [R31+URZ+0x22860], R0 ;  /* 0x022860001f0085a7 */ /* 0x000ea4000800007f */
[----:B--2---:R-:W-:Y:S05]  /*1d020*/  @!P0 BRA `(.L_x_876) ;  /* 0xfffffffc00f08947 */ /* 0x004fea000383ffff */
[----:B------:R-:W-:Y:S05]  /*1d030*/  BRA `(.L_x_1048) ;  /* 0xffffffa800547947 */ /* 0x000fea000383ffff */
.L_x_877:
        /* <DEDUP_REMOVED lines=8> */
.L_x_1050:
[----:B------:R-:W-:Y:S05]  /*1d0c0*/  BSYNC B0 ;  /* 0x0000000000007941 */ /* 0x000fea0003800000 */
.L_x_1049:
        /* <DEDUP_REMOVED lines=13> */
.L_x_1051:
        /* <DEDUP_REMOVED lines=11> */
.L_x_1052:
        /* <DEDUP_REMOVED lines=17> */
.L_x_1053:
[----:B------:R-:W-:Y:S02]  /*1d360*/  IMAD.MOV.U32 R13, RZ, RZ, R6 ;  /* 0x000000ffff0d7224 */ /* 0x000fe400078e0006 */
[----:B------:R-:W-:Y:S01]  /*1d370*/  IMAD.MOV.U32 R12, RZ, RZ, 0x2 ;  /* 0x00000002ff0c7424 */ /* 0x000fe200078e00ff */
[----:B------:R-:W-:-:S13]  /*1d380*/  IADD3 R2, P4, R14, R0, RZ ;  /* 0x000000000e027210 */ /* 0x000fda0007f9e0ff */
[----:B------:R-:W-:Y:S05]  /*1d390*/  WARPSYNC.COLLECTIVE R15, `(.L_x_1054) ;  /* 0x000000000f087348 */ /* 0x000fea0003c00000 */
[----:B------:R0:W1:Y:S02]  /*1d3a0*/  SHFL.IDX P6, R14, R13, R12, R11 ;  /* 0x0000000c0d0e7389 */ /* 0x00006400000c000b */
[----:B01----:R-:W-:Y:S01]  /*1d3b0*/  ENDCOLLECTIVE ;  /* 0x000000000000791b */ /* 0x003fe20003800000 */
.L_x_1054:
        /* <DEDUP_REMOVED lines=17> */
.L_x_1055:
[----:B------:R-:W-:Y:S02]  /*1d4d0*/  IMAD.MOV.U32 R13, RZ, RZ, R6 ;  /* 0x000000ffff0d7224 */ /* 0x000fe400078e0006 */
[----:B------:R-:W-:Y:S01]  /*1d4e0*/  IMAD.MOV.U32 R12, RZ, RZ, 0x3 ;  /* 0x00000003ff0c7424 */ /* 0x000fe200078e00ff */
[----:B------:R-:W-:-:S13]  /*1d4f0*/  IADD3 R2, P4, R14, R0, RZ ;  /* 0x000000000e027210 */ /* 0x000fda0007f9e0ff */
[----:B------:R-:W-:Y:S05]  /*1d500*/  WARPSYNC.COLLECTIVE R15, `(.L_x_1056) ;  /* 0x000000000f087348 */ /* 0x000fea0003c00000 */
[----:B------:R0:W1:Y:S02]  /*1d510*/  SHFL.IDX P6, R14, R13, R12, R11 ;  /* 0x0000000c0d0e7389 */ /* 0x00006400000c000b */
[----:B01----:R-:W-:Y:S01]  /*1d520*/  ENDCOLLECTIVE ;  /* 0x000000000000791b */ /* 0x003fe20003800000 */
.L_x_1056:
        /* <DEDUP_REMOVED lines=17> */
.L_x_1057:
[----:B------:R-:W-:Y:S02]  /*1d640*/  IMAD.MOV.U32 R13, RZ, RZ, R6 ;  /* 0x000000ffff0d7224 */ /* 0x000fe400078e0006 */
[----:B------:R-:W-:Y:S01]  /*1d650*/  IMAD.MOV.U32 R12, RZ, RZ, 0x4 ;  /* 0x00000004ff0c7424 */ /* 0x000fe200078e00ff */
[----:B------:R-:W-:-:S13]  /*1d660*/  IADD3 R2, P4, R14, R0, RZ ;  /* 0x000000000e027210 */ /* 0x000fda0007f9e0ff */
[----:B------:R-:W-:Y:S05]  /*1d670*/  WARPSYNC.COLLECTIVE R15, `(.L_x_1058) ;  /* 0x000000000f087348 */ /* 0x000fea0003c00000 */
[----:B------:R0:W1:Y:S02]  /*1d680*/  SHFL.IDX P6, R14, R13, R12, R11 ;  /* 0x0000000c0d0e7389 */ /* 0x00006400000c000b */
[----:B01----:R-:W-:Y:S01]  /*1d690*/  ENDCOLLECTIVE ;  /* 0x000000000000791b */ /* 0x003fe20003800000 */
.L_x_1058:
        /* <DEDUP_REMOVED lines=17> */
.L_x_1059:
[----:B------:R-:W-:Y:S02]  /*1d7b0*/  IMAD.MOV.U32 R13, RZ, RZ, R6 ;  /* 0x000000ffff0d7224 */ /* 0x000fe400078e0006 */
[----:B------:R-:W-:Y:S01]  /*1d7c0*/  IMAD.MOV.U32 R12, RZ, RZ, 0x5 ;  /* 0x00000005ff0c7424 */ /* 0x000fe200078e00ff */
[----:B------:R-:W-:-:S13]  /*1d7d0*/  IADD3 R2, P4, R14, R0, RZ ;  /* 0x000000000e027210 */ /* 0x000fda0007f9e0ff */
[----:B------:R-:W-:Y:S05]  /*1d7e0*/  WARPSYNC.COLLECTIVE R15, `(.L_x_1060) ;  /* 0x000000000f087348 */ /* 0x000fea0003c00000 */
[----:B------:R0:W1:Y:S02]  /*1d7f0*/  SHFL.IDX P6, R14, R13, R12, R11 ;  /* 0x0000000c0d0e7389 */ /* 0x00006400000c000b */
[----:B01----:R-:W-:Y:S01]  /*1d800*/  ENDCOLLECTIVE ;  /* 0x000000000000791b */ /* 0x003fe20003800000 */
.L_x_1060:
        /* <DEDUP_REMOVED lines=12> */
.L_x_1061:
        /* <DEDUP_REMOVED lines=9> */
.L_x_884:
[----:B0-----:R0:W1:Y:S02]  /*1d960*/  SYNCS.PHASECHK.TRANS64.TRYWAIT P0, [R4+URZ+0x22840], R21 ;  /* 0x02284015040075a7 */ /* 0x001064000800017f */
[----:B-1----:R-:W-:Y:S05]  /*1d970*/  @!P0 NANOSLEEP.SYNCS 0x989680 ;  /* 0x009896800000895d */ /* 0x002fea0003900000 */
[----:B------:R-:W1:Y:S02]  /*1d980*/  @!P0 SYNCS.PHASECHK.TRANS64 P0, [R4+URZ+0x22840], R21 ;  /* 0x02284015040085a7 */ /* 0x000e64000800007f */
[----:B-1----:R-:W-:Y:S05]  /*1d990*/  @!P0 BRA `(.L_x_884) ;  /* 0xfffffffc00f08947 */ /* 0x002fea000383ffff */
[----:B------:R-:W-:Y:S05]  /*1d9a0*/  BRA `(.L_x_1063) ;  /* 0xffffffa800b47947 */ /* 0x000fea000383ffff */
.L_x_885:
        /* <DEDUP_REMOVED lines=8> */
.L_x_1065:
[----:B------:R-:W-:Y:S05]  /*1da30*/  BSYNC B1 ;  /* 0x0000000000017941 */ /* 0x000fea0003800000 */
.L_x_1064:
        /* <DEDUP_REMOVED lines=9> */
.L_x_1066:
[----:B------:R-:W-:Y:S02]  /*1dad0*/  IMAD.MOV.U32 R13, RZ, RZ, R9 ;  /* 0x000000ffff0d7224 */ /* 0x000fe400078e0009 */
[----:B------:R-:W-:Y:S02]  /*1dae0*/  IMAD.MOV.U32 R12, RZ, RZ, 0x1 ;  /* 0x00000001ff0c7424 */ /* 0x000fe400078e00ff */
[----:B------:R-:W-:-:S07]  /*1daf0*/  IMAD.MOV.U32 R2, RZ, RZ, R14 ;  /* 0x000000ffff027224 */ /* 0x000fce00078e000e */
[----:B------:R-:W-:Y:S05]  /*1db00*/  WARPSYNC.COLLECTIVE R15, `(.L_x_1067) ;  /* 0x000000000f087348 */ /* 0x000fea0003c00000 */
[----:B------:R0:W1:Y:S02]  /*1db10*/  SHFL.IDX P6, R14, R13, R12, R11 ;  /* 0x0000000c0d0e7389 */ /* 0x00006400000c000b */
[----:B01----:R-:W-:Y:S01]  /*1db20*/  ENDCOLLECTIVE ;  /* 0x000000000000791b */ /* 0x003fe20003800000 */
.L_x_1067:
        /* <DEDUP_REMOVED lines=11> */
.L_x_1068:
[----:B------:R-:W-:Y:S02]  /*1dbe0*/  IMAD.MOV.U32 R13, RZ, RZ, R9 ;  /* 0x000000ffff0d7224 */ /* 0x000fe400078e0009 */
[----:B------:R-:W-:Y:S02]  /*1dbf0*/  IMAD.MOV.U32 R12, RZ, RZ, 0x2 ;  /* 0x00000002ff0c7424 */ /* 0x000fe400078e00ff */
[----:B------:R-:W-:-:S07]  /*1dc00*/  IMAD.MOV.U32 R2, RZ, RZ, R14 ;  /* 0x000000ffff027224 */ /* 0x000fce00078e000e */
[----:B------:R-:W-:Y:S05]  /*1dc10*/  WARPSYNC.COLLECTIVE R15, `(.L_x_1069) ;  /* 0x000000000f087348 */ /* 0x000fea0003c00000 */
[----:B------:R0:W1:Y:S02]  /*1dc20*/  SHFL.IDX P6, R14, R13, R12, R11 ;  /* 0x0000000c0d0e7389 */ /* 0x00006400000c000b */
[----:B01----:R-:W-:Y:S01]  /*1dc30*/  ENDCOLLECTIVE ;  /* 0x000000000000791b */ /* 0x003fe20003800000 */
.L_x_1069:
        /* <DEDUP_REMOVED lines=11> */
.L_x_1070:
[----:B------:R-:W-:Y:S02]  /*1dcf0*/  IMAD.MOV.U32 R13, RZ, RZ, R9 ;  /* 0x000000ffff0d7224 */ /* 0x000fe400078e0009 */
[----:B------:R-:W-:Y:S02]  /*1dd00*/  IMAD.MOV.U32 R12, RZ, RZ, 0x3 ;  /* 0x00000003ff0c7424 */ /* 0x000fe400078e00ff */
[----:B------:R-:W-:-:S07]  /*1dd10*/  IMAD.MOV.U32 R2, RZ, RZ, R14 ;  /* 0x000000ffff027224 */ /* 0x000fce00078e000e */
[----:B------:R-:W-:Y:S05]  /*1dd20*/  WARPSYNC.COLLECTIVE R15, `(.L_x_1071) ;  /* 0x000000000f087348 */ /* 0x000fea0003c00000 */
[----:B------:R0:W1:Y:S02]  /*1dd30*/  SHFL.IDX P6, R14, R13, R12, R11 ;  /* 0x0000000c0d0e7389 */ /* 0x00006400000c000b */
[----:B01----:R-:W-:Y:S01]  /*1dd40*/  ENDCOLLECTIVE ;  /* 0x000000000000791b */ /* 0x003fe20003800000 */
.L_x_1071:
        /* <DEDUP_REMOVED lines=11> */
.L_x_1072:
[----:B------:R-:W-:Y:S02]  /*1de00*/  IMAD.MOV.U32 R13, RZ, RZ, R9 ;  /* 0x000000ffff0d7224 */ /* 0x000fe400078e0009 */
[----:B------:R-:W-:Y:S02]  /*1de10*/  IMAD.MOV.U32 R12, RZ, RZ, 0x4 ;  /* 0x00000004ff0c7424 */ /* 0x000fe400078e00ff */
[----:B------:R-:W-:-:S07]  /*1de20*/  IMAD.MOV.U32 R2, RZ, RZ, R14 ;  /* 0x000000ffff027224 */ /* 0x000fce00078e000e */
[----:B------:R-:W-:Y:S05]  /*1de30*/  WARPSYNC.COLLECTIVE R15, `(.L_x_1073) ;  /* 0x000000000f087348 */ /* 0x000fea0003c00000 */
[----:B------:R0:W1:Y:S02]  /*1de40*/  SHFL.IDX P6, R14, R13, R12, R11 ;  /* 0x0000000c0d0e7389 */ /* 0x00006400000c000b */
[----:B01----:R-:W-:Y:S01]  /*1de50*/  ENDCOLLECTIVE ;  /* 0x000000000000791b */ /* 0x003fe20003800000 */
.L_x_1073:
        /* <DEDUP_REMOVED lines=11> */
.L_x_1074:
[----:B------:R-:W-:Y:S02]  /*1df10*/  IMAD.MOV.U32 R13, RZ, RZ, R9 ;  /* 0x000000ffff0d7224 */ /* 0x000fe400078e0009 */
[----:B------:R-:W-:Y:S02]  /*1df20*/  IMAD.MOV.U32 R12, RZ, RZ, 0x5 ;  /* 0x00000005ff0c7424 */ /* 0x000fe400078e00ff */
[----:B------:R-:W-:-:S07]  /*1df30*/  IMAD.MOV.U32 R2, RZ, RZ, R14 ;  /* 0x000000ffff027224 */ /* 0x000fce00078e000e */
[----:B------:R-:W-:Y:S05]  /*1df40*/  WARPSYNC.COLLECTIVE R15, `(.L_x_1075) ;  /* 0x000000000f087348 */ /* 0x000fea0003c00000 */
[----:B------:R0:W1:Y:S02]  /*1df50*/  SHFL.IDX P6, R14, R13, R12, R11 ;  /* 0x0000000c0d0e7389 */ /* 0x00006400000c000b */
[----:B01----:R-:W-:Y:S01]  /*1df60*/  ENDCOLLECTIVE ;  /* 0x000000000000791b */ /* 0x003fe20003800000 */
.L_x_1075:
        /* <DEDUP_REMOVED lines=11> */
.L_x_1076:
[----:B------:R-:W-:Y:S01]  /*1e020*/  IMAD.MOV.U32 R2, RZ, RZ, R14 ;  /* 0x000000ffff027224 */ /* 0x000fe200078e000e */
[----:B------:R-:W-:Y:S06]  /*1e030*/  BRA `(.L_x_1077) ;  /* 0xffffffa400e07947 */ /* 0x000fec000383ffff */
.L_x_890:
[----:B---3--:R3:W4:Y:S02]  /*1e040*/  SYNCS.PHASECHK.TRANS64.TRYWAIT P0, [R4+URZ+0x22860], R21 ;  /* 0x02286015040075a7 */ /* 0x008724000800017f */
[----:B----4-:R-:W-:Y:S05]  /*1e050*/  @!P0 NANOSLEEP.SYNCS 0x989680 ;  /* 0x009896800000895d */ /* 0x010fea0003900000 */
[----:B------:R-:W4:Y:S02]  /*1e060*/  @!P0 SYNCS.PHASECHK.TRANS64 P0, [R4+URZ+0x22860], R21 ;  /* 0x02286015040085a7 */ /* 0x000f24000800007f */
[----:B----4-:R-:W-:Y:S05]  /*1e070*/  @!P0 BRA `(.L_x_890) ;  /* 0xfffffffc00f08947 */ /* 0x010fea000383ffff */
[----:B------:R-:W-:Y:S05]  /*1e080*/  BRA `(.L_x_1078) ;  /* 0xffffffa800307947 */ /* 0x000fea000383ffff */
.L_x_891:
[----:B------:R-:W-:Y:S01]  /*1e090*/  BSSY B1, `(.L_x_1079) ;  /* 0x0000008000017945 */ /* 0x000fe20003800000 */
[----:B------:R-:W-:Y:S02]  /*1e0a0*/  IMAD.MOV.U32 R13, RZ, RZ, R7 ;  /* 0x000000ffff0d7224 */ /* 0x000fe400078e0007 */
[----:B------:R-:W-:Y:S02]  /*1e0b0*/  IMAD.MOV.U32 R12, RZ, RZ, RZ ;  /* 0x000000ffff0c7224 */ /* 0x000fe400078e00ff */
[----:B------:R-:W-:Y:S02]  /*1e0c0*/  IMAD.MOV.U32 R11, RZ, RZ, 0x181f ;  /* 0x0000181fff0b7424 */ /* 0x000fe400078e00ff */
[----:B------:R-:W-:-:S07]  /*1e0d0*/  IMAD.MOV.U32 R15, RZ, RZ, -0x1 ;  /* 0xffffffffff0f7424 */ /* 0x000fce00078e00ff */
[----:B0123--:R-:W-:Y:S05]  /*1e0e0*/  WARPSYNC.COLLECTIVE R15, `(.L_x_1080) ;  /* 0x000000000f087348 */ /* 0x00ffea0003c00000 */
[----:B------:R4:W0:Y:S02]  /*1e0f0*/  SHFL.IDX P6, R14, R13, R12, R11 ;  /* 0x0000000c0d0e7389 */ /* 0x00082400000c000b */
[----:B01234-:R-:W-:Y:S01]  /*1e100*/  ENDCOLLECTIVE ;  /* 0x000000000000791b */ /* 0x01ffe20003800000 */
.L_x_1080:
[----:B------:R-:W-:Y:S05]  /*1e110*/  BSYNC B1 ;  /* 0x0000000000017941 */ /* 0x000fea0003800000 */
.L_x_1079:
        /* <DEDUP_REMOVED lines=9> */
.L_x_1081:
[----:B------:R-:W-:Y:S02]  /*1e1b0*/  IMAD.MOV.U32 R13, RZ, RZ, R7 ;  /* 0x000000ffff0d7224 */ /* 0x000fe400078e0007 */
[----:B------:R-:W-:Y:S01]  /*1e1c0*/  IMAD.MOV.U32 R12, RZ, RZ, 0x1 ;  /* 0x00000001ff0c7424 */ /* 0x000fe200078e00ff */
[----:B------:R-:W-:-:S13]  /*1e1d0*/  IADD3 R2, P0, R14, R0, RZ ;  /* 0x000000000e027210 */ /* 0x000fda0007f1e0ff */
[----:B------:R-:W-:Y:S05]  /*1e1e0*/  WARPSYNC.COLLECTIVE R15, `(.L_x_1082) ;  /* 0x000000000f087348 */ /* 0x000fea0003c00000 */
[----:B------:R0:W1:Y:S02]  /*1e1f0*/  SHFL.IDX P6, R14, R13, R12, R11 ;  /* 0x0000000c0d0e7389 */ /* 0x00006400000c000b */
[----:B01----:R-:W-:Y:S01]  /*1e200*/  ENDCOLLECTIVE ;  /* 0x000000000000791b */ /* 0x003fe20003800000 */
.L_x_1082:
        /* <DEDUP_REMOVED lines=13> */
.L_x_1083:
[----:B------:R-:W-:Y:S02]  /*1e2e0*/  IMAD.MOV.U32 R13, RZ, RZ, R7 ;  /* 0x000000ffff0d7224 */ /* 0x000fe400078e0007 */
[----:B------:R-:W-:Y:S01]  /*1e2f0*/  IMAD.MOV.U32 R12, RZ, RZ, 0x2 ;  /* 0x00000002ff0c7424 */ /* 0x000fe200078e00ff */
[----:B------:R-:W-:-:S13]  /*1e300*/  IADD3 R2, P0, R14, R0, RZ ;  /* 0x000000000e027210 */ /* 0x000fda0007f1e0ff */
[----:B------:R-:W-:Y:S05]  /*1e310*/  WARPSYNC.COLLECTIVE R15, `(.L_x_1084) ;  /* 0x000000000f087348 */ /* 0x000fea0003c00000 */
[----:B------:R0:W1:Y:S02]  /*1e320*/  SHFL.IDX P6, R14, R13, R12, R11 ;  /* 0x0000000c0d0e7389 */ /* 0x00006400000c000b */
[----:B01----:R-:W-:Y:S01]  /*1e330*/  ENDCOLLECTIVE ;  /* 0x000000000000791b */ /* 0x003fe20003800000 */
.L_x_1084:
        /* <DEDUP_REMOVED lines=13> */
.L_x_1085:
[----:B------:R-:W-:Y:S02]  /*1e410*/  IMAD.MOV.U32 R13, RZ, RZ, R7 ;  /* 0x000000ffff0d7224 */ /* 0x000fe400078e0007 */
[----:B------:R-:W-:Y:S01]  /*1e420*/  IMAD.MOV.U32 R12, RZ, RZ, 0x3 ;  /* 0x00000003ff0c7424 */ /* 0x000fe200078e00ff */
[----:B------:R-:W-:-:S13]  /*1e430*/  IADD3 R2, P0, R14, R0, RZ ;  /* 0x000000000e027210 */ /* 0x000fda0007f1e0ff */
[----:B------:R-:W-:Y:S05]  /*1e440*/  WARPSYNC.COLLECTIVE R15, `(.L_x_1086) ;  /* 0x000000000f087348 */ /* 0x000fea0003c00000 */
[----:B------:R0:W1:Y:S02]  /*1e450*/  SHFL.IDX P6, R14, R13, R12, R11 ;  /* 0x0000000c0d0e7389 */ /* 0x00006400000c000b */
[----:B01----:R-:W-:Y:S01]  /*1e460*/  ENDCOLLECTIVE ;  /* 0x000000000000791b */ /* 0x003fe20003800000 */
.L_x_1086:
        /* <DEDUP_REMOVED lines=13> */
.L_x_1087:
[----:B------:R-:W-:Y:S02]  /*1e540*/  IMAD.MOV.U32 R13, RZ, RZ, R7 ;  /* 0x000000ffff0d7224 */ /* 0x000fe400078e0007 */
[----:B------:R-:W-:Y:S01]  /*1e550*/  IMAD.MOV.U32 R12, RZ, RZ, 0x4 ;  /* 0x00000004ff0c7424 */ /* 0x000fe200078e00ff */
[----:B------:R-:W-:-:S13]  /*1e560*/  IADD3 R2, P0, R14, R0, RZ ;  /* 0x000000000e027210 */ /* 0x000fda0007f1e0ff */
[----:B------:R-:W-:Y:S05]  /*1e570*/  WARPSYNC.COLLECTIVE R15, `(.L_x_1088) ;  /* 0x000000000f087348 */ /* 0x000fea0003c00000 */
[----:B------:R0:W1:Y:S02]  /*1e580*/  SHFL.IDX P6, R14, R13, R12, R11 ;  /* 0x0000000c0d0e7389 */ /* 0x00006400000c000b */
[----:B01----:R-:W-:Y:S01]  /*1e590*/  ENDCOLLECTIVE ;  /* 0x000000000000791b */ /* 0x003fe20003800000 */
.L_x_1088:
        /* <DEDUP_REMOVED lines=13> */
.L_x_1089:
[----:B------:R-:W-:Y:S02]  /*1e670*/  IMAD.MOV.U32 R13, RZ, RZ, R7 ;  /* 0x000000ffff0d7224 */ /* 0x000fe400078e0007 */
[----:B------:R-:W-:Y:S01]  /*1e680*/  IMAD.MOV.U32 R12, RZ, RZ, 0x5 ;  /* 0x00000005ff0c7424 */ /* 0x000fe200078e00ff */
[----:B------:R-:W-:-:S13]  /*1e690*/  IADD3 R2, P0, R14, R0, RZ ;  /* 0x000000000e027210 */ /* 0x000fda0007f1e0ff */
[----:B------:R-:W-:Y:S05]  /*1e6a0*/  WARPSYNC.COLLECTIVE R15, `(.L_x_1090) ;  /* 0x000000000f087348 */ /* 0x000fea0003c00000 */
[----:B------:R0:W1:Y:S02]  /*1e6b0*/  SHFL.IDX P6, R14, R13, R12, R11 ;  /* 0x0000000c0d0e7389 */ /* 0x00006400000c000b */
[----:B01----:R-:W-:Y:S01]  /*1e6c0*/  ENDCOLLECTIVE ;  /* 0x000000000000791b */ /* 0x003fe20003800000 */
.L_x_1090:
        /* <DEDUP_REMOVED lines=13> */
.L_x_1091:
[----:B------:R-:W-:Y:S05]  /*1e7a0*/  BRA `(.L_x_1092) ;  /* 0xffffffa400787947 */ /* 0x000fea000383ffff */
.L_x_899:
[----:B------:R-:W-:Y:S01]  /*1e7b0*/  BSSY B0, `(.L_x_1093) ;  /* 0x0000008000007945 */ /* 0x000fe20003800000 */
[----:B------:R-:W-:Y:S02]  /*1e7c0*/  IMAD.MOV.U32 R13, RZ, RZ, R16 ;  /* 0x000000ffff0d7224 */ /* 0x000fe400078e0010 */
[----:B------:R-:W-:Y:S02]  /*1e7d0*/  IMAD.MOV.U32 R12, RZ, RZ, RZ ;  /* 0x000000ffff0c7224 */ /* 0x000fe400078e00ff */
[----:B------:R-:W-:Y:S02]  /*1e7e0*/  IMAD.MOV.U32 R11, RZ, RZ, 0x1f ;  /* 0x0000001fff0b7424 */ /* 0x000fe400078e00ff */
[----:B------:R-:W-:-:S07]  /*1e7f0*/  IMAD.MOV.U32 R15, RZ, RZ, -0x1 ;  /* 0xffffffffff0f7424 */ /* 0x000fce00078e00ff */
[----:B0-23--:R-:W-:Y:S05]  /*1e800*/  WARPSYNC.COLLECTIVE R15, `(.L_x_1094) ;  /* 0x000000000f087348 */ /* 0x00dfea0003c00000 */
[----:B------:R1:W4:Y:S02]  /*1e810*/  SHFL.IDX P6, R14, R13, R12, R11 ;  /* 0x0000000c0d0e7389 */ /* 0x00032400000c000b */
[----:B01234-:R-:W-:Y:S01]  /*1e820*/  ENDCOLLECTIVE ;  /* 0x000000000000791b */ /* 0x01ffe20003800000 */
.L_x_1094:
[----:B------:R-:W-:Y:S05]  /*1e830*/  BSYNC B0 ;  /* 0x0000000000007941 */ /* 0x000fea0003800000 */
.L_x_1093:
        /* <DEDUP_REMOVED lines=9> */
.L_x_1095:
        /* <DEDUP_REMOVED lines=14> */
[----:B------:R-:W-:Y:S01]  /*1e9b0*/  IMAD.MOV.U32 R16, RZ, RZ, RZ ;  /* 0x000000ffff107224 */ /* 0x000fe200078e00ff */
[C---:B------:R-:W-:Y:S02]  /*1e9c0*/  ISETP.GE.U32.AND P4, PT, R9.reuse, 0x8, PT ;  /* 0x000000080900780c */ /* 0x040fe40003f86070 */
[C---:B------:R-:W-:Y:S01]  /*1e9d0*/  ISETP.GE.U32.AND P5, PT, R9.reuse, 0x10, PT ;  /* 0x000000100900780c */ /* 0x040fe20003fa6070 */
[----:B--2---:R-:W-:Y:S02]  /*1e9e0*/  @!P1 IMAD.MOV.U32 R7, RZ, RZ, R8 ;  /* 0x000000ffff079224 */ /* 0x004fe400078e0008 */
[----:B---3--:R-:W-:Y:S01]  /*1e9f0*/  @!P1 IMAD.MOV.U32 R4, RZ, RZ, R5 ;  /* 0x000000ffff049224 */ /* 0x008fe200078e0005 */
[----:B------:R-:W-:-:S03]  /*1ea00*/  ISETP.NE.AND P1, PT, R9, RZ, PT ;  /* 0x000000ff0900720c */ /* 0x000fc60003f25270 */
[----:B------:R-:W-:-:S10]  /*1ea10*/  IMAD R13, R4, R7, RZ ;  /* 0x00000007040d7224 */ /* 0x000fd400078e02ff */
[----:B------:R-:W-:Y:S05]  /*1ea20*/  WARPSYNC.COLLECTIVE R15, `(.L_x_1096) ;  /* 0x000000000f087348 */ /* 0x000fea0003c00000 */
[----:B------:R0:W1:Y:S02]  /*1ea30*/  SHFL.UP P6, R14, R13, R12, R11 ;  /* 0x0400000c0d0e7389 */ /* 0x00006400000c000b */
[----:B01----:R-:W-:Y:S01]  /*1ea40*/  ENDCOLLECTIVE ;  /* 0x000000000000791b */ /* 0x003fe20003800000 */
.L_x_1096:
[----:B------:R-:W-:Y:S01]  /*1ea50*/  IMAD.MOV.U32 R12, RZ, RZ, 0x2 ;  /* 0x00000002ff0c7424 */ /* 0x000fe200078e00ff */
[----:B------:R-:W-:-:S05]  /*1ea60*/  SEL R14, R14, RZ, P1 ;  /* 0x000000ff0e0e7207 */ /* 0x000fca0000800000 */
[----:B------:R-:W-:-:S04]  /*1ea70*/  IMAD.IADD R5, R13, 0x1, R14 ;  /* 0x000000010d057824 */ /* 0x000fc800078e020e */
[----:B------:R-:W-:-:S07]  /*1ea80*/  IMAD.MOV.U32 R13, RZ, RZ, R5 ;  /* 0x000000ffff0d7224 */ /* 0x000fce00078e0005 */
[----:B------:R-:W-:Y:S05]  /*1ea90*/  WARPSYNC.COLLECTIVE R15, `(.L_x_1097) ;  /* 0x000000000f087348 */ /* 0x000fea0003c00000 */
[----:B------:R0:W1:Y:S02]  /*1eaa0*/  SHFL.UP P6, R14, R13, R12, R11 ;  /* 0x0400000c0d0e7389 */ /* 0x00006400000c000b */
[----:B01----:R-:W-:Y:S01]  /*1eab0*/  ENDCOLLECTIVE ;  /* 0x000000000000791b */ /* 0x003fe20003800000 */
.L_x_1097:
[----:B------:R-:W-:Y:S01]  /*1eac0*/  IMAD.MOV.U32 R12, RZ, RZ, 0x4 ;  /* 0x00000004ff0c7424 */ /* 0x000fe200078e00ff */
[----:B------:R-:W-:-:S05]  /*1ead0*/  SEL R2, R14, RZ, P2 ;  /* 0x000000ff0e027207 */ /* 0x000fca0001000000 */
[----:B------:R-:W-:-:S04]  /*1eae0*/  IMAD.IADD R2, R5, 0x1, R2 ;  /* 0x0000000105027824 */ /* 0x000fc800078e0202 */
[----:B------:R-:W-:-:S07]  /*1eaf0*/  IMAD.MOV.U32 R13, RZ, RZ, R2 ;  /* 0x000000ffff0d7224 */ /* 0x000fce00078e0002 */
[----:B------:R-:W-:Y:S05]  /*1eb00*/  WARPSYNC.COLLECTIVE R15, `(.L_x_1098) ;  /* 0x000000000f087348 */ /* 0x000fea0003c00000 */
[----:B------:R0:W1:Y:S02]  /*1eb10*/  SHFL.UP P6, R14, R13, R12, R11 ;  /* 0x0400000c0d0e7389 */ /* 0x00006400000c000b */
[----:B01----:R-:W-:Y:S01]  /*1eb20*/  ENDCOLLECTIVE ;  /* 0x000000000000791b */ /* 0x003fe20003800000 */
.L_x_1098:
[----:B------:R-:W-:Y:S01]  /*1eb30*/  IMAD.MOV.U32 R12, RZ, RZ, 0x8 ;  /* 0x00000008ff0c7424 */ /* 0x000fe200078e00ff */
[----:B------:R-:W-:-:S05]  /*1eb40*/  SEL R3, R14, RZ, P3 ;  /* 0x000000ff0e037207 */ /* 0x000fca0001800000 */
[----:B------:R-:W-:-:S04]  /*1eb50*/  IMAD.IADD R3, R2, 0x1, R3 ;  /* 0x0000000102037824 */ /* 0x000fc800078e0203 */
[----:B------:R-:W-:-:S07]  /*1eb60*/  IMAD.MOV.U32 R13, RZ, RZ, R3 ;  /* 0x000000ffff0d7224 */ /* 0x000fce00078e0003 */
[----:B------:R-:W-:Y:S05]  /*1eb70*/  WARPSYNC.COLLECTIVE R15, `(.L_x_1099) ;  /* 0x000000000f087348 */ /* 0x000fea0003c00000 */
[----:B------:R0:W1:Y:S02]  /*1eb80*/  SHFL.UP P6, R14, R13, R12, R11 ;  /* 0x0400000c0d0e7389 */ /* 0x00006400000c000b */
[----:B01----:R-:W-:Y:S01]  /*1eb90*/  ENDCOLLECTIVE ;  /* 0x000000000000791b */ /* 0x003fe20003800000 */
.L_x_1099:
[----:B------:R-:W-:Y:S01]  /*1eba0*/  IMAD.MOV.U32 R12, RZ, RZ, 0x10 ;  /* 0x00000010ff0c7424 */ /* 0x000fe200078e00ff */
[----:B------:R-:W-:-:S05]  /*1ebb0*/  SEL R14, R14, RZ, P4 ;  /* 0x000000ff0e0e7207 */ /* 0x000fca0002000000 */
[----:B------:R-:W-:-:S04]  /*1ebc0*/  IMAD.IADD R5, R3, 0x1, R14 ;  /* 0x0000000103057824 */ /* 0x000fc800078e020e */
[----:B------:R-:W-:-:S07]  /*1ebd0*/  IMAD.MOV.U32 R13, RZ, RZ, R5 ;  /* 0x000000ffff0d7224 */ /* 0x000fce00078e0005 */
[----:B------:R-:W-:Y:S05]  /*1ebe0*/  WARPSYNC.COLLECTIVE R15, `(.L_x_1100) ;  /* 0x000000000f087348 */ /* 0x000fea0003c00000 */
[----:B------:R0:W1:Y:S02]  /*1ebf0*/  SHFL.UP P6, R14, R13, R12, R11 ;  /* 0x0400000c0d0e7389 */ /* 0x00006400000c000b */
[----:B01----:R-:W-:Y:S01]  /*1ec00*/  ENDCOLLECTIVE ;  /* 0x000000000000791b */ /* 0x003fe20003800000 */
.L_x_1100:
        /* <DEDUP_REMOVED lines=8> */
.L_x_1101:
[----:B------:R-:W-:Y:S05]  /*1ec90*/  BRA `(.L_x_1102) ;  /* 0xffffffa400dc7947 */ /* 0x000fea000383ffff */
.L_x_902:
[----:B------:R-:W-:Y:S01]  /*1eca0*/  BSSY B0, `(.L_x_1103) ;  /* 0x0000007000007945 */ /* 0x000fe20003800000 */
[----:B------:R-:W-:Y:S02]  /*1ecb0*/  IMAD.MOV.U32 R12, RZ, RZ, 0x1 ;  /* 0x00000001ff0c7424 */ /* 0x000fe400078e00ff */
[----:B------:R-:W-:Y:S02]  /*1ecc0*/  IMAD.MOV.U32 R11, RZ, RZ, RZ ;  /* 0x000000ffff0b7224 */ /* 0x000fe400078e00ff */
[----:B------:R-:W-:-:S07]  /*1ecd0*/  IMAD.MOV.U32 R15, RZ, RZ, -0x1 ;  /* 0xffffffffff0f7424 */ /* 0x000fce00078e00ff */
[----:B------:R-:W-:Y:S05]  /*1ece0*/  WARPSYNC.COLLECTIVE R15, `(.L_x_1104) ;  /* 0x000000000f087348 */ /* 0x000fea0003c00000 */
[----:B------:R0:W1:Y:S02]  /*1ecf0*/  SHFL.UP P6, R14, R13, R12, R11 ;  /* 0x0400000c0d0e7389 */ /* 0x00006400000c000b */
[----:B01----:R-:W-:Y:S01]  /*1ed00*/  ENDCOLLECTIVE ;  /* 0x000000000000791b */ /* 0x003fe20003800000 */
.L_x_1104:
[----:B------:R-:W-:Y:S05]  /*1ed10*/  BSYNC B0 ;  /* 0x0000000000007941 */ /* 0x000fea0003800000 */
.L_x_1103:
        /* <DEDUP_REMOVED lines=8> */
.L_x_1105:
[----:B------:R-:W-:Y:S01]  /*1eda0*/  IMAD.MOV.U32 R12, RZ, RZ, 0x4 ;  /* 0x00000004ff0c7424 */ /* 0x000fe200078e00ff */
[----:B------:R-:W-:-:S05]  /*1edb0*/  SEL R2, R14, RZ, P2 ;  /* 0x000000ff0e027207 */ /* 0x000fca0001000000 */
[----:B------:R-:W-:-:S04]  /*1edc0*/  IMAD.IADD R2, R13, 0x1, R2 ;  /* 0x000000010d027824 */ /* 0x000fc800078e0202 */
[----:B------:R-:W-:-:S07]  /*1edd0*/  IMAD.MOV.U32 R13, RZ, RZ, R2 ;  /* 0x000000ffff0d7224 */ /* 0x000fce00078e0002 */
[----:B------:R-:W-:Y:S05]  /*1ede0*/  WARPSYNC.COLLECTIVE R15, `(.L_x_1106) ;  /* 0x000000000f087348 */ /* 0x000fea0003c00000 */
[----:B------:R0:W1:Y:S02]  /*1edf0*/  SHFL.UP P6, R14, R13, R12, R11 ;  /* 0x0400000c0d0e7389 */ /* 0x00006400000c000b */
[----:B01----:R-:W-:Y:S01]  /*1ee00*/  ENDCOLLECTIVE ;  /* 0x000000000000791b */ /* 0x003fe20003800000 */
.L_x_1106:
[----:B------:R-:W-:Y:S01]  /*1ee10*/  IMAD.MOV.U32 R12, RZ, RZ, 0x8 ;  /* 0x00000008ff0c7424 */ /* 0x000fe200078e00ff */
[----:B------:R-:W-:-:S05]  /*1ee20*/  SEL R3, R14, RZ, P3 ;  /* 0x000000ff0e037207 */ /* 0x000fca0001800000 */
[----:B------:R-:W-:-:S04]  /*1ee30*/  IMAD.IADD R3, R2, 0x1, R3 ;  /* 0x0000000102037824 */ /* 0x000fc800078e0203 */
[----:B------:R-:W-:-:S07]  /*1ee40*/  IMAD.MOV.U32 R13, RZ, RZ, R3 ;  /* 0x000000ffff0d7224 */ /* 0x000fce00078e0003 */
[----:B------:R-:W-:Y:S05]  /*1ee50*/  WARPSYNC.COLLECTIVE R15, `(.L_x_1107) ;  /* 0x000000000f087348 */ /* 0x000fea0003c00000 */
[----:B------:R0:W1:Y:S02]  /*1ee60*/  SHFL.UP P6, R14, R13, R12, R11 ;  /* 0x0400000c0d0e7389 */ /* 0x00006400000c000b */
[----:B01----:R-:W-:Y:S01]  /*1ee70*/  ENDCOLLECTIVE ;  /* 0x000000000000791b */ /* 0x003fe20003800000 */
.L_x_1107:
[----:B------:R-:W-:Y:S01]  /*1ee80*/  IMAD.MOV.U32 R12, RZ, RZ, 0x10 ;  /* 0x00000010ff0c7424 */ /* 0x000fe200078e00ff */
[----:B------:R-:W-:-:S05]  /*1ee90*/  SEL R14, R14, RZ, P4 ;  /* 0x000000ff0e0e7207 */ /* 0x000fca0002000000 */
[----:B------:R-:W-:-:S04]  /*1eea0*/  IMAD.IADD R5, R3, 0x1, R14 ;  /* 0x0000000103057824 */ /* 0x000fc800078e020e */
[----:B------:R-:W-:-:S07]  /*1eeb0*/  IMAD.MOV.U32 R13, RZ, RZ, R5 ;  /* 0x000000ffff0d7224 */ /* 0x000fce00078e0005 */
[----:B------:R-:W-:Y:S05]  /*1eec0*/  WARPSYNC.COLLECTIVE R15, `(.L_x_1108) ;  /* 0x000000000f087348 */ /* 0x000fea0003c00000 */
[----:B------:R0:W1:Y:S02]  /*1eed0*/  SHFL.UP P6, R14, R13, R12, R11 ;  /* 0x0400000c0d0e7389 */ /* 0x00006400000c000b */
[----:B01----:R-:W-:Y:S01]  /*1eee0*/  ENDCOLLECTIVE ;  /* 0x000000000000791b */ /* 0x003fe20003800000 */
.L_x_1108:
        /* <DEDUP_REMOVED lines=8> */
.L_x_1109:
[----:B------:R-:W-:Y:S05]  /*1ef70*/  BRA `(.L_x_1110) ;  /* 0xffffffa400c87947 */ /* 0x000fea000383ffff */
.L_x_904:
[----:B------:R-:W-:Y:S01]  /*1ef80*/  BSSY B0, `(.L_x_1111) ;  /* 0x0000006000007945 */ /* 0x000fe20003800000 */
[----:B------:R-:W-:Y:S01]  /*1ef90*/  PLOP3.LUT P6, PT, P6, PT, PT, 0x8, 0x0 ;  /* 0x000000000000781c */ /* 0x000fe200037ce170 */
[----:B------:R-:W-:-:S12]  /*1efa0*/  IMAD.MOV.U32 R15, RZ, RZ, -0x1 ;  /* 0xffffffffff0f7424 */ /* 0x000fd800078e00ff */
[----:B0-----:R-:W-:Y:S05]  /*1efb0*/  WARPSYNC.COLLECTIVE R15, `(.L_x_1112) ;  /* 0x000000000f087348 */ /* 0x001fea0003c00000 */
[----:B------:R-:W-:Y:S01]  /*1efc0*/  VOTE.ANY R14, PT, P6 ;  /* 0x00000000000e7806 */ /* 0x000fe200030e0100 */
[----:B0-----:R-:W-:Y:S06]  /*1efd0*/  ENDCOLLECTIVE ;  /* 0x000000000000791b */ /* 0x001fec0003800000 */
.L_x_1112:
[----:B------:R-:W-:Y:S05]  /*1efe0*/  BSYNC B0 ;  /* 0x0000000000007941 */ /* 0x000fea0003800000 */
.L_x_1111:
        /* <DEDUP_REMOVED lines=9> */
.L_x_1113:
[----:B------:R-:W-:Y:S02]  /*1f080*/  IMAD.MOV.U32 R13, RZ, RZ, R4 ;  /* 0x000000ffff0d7224 */ /* 0x000fe400078e0004 */
[----:B------:R-:W-:-:S07]  /*1f090*/  IMAD.MOV.U32 R7, RZ, RZ, R14 ;  /* 0x000000ffff077224 */ /* 0x000fce00078e000e */
[----:B------:R-:W-:Y:S05]  /*1f0a0*/  WARPSYNC.COLLECTIVE R15, `(.L_x_1114) ;  /* 0x000000000f087348 */ /* 0x000fea0003c00000 */
[----:B------:R0:W1:Y:S02]  /*1f0b0*/  SHFL.IDX P6, R14, R13, R12, R11 ;  /* 0x0000000c0d0e7389 */ /* 0x00006400000c000b */
[----:B01----:R-:W-:Y:S01]  /*1f0c0*/  ENDCOLLECTIVE ;  /* 0x000000000000791b */ /* 0x003fe20003800000 */
.L_x_1114:
[----:B------:R-:W-:Y:S01]  /*1f0d0*/  IMAD.MOV.U32 R4, RZ, RZ, R14 ;  /* 0x000000ffff047224 */ /* 0x000fe200078e000e */
[----:B------:R-:W-:Y:S06]  /*1f0e0*/  BRA `(.L_x_1115) ;  /* 0xffffffa400a87947 */ /* 0x000fec000383ffff */
.L_x_906:
[----:B------:R-:W-:Y:S01]  /*1f0f0*/  BSSY B0, `(.L_x_1116) ;  /* 0x0000007000007945 */ /* 0x000fe20003800000 */
[----:B------:R-:W-:Y:S02]  /*1f100*/  IMAD.MOV.U32 R13, RZ, RZ, R3 ;  /* 0x000000ffff0d7224 */ /* 0x000fe400078e0003 */
[----:B------:R-:W-:Y:S02]  /*1f110*/  IMAD.MOV.U32 R11, RZ, RZ, 0x1f ;  /* 0x0000001fff0b7424 */ /* 0x000fe400078e00ff */
[----:B------:R-:W-:-:S07]  /*1f120*/  IMAD.MOV.U32 R15, RZ, RZ, -0x1 ;  /* 0xffffffffff0f7424 */ /* 0x000fce00078e00ff */
[----:B0123--:R-:W-:Y:S05]  /*1f130*/  WARPSYNC.COLLECTIVE R15, `(.L_x_1117) ;  /* 0x000000000f087348 */ /* 0x00ffea0003c00000 */
[----:B------:R4:W0:Y:S02]  /*1f140*/  SHFL.IDX P6, R14, R13, R12, R11 ;  /* 0x0000000c0d0e7389 */ /* 0x00082400000c000b */
[----:B01234-:R-:W-:Y:S01]  /*1f150*/  ENDCOLLECTIVE ;  /* 0x000000000000791b */ /* 0x01ffe20003800000 */
.L_x_1117:
[----:B------:R-:W-:Y:S05]  /*1f160*/  BSYNC B0 ;  /* 0x0000000000007941 */ /* 0x000fea0003800000 */
.L_x_1116:
[----:B------:R-:W-:Y:S01]  /*1f170*/  IMAD.MOV.U32 R16, RZ, RZ, R14 ;  /* 0x000000ffff107224 */ /* 0x000fe200078e000e */
[----:B------:R-:W-:Y:S06]  /*1f180*/  BRA `(.L_x_905) ;  /* 0xffffffa400987947 */ /* 0x000fec000383ffff */
.L_x_910:
[----:B0-----:R0:W1:Y:S02]  /*1f190*/  SYNCS.PHASECHK.TRANS64.TRYWAIT P0, [R5+URZ+0x22820], R0 ;  /* 0x02282000050075a7 */ /* 0x001064000800017f */
[----:B-1----:R-:W-:Y:S05]  /*1f1a0*/  @!P0 NANOSLEEP.SYNCS 0x989680 ;  /* 0x009896800000895d */ /* 0x002fea0003900000 */
[----:B------:R-:W1:Y:S02]  /*1f1b0*/  @!P0 SYNCS.PHASECHK.TRANS64 P0, [R5+URZ+0x22820], R0 ;  /* 0x02282000050085a7 */ /* 0x000e64000800007f */
[----:B-1----:R-:W-:Y:S05]  /*1f1c0*/  @!P0 BRA `(.L_x_910) ;  /* 0xfffffffc00f08947 */ /* 0x002fea000383ffff */
[----:B------:R-:W-:Y:S05]  /*1f1d0*/  BRA `(.L_x_1118) ;  /* 0xffffffa800f07947 */ /* 0x000fea000383ffff */
.L_x_911:
[----:B------:R-:W1:Y:S01]  /*1f1e0*/  S2R R2, SR_TID.X ;  /* 0x0000000000027919 */ /* 0x000e620000002100 */
[----:B------:R-:W-:Y:S01]  /*1f1f0*/  BSSY B0, `(.L_x_1119) ;  /* 0x000000a000007945 */ /* 0x000fe20003800000 */
[----:B------:R-:W-:Y:S02]  /*1f200*/  IMAD.MOV.U32 R12, RZ, RZ, RZ ;  /* 0x000000ffff0c7224 */ /* 0x000fe400078e00ff */
[----:B------:R-:W-:Y:S02]  /*1f210*/  IMAD.MOV.U32 R11, RZ, RZ, 0x1f ;  /* 0x0000001fff0b7424 */ /* 0x000fe400078e00ff */
[----:B------:R-:W-:Y:S01]  /*1f220*/  IMAD.MOV.U32 R15, RZ, RZ, -0x1 ;  /* 0xffffffffff0f7424 */ /* 0x000fe200078e00ff */
[----:B-1----:R-:W-:-:S04]  /*1f230*/  SHF.R.U32.HI R2, RZ, 0x5, R2 ;  /* 0x00000005ff027819 */ /* 0x002fc80000011602 */
[----:B------:R-:W-:-:S05]  /*1f240*/  LOP3.LUT R2, R2, 0x3, RZ, 0xc0, !PT ;  /* 0x0000000302027812 */ /* 0x000fca00078ec0ff */
[----:B------:R-:W-:-:S07]  /*1f250*/  IMAD.MOV.U32 R13, RZ, RZ, R2 ;  /* 0x000000ffff0d7224 */ /* 0x000fce00078e0002 */
[----:B0--34-:R-:W-:Y:S05]  /*1f260*/  WARPSYNC.COLLECTIVE R15, `(.L_x_1120) ;  /* 0x000000000f087348 */ /* 0x019fea0003c00000 */
[----:B------:R1:W2:Y:S02]  /*1f270*/  SHFL.IDX P6, R14, R13, R12, R11 ;  /* 0x0000000c0d0e7389 */ /* 0x0002a400000c000b */
[----:B01234-:R-:W-:Y:S01]  /*1f280*/  ENDCOLLECTIVE ;  /* 0x000000000000791b */ /* 0x01ffe20003800000 */
.L_x_1120:
[----:B------:R-:W-:Y:S05]  /*1f290*/  BSYNC B0 ;  /* 0x0000000000007941 */ /* 0x000fea0003800000 */
.L_x_1119:
[----:B------:R-:W-:Y:S05]  /*1f2a0*/  BRA `(.L_x_1121) ;  /* 0xffffffa800d87947 */ /* 0x000fea000383ffff */
.L_x_912:
[----:B------:R-:W-:Y:S01]  /*1f2b0*/  BSSY B0, `(.L_x_1122) ;  /* 0x0000006000007945 */ /* 0x000fe20003800000 */
[----:B------:R-:W-:-:S07]  /*1f2c0*/  IMAD.MOV.U32 R15, RZ, RZ, -0x1 ;  /* 0xffffffffff0f7424 */ /* 0x000fce00078e00ff */
[----:B0--34-:R-:W-:Y:S05]  /*1f2d0*/  WARPSYNC.COLLECTIVE R15, `(.L_x_1123) ;  /* 0x000000000f0c7348 */ /* 0x019fea0003c00000 */
[----:B------:R-:W-:Y:S02]  /*1f2e0*/  ELECT P6, UR62, PT ;  /* 0x00000000003e782f */ /* 0x000fe400038c0000 */
[----:B------:R-:W-:Y:S01]  /*1f2f0*/  MOV R14, UR62 ;  /* 0x0000003e000e7c02 */ /* 0x000fe20008000f00 */
[----:B0--34-:R-:W-:Y:S10]  /*1f300*/  ENDCOLLECTIVE ;  /* 0x000000000000791b */ /* 0x019ff40003800000 */
.L_x_1123:
[----:B------:R-:W-:Y:S05]  /*1f310*/  BSYNC B0 ;  /* 0x0000000000007941 */ /* 0x000fea0003800000 */
.L_x_1122:
[----:B------:R-:W-:Y:S05]  /*1f320*/  BRA `(.L_x_1124) ;  /* 0xffffffa800cc7947 */ /* 0x000fea000383ffff */
.L_x_914:
[----:B0-----:R0:W1:Y:S02]  /*1f330*/  SYNCS.PHASECHK.TRANS64.TRYWAIT P1, [R3+URZ+0x22840], R2 ;  /* 0x02284002030075a7 */ /* 0x001064000802017f */
[----:B-1----:R-:W-:Y:S05]  /*1f340*/  @!P1 NANOSLEEP.SYNCS 0x989680 ;  /* 0x009896800000995d */ /* 0x002fea0003900000 */
[----:B------:R-:W1:Y:S02]  /*1f350*/  @!P1 SYNCS.PHASECHK.TRANS64 P1, [R3+URZ+0x22840], R2 ;  /* 0x02284002030095a7 */ /* 0x000e64000802007f */
[----:B-1----:R-:W-:Y:S05]  /*1f360*/  @!P1 BRA `(.L_x_914) ;  /* 0xfffffffc00f09947 */ /* 0x002fea000383ffff */
[----:B------:R-:W-:Y:S05]  /*1f370*/  BRA `(.L_x_1125) ;  /* 0xffffffa800e87947 */ /* 0x000fea000383ffff */
.L_x_916:
[----:B-1----:R1:W2:Y:S02]  /*1f380*/  SYNCS.PHASECHK.TRANS64.TRYWAIT P1, [R5+URZ+0x22840], R0 ;  /* 0x02284000050075a7 */ /* 0x0022a4000802017f */
[----:B--2---:R-:W-:Y:S05]  /*1f390*/  @!P1 NANOSLEEP.SYNCS 0x989680 ;  /* 0x009896800000995d */ /* 0x004fea0003900000 */
[----:B------:R-:W2:Y:S02]  /*1f3a0*/  @!P1 SYNCS.PHASECHK.TRANS64 P1, [R5+URZ+0x22840], R0 ;  /* 0x02284000050095a7 */ /* 0x000ea4000802007f */
[----:B--2---:R-:W-:Y:S05]  /*1f3b0*/  @!P1 BRA `(.L_x_916) ;  /* 0xfffffffc00f09947 */ /* 0x004fea000383ffff */
[----:B------:R-:W-:Y:S05]  /*1f3c0*/  BRA `(.L_x_1126) ;  /* 0xffffffa800f47947 */ /* 0x000fea000383ffff */
.L_x_918:
[----:B--2---:R2:W0:Y:S02]  /*1f3d0*/  SYNCS.PHASECHK.TRANS64.TRYWAIT P1, [R3+URZ+0x22860], R2 ;  /* 0x02286002030075a7 */ /* 0x004424000802017f */
[----:B0-----:R-:W-:Y:S05]  /*1f3e0*/  @!P1 NANOSLEEP.SYNCS 0x989680 ;  /* 0x009896800000995d */ /* 0x001fea0003900000 */
[----:B------:R-:W0:Y:S02]  /*1f3f0*/  @!P1 SYNCS.PHASECHK.TRANS64 P1, [R3+URZ+0x22860], R2 ;  /* 0x02286002030095a7 */ /* 0x000e24000802007f */
[----:B0-----:R-:W-:Y:S05]  /*1f400*/  @!P1 BRA `(.L_x_918) ;  /* 0xfffffffc00f09947 */ /* 0x001fea000383ffff */
[----:B------:R-:W-:Y:S05]  /*1f410*/  BRA `(.L_x_1127) ;  /* 0xffffffa800f07947 */ /* 0x000fea000383ffff */
.L_x_1128:
        /* <DEDUP_REMOVED lines=14> */
.L_x_6559:


//--------------------- .text._ZN7cutlass13device_kernelIN5flash11enable_sm90INS1_16FlashAttnFwdSm90INS1_25CollectiveMainloopFwdSm90ILi2EN4cute5tupleIJNS5_1CILi1EEES8_S8_EEENS6_IJNS7_ILi128EEENS7_ILi96EEENS7_ILi64EEEEEELi256ENS_10bfloat16_tEfNS_4arch4Sm90ELb0ELb0ELb0ELb1ELb1ELb0ELb1ELb1ELb0ELb1ELb1ELb0EEENS1_21CollectiveEpilogueFwdINS6_IJSA_NS7_ILi256EEESB_EEES9_SE_SG_Li256ELb1ELb1ELb1ELb0EEENS1_36VarlenDynamicPersistentTileSchedulerILi128ELi96ELi256ELi128ELb1ELb1ELb1ELb0ELb1ELb1EEEEEEEEEvNT_6ParamsE --------------------------
	.section	.text._ZN7cutlass13device_kernelIN5flash11enable_sm90INS1_16FlashAttnFwdSm90INS1_25CollectiveMainloopFwdSm90ILi2EN4cute5tupleIJNS5_1CILi1EEES8_S8_EEENS6_IJNS7_ILi128EEENS7_ILi96EEENS7_ILi64EEEEEELi256ENS_10bfloat16_tEfNS_4arch4Sm90ELb0ELb0ELb0ELb1ELb1ELb0ELb1ELb1ELb0ELb1ELb1ELb0EEENS1_21CollectiveEpilogueFwdINS6_IJSA_NS7_ILi256EEESB_EEES9_SE_SG_Li256ELb1ELb1ELb1ELb0EEENS1_36VarlenDynamicPersistentTileSchedulerILi128ELi96ELi256ELi128ELb1ELb1ELb1ELb0ELb1ELb1EEEEEEEEEvNT_6ParamsE,"ax",@progbits
	.align	128
.text._ZN7cutlass13device_kernelIN5flash11enable_sm90INS1_16FlashAttnFwdSm90INS1_25CollectiveMainloopFwdSm90ILi2EN4cute5tupleIJNS5_1CILi1EEES8_S8_EEENS6_IJNS7_ILi128EEENS7_ILi96EEENS7_ILi64EEEEEELi256ENS_10bfloat16_tEfNS_4arch4Sm90ELb0ELb0ELb0ELb1ELb1ELb0ELb1ELb1ELb0ELb1ELb1ELb0EEENS1_21CollectiveEpilogueFwdINS6_IJSA_NS7_ILi256EEESB_EEES9_SE_SG_Li256ELb1ELb1ELb1ELb0EEENS1_36VarlenDynamicPersistentTileSchedulerILi128ELi96ELi256ELi128ELb1ELb1ELb1ELb0ELb1ELb1EEEEEEEEEvNT_6ParamsE:
        .type           _ZN7cutlass13device_kernelIN5flash11enable_sm90INS1_16FlashAttnFwdSm90INS1_25CollectiveMainloopFwdSm90ILi2EN4cute5tupleIJNS5_1CILi1EEES8_S8_EEENS6_IJNS7_ILi128EEENS7_ILi96EEENS7_ILi64EEEEEELi256ENS_10bfloat16_tEfNS_4arch4Sm90ELb0ELb0ELb0ELb1ELb1ELb0ELb1ELb1ELb0ELb1ELb1ELb0EEENS1_21CollectiveEpilogueFwdINS6_IJSA_NS7_ILi256EEESB_EEES9_SE_SG_Li256ELb1ELb1ELb1ELb0EEENS1_36VarlenDynamicPersistentTileSchedulerILi128ELi96ELi256ELi128ELb1ELb1ELb1ELb0ELb1ELb1EEEEEEEEEvNT_6ParamsE,@function
        .size           _ZN7cutlass13device_kernelIN5flash11enable_sm90INS1_16FlashAttnFwdSm90INS1_25CollectiveMainloopFwdSm90ILi2EN4cute5tupleIJNS5_1CILi1EEES8_S8_EEENS6_IJNS7_ILi128EEENS7_ILi96EEENS7_ILi64EEEEEELi256ENS_10bfloat16_tEfNS_4arch4Sm90ELb0ELb0ELb0ELb1ELb1ELb0ELb1ELb1ELb0ELb1ELb1ELb0EEENS1_21CollectiveEpilogueFwdINS6_IJSA_NS7_ILi256EEESB_EEES9_SE_SG_Li256ELb1ELb1ELb1ELb0EEENS1_36VarlenDynamicPersistentTileSchedulerILi128ELi96ELi256ELi128ELb1ELb1ELb1ELb0ELb1ELb1EEEEEEEEEvNT_6ParamsE,(.L_x_6560 - _ZN7cutlass13device_kernelIN5flash11enable_sm90INS1_16FlashAttnFwdSm90INS1_25CollectiveMainloopFwdSm90ILi2EN4cute5tupleIJNS5_1CILi1EEES8_S8_EEENS6_IJNS7_ILi128EEENS7_ILi96EEENS7_ILi64EEEEEELi256ENS_10bfloat16_tEfNS_4arch4Sm90ELb0ELb0ELb0ELb1ELb1ELb0ELb1ELb1ELb0ELb1ELb1ELb0EEENS1_21CollectiveEpilogueFwdINS6_IJSA_NS7_ILi256EEESB_EEES9_SE_SG_Li256ELb1ELb1ELb1ELb0EEENS1_36VarlenDynamicPersistentTileSchedulerILi128ELi96ELi256ELi128ELb1ELb1ELb1ELb0ELb1ELb1EEEEEEEEEvNT_6ParamsE)
        .other          _ZN7cutlass13device_kernelIN5flash11enable_sm90INS1_16FlashAttnFwdSm90INS1_25CollectiveMainloopFwdSm90ILi2EN4cute5tupleIJNS5_1CILi1EEES8_S8_EEENS6_IJNS7_ILi128EEENS7_ILi96EEENS7_ILi64EEEEEELi256ENS_10bfloat16_tEfNS_4arch4Sm90ELb0ELb0ELb0ELb1ELb1ELb0ELb1ELb1ELb0ELb1ELb1ELb0EEENS1_21CollectiveEpilogueFwdINS6_IJSA_NS7_ILi256EEESB_EEES9_SE_SG_Li256ELb1ELb1ELb1ELb0EEENS1_36VarlenDynamicPersistentTileSchedulerILi128ELi96ELi256ELi128ELb1ELb1ELb1ELb0ELb1ELb1EEEEEEEEEvNT_6ParamsE,@"STO_CUDA_ENTRY STV_DEFAULT"
_ZN7cutlass13device_kernelIN5flash11enable_sm90INS1_16FlashAttnFwdSm90INS1_25CollectiveMainloopFwdSm90ILi2EN4cute5tupleIJNS5_1CILi1EEES8_S8_EEENS6_IJNS7_ILi128EEENS7_ILi96EEENS7_ILi64EEEEEELi256ENS_10bfloat16_tEfNS_4arch4Sm90ELb0ELb0ELb0ELb1ELb1ELb0ELb1ELb1ELb0ELb1ELb1ELb0EEENS1_21CollectiveEpilogueFwdINS6_IJSA_NS7_ILi256EEESB_EEES9_SE_SG_Li256ELb1ELb1ELb1ELb0EEENS1_36VarlenDynamicPersistentTileSchedulerILi128ELi96ELi256ELi128ELb1ELb1ELb1ELb0ELb1ELb1EEEEEEEEEvNT_6ParamsE:
        /* <DEDUP_REMOVED lines=47> */
.L_x_1129:
        /* <DEDUP_REMOVED lines=22> */
.L_x_1130:
        /* <DEDUP_REMOVED lines=18> */
.L_x_1131:
        /* <DEDUP_REMOVED lines=22> */
.L_x_1132:
        /* <DEDUP_REMOVED lines=23> */
.L_x_1133:
[----:B------:R-:W-:Y:S01]  /*0840*/  UISETP.NE.AND UP0, UPT, UR9, URZ, UPT ;  /* 0x0000003f0900728c */ /* 0x000fe2000bf05270 */
[----:B------:R-:W-:Y:S01]  /*0850*/  NOP ;  /* 0x0000000000007918 */ /* 0x000fe20000000000 */
[----:B0-----:R-:W-:Y:S01]  /*0860*/  UMOV UR4, 0x1 ;  /* 0x0000000100047882 */ /* 0x001fe20000000000 */
[----:B------:R-:W-:Y:S01]  /*0870*/  ULDC.64 UR36, c[0x0][0x208] ;  /* 0x0000820000247ab9 */ /* 0x000fe20000000a00 */
[----:B------:R-:W-:Y:S01]  /*0880*/  USEL UR4, UR4, 0x2, !UP0 ;  /* 0x0000000204047887 */ /* 0x000fe2000c000000 */
[----:B-1234-:R-:W-:Y:S01]  /*0890*/  BAR.SYNC.DEFER_BLOCKING 0x0 ;  /* 0x0000000000007b1d */ /* 0x01efe20000010000 */
[----:B------:R-:W-:-:S04]  /*08a0*/  PLOP3.LUT P0, PT, PT, PT, UP0, 0x80, 0x0 ;  /* 0x000000000000781c */ /* 0x000fc80003f0f008 */
[----:B------:R-:W-:-:S05]  /*08b0*/  IMAD.U32 R3, RZ, RZ, UR4 ;  /* 0x00000004ff037e24 */ /* 0x000fca000f8e00ff */
[----:B------:R0:W-:Y:S04]  /*08c0*/  STL [R1+0x3c], R3 ;  /* 0x00003c0301007387 */ /* 0x0001e80000100800 */
[----:B------:R-:W-:Y:S05]  /*08d0*/  @!P0 BRA `(.L_x_1134) ;  /* 0x000000ac00e48947 */ /* 0x000fea0003800000 */
.L_x_1135:
[----:B------:R-:W-:-:S08]  /*08e0*/  NOP ;  /* 0x0000000000007918 */ /* 0x000fd00000000000 */
[----:B------:R-:W1:Y:S02]  /*08f0*/  USETMAXREG.TRY_ALLOC.CTAPOOL UP0, 0xe8 ;  /* 0x000000e8000079c8 */ /* 0x000e640008000600 */
[----:B-1----:R-:W-:-:S13]  /*0900*/  PLOP3.LUT P0, PT, PT, PT, UP0, 0x80, 0x0 ;  /* 0x000000000000781c */ /* 0x002fda0003f0f008 */
[----:B------:R-:W-:Y:S05]  /*0910*/  @!P0 BRA `(.L_x_1135) ;  /* 0xfffffffc00f08947 */ /* 0x000fea000383ffff */
[----:B------:R-:W-:Y:S01]  /*0920*/  SHF.R.U32.HI R2, RZ, 0x7, R0 ;  /* 0x00000007ff027819 */ /* 0x000fe20000011600 */
[----:B------:R-:W1:Y:S08]  /*0930*/  S2UR UR5, SR_CgaCtaId ;  /* 0x00000000000579c3 */ /* 0x000e700000008800 */
[----:B------:R-:W-:Y:S06]  /*0940*/  BAR.ARV 0x8, 0x180 ;  /* 0x0206000000007b1d */ /* 0x000fec0000002000 */
[----:B------:R-:W-:Y:S01]  /*0950*/  ISETP.NE.AND P0, PT, R2, 0x1, PT ;  /* 0x000000010200780c */ /* 0x000fe20003f05270 */
[----:B------:R-:W-:-:S12]  /*0960*/  UMOV UR4, 0x400 ;  /* 0x0000040000047882 */ /* 0x000fd80000000000 */
[----:B------:R-:W-:Y:S06]  /*0970*/  @!P0 BAR.ARV 0x9, 0x100 ;  /* 0x0244000000008b1d */ /* 0x000fec0000002000 */
[----:B-1----:R-:W-:Y:S02]  /*0980*/  ULEA UR4, UR5, UR4, 0x18 ;  /* 0x0000000405047291 */ /* 0x002fe4000f8ec03f */
[----:B------:R-:W-:Y:S07]  /*0990*/  BAR.SYNC.DEFER_BLOCKING 0x5, 0x180 ;  /* 0x0146000000007b1d */ /* 0x000fee0000010000 */
[----:B------:R-:W1:Y:S01]  /*09a0*/  LDS.128 R12, [UR4+0x324d0] ;  /* 0x0324d004ff0c7984 */ /* 0x000e620008000c00 */
[----:B------:R-:W-:Y:S01]  /*09b0*/  ULDC UR4, c[0x0][0xd3c] ;  /* 0x00034f0000047ab9 */ /* 0x000fe20000000800 */
[----:B------:R-:W-:Y:S06]  /*09c0*/  BAR.ARV 0x4, 0x180 ;  /* 0x0106000000007b1d */ /* 0x000fec0000002000 */
[----:B-1----:R-:W-:-:S13]  /*09d0*/  ISETP.GE.AND P0, PT, R15, UR4, PT ;  /* 0x000000040f007c0c */ /* 0x002fda000bf06270 */
[----:B------:R-:W-:Y:S05]  /*09e0*/  @P0 EXIT ;  /* 0x000000000000094d */ /* 0x000fea0003800000 */
[----:B------:R-:W2:Y:S01]  /*09f0*/  LDL R2, [R1+0x3c] ;  /* 0x00003c0001027983 */ /* 0x000ea20000100800 */
[----:B------:R-:W-:Y:S01]  /*0a00*/  VIADD R0, R0, 0xffffff80 ;  /* 0xffffff8000007836 */ /* 0x000fe20000000000 */
[----:B------:R-:W-:Y:S01]  /*0a10*/  R2UR UR4, R13 ;  /* 0x000000000d0472ca */ /* 0x000fe200000e0000 */
[----:B------:R-:W-:Y:S01]  /*0a20*/  UMOV UR39, URZ ;  /* 0x0000003f00277c82 */ /* 0x000fe20008000000 */
[----:B------:R-:W-:Y:S01]  /*0a30*/  R2UR UR5, R15 ;  /* 0x000000000f0572ca */ /* 0x000fe200000e0000 */
[----:B------:R-:W-:Y:S01]  /*0a40*/  UMOV UR38, URZ ;  /* 0x0000003f00267c82 */ /* 0x000fe20008000000 */
[----:B0-----:R-:W-:-:S04]  /*0a50*/  SHF.R.S32.HI R3, RZ, 0x1f, R0 ;  /* 0x0000001fff037819 */ /* 0x001fc80000011400 */
[CC--:B------:R-:W-:Y:S02]  /*0a60*/  LEA.HI R4, R3.reuse, R0.reuse, RZ, 0x4 ;  /* 0x0000000003047211 */ /* 0x0c0fe400078f20ff */
[----:B------:R-:W-:-:S04]  /*0a70*/  LEA.HI R7, R3, R0, RZ, 0x2 ;  /* 0x0000000003077211 */ /* 0x000fc800078f10ff */
[----:B------:R-:W-:Y:S02]  /*0a80*/  LOP3.LUT R11, R7, 0xfffffffc, RZ, 0xc0, !PT ;  /* 0xfffffffc070b7812 */ /* 0x000fe400078ec0ff */
[----:B------:R-:W-:-:S03]  /*0a90*/  SHF.R.S32.HI R7, RZ, 0x4, R4 ;  /* 0x00000004ff077819 */ /* 0x000fc60000011404 */
[----:B------:R-:W-:Y:S01]  /*0aa0*/  IMAD.IADD R12, R0, 0x1, -R11 ;  /* 0x00000001000c7824 */ /* 0x000fe200078e0a0b */
[----:B--2---:R-:W-:Y:S02]  /*0ab0*/  R2UR UR6, R2 ;  /* 0x00000000020672ca */ /* 0x004fe400000e0000 */
[----:B------:R-:W-:-:S04]  /*0ac0*/  LEA.HI R2, R3, R0, RZ, 0x7 ;  /* 0x0000000003027211 */ /* 0x000fc800078f38ff */
[----:B------:R-:W-:-:S05]  /*0ad0*/  LOP3.LUT R5, R2, 0xffffff80, RZ, 0xc0, !PT ;  /* 0xffffff8002057812 */ /* 0x000fca00078ec0ff */
[----:B------:R-:W-:Y:S01]  /*0ae0*/  IMAD.IADD R16, R0, 0x1, -R5 ;  /* 0x0000000100107824 */ /* 0x000fe200078e0a05 */
[----:B------:R-:W-:Y:S01]  /*0af0*/  LEA.HI R5, R3, R0, RZ, 0x5 ;  /* 0x0000000003057211 */ /* 0x000fe200078f28ff */
[----:B------:R-:W-:Y:S01]  /*0b00*/  ULOP3.LUT UR6, UR6, 0x1, URZ, 0xfc, !UPT ;  /* 0x0000000106067892 */ /* 0x000fe2000f8efc3f */
[C---:B------:R-:W-:Y:S02]  /*0b10*/  LOP3.LUT R3, R4.reuse, 0x3fffff0, RZ, 0xc0, !PT ;  /* 0x03fffff004037812 */ /* 0x040fe400078ec0ff */
[----:B------:R-:W-:Y:S01]  /*0b20*/  SHF.R.S32.HI R8, RZ, 0x1f, R16 ;  /* 0x0000001fff087819 */ /* 0x000fe20000011410 */
[----:B------:R-:W-:Y:S01]  /*0b30*/  IMAD.SHL.U32 R6, R5, 0x20, RZ ;  /* 0x0000002005067824 */ /* 0x000fe200078e00ff */
[----:B------:R-:W-:Y:S01]  /*0b40*/  LEA.HI R4, R4, R7, RZ, 0x1 ;  /* 0x0000000704047211 */ /* 0x000fe200078f08ff */
[----:B------:R-:W-:Y:S01]  /*0b50*/  IMAD.IADD R5, R0, 0x1, -R3 ;  /* 0x0000000100057824 */ /* 0x000fe200078e0a03 */
[CC--:B------:R-:W-:Y:S01]  /*0b60*/  LEA.HI R9, R8.reuse, R16.reuse, RZ, 0x2 ;  /* 0x0000001008097211 */ /* 0x0c0fe200078f10ff */
[----:B------:R-:W-:Y:S01]  /*0b70*/  STL [R1+0x24], R16 ;  /* 0x0000241001007387 */ /* 0x000fe20000100800 */
[----:B------:R-:W-:-:S02]  /*0b80*/  LEA.HI R8, R8, R16, RZ, 0x5 ;  /* 0x0000001008087211 */ /* 0x000fc400078f28ff */
[--C-:B------:R-:W-:Y:S02]  /*0b90*/  SHF.R.S32.HI R10, RZ, 0x2, R9.reuse ;  /* 0x00000002ff0a7819 */ /* 0x100fe40000011409 */
[----:B------:R-:W-:Y:S02]  /*0ba0*/  SHF.R.S32.HI R3, RZ, 0x1f, R9 ;  /* 0x0000001fff037819 */ /* 0x000fe40000011409 */
[----:B------:R-:W-:Y:S02]  /*0bb0*/  LOP3.LUT R6, R6, 0xfffffc00, RZ, 0xc0, !PT ;  /* 0xfffffc0006067812 */ /* 0x000fe400078ec0ff */
[----:B------:R-:W-:Y:S02]  /*0bc0*/  LEA.HI R0, R3, R10, RZ, 0x3 ;  /* 0x0000000a03007211 */ /* 0x000fe400078f18ff */
[----:B------:R-:W-:Y:S01]  /*0bd0*/  SHF.R.S32.HI R3, RZ, 0x7, R2 ;  /* 0x00000007ff037819 */ /* 0x000fe20000011402 */
[----:B------:R-:W-:Y:S01]  /*0be0*/  IMAD R5, R5, 0x40, R6 ;  /* 0x0000004005057824 */ /* 0x000fe200078e0206 */
[----:B------:R-:W-:Y:S01]  /*0bf0*/  LOP3.LUT R11, R0, 0xfffffff8, RZ, 0xc0, !PT ;  /* 0xfffffff8000b7812 */ /* 0x000fe200078ec0ff */
[----:B------:R-:W-:Y:S01]  /*0c00*/  IMAD.MOV.U32 R6, RZ, RZ, R14 ;  /* 0x000000ffff067224 */ /* 0x000fe200078e000e */
[----:B------:R-:W-:-:S02]  /*0c10*/  LEA.HI R2, R2, R3, RZ, 0x1 ;  /* 0x0000000302027211 */ /* 0x000fc400078f08ff */
[----:B------:R-:W-:Y:S01]  /*0c20*/  LOP3.LUT R4, R4, 0x1ffffffe, RZ, 0xc0, !PT ;  /* 0x1ffffffe04047812 */ /* 0x000fe200078ec0ff */
[----:B------:R-:W-:Y:S01]  /*0c30*/  IMAD.IADD R11, R10, 0x1, -R11 ;  /* 0x000000010a0b7824 */ /* 0x000fe200078e0a0b */
[----:B------:R-:W-:Y:S02]  /*0c40*/  LOP3.LUT R2, R2, 0x3fffffe, RZ, 0xc0, !PT ;  /* 0x03fffffe02027812 */ /* 0x000fe400078ec0ff */
[----:B------:R-:W-:Y:S01]  /*0c50*/  SHF.R.S32.HI R8, RZ, 0x5, R8 ;  /* 0x00000005ff087819 */ /* 0x000fe20000011408 */
[----:B------:R-:W-:Y:S01]  /*0c60*/  IMAD.IADD R4, R7, 0x1, -R4 ;  /* 0x0000000107047824 */ /* 0x000fe200078e0a04 */
[----:B------:R-:W-:Y:S01]  /*0c70*/  LEA.HI R0, R12, R12, RZ, 0x1 ;  /* 0x0000000c0c007211 */ /* 0x000fe200078f08ff */
[----:B------:R-:W-:Y:S01]  /*0c80*/  IMAD.IADD R2, R3, 0x1, -R2 ;  /* 0x0000000103027824 */ /* 0x000fe200078e0a02 */
[----:B------:R-:W-:Y:S01]  /*0c90*/  LOP3.LUT R9, R9, 0x7ffffffc, RZ, 0xc0, !PT ;  /* 0x7ffffffc09097812 */ /* 0x000fe200078ec0ff */
[----:B------:R-:W-:Y:S01]  /*0ca0*/  IMAD R11, R8, 0x10, R11 ;  /* 0x00000010080b7824 */ /* 0x000fe200078e020b */
[----:B------:R-:W-:Y:S01]  /*0cb0*/  LOP3.LUT R3, R0, 0x1ffffffe, RZ, 0xc0, !PT ;  /* 0x1ffffffe00037812 */ /* 0x000fe200078ec0ff */
[----:B------:R-:W-:-:S02]  /*0cc0*/  IMAD R4, R4, 0x8, R5 ;  /* 0x0000000804047824 */ /* 0x000fc400078e0205 */
[----:B------:R-:W-:Y:S02]  /*0cd0*/  IMAD R0, R2, 0x40, R11 ;  /* 0x0000004002007824 */ /* 0x000fe400078e020b */
[----:B------:R-:W-:Y:S01]  /*0ce0*/  IMAD.IADD R3, R12, 0x1, -R3 ;  /* 0x000000010c037824 */ /* 0x000fe200078e0a03 */
[----:B------:R-:W-:Y:S01]  /*0cf0*/  STL [R1+0x34], R4 ;  /* 0x0000340401007387 */ /* 0x000fe20000100800 */
[----:B------:R-:W-:Y:S01]  /*0d00*/  IMAD.U32 R2, RZ, RZ, UR6 ;  /* 0x00000006ff027e24 */ /* 0x000fe2000f8e00ff */
[----:B------:R-:W-:Y:S01]  /*0d10*/  UMOV UR6, URZ ;  /* 0x0000003f00067c82 */ /* 0x000fe20008000000 */
[----:B------:R-:W-:Y:S01]  /*0d20*/  IMAD.IADD R9, R16, 0x1, -R9 ;  /* 0x0000000110097824 */ /* 0x000fe200078e0a09 */
[----:B------:R0:W-:Y:S03]  /*0d30*/  STL [R1+0x2c], R0 ;  /* 0x00002c0001007387 */ /* 0x0001e60000100800 */
[----:B------:R-:W-:Y:S01]  /*0d40*/  IMAD.SHL.U32 R23, R9, 0x2, RZ ;  /* 0x0000000209177824 */ /* 0x000fe200078e00ff */
[----:B------:R1:W-:Y:S03]  /*0d50*/  STL [R1+0x38], R2 ;  /* 0x0000380201007387 */ /* 0x0003e60000100800 */
[----:B------:R-:W-:-:S02]  /*0d60*/  VIADD R10, R23, 0x8 ;  /* 0x00000008170a7836 */ /* 0x000fc40000000000 */
[----:B------:R-:W-:Y:S02]  /*0d70*/  VIADD R9, R23, 0x10 ;  /* 0x0000001017097836 */ /* 0x000fe40000000000 */
        /* <DEDUP_REMOVED lines=10> */
[C---:B-1----:R-:W-:Y:S01]  /*0e20*/  VIADD R2, R23.reuse, 0x38 ;  /* 0x0000003817027836 */ /* 0x042fe20000000000 */
[----:B------:R-:W-:Y:S01]  /*0e30*/  SHF.R.S32.HI R7, RZ, 0x1f, R5 ;  /* 0x0000001fff077819 */ /* 0x000fe20000011405 */
[C---:B------:R-:W-:Y:S01]  /*0e40*/  VIADD R229, R23.reuse, 0x40 ;  /* 0x0000004017e57836 */ /* 0x040fe20000000000 */
[----:B------:R-:W-:Y:S01]  /*0e50*/  SHF.R.S32.HI R5, RZ, 0x1f, R4 ;  /* 0x0000001fff057819 */ /* 0x000fe20000011404 */
[C---:B------:R-:W-:Y:S01]  /*0e60*/  VIADD R228, R23.reuse, 0x48 ;  /* 0x0000004817e47836 */ /* 0x040fe20000000000 */
[----:B------:R-:W-:Y:S01]  /*0e70*/  SHF.R.S32.HI R4, RZ, 0x1f, R2 ;  /* 0x0000001fff047819 */ /* 0x000fe20000011402 */
[----:B0-----:R-:W-:Y:S01]  /*0e80*/  IMAD.U32 R0, RZ, RZ, UR6 ;  /* 0x00000006ff007e24 */ /* 0x001fe2000f8e00ff */
        /* <DEDUP_REMOVED lines=38> */
.L_x_1186:
[----:B------:R-:W-:Y:S01]  /*10f0*/  ULDC.64 UR6, c[0x0][0xd88] ;  /* 0x0003620000067ab9 */ /* 0x000fe20000000a00 */
[----:B01----:R-:W0:Y:S01]  /*1100*/  LDC.64 R4, c[0x0][0x418] ;  /* 0x00010600ff047b82 */ /* 0x003e220000000a00 */
[----:B------:R-:W-:-:S06]  /*1110*/  UIMAD.WIDE UR6, UR5, 0x4, UR6 ;  /* 0x00000004050678a5 */ /* 0x000fcc000f8e0206 */
[----:B------:R-:W-:Y:S01]  /*1120*/  IMAD.U32 R204, RZ, RZ, UR6 ;  /* 0x00000006ffcc7e24 */ /* 0x000fe2000f8e00ff */
[----:B------:R-:W1:Y:S01]  /*1130*/  LDC R0, c[0x0][0x424] ;  /* 0x00010900ff007b82 */ /* 0x000e620000000800 */
[----:B------:R-:W-:Y:S01]  /*1140*/  IMAD.U32 R205, RZ, RZ, UR7 ;  /* 0x00000007ffcd7e24 */ /* 0x000fe2000f8e00ff */
[----:B------:R-:W-:-:S04]  /*1150*/  ULDC.64 UR6, c[0x0][0xb20] ;  /* 0x0002c80000067ab9 */ /* 0x000fc80000000a00 */
[----:B--2---:R-:W2:Y:S01]  /*1160*/  LDG.E R204, desc[UR36][R204.64] ;  /* 0x00000024cccc7981 */ /* 0x004ea2000c1e1900 */
[----:B------:R-:W-:Y:S01]  /*1170*/  ISETP.NE.U32.AND P0, PT, RZ, UR6, PT ;  /* 0x00000006ff007c0c */ /* 0x000fe2000bf05070 */
[----:B---34-:R-:W3:Y:S01]  /*1180*/  LDC R9, c[0x0][0x2f0] ;  /* 0x0000bc00ff097b82 */ /* 0x018ee20000000800 */
[----:B------:R-:W-:Y:S02]  /*1190*/  IMAD.MOV.U32 R7, RZ, RZ, RZ ;  /* 0x000000ffff077224 */ /* 0x000fe400078e00ff */
[----:B------:R-:W-:Y:S02]  /*11a0*/  ISETP.NE.AND.EX P0, PT, RZ, UR7, PT, P0 ;  /* 0x00000007ff007c0c */ /* 0x000fe4000bf05300 */
[----:B--2---:R-:W-:-:S11]  /*11b0*/  SHF.R.S32.HI R8, RZ, 0x1f, R204 ;  /* 0x0000001fff087819 */ /* 0x004fd600000114cc */
[C---:B------:R-:W-:Y:S01]  /*11c0*/  @P0 LEA R2, P1, R204.reuse, UR6, 0x2 ;  /* 0x00000006cc020c11 */ /* 0x040fe2000f8210ff */
[----:B------:R2:W-:Y:S03]  /*11d0*/  STL [R1+0x18], R8 ;  /* 0x0000180801007387 */ /* 0x0005e60000100800 */
[----:B------:R-:W-:Y:S01]  /*11e0*/  @P0 LEA.HI.X R3, R204, UR7, R8, 0x2, P1 ;  /* 0x00000007cc030c11 */ /* 0x000fe200088f1408 */
[----:B------:R-:W-:Y:S02]  /*11f0*/  ULDC.64 UR6, c[0x0][0xb18] ;  /* 0x0002c60000067ab9 */ /* 0x000fe40000000a00 */
[----:B------:R-:W-:Y:S02]  /*1200*/  ISETP.NE.U32.AND P1, PT, RZ, UR6, PT ;  /* 0x00000006ff007c0c */ /* 0x000fe4000bf25070 */
[----:B------:R2:W5:Y:S01]  /*1210*/  @P0 LDG.E R7, desc[UR36][R2.64] ;  /* 0x0000002402070981 */ /* 0x000562000c1e1900 */
[----:B0-----:R-:W-:-:S02]  /*1220*/  ISETP.NE.U32.AND P0, PT, R4, RZ, PT ;  /* 0x000000ff0400720c */ /* 0x001fc40003f05070 */
[----:B------:R-:W-:Y:S02]  /*1230*/  ISETP.NE.AND.EX P1, PT, RZ, UR7, PT, P1 ;  /* 0x00000007ff007c0c */ /* 0x000fe4000bf25310 */
[----:B------:R-:W-:-:S04]  /*1240*/  ISETP.NE.AND.EX P0, PT, R5, RZ, PT, P0 ;  /* 0x000000ff0500720c */ /* 0x000fc80003f05300 */
[----:B-1----:R-:W-:-:S05]  /*1250*/  SEL R0, R0, 0x1, P0 ;  /* 0x0000000100007807 */ /* 0x002fca0000000000 */
[----:B---3--:R-:W-:Y:S02]  /*1260*/  IMAD R152, R0, R9, RZ ;  /* 0x0000000900987224 */ /* 0x008fe400078e02ff */
[----:B------:R-:W-:-:S04]  /*1270*/  @P1 LEA R4, P0, R204, UR6, 0x2 ;  /* 0x00000006cc041c11 */ /* 0x000fc8000f8010ff */
[----:B------:R-:W-:-:S05]  /*1280*/  @P1 LEA.HI.X R5, R204, UR7, R8, 0x2, P0 ;  /* 0x00000007cc051c11 */ /* 0x000fca00080f1408 */
[----:B------:R2:W5:Y:S01]  /*1290*/  @P1 LDG.E R152, desc[UR36][R4.64] ;  /* 0x0000002404981981 */ /* 0x000562000c1e1900 */
[----:B------:R-:W-:-:S05]  /*12a0*/  IMAD.U32 R0, RZ, RZ, UR4 ;  /* 0x00000004ff007e24 */ /* 0x000fca000f8e00ff */
[----:B------:R2:W-:Y:S01]  /*12b0*/  STL [R1+0x1c], R0 ;  /* 0x00001c0001007387 */ /* 0x0005e20000100800 */
[----:B------:R-:W-:Y:S05]  /*12c0*/  @P1 BRA `(.L_x_1136) ;  /* 0x0000000000241947 */ /* 0x000fea0003800000 */
[----:B------:R-:W-:Y:S02]  /*12d0*/  ULDC.64 UR4, c[0x0][0xb00] ;  /* 0x0002c00000047ab9 */ /* 0x000fe40000000a00 */
[----:B------:R-:W-:-:S04]  /*12e0*/  ISETP.NE.U32.AND P0, PT, RZ, UR4, PT ;  /* 0x00000004ff007c0c */ /* 0x000fc8000bf05070 */
[----:B------:R-:W-:-:S13]  /*12f0*/  ISETP.NE.AND.EX P0, PT, RZ, UR5, PT, P0 ;  /* 0x00000005ff007c0c */ /* 0x000fda000bf05300 */
[----:B------:R-:W-:Y:S05]  /*1300*/  @!P0 BRA `(.L_x_1136) ;  /* 0x0000000000148947 */ /* 0x000fea0003800000 */
[----:B--2---:R-:W0:Y:S02]  /*1310*/  LDC.64 R2, c[0x0][0xb00] ;  /* 0x0002c000ff027b82 */ /* 0x004e240000000a00 */
[----:B0-----:R-:W-:-:S05]  /*1320*/  IMAD.WIDE R2, R204, 0x4, R2 ;  /* 0x00000004cc027825 */ /* 0x001fca00078e0202 */
[----:B-----5:R-:W2:Y:S04]  /*1330*/  LDG.E R152, desc[UR36][R2.64] ;  /* 0x0000002402987981 */ /* 0x020ea8000c1e1900 */
[----:B------:R-:W2:Y:S02]  /*1340*/  LDG.E R5, desc[UR36][R2.64+0x4] ;  /* 0x0000042402057981 */ /* 0x000ea4000c1e1900 */
[----:B--2---:R-:W-:-:S07]  /*1350*/  IMAD.IADD R152, R5, 0x1, -R152 ;  /* 0x0000000105987824 */ /* 0x004fce00078e0a98 */
.L_x_1136:
[----:B-----5:R-:W-:Y:S01]  /*1360*/  IMAD.IADD R152, R152, 0x1, -R7 ;  /* 0x0000000198987824 */ /* 0x020fe200078e0a07 */
[----:B--2---:R-:W-:-:S03]  /*1370*/  LOP3.LUT R2, R6, 0xff000000, RZ, 0xc0, !PT ;  /* 0xff00000006027812 */ /* 0x004fc600078ec0ff */
[C---:B------:R-:W-:Y:S01]  /*1380*/  VIADD R0, R152.reuse, 0x5f ;  /* 0x0000005f98007836 */ /* 0x040fe20000000000 */
[----:B------:R-:W-:Y:S02]  /*1390*/  SHF.R.U32.HI R3, RZ, 0x8, R2 ;  /* 0x00000008ff037819 */ /* 0x000fe40000011602 */
[----:B------:R-:W-:Y:S01]  /*13a0*/  ISETP.GE.AND P0, PT, R152, 0x1, PT ;  /* 0x000000019800780c */ /* 0x000fe20003f06270 */
[----:B------:R-:W-:Y:S01]  /*13b0*/  IMAD.HI R4, R0, 0x2aaaaaab, RZ ;  /* 0x2aaaaaab00047827 */ /* 0x000fe200078e02ff */
[----:B------:R-:W-:-:S04]  /*13c0*/  LOP3.LUT R0, R6, 0xff0000, RZ, 0xc0, !PT ;  /* 0x00ff000006007812 */ /* 0x000fc800078ec0ff */
[----:B------:R-:W-:Y:S01]  /*13d0*/  LEA.HI R0, R0, R3, RZ, 0x10 ;  /* 0x0000000300007211 */ /* 0x000fe200078f80ff */
[----:B------:R-:W-:Y:S01]  /*13e0*/  IMAD.MOV.U32 R3, RZ, RZ, RZ ;  /* 0x000000ffff037224 */ /* 0x000fe200078e00ff */
[----:B------:R-:W-:Y:S02]  /*13f0*/  SHF.R.U32.HI R5, RZ, 0x1f, R4 ;  /* 0x0000001fff057819 */ /* 0x000fe40000011604 */
[----:B------:R-:W-:Y:S02]  /*1400*/  LOP3.LUT R11, R0, 0xff, RZ, 0xc0, !PT ;  /* 0x000000ff000b7812 */ /* 0x000fe400078ec0ff */
[----:B------:R-:W-:Y:S02]  /*1410*/  LEA.HI.SX32 R160, R4, R5, 0x1c ;  /* 0x0000000504a07211 */ /* 0x000fe400078fe2ff */
[----:B------:R-:W-:Y:S01]  /*1420*/  SHF.R.U32.HI R206, RZ, 0x10, R0 ;  /* 0x00000010ffce7819 */ /* 0x000fe20000011600 */
[----:B------:R0:W-:Y:S01]  /*1430*/  STL [R1+0x14], R11 ;  /* 0x0000140b01007387 */ /* 0x0001e20000100800 */
[----:B------:R-:W-:Y:S05]  /*1440*/  @!P0 BRA `(.L_x_1137) ;  /* 0x0000000000748947 */ /* 0x000fea0003800000 */
[----:B------:R-:W1:Y:S01]  /*1450*/  LDC R3, c[0x0][0xae8] ;  /* 0x0002ba00ff037b82 */ /* 0x000e620000000800 */
[----:B------:R-:W-:-:S04]  /*1460*/  ISETP.NE.AND P0, PT, R206, RZ, PT ;  /* 0x000000ffce00720c */ /* 0x000fc80003f05270 */
[----:B-1----:R-:W-:-:S04]  /*1470*/  SEL R9, R206, R3, P0 ;  /* 0x00000003ce097207 */ /* 0x002fc80000000000 */
[-C--:B------:R-:W-:Y:S02]  /*1480*/  IABS R5, R9.reuse ;  /* 0x0000000900057213 */ /* 0x080fe40000000000 */
[----:B------:R-:W-:Y:S02]  /*1490*/  IADD3 R0, R160, -0x1, R9 ;  /* 0xffffffffa0007810 */ /* 0x000fe40007ffe009 */
[----:B------:R-:W1:Y:S01]  /*14a0*/  I2F.RP R4, R5 ;  /* 0x0000000500047306 */ /* 0x000e620000209400 */
[----:B------:R-:W-:-:S05]  /*14b0*/  IABS R10, R9 ;  /* 0x00000009000a7213 */ /* 0x000fca0000000000 */
[----:B------:R-:W-:Y:S02]  /*14c0*/  IMAD.MOV R10, RZ, RZ, -R10 ;  /* 0x000000ffff0a7224 */ /* 0x000fe400078e0a0a */
[----:B-1----:R-:W1:Y:S02]  /*14d0*/  MUFU.RCP R4, R4 ;  /* 0x0000000400047308 */ /* 0x002e640000001000 */
[----:B-1----:R-:W-:Y:S01]  /*14e0*/  VIADD R2, R4, 0xffffffe ;  /* 0x0ffffffe04027836 */ /* 0x002fe20000000000 */
[----:B------:R-:W-:Y:S02]  /*14f0*/  IABS R4, R0 ;  /* 0x0000000000047213 */ /* 0x000fe40000000000 */
[----:B------:R-:W-:-:S03]  /*1500*/  LOP3.LUT R0, R0, R9, RZ, 0x3c, !PT ;  /* 0x0000000900007212 */ /* 0x000fc600078e3cff */
[----:B------:R1:W2:Y:S01]  /*1510*/  F2I.FTZ.U32.TRUNC.NTZ R3, R2 ;  /* 0x0000000200037305 */ /* 0x0002a2000021f000 */
[----:B------:R-:W-:Y:S01]  /*1520*/  ISETP.GE.AND P2, PT, R0, RZ, PT ;  /* 0x000000ff0000720c */ /* 0x000fe20003f46270 */
[----:B-1----:R-:W-:Y:S02]  /*1530*/  IMAD.MOV.U32 R2, RZ, RZ, RZ ;  /* 0x000000ffff027224 */ /* 0x002fe400078e00ff */
[----:B--2---:R-:W-:-:S04]  /*1540*/  IMAD.MOV R8, RZ, RZ, -R3 ;  /* 0x000000ffff087224 */ /* 0x004fc800078e0a03 */
[----:B------:R-:W-:-:S04]  /*1550*/  IMAD R7, R8, R5, RZ ;  /* 0x0000000508077224 */ /* 0x000fc800078e02ff */
[----:B------:R-:W-:-:S04]  /*1560*/  IMAD.HI.U32 R3, R3, R7, R2 ;  /* 0x0000000703037227 */ /* 0x000fc800078e0002 */
[----:B------:R-:W-:Y:S02]  /*1570*/  IMAD.MOV.U32 R2, RZ, RZ, R10 ;  /* 0x000000ffff027224 */ /* 0x000fe400078e000a */
        /* <DEDUP_REMOVED lines=10> */
.L_x_1137:
[-C--:B------:R-:W-:Y:S01]  /*1620*/  IMAD R22, R11, R3.reuse, RZ ;  /* 0x000000030b167224 */ /* 0x080fe200078e02ff */
[----:B------:R-:W-:Y:S01]  /*1630*/  LOP3.LUT R205, R6, 0xffff, RZ, 0xc0, !PT ;  /* 0x0000ffff06cd7812 */ /* 0x000fe200078ec0ff */
[----:B------:R-:W-:Y:S01]  /*1640*/  IMAD.MOV.U32 R0, RZ, RZ, RZ ;  /* 0x000000ffff007224 */ /* 0x000fe200078e00ff */
[----:B------:R-:W-:Y:S02]  /*1650*/  PLOP3.LUT P0, PT, PT, PT, PT, 0x80, 0x0 ;  /* 0x000000000000781c */ /* 0x000fe40003f0f070 */
[----:B------:R-:W-:Y:S02]  /*1660*/  CS2R R150, SRZ ;  /* 0x0000000000967805 */ /* 0x000fe4000001ff00 */
[----:B------:R-:W-:Y:S01]  /*1670*/  VIADDMNMX R160, R22, R3, R160, PT ;  /* 0x0000000316a07246 */ /* 0x000fe200038001a0 */
[----:B------:R-:W-:Y:S01]  /*1680*/  IMAD.MOV.U32 R3, RZ, RZ, RZ ;  /* 0x000000ffff037224 */ /* 0x000fe200078e00ff */
[----:B------:R-:W-:Y:S02]  /*1690*/  CS2R R148, SRZ ;  /* 0x0000000000947805 */ /* 0x000fe4000001ff00 */
[----:B------:R-:W-:-:S02]  /*16a0*/  CS2R R146, SRZ ;  /* 0x0000000000927805 */ /* 0x000fc4000001ff00 */
[----:B------:R-:W-:Y:S02]  /*16b0*/  ISETP.GT.AND P1, PT, R160, R22, PT ;  /* 0x00000016a000720c */ /* 0x000fe40003f24270 */
        /* <DEDUP_REMOVED lines=62> */
[----:B------:R-:W1:Y:S01]  /*1aa0*/  S2R R0, SR_TID.X ;  /* 0x0000000000007919 */ /* 0x000e620000002100 */
[----:B------:R-:W2:Y:S01]  /*1ab0*/  S2UR UR6, SR_CgaCtaId ;  /* 0x00000000000679c3 */ /* 0x000ea20000008800 */
[----:B------:R-:W-:Y:S02]  /*1ac0*/  UMOV UR5, 0x400 ;  /* 0x0000040000057882 */ /* 0x000fe40000000000 */
[----:B--2---:R-:W-:-:S04]  /*1ad0*/  ULEA UR5, UR6, UR5, 0x18 ;  /* 0x0000000506057291 */ /* 0x004fc8000f8ec03f */
[----:B------:R-:W-:Y:S01]  /*1ae0*/  UIADD3 UR5, UR5, 0x18400, URZ ;  /* 0x0001840005057890 */ /* 0x000fe2000fffe03f */
[----:B-1----:R-:W-:-:S03]  /*1af0*/  VIADD R0, R0, 0xffffff80 ;  /* 0xffffff8000007836 */ /* 0x002fc60000000000 */
[----:B------:R-:W-:Y:S02]  /*1b00*/  ULOP3.LUT UP0, URZ, UR5, 0x1bf, URZ, 0xc0, !UPT ;  /* 0x000001bf053f7892 */ /* 0x000fe4000f80c03f */
[----:B------:R-:W-:-:S04]  /*1b10*/  SHF.R.S32.HI R3, RZ, 0x1f, R0 ;  /* 0x0000001fff037819 */ /* 0x000fc80000011400 */
[----:B------:R-:W-:Y:S02]  /*1b20*/  PLOP3.LUT P0, PT, PT, PT, UP0, 0x80, 0x0 ;  /* 0x000000000000781c */ /* 0x000fe40003f0f008 */
[----:B------:R-:W-:-:S04]  /*1b30*/  LEA.HI R3, R3, R0, RZ, 0x7 ;  /* 0x0000000003037211 */ /* 0x000fc800078f38ff */
[----:B------:R-:W-:-:S06]  /*1b40*/  SHF.R.S32.HI R3, RZ, 0x7, R3 ;  /* 0x00000007ff037819 */ /* 0x000fcc0000011403 */
[----:B------:R-:W1:Y:S02]  /*1b50*/  SHFL.IDX PT, R3, R3, RZ, 0x1f ;  /* 0x00001fff03037589 */ /* 0x000e6400000e0000 */
[----:B-1----:R-:W-:-:S13]  /*1b60*/  R2UR UR40, R3 ;  /* 0x00000000032872ca */ /* 0x002fda00000e0000 */
        /* <DEDUP_REMOVED lines=11> */
[----:B------:R1:W2:Y:S01]  /*1c20*/  LDC.64 R2, c[0x4][R0] ;  /* 0x0100000000027b82 */ /* 0x0002a20000000a00 */
[----:B------:R-:W-:Y:S01]  /*1c30*/  IMAD.U32 R5, RZ, RZ, UR5 ;  /* 0x00000005ff057e24 */ /* 0x000fe2000f8e00ff */
[----:B------:R-:W-:Y:S01]  /*1c40*/  ULDC.64 UR4, c[0x4][0xa0] ;  /* 0x0100280000047ab9 */ /* 0x000fe20000000a00 */
[----:B------:R-:W-:Y:S02]  /*1c50*/  IMAD.U32 R10, RZ, RZ, UR6 ;  /* 0x00000006ff0a7e24 */ /* 0x000fe4000f8e00ff */
[----:B------:R-:W-:Y:S02]  /*1c60*/  IMAD.U32 R6, RZ, RZ, UR4 ;  /* 0x00000004ff067e24 */ /* 0x000fe4000f8e00ff */
[----:B------:R-:W-:-:S02]  /*1c70*/  IMAD.U32 R7, RZ, RZ, UR5 ;  /* 0x00000005ff077e24 */ /* 0x000fc4000f8e00ff */
[----:B0-----:R-:W-:Y:S02]  /*1c80*/  IMAD.U32 R11, RZ, RZ, UR7 ;  /* 0x00000007ff0b7e24 */ /* 0x001fe4000f8e00ff */
[----:B------:R-:W-:Y:S02]  /*1c90*/  IMAD.MOV.U32 R8, RZ, RZ, 0x70 ;  /* 0x00000070ff087424 */ /* 0x000fe400078e00ff */
[----:B------:R-:W-:Y:S02]  /*1ca0*/  IMAD.MOV.U32 R12, RZ, RZ, 0x1 ;  /* 0x00000001ff0c7424 */ /* 0x000fe400078e00ff */
[----:B-1----:R-:W-:-:S07]  /*1cb0*/  IMAD.MOV.U32 R13, RZ, RZ, RZ ;  /* 0x000000ffff0d7224 */ /* 0x002fce00078e00ff */
[----:B------:R-:W-:-:S07]  /*1cc0*/  LEPC R20, `(.L_x_1139) ;  /* 0x000000001014794e */ /* 0x000fce0000000000 */
[----:B--2---:R-:W-:Y:S05]  /*1cd0*/  CALL.ABS.NOINC R2 ;  /* 0x0000000002007343 */ /* 0x004fea0003c00000 */
.L_x_1139:
[----:B------:R-:W2:Y:S01]  /*1ce0*/  LDL R2, [R1+0x20] ;  /* 0x0000200001027983 */ /* 0x000ea20000100800 */
[----:B------:R-:W-:Y:S01]  /*1cf0*/  MOV R0, 0x400 ;  /* 0x0000040000007802 */ /* 0x000fe20000000f00 */
[----:B------:R-:W1:Y:S01]  /*1d00*/  S2R R3, SR_CgaCtaId ;  /* 0x0000000000037919 */ /* 0x000e620000008800 */
[----:B------:R-:W3:Y:S02]  /*1d10*/  S2R R16, SR_TID.X ;  /* 0x0000000000107919 */ /* 0x000ee40000002100 */
[----:B-1----:R-:W-:Y:S02]  /*1d20*/  LEA R3, R3, R0, 0x18 ;  /* 0x0000000003037211 */ /* 0x002fe400078ec0ff */
[----:B---3--:R-:W-:-:S05]  /*1d30*/  SHF.R.U32.HI R16, RZ, 0x7, R16 ;  /* 0x00000007ff107819 */ /* 0x008fca0000011610 */
[----:B------:R-:W-:Y:S01]  /*1d40*/  VIADD R72, R16, 0x8 ;  /* 0x0000000810487836 */ /* 0x000fe20000000000 */
[----:B--2---:R-:W-:-:S13]  /*1d50*/  R2UR UR5, R2 ;  /* 0x00000000020572ca */ /* 0x004fda00000e0000 */
[----:B------:R-:W-:-:S04]  /*1d60*/  ULEA.HI UR4, UR5, UR5, URZ, 0x1 ;  /* 0x0000000505047291 */ /* 0x000fc8000f8f083f */
[----:B------:R-:W-:-:S04]  /*1d70*/  ULOP3.LUT UR4, UR4, 0xfffffffe, URZ, 0xc0, !UPT ;  /* 0xfffffffe04047892 */ /* 0x000fc8000f8ec03f */
[----:B------:R-:W-:-:S06]  /*1d80*/  UIADD3 UR4, UR5, -UR4, URZ ;  /* 0x8000000405047290 */ /* 0x000fcc000fffe03f */
[----:B------:R-:W-:-:S05]  /*1d90*/  IMAD.U32 R2, RZ, RZ, UR4 ;  /* 0x00000004ff027e24 */ /* 0x000fca000f8e00ff */
[----:B------:R-:W-:-:S04]  /*1da0*/  SHF.L.U32 R0, R2, 0x1f, RZ ;  /* 0x0000001f02007819 */ /* 0x000fc800000006ff */
[----:B------:R-:W1:Y:S02]  /*1db0*/  SYNCS.PHASECHK.TRANS64.TRYWAIT P0, [R3+URZ+0x32400], R0 ;  /* 0x03240000030075a7 */ /* 0x000e64000800017f */
[----:B-1----:R-:W-:Y:S05]  /*1dc0*/  @!P0 BRA `(.L_x_1140) ;  /* 0x000000fc00dc8947 */ /* 0x002fea0003800000 */
.L_x_1275:
[----:B------:R-:W2:Y:S01]  /*1dd0*/  LDL R2, [R1+0x38] ;  /* 0x0000380001027983 */ /* 0x000ea20000100800 */
[----:B------:R-:W-:Y:S05]  /*1de0*/  WARPSYNC.ALL ;  /* 0x0000000000007948 */ /* 0x000fea0003800000 */
[----:B------:R3:W-:Y:S01]  /*1df0*/  BAR.SYNC.DEFER_BLOCKING R72, 0x100 ;  /* 0x000400480000751d */ /* 0x0007e20000010000 */
[----:B--2---:R-:W-:-:S13]  /*1e00*/  R2UR UR4, R2 ;  /* 0x00000000020472ca */ /* 0x004fda00000e0000 */
[----:B------:R-:W-:-:S05]  /*1e10*/  IMAD.U32 R2, RZ, RZ, UR4 ;  /* 0x00000004ff027e24 */ /* 0x000fca000f8e00ff */
[----:B------:R-:W-:-:S13]  /*1e20*/  ISETP.NE.AND P0, PT, R2, 0x3, PT ;  /* 0x000000030200780c */ /* 0x000fda0003f05270 */
[----:B---3--:R-:W-:Y:S05]  /*1e30*/  @!P0 BRA `(.L_x_1141) ;  /* 0x0000000000048947 */ /* 0x008fea0003800000 */
[----:B------:R-:W-:Y:S01]  /*1e40*/  BPT.TRAP 0x1 ;  /* 0x000000040000795c */ /* 0x000fe20000300000 */
.L_x_1141:
[----:B------:R-:W-:Y:S01]  /*1e50*/  R2UR UR6, R3 ;  /* 0x00000000030672ca */ /* 0x000fe200000e0000 */
[----:B------:R-:W-:-:S05]  /*1e60*/  IMAD.U32 R2, RZ, RZ, UR39 ;  /* 0x00000027ff027e24 */ /* 0x000fca000f8e00ff */
[----:B------:R-:W-:-:S07]  /*1e70*/  SHF.L.U32 R2, R2, 0x1f, RZ ;  /* 0x0000001f02027819 */ /* 0x000fce00000006ff */
[----:B------:R-:W-:-:S09]  /*1e80*/  ULEA UR6, UR38, UR6, 0x3 ;  /* 0x0000000626067291 */ /* 0x000fd2000f8e183f */
[----:B------:R2:W3:Y:S01]  /*1e90*/  SYNCS.PHASECHK.TRANS64.TRYWAIT P1, [UR6+0x32430], R2 ;  /* 0x03243002ff0075a7 */ /* 0x0004e20008020146 */
[----:B------:R-:W-:Y:S05]  /*1ea0*/  @!P0 BRA `(.L_x_1142) ;  /* 0x0000000000048947 */ /* 0x000fea0003800000 */
[----:B------:R-:W-:Y:S01]  /*1eb0*/  BPT.TRAP 0x1 ;  /* 0x000000040000795c */ /* 0x000fe20000300000 */
.L_x_1142:
[----:B---3--:R-:W-:Y:S05]  /*1ec0*/  @P1 BRA `(.L_x_1143) ;  /* 0x0000000000081947 */ /* 0x008fea0003800000 */
[----:B------:R-:W3:Y:S02]  /*1ed0*/  SYNCS.PHASECHK.TRANS64.TRYWAIT P1, [UR6+0x32430], R2 ;  /* 0x03243002ff0075a7 */ /* 0x000ee40008020146 */
[----:B---3--:R-:W-:Y:S05]  /*1ee0*/  @!P1 BRA `(.L_x_1144) ;  /* 0x000000fc00a89947 */ /* 0x008fea0003800000 */
.L_x_1143:
[----:B------:R-:W-:Y:S01]  /*1ef0*/  R2UR UR4, R3 ;  /* 0x00000000030472ca */ /* 0x000fe200000e0000 */
[----:B------:R-:W-:Y:S01]  /*1f00*/  ULOP3.LUT UR41, UR41, 0x10000, URZ, 0xfc, !UPT ;  /* 0x0001000029297892 */ /* 0x000fe2000f8efc3f */
[----:B------:R-:W-:Y:S01]  /*1f10*/  WARPGROUP.ARRIVE ;  /* 0x00000000000079c5 */ /* 0x000fe20000000000 */
[----:B------:R-:W-:Y:S01]  /*1f20*/  UMOV UR9, 0x40000040 ;  /* 0x4000004000097882 */ /* 0x000fe20000000000 */
[----:B------:R-:W-:Y:S01]  /*1f30*/  UMOV UR11, 0x40000040 ;  /* 0x40000040000b7882 */ /* 0x000fe20000000000 */
[----:B------:R-:W-:Y:S01]  /*1f40*/  UIADD3 UR5, UR41, 0x2, URZ ;  /* 0x0000000229057890 */ /* 0x000fe2000fffe03f */
[----:B------:R-:W-:Y:S02]  /*1f50*/  IMAD.U32 R19, RZ, RZ, UR9 ;  /* 0x00000009ff137e24 */ /* 0x000fe4000f8e00ff */
[----:B------:R-:W-:Y:S02]  /*1f60*/  UMOV UR8, UR41 ;  /* 0x0000002900087c82 */ /* 0x000fe40008000000 */
[----:B------:R-:W-:-:S03]  /*1f70*/  IMAD.U32 R18, RZ, RZ, UR8 ;  /* 0x00000008ff127e24 */ /* 0x000fc6000f8e00ff */
[----:B------:R-:W-:-:S04]  /*1f80*/  UIADD3 UR4, UR4, 0x1c400, URZ ;  /* 0x0001c40004047890 */ /* 0x000fc8000fffe03f */
[----:B------:R-:W-:-:S04]  /*1f90*/  USHF.R.U32.HI UR4, URZ, 0x4, UR4 ;  /* 0x000000043f047899 */ /* 0x000fc80008011604 */
[----:B------:R-:W-:-:S04]  /*1fa0*/  ULOP3.LUT UR4, UR4, 0x3fff, URZ, 0xc0, !UPT ;  /* 0x00003fff04047892 */ /* 0x000fc8000f8ec03f */
[----:B------:R-:W-:-:S04]  /*1fb0*/  ULOP3.LUT UR61, UR4, 0x10000, URZ, 0xfc, !UPT ;  /* 0x00010000043d7892 */ /* 0x000fc8000f8efc3f */
[----:B------:R-:W-:-:S04]  /*1fc0*/  UIMAD UR4, UR38, 0x300, UR61 ;  /* 0x00000300260478a4 */ /* 0x000fc8000f8e023d */
[----:B------:R-:W-:-:S03]  /*1fd0*/  UIADD3 UR7, UR4, 0x2, URZ ;  /* 0x0000000204077890 */ /* 0x000fc6000fffe03f */
[----:B------:R-:W-:Y:S02]  /*1fe0*/  UMOV UR10, UR4 ;  /* 0x00000004000a7c82 */ /* 0x000fe40008000000 */
[----:B------:R-:W-:Y:S01]  /*1ff0*/  HGMMA.64x96x16.F32.BF16 R24, gdesc[UR8], RZ, !UPT, gsb0 ;  /* 0x01600000081879f0 */ /* 0x000fe2000c0018ff */
[----:B------:R-:W-:Y:S01]  /*2000*/  UMOV UR8, UR5 ;  /* 0x0000000500087c82 */ /* 0x000fe20008000000 */
[----:B------:R-:W-:Y:S01]  /*2010*/  UMOV UR9, 0x40000040 ;  /* 0x4000004000097882 */ /* 0x000fe20000000000 */
[----:B------:R-:W-:Y:S01]  /*2020*/  UMOV UR10, UR7 ;  /* 0x00000007000a7c82 */ /* 0x000fe20008000000 */
[----:B------:R-:W-:Y:S01]  /*2030*/  UMOV UR11, 0x40000040 ;  /* 0x40000040000b7882 */ /* 0x000fe20000000000 */
[----:B------:R-:W-:Y:S01]  /*2040*/  UIADD3 UR5, UR41, 0x4, URZ ;  /* 0x0000000429057890 */ /* 0x000fe2000fffe03f */
[----:B------:R-:W-:Y:S01]  /*2050*/  IMAD.U32 R16, RZ, RZ, UR8 ;  /* 0x00000008ff107e24 */ /* 0x000fe2000f8e00ff */
[----:B------:R-:W-:Y:S01]  /*2060*/  UIADD3 UR7, UR4, 0x4, URZ ;  /* 0x0000000404077890 */ /* 0x000fe2000fffe03f */
[----:B------:R-:W-:Y:S01]  /*2070*/  IMAD.U32 R17, RZ, RZ, UR9 ;  /* 0x00000009ff117e24 */ /* 0x000fe2000f8e00ff */
[----:B------:R-:W-:Y:S01]  /*2080*/  UIADD3 UR4, UR4, 0x6, URZ ;  /* 0x0000000604047890 */ /* 0x000fe2000fffe03f */
[----:B------:R-:W-:-:S02]  /*2090*/  WARPGROUP.DEPBAR.LE gsb0, 0x0 ;  /* 0x00008000000079c5 */ /* 0x000fc40000010000 */
[----:B------:R-:W-:-:S06]  /*20a0*/  WARPGROUP.ARRIVE ;  /* 0x00000000000079c5 */ /* 0x000fcc0000000000 */
[----:B------:R-:W-:Y:S01]  /*20b0*/  HGMMA.64x96x16.F32.BF16 R24, gdesc[UR8], R24, gsb0 ;  /* 0x01600000081879f0 */ /* 0x000fe20008001818 */
[----:B------:R-:W-:Y:S01]  /*20c0*/  UMOV UR8, UR5 ;  /* 0x0000000500087c82 */ /* 0x000fe20008000000 */
[----:B------:R-:W-:Y:S01]  /*20d0*/  UMOV UR9, 0x40000040 ;  /* 0x4000004000097882 */ /* 0x000fe20000000000 */
[----:B------:R-:W-:Y:S01]  /*20e0*/  UMOV UR10, UR7 ;  /* 0x00000007000a7c82 */ /* 0x000fe20008000000 */
[----:B------:R-:W-:Y:S01]  /*20f0*/  UMOV UR11, 0x40000040 ;  /* 0x40000040000b7882 */ /* 0x000fe20000000000 */
[----:B------:R-:W-:Y:S01]  /*2100*/  UIADD3 UR5, UR41, 0x6, URZ ;  /* 0x0000000629057890 */ /* 0x000fe2000fffe03f */
[----:B------:R-:W-:Y:S02]  /*2110*/  IMAD.U32 R14, RZ, RZ, UR8 ;  /* 0x00000008ff0e7e24 */ /* 0x000fe4000f8e00ff */
[----:B------:R-:W-:Y:S01]  /*2120*/  IMAD.U32 R15, RZ, RZ, UR9 ;  /* 0x00000009ff0f7e24 */ /* 0x000fe2000f8e00ff */
[----:B------:R-:W-:Y:S02]  /*2130*/  WARPGROUP.DEPBAR.LE gsb0, 0x0 ;  /* 0x00008000000079c5 */ /* 0x000fe40000010000 */
[----:B------:R-:W-:-:S06]  /*2140*/  WARPGROUP.ARRIVE ;  /* 0x00000000000079c5 */ /* 0x000fcc0000000000 */
[----:B------:R-:W-:Y:S01]  /*2150*/  HGMMA.64x96x16.F32.BF16 R24, gdesc[UR8], R24, gsb0 ;  /* 0x01600000081879f0 */ /* 0x000fe20008001818 */
[----:B------:R-:W-:Y:S01]  /*2160*/  UMOV UR8, UR5 ;  /* 0x0000000500087c82 */ /* 0x000fe20008000000 */
[----:B------:R-:W-:Y:S01]  /*2170*/  UMOV UR9, 0x40000040 ;  /* 0x4000004000097882 */ /* 0x000fe20000000000 */
[----:B------:R-:W-:Y:S01]  /*2180*/  UMOV UR10, UR4 ;  /* 0x00000004000a7c82 */ /* 0x000fe20008000000 */
[----:B------:R-:W-:Y:S01]  /*2190*/  UMOV UR11, 0x40000040 ;  /* 0x40000040000b7882 */ /* 0x000fe20000000000 */
[----:B------:R-:W-:Y:S02]  /*21a0*/  IMAD.U32 R12, RZ, RZ, UR8 ;  /* 0x00000008ff0c7e24 */ /* 0x000fe4000f8e00ff */
[----:B------:R-:W-:Y:S01]  /*21b0*/  IMAD.U32 R13, RZ, RZ, UR9 ;  /* 0x00000009ff0d7e24 */ /* 0x000fe2000f8e00ff */
[----:B------:R-:W-:Y:S02]  /*21c0*/  WARPGROUP.DEPBAR.LE gsb0, 0x0 ;  /* 0x00008000000079c5 */ /* 0x000fe40000010000 */
[----:B------:R-:W-:-:S06]  /*21d0*/  WARPGROUP.ARRIVE ;  /* 0x00000000000079c5 */ /* 0x000fcc0000000000 */
[----:B------:R-:W-:Y:S03]  /*21e0*/  HGMMA.64x96x16.F32.BF16 R24, gdesc[UR8], R24, gsb0 ;  /* 0x01600000081879f0 */ /* 0x000fe60008001818 */
[----:B------:R-:W-:Y:S02]  /*21f0*/  WARPGROUP.DEPBAR.LE gsb0, 0x0 ;  /* 0x00008000000079c5 */ /* 0x000fe40000010000 */
[----:B------:R-:W4:Y:S02]  /*2200*/  SYNCS.PHASECHK.TRANS64.TRYWAIT P1, [R3+URZ+0x32410], R0 ;  /* 0x03241000030075a7 */ /* 0x000f24000802017f */
[----:B----4-:R-:W-:Y:S05]  /*2210*/  @!P1 BRA `(.L_x_1145) ;  /* 0x000000f800f49947 */ /* 0x010fea0003800000 */
.L_x_1276:
[----:B------:R-:W-:Y:S05]  /*2220*/  @!P0 BRA `(.L_x_1146) ;  /* 0x0000000000048947 */ /* 0x000fea0003800000 */
[----:B------:R-:W-:Y:S01]  /*2230*/  BPT.TRAP 0x1 ;  /* 0x000000040000795c */ /* 0x000fe20000300000 */
.L_x_1146:
[----:B------:R0:W0:Y:S01]  /*2240*/  SYNCS.PHASECHK.TRANS64.TRYWAIT P1, [UR6+0x32450], R2 ;  /* 0x03245002ff0075a7 */ /* 0x0000220008020146 */
[----:B------:R-:W-:Y:S05]  /*2250*/  @!P0 BRA `(.L_x_1147) ;  /* 0x0000000000048947 */ /* 0x000fea0003800000 */
[----:B------:R-:W-:Y:S01]  /*2260*/  BPT.TRAP 0x1 ;  /* 0x000000040000795c */ /* 0x000fe20000300000 */
.L_x_1147:
[----:B0-----:R-:W-:Y:S05]  /*2270*/  @P1 BRA `(.L_x_1148) ;  /* 0x0000000000081947 */ /* 0x001fea0003800000 */
[----:B------:R-:W0:Y:S02]  /*2280*/  SYNCS.PHASECHK.TRANS64.TRYWAIT P1, [UR6+0x32450], R2 ;  /* 0x03245002ff0075a7 */ /* 0x000e240008020146 */
[----:B0-----:R-:W-:Y:S05]  /*2290*/  @!P1 BRA `(.L_x_1149) ;  /* 0x000000f800e89947 */ /* 0x001fea0003800000 */
.L_x_1148:
[----:B------:R-:W-:Y:S01]  /*22a0*/  R2UR UR5, R3 ;  /* 0x00000000030572ca */ /* 0x000fe200000e0000 */
[----:B------:R-:W-:Y:S01]  /*22b0*/  WARPGROUP.ARRIVE ;  /* 0x00000000000079c5 */ /* 0x000fe20000000000 */
[----:B------:R-:W-:Y:S01]  /*22c0*/  UMOV UR11, 0x40000040 ;  /* 0x40000040000b7882 */ /* 0x000fe20000000000 */
[----:B------:R-:W-:Y:S01]  /*22d0*/  UMOV UR9, 0x40000040 ;  /* 0x4000004000097882 */ /* 0x000fe20000000000 */
[----:B------:R-:W-:Y:S01]  /*22e0*/  UMOV UR13, 0x40000040 ;  /* 0x40000040000d7882 */ /* 0x000fe20000000000 */
[----:B------:R-:W-:Y:S01]  /*22f0*/  IMAD.U32 R11, RZ, RZ, UR9 ;  /* 0x00000009ff0b7e24 */ /* 0x000fe2000f8e00ff */
[----:B------:R-:W-:Y:S01]  /*2300*/  UMOV UR15, 0x40000040 ;  /* 0x40000040000f7882 */ /* 0x000fe20000000000 */
[----:B------:R-:W-:Y:S01]  /*2310*/  IMAD.U32 R9, RZ, RZ, UR13 ;  /* 0x0000000dff097e24 */ /* 0x000fe2000f8e00ff */
[----:B------:R-:W-:Y:S01]  /*2320*/  UMOV UR57, 0x40000040 ;  /* 0x4000004000397882 */ /* 0x000fe20000000000 */
[----:B------:R-:W-:Y:S01]  /*2330*/  UMOV UR59, 0x40000040 ;  /* 0x40000040003b7882 */ /* 0x000fe20000000000 */
[----:B------:R-:W-:Y:S01]  /*2340*/  UMOV UR17, 0x40000040 ;  /* 0x4000004000117882 */ /* 0x000fe20000000000 */
[----:B------:R-:W-:Y:S01]  /*2350*/  UMOV UR19, 0x40000040 ;  /* 0x4000004000137882 */ /* 0x000fe20000000000 */
[----:B------:R-:W-:Y:S01]  /*2360*/  UMOV UR21, 0x40000040 ;  /* 0x4000004000157882 */ /* 0x000fe20000000000 */
[----:B------:R-:W-:Y:S01]  /*2370*/  UIADD3 UR4, UR5, 0x400, URZ ;  /* 0x0000040005047890 */ /* 0x000fe2000fffe03f */
[----:B-1--4-:R-:W1:Y:S01]  /*2380*/  S2R R0, SR_TID.X ;  /* 0x0000000000007919 */ /* 0x012e620000002100 */
[----:B------:R-:W-:-:S02]  /*2390*/  ULEA UR40, UR40, UR5, 0xd ;  /* 0x0000000528287291 */ /* 0x000fc4000f8e683f */
[----:B------:R-:W-:Y:S02]  /*23a0*/  USHF.R.U32.HI UR4, URZ, 0x4, UR4 ;  /* 0x000000043f047899 */ /* 0x000fe40008011604 */
[----:B------:R-:W-:Y:S02]  /*23b0*/  UIADD3 UR40, UR40, 0x22400, URZ ;  /* 0x0002240028287890 */ /* 0x000fe4000fffe03f */
[----:B------:R-:W-:Y:S02]  /*23c0*/  ULOP3.LUT UR7, UR4, 0x3fff, URZ, 0xc0, !UPT ;  /* 0x00003fff04077892 */ /* 0x000fe4000f8ec03f */
[----:B------:R-:W-:Y:S02]  /*23d0*/  USHF.R.U32.HI UR40, URZ, 0x4, UR40 ;  /* 0x000000043f287899 */ /* 0x000fe40008011628 */
[----:B------:R-:W-:Y:S02]  /*23e0*/  ULOP3.LUT UR60, UR7, 0x10000, URZ, 0xfc, !UPT ;  /* 0x00010000073c7892 */ /* 0x000fe4000f8efc3f */
[----:B------:R-:W-:-:S02]  /*23f0*/  ULOP3.LUT UR4, UR40, 0x3fff, URZ, 0xc0, !UPT ;  /* 0x00003fff28047892 */ /* 0x000fc4000f8ec03f */
[----:B------:R-:W-:Y:S02]  /*2400*/  UIMAD UR5, UR38, 0xc00, UR60 ;  /* 0x00000c00260578a4 */ /* 0x000fe4000f8e023c */
[----:B------:R-:W-:Y:S02]  /*2410*/  ULOP3.LUT UR4, UR4, 0x10000, URZ, 0xfc, !UPT ;  /* 0x0001000004047892 */ /* 0x000fe4000f8efc3f */
[----:B------:R-:W-:Y:S02]  /*2420*/  UIADD3 UR58, UR5, 0x302, URZ ;  /* 0x00000302053a7890 */ /* 0x000fe4000fffe03f */
[----:B------:R-:W-:Y:S01]  /*2430*/  UIADD3 UR56, UR4, 0x402, URZ ;  /* 0x0000040204387890 */ /* 0x000fe2000fffe03f */
[----:B------:R-:W-:Y:S02]  /*2440*/  UMOV UR10, UR5 ;  /* 0x00000005000a7c82 */ /* 0x000fe40008000000 */
[----:B------:R-:W-:Y:S01]  /*2450*/  UMOV UR8, UR4 ;  /* 0x0000000400087c82 */ /* 0x000fe20008000000 */
[----:B------:R-:W-:Y:S01]  /*2460*/  UIADD3 UR16, UR4, 0x800, URZ ;  /* 0x0000080004107890 */ /* 0x000fe2000fffe03f */
[----:B------:R-:W-:Y:S01]  /*2470*/  HGMMA.64x96x16.F32.BF16 R24, gdesc[UR8], R24, gsb0 ;  /* 0x01600000081879f0 */ /* 0x000fe20008001818 */
[----:B------:R-:W-:Y:S01]  /*2480*/  IMAD.U32 R10, RZ, RZ, UR8 ;  /* 0x00000008ff0a7e24 */ /* 0x000fe2000f8e00ff */
[----:B------:R-:W-:-:S02]  /*2490*/  UIADD3 UR8, UR4, 0x2, URZ ;  /* 0x0000000204087890 */ /* 0x000fc4000fffe03f */
[----:B------:R-:W-:Y:S02]  /*24a0*/  UIADD3 UR9, UR5, 0x2, URZ ;  /* 0x0000000205097890 */ /* 0x000fe4000fffe03f */
[----:B------:R-:W-:Y:S01]  /*24b0*/  UIADD3 UR10, UR5, 0x304, URZ ;  /* 0x00000304050a7890 */ /* 0x000fe2000fffe03f */
[----:B-1----:R-:W-:Y:S01]  /*24c0*/  SHF.R.U32.HI R0, RZ, 0x7, R0 ;  /* 0x00000007ff007819 */ /* 0x002fe20000011600 */
[----:B------:R-:W-:Y:S01]  /*24d0*/  UMOV UR11, 0x40000040 ;  /* 0x40000040000b7882 */ /* 0x000fe20000000000 */
[----:B------:R-:W-:Y:S01]  /*24e0*/  UMOV UR12, UR8 ;  /* 0x00000008000c7c82 */ /* 0x000fe20008000000 */
[----:B------:R-:W-:Y:S01]  /*24f0*/  UIADD3 UR8, UR4, 0x4, URZ ;  /* 0x0000000404087890 */ /* 0x000fe2000fffe03f */
[----:B------:R-:W-:Y:S01]  /*2500*/  IMAD.U32 R8, RZ, RZ, UR12 ;  /* 0x0000000cff087e24 */ /* 0x000fe2000f8e00ff */
[----:B------:R-:W-:Y:S01]  /*2510*/  UMOV UR14, UR9 ;  /* 0x00000009000e7c82 */ /* 0x000fe20008000000 */
[----:B------:R-:W-:Y:S01]  /*2520*/  UIADD3 UR9, UR5, 0x4, URZ ;  /* 0x0000000405097890 */ /* 0x000fe2000fffe03f */
[----:B------:R-:W-:Y:S01]  /*2530*/  IADD3 R0, -R0, 0xb, RZ ;  /* 0x0000000b00007810 */ /* 0x000fe20007ffe1ff */
[----:B------:R-:W-:-:S02]  /*2540*/  UIADD3 UR18, UR5, 0x600, URZ ;  /* 0x0000060005127890 */ /* 0x000fc4000fffe03f */
[----:B------:R-:W-:Y:S02]  /*2550*/  UIADD3 UR20, UR4, 0x802, URZ ;  /* 0x0000080204147890 */ /* 0x000fe4000fffe03f */
[----:B------:R-:W-:Y:S01]  /*2560*/  UIADD3 UR22, UR5, 0x602, URZ ;  /* 0x0000060205167890 */ /* 0x000fe2000fffe03f */
        /* <DEDUP_REMOVED lines=25> */
[----:B------:R-:W-:Y:S02]  /*2700*/  WARPGROUP.DEPBAR.LE gsb0, 0x0 ;  /* 0x00008000000079c5 */ /* 0x000fe40000010000 */
[----:B------:R-:W-:-:S06]  /*2710*/  WARPGROUP.ARRIVE ;  /* 0x00000000000079c5 */ /* 0x000fcc0000000000 */
[----:B------:R-:W-:Y:S01]  /*2720*/  HGMMA.64x96x16.F32.BF16 R24, gdesc[UR12], R24, gsb0 ;  /* 0x016000000c1879f0 */ /* 0x000fe20008001818 */
        /* <DEDUP_REMOVED lines=18> */
[----:B0--3--:R-:W-:Y:S01]  /*2850*/  IMAD.U32 R5, RZ, RZ, UR13 ;  /* 0x0000000dff057e24 */ /* 0x009fe2000f8e00ff */
        /* <DEDUP_REMOVED lines=8> */
[----:B--2---:R-:W-:Y:S01]  /*28e0*/  IMAD.U32 R2, RZ, RZ, UR12 ;  /* 0x0000000cff027e24 */ /* 0x004fe2000f8e00ff */
[----:B------:R-:W-:Y:S01]  /*28f0*/  UMOV UR9, 0x40000040 ;  /* 0x4000004000097882 */ /* 0x000fe20000000000 */
[----:B------:R-:W-:Y:S01]  /*2900*/  IMAD.U32 R3, RZ, RZ, UR13 ;  /* 0x0000000dff037e24 */ /* 0x000fe2000f8e00ff */
[----:B------:R-:W-:Y:S02]  /*2910*/  WARPGROUP.DEPBAR.LE gsb0, 0x0 ;  /* 0x00008000000079c5 */ /* 0x000fe40000010000 */
[----:B------:R-:W-:-:S06]  /*2920*/  WARPGROUP.ARRIVE ;  /* 0x00000000000079c5 */ /* 0x000fcc0000000000 */
[----:B------:R-:W-:Y:S01]  /*2930*/  HGMMA.64x96x16.F32.BF16 R24, gdesc[UR12], R24, gsb0 ;  /* 0x016000000c1879f0 */ /* 0x000fe20008001818 */
        /* <DEDUP_REMOVED lines=41> */
.L_x_1150:
[----:B------:R-:W-:Y:S01]  /*2bd0*/  IMAD R152, R160, -0x60, R152 ;  /* 0xffffffa0a0987824 */ /* 0x000fe200078e0298 */
[----:B------:R-:W-:Y:S01]  /*2be0*/  ULDC UR10, c[0x0][0xa80] ;  /* 0x0002a000000a7ab9 */ /* 0x000fe20000000800 */
[----:B------:R-:W1:Y:S01]  /*2bf0*/  S2UR UR5, SR_CgaCtaId ;  /* 0x00000000000579c3 */ /* 0x000e620000008800 */
[----:B------:R-:W-:Y:S02]  /*2c00*/  UIADD3 UR4, UR6, 0x32440, URZ ;  /* 0x0003244006047890 */ /* 0x000fe4000fffe03f */
[----:B------:R-:W-:Y:S01]  /*2c10*/  IADD3 R152, -R23, 0x60, R152 ;  /* 0x0000006017987810 */ /* 0x000fe20007ffe198 */
[----:B------:R-:W-:Y:S01]  /*2c20*/  ULOP3.LUT UR7, UR7, 0x3000000, URZ, 0xfc, !UPT ;  /* 0x0300000007077892 */ /* 0x000fe2000f8efc3f */
[----:B------:R-:W-:Y:S02]  /*2c30*/  UMOV UR15, 0x40000040 ;  /* 0x40000040000f7882 */ /* 0x000fe40000000000 */
[C---:B------:R-:W-:Y:S01]  /*2c40*/  ISETP.GT.AND P4, PT, R152.reuse, RZ, PT ;  /* 0x000000ff9800720c */ /* 0x040fe20003f84270 */
[----:B------:R-:W-:Y:S01]  /*2c50*/  UIMAD UR14, UR38, 0xc00, UR7 ;  /* 0x00000c00260e78a4 */ /* 0x000fe2000f8e0207 */
[----:B------:R-:W-:Y:S01]  /*2c60*/  ISETP.GT.AND P6, PT, R152, 0x1, PT ;  /* 0x000000019800780c */ /* 0x000fe20003fc4270 */
[----:B------:R-:W-:Y:S01]  /*2c70*/  UMOV UR19, 0x40000040 ;  /* 0x4000004000137882 */ /* 0x000fe20000000000 */
[----:B------:R-:W-:Y:S01]  /*2c80*/  FSEL R73, R26, -INF , P4 ;  /* 0xff8000001a497808 */ /* 0x000fe20002000000 */
[----:B------:R-:W-:Y:S01]  /*2c90*/  UIADD3 UR18, UR14, 0x80, URZ ;  /* 0x000000800e127890 */ /* 0x000fe2000fffe03f */
[----:B------:R-:W-:-:S02]  /*2ca0*/  ISETP.GT.AND P3, PT, R152, 0x8, PT ;  /* 0x000000089800780c */ /* 0x000fc40003f64270 */
[----:B------:R-:W-:Y:S02]  /*2cb0*/  FSEL R24, R24, -INF , P4 ;  /* 0xff80000018187808 */ /* 0x000fe40002000000 */
[----:B------:R-:W-:Y:S02]  /*2cc0*/  FSEL R26, R25, -INF , P6 ;  /* 0xff800000191a7808 */ /* 0x000fe40003000000 */
[----:B------:R-:W-:Y:S02]  /*2cd0*/  ISETP.GT.AND P2, PT, R152, 0x9, PT ;  /* 0x000000099800780c */ /* 0x000fe40003f44270 */
[----:B------:R-:W-:Y:S02]  /*2ce0*/  FSEL R28, R28, -INF , P3 ;  /* 0xff8000001c1c7808 */ /* 0x000fe40001800000 */
[----:B------:R-:W-:Y:S01]  /*2cf0*/  FMNMX.FTZ R21, R24, R26, !PT ;  /* 0x0000001a18157209 */ /* 0x000fe20007810000 */
[----:B-1----:R-:W-:Y:S01]  /*2d00*/  UPRMT UR4, UR5, 0x654, UR4 ;  /* 0x0000065405047896 */ /* 0x002fe20008000004 */
[----:B------:R-:W-:-:S02]  /*2d10*/  FSEL R25, R30, -INF , P3 ;  /* 0xff8000001e197808 */ /* 0x000fc40001800000 */
[----:B------:R-:W-:Y:S02]  /*2d20*/  ISETP.GT.AND P1, PT, R152, 0x10, PT ;  /* 0x000000109800780c */ /* 0x000fe40003f24270 */
[----:B------:R-:W-:Y:S02]  /*2d30*/  FSEL R30, R29, -INF , P2 ;  /* 0xff8000001d1e7808 */ /* 0x000fe40001000000 */
[----:B------:R-:W-:Y:S02]  /*2d40*/  FMNMX.FTZ R21, R28, R21, !PT ;  /* 0x000000151c157209 */ /* 0x000fe40007810000 */
[----:B------:R-:W-:Y:S01]  /*2d50*/  ISETP.GT.AND P5, PT, R152, 0x11, PT ;  /* 0x000000119800780c */ /* 0x000fe20003fa4270 */
[----:B------:R-:W-:Y:S01]  /*2d60*/  SYNCS.ARRIVE.TRANS64.RED.A1T0 RZ, [UR4], RZ ;  /* 0x000000ffffff79a7 */ /* 0x000fe20008100404 */
[----:B------:R-:W-:Y:S01]  /*2d70*/  FSEL R32, R32, -INF , P1 ;  /* 0xff80000020207808 */ /* 0x000fe20000800000 */
[----:B------:R-:W-:Y:S01]  /*2d80*/  UIADD3 UR4, UR14, 0x100, URZ ;  /* 0x000001000e047890 */ /* 0x000fe2000fffe03f */
[----:B------:R-:W-:-:S02]  /*2d90*/  FMNMX.FTZ R21, R30, R21, !PT ;  /* 0x000000151e157209 */ /* 0x000fc40007810000 */
[----:B------:R-:W-:Y:S02]  /*2da0*/  FSEL R29, R34, -INF , P1 ;  /* 0xff800000221d7808 */ /* 0x000fe40000800000 */
[----:B------:R-:W-:Y:S02]  /*2db0*/  ISETP.GT.AND P4, PT, R152, 0x18, PT ;  /* 0x000000189800780c */ /* 0x000fe40003f84270 */
[----:B------:R-:W-:Y:S02]  /*2dc0*/  FSEL R34, R33, -INF , P5 ;  /* 0xff80000021227808 */ /* 0x000fe40002800000 */
[----:B------:R-:W-:Y:S02]  /*2dd0*/  FMNMX.FTZ R21, R32, R21, !PT ;  /* 0x0000001520157209 */ /* 0x000fe40007810000 */
[----:B------:R-:W-:Y:S02]  /*2de0*/  ISETP.GT.AND P3, PT, R152, 0x19, PT ;  /* 0x000000199800780c */ /* 0x000fe40003f64270 */
[----:B------:R-:W-:-:S02]  /*2df0*/  FSEL R36, R36, -INF , P4 ;  /* 0xff80000024247808 */ /* 0x000fc40002000000 */
[----:B------:R-:W-:Y:S02]  /*2e00*/  FMNMX.FTZ R21, R34, R21, !PT ;  /* 0x0000001522157209 */ /* 0x000fe40007810000 */
[----:B------:R-:W-:Y:S02]  /*2e10*/  FSEL R31, R31, -INF , P2 ;  /* 0xff8000001f1f7808 */ /* 0x000fe40001000000 */
[----:B------:R-:W-:Y:S02]  /*2e20*/  FSEL R33, R38, -INF , P4 ;  /* 0xff80000026217808 */ /* 0x000fe40002000000 */
[----:B------:R-:W-:Y:S02]  /*2e30*/  ISETP.GT.AND P2, PT, R152, 0x20, PT ;  /* 0x000000209800780c */ /* 0x000fe40003f44270 */
[----:B------:R-:W-:Y:S02]  /*2e40*/  FSEL R38, R37, -INF , P3 ;  /* 0xff80000025267808 */ /* 0x000fe40001800000 */
[----:B------:R-:W-:-:S02]  /*2e50*/  FMNMX.FTZ R21, R36, R21, !PT ;  /* 0x0000001524157209 */ /* 0x000fc40007810000 */
[----:B------:R-:W-:Y:S02]  /*2e60*/  ISETP.GT.AND P1, PT, R152, 0x21, PT ;  /* 0x000000219800780c */ /* 0x000fe40003f24270 */
[----:B------:R-:W-:Y:S02]  /*2e70*/  FSEL R40, R40, -INF , P2 ;  /* 0xff80000028287808 */ /* 0x000fe40001000000 */
[----:B------:R-:W-:Y:S02]  /*2e80*/  FMNMX.FTZ R21, R38, R21, !PT ;  /* 0x0000001526157209 */ /* 0x000fe40007810000 */
[----:B------:R-:W-:Y:S02]  /*2e90*/  FSEL R35, R35, -INF , P5 ;  /* 0xff80000023237808 */ /* 0x000fe40002800000 */
[----:B------:R-:W-:Y:S02]  /*2ea0*/  FSEL R37, R42, -INF , P2 ;  /* 0xff8000002a257808 */ /* 0x000fe40001000000 */
[----:B------:R-:W-:-:S02]  /*2eb0*/  ISETP.GT.AND P5, PT, R152, 0x28, PT ;  /* 0x000000289800780c */ /* 0x000fc40003fa4270 */
[----:B------:R-:W-:Y:S02]  /*2ec0*/  FSEL R42, R41, -INF , P1 ;  /* 0xff800000292a7808 */ /* 0x000fe40000800000 */
[----:B------:R-:W-:Y:S01]  /*2ed0*/  FMNMX.FTZ R21, R40, R21, !PT ;  /* 0x0000001528157209 */ /* 0x000fe20007810000 */
[----:B------:R1:W-:Y:S01]  /*2ee0*/  BAR.SYNC.DEFER_BLOCKING R72, 0x100 ;  /* 0x000400480000751d */ /* 0x0003e20000010000 */
[----:B------:R-:W-:Y:S02]  /*2ef0*/  ISETP.GT.AND P4, PT, R152, 0x29, PT ;  /* 0x000000299800780c */ /* 0x000fe40003f84270 */
[----:B------:R-:W-:Y:S02]  /*2f00*/  FSEL R74, R44, -INF , P5 ;  /* 0xff8000002c4a7808 */ /* 0x000fe40002800000 */
[----:B------:R-:W-:Y:S02]  /*2f10*/  FMNMX.FTZ R41, R42, R21, !PT ;  /* 0x000000152a297209 */ /* 0x000fe40007810000 */
[----:B------:R-:W-:-:S02]  /*2f20*/  FSEL R39, R39, -INF , P3 ;  /* 0xff80000027277808 */ /* 0x000fc40001800000 */
[----:B------:R-:W-:Y:S02]  /*2f30*/  ISETP.GT.AND P3, PT, R152, 0x30, PT ;  /* 0x000000309800780c */ /* 0x000fe40003f64270 */
[----:B------:R-:W-:Y:S02]  /*2f40*/  FSEL R44, R45, -INF , P4 ;  /* 0xff8000002d2c7808 */ /* 0x000fe40002000000 */
[----:B------:R-:W-:Y:S02]  /*2f50*/  FMNMX.FTZ R41, R74, R41, !PT ;  /* 0x000000294a297209 */ /* 0x000fe40007810000 */
        /* <DEDUP_REMOVED lines=12> */
[----:B------:R-:W-:Y:S02]  /*3020*/  FSEL R159, R47, -INF , P4 ;  /* 0xff8000002f9f7808 */ /* 0x000fe40002000000 */
[----:B------:R-:W-:Y:S02]  /*3030*/  ISETP.GT.AND P4, PT, R152, 0x40, PT ;  /* 0x000000409800780c */ /* 0x000fe40003f84270 */
[----:B------:R-:W-:-:S02]  /*3040*/  FSEL R170, R53, -INF , P5 ;  /* 0xff80000035aa7808 */ /* 0x000fc40002800000 */
[----:B------:R-:W-:Y:S02]  /*3050*/  FMNMX.FTZ R41, R166, R41, !PT ;  /* 0x00000029a6297209 */ /* 0x000fe40007810000 */
[----:B------:R-:W-:Y:S02]  /*3060*/  FMNMX.FTZ R20, R73, R27, !PT ;  /* 0x0000001b49147209 */ /* 0x000fe40007810000 */
[----:B------:R-:W-:Y:S02]  /*3070*/  FSEL R162, R50, -INF , P3 ;  /* 0xff80000032a27808 */ /* 0x000fe40001800000 */
[----:B------:R-:W-:Y:S02]  /*3080*/  ISETP.GT.AND P3, PT, R152, 0x41, PT ;  /* 0x000000419800780c */ /* 0x000fe40003f64270 */
[----:B------:R-:W-:Y:S02]  /*3090*/  FSEL R165, R56, -INF , P4 ;  /* 0xff80000038a57808 */ /* 0x000fe40002000000 */
[----:B------:R-:W-:-:S02]  /*30a0*/  FMNMX.FTZ R46, R170, R41, !PT ;  /* 0x00000029aa2e7209 */ /* 0x000fc40007810000 */
[----:B------:R-:W-:Y:S02]  /*30b0*/  FMNMX.FTZ R20, R25, R20, !PT ;  /* 0x0000001419147209 */ /* 0x000fe40007810000 */
[----:B------:R-:W-:Y:S02]  /*30c0*/  FSEL R164, R51, -INF , P2 ;  /* 0xff80000033a47808 */ /* 0x000fe40001000000 */
[----:B------:R-:W-:Y:S02]  /*30d0*/  ISETP.GT.AND P2, PT, R152, 0x48, PT ;  /* 0x000000489800780c */ /* 0x000fe40003f44270 */
[----:B------:R-:W-:Y:S02]  /*30e0*/  FSEL R168, R57, -INF , P3 ;  /* 0xff80000039a87808 */ /* 0x000fe40001800000 */
[----:B------:R-:W-:Y:S02]  /*30f0*/  FMNMX.FTZ R41, R165, R46, !PT ;  /* 0x0000002ea5297209 */ /* 0x000fe40007810000 */
[----:B------:R-:W-:-:S02]  /*3100*/  FMNMX.FTZ R20, R31, R20, !PT ;  /* 0x000000141f147209 */ /* 0x000fc40007810000 */
[----:B------:R-:W-:Y:S02]  /*3110*/  ISETP.GT.AND P6, PT, R152, 0x49, PT ;  /* 0x000000499800780c */ /* 0x000fe40003fc4270 */
[----:B------:R-:W-:Y:S02]  /*3120*/  FSEL R169, R60, -INF , P2 ;  /* 0xff8000003ca97808 */ /* 0x000fe40001000000 */
[----:B------:R-:W-:Y:S02]  /*3130*/  FMNMX.FTZ R46, R168, R41, !PT ;  /* 0x00000029a82e7209 */ /* 0x000fe40007810000 */
[----:B------:R-:W-:Y:S02]  /*3140*/  FMNMX.FTZ R20, R29, R20, !PT ;  /* 0x000000141d147209 */ /* 0x000fe40007810000 */
[----:B------:R-:W-:Y:S02]  /*3150*/  FSEL R167, R54, -INF , P1 ;  /* 0xff80000036a77808 */ /* 0x000fe40000800000 */
[----:B------:R-:W-:-:S02]  /*3160*/  ISETP.GT.AND P1, PT, R152, 0x50, PT ;  /* 0x000000509800780c */ /* 0x000fc40003f24270 */
[----:B------:R-:W-:Y:S02]  /*3170*/  FSEL R172, R61, -INF , P6 ;  /* 0xff8000003dac7808 */ /* 0x000fe40003000000 */
[----:B------:R-:W-:Y:S02]  /*3180*/  FMNMX.FTZ R41, R169, R46, !PT ;  /* 0x0000002ea9297209 */ /* 0x000fe40007810000 */
[----:B------:R-:W-:Y:S02]  /*3190*/  FMNMX.FTZ R20, R35, R20, !PT ;  /* 0x0000001423147209 */ /* 0x000fe40007810000 */
        /* <DEDUP_REMOVED lines=15> */
[----:B------:R-:W-:Y:S02]  /*3290*/  FSEL R178, R69, -INF , P3 ;  /* 0xff80000045b27808 */ /* 0x000fe40001800000 */
[----:B------:R-:W-:Y:S02]  /*32a0*/  FMNMX.FTZ R41, R177, R46, !PT ;  /* 0x0000002eb1297209 */ /* 0x000fe40007810000 */
[----:B------:R-:W-:Y:S02]  /*32b0*/  FMNMX.FTZ R20, R43, R20, !PT ;  /* 0x000000142b147209 */ /* 0x000fe40007810000 */
[----:B------:R-:W-:Y:S02]  /*32c0*/  FMNMX.FTZ R45, R178, R41, !PT ;  /* 0x00000029b22d7209 */ /* 0x000fe40007810000 */
[----:B------:R-:W-:Y:S02]  /*32d0*/  FMNMX.FTZ R20, R21, R20, !PT ;  /* 0x0000001415147209 */ /* 0x000fe40007810000 */
[----:B------:R-:W-:Y:S01]  /*32e0*/  FSEL R179, R62, -INF , P2 ;  /* 0xff8000003eb37808 */ /* 0x000fe20001000000 */
[----:B------:R-:W2:Y:S01]  /*32f0*/  SHFL.BFLY PT, R46, R45, 0x2, 0x1f ;  /* 0x0c401f002d2e7f89 */ /* 0x000ea200000e0000 */
        /* <DEDUP_REMOVED lines=11> */
[----:B--2---:R-:W-:Y:S02]  /*33b0*/  FMNMX.FTZ R46, R45, R46, !PT ;  /* 0x0000002e2d2e7209 */ /* 0x004fe40007810000 */
[----:B------:R-:W-:-:S03]  /*33c0*/  FMNMX.FTZ R20, R175, R20, !PT ;  /* 0x00000014af147209 */ /* 0x000fc60007810000 */
[----:B------:R-:W2:Y:S01]  /*33d0*/  SHFL.BFLY PT, R45, R46, 0x1, 0x1f ;  /* 0x0c201f002e2d7f89 */ /* 0x000ea200000e0000 */
[----:B------:R-:W-:-:S04]  /*33e0*/  FMNMX.FTZ R41, R179, R20, !PT ;  /* 0x00000014b3297209 */ /* 0x000fc80007810000 */
[----:B------:R-:W-:-:S04]  /*33f0*/  FMNMX.FTZ R20, R180, R41, !PT ;  /* 0x00000029b4147209 */ /* 0x000fc80007810000 */
[----:B------:R-:W-:-:S04]  /*3400*/  FMNMX.FTZ R41, R181, R20, !PT ;  /* 0x00000014b5297209 */ /* 0x000fc80007810000 */
[----:B------:R-:W-:-:S04]  /*3410*/  FMNMX.FTZ R20, R182, R41, !PT ;  /* 0x00000029b6147209 */ /* 0x000fc80007810000 */
[----:B------:R-:W-:-:S04]  /*3420*/  FMNMX.FTZ R41, R183, R20, !PT ;  /* 0x00000014b7297209 */ /* 0x000fc80007810000 */
[----:B------:R-:W-:Y:S02]  /*3430*/  FMNMX.FTZ R41, R184, R41, !PT ;  /* 0x00000029b8297209 */ /* 0x000fe40007810000 */
[----:B--2---:R-:W-:-:S03]  /*3440*/  FMNMX.FTZ R20, R46, R45, !PT ;  /* 0x0000002d2e147209 */ /* 0x004fc60007810000 */
[----:B------:R-:W2:Y:S01]  /*3450*/  SHFL.BFLY PT, R46, R41, 0x2, 0x1f ;  /* 0x0c401f00292e7f89 */ /* 0x000ea200000e0000 */
[C---:B------:R-:W-:Y:S01]  /*3460*/  FSETP.NEU.FTZ.AND P1, PT, R20.reuse, -INF , PT ;  /* 0xff8000001400780b */ /* 0x040fe20003f3d000 */
[----:B------:R-:W-:-:S05]  /*3470*/  FMUL.FTZ R185, R20, UR10 ;  /* 0x0000000a14b97c20 */ /* 0x000fca0008410000 */
[----:B------:R-:W-:-:S05]  /*3480*/  FSEL R185, R185, RZ, P1 ;  /* 0x000000ffb9b97208 */ /* 0x000fca0000800000 */
        /* <DEDUP_REMOVED lines=11> */
[----:B--2---:R-:W-:Y:S01]  /*3540*/  FMNMX.FTZ R46, R41, R46, !PT ;  /* 0x0000002e292e7209 */ /* 0x004fe20007810000 */
[--C-:B------:R-:W-:Y:S01]  /*3550*/  FFMA.FTZ R74, R74, UR10, -R185.reuse ;  /* 0x0000000a4a4a7c23 */ /* 0x100fe200080108b9 */
[----:B------:R-:W2:Y:S01]  /*3560*/  MUFU.EX2 R24, R24 ;  /* 0x0000001800187308 */ /* 0x000ea20000000800 */
[--C-:B------:R-:W-:Y:S01]  /*3570*/  FFMA.FTZ R44, R44, UR10, -R185.reuse ;  /* 0x0000000a2c2c7c23 */ /* 0x100fe200080108b9 */
[--C-:B------:R-:W-:Y:S01]  /*3580*/  FFMA.FTZ R176, R176, UR10, -R185.reuse ;  /* 0x0000000ab0b07c23 */ /* 0x100fe200080108b9 */
[----:B------:R-:W3:Y:S01]  /*3590*/  SHFL.BFLY PT, R197, R46, 0x1, 0x1f ;  /* 0x0c201f002ec57f89 */ /* 0x000ee200000e0000 */
[--C-:B------:R-:W-:Y:S01]  /*35a0*/  FFMA.FTZ R177, R177, UR10, -R185.reuse ;  /* 0x0000000ab1b17c23 */ /* 0x100fe200080108b9 */
[--C-:B------:R-:W-:Y:S01]  /*35b0*/  FFMA.FTZ R178, R178, UR10, -R185.reuse ;  /* 0x0000000ab2b27c23 */ /* 0x100fe200080108b9 */
[----:B------:R-:W-:-:S02]  /*35c0*/  FFMA.FTZ R174, R174, UR10, -R185 ;  /* 0x0000000aaeae7c23 */ /* 0x000fc400080108b9 */
[----:B------:R-:W-:Y:S08]  /*35d0*/  MUFU.EX2 R28, R28 ;  /* 0x0000001c001c7308 */ /* 0x000ff00000000800 */
[----:B------:R-:W4:Y:S01]  /*35e0*/  MUFU.EX2 R41, R30 ;  /* 0x0000001e00297308 */ /* 0x000f220000000800 */
[----:B--2---:R-:W-:-:S07]  /*35f0*/  F2FP.BF16.F32.PACK_AB R200, R45, R24 ;  /* 0x000000182dc8723e */ /* 0x004fce00000010ff */
[----:B------:R-:W-:Y:S01]  /*3600*/  MUFU.EX2 R32, R32 ;  /* 0x0000002000207308 */ /* 0x000fe20000000800 */
[----:B---3--:R-:W-:-:S04]  /*3610*/  FMNMX.FTZ R197, R46, R197, !PT ;  /* 0x000000c52ec57209 */ /* 0x008fc80007810000 */
[C---:B------:R-:W-:Y:S01]  /*3620*/  FSETP.NEU.FTZ.AND P1, PT, R197.reuse, -INF , PT ;  /* 0xff800000c500780b */ /* 0x040fe20003f3d000 */
[----:B------:R-:W-:Y:S02]  /*3630*/  FMUL.FTZ R186, R197, UR10 ;  /* 0x0000000ac5ba7c20 */ /* 0x000fe40008410000 */
[----:B------:R-:W2:Y:S01]  /*3640*/  MUFU.EX2 R47, R34 ;  /* 0x00000022002f7308 */ /* 0x000ea20000000800 */
        /* <DEDUP_REMOVED lines=14> */
[----:B--2---:R-:W-:Y:S01]  /*3730*/  F2FP.BF16.F32.PACK_AB R152, R47, R32 ;  /* 0x000000202f98723e */ /* 0x004fe200000010ff */
[--C-:B------:R-:W-:Y:S01]  /*3740*/  FFMA.FTZ R21, R21, UR10, -R186.reuse ;  /* 0x0000000a15157c23 */ /* 0x100fe200080108ba */
[--C-:B------:R-:W-:Y:S01]  /*3750*/  FFMA.FTZ R179, R179, UR10, -R186.reuse ;  /* 0x0000000ab3b37c23 */ /* 0x100fe200080108ba */
[--C-:B------:R-:W-:Y:S01]  /*3760*/  FFMA.FTZ R181, R181, UR10, -R186.reuse ;  /* 0x0000000ab5b57c23 */ /* 0x100fe200080108ba */
[----:B------:R2:W3:Y:S01]  /*3770*/  MUFU.EX2 R26, R27 ;  /* 0x0000001b001a7308 */ /* 0x0004e20000000800 */
[--C-:B------:R-:W-:Y:S01]  /*3780*/  FFMA.FTZ R182, R182, UR10, -R186.reuse ;  /* 0x0000000ab6b67c23 */ /* 0x100fe200080108ba */
[--C-:B------:R-:W-:Y:S01]  /*3790*/  FFMA.FTZ R183, R183, UR10, -R186.reuse ;  /* 0x0000000ab7b77c23 */ /* 0x100fe200080108ba */
[----:B------:R-:W-:-:S05]  /*37a0*/  FFMA.FTZ R184, R184, UR10, -R186 ;  /* 0x0000000ab8b87c23 */ /* 0x000fca00080108ba */
[----:B------:R-:W-:Y:S01]  /*37b0*/  MUFU.EX2 R25, R25 ;  /* 0x0000001900197308 */ /* 0x000fe20000000800 */
[----:B--2---:R-:W-:-:S04]  /*37c0*/  FADD.FTZ R27, R24, R45 ;  /* 0x0000002d181b7221 */ /* 0x004fc80000010000 */
[----:B------:R-:W-:-:S03]  /*37d0*/  FADD.FTZ R46, R28, R27 ;  /* 0x0000001b1c2e7221 */ /* 0x000fc60000010000 */
[----:B------:R2:W4:Y:S01]  /*37e0*/  MUFU.EX2 R30, R31 ;  /* 0x0000001f001e7308 */ /* 0x0005220000000800 */
[----:B---3--:R-:W-:-:S07]  /*37f0*/  F2FP.BF16.F32.PACK_AB R201, R26, R73 ;  /* 0x000000491ac9723e */ /* 0x008fce00000010ff */
[----:B------:R-:W3:Y:S01]  /*3800*/  MUFU.EX2 R29, R29 ;  /* 0x0000001d001d7308 */ /* 0x000ee20000000800 */
[----:B--2---:R-:W-:-:S07]  /*3810*/  FADD.FTZ R31, R41, R46 ;  /* 0x0000002e291f7221 */ /* 0x004fce0000010000 */
[----:B------:R2:W-:Y:S01]  /*3820*/  MUFU.EX2 R51, R42 ;  /* 0x0000002a00337308 */ /* 0x0005e20000000800 */
[----:B----4-:R-:W-:-:S07]  /*3830*/  F2FP.BF16.F32.PACK_AB R203, R30, R25 ;  /* 0x000000191ecb723e */ /* 0x010fce00000010ff */
[----:B------:R-:W4:Y:S01]  /*3840*/  MUFU.EX2 R34, R35 ;  /* 0x0000002300227308 */ /* 0x000f220000000800 */
[----:B--2---:R-:W-:-:S04]  /*3850*/  FADD.FTZ R42, R73, R26 ;  /* 0x0000001a492a7221 */ /* 0x004fc80000010000 */
[----:B------:R-:W-:Y:S01]  /*3860*/  FADD.FTZ R27, R25, R42 ;  /* 0x0000002a191b7221 */ /* 0x000fe20000010000 */
[----:B------:R-:W-:Y:S02]  /*3870*/  FADD.FTZ R42, R32, R31 ;  /* 0x0000001f202a7221 */ /* 0x000fe40000010000 */
[----:B------:R-:W2:Y:S01]  /*3880*/  MUFU.EX2 R49, R38 ;  /* 0x0000002600317308 */ /* 0x000ea20000000800 */
[----:B------:R-:W-:Y:S01]  /*3890*/  FADD.FTZ R28, R30, R27 ;  /* 0x0000001b1e1c7221 */ /* 0x000fe20000010000 */
[----:B------:R-:W-:-:S03]  /*38a0*/  FADD.FTZ R31, R47, R42 ;  /* 0x0000002a2f1f7221 */ /* 0x000fc60000010000 */
[----:B---3--:R-:W-:Y:S01]  /*38b0*/  FADD.FTZ R27, R29, R28 ;  /* 0x0000001c1d1b7221 */ /* 0x008fe20000010000 */
[----:B------:R-:W-:Y:S02]  /*38c0*/  FADD.FTZ R28, R36, R31 ;  /* 0x0000001f241c7221 */ /* 0x000fe40000010000 */
[----:B------:R-:W3:Y:S01]  /*38d0*/  MUFU.EX2 R33, R33 ;  /* 0x0000002100217308 */ /* 0x000ee20000000800 */
[C---:B----4-:R-:W-:Y:S01]  /*38e0*/  FADD.FTZ R26, R34.reuse, R27 ;  /* 0x0000001b221a7221 */ /* 0x050fe20000010000 */
[----:B------:R-:W-:-:S06]  /*38f0*/  F2FP.BF16.F32.PACK_AB R153, R34, R29 ;  /* 0x0000001d2299723e */ /* 0x000fcc00000010ff */
[----:B------:R-:W4:Y:S01]  /*3900*/  MUFU.EX2 R40, R40 ;  /* 0x0000002800287308 */ /* 0x000f220000000800 */
[C---:B--2---:R-:W-:Y:S01]  /*3910*/  FADD.FTZ R31, R49.reuse, R28 ;  /* 0x0000001c311f7221 */ /* 0x044fe20000010000 */
[----:B------:R-:W-:-:S06]  /*3920*/  F2FP.BF16.F32.PACK_AB R154, R49, R36 ;  /* 0x00000024319a723e */ /* 0x000fcc00000010ff */
[----:B------:R-:W2:Y:S01]  /*3930*/  MUFU.EX2 R38, R39 ;  /* 0x0000002700267308 */ /* 0x000ea20000000800 */
[----:B---3--:R-:W-:-:S07]  /*3940*/  FADD.FTZ R27, R33, R26 ;  /* 0x0000001a211b7221 */ /* 0x008fce0000010000 */
[----:B------:R-:W3:Y:S01]  /*3950*/  MUFU.EX2 R37, R37 ;  /* 0x0000002500257308 */ /* 0x000ee20000000800 */
[----:B----4-:R-:W-:Y:S01]  /*3960*/  FADD.FTZ R28, R40, R31 ;  /* 0x0000001f281c7221 */ /* 0x010fe20000010000 */
[----:B------:R-:W-:-:S03]  /*3970*/  F2FP.BF16.F32.PACK_AB R156, R51, R40 ;  /* 0x00000028339c723e */ /* 0x000fc600000010ff */
[----:B------:R-:W-:-:S03]  /*3980*/  FADD.FTZ R29, R51, R28 ;  /* 0x0000001c331d7221 */ /* 0x000fc60000010000 */
[----:B------:R-:W4:Y:S01]  /*3990*/  MUFU.EX2 R74, R74 ;  /* 0x0000004a004a7308 */ /* 0x000f220000000800 */
[C---:B--2---:R-:W-:Y:S01]  /*39a0*/  FADD.FTZ R26, R38.reuse, R27 ;  /* 0x0000001b261a7221 */ /* 0x044fe20000010000 */
[----:B------:R-:W-:-:S06]  /*39b0*/  F2FP.BF16.F32.PACK_AB R155, R38, R33 ;  /* 0x00000021269b723e */ /* 0x000fcc00000010ff */
[----:B------:R-:W2:Y:S01]  /*39c0*/  MUFU.EX2 R24, R43 ;  /* 0x0000002b00187308 */ /* 0x000ea20000000800 */
[----:B---3--:R-:W-:-:S07]  /*39d0*/  FADD.FTZ R27, R37, R26 ;  /* 0x0000001a251b7221 */ /* 0x008fce0000010000 */
[----:B------:R-:W3:Y:S01]  /*39e0*/  MUFU.EX2 R25, R44 ;  /* 0x0000002c00197308 */ /* 0x000ee20000000800 */
[----:B----4-:R-:W-:-:S07]  /*39f0*/  FADD.FTZ R26, R74, R29 ;  /* 0x0000001d4a1a7221 */ /* 0x010fce0000010000 */
[----:B------:R-:W-:Y:S01]  /*3a00*/  MUFU.EX2 R176, R176 ;  /* 0x000000b000b07308 */ /* 0x000fe20000000800 */
[C---:B--2---:R-:W-:Y:S01]  /*3a10*/  FADD.FTZ R188, R24.reuse, R27 ;  /* 0x0000001b18bc7221 */ /* 0x044fe20000010000 */
[----:B------:R-:W-:-:S06]  /*3a20*/  F2FP.BF16.F32.PACK_AB R157, R24, R37 ;  /* 0x00000025189d723e */ /* 0x000fcc00000010ff */
[----:B------:R-:W-:Y:S01]  /*3a30*/  MUFU.EX2 R177, R177 ;  /* 0x000000b100b17308 */ /* 0x000fe20000000800 */
[C---:B---3--:R-:W-:Y:S01]  /*3a40*/  FADD.FTZ R187, R25.reuse, R26 ;  /* 0x0000001a19bb7221 */ /* 0x048fe20000010000 */
[----:B------:R-:W-:Y:S02]  /*3a50*/  F2FP.BF16.F32.PACK_AB R158, R25, R74 ;  /* 0x0000004a199e723e */ /* 0x000fe400000010ff */
[----:B-1----:R-:W-:-:S04]  /*3a60*/  WARPGROUP.ARRIVE ;  /* 0x00000000000079c5 */ /* 0x002fc80000000000 */
[----:B------:R-:W-:Y:S02]  /*3a70*/  MUFU.EX2 R178, R178 ;  /* 0x000000b200b27308 */ /* 0x000fe40000000800 */
[----:B------:R-:W-:Y:S01]  /*3a80*/  HGMMA.64x256x16.F32.BF16 R24, R200, gdesc[UR12].tnspB, RZ, !UPT, gsb0 ;  /* 0x43e0000cc8187df0 */ /* 0x000fe2000c0018ff */
[----:B------:R-:W-:-:S05]  /*3a90*/  UMOV UR15, 0x40000040 ;  /* 0x40000040000f7882 */ /* 0x000fca0000000000 */
[----:B------:R-:W-:Y:S08]  /*3aa0*/  MUFU.EX2 R181, R181 ;  /* 0x000000b500b57308 */ /* 0x000ff00000000800 */
[----:B------:R-:W-:Y:S08]  /*3ab0*/  MUFU.EX2 R182, R182 ;  /* 0x000000b600b67308 */ /* 0x000ff00000000800 */
[----:B------:R-:W-:Y:S08]  /*3ac0*/  MUFU.EX2 R183, R183 ;  /* 0x000000b700b77308 */ /* 0x000ff00000000800 */
[----:B------:R-:W-:Y:S01]  /*3ad0*/  MUFU.EX2 R184, R184 ;  /* 0x000000b800b87308 */ /* 0x000fe20000000800 */
[----:B------:R-:W-:-:S02]  /*3ae0*/  WARPGROUP.DEPBAR.LE gsb0, 0x0 ;  /* 0x00008000000079c5 */ /* 0x000fc40000010000 */
[----:B------:R-:W-:-:S06]  /*3af0*/  WARPGROUP.ARRIVE ;  /* 0x00000000000079c5 */ /* 0x000fcc0000000000 */
[----:B------:R-:W-:Y:S01]  /*3b00*/  HGMMA.64x256x16.F32.BF16 R24, R152, gdesc[UR16].tnspB, R24, gsb0 ;  /* 0x43e0001098187df0 */ /* 0x000fe20008001818 */
[----:B------:R-:W-:Y:S01]  /*3b10*/  UMOV UR18, UR4 ;  /* 0x0000000400127c82 */ /* 0x000fe20008000000 */
[----:B------:R-:W-:Y:S01]  /*3b20*/  UMOV UR19, 0x40000040 ;  /* 0x4000004000137882 */ /* 0x000fe20000000000 */
[----:B------:R-:W-:Y:S01]  /*3b30*/  UIADD3 UR4, UR14, 0x180, URZ ;  /* 0x000001800e047890 */ /* 0x000fe2000fffe03f */
[----:B------:R-:W-:Y:S02]  /*3b40*/  WARPGROUP.DEPBAR.LE gsb0, 0x0 ;  /* 0x00008000000079c5 */ /* 0x000fe40000010000 */
[--C-:B------:R-:W-:Y:S01]  /*3b50*/  FFMA.FTZ R152, R159, UR10, -R186.reuse ;  /* 0x0000000a9f987c23 */ /* 0x100fe200080108ba */
[--C-:B------:R-:W-:Y:S01]  /*3b60*/  FFMA.FTZ R153, R163, UR10, -R185.reuse ;  /* 0x0000000aa3997c23 */ /* 0x100fe200080108b9 */
[----:B------:R-:W1:Y:S01]  /*3b70*/  MUFU.EX2 R159, R21 ;  /* 0x00000015009f7308 */ /* 0x000e620000000800 */
[----:B------:R-:W-:Y:S01]  /*3b80*/  FFMA.FTZ R154, R162, UR10, -R186 ;  /* 0x0000000aa29a7c23 */ /* 0x000fe200080108ba */
[--C-:B------:R-:W-:Y:S01]  /*3b90*/  FFMA.FTZ R162, R168, UR10, -R185.reuse ;  /* 0x0000000aa8a27c23 */ /* 0x100fe200080108b9 */
[----:B------:R-:W-:-:S05]  /*3ba0*/  FFMA.FTZ R163, R169, UR10, -R185 ;  /* 0x0000000aa9a37c23 */ /* 0x000fca00080108b9 */
[----:B------:R2:W3:Y:S08]  /*3bb0*/  MUFU.EX2 R21, R152 ;  /* 0x0000009800157308 */ /* 0x0004f00000000800 */
[----:B------:R-:W-:Y:S01]  /*3bc0*/  MUFU.EX2 R153, R153 ;  /* 0x0000009900997308 */ /* 0x000fe20000000800 */
[----:B-1----:R-:W-:Y:S01]  /*3bd0*/  FADD.FTZ R188, R159, R188 ;  /* 0x000000bc9fbc7221 */ /* 0x002fe20000010000 */
[----:B--2---:R-:W-:Y:S01]  /*3be0*/  FFMA.FTZ R152, R161, UR10, -R185 ;  /* 0x0000000aa1987c23 */ /* 0x004fe200080108b9 */
[----:B------:R-:W-:-:S05]  /*3bf0*/  FFMA.FTZ R161, R173, UR10, -R186 ;  /* 0x0000000aada17c23 */ /* 0x000fca00080108ba */
[----:B------:R-:W1:Y:S01]  /*3c00*/  MUFU.EX2 R152, R152 ;  /* 0x0000009800987308 */ /* 0x000e620000000800 */
[C---:B---3--:R-:W-:Y:S01]  /*3c10*/  F2FP.BF16.F32.PACK_AB R159, R21.reuse, R159 ;  /* 0x0000009f159f723e */ /* 0x048fe200000010ff */
[----:B------:R-:W-:-:S03]  /*3c20*/  FADD.FTZ R188, R21, R188 ;  /* 0x000000bc15bc7221 */ /* 0x000fc60000010000 */
[----:B------:R-:W-:-:S03]  /*3c30*/  WARPGROUP.ARRIVE ;  /* 0x00000000000079c5 */ /* 0x000fc60000000000 */
[----:B------:R-:W2:Y:S03]  /*3c40*/  MUFU.EX2 R154, R154 ;  /* 0x0000009a009a7308 */ /* 0x000ea60000000800 */
[----:B------:R-:W-:Y:S01]  /*3c50*/  HGMMA.64x256x16.F32.BF16 R24, R156, gdesc[UR16].tnspB, R24, gsb0 ;  /* 0x43e000109c187df0 */ /* 0x000fe20008001818 */
[----:B------:R-:W-:Y:S01]  /*3c60*/  UMOV UR18, UR4 ;  /* 0x0000000400127c82 */ /* 0x000fe20008000000 */
[----:B------:R-:W-:Y:S01]  /*3c70*/  UMOV UR19, 0x40000040 ;  /* 0x4000004000137882 */ /* 0x000fe20000000000 */
[----:B------:R-:W-:Y:S02]  /*3c80*/  UIADD3 UR4, UR14, 0x200, URZ ;  /* 0x000002000e047890 */ /* 0x000fe4000fffe03f */
[----:B------:R-:W-:Y:S01]  /*3c90*/  MUFU.EX2 R161, R161 ;  /* 0x000000a100a17308 */ /* 0x000fe20000000800 */
[----:B-1----:R-:W-:Y:S01]  /*3ca0*/  FADD.FTZ R187, R152, R187 ;  /* 0x000000bb98bb7221 */ /* 0x002fe20000010000 */
[----:B------:R-:W-:Y:S01]  /*3cb0*/  F2FP.BF16.F32.PACK_AB R152, R153, R152 ;  /* 0x000000989998723e */ /* 0x000fe200000010ff */
[----:B------:R-:W-:-:S02]  /*3cc0*/  UIADD3 UR14, UR14, 0x280, URZ ;  /* 0x000002800e0e7890 */ /* 0x000fc4000fffe03f */
[----:B------:R-:W-:-:S03]  /*3cd0*/  FADD.FTZ R21, R153, R187 ;  /* 0x000000bb99157221 */ /* 0x000fc60000010000 */
[----:B------:R-:W-:Y:S01]  /*3ce0*/  MUFU.EX2 R162, R162 ;  /* 0x000000a200a27308 */ /* 0x000fe20000000800 */
[----:B--2---:R-:W-:-:S07]  /*3cf0*/  FADD.FTZ R188, R154, R188 ;  /* 0x000000bc9abc7221 */ /* 0x004fce0000010000 */
[----:B------:R-:W-:Y:S01]  /*3d00*/  MUFU.EX2 R163, R163 ;  /* 0x000000a300a37308 */ /* 0x000fe20000000800 */
[----:B------:R-:W-:Y:S02]  /*3d10*/  WARPGROUP.DEPBAR.LE gsb0, 0x0 ;  /* 0x00008000000079c5 */ /* 0x000fe40000010000 */
[--C-:B------:R-:W-:Y:S01]  /*3d20*/  FFMA.FTZ R158, R164, UR10, -R186.reuse ;  /* 0x0000000aa49e7c23 */ /* 0x100fe200080108ba */
[--C-:B------:R-:W-:Y:S01]  /*3d30*/  FFMA.FTZ R156, R166, UR10, -R185.reuse ;  /* 0x0000000aa69c7c23 */ /* 0x100fe200080108b9 */
[--C-:B------:R-:W-:Y:S01]  /*3d40*/  FFMA.FTZ R157, R170, UR10, -R185.reuse ;  /* 0x0000000aaa9d7c23 */ /* 0x100fe200080108b9 */
[--C-:B------:R-:W-:Y:S01]  /*3d50*/  FFMA.FTZ R159, R167, UR10, -R186.reuse ;  /* 0x0000000aa79f7c23 */ /* 0x100fe200080108ba */
[----:B------:R-:W-:Y:S01]  /*3d60*/  FFMA.FTZ R164, R172, UR10, -R185 ;  /* 0x0000000aaca47c23 */ /* 0x000fe200080108b9 */
[----:B------:R-:W-:Y:S01]  /*3d70*/  FFMA.FTZ R166, R175, UR10, -R186 ;  /* 0x0000000aafa67c23 */ /* 0x000fe200080108ba */
[----:B------:R-:W1:Y:S08]  /*3d80*/  MUFU.EX2 R158, R158 ;  /* 0x0000009e009e7308 */ /* 0x000e700000000800 */
[----:B------:R-:W-:Y:S08]  /*3d90*/  MUFU.EX2 R156, R156 ;  /* 0x0000009c009c7308 */ /* 0x000ff00000000800 */
[----:B------:R-:W2:Y:S01]  /*3da0*/  MUFU.EX2 R157, R157 ;  /* 0x0000009d009d7308 */ /* 0x000ea20000000800 */
[C---:B-1----:R-:W-:Y:S01]  /*3db0*/  F2FP.BF16.F32.PACK_AB R153, R158.reuse, R154 ;  /* 0x0000009a9e99723e */ /* 0x042fe200000010ff */
[----:B------:R-:W-:-:S06]  /*3dc0*/  FADD.FTZ R188, R158, R188 ;  /* 0x000000bc9ebc7221 */ /* 0x000fcc0000010000 */
[----:B------:R-:W1:Y:S08]  /*3dd0*/  MUFU.EX2 R159, R159 ;  /* 0x0000009f009f7308 */ /* 0x000e700000000800 */
[----:B------:R-:W3:Y:S01]  /*3de0*/  MUFU.EX2 R164, R164 ;  /* 0x000000a400a47308 */ /* 0x000ee20000000800 */
[----:B--2---:R-:W-:Y:S01]  /*3df0*/  F2FP.BF16.F32.PACK_AB R154, R157, R156 ;  /* 0x0000009c9d9a723e */ /* 0x004fe200000010ff */
[----:B------:R-:W-:Y:S01]  /*3e00*/  FADD.FTZ R156, R156, R21 ;  /* 0x000000159c9c7221 */ /* 0x000fe20000010000 */
[----:B------:R-:W-:-:S03]  /*3e10*/  FFMA.FTZ R21, R180, UR10, -R186 ;  /* 0x0000000ab4157c23 */ /* 0x000fc600080108ba */
[----:B------:R-:W-:Y:S02]  /*3e20*/  FADD.FTZ R156, R157, R156 ;  /* 0x0000009c9d9c7221 */ /* 0x000fe40000010000 */
[----:B------:R-:W-:Y:S01]  /*3e30*/  MUFU.EX2 R166, R166 ;  /* 0x000000a600a67308 */ /* 0x000fe20000000800 */
[----:B-1----:R-:W-:Y:S01]  /*3e40*/  F2FP.BF16.F32.PACK_AB R155, R161, R159 ;  /* 0x0000009fa19b723e */ /* 0x002fe200000010ff */
[----:B------:R-:W-:-:S03]  /*3e50*/  FADD.FTZ R188, R159, R188 ;  /* 0x000000bc9fbc7221 */ /* 0x000fc60000010000 */
[----:B------:R-:W-:Y:S01]  /*3e60*/  WARPGROUP.ARRIVE ;  /* 0x00000000000079c5 */ /* 0x000fe20000000000 */
[----:B------:R-:W-:Y:S02]  /*3e70*/  FADD.FTZ R188, R161, R188 ;  /* 0x000000bca1bc7221 */ /* 0x000fe40000010000 */
[----:B------:R-:W-:Y:S03]  /*3e80*/  MUFU.EX2 R158, R179 ;  /* 0x000000b3009e7308 */ /* 0x000fe60000000800 */
[----:B------:R-:W-:Y:S01]  /*3e90*/  HGMMA.64x256x16.F32.BF16 R24, R152, gdesc[UR16].tnspB, R24, gsb0 ;  /* 0x43e0001098187df0 */ /* 0x000fe20008001818 */
[----:B------:R-:W-:Y:S01]  /*3ea0*/  UMOV UR18, UR4 ;  /* 0x0000000400127c82 */ /* 0x000fe20008000000 */
[----:B------:R-:W-:-:S03]  /*3eb0*/  UMOV UR19, 0x40000040 ;  /* 0x4000004000137882 */ /* 0x000fc60000000000 */
[----:B------:R-:W1:Y:S01]  /*3ec0*/  MUFU.EX2 R21, R21 ;  /* 0x0000001500157308 */ /* 0x000e620000000800 */
[----:B------:R-:W-:Y:S02]  /*3ed0*/  WARPGROUP.DEPBAR.LE gsb0, 0x0 ;  /* 0x00008000000079c5 */ /* 0x000fe40000010000 */
[----:B------:R-:W-:Y:S01]  /*3ee0*/  FFMA.FTZ R152, R165, UR10, -R185 ;  /* 0x0000000aa5987c23 */ /* 0x000fe200080108b9 */
[----:B------:R-:W-:Y:S01]  /*3ef0*/  FFMA.FTZ R165, R171, UR10, -R186 ;  /* 0x0000000aaba57c23 */ /* 0x000fe200080108ba */
[----:B---3--:R-:W-:Y:S02]  /*3f00*/  F2FP.BF16.F32.PACK_AB R154, R164, R163 ;  /* 0x000000a3a49a723e */ /* 0x008fe400000010ff */
[----:B-1----:R-:W-:Y:S02]  /*3f10*/  F2FP.BF16.F32.PACK_AB R155, R21, R158 ;  /* 0x0000009e159b723e */ /* 0x002fe400000010ff */
[----:B------:R-:W1:Y:S08]  /*3f20*/  MUFU.EX2 R152, R152 ;  /* 0x0000009800987308 */ /* 0x000e700000000800 */
[----:B------:R-:W2:Y:S01]  /*3f30*/  MUFU.EX2 R165, R165 ;  /* 0x000000a500a57308 */ /* 0x000ea20000000800 */
[----:B-1----:R-:W-:Y:S01]  /*3f40*/  FADD.FTZ R156, R152, R156 ;  /* 0x0000009c989c7221 */ /* 0x002fe20000010000 */
[----:B------:R-:W-:-:S03]  /*3f50*/  F2FP.BF16.F32.PACK_AB R152, R162, R152 ;  /* 0x00000098a298723e */ /* 0x000fc600000010ff */
[----:B------:R-:W-:Y:S01]  /*3f60*/  FADD.FTZ R156, R162, R156 ;  /* 0x0000009ca29c7221 */ /* 0x000fe20000010000 */
[----:B--2---:R-:W-:-:S03]  /*3f70*/  F2FP.BF16.F32.PACK_AB R153, R166, R165 ;  /* 0x000000a5a699723e */ /* 0x004fc600000010ff */
[----:B------:R-:W-:Y:S01]  /*3f80*/  FADD.FTZ R156, R163, R156 ;  /* 0x0000009ca39c7221 */ /* 0x000fe20000010000 */
[----:B------:R-:W-:Y:S01]  /*3f90*/  FADD.FTZ R188, R165, R188 ;  /* 0x000000bca5bc7221 */ /* 0x000fe20000010000 */
[----:B------:R-:W-:Y:S02]  /*3fa0*/  WARPGROUP.ARRIVE ;  /* 0x00000000000079c5 */ /* 0x000fe40000000000 */
[----:B------:R-:W-:Y:S01]  /*3fb0*/  FADD.FTZ R156, R164, R156 ;  /* 0x0000009ca49c7221 */ /* 0x000fe20000010000 */
[----:B------:R-:W-:-:S03]  /*3fc0*/  FADD.FTZ R188, R166, R188 ;  /* 0x000000bca6bc7221 */ /* 0x000fc60000010000 */
[----:B------:R-:W-:Y:S01]  /*3fd0*/  HGMMA.64x256x16.F32.BF16 R24, R152, gdesc[UR16].tnspB, R24, gsb0 ;  /* 0x43e0001098187df0 */ /* 0x000fe20008001818 */
[----:B------:R-:W-:-:S04]  /*3fe0*/  FADD.FTZ R188, R158, R188 ;  /* 0x000000bc9ebc7221 */ /* 0x000fc80000010000 */
[----:B------:R-:W-:-:S04]  /*3ff0*/  FADD.FTZ R21, R21, R188 ;  /* 0x000000bc15157221 */ /* 0x000fc80000010000 */
[----:B------:R-:W-:Y:S01]  /*4000*/  FADD.FTZ R21, R181, R21 ;  /* 0x00000015b5157221 */ /* 0x000fe20000010000 */
[----:B------:R-:W-:Y:S02]  /*4010*/  WARPGROUP.DEPBAR.LE gsb0, 0x0 ;  /* 0x00008000000079c5 */ /* 0x000fe40000010000 */
[----:B------:R-:W1:Y:S01]  /*4020*/  MUFU.EX2 R152, R174 ;  /* 0x000000ae00987308 */ /* 0x000e620000000800 */
[C---:B------:R-:W-:Y:S01]  /*4030*/  F2FP.BF16.F32.PACK_AB R153, R182.reuse, R181 ;  /* 0x000000b5b699723e */ /* 0x040fe200000010ff */
[----:B------:R-:W-:Y:S01]  /*4040*/  FADD.FTZ R182, R182, R21 ;  /* 0x00000015b6b67221 */ /* 0x000fe20000010000 */
[----:B------:R-:W-:Y:S02]  /*4050*/  F2FP.BF16.F32.PACK_AB R154, R178, R177 ;  /* 0x000000b1b29a723e */ /* 0x000fe400000010ff */
[----:B------:R-:W-:Y:S01]  /*4060*/  F2FP.BF16.F32.PACK_AB R155, R184, R183 ;  /* 0x000000b7b89b723e */ /* 0x000fe200000010ff */
[----:B------:R-:W-:-:S04]  /*4070*/  FADD.FTZ R183, R183, R182 ;  /* 0x000000b6b7b77221 */ /* 0x000fc80000010000 */
[----:B------:R-:W-:Y:S01]  /*4080*/  FADD.FTZ R203, R184, R183 ;  /* 0x000000b7b8cb7221 */ /* 0x000fe20000010000 */
[----:B-1----:R-:W-:Y:S01]  /*4090*/  FADD.FTZ R156, R152, R156 ;  /* 0x0000009c989c7221 */ /* 0x002fe20000010000 */
[----:B------:R-:W-:-:S03]  /*40a0*/  F2FP.BF16.F32.PACK_AB R152, R176, R152 ;  /* 0x00000098b098723e */ /* 0x000fc600000010ff */
[----:B------:R-:W-:Y:S01]  /*40b0*/  FADD.FTZ R156, R176, R156 ;  /* 0x0000009cb09c7221 */ /* 0x000fe20000010000 */
[----:B------:R-:W-:-:S03]  /*40c0*/  WARPGROUP.ARRIVE ;  /* 0x00000000000079c5 */ /* 0x000fc60000000000 */
[----:B------:R-:W-:-:S03]  /*40d0*/  FADD.FTZ R21, R177, R156 ;  /* 0x0000009cb1157221 */ /* 0x000fc60000010000 */
[----:B------:R-:W-:Y:S01]  /*40e0*/  HGMMA.64x256x16.F32.BF16 R24, R152, gdesc[UR12].tnspB, R24, gsb0 ;  /* 0x43e0000c98187df0 */ /* 0x000fe20008001818 */
[----:B------:R-:W-:Y:S02]  /*40f0*/  FADD.FTZ R21, R178, R21 ;  /* 0x00000015b2157221 */ /* 0x000fe40000010000 */
[----:B------:R-:W-:Y:S02]  /*4100*/  WARPGROUP.DEPBAR.LE gsb0, 0x0 ;  /* 0x00008000000079c5 */ /* 0x000fe40000010000 */
[----:B------:R-:W-:Y:S05]  /*4110*/  @!P0 BRA `(.L_x_1151) ;  /* 0x0000000000048947 */ /* 0x000fea0003800000 */
[----:B------:R-:W-:Y:S01]  /*4120*/  BPT.TRAP 0x1 ;  /* 0x000000040000795c */ /* 0x000fe20000300000 */
.L_x_1151:
[----:B------:R-:W1:Y:S01]  /*4130*/  S2UR UR4, SR_CgaCtaId ;  /* 0x00000000000479c3 */ /* 0x000e620000008800 */
[----:B------:R-:W-:Y:S01]  /*4140*/  VIADD R153, R160, 0xfffffffe ;  /* 0xfffffffea0997836 */ /* 0x000fe20000000000 */
[----:B------:R-:W-:-:S04]  /*4150*/  UIADD3 UR6, UR6, 0x32460, URZ ;  /* 0x0003246006067890 */ /* 0x000fc8000fffe03f */
[----:B------:R-:W-:Y:S01]  /*4160*/  ISETP.GE.AND P1, PT, R153, R22, PT ;  /* 0x000000169900720c */ /* 0x000fe20003f26270 */
[----:B-1----:R-:W-:-:S09]  /*4170*/  UPRMT UR6, UR4, 0x654, UR6 ;  /* 0x0000065404067896 */ /* 0x002fd20008000006 */
[----:B------:R-:W-:Y:S03]  /*4180*/  SYNCS.ARRIVE.TRANS64.RED.A1T0 RZ, [UR6], RZ ;  /* 0x000000ffffff79a7 */ /* 0x000fe60008100406 */
[----:B------:R-:W-:Y:S05]  /*4190*/  @!P1 BRA `(.L_x_1152) ;  /* 0x0000002000ec9947 */ /* 0x000fea0003800000 */
[----:B------:R-:W-:Y:S01]  /*41a0*/  R2UR UR4, R153 ;  /* 0x00000000990472ca */ /* 0x000fe200000e0000 */
[----:B------:R-:W-:Y:S02]  /*41b0*/  IMAD.MOV.U32 R201, RZ, RZ, R197 ;  /* 0x000000ffffc97224 */ /* 0x000fe400078e00c5 */
[----:B------:R-:W-:-:S12]  /*41c0*/  IMAD.MOV.U32 R202, RZ, RZ, R20 ;  /* 0x000000ffffca7224 */ /* 0x000fd800078e0014 */
.L_x_1163:
[----:B------:R-:W-:Y:S01]  /*41d0*/  UIADD3 UR38, UR38, 0x1, URZ ;  /* 0x0000000126267890 */ /* 0x000fe2000fffe03f */
[----:B------:R-:W-:Y:S01]  /*41e0*/  UMOV UR5, UR4 ;  /* 0x0000000400057c82 */ /* 0x000fe20008000000 */
[----:B------:R-:W-:Y:S01]  /*41f0*/  UIADD3 UR4, UR4, -0x1, URZ ;  /* 0xffffffff04047890 */ /* 0x000fe2000fffe03f */
[----:B------:R-:W-:Y:S01]  /*4200*/  ISETP.LT.AND P1, PT, R22, UR5, PT ;  /* 0x0000000516007c0c */ /* 0x000fe2000bf21270 */
[----:B------:R-:W-:-:S04]  /*4210*/  UISETP.NE.AND UP0, UPT, UR38, 0x2, UPT ;  /* 0x000000022600788c */ /* 0x000fc8000bf05270 */
[----:B------:R-:W-:Y:S02]  /*4220*/  USEL UR6, URZ, 0x1, UP0 ;  /* 0x000000013f067887 */ /* 0x000fe40008000000 */
[----:B------:R-:W-:Y:S02]  /*4230*/  USEL UR38, UR38, URZ, UP0 ;  /* 0x0000003f26267287 */ /* 0x000fe40008000000 */
[----:B------:R-:W-:Y:S01]  /*4240*/  ULOP3.LUT UR39, UR39, UR6, URZ, 0x3c, !UPT ;  /* 0x0000000627277292 */ /* 0x000fe2000f8e3c3f */
[----:B------:R-:W-:Y:S11]  /*4250*/  @!P0 BRA `(.L_x_1153) ;  /* 0x0000000000048947 */ /* 0x000ff60003800000 */
[----:B------:R-:W-:Y:S01]  /*4260*/  BPT.TRAP 0x1 ;  /* 0x000000040000795c */ /* 0x000fe20000300000 */
.L_x_1153:
[----:B------:R-:W1:Y:S01]  /*4270*/  S2UR UR54, SR_CgaCtaId ;  /* 0x00000000003679c3 */ /* 0x000e620000008800 */
[----:B------:R-:W-:Y:S01]  /*4280*/  UMOV UR5, 0x400 ;  /* 0x0000040000057882 */ /* 0x000fe20000000000 */
[----:B0-----:R-:W-:-:S05]  /*4290*/  IMAD.U32 R0, RZ, RZ, UR39 ;  /* 0x00000027ff007e24 */ /* 0x001fca000f8e00ff */
[----:B------:R-:W-:Y:S01]  /*42a0*/  SHF.L.U32 R0, R0, 0x1f, RZ ;  /* 0x0000001f00007819 */ /* 0x000fe200000006ff */
[----:B-1----:R-:W-:-:S04]  /*42b0*/  ULEA UR5, UR54, UR5, 0x18 ;  /* 0x0000000536057291 */ /* 0x002fc8000f8ec03f */
[----:B------:R-:W-:-:S09]  /*42c0*/  ULEA UR5, UR38, UR5, 0x3 ;  /* 0x0000000526057291 */ /* 0x000fd2000f8e183f */
[----:B------:R0:W1:Y:S01]  /*42d0*/  SYNCS.PHASECHK.TRANS64.TRYWAIT P2, [UR5+0x32430], R0 ;  /* 0x03243000ff0075a7 */ /* 0x0000620008040145 */
[----:B------:R-:W-:Y:S05]  /*42e0*/  @!P0 BRA `(.L_x_1154) ;  /* 0x0000000000048947 */ /* 0x000fea0003800000 */
[----:B------:R-:W-:Y:S01]  /*42f0*/  BPT.TRAP 0x1 ;  /* 0x000000040000795c */ /* 0x000fe20000300000 */
.L_x_1154:
[----:B-1----:R-:W-:Y:S05]  /*4300*/  @P2 BRA `(.L_x_1155) ;  /* 0x0000000000082947 */ /* 0x002fea0003800000 */
[----:B------:R-:W1:Y:S02]  /*4310*/  SYNCS.PHASECHK.TRANS64.TRYWAIT P2, [UR5+0x32430], R0 ;  /* 0x03243000ff0075a7 */ /* 0x000e640008040145 */
[----:B-1----:R-:W-:Y:S05]  /*4320*/  @!P2 BRA `(.L_x_1156) ;  /* 0x000000d800dca947 */ /* 0x002fea0003800000 */
.L_x_1155:
[----:B------:R-:W-:Y:S01]  /*4330*/  R2UR UR48, R18 ;  /* 0x00000000123072ca */ /* 0x000fe200000e0000 */
[----:B------:R-:W-:Y:S01]  /*4340*/  UIMAD UR6, UR38, 0x300, UR61 ;  /* 0x00000300260678a4 */ /* 0x000fe2000f8e023d */
[----:B------:R-:W-:Y:S01]  /*4350*/  R2UR UR49, R19 ;  /* 0x00000000133172ca */ /* 0x000fe200000e0000 */
[----:B-1----:R-:W-:Y:S01]  /*4360*/  WARPGROUP.ARRIVE ;  /* 0x00000000000079c5 */ /* 0x002fe20000000000 */
[----:B------:R-:W-:-:S04]  /*4370*/  UMOV UR51, 0x40000040 ;  /* 0x4000004000337882 */ /* 0x000fc80000000000 */
[----:B------:R-:W-:-:S07]  /*4380*/  UMOV UR50, UR6 ;  /* 0x0000000600327c82 */ /* 0x000fce0008000000 */
[----:B------:R-:W-:Y:S01]  /*4390*/  HGMMA.64x96x16.F32.BF16 R152, gdesc[UR48], RZ, !UPT, gsb0 ;  /* 0x01600000309879f0 */ /* 0x000fe2000c0018ff */
[----:B------:R-:W-:Y:S01]  /*43a0*/  R2UR UR48, R16 ;  /* 0x00000000103072ca */ /* 0x000fe200000e0000 */
[----:B------:R-:W-:Y:S01]  /*43b0*/  UIADD3 UR50, UR6, 0x2, URZ ;  /* 0x0000000206327890 */ /* 0x000fe2000fffe03f */
[----:B------:R-:W-:Y:S01]  /*43c0*/  R2UR UR49, R17 ;  /* 0x00000000113172ca */ /* 0x000fe200000e0000 */
[----:B------:R-:W-:Y:S01]  /*43d0*/  UMOV UR51, 0x40000040 ;  /* 0x4000004000337882 */ /* 0x000fe20000000000 */
[----:B------:R-:W-:Y:S02]  /*43e0*/  WARPGROUP.DEPBAR.LE gsb0, 0x0 ;  /* 0x00008000000079c5 */ /* 0x000fe40000010000 */
[----:B------:R-:W-:-:S09]  /*43f0*/  WARPGROUP.ARRIVE ;  /* 0x00000000000079c5 */ /* 0x000fd20000000000 */
[----:B------:R-:W-:Y:S01]  /*4400*/  HGMMA.64x96x16.F32.BF16 R152, gdesc[UR48], R152, gsb0 ;  /* 0x01600000309879f0 */ /* 0x000fe20008001898 */
        /* <DEDUP_REMOVED lines=13> */
[----:B------:R-:W-:Y:S03]  /*44e0*/  HGMMA.64x96x16.F32.BF16 R152, gdesc[UR48], R152, gsb0 ;  /* 0x01600000309879f0 */ /* 0x000fe60008001898 */
[----:B------:R-:W-:Y:S02]  /*44f0*/  WARPGROUP.DEPBAR.LE gsb0, 0x0 ;  /* 0x00008000000079c5 */ /* 0x000fe40000010000 */
[----:B------:R-:W-:Y:S05]  /*4500*/  @!P0 BRA `(.L_x_1157) ;  /* 0x0000000000048947 */ /* 0x000fea0003800000 */
[----:B------:R-:W-:Y:S01]  /*4510*/  BPT.TRAP 0x1 ;  /* 0x000000040000795c */ /* 0x000fe20000300000 */
.L_x_1157:
[----:B------:R1:W2:Y:S01]  /*4520*/  SYNCS.PHASECHK.TRANS64.TRYWAIT P2, [UR5+0x32450], R0 ;  /* 0x03245000ff0075a7 */ /* 0x0002a20008040145 */
[----:B------:R-:W-:Y:S05]  /*4530*/  @!P0 BRA `(.L_x_1158) ;  /* 0x0000000000048947 */ /* 0x000fea0003800000 */
[----:B------:R-:W-:Y:S01]  /*4540*/  BPT.TRAP 0x1 ;  /* 0x000000040000795c */ /* 0x000fe20000300000 */
.L_x_1158:
[----:B--2---:R-:W-:Y:S05]  /*4550*/  @P2 BRA `(.L_x_1159) ;  /* 0x0000000000082947 */ /* 0x004fea0003800000 */
[----:B------:R-:W2:Y:S02]  /*4560*/  SYNCS.PHASECHK.TRANS64.TRYWAIT P2, [UR5+0x32450], R0 ;  /* 0x03245000ff0075a7 */ /* 0x000ea40008040145 */
[----:B--2---:R-:W-:Y:S05]  /*4570*/  @!P2 BRA `(.L_x_1160) ;  /* 0x000000d80060a947 */ /* 0x004fea0003800000 */
.L_x_1159:
[----:B------:R-:W-:Y:S01]  /*4580*/  R2UR UR48, R10 ;  /* 0x000000000a3072ca */ /* 0x000fe200000e0000 */
[----:B------:R-:W-:Y:S01]  /*4590*/  UIMAD UR6, UR38, 0xc00, UR60 ;  /* 0x00000c00260678a4 */ /* 0x000fe2000f8e023c */
[----:B------:R-:W-:Y:S01]  /*45a0*/  R2UR UR49, R11 ;  /* 0x000000000b3172ca */ /* 0x000fe200000e0000 */
[----:B------:R-:W-:Y:S01]  /*45b0*/  WARPGROUP.ARRIVE ;  /* 0x00000000000079c5 */ /* 0x000fe20000000000 */
[----:B------:R-:W-:Y:S01]  /*45c0*/  UMOV UR51, 0x40000040 ;  /* 0x4000004000337882 */ /* 0x000fe20000000000 */
[----:B------:R-:W-:-:S04]  /*45d0*/  UIADD3 UR10, UR6, 0x304, URZ ;  /* 0x00000304060a7890 */ /* 0x000fc8000fffe03f */
[----:B--2---:R-:W2:Y:S01]  /*45e0*/  S2R R20, SR_TID.X ;  /* 0x0000000000147919 */ /* 0x004ea20000002100 */
[----:B------:R-:W-:Y:S01]  /*45f0*/  UMOV UR11, 0x40000040 ;  /* 0x40000040000b7882 */ /* 0x000fe20000000000 */
[----:B------:R-:W-:Y:S01]  /*4600*/  UMOV UR50, UR6 ;  /* 0x0000000600327c82 */ /* 0x000fe20008000000 */
[----:B------:R-:W-:Y:S01]  /*4610*/  UIADD3 UR14, UR6, 0x306, URZ ;  /* 0x00000306060e7890 */ /* 0x000fe2000fffe03f */
[----:B------:R-:W-:Y:S01]  /*4620*/  UMOV UR15, 0x40000040 ;  /* 0x40000040000f7882 */ /* 0x000fe20000000000 */
[----:B------:R-:W-:Y:S01]  /*4630*/  UIADD3 UR18, UR6, 0x600, URZ ;  /* 0x0000060006127890 */ /* 0x000fe2000fffe03f */
[----:B------:R-:W-:Y:S01]  /*4640*/  UMOV UR19, 0x40000040 ;  /* 0x4000004000137882 */ /* 0x000fe20000000000 */
[----:B------:R-:W-:Y:S01]  /*4650*/  HGMMA.64x96x16.F32.BF16 R152, gdesc[UR48], R152, gsb0 ;  /* 0x01600000309879f0 */ /* 0x000fe20008001898 */
[----:B------:R-:W-:Y:S01]  /*4660*/  R2UR UR48, R8 ;  /* 0x00000000083072ca */ /* 0x000fe200000e0000 */
[----:B------:R-:W-:Y:S01]  /*4670*/  UIADD3 UR50, UR6, 0x2, URZ ;  /* 0x0000000206327890 */ /* 0x000fe2000fffe03f */
[----:B------:R-:W-:Y:S01]  /*4680*/  R2UR UR49, R9 ;  /* 0x00000000093172ca */ /* 0x000fe200000e0000 */
        /* <DEDUP_REMOVED lines=13> */
[----:B--2---:R-:W-:-:S04]  /*4760*/  SHF.R.U32.HI R20, RZ, 0x7, R20 ;  /* 0x00000007ff147819 */ /* 0x004fc80000011614 */
[----:B01----:R-:W-:Y:S01]  /*4770*/  IADD3 R0, -R20, 0xb, RZ ;  /* 0x0000000b14007810 */ /* 0x003fe20007ffe1ff */
        /* <DEDUP_REMOVED lines=69> */
.L_x_1161:
[----:B------:R-:W-:Y:S01]  /*4bd0*/  FMNMX.FTZ R20, R152, R202, !PT ;  /* 0x000000ca98147209 */ /* 0x000fe20007810000 */
[----:B------:R-:W-:Y:S01]  /*4be0*/  ULDC UR10, c[0x0][0xa80] ;  /* 0x0002a000000a7ab9 */ /* 0x000fe20000000800 */
[----:B------:R-:W-:Y:S02]  /*4bf0*/  UIADD3 UR6, UR5, 0x32440, URZ ;  /* 0x0003244005067890 */ /* 0x000fe4000fffe03f */
[----:B------:R-:W-:Y:S01]  /*4c00*/  FMNMX.FTZ R20, R153, R20, !PT ;  /* 0x0000001499147209 */ /* 0x000fe20007810000 */
[----:B------:R-:W-:Y:S01]  /*4c10*/  UMOV UR15, 0x40000040 ;  /* 0x40000040000f7882 */ /* 0x000fe20000000000 */
[----:B------:R-:W-:Y:S02]  /*4c20*/  UPRMT UR11, UR54, 0x654, UR6 ;  /* 0x00000654360b7896 */ /* 0x000fe40008000006 */
[----:B------:R-:W-:Y:S01]  /*4c30*/  FMNMX.FTZ R20, R156, R20, !PT ;  /* 0x000000149c147209 */ /* 0x000fe20007810000 */
[----:B------:R-:W-:-:S03]  /*4c40*/  UIMAD UR6, UR38, 0xc00, UR7 ;  /* 0x00000c00260678a4 */ /* 0x000fc6000f8e0207 */
[----:B------:R-:W-:-:S03]  /*4c50*/  FMNMX.FTZ R20, R157, R20, !PT ;  /* 0x000000149d147209 */ /* 0x000fc60007810000 */
[----:B------:R-:W-:Y:S01]  /*4c60*/  SYNCS.ARRIVE.TRANS64.RED.A1T0 RZ, [UR11], RZ ;  /* 0x000000ffffff79a7 */ /* 0x000fe2000810040b */
[----:B------:R-:W-:Y:S01]  /*4c70*/  FMNMX.FTZ R20, R160, R20, !PT ;  /* 0x00000014a0147209 */ /* 0x000fe20007810000 */
[----:B------:R-:W-:-:S03]  /*4c80*/  UMOV UR14, UR6 ;  /* 0x00000006000e7c82 */ /* 0x000fc60008000000 */
        /* <DEDUP_REMOVED lines=19> */
[----:B------:R-:W1:Y:S02]  /*4dc0*/  SHFL.BFLY PT, R200, R20, 0x2, 0x1f ;  /* 0x0c401f0014c87f89 */ /* 0x000e6400000e0000 */
[----:B-1----:R-:W-:-:S05]  /*4dd0*/  FMNMX.FTZ R20, R20, R200, !PT ;  /* 0x000000c814147209 */ /* 0x002fca0007810000 */
[----:B------:R-:W1:Y:S02]  /*4de0*/  SHFL.BFLY PT, R200, R20, 0x1, 0x1f ;  /* 0x0c201f0014c87f89 */ /* 0x000e6400000e0000 */
[----:B-1----:R-:W-:-:S05]  /*4df0*/  FMNMX.FTZ R20, R20, R200, !PT ;  /* 0x000000c814147209 */ /* 0x002fca0007810000 */
[C---:B------:R-:W-:Y:S01]  /*4e00*/  FMUL.FTZ R200, R20.reuse, UR10 ;  /* 0x0000000a14c87c20 */ /* 0x040fe20008410000 */
[----:B------:R-:W-:-:S03]  /*4e10*/  FADD.FTZ R202, -R20, R202 ;  /* 0x000000ca14ca7221 */ /* 0x000fc60000010100 */
[--C-:B------:R-:W-:Y:S01]  /*4e20*/  FFMA.FTZ R152, R152, UR10, -R200.reuse ;  /* 0x0000000a98987c23 */ /* 0x100fe200080108c8 */
[--C-:B------:R-:W-:Y:S01]  /*4e30*/  FFMA.FTZ R153, R153, UR10, -R200.reuse ;  /* 0x0000000a99997c23 */ /* 0x100fe200080108c8 */
[----:B------:R-:W-:Y:S01]  /*4e40*/  FMUL.FTZ R202, R202, UR10 ;  /* 0x0000000acaca7c20 */ /* 0x000fe20008410000 */
[--C-:B------:R-:W-:Y:S01]  /*4e50*/  FFMA.FTZ R156, R156, UR10, -R200.reuse ;  /* 0x0000000a9c9c7c23 */ /* 0x100fe200080108c8 */
[--C-:B------:R-:W-:Y:S01]  /*4e60*/  FFMA.FTZ R157, R157, UR10, -R200.reuse ;  /* 0x0000000a9d9d7c23 */ /* 0x100fe200080108c8 */
[--C-:B------:R-:W-:Y:S01]  /*4e70*/  FFMA.FTZ R160, R160, UR10, -R200.reuse ;  /* 0x0000000aa0a07c23 */ /* 0x100fe200080108c8 */
[----:B------:R-:W1:Y:S01]  /*4e80*/  MUFU.EX2 R215, R202 ;  /* 0x000000ca00d77308 */ /* 0x000e620000000800 */
        /* <DEDUP_REMOVED lines=20> */
[----:B------:R-:W-:Y:S01]  /*4fd0*/  FFMA.FTZ R211, R197, UR10, -R200 ;  /* 0x0000000ac5d37c23 */ /* 0x000fe200080108c8 */
[-C--:B-1----:R-:W-:Y:S01]  /*4fe0*/  FMUL.FTZ R24, R24, R215.reuse ;  /* 0x000000d718187220 */ /* 0x082fe20000410000 */
[----:B------:R-:W-:Y:S01]  /*4ff0*/  FMUL.FTZ R25, R25, R215 ;  /* 0x000000d719197220 */ /* 0x000fe20000410000 */
[----:B------:R-:W1:Y:S01]  /*5000*/  MUFU.EX2 R156, R156 ;  /* 0x0000009c009c7308 */ /* 0x000e620000000800 */
        /* <DEDUP_REMOVED lines=8> */
[C---:B---3--:R-:W-:Y:S01]  /*5090*/  F2FP.BF16.F32.PACK_AB R200, R153.reuse, R152 ;  /* 0x0000009899c8723e */ /* 0x048fe200000010ff */
[----:B------:R-:W-:Y:S01]  /*50a0*/  FADD.FTZ R21, R153, R21 ;  /* 0x0000001599157221 */ /* 0x000fe20000010000 */
[----:B------:R-:W-:Y:S01]  /*50b0*/  FMNMX.FTZ R152, R154, R201, !PT ;  /* 0x000000c99a987209 */ /* 0x000fe20007810000 */
[-C--:B------:R-:W-:Y:S01]  /*50c0*/  FMUL.FTZ R40, R40, R215.reuse ;  /* 0x000000d728287220 */ /* 0x080fe20000410000 */
[-C--:B------:R-:W-:Y:S01]  /*50d0*/  FMUL.FTZ R41, R41, R215.reuse ;  /* 0x000000d729297220 */ /* 0x080fe20000410000 */
[-C--:B------:R-:W-:Y:S01]  /*50e0*/  FMUL.FTZ R44, R44, R215.reuse ;  /* 0x000000d72c2c7220 */ /* 0x080fe20000410000 */
[----:B------:R-:W-:Y:S01]  /*50f0*/  FMNMX.FTZ R152, R155, R152, !PT ;  /* 0x000000989b987209 */ /* 0x000fe20007810000 */
[-C--:B------:R-:W-:Y:S01]  /*5100*/  FMUL.FTZ R45, R45, R215.reuse ;  /* 0x000000d72d2d7220 */ /* 0x080fe20000410000 */
[----:B-1----:R-:W-:Y:S01]  /*5110*/  FADD.FTZ R21, R156, R21 ;  /* 0x000000159c157221 */ /* 0x002fe20000010000 */
[-C--:B------:R-:W-:Y:S01]  /*5120*/  FMUL.FTZ R48, R48, R215.reuse ;  /* 0x000000d730307220 */ /* 0x080fe20000410000 */
[----:B------:R-:W-:Y:S01]  /*5130*/  FMNMX.FTZ R152, R158, R152, !PT ;  /* 0x000000989e987209 */ /* 0x000fe20007810000 */
[-C--:B------:R-:W-:Y:S01]  /*5140*/  FMUL.FTZ R49, R49, R215.reuse ;  /* 0x000000d731317220 */ /* 0x080fe20000410000 */
[-C--:B------:R-:W-:Y:S01]  /*5150*/  FMUL.FTZ R52, R52, R215.reuse ;  /* 0x000000d734347220 */ /* 0x080fe20000410000 */
[-C--:B------:R-:W-:Y:S01]  /*5160*/  FMUL.FTZ R53, R53, R215.reuse ;  /* 0x000000d735357220 */ /* 0x080fe20000410000 */
[----:B------:R-:W-:Y:S01]  /*5170*/  FMNMX.FTZ R152, R159, R152, !PT ;  /* 0x000000989f987209 */ /* 0x000fe20007810000 */
[-C--:B------:R-:W-:Y:S01]  /*5180*/  FMUL.FTZ R56, R56, R215.reuse ;  /* 0x000000d738387220 */ /* 0x080fe20000410000 */
[C---:B--2---:R-:W-:Y:S01]  /*5190*/  FADD.FTZ R21, R157.reuse, R21 ;  /* 0x000000159d157221 */ /* 0x044fe20000010000 */
[----:B------:R-:W-:Y:S01]  /*51a0*/  F2FP.BF16.F32.PACK_AB R202, R157, R156 ;  /* 0x0000009c9dca723e */ /* 0x000fe200000010ff */
[-C--:B------:R-:W-:Y:S01]  /*51b0*/  FMUL.FTZ R57, R57, R215.reuse ;  /* 0x000000d739397220 */ /* 0x080fe20000410000 */
[----:B------:R-:W-:Y:S01]  /*51c0*/  FMNMX.FTZ R152, R162, R152, !PT ;  /* 0x00000098a2987209 */ /* 0x000fe20007810000 */
[----:B------:R-:W1:Y:S01]  /*51d0*/  S2R R157, SR_TID.X ;  /* 0x00000000009d7919 */ /* 0x000e620000002100 */
[-C--:B------:R-:W-:Y:S01]  /*51e0*/  FMUL.FTZ R60, R60, R215.reuse ;  /* 0x000000d73c3c7220 */ /* 0x080fe20000410000 */
[-C--:B------:R-:W-:Y:S01]  /*51f0*/  FMUL.FTZ R61, R61, R215.reuse ;  /* 0x000000d73d3d7220 */ /* 0x080fe20000410000 */
[----:B------:R-:W-:Y:S01]  /*5200*/  FMNMX.FTZ R152, R163, R152, !PT ;  /* 0x00000098a3987209 */ /* 0x000fe20007810000 */
[-C--:B------:R-:W-:Y:S01]  /*5210*/  FMUL.FTZ R64, R64, R215.reuse ;  /* 0x000000d740407220 */ /* 0x080fe20000410000 */
        /* <DEDUP_REMOVED lines=28> */
[----:B-1----:R-:W-:Y:S01]  /*53e0*/  SHF.R.U32.HI R157, RZ, 0x7, R157 ;  /* 0x00000007ff9d7819 */ /* 0x002fe2000001169d */
        /* <DEDUP_REMOVED lines=28> */
[----:B------:R-:W-:Y:S01]  /*55b0*/  FMUL.FTZ R149, R149, R215 ;  /* 0x000000d795957220 */ /* 0x000fe20000410000 */
[----:B------:R-:W-:Y:S01]  /*55c0*/  FMNMX.FTZ R152, R194, R152, !PT ;  /* 0x00000098c2987209 */ /* 0x000fe20007810000 */
[----:B------:R-:W-:Y:S03]  /*55d0*/  MUFU.EX2 R161, R161 ;  /* 0x000000a100a17308 */ /* 0x000fe60000000800 */
[----:B------:R-:W-:-:S04]  /*55e0*/  FMNMX.FTZ R152, R195, R152, !PT ;  /* 0x00000098c3987209 */ /* 0x000fc80007810000 */
[----:B------:R-:W-:Y:S01]  /*55f0*/  FMNMX.FTZ R152, R198, R152, !PT ;  /* 0x00000098c6987209 */ /* 0x000fe20007810000 */
[----:B------:R-:W-:Y:S03]  /*5600*/  MUFU.EX2 R165, R165 ;  /* 0x000000a500a57308 */ /* 0x000fe60000000800 */
[----:B------:R-:W-:-:S05]  /*5610*/  FMNMX.FTZ R152, R199, R152, !PT ;  /* 0x00000098c7987209 */ /* 0x000fca0007810000 */
[----:B------:R-:W1:Y:S01]  /*5620*/  SHFL.BFLY PT, R153, R152, 0x2, 0x1f ;  /* 0x0c401f0098997f89 */ /* 0x000e6200000e0000 */
[----:B------:R-:W-:Y:S08]  /*5630*/  MUFU.EX2 R156, R168 ;  /* 0x000000a8009c7308 */ /* 0x000ff00000000800 */
[----:B------:R-:W-:Y:S08]  /*5640*/  MUFU.EX2 R169, R169 ;  /* 0x000000a900a97308 */ /* 0x000ff00000000800 */
[----:B------:R-:W-:Y:S01]  /*5650*/  MUFU.EX2 R173, R173 ;  /* 0x000000ad00ad7308 */ /* 0x000fe20000000800 */
[----:B-1----:R-:W-:-:S07]  /*5660*/  FMNMX.FTZ R153, R152, R153, !PT ;  /* 0x0000009998997209 */ /* 0x002fce0007810000 */
[----:B------:R-:W-:Y:S01]  /*5670*/  MUFU.EX2 R177, R177 ;  /* 0x000000b100b17308 */ /* 0x000fe20000000800 */
[----:B------:R-:W1:Y:S07]  /*5680*/  SHFL.BFLY PT, R197, R153, 0x1, 0x1f ;  /* 0x0c201f0099c57f89 */ /* 0x000e6e00000e0000 */
[----:B------:R-:W-:Y:S08]  /*5690*/  MUFU.EX2 R181, R181 ;  /* 0x000000b500b57308 */ /* 0x000ff00000000800 */
[----:B------:R-:W-:Y:S08]  /*56a0*/  MUFU.EX2 R185, R185 ;  /* 0x000000b900b97308 */ /* 0x000ff00000000800 */
[----:B------:R-:W-:Y:S01]  /*56b0*/  MUFU.EX2 R189, R189 ;  /* 0x000000bd00bd7308 */ /* 0x000fe20000000800 */
[----:B-1----:R-:W-:-:S07]  /*56c0*/  FMNMX.FTZ R197, R153, R197, !PT ;  /* 0x000000c599c57209 */ /* 0x002fce0007810000 */
[----:B------:R-:W-:Y:S01]  /*56d0*/  MUFU.EX2 R193, R193 ;  /* 0x000000c100c17308 */ /* 0x000fe20000000800 */
[C---:B------:R-:W-:Y:S01]  /*56e0*/  FMUL.FTZ R152, R197.reuse, UR10 ;  /* 0x0000000ac5987c20 */ /* 0x040fe20008410000 */
[----:B------:R-:W-:-:S03]  /*56f0*/  FADD.FTZ R153, -R197, R201 ;  /* 0x000000c9c5997221 */ /* 0x000fc60000010100 */
[--C-:B------:R-:W-:Y:S01]  /*5700*/  FFMA.FTZ R154, R154, UR10, -R152.reuse ;  /* 0x0000000a9a9a7c23 */ /* 0x100fe20008010898 */
        /* <DEDUP_REMOVED lines=22> */
[----:B------:R-:W-:Y:S01]  /*5870*/  FFMA.FTZ R199, R199, UR10, -R152 ;  /* 0x0000000ac7c77c23 */ /* 0x000fe20008010898 */
[----:B------:R-:W-:Y:S01]  /*5880*/  FMUL.FTZ R153, R153, UR10 ;  /* 0x0000000a99997c20 */ /* 0x000fe20008410000 */
[----:B------:R-:W-:Y:S01]  /*5890*/  VIADD R152, R157, 0x8 ;  /* 0x000000089d987836 */ /* 0x000fe20000000000 */
[----:B------:R-:W-:Y:S04]  /*58a0*/  MUFU.EX2 R154, R154 ;  /* 0x0000009a009a7308 */ /* 0x000fe80000000800 */
[----:B------:R1:W-:Y:S06]  /*58b0*/  BAR.SYNC.DEFER_BLOCKING R152, 0x100 ;  /* 0x000400980000751d */ /* 0x0003ec0000010000 */
[----:B------:R-:W2:Y:S08]  /*58c0*/  MUFU.EX2 R153, R153 ;  /* 0x0000009900997308 */ /* 0x000eb00000000800 */
[----:B------:R-:W3:Y:S08]  /*58d0*/  MUFU.EX2 R155, R155 ;  /* 0x0000009b009b7308 */ /* 0x000ef00000000800 */
[----:B------:R-:W-:Y:S01]  /*58e0*/  MUFU.EX2 R158, R158 ;  /* 0x0000009e009e7308 */ /* 0x000fe20000000800 */
[-C--:B--2---:R-:W-:Y:S01]  /*58f0*/  FMUL.FTZ R26, R26, R153.reuse ;  /* 0x000000991a1a7220 */ /* 0x084fe20000410000 */
[-C--:B------:R-:W-:Y:S01]  /*5900*/  FMUL.FTZ R27, R27, R153.reuse ;  /* 0x000000991b1b7220 */ /* 0x080fe20000410000 */
[-C--:B------:R-:W-:Y:S01]  /*5910*/  FMUL.FTZ R30, R30, R153.reuse ;  /* 0x000000991e1e7220 */ /* 0x080fe20000410000 */
[-C--:B------:R-:W-:Y:S01]  /*5920*/  FMUL.FTZ R31, R31, R153.reuse ;  /* 0x000000991f1f7220 */ /* 0x080fe20000410000 */
[-C--:B------:R-:W-:Y:S01]  /*5930*/  FMUL.FTZ R34, R34, R153.reuse ;  /* 0x0000009922227220 */ /* 0x080fe20000410000 */
[-C--:B------:R-:W-:Y:S01]  /*5940*/  FMUL.FTZ R35, R35, R153.reuse ;  /* 0x0000009923237220 */ /* 0x080fe20000410000 */
[-C--:B------:R-:W-:Y:S01]  /*5950*/  FMUL.FTZ R38, R38, R153.reuse ;  /* 0x0000009926267220 */ /* 0x080fe20000410000 */
[----:B------:R-:W2:Y:S01]  /*5960*/  MUFU.EX2 R215, R159 ;  /* 0x0000009f00d77308 */ /* 0x000ea20000000800 */
        /* <DEDUP_REMOVED lines=57> */
[----:B------:R-:W-:Y:S01]  /*5d00*/  FFMA.FTZ R216, R153, R203, R154 ;  /* 0x000000cb99d87223 */ /* 0x000fe2000001009a */
[----:B---3--:R-:W-:Y:S01]  /*5d10*/  F2FP.BF16.F32.PACK_AB R201, R155, R154 ;  /* 0x0000009a9bc9723e */ /* 0x008fe200000010ff */
[----:B-1----:R-:W1:Y:S01]  /*5d20*/  MUFU.EX2 R152, R160 ;  /* 0x000000a000987308 */ /* 0x002e620000000800 */
[----:B--2---:R-:W-:Y:S01]  /*5d30*/  F2FP.BF16.F32.PACK_AB R203, R215, R158 ;  /* 0x0000009ed7cb723e */ /* 0x004fe200000010ff */
[----:B------:R-:W-:-:S03]  /*5d40*/  FADD.FTZ R216, R155, R216 ;  /* 0x000000d89bd87221 */ /* 0x000fc60000010000 */
[----:B------:R-:W-:Y:S01]  /*5d50*/  WARPGROUP.ARRIVE ;  /* 0x00000000000079c5 */ /* 0x000fe20000000000 */
[----:B------:R-:W-:Y:S02]  /*5d60*/  FADD.FTZ R216, R158, R216 ;  /* 0x000000d89ed87221 */ /* 0x000fe40000010000 */
[----:B------:R-:W2:Y:S02]  /*5d70*/  MUFU.EX2 R154, R164 ;  /* 0x000000a4009a7308 */ /* 0x000ea40000000800 */
[----:B------:R-:W-:Y:S01]  /*5d80*/  FADD.FTZ R216, R215, R216 ;  /* 0x000000d8d7d87221 */ /* 0x000fe20000010000 */
[----:B------:R-:W-:Y:S01]  /*5d90*/  HGMMA.64x256x16.F32.BF16 R24, R200, gdesc[UR12].tnspB, R24, gsb0 ;  /* 0x43e0000cc8187df0 */ /* 0x000fe20008001818 */
[----:B------:R-:W-:Y:S01]  /*5da0*/  UIADD3 UR14, UR6, 0x80, URZ ;  /* 0x00000080060e7890 */ /* 0x000fe2000fffe03f */
[----:B------:R-:W-:-:S03]  /*5db0*/  UMOV UR15, 0x40000040 ;  /* 0x40000040000f7882 */ /* 0x000fc60000000000 */
[----:B------:R-:W3:Y:S01]  /*5dc0*/  MUFU.EX2 R162, R162 ;  /* 0x000000a200a27308 */ /* 0x000ee20000000800 */
[----:B-1----:R-:W-:Y:S01]  /*5dd0*/  FADD.FTZ R21, R152, R21 ;  /* 0x0000001598157221 */ /* 0x002fe20000010000 */
[----:B------:R-:W-:-:S03]  /*5de0*/  F2FP.BF16.F32.PACK_AB R152, R161, R152 ;  /* 0x00000098a198723e */ /* 0x000fc600000010ff */
[----:B------:R-:W-:-:S03]  /*5df0*/  FADD.FTZ R21, R161, R21 ;  /* 0x00000015a1157221 */ /* 0x000fc60000010000 */
[----:B------:R-:W1:Y:S01]  /*5e00*/  MUFU.EX2 R163, R163 ;  /* 0x000000a300a37308 */ /* 0x000e620000000800 */
[----:B--2---:R-:W-:Y:S01]  /*5e10*/  FADD.FTZ R21, R154, R21 ;  /* 0x000000159a157221 */ /* 0x004fe20000010000 */
[----:B------:R-:W-:-:S03]  /*5e20*/  F2FP.BF16.F32.PACK_AB R154, R165, R154 ;  /* 0x0000009aa59a723e */ /* 0x000fc600000010ff */
[----:B------:R-:W-:-:S03]  /*5e30*/  FADD.FTZ R21, R165, R21 ;  /* 0x00000015a5157221 */ /* 0x000fc60000010000 */
[----:B------:R-:W2:Y:S01]  /*5e40*/  MUFU.EX2 R166, R166 ;  /* 0x000000a600a67308 */ /* 0x000ea20000000800 */
[----:B------:R-:W-:Y:S01]  /*5e50*/  FADD.FTZ R21, R156, R21 ;  /* 0x000000159c157221 */ /* 0x000fe20000010000 */
[C---:B------:R-:W-:Y:S01]  /*5e60*/  F2FP.BF16.F32.PACK_AB R156, R169.reuse, R156 ;  /* 0x0000009ca99c723e */ /* 0x040fe200000010ff */
[----:B---3--:R-:W-:Y:S02]  /*5e70*/  FADD.FTZ R216, R162, R216 ;  /* 0x000000d8a2d87221 */ /* 0x008fe40000010000 */
[----:B------:R-:W-:-:S03]  /*5e80*/  FADD.FTZ R21, R169, R21 ;  /* 0x00000015a9157221 */ /* 0x000fc60000010000 */
[----:B------:R-:W3:Y:S01]  /*5e90*/  MUFU.EX2 R167, R167 ;  /* 0x000000a700a77308 */ /* 0x000ee20000000800 */
[C---:B-1----:R-:W-:Y:S01]  /*5ea0*/  F2FP.BF16.F32.PACK_AB R153, R163.reuse, R162 ;  /* 0x000000a2a399723e */ /* 0x042fe200000010ff */
[----:B------:R-:W-:-:S06]  /*5eb0*/  FADD.FTZ R216, R163, R216 ;  /* 0x000000d8a3d87221 */ /* 0x000fcc0000010000 */
[----:B------:R-:W1:Y:S01]  /*5ec0*/  MUFU.EX2 R158, R172 ;  /* 0x000000ac009e7308 */ /* 0x000e620000000800 */
[----:B--2---:R-:W-:-:S07]  /*5ed0*/  FADD.FTZ R216, R166, R216 ;  /* 0x000000d8a6d87221 */ /* 0x004fce0000010000 */
[----:B------:R-:W2:Y:S01]  /*5ee0*/  MUFU.EX2 R170, R170 ;  /* 0x000000aa00aa7308 */ /* 0x000ea20000000800 */
[C---:B---3--:R-:W-:Y:S01]  /*5ef0*/  F2FP.BF16.F32.PACK_AB R155, R167.reuse, R166 ;  /* 0x000000a6a79b723e */ /* 0x048fe200000010ff */
[----:B------:R-:W-:-:S06]  /*5f00*/  FADD.FTZ R216, R167, R216 ;  /* 0x000000d8a7d87221 */ /* 0x000fcc0000010000 */
[----:B------:R-:W3:Y:S01]  /*5f10*/  MUFU.EX2 R171, R171 ;  /* 0x000000ab00ab7308 */ /* 0x000ee20000000800 */
[----:B-1----:R-:W-:Y:S01]  /*5f20*/  FADD.FTZ R21, R158, R21 ;  /* 0x000000159e157221 */ /* 0x002fe20000010000 */
[----:B------:R-:W-:-:S03]  /*5f30*/  F2FP.BF16.F32.PACK_AB R158, R173, R158 ;  /* 0x0000009ead9e723e */ /* 0x000fc600000010ff */
[----:B------:R-:W-:-:S03]  /*5f40*/  FADD.FTZ R21, R173, R21 ;  /* 0x00000015ad157221 */ /* 0x000fc60000010000 */
[----:B------:R-:W1:Y:S01]  /*5f50*/  MUFU.EX2 R174, R174 ;  /* 0x000000ae00ae7308 */ /* 0x000e620000000800 */
[----:B--2---:R-:W-:-:S07]  /*5f60*/  FADD.FTZ R216, R170, R216 ;  /* 0x000000d8aad87221 */ /* 0x004fce0000010000 */
[----:B------:R-:W2:Y:S01]  /*5f70*/  MUFU.EX2 R175, R175 ;  /* 0x000000af00af7308 */ /* 0x000ea20000000800 */
[C---:B---3--:R-:W-:Y:S01]  /*5f80*/  F2FP.BF16.F32.PACK_AB R157, R171.reuse, R170 ;  /* 0x000000aaab9d723e */ /* 0x048fe200000010ff */
[----:B------:R-:W-:-:S06]  /*5f90*/  FADD.FTZ R216, R171, R216 ;  /* 0x000000d8abd87221 */ /* 0x000fcc0000010000 */
[----:B------:R-:W3:Y:S01]  /*5fa0*/  MUFU.EX2 R178, R178 ;  /* 0x000000b200b27308 */ /* 0x000ee20000000800 */
[----:B-1----:R-:W-:-:S07]  /*5fb0*/  FADD.FTZ R216, R174, R216 ;  /* 0x000000d8aed87221 */ /* 0x002fce0000010000 */
[----:B------:R-:W1:Y:S01]  /*5fc0*/  MUFU.EX2 R179, R179 ;  /* 0x000000b300b37308 */ /* 0x000e620000000800 */
[C---:B--2---:R-:W-:Y:S01]  /*5fd0*/  F2FP.BF16.F32.PACK_AB R159, R175.reuse, R174 ;  /* 0x000000aeaf9f723e */ /* 0x044fe200000010ff */
[----:B------:R-:W-:-:S06]  /*5fe0*/  FADD.FTZ R216, R175, R216 ;  /* 0x000000d8afd87221 */ /* 0x000fcc0000010000 */
[----:B------:R-:W2:Y:S01]  /*5ff0*/  MUFU.EX2 R182, R182 ;  /* 0x000000b600b67308 */ /* 0x000ea20000000800 */
[----:B---3--:R-:W-:-:S07]  /*6000*/  FADD.FTZ R216, R178, R216 ;  /* 0x000000d8b2d87221 */ /* 0x008fce0000010000 */
[----:B------:R-:W3:Y:S01]  /*6010*/  MUFU.EX2 R183, R183 ;  /* 0x000000b700b77308 */ /* 0x000ee20000000800 */
[----:B-1----:R-:W-:-:S07]  /*6020*/  FADD.FTZ R216, R179, R216 ;  /* 0x000000d8b3d87221 */ /* 0x002fce0000010000 */
[----:B------:R-:W-:Y:S01]  /*6030*/  MUFU.EX2 R186, R186 ;  /* 0x000000ba00ba7308 */ /* 0x000fe20000000800 */
[----:B--2---:R-:W-:-:S07]  /*6040*/  FADD.FTZ R216, R182, R216 ;  /* 0x000000d8b6d87221 */ /* 0x004fce0000010000 */
[----:B------:R-:W-:Y:S08]  /*6050*/  MUFU.EX2 R187, R187 ;  /* 0x000000bb00bb7308 */ /* 0x000ff00000000800 */
[----:B------:R-:W-:Y:S08]  /*6060*/  MUFU.EX2 R190, R190 ;  /* 0x000000be00be7308 */ /* 0x000ff00000000800 */
[----:B------:R-:W-:Y:S08]  /*6070*/  MUFU.EX2 R191, R191 ;  /* 0x000000bf00bf7308 */ /* 0x000ff00000000800 */
[----:B------:R-:W-:Y:S08]  /*6080*/  MUFU.EX2 R211, R211 ;  /* 0x000000d300d37308 */ /* 0x000ff00000000800 */
[----:B------:R-:W-:Y:S08]  /*6090*/  MUFU.EX2 R194, R194 ;  /* 0x000000c200c27308 */ /* 0x000ff00000000800 */
[----:B------:R-:W-:Y:S08]  /*60a0*/  MUFU.EX2 R195, R195 ;  /* 0x000000c300c37308 */ /* 0x000ff00000000800 */
[----:B------:R-:W-:Y:S08]  /*60b0*/  MUFU.EX2 R198, R198 ;  /* 0x000000c600c67308 */ /* 0x000ff00000000800 */
[----:B------:R-:W-:Y:S01]  /*60c0*/  MUFU.EX2 R199, R199 ;  /* 0x000000c700c77308 */ /* 0x000fe20000000800 */
[----:B------:R-:W-:-:S02]  /*60d0*/  WARPGROUP.DEPBAR.LE gsb0, 0x0 ;  /* 0x00008000000079c5 */ /* 0x000fc40000010000 */
[----:B------:R-:W-:-:S06]  /*60e0*/  WARPGROUP.ARRIVE ;  /* 0x00000000000079c5 */ /* 0x000fcc0000000000 */
[----:B------:R-:W-:Y:S01]  /*60f0*/  HGMMA.64x256x16.F32.BF16 R24, R152, gdesc[UR12].tnspB, R24, gsb0 ;  /* 0x43e0000c98187df0 */ /* 0x000fe20008001818 */
[----:B------:R-:W-:Y:S01]  /*6100*/  UIADD3 UR14, UR6, 0x100, URZ ;  /* 0x00000100060e7890 */ /* 0x000fe2000fffe03f */
[----:B------:R-:W-:Y:S01]  /*6110*/  UMOV UR15, 0x40000040 ;  /* 0x40000040000f7882 */ /* 0x000fe20000000000 */
[----:B------:R-:W-:Y:S02]  /*6120*/  WARPGROUP.DEPBAR.LE gsb0, 0x0 ;  /* 0x00008000000079c5 */ /* 0x000fe40000010000 */
[----:B------:R-:W-:Y:S01]  /*6130*/  WARPGROUP.ARRIVE ;  /* 0x00000000000079c5 */ /* 0x000fe20000000000 */
[----:B------:R-:W1:Y:S01]  /*6140*/  MUFU.EX2 R152, R176 ;  /* 0x000000b000987308 */ /* 0x000e620000000800 */
[----:B------:R-:W-:Y:S02]  /*6150*/  F2FP.BF16.F32.PACK_AB R153, R179, R178 ;  /* 0x000000b2b399723e */ /* 0x000fe400000010ff */
[C---:B---3--:R-:W-:Y:S01]  /*6160*/  F2FP.BF16.F32.PACK_AB R155, R183.reuse, R182 ;  /* 0x000000b6b79b723e */ /* 0x048fe200000010ff */
[----:B------:R-:W-:-:S15]  /*6170*/  FADD.FTZ R183, R183, R216 ;  /* 0x000000d8b7b77221 */ /* 0x000fde0000010000 */
[----:B------:R-:W-:-:S03]  /*6180*/  NOP ;  /* 0x0000000000007918 */ /* 0x000fc60000000000 */
[----:B------:R-:W-:Y:S01]  /*6190*/  HGMMA.64x256x16.F32.BF16 R24, R156, gdesc[UR12].tnspB, R24, gsb0 ;  /* 0x43e0000c9c187df0 */ /* 0x000fe20008001818 */
[----:B------:R-:W-:Y:S01]  /*61a0*/  UIADD3 UR14, UR6, 0x180, URZ ;  /* 0x00000180060e7890 */ /* 0x000fe2000fffe03f */
[----:B------:R-:W2:Y:S01]  /*61b0*/  MUFU.EX2 R154, R180 ;  /* 0x000000b4009a7308 */ /* 0x000ea20000000800 */
[----:B------:R-:W-:Y:S01]  /*61c0*/  UMOV UR15, 0x40000040 ;  /* 0x40000040000f7882 */ /* 0x000fe20000000000 */
[----:B-1----:R-:W-:Y:S01]  /*61d0*/  FADD.FTZ R21, R152, R21 ;  /* 0x0000001598157221 */ /* 0x002fe20000010000 */
[----:B------:R-:W-:-:S03]  /*61e0*/  F2FP.BF16.F32.PACK_AB R152, R177, R152 ;  /* 0x00000098b198723e */ /* 0x000fc600000010ff */
[----:B------:R-:W-:-:S04]  /*61f0*/  FADD.FTZ R21, R177, R21 ;  /* 0x00000015b1157221 */ /* 0x000fc80000010000 */
[----:B--2---:R-:W-:Y:S01]  /*6200*/  FADD.FTZ R21, R154, R21 ;  /* 0x000000159a157221 */ /* 0x004fe20000010000 */
[----:B------:R-:W-:-:S03]  /*6210*/  F2FP.BF16.F32.PACK_AB R154, R181, R154 ;  /* 0x0000009ab59a723e */ /* 0x000fc600000010ff */
[----:B------:R-:W-:Y:S01]  /*6220*/  FADD.FTZ R21, R181, R21 ;  /* 0x00000015b5157221 */ /* 0x000fe20000010000 */
[----:B------:R-:W-:Y:S02]  /*6230*/  WARPGROUP.DEPBAR.LE gsb0, 0x0 ;  /* 0x00008000000079c5 */ /* 0x000fe40000010000 */
[----:B------:R-:W-:-:S09]  /*6240*/  WARPGROUP.ARRIVE ;  /* 0x00000000000079c5 */ /* 0x000fd20000000000 */
[----:B------:R-:W-:Y:S01]  /*6250*/  HGMMA.64x256x16.F32.BF16 R24, R152, gdesc[UR12].tnspB, R24, gsb0 ;  /* 0x43e0000c98187df0 */ /* 0x000fe20008001818 */
[----:B------:R-:W-:Y:S01]  /*6260*/  UIADD3 UR14, UR6, 0x200, URZ ;  /* 0x00000200060e7890 */ /* 0x000fe2000fffe03f */
[----:B------:R-:W-:Y:S01]  /*6270*/  UMOV UR15, 0x40000040 ;  /* 0x40000040000f7882 */ /* 0x000fe20000000000 */
[----:B------:R-:W-:Y:S02]  /*6280*/  WARPGROUP.DEPBAR.LE gsb0, 0x0 ;  /* 0x00008000000079c5 */ /* 0x000fe40000010000 */
[----:B------:R-:W1:Y:S01]  /*6290*/  MUFU.EX2 R152, R184 ;  /* 0x000000b800987308 */ /* 0x000e620000000800 */
[----:B------:R-:W-:Y:S01]  /*62a0*/  F2FP.BF16.F32.PACK_AB R153, R187, R186 ;  /* 0x000000babb99723e */ /* 0x000fe200000010ff */
[----:B------:R-:W-:Y:S01]  /*62b0*/  FADD.FTZ R186, R186, R183 ;  /* 0x000000b7baba7221 */ /* 0x000fe20000010000 */
[----:B------:R-:W-:-:S03]  /*62c0*/  F2FP.BF16.F32.PACK_AB R155, R191, R190 ;  /* 0x000000bebf9b723e */ /* 0x000fc600000010ff */
[----:B------:R-:W-:Y:S02]  /*62d0*/  FADD.FTZ R187, R187, R186 ;  /* 0x000000babbbb7221 */ /* 0x000fe40000010000 */
[----:B------:R-:W2:Y:S02]  /*62e0*/  MUFU.EX2 R154, R188 ;  /* 0x000000bc009a7308 */ /* 0x000ea40000000800 */
[----:B------:R-:W-:-:S04]  /*62f0*/  FADD.FTZ R190, R190, R187 ;  /* 0x000000bbbebe7221 */ /* 0x000fc80000010000 */
[----:B------:R-:W-:Y:S01]  /*6300*/  FADD.FTZ R191, R191, R190 ;  /* 0x000000bebfbf7221 */ /* 0x000fe20000010000 */
[----:B-1----:R-:W-:Y:S01]  /*6310*/  FADD.FTZ R21, R152, R21 ;  /* 0x0000001598157221 */ /* 0x002fe20000010000 */
[----:B------:R-:W-:-:S03]  /*6320*/  F2FP.BF16.F32.PACK_AB R152, R185, R152 ;  /* 0x00000098b998723e */ /* 0x000fc600000010ff */
[----:B------:R-:W-:-:S04]  /*6330*/  FADD.FTZ R21, R185, R21 ;  /* 0x00000015b9157221 */ /* 0x000fc80000010000 */
[----:B--2---:R-:W-:Y:S01]  /*6340*/  FADD.FTZ R21, R154, R21 ;  /* 0x000000159a157221 */ /* 0x004fe20000010000 */
[----:B------:R-:W-:-:S03]  /*6350*/  F2FP.BF16.F32.PACK_AB R154, R189, R154 ;  /* 0x0000009abd9a723e */ /* 0x000fc600000010ff */
[----:B------:R-:W-:Y:S01]  /*6360*/  FADD.FTZ R21, R189, R21 ;  /* 0x00000015bd157221 */ /* 0x000fe20000010000 */
[----:B------:R-:W-:-:S06]  /*6370*/  WARPGROUP.ARRIVE ;  /* 0x00000000000079c5 */ /* 0x000fcc0000000000 */
        /* <DEDUP_REMOVED lines=19> */
[----:B------:R-:W-:Y:S03]  /*64b0*/  HGMMA.64x256x16.F32.BF16 R24, R152, gdesc[UR12].tnspB, R24, gsb0 ;  /* 0x43e0000c98187df0 */ /* 0x000fe60008001818 */
[----:B------:R-:W-:Y:S02]  /*64c0*/  WARPGROUP.DEPBAR.LE gsb0, 0x0 ;  /* 0x00008000000079c5 */ /* 0x000fe40000010000 */
[----:B------:R-:W-:Y:S05]  /*64d0*/  @!P0 BRA `(.L_x_1162) ;  /* 0x0000000000048947 */ /* 0x000fea0003800000 */
[----:B------:R-:W-:Y:S01]  /*64e0*/  BPT.TRAP 0x1 ;  /* 0x000000040000795c */ /* 0x000fe20000300000 */
.L_x_1162:
[----:B------:R-:W-:Y:S01]  /*64f0*/  UIADD3 UR5, UR5, 0x32460, URZ ;  /* 0x0003246005057890 */ /* 0x000fe2000fffe03f */
[----:B------:R-:W-:Y:S02]  /*6500*/  IMAD.MOV.U32 R201, RZ, RZ, R197 ;  /* 0x000000ffffc97224 */ /* 0x000fe400078e00c5 */
[----:B------:R-:W-:Y:S01]  /*6510*/  IMAD.MOV.U32 R202, RZ, RZ, R20 ;  /* 0x000000ffffca7224 */ /* 0x000fe200078e0014 */
[----:B------:R-:W-:-:S09]  /*6520*/  UPRMT UR5, UR54, 0x654, UR5 ;  /* 0x0000065436057896 */ /* 0x000fd20008000005 */
[----:B------:R-:W-:Y:S01]  /*6530*/  SYNCS.ARRIVE.TRANS64.RED.A1T0 RZ, [UR5], RZ ;  /* 0x000000ffffff79a7 */ /* 0x000fe20008100405 */
[----:B------:R-:W-:Y:S05]  /*6540*/  @P1 BRA `(.L_x_1163) ;  /* 0xffffffdc00201947 */ /* 0x000fea000383ffff */
.L_x_1152:
[----:B------:R-:W2:Y:S01]  /*6550*/  LDL.LU R152, [R1+0x20] ;  /* 0x0000200001987983 */ /* 0x000ea20000300800 */
[----:B------:R-:W-:Y:S01]  /*6560*/  UIADD3 UR38, UR38, 0x1, URZ ;  /* 0x0000000126267890 */ /* 0x000fe2000fffe03f */
[----:B------:R0:W-:Y:S06]  /*6570*/  BAR.ARV R0, 0x100 ;  /* 0x000400000000751d */ /* 0x0001ec0000002000 */
[----:B------:R-:W-:Y:S02]  /*6580*/  UISETP.NE.AND UP0, UPT, UR38, 0x2, UPT ;  /* 0x000000022600788c */ /* 0x000fe4000bf05270 */
[----:B------:R-:W-:Y:S06]  /*6590*/  BAR.ARV 0x8, 0x180 ;  /* 0x0206000000007b1d */ /* 0x000fec0000002000 */
[----:B------:R-:W-:Y:S01]  /*65a0*/  PLOP3.LUT P0, PT, PT, PT, PT, 0x8, 0x0 ;  /* 0x000000000000781c */ /* 0x000fe20003f0e170 */
[----:B------:R-:W-:Y:S01]  /*65b0*/  USEL UR38, UR38, URZ, UP0 ;  /* 0x0000003f26267287 */ /* 0x000fe20008000000 */
[----:B------:R-:W1:Y:S04]  /*65c0*/  SHFL.BFLY PT, R2, R21, 0x2, 0x1f ;  /* 0x0c401f0015027f89 */ /* 0x000e6800000e0000 */
[----:B------:R-:W3:Y:S01]  /*65d0*/  SHFL.BFLY PT, R4, R203, 0x2, 0x1f ;  /* 0x0c401f00cb047f89 */ /* 0x000ee200000e0000 */
[----:B-1----:R-:W-:Y:S01]  /*65e0*/  FADD.FTZ R5, R2, R21 ;  /* 0x0000001502057221 */ /* 0x002fe20000010000 */
[----:B---3--:R-:W-:-:S04]  /*65f0*/  FADD.FTZ R7, R4, R203 ;  /* 0x000000cb04077221 */ /* 0x008fc80000010000 */
[----:B------:R-:W1:Y:S01]  /*6600*/  SHFL.BFLY PT, R2, R5, 0x1, 0x1f ;  /* 0x0c201f0005027f89 */ /* 0x000e6200000e0000 */
[----:B------:R-:W-:-:S03]  /*6610*/  IMAD.MOV.U32 R4, RZ, RZ, RZ ;  /* 0x000000ffff047224 */ /* 0x000fc600078e00ff */
[----:B------:R-:W3:Y:S01]  /*6620*/  SHFL.BFLY PT, R6, R7, 0x1, 0x1f ;  /* 0x0c201f0007067f89 */ /* 0x000ee200000e0000 */
[----:B-1----:R-:W-:Y:S01]  /*6630*/  FADD.FTZ R8, R5, R2 ;  /* 0x0000000205087221 */ /* 0x002fe20000010000 */
[----:B------:R-:W-:Y:S02]  /*6640*/  IMAD.MOV.U32 R2, RZ, RZ, RZ ;  /* 0x000000ffff027224 */ /* 0x000fe400078e00ff */
[----:B---3--:R-:W-:Y:S02]  /*6650*/  FADD.FTZ R3, R7, R6 ;  /* 0x0000000607037221 */ /* 0x008fe40000010000 */
[----:B------:R-:W-:Y:S01]  /*6660*/  FSETP.NE.FTZ.AND P1, PT, R8, RZ, PT ;  /* 0x000000ff0800720b */ /* 0x000fe20003f35000 */
[----:B------:R-:W-:Y:S02]  /*6670*/  IMAD.U32 R7, RZ, RZ, UR10 ;  /* 0x0000000aff077e24 */ /* 0x000fe4000f8e00ff */
[----:B------:R-:W-:-:S10]  /*6680*/  FSETP.NE.FTZ.AND P2, PT, R3, RZ, PT ;  /* 0x000000ff0300720b */ /* 0x000fd40003f55000 */
[----:B------:R-:W1:Y:S01]  /*6690*/  @P1 MUFU.RCP R4, R8 ;  /* 0x0000000800041308 */ /* 0x000e620000001000 */
[----:B------:R-:W-:-:S07]  /*66a0*/  @P1 FMUL.FTZ R7, R7, 0.69314718246459960938 ;  /* 0x3f31721807071820 */ /* 0x000fce0000410000 */
[----:B------:R-:W3:Y:S08]  /*66b0*/  @P1 MUFU.LG2 R6, R8 ;  /* 0x0000000800061308 */ /* 0x000ef00000000c00 */
[----:B------:R-:W4:Y:S01]  /*66c0*/  @P2 MUFU.LG2 R5, R3 ;  /* 0x0000000300052308 */ /* 0x000f220000000c00 */
[-C--:B-1----:R-:W-:Y:S01]  /*66d0*/  FMUL.FTZ R24, R24, R4.reuse ;  /* 0x0000000418187220 */ /* 0x082fe20000410000 */
[-C--:B------:R-:W-:Y:S01]  /*66e0*/  FMUL.FTZ R25, R25, R4.reuse ;  /* 0x0000000419197220 */ /* 0x080fe20000410000 */
[-C--:B------:R-:W-:Y:S01]  /*66f0*/  FMUL.FTZ R28, R28, R4.reuse ;  /* 0x000000041c1c7220 */ /* 0x080fe20000410000 */
[-C--:B------:R-:W-:Y:S01]  /*6700*/  FMUL.FTZ R29, R29, R4.reuse ;  /* 0x000000041d1d7220 */ /* 0x080fe20000410000 */
[-C--:B------:R-:W-:Y:S01]  /*6710*/  FMUL.FTZ R32, R32, R4.reuse ;  /* 0x0000000420207220 */ /* 0x080fe20000410000 */
[-C--:B------:R-:W-:Y:S01]  /*6720*/  FMUL.FTZ R33, R33, R4.reuse ;  /* 0x0000000421217220 */ /* 0x080fe20000410000 */
[-C--:B------:R-:W-:Y:S01]  /*6730*/  FMUL.FTZ R36, R36, R4.reuse ;  /* 0x0000000424247220 */ /* 0x080fe20000410000 */
[----:B------:R1:W5:Y:S01]  /*6740*/  @P2 MUFU.RCP R2, R3 ;  /* 0x0000000300022308 */ /* 0x0003620000001000 */
        /* <DEDUP_REMOVED lines=58> */
[----:B---3--:R-:W-:Y:S01]  /*6af0*/  @P1 FMUL.FTZ R6, R6, 0.69314718246459960938 ;  /* 0x3f31721806061820 */ /* 0x008fe20000410000 */
[----:B----4-:R-:W-:Y:S01]  /*6b00*/  @P2 FMUL.FTZ R5, R5, 0.69314718246459960938 ;  /* 0x3f31721805052820 */ /* 0x010fe20000410000 */
[----:B-1----:R-:W-:Y:S02]  /*6b10*/  IMAD.MOV.U32 R3, RZ, RZ, -0x800000 ;  /* 0xff800000ff037424 */ /* 0x002fe400078e00ff */
[----:B------:R-:W-:Y:S01]  /*6b20*/  @P2 FMUL.FTZ R4, R4, 0.69314718246459960938 ;  /* 0x3f31721804042820 */ /* 0x000fe20000410000 */
[-C--:B-----5:R-:W-:Y:S01]  /*6b30*/  FMUL.FTZ R26, R26, R2.reuse ;  /* 0x000000021a1a7220 */ /* 0x0a0fe20000410000 */
        /* <DEDUP_REMOVED lines=64> */
[----:B--2---:R-:W-:-:S13]  /*6f40*/  R2UR UR4, R152 ;  /* 0x00000000980472ca */ /* 0x004fda00000e0000 */
[----:B------:R-:W-:-:S06]  /*6f50*/  UIADD3 UR4, UR4, 0x1, URZ ;  /* 0x0000000104047890 */ /* 0x000fcc000fffe03f */
[----:B0-----:R-:W-:Y:S01]  /*6f60*/  IMAD.U32 R0, RZ, RZ, UR4 ;  /* 0x00000004ff007e24 */ /* 0x001fe2000f8e00ff */
[----:B------:R-:W-:-:S04]  /*6f70*/  USEL UR4, URZ, 0x1, UP0 ;  /* 0x000000013f047887 */ /* 0x000fc80008000000 */
[----:B------:R0:W-:Y:S01]  /*6f80*/  STL [R1+0x20], R0 ;  /* 0x0000200001007387 */ /* 0x0001e20000100800 */
[----:B------:R-:W-:Y:S01]  /*6f90*/  ULOP3.LUT UR39, UR39, UR4, URZ, 0x3c, !UPT ;  /* 0x0000000427277292 */ /* 0x000fe2000f8e3c3f */
[----:B0-----:R-:W-:Y:S02]  /*6fa0*/  IMAD.MOV.U32 R0, RZ, RZ, -0x800000 ;  /* 0xff800000ff007424 */ /* 0x001fe400078e00ff */
[----:B------:R-:W-:-:S09]  /*6fb0*/  @P2 FFMA.FTZ R0, R4, R197, R5 ;  /* 0x000000c504002223 */ /* 0x000fd20000010005 */
.L_x_1138:
[----:B------:R-:W1:Y:S08]  /*6fc0*/  S2UR UR5, SR_CgaCtaId ;  /* 0x00000000000579c3 */ /* 0x000e700000008800 */
[----:B------:R-:W-:Y:S06]  /*6fd0*/  BAR.SYNC.DEFER_BLOCKING 0x5, 0x180 ;  /* 0x0146000000007b1d */ /* 0x000fec0000010000 */
[----:B------:R-:W-:Y:S01]  /*6fe0*/  UMOV UR4, 0x400 ;  /* 0x0000040000047882 */ /* 0x000fe20000000000 */
[----:B------:R-:W-:Y:S01]  /*6ff0*/  BSSY B0, `(.L_x_1164) ;  /* 0x0000482000007945 */ /* 0x000fe20003800000 */
[----:B-1----:R-:W-:-:S09]  /*7000*/  ULEA UR9, UR5, UR4, 0x18 ;  /* 0x0000000405097291 */ /* 0x002fd2000f8ec03f */
[----:B------:R-:W1:Y:S02]  /*7010*/  LDS.128 R4, [UR9+0x324d0] ;  /* 0x0324d009ff047984 */ /* 0x000e640008000c00 */
[----:B-1----:R-:W-:Y:S02]  /*7020*/  R2UR UR4, R5 ;  /* 0x00000000050472ca */ /* 0x002fe400000e0000 */
[----:B------:R-:W-:Y:S01]  /*7030*/  R2UR UR5, R7 ;  /* 0x00000000070572ca */ /* 0x000fe200000e0000 */
[----:B------:R-:W-:Y:S06]  /*7040*/  BAR.ARV 0x4, 0x180 ;  /* 0x0106000000007b1d */ /* 0x000fec0000002000 */
[----:B------:R-:W-:Y:S08]  /*7050*/  @P0 BRA `(.L_x_1165) ;  /* 0x0000003800300947 */ /* 0x000ff00003800000 */
[----:B------:R-:W2:Y:S04]  /*7060*/  LDL R2, [R1+0x34] ;  /* 0x0000340001027983 */ /* 0x000ea80000100800 */
[----:B------:R-:W3:Y:S01]  /*7070*/  LDL R163, [R1+0x1c] ;  /* 0x00001c0001a37983 */ /* 0x000ee20000100800 */
[----:B------:R-:W1:Y:S01]  /*7080*/  S2UR UR8, SR_SWINHI ;  /* 0x00000000000879c3 */ /* 0x000e620000002f00 */
[----:B------:R-:W-:Y:S01]  /*7090*/  IMAD.MOV.U32 R152, RZ, RZ, 0x2 ;  /* 0x00000002ff987424 */ /* 0x000fe200078e00ff */
[----:B------:R-:W-:Y:S01]  /*70a0*/  F2FP.BF16.F32.PACK_AB R10, R29, R28 ;  /* 0x0000001c1d0a723e */ /* 0x000fe200000010ff */
[----:B------:R-:W4:Y:S01]  /*70b0*/  LDL.LU R165, [R1+0x18] ;  /* 0x0000180001a57983 */ /* 0x000f220000300800 */
[----:B0-----:R-:W-:Y:S01]  /*70c0*/  F2FP.BF16.F32.PACK_AB R11, R31, R30 ;  /* 0x0000001e1f0b723e */ /* 0x001fe200000010ff */
[----:B------:R-:W-:Y:S01]  /*70d0*/  ULDC.64 UR10, c[0x0][0xd08] ;  /* 0x00034200000a7ab9 */ /* 0x000fe20000000a00 */
[----:B------:R-:W-:Y:S01]  /*70e0*/  F2FP.BF16.F32.PACK_AB R14, R37, R36 ;  /* 0x00000024250e723e */ /* 0x000fe200000010ff */
[----:B------:R-:W5:Y:S01]  /*70f0*/  LDL R164, [R1+0x30] ;  /* 0x0000300001a47983 */ /* 0x000f620000100800 */
[----:B------:R-:W-:-:S03]  /*7100*/  F2FP.BF16.F32.PACK_AB R15, R39, R38 ;  /* 0x00000026270f723e */ /* 0x000fc600000010ff */
[----:B------:R-:W5:Y:S01]  /*7110*/  LDL R162, [R1+0x14] ;  /* 0x0000140001a27983 */ /* 0x000f620000100800 */
[----:B------:R-:W-:Y:S01]  /*7120*/  UMOV UR6, UR9 ;  /* 0x0000000900067c82 */ /* 0x000fe20008000000 */
[----:B-1----:R-:W-:Y:S01]  /*7130*/  UMOV UR7, UR8 ;  /* 0x0000000800077c82 */ /* 0x002fe20008000000 */
[----:B------:R-:W-:Y:S01]  /*7140*/  BAR.SYNC.DEFER_BLOCKING 0x1, 0x100 ;  /* 0x0044000000007b1d */ /* 0x000fe20000010000 */
[----:B--2---:R-:W-:Y:S01]  /*7150*/  IMAD.WIDE R152, R2, R152, UR6 ;  /* 0x0000000602987e25 */ /* 0x004fe2000f8e0298 */
[----:B---3--:R-:W-:Y:S02]  /*7160*/  R2UR UR12, R163 ;  /* 0x00000000a30c72ca */ /* 0x008fe400000e0000 */
[C---:B------:R-:W-:Y:S02]  /*7170*/  IADD3 R13, P4, R152.reuse, 0x20, RZ ;  /* 0x00000020980d7810 */ /* 0x040fe40007f9e0ff */
[C---:B------:R-:W-:Y:S02]  /*7180*/  LOP3.LUT R9, R152.reuse, 0x380, RZ, 0xc0, !PT ;  /* 0x0000038098097812 */ /* 0x040fe400078ec0ff */
[----:B------:R-:W-:-:S02]  /*7190*/  IADD3 R5, P0, R152, 0xc060, RZ ;  /* 0x0000c06098057810 */ /* 0x000fc40007f1e0ff */
[----:B------:R-:W-:Y:S02]  /*71a0*/  LOP3.LUT R12, R13, 0x380, RZ, 0xc0, !PT ;  /* 0x000003800d0c7812 */ /* 0x000fe400078ec0ff */
[----:B------:R-:W-:Y:S02]  /*71b0*/  IADD3 R17, P3, R152, 0x40, RZ ;  /* 0x0000004098117810 */ /* 0x000fe40007f7e0ff */
[----:B------:R-:W-:Y:S02]  /*71c0*/  SHF.R.U64 R9, R9, 0x3, RZ ;  /* 0x0000000309097819 */ /* 0x000fe400000012ff */
[----:B------:R-:W-:Y:S02]  /*71d0*/  LOP3.LUT R4, R5, 0x380, RZ, 0xc0, !PT ;  /* 0x0000038005047812 */ /* 0x000fe400078ec0ff */
[----:B------:R-:W-:Y:S02]  /*71e0*/  SHF.R.U64 R12, R12, 0x3, RZ ;  /* 0x000000030c0c7819 */ /* 0x000fe400000012ff */
[----:B------:R-:W-:-:S02]  /*71f0*/  LOP3.LUT R16, R17, 0x380, RZ, 0xc0, !PT ;  /* 0x0000038011107812 */ /* 0x000fc400078ec0ff */
[----:B------:R-:W-:Y:S01]  /*7200*/  LOP3.LUT R8, R9, R152, RZ, 0x3c, !PT ;  /* 0x0000009809087212 */ /* 0x000fe200078e3cff */
[--C-:B------:R-:W-:Y:S01]  /*7210*/  IMAD.MOV.U32 R9, RZ, RZ, R153.reuse ;  /* 0x000000ffff097224 */ /* 0x100fe200078e0099 */
[----:B------:R-:W-:Y:S02]  /*7220*/  SHF.R.U64 R4, R4, 0x3, RZ ;  /* 0x0000000304047819 */ /* 0x000fe400000012ff */
[----:B------:R-:W-:Y:S02]  /*7230*/  IADD3 R157, P5, R152, 0x60, RZ ;  /* 0x00000060989d7810 */ /* 0x000fe40007fbe0ff */
[----:B------:R-:W-:Y:S01]  /*7240*/  LOP3.LUT R12, R12, R13, RZ, 0x3c, !PT ;  /* 0x0000000d0c0c7212 */ /* 0x000fe200078e3cff */
[----:B------:R-:W-:Y:S01]  /*7250*/  IMAD.X R13, RZ, RZ, R153, P4 ;  /* 0x000000ffff0d7224 */ /* 0x000fe200020e0699 */
[----:B------:R-:W-:Y:S02]  /*7260*/  SHF.R.U64 R16, R16, 0x3, RZ ;  /* 0x0000000310107819 */ /* 0x000fe400000012ff */
[----:B------:R-:W-:-:S02]  /*7270*/  LOP3.LUT R4, R4, R5, RZ, 0x3c, !PT ;  /* 0x0000000504047212 */ /* 0x000fc400078e3cff */
[----:B------:R-:W-:Y:S02]  /*7280*/  LOP3.LUT R156, R157, 0x380, RZ, 0xc0, !PT ;  /* 0x000003809d9c7812 */ /* 0x000fe400078ec0ff */
[----:B------:R-:W-:Y:S02]  /*7290*/  MOV R5, R8 ;  /* 0x0000000800057202 */ /* 0x000fe40000000f00 */
[----:B------:R-:W-:Y:S02]  /*72a0*/  F2FP.BF16.F32.PACK_AB R8, R25, R24 ;  /* 0x000000181908723e */ /* 0x000fe400000010ff */
[----:B------:R-:W-:Y:S02]  /*72b0*/  F2FP.BF16.F32.PACK_AB R9, R27, R26 ;  /* 0x0000001a1b09723e */ /* 0x000fe400000010ff */
[----:B------:R-:W-:Y:S01]  /*72c0*/  LOP3.LUT R16, R16, R17, RZ, 0x3c, !PT ;  /* 0x0000001110107212 */ /* 0x000fe200078e3cff */
[----:B------:R-:W-:Y:S01]  /*72d0*/  IMAD.X R17, RZ, RZ, R153, P3 ;  /* 0x000000ffff117224 */ /* 0x000fe200018e0699 */
[----:B------:R-:W-:-:S02]  /*72e0*/  MOV R2, R12 ;  /* 0x0000000c00027202 */ /* 0x000fc40000000f00 */
[----:B------:R-:W-:Y:S02]  /*72f0*/  SHF.R.U64 R156, R156, 0x3, RZ ;  /* 0x000000039c9c7819 */ /* 0x000fe400000012ff */
[----:B------:R-:W-:Y:S02]  /*7300*/  F2FP.BF16.F32.PACK_AB R12, R33, R32 ;  /* 0x00000020210c723e */ /* 0x000fe400000010ff */
[----:B------:R-:W-:Y:S02]  /*7310*/  F2FP.BF16.F32.PACK_AB R13, R35, R34 ;  /* 0x00000022230d723e */ /* 0x000fe400000010ff */
[C---:B------:R-:W-:Y:S01]  /*7320*/  IADD3 R19, P4, R152.reuse, 0x4000, RZ ;  /* 0x0000400098137810 */ /* 0x040fe20007f9e0ff */
[----:B------:R0:W-:Y:S01]  /*7330*/  STSM.16.M88.4 [R5], R8 ;  /* 0x0000000805007844 */ /* 0x0001e20000000200 */
[----:B------:R-:W-:Y:S02]  /*7340*/  IADD3 R7, P3, R152, 0x8020, RZ ;  /* 0x0000802098077810 */ /* 0x000fe40007f7e0ff */
[----:B------:R-:W-:Y:S01]  /*7350*/  LOP3.LUT R156, R156, R157, RZ, 0x3c, !PT ;  /* 0x0000009d9c9c7212 */ /* 0x000fe200078e3cff */
[----:B------:R1:W-:Y:S01]  /*7360*/  STSM.16.M88.4 [R2], R12 ;  /* 0x0000000c02007844 */ /* 0x0003e20000000200 */
[----:B------:R-:W-:Y:S01]  /*7370*/  MOV R17, R16 ;  /* 0x0000001000117202 */ /* 0x000fe20000000f00 */
[----:B------:R-:W-:Y:S01]  /*7380*/  IMAD.X R157, RZ, RZ, R153, P5 ;  /* 0x000000ffff9d7224 */ /* 0x000fe200028e0699 */
[----:B------:R-:W-:-:S02]  /*7390*/  LOP3.LUT R18, R19, 0x380, RZ, 0xc0, !PT ;  /* 0x0000038013127812 */ /* 0x000fc400078ec0ff */
[----:B------:R-:W-:Y:S02]  /*73a0*/  LOP3.LUT R16, R7, 0x380, RZ, 0xc0, !PT ;  /* 0x0000038007107812 */ /* 0x000fe400078ec0ff */
[----:B------:R-:W-:Y:S02]  /*73b0*/  SHF.R.U64 R18, R18, 0x3, RZ ;  /* 0x0000000312127819 */ /* 0x000fe400000012ff */
[----:B0-----:R-:W-:Y:S02]  /*73c0*/  F2FP.BF16.F32.PACK_AB R8, R41, R40 ;  /* 0x000000282908723e */ /* 0x001fe400000010ff */
[----:B------:R-:W-:Y:S02]  /*73d0*/  F2FP.BF16.F32.PACK_AB R9, R43, R42 ;  /* 0x0000002a2b09723e */ /* 0x000fe400000010ff */
[----:B------:R-:W-:Y:S02]  /*73e0*/  F2FP.BF16.F32.PACK_AB R10, R45, R44 ;  /* 0x0000002c2d0a723e */ /* 0x000fe400000010ff */
[----:B------:R-:W-:-:S02]  /*73f0*/  F2FP.BF16.F32.PACK_AB R11, R47, R46 ;  /* 0x0000002e2f0b723e */ /* 0x000fc400000010ff */
[----:B-1----:R-:W-:-:S03]  /*7400*/  IADD3 R2, P5, R152, 0x4020, RZ ;  /* 0x0000402098027810 */ /* 0x002fc60007fbe0ff */
[----:B------:R0:W-:Y:S01]  /*7410*/  STSM.16.M88.4 [R17], R8 ;  /* 0x0000000811007844 */ /* 0x0001e20000000200 */
[----:B------:R-:W-:Y:S02]  /*7420*/  SHF.R.U64 R16, R16, 0x3, RZ ;  /* 0x0000000310107819 */ /* 0x000fe400000012ff */
[----:B------:R-:W-:Y:S01]  /*7430*/  LOP3.LUT R18, R18, R19, RZ, 0x3c, !PT ;  /* 0x0000001312127212 */ /* 0x000fe200078e3cff */
[----:B------:R-:W-:Y:S01]  /*7440*/  IMAD.X R19, RZ, RZ, R153, P4 ;  /* 0x000000ffff137224 */ /* 0x000fe200020e0699 */
[----:B------:R-:W-:Y:S02]  /*7450*/  LOP3.LUT R16, R16, R7, RZ, 0x3c, !PT ;  /* 0x0000000710107212 */ /* 0x000fe400078e3cff */
[----:B------:R-:W-:Y:S02]  /*7460*/  IADD3 R5, P4, R152, 0x4040, RZ ;  /* 0x0000404098057810 */ /* 0x000fe40007f9e0ff */
[----:B------:R-:W-:Y:S02]  /*7470*/  MOV R7, R156 ;  /* 0x0000009c00077202 */ /* 0x000fe40000000f00 */
[----:B0-----:R-:W-:-:S02]  /*7480*/  LOP3.LUT R9, R2, 0x380, RZ, 0xc0, !PT ;  /* 0x0000038002097812 */ /* 0x001fc400078ec0ff */
[----:B------:R-:W-:Y:S02]  /*7490*/  F2FP.BF16.F32.PACK_AB R12, R49, R48 ;  /* 0x00000030310c723e */ /* 0x000fe400000010ff */
[----:B------:R-:W-:Y:S02]  /*74a0*/  SHF.R.U64 R9, R9, 0x3, RZ ;  /* 0x0000000309097819 */ /* 0x000fe400000012ff */
[----:B------:R-:W-:Y:S02]  /*74b0*/  F2FP.BF16.F32.PACK_AB R13, R51, R50 ;  /* 0x00000032330d723e */ /* 0x000fe400000010ff */
[----:B------:R-:W-:Y:S02]  /*74c0*/  F2FP.BF16.F32.PACK_AB R14, R53, R52 ;  /* 0x00000034350e723e */ /* 0x000fe400000010ff */
[----:B------:R-:W-:Y:S02]  /*74d0*/  F2FP.BF16.F32.PACK_AB R15, R55, R54 ;  /* 0x00000036370f723e */ /* 0x000fe400000010ff */
[----:B------:R-:W-:-:S02]  /*74e0*/  LOP3.LUT R160, R9, R2, RZ, 0x3c, !PT ;  /* 0x0000000209a07212 */ /* 0x000fc400078e3cff */
[----:B------:R-:W-:Y:S01]  /*74f0*/  LOP3.LUT R2, R5, 0x380, RZ, 0xc0, !PT ;  /* 0x0000038005027812 */ /* 0x000fe200078ec0ff */
[--C-:B------:R-:W-:Y:S01]  /*7500*/  IMAD.X R161, RZ, RZ, R153.reuse, P5 ;  /* 0x000000ffffa17224 */ /* 0x100fe200028e0699 */
[----:B------:R0:W-:Y:S01]  /*7510*/  STSM.16.M88.4 [R7], R12 ;  /* 0x0000000c07007844 */ /* 0x0001e20000000200 */
[C---:B------:R-:W-:Y:S02]  /*7520*/  IADD3 R158, P5, R152.reuse, 0x4060, RZ ;  /* 0x00004060989e7810 */ /* 0x040fe40007fbe0ff */
[----:B------:R-:W-:Y:S01]  /*7530*/  IADD3 R157, P6, R152, 0x8000, RZ ;  /* 0x00008000989d7810 */ /* 0x000fe20007fde0ff */
[----:B------:R-:W-:Y:S01]  /*7540*/  IMAD.X R17, RZ, RZ, R153, P3 ;  /* 0x000000ffff117224 */ /* 0x000fe200018e0699 */
[----:B------:R-:W-:Y:S02]  /*7550*/  LOP3.LUT R159, R158, 0x380, RZ, 0xc0, !PT ;  /* 0x000003809e9f7812 */ /* 0x000fe400078ec0ff */
[----:B------:R-:W-:Y:S02]  /*7560*/  LOP3.LUT R156, R157, 0x380, RZ, 0xc0, !PT ;  /* 0x000003809d9c7812 */ /* 0x000fe400078ec0ff */
[----:B------:R-:W-:-:S02]  /*7570*/  IADD3 R155, P1, R152, 0x8040, RZ ;  /* 0x00008040989b7810 */ /* 0x000fc40007f3e0ff */
[----:B0-----:R-:W-:Y:S02]  /*7580*/  MOV R7, R18 ;  /* 0x0000001200077202 */ /* 0x001fe40000000f00 */
[----:B------:R-:W-:Y:S01]  /*7590*/  SHF.R.U64 R18, R2, 0x3, RZ ;  /* 0x0000000302127819 */ /* 0x000fe200000012ff */
[----:B------:R-:W-:-:S03]  /*75a0*/  IMAD.X R19, RZ, RZ, R153, P4 ;  /* 0x000000ffff137224 */ /* 0x000fc600020e0699 */
[----:B------:R-:W-:Y:S02]  /*75b0*/  LOP3.LUT R18, R18, R5, RZ, 0x3c, !PT ;  /* 0x0000000512127212 */ /* 0x000fe400078e3cff */
[----:B------:R-:W-:Y:S02]  /*75c0*/  SHF.R.U64 R159, R159, 0x3, RZ ;  /* 0x000000039f9f7819 */ /* 0x000fe400000012ff */
[----:B------:R-:W-:Y:S02]  /*75d0*/  F2FP.BF16.F32.PACK_AB R8, R57, R56 ;  /* 0x000000383908723e */ /* 0x000fe400000010ff */
[----:B------:R-:W-:Y:S02]  /*75e0*/  F2FP.BF16.F32.PACK_AB R9, R59, R58 ;  /* 0x0000003a3b09723e */ /* 0x000fe400000010ff */
[----:B------:R-:W-:Y:S02]  /*75f0*/  F2FP.BF16.F32.PACK_AB R10, R61, R60 ;  /* 0x0000003c3d0a723e */ /* 0x000fe400000010ff */
[----:B------:R-:W-:-:S02]  /*7600*/  F2FP.BF16.F32.PACK_AB R11, R63, R62 ;  /* 0x0000003e3f0b723e */ /* 0x000fc400000010ff */
[----:B------:R-:W-:Y:S02]  /*7610*/  MOV R160, R160 ;  /* 0x000000a000a07202 */ /* 0x000fe40000000f00 */
[----:B------:R-:W-:Y:S02]  /*7620*/  F2FP.BF16.F32.PACK_AB R12, R65, R64 ;  /* 0x00000040410c723e */ /* 0x000fe400000010ff */
[----:B------:R-:W-:Y:S02]  /*7630*/  F2FP.BF16.F32.PACK_AB R13, R67, R66 ;  /* 0x00000042430d723e */ /* 0x000fe400000010ff */
[----:B------:R-:W-:Y:S02]  /*7640*/  F2FP.BF16.F32.PACK_AB R14, R69, R68 ;  /* 0x00000044450e723e */ /* 0x000fe400000010ff */
[----:B------:R-:W-:Y:S02]  /*7650*/  F2FP.BF16.F32.PACK_AB R15, R71, R70 ;  /* 0x00000046470f723e */ /* 0x000fe400000010ff */
[----:B------:R-:W-:-:S02]  /*7660*/  MOV R2, R16 ;  /* 0x0000001000027202 */ /* 0x000fc40000000f00 */
[----:B------:R-:W-:Y:S02]  /*7670*/  MOV R5, R18 ;  /* 0x0000001200057202 */ /* 0x000fe40000000f00 */
[----:B------:R-:W-:Y:S02]  /*7680*/  SHF.R.U64 R156, R156, 0x3, RZ ;  /* 0x000000039c9c7819 */ /* 0x000fe400000012ff */
[----:B------:R-:W-:Y:S02]  /*7690*/  F2FP.BF16.F32.PACK_AB R16, R73, R72 ;  /* 0x000000484910723e */ /* 0x000fe400000010ff */
[----:B------:R-:W-:Y:S02]  /*76a0*/  F2FP.BF16.F32.PACK_AB R17, R75, R74 ;  /* 0x0000004a4b11723e */ /* 0x000fe400000010ff */
[----:B------:R-:W-:Y:S02]  /*76b0*/  F2FP.BF16.F32.PACK_AB R18, R77, R76 ;  /* 0x0000004c4d12723e */ /* 0x000fe400000010ff */
[----:B------:R-:W-:-:S02]  /*76c0*/  F2FP.BF16.F32.PACK_AB R19, R79, R78 ;  /* 0x0000004e4f13723e */ /* 0x000fc400000010ff */
[----:B------:R-:W-:Y:S01]  /*76d0*/  LOP3.LUT R154, R155, 0x380, RZ, 0xc0, !PT ;  /* 0x000003809b9a7812 */ /* 0x000fe200078ec0ff */
[----:B------:R0:W-:Y:S01]  /*76e0*/  STSM.16.M88.4 [R7], R8 ;  /* 0x0000000807007844 */ /* 0x0001e20000000200 */
[----:B------:R-:W-:Y:S01]  /*76f0*/  LOP3.LUT R158, R159, R158, RZ, 0x3c, !PT ;  /* 0x0000009e9f9e7212 */ /* 0x000fe200078e3cff */
[--C-:B------:R-:W-:Y:S01]  /*7700*/  IMAD.X R159, RZ, RZ, R153.reuse, P5 ;  /* 0x000000ffff9f7224 */ /* 0x100fe200028e0699 */
[----:B------:R-:W-:Y:S01]  /*7710*/  IADD3 R22, P4, R152, 0x8060, RZ ;  /* 0x0000806098167810 */ /* 0x000fe20007f9e0ff */
[----:B------:R1:W-:Y:S01]  /*7720*/  STSM.16.M88.4 [R160], R12 ;  /* 0x0000000ca0007844 */ /* 0x0003e20000000200 */
[----:B------:R-:W-:Y:S01]  /*7730*/  LOP3.LUT R156, R156, R157, RZ, 0x3c, !PT ;  /* 0x0000009d9c9c7212 */ /* 0x000fe200078e3cff */
[----:B------:R-:W-:Y:S01]  /*7740*/  IMAD.X R157, RZ, RZ, R153, P6 ;  /* 0x000000ffff9d7224 */ /* 0x000fe200030e0699 */
[----:B------:R-:W-:Y:S01]  /*7750*/  SHF.R.U64 R154, R154, 0x3, RZ ;  /* 0x000000039a9a7819 */ /* 0x000fe200000012ff */
[----:B------:R2:W-:Y:S01]  /*7760*/  STSM.16.M88.4 [R5], R16 ;  /* 0x0000001005007844 */ /* 0x0005e20000000200 */
[----:B------:R-:W-:-:S02]  /*7770*/  IADD3 R21, P2, R152, 0xc040, RZ ;  /* 0x0000c04098157810 */ /* 0x000fc40007f5e0ff */
[----:B------:R-:W-:Y:S02]  /*7780*/  MOV R158, R158 ;  /* 0x0000009e009e7202 */ /* 0x000fe40000000f00 */
[----:B------:R-:W-:Y:S01]  /*7790*/  LOP3.LUT R154, R154, R155, RZ, 0x3c, !PT ;  /* 0x0000009b9a9a7212 */ /* 0x000fe200078e3cff */
[----:B------:R-:W-:Y:S01]  /*77a0*/  IMAD.X R155, RZ, RZ, R153, P1 ;  /* 0x000000ffff9b7224 */ /* 0x000fe200008e0699 */
[----:B0-----:R-:W-:Y:S02]  /*77b0*/  F2FP.BF16.F32.PACK_AB R8, R81, R80 ;  /* 0x000000505108723e */ /* 0x001fe400000010ff */
[----:B------:R-:W-:Y:S02]  /*77c0*/  F2FP.BF16.F32.PACK_AB R9, R83, R82 ;  /* 0x000000525309723e */ /* 0x000fe400000010ff */
[----:B-1----:R-:W-:Y:S02]  /*77d0*/  IADD3 R160, P3, R152, 0xc020, RZ ;  /* 0x0000c02098a07810 */ /* 0x002fe40007f7e0ff */
[----:B------:R-:W-:-:S02]  /*77e0*/  F2FP.BF16.F32.PACK_AB R10, R85, R84 ;  /* 0x00000054550a723e */ /* 0x000fc400000010ff */
[----:B--2---:R-:W-:Y:S02]  /*77f0*/  LOP3.LUT R5, R22, 0x380, RZ, 0xc0, !PT ;  /* 0x0000038016057812 */ /* 0x004fe400078ec0ff */
[----:B------:R-:W-:Y:S02]  /*7800*/  F2FP.BF16.F32.PACK_AB R11, R87, R86 ;  /* 0x00000056570b723e */ /* 0x000fe400000010ff */
[----:B------:R-:W-:Y:S02]  /*7810*/  MOV R156, R156 ;  /* 0x0000009c009c7202 */ /* 0x000fe40000000f00 */
[----:B------:R-:W-:Y:S02]  /*7820*/  SHF.R.U64 R5, R5, 0x3, RZ ;  /* 0x0000000305057819 */ /* 0x000fe400000012ff */
[----:B------:R-:W-:Y:S02]  /*7830*/  LOP3.LUT R7, R160, 0x380, RZ, 0xc0, !PT ;  /* 0x00000380a0077812 */ /* 0x000fe400078ec0ff */
[----:B------:R-:W-:Y:S01]  /*7840*/  IADD3 R157, P1, R152, 0xc000, RZ ;  /* 0x0000c000989d7810 */ /* 0x000fe20007f3e0ff */
[----:B------:R0:W-:Y:S01]  /*7850*/  STSM.16.M88.4 [R158], R8 ;  /* 0x000000089e007844 */ /* 0x0001e20000000200 */
[----:B------:R-:W-:-:S02]  /*7860*/  LOP3.LUT R20, R21, 0x380, RZ, 0xc0, !PT ;  /* 0x0000038015147812 */ /* 0x000fc400078ec0ff */
[----:B------:R-:W-:Y:S02]  /*7870*/  SHF.R.U64 R7, R7, 0x3, RZ ;  /* 0x0000000307077819 */ /* 0x000fe400000012ff */
[----:B------:R-:W-:Y:S02]  /*7880*/  SHF.R.U64 R20, R20, 0x3, RZ ;  /* 0x0000000314147819 */ /* 0x000fe400000012ff */
[----:B------:R-:W-:Y:S02]  /*7890*/  F2FP.BF16.F32.PACK_AB R12, R89, R88 ;  /* 0x00000058590c723e */ /* 0x000fe400000010ff */
[----:B------:R-:W-:Y:S02]  /*78a0*/  F2FP.BF16.F32.PACK_AB R13, R91, R90 ;  /* 0x0000005a5b0d723e */ /* 0x000fe400000010ff */
[----:B------:R-:W-:Y:S02]  /*78b0*/  F2FP.BF16.F32.PACK_AB R14, R93, R92 ;  /* 0x0000005c5d0e723e */ /* 0x000fe400000010ff */
[----:B0-----:R-:W-:-:S02]  /*78c0*/  LOP3.LUT R10, R5, R22, RZ, 0x3c, !PT ;  /* 0x00000016050a7212 */ /* 0x001fc400078e3cff */
[----:B------:R-:W-:Y:S02]  /*78d0*/  LOP3.LUT R22, R157, 0x380, RZ, 0xc0, !PT ;  /* 0x000003809d167812 */ /* 0x000fe400078ec0ff */
[----:B------:R-:W-:Y:S02]  /*78e0*/  F2FP.BF16.F32.PACK_AB R15, R95, R94 ;  /* 0x0000005e5f0f723e */ /* 0x000fe400000010ff */
[----:B------:R-:W-:Y:S02]  /*78f0*/  LOP3.LUT R8, R7, R160, RZ, 0x3c, !PT ;  /* 0x000000a007087212 */ /* 0x000fe400078e3cff */
[----:B------:R-:W-:Y:S01]  /*7900*/  SHF.R.U64 R22, R22, 0x3, RZ ;  /* 0x0000000316167819 */ /* 0x000fe200000012ff */
[--C-:B------:R-:W-:Y:S01]  /*7910*/  IMAD.X R5, RZ, RZ, R153.reuse, P0 ;  /* 0x000000ffff057224 */ /* 0x100fe200000e0699 */
[----:B------:R-:W-:Y:S01]  /*7920*/  LOP3.LUT R20, R20, R21, RZ, 0x3c, !PT ;  /* 0x0000001514147212 */ /* 0x000fe200078e3cff */
[--C-:B------:R-:W-:Y:S01]  /*7930*/  IMAD.X R11, RZ, RZ, R153.reuse, P4 ;  /* 0x000000ffff0b7224 */ /* 0x100fe200020e0699 */
[----:B------:R-:W-:Y:S01]  /*7940*/  F2FP.BF16.F32.PACK_AB R16, R97, R96 ;  /* 0x000000606110723e */ /* 0x000fe200000010ff */
[--C-:B------:R-:W-:Y:S01]  /*7950*/  IMAD.X R21, RZ, RZ, R153.reuse, P2 ;  /* 0x000000ffff157224 */ /* 0x100fe200010e0699 */
[----:B------:R-:W-:Y:S01]  /*7960*/  F2FP.BF16.F32.PACK_AB R17, R99, R98 ;  /* 0x000000626311723e */ /* 0x000fe200000010ff */
[----:B------:R-:W-:Y:S01]  /*7970*/  IMAD.X R9, RZ, RZ, R153, P3 ;  /* 0x000000ffff097224 */ /* 0x000fe200018e0699 */
[----:B------:R-:W-:-:S02]  /*7980*/  F2FP.BF16.F32.PACK_AB R18, R101, R100 ;  /* 0x000000646512723e */ /* 0x000fc400000010ff */
[----:B------:R-:W-:Y:S02]  /*7990*/  F2FP.BF16.F32.PACK_AB R19, R103, R102 ;  /* 0x000000666713723e */ /* 0x000fe400000010ff */
[----:B------:R-:W-:Y:S01]  /*79a0*/  MOV R7, R154 ;  /* 0x0000009a00077202 */ /* 0x000fe20000000f00 */
[----:B------:R-:W-:Y:S01]  /*79b0*/  IMAD.X R155, RZ, RZ, R153, P1 ;  /* 0x000000ffff9b7224 */ /* 0x000fe200008e0699 */
[----:B------:R-:W-:Y:S01]  /*79c0*/  LOP3.LUT R154, R22, R157, RZ, 0x3c, !PT ;  /* 0x0000009d169a7212 */ /* 0x000fe200078e3cff */
[----:B------:R-:W0:Y:S01]  /*79d0*/  LDC.64 R152, c[0x0][0xd00] ;  /* 0x00034000ff987b82 */ /* 0x000e220000000a00 */
[----:B------:R1:W-:Y:S01]  /*79e0*/  STSM.16.M88.4 [R156], R12 ;  /* 0x0000000c9c007844 */ /* 0x0003e20000000200 */
[----:B------:R-:W-:-:S03]  /*79f0*/  MOV R22, R10 ;  /* 0x0000000a00167202 */ /* 0x000fc60000000f00 */
[----:B------:R2:W-:Y:S01]  /*7a00*/  STSM.16.M88.4 [R2], R16 ;  /* 0x0000001002007844 */ /* 0x0005e20000000200 */
[----:B------:R-:W-:Y:S02]  /*7a10*/  MOV R154, R154 ;  /* 0x0000009a009a7202 */ /* 0x000fe40000000f00 */
[----:B------:R-:W-:Y:S02]  /*7a20*/  F2FP.BF16.F32.PACK_AB R10, R125, R124 ;  /* 0x0000007c7d0a723e */ /* 0x000fe400000010ff */
[----:B------:R-:W-:Y:S02]  /*7a30*/  F2FP.BF16.F32.PACK_AB R11, R127, R126 ;  /* 0x0000007e7f0b723e */ /* 0x000fe400000010ff */
[----:B-1----:R-:W-:Y:S02]  /*7a40*/  F2FP.BF16.F32.PACK_AB R12, R105, R104 ;  /* 0x00000068690c723e */ /* 0x002fe400000010ff */
[----:B------:R-:W-:Y:S02]  /*7a50*/  F2FP.BF16.F32.PACK_AB R13, R107, R106 ;  /* 0x0000006a6b0d723e */ /* 0x000fe400000010ff */
[----:B------:R-:W-:-:S02]  /*7a60*/  F2FP.BF16.F32.PACK_AB R14, R109, R108 ;  /* 0x0000006c6d0e723e */ /* 0x000fc400000010ff */
[----:B------:R-:W-:Y:S02]  /*7a70*/  F2FP.BF16.F32.PACK_AB R15, R111, R110 ;  /* 0x0000006e6f0f723e */ /* 0x000fe400000010ff */
[----:B--2---:R-:W-:Y:S02]  /*7a80*/  F2FP.BF16.F32.PACK_AB R16, R113, R112 ;  /* 0x000000707110723e */ /* 0x004fe400000010ff */
[----:B------:R-:W-:Y:S02]  /*7a90*/  F2FP.BF16.F32.PACK_AB R17, R115, R114 ;  /* 0x000000727311723e */ /* 0x000fe400000010ff */
[----:B------:R-:W-:Y:S02]  /*7aa0*/  F2FP.BF16.F32.PACK_AB R18, R117, R116 ;  /* 0x000000747512723e */ /* 0x000fe400000010ff */
[----:B------:R-:W-:Y:S02]  /*7ab0*/  F2FP.BF16.F32.PACK_AB R19, R119, R118 ;  /* 0x000000767713723e */ /* 0x000fe400000010ff */
[----:B------:R-:W-:-:S02]  /*7ac0*/  MOV R2, R8 ;  /* 0x0000000800027202 */ /* 0x000fc40000000f00 */
[----:B------:R-:W-:Y:S02]  /*7ad0*/  F2FP.BF16.F32.PACK_AB R8, R121, R120 ;  /* 0x000000787908723e */ /* 0x000fe400000010ff */
[----:B------:R-:W-:Y:S01]  /*7ae0*/  F2FP.BF16.F32.PACK_AB R9, R123, R122 ;  /* 0x0000007a7b09723e */ /* 0x000fe200000010ff */
[----:B------:R1:W-:Y:S01]  /*7af0*/  STSM.16.M88.4 [R7], R12 ;  /* 0x0000000c07007844 */ /* 0x0003e20000000200 */
[----:B------:R-:W-:-:S03]  /*7b00*/  MOV R21, R20 ;  /* 0x0000001400157202 */ /* 0x000fc60000000f00 */
[----:B------:R2:W-:Y:S04]  /*7b10*/  STSM.16.M88.4 [R22], R16 ;  /* 0x0000001016007844 */ /* 0x0005e80000000200 */
[----:B------:R3:W-:Y:S01]  /*7b20*/  STSM.16.M88.4 [R154], R8 ;  /* 0x000000089a007844 */ /* 0x0007e20000000200 */
[----:B-1----:R-:W-:Y:S02]  /*7b30*/  F2FP.BF16.F32.PACK_AB R12, R129, R128 ;  /* 0x00000080810c723e */ /* 0x002fe400000010ff */
[----:B------:R-:W-:Y:S02]  /*7b40*/  F2FP.BF16.F32.PACK_AB R13, R131, R130 ;  /* 0x00000082830d723e */ /* 0x000fe400000010ff */
[----:B------:R-:W-:Y:S02]  /*7b50*/  F2FP.BF16.F32.PACK_AB R14, R133, R132 ;  /* 0x00000084850e723e */ /* 0x000fe400000010ff */
[----:B------:R-:W-:-:S02]  /*7b60*/  F2FP.BF16.F32.PACK_AB R15, R135, R134 ;  /* 0x00000086870f723e */ /* 0x000fc400000010ff */
[----:B--2---:R-:W-:Y:S02]  /*7b70*/  F2FP.BF16.F32.PACK_AB R16, R137, R136 ;  /* 0x000000888910723e */ /* 0x004fe400000010ff */
[----:B------:R-:W-:Y:S02]  /*7b80*/  F2FP.BF16.F32.PACK_AB R17, R139, R138 ;  /* 0x0000008a8b11723e */ /* 0x000fe400000010ff */
[----:B------:R-:W-:Y:S02]  /*7b90*/  F2FP.BF16.F32.PACK_AB R18, R141, R140 ;  /* 0x0000008c8d12723e */ /* 0x000fe400000010ff */
[----:B------:R-:W-:Y:S02]  /*7ba0*/  F2FP.BF16.F32.PACK_AB R19, R143, R142 ;  /* 0x0000008e8f13723e */ /* 0x000fe400000010ff */
[----:B------:R-:W-:Y:S02]  /*7bb0*/  MOV R7, R4 ;  /* 0x0000000400077202 */ /* 0x000fe40000000f00 */
[----:B---3--:R-:W-:-:S02]  /*7bc0*/  F2FP.BF16.F32.PACK_AB R8, R145, R144 ;  /* 0x000000909108723e */ /* 0x008fc400000010ff */
[----:B------:R-:W-:Y:S02]  /*7bd0*/  F2FP.BF16.F32.PACK_AB R9, R147, R146 ;  /* 0x000000929309723e */ /* 0x000fe400000010ff */
[----:B------:R-:W-:Y:S02]  /*7be0*/  F2FP.BF16.F32.PACK_AB R10, R149, R148 ;  /* 0x00000094950a723e */ /* 0x000fe400000010ff */
[----:B------:R-:W-:Y:S01]  /*7bf0*/  F2FP.BF16.F32.PACK_AB R11, R151, R150 ;  /* 0x00000096970b723e */ /* 0x000fe200000010ff */
[----:B------:R1:W-:Y:S04]  /*7c00*/  STSM.16.M88.4 [R2], R12 ;  /* 0x0000000c02007844 */ /* 0x0003e80000000200 */
[----:B------:R-:W-:Y:S04]  /*7c10*/  STSM.16.M88.4 [R21], R16 ;  /* 0x0000001015007844 */ /* 0x000fe80000000200 */
[----:B------:R2:W-:Y:S01]  /*7c20*/  STSM.16.M88.4 [R7], R8 ;  /* 0x0000000807007844 */ /* 0x0005e20000000200 */
[----:B0-----:R-:W-:Y:S01]  /*7c30*/  ISETP.NE.U32.AND P0, PT, R152, RZ, PT ;  /* 0x000000ff9800720c */ /* 0x001fe20003f05070 */
[----:B------:R-:W-:-:S03]  /*7c40*/  IMAD.SHL.U32 R155, R204, 0x4, RZ ;  /* 0x00000004cc9b7824 */ /* 0x000fc600078e00ff */
[----:B------:R-:W-:Y:S02]  /*7c50*/  ISETP.NE.AND.EX P0, PT, R153, RZ, PT, P0 ;  /* 0x000000ff9900720c */ /* 0x000fe40003f05300 */
[----:B----4-:R-:W-:Y:S01]  /*7c60*/  SHF.L.U64.HI R20, R204, 0x2, R165 ;  /* 0x00000002cc147819 */ /* 0x010fe200000102a5 */
[----:B-1----:R-:W0:Y:S08]  /*7c70*/  LDC R13, c[0x0][0xbd4] ;  /* 0x0002f500ff0d7b82 */ /* 0x002e300000000800 */
[----:B------:R-:W-:Y:S01]  /*7c80*/  BAR.SYNC.DEFER_BLOCKING 0x1, 0x100 ;  /* 0x0044000000007b1d */ /* 0x000fe20000010000 */
[----:B------:R-:W-:Y:S01]  /*7c90*/  IADD3 R4, P1, R155, R152, RZ ;  /* 0x000000989b047210 */ /* 0x000fe20007f3e0ff */
[----:B------:R-:W-:-:S04]  /*7ca0*/  IMAD.MOV.U32 R2, RZ, RZ, RZ ;  /* 0x000000ffff027224 */ /* 0x000fc800078e00ff */
[----:B------:R-:W-:Y:S01]  /*7cb0*/  IMAD.X R5, R20, 0x1, R153, P1 ;  /* 0x0000000114057824 */ /* 0x000fe200008e0699 */
[----:B------:R-:W-:Y:S01]  /*7cc0*/  ISETP.NE.U32.AND P1, PT, RZ, UR10, PT ;  /* 0x0000000aff007c0c */ /* 0x000fe2000bf25070 */
[----:B------:R-:W1:Y:S03]  /*7cd0*/  LDC.64 R14, c[0x0][0xca8] ;  /* 0x00032a00ff0e7b82 */ /* 0x000e660000000a00 */
[----:B------:R-:W-:Y:S01]  /*7ce0*/  ISETP.NE.AND.EX P1, PT, RZ, UR11, PT, P1 ;  /* 0x0000000bff007c0c */ /* 0x000fe2000bf25310 */
[----:B------:R-:W3:-:S12]  /*7cf0*/  @P0 LDG.E R2, desc[UR36][R4.64] ;  /* 0x0000002404020981 */ /* 0x000ed8000c1e1900 */
[----:B--2---:R-:W-:-:S04]  /*7d00*/  @P1 IADD3 R8, P2, R155, UR10, RZ ;  /* 0x0000000a9b081c10 */ /* 0x004fc8000ff5e0ff */
[----:B------:R-:W-:Y:S01]  /*7d10*/  @P1 IADD3.X R9, R20, UR11, RZ, P2, !PT ;  /* 0x0000000b14091c10 */ /* 0x000fe200097fe4ff */
[----:B------:R-:W-:Y:S01]  /*7d20*/  IMAD.MOV.U32 R21, RZ, RZ, 0xab8 ;  /* 0x00000ab8ff157424 */ /* 0x000fe200078e00ff */
[----:B------:R-:W-:-:S03]  /*7d30*/  ULDC UR11, c[0x0][0xce8] ;  /* 0x00033a00000b7ab9 */ /* 0x000fc60000000800 */
[----:B------:R2:W4:Y:S01]  /*7d40*/  @P1 LDG.E R20, desc[UR36][R8.64] ;  /* 0x0000002408141981 */ /* 0x000522000c1e1900 */
[----:B------:R-:W-:-:S04]  /*7d50*/  ISETP.NE.AND P2, PT, R206, RZ, PT ;  /* 0x000000ffce00720c */ /* 0x000fc80003f45270 */
[----:B0-----:R-:W-:-:S04]  /*7d60*/  SEL R13, R206, R13, P2 ;  /* 0x0000000dce0d7207 */ /* 0x001fc80001000000 */
[----:B------:R-:W-:-:S04]  /*7d70*/  ISETP.GT.AND P3, PT, R13, 0x1, PT ;  /* 0x000000010d00780c */ /* 0x000fc80003f64270 */
[----:B------:R-:W-:-:S04]  /*7d80*/  SEL R21, R21, 0xa78, P3 ;  /* 0x00000a7815157807 */ /* 0x000fc80001800000 */
[----:B------:R-:W0:Y:S01]  /*7d90*/  LDC.64 R10, c[0x0][R21+0x220] ;  /* 0x00008800150a7b82 */ /* 0x000e220000000a00 */
[----:B------:R-:W-:-:S07]  /*7da0*/  ISETP.NE.U32.AND P2, PT, R152, RZ, PT ;  /* 0x000000ff9800720c */ /* 0x000fce0003f45070 */
[----:B--2---:R-:W2:Y:S01]  /*7db0*/  LDC.64 R8, c[0x0][R21+0x218] ;  /* 0x0000860015087b82 */ /* 0x004ea20000000a00 */
[----:B------:R-:W-:Y:S01]  /*7dc0*/  ISETP.NE.AND.EX P2, PT, R153, RZ, PT, P2 ;  /* 0x000000ff9900720c */ /* 0x000fe20003f45320 */
[----:B------:R-:W-:-:S03]  /*7dd0*/  UISETP.NE.AND UP0, UPT, UR11, 0x1, UPT ;  /* 0x000000010b00788c */ /* 0x000fc6000bf05270 */
[----:B------:R-:W-:-:S03]  /*7de0*/  SEL R204, R204, RZ, !P2 ;  /* 0x000000ffcccc7207 */ /* 0x000fc60005000000 */
[----:B------:R-:W3:Y:S01]  /*7df0*/  LDC.64 R12, c[0x0][R21+0x228] ;  /* 0x00008a00150c7b82 */ /* 0x000ee20000000a00 */
[----:B------:R-:W-:Y:S02]  /*7e00*/  PLOP3.LUT P4, PT, PT, PT, UP0, 0x80, 0x0 ;  /* 0x000000000000781c */ /* 0x000fe40003f8f008 */
[----:B------:R-:W-:Y:S01]  /*7e10*/  SEL R7, R165, RZ, !P2 ;  /* 0x000000ffa5077207 */ /* 0x000fe20005000000 */
[----:B------:R-:W-:Y:S01]  /*7e20*/  IMAD.U32 R18, RZ, RZ, UR12 ;  /* 0x0000000cff127e24 */ /* 0x000fe2000f8e00ff */
[----:B------:R-:W-:Y:S01]  /*7e30*/  @UP0 ULDC UR8, c[0x0][0xcec] ;  /* 0x00033b0000080ab9 */ /* 0x000fe20000000800 */
[-C--:B0-----:R-:W-:Y:S02]  /*7e40*/  IMAD R11, R11, R204.reuse, RZ ;  /* 0x000000cc0b0b7224 */ /* 0x081fe400078e02ff */
[----:B-1----:R-:W0:Y:S01]  /*7e50*/  @!P3 LDC R14, c[0x0][0xc50] ;  /* 0x00031400ff0ebb82 */ /* 0x002e220000000800 */
[----:B------:R-:W-:-:S04]  /*7e60*/  IMAD.WIDE.U32 R16, R10, R204, RZ ;  /* 0x000000cc0a107225 */ /* 0x000fc800078e00ff */
[----:B------:R-:W-:Y:S02]  /*7e70*/  IMAD R19, R10, R7, R11 ;  /* 0x000000070a137224 */ /* 0x000fe400078e020b */
[-C--:B--2---:R-:W-:Y:S01]  /*7e80*/  IMAD.WIDE.U32 R10, R8, R205.reuse, RZ ;  /* 0x000000cd080a7225 */ /* 0x084fe200078e00ff */
[----:B------:R-:W1:Y:S03]  /*7e90*/  @!P3 LDC R15, c[0x0][0xc54] ;  /* 0x00031500ff0fbb82 */ /* 0x000e660000000800 */
[----:B------:R-:W-:Y:S02]  /*7ea0*/  IMAD R7, R9, R205, RZ ;  /* 0x000000cd09077224 */ /* 0x000fe400078e02ff */
[----:B-----5:R-:W-:-:S03]  /*7eb0*/  IMAD R18, R18, 0x80, R164 ;  /* 0x0000008012127824 */ /* 0x020fc600078e02a4 */
[----:B------:R2:W5:Y:S01]  /*7ec0*/  LDC.64 R8, c[0x0][R21+0x210] ;  /* 0x0000840015087b82 */ /* 0x0005620000000a00 */
[----:B------:R-:W-:Y:S01]  /*7ed0*/  IMAD.IADD R22, R17, 0x1, R19 ;  /* 0x0000000111167824 */ /* 0x000fe200078e0213 */
[----:B------:R-:W-:Y:S01]  /*7ee0*/  SEL R17, R162, RZ, P3 ;  /* 0x000000ffa2117207 */ /* 0x000fe20001800000 */
[----:B------:R-:W-:Y:S01]  /*7ef0*/  IMAD.MOV.U32 R19, RZ, RZ, R18 ;  /* 0x000000ffff137224 */ /* 0x000fe200078e0012 */
[----:B---3--:R-:W-:Y:S01]  /*7f00*/  IADD3 R16, P2, P5, R16, R10, R2 ;  /* 0x0000000a10107210 */ /* 0x008fe20007d5e002 */
[----:B------:R-:W-:Y:S01]  /*7f10*/  @P4 IMAD.HI.U32 R10, R18, UR8, RZ ;  /* 0x00000008120a4c27 */ /* 0x000fe2000f8e00ff */
[----:B------:R-:W-:-:S04]  /*7f20*/  @UP0 ULDC UR8, c[0x0][0xcf0] ;  /* 0x00033c0000080ab9 */ /* 0x000fc80000000800 */
[----:B------:R-:W-:Y:S01]  /*7f30*/  @P4 SHF.R.U32.HI R19, RZ, UR8, R10 ;  /* 0x00000008ff134c19 */ /* 0x000fe2000801160a */
[----:B------:R-:W-:Y:S01]  /*7f40*/  IMAD.IADD R10, R11, 0x1, R7 ;  /* 0x000000010b0a7824 */ /* 0x000fe200078e0207 */
[----:B------:R-:W-:Y:S01]  /*7f50*/  SHF.R.S32.HI R7, RZ, 0x1f, R2 ;  /* 0x0000001fff077819 */ /* 0x000fe20000011402 */
[-C--:B------:R-:W-:Y:S02]  /*7f60*/  IMAD R11, R13, R17.reuse, RZ ;  /* 0x000000110d0b7224 */ /* 0x080fe400078e02ff */
[----:B------:R-:W-:Y:S01]  /*7f70*/  IMAD.WIDE.U32 R12, R12, R17, RZ ;  /* 0x000000110c0c7225 */ /* 0x000fe200078e00ff */
[----:B------:R-:W-:-:S03]  /*7f80*/  IADD3.X R17, R22, R10, R7, P2, P5 ;  /* 0x0000000a16117210 */ /* 0x000fc600017ea407 */
[----:B--2---:R-:W-:Y:S01]  /*7f90*/  IMAD.MOV R21, RZ, RZ, -R19 ;  /* 0x000000ffff157224 */ /* 0x004fe200078e0a13 */
[----:B------:R-:W-:Y:S01]  /*7fa0*/  IADD3 R12, P2, P5, R19, R16, R12 ;  /* 0x00000010130c7210 */ /* 0x000fe20007d5e00c */
[----:B------:R-:W-:Y:S01]  /*7fb0*/  IMAD.IADD R13, R13, 0x1, R11 ;  /* 0x000000010d0d7824 */ /* 0x000fe200078e020b */
[----:B------:R-:W-:Y:S01]  /*7fc0*/  SHF.R.S32.HI R10, RZ, 0x1f, R19 ;  /* 0x0000001fff0a7819 */ /* 0x000fe20000011413 */
[----:B------:R-:W-:-:S03]  /*7fd0*/  IMAD R11, R21, UR11, R18 ;  /* 0x0000000b150b7c24 */ /* 0x000fc6000f8e0212 */
[----:B------:R-:W-:Y:S01]  /*7fe0*/  IADD3.X R13, R10, R17, R13, P2, P5 ;  /* 0x000000110a0d7210 */ /* 0x000fe200017ea40d */
[-C--:B-----5:R-:W-:Y:S01]  /*7ff0*/  IMAD R9, R9, R11.reuse, RZ ;  /* 0x0000000b09097224 */ /* 0x0a0fe200078e02ff */
[----:B------:R-:W-:Y:S01]  /*8000*/  SHF.R.S32.HI R17, RZ, 0x1f, R11 ;  /* 0x0000001fff117819 */ /* 0x000fe2000001140b */
[----:B------:R-:W-:-:S04]  /*8010*/  IMAD.WIDE.U32 R12, R8, R11, R12 ;  /* 0x0000000b080c7225 */ /* 0x000fc800078e000c */
[----:B------:R-:W-:Y:S01]  /*8020*/  IMAD R9, R8, R17, R9 ;  /* 0x0000001108097224 */ /* 0x000fe200078e0209 */
[----:B0-----:R-:W-:Y:S01]  /*8030*/  LEA R14, P2, R12, R14, 0x2 ;  /* 0x0000000e0c0e7211 */ /* 0x001fe200078410ff */
[----:B------:R-:W-:Y:S02]  /*8040*/  ULDC UR8, c[0x0][0xb88] ;  /* 0x0002e20000087ab9 */ /* 0x000fe40000000800 */
[----:B------:R-:W-:Y:S01]  /*8050*/  IMAD.IADD R8, R13, 0x1, R9 ;  /* 0x000000010d087824 */ /* 0x000fe200078e0209 */
[----:B----4-:R-:W-:-:S04]  /*8060*/  @P1 R2UR UR8, R20 ;  /* 0x00000000140812ca */ /* 0x010fc800000e0000 */
[----:B-1----:R-:W-:Y:S01]  /*8070*/  LEA.HI.X R15, R12, R15, R8, 0x2, P2 ;  /* 0x0000000f0c0f7211 */ /* 0x002fe200010f1408 */
[----:B------:R-:W-:Y:S10]  /*8080*/  @P1 BRA `(.L_x_1166) ;  /* 0x0000000000181947 */ /* 0x000ff40003800000 */
[----:B------:R-:W-:Y:S05]  /*8090*/  @!P0 BRA `(.L_x_1166) ;  /* 0x0000000000148947 */ /* 0x000fea0003800000 */
[----:B------:R-:W2:Y:S04]  /*80a0*/  LDG.E R9, desc[UR36][R4.64] ;  /* 0x0000002404097981 */ /* 0x000ea8000c1e1900 */
[----:B------:R-:W3:Y:S01]  /*80b0*/  LDG.E R8, desc[UR36][R4.64+0x4] ;  /* 0x0000042404087981 */ /* 0x000ee2000c1e1900 */
[----:B--2---:R-:W-:Y:S02]  /*80c0*/  R2UR UR10, R9 ;  /* 0x00000000090a72ca */ /* 0x004fe400000e0000 */
[----:B---3--:R-:W-:-:S13]  /*80d0*/  R2UR UR8, R8 ;  /* 0x00000000080872ca */ /* 0x008fda00000e0000 */
[----:B------:R-:W-:-:S12]  /*80e0*/  UIADD3 UR8, -UR10, UR8, URZ ;  /* 0x000000080a087290 */ /* 0x000fd8000fffe13f */
.L_x_1166:
[----:B------:R-:W2:Y:S04]  /*80f0*/  LDL R12, [R1+0x2c] ;  /* 0x00002c00010c7983 */ /* 0x000ea80000100800 */
[----:B------:R-:W3:Y:S01]  /*8100*/  LDL R10, [R1+0x24] ;  /* 0x00002400010a7983 */ /* 0x000ee20000100800 */
[----:B------:R-:W-:Y:S01]  /*8110*/  R2UR UR10, R163 ;  /* 0x00000000a30a72ca */ /* 0x000fe200000e0000 */
[----:B------:R-:W-:Y:S02]  /*8120*/  UIMAD UR8, UR8, UR11, URZ ;  /* 0x0000000b080872a4 */ /* 0x000fe4000f8e023f */
[----:B------:R-:W-:Y:S04]  /*8130*/  SHFL.IDX PT, R4, R14, RZ, 0x1c1f ;  /* 0x001c1fff0e047589 */ /* 0x000fe800000e0000 */
[----:B------:R-:W0:Y:S04]  /*8140*/  SHFL.IDX PT, R5, R15, RZ, 0x1c1f ;  /* 0x001c1fff0f057589 */ /* 0x000e2800000e0000 */
[----:B------:R-:W-:Y:S02]  /*8150*/  SHFL.IDX PT, R8, R14, 0x1, 0x1c1f ;  /* 0x003c1f000e087f89 */ /* 0x000fe400000e0000 */
[----:B------:R-:W-:-:S02]  /*8160*/  IMAD.U32 R11, RZ, RZ, UR10 ;  /* 0x0000000aff0b7e24 */ /* 0x000fc4000f8e00ff */
[----:B------:R-:W1:Y:S02]  /*8170*/  SHFL.IDX PT, R9, R15, 0x1, 0x1c1f ;  /* 0x003c1f000f097f89 */ /* 0x000e6400000e0000 */
[----:B--2---:R-:W-:Y:S01]  /*8180*/  IMAD R11, R11, 0x80, R12 ;  /* 0x000000800b0b7824 */ /* 0x004fe200078e020c */
[----:B---3--:R-:W-:-:S03]  /*8190*/  LOP3.LUT P0, RZ, R10, 0x3, RZ, 0xc0, !PT ;  /* 0x000000030aff7812 */ /* 0x008fc6000780c0ff */
[C---:B------:R-:W-:Y:S01]  /*81a0*/  VIADD R10, R11.reuse, 0x8 ;  /* 0x000000080b0a7836 */ /* 0x040fe20000000000 */
[C---:B------:R-:W-:Y:S02]  /*81b0*/  ISETP.GE.AND P2, PT, R11.reuse, UR8, PT ;  /* 0x000000080b007c0c */ /* 0x040fe4000bf46270 */
[----:B------:R-:W-:Y:S02]  /*81c0*/  ISETP.GE.OR P1, PT, R11, UR8, P0 ;  /* 0x000000080b007c0c */ /* 0x000fe40008726670 */
[----:B------:R-:W-:-:S11]  /*81d0*/  ISETP.GE.OR P0, PT, R10, UR8, P0 ;  /* 0x000000080a007c0c */ /* 0x000fd60008706670 */
[----:B0-----:R0:W-:Y:S04]  /*81e0*/  @!P1 ST.E desc[UR36][R4.64], R3 ;  /* 0x0000000304009985 */ /* 0x0011e8000c101924 */
[----:B-1----:R0:W-:Y:S01]  /*81f0*/  @!P0 ST.E desc[UR36][R8.64], R0 ;  /* 0x0000000008008985 */ /* 0x0021e2000c101924 */
[----:B------:R-:W-:Y:S01]  /*8200*/  ISETP.GE.AND P0, PT, R10, UR8, PT ;  /* 0x000000080a007c0c */ /* 0x000fe2000bf06270 */
[----:B------:R-:W-:-:S12]  /*8210*/  @P3 BRA `(.L_x_1167) ;  /* 0x0000001000083947 */ /* 0x000fd80003800000 */
[----:B0-----:R-:W0:Y:S01]  /*8220*/  S2R R0, SR_TID.X ;  /* 0x0000000000007919 */ /* 0x001e220000002100 */
[----:B------:R-:W-:Y:S01]  /*8230*/  R2UR UR12, R163 ;  /* 0x00000000a30c72ca */ /* 0x000fe200000e0000 */
[----:B------:R-:W-:Y:S01]  /*8240*/  @UP0 ULDC UR10, c[0x0][0xcec] ;  /* 0x00033b00000a0ab9 */ /* 0x000fe20000000800 */
[----:B0-----:R-:W-:-:S05]  /*8250*/  VIADD R0, R0, 0xffffff80 ;  /* 0xffffff8000007836 */ /* 0x001fca0000000000 */
[----:B------:R-:W-:-:S04]  /*8260*/  SHF.R.S32.HI R3, RZ, 0x1f, R0 ;  /* 0x0000001fff037819 */ /* 0x000fc80000011400 */
[----:B------:R-:W-:-:S04]  /*8270*/  LEA.HI R3, R3, R0, RZ, 0x3 ;  /* 0x0000000003037211 */ /* 0x000fc800078f18ff */
[----:B------:R-:W-:Y:S02]  /*8280*/  LOP3.LUT R5, R3, 0xfffffff8, RZ, 0xc0, !PT ;  /* 0xfffffff803057812 */ /* 0x000fe400078ec0ff */
[----:B------:R-:W-:-:S03]  /*8290*/  SHF.R.S32.HI R3, RZ, 0x3, R3 ;  /* 0x00000003ff037819 */ /* 0x000fc60000011403 */
[----:B------:R-:W-:Y:S02]  /*82a0*/  IMAD.IADD R20, R0, 0x1, -R5 ;  /* 0x0000000100147824 */ /* 0x000fe400078e0a05 */
[----:B------:R-:W-:Y:S02]  /*82b0*/  IMAD.MOV.U32 R5, RZ, RZ, 0x2 ;  /* 0x00000002ff057424 */ /* 0x000fe400078e00ff */
[----:B------:R-:W-:-:S04]  /*82c0*/  IMAD.SHL.U32 R0, R20, 0x8, RZ ;  /* 0x0000000814007824 */ /* 0x000fc800078e00ff */
[----:B------:R-:W-:-:S04]  /*82d0*/  IMAD R4, R3, 0x40, R0 ;  /* 0x0000004003047824 */ /* 0x000fc800078e0200 */
[----:B------:R-:W-:Y:S01]  /*82e0*/  IMAD.WIDE R4, R4, R5, UR6 ;  /* 0x0000000604047e25 */ /* 0x000fe2000f8e0205 */
[----:B------:R-:W-:Y:S02]  /*82f0*/  ULDC.64 UR6, c[0x0][0xba0] ;  /* 0x0002e80000067ab9 */ /* 0x000fe40000000a00 */
[C---:B------:R-:W-:Y:S02]  /*8300*/  IADD3 R25, P1, R4.reuse, 0x3000, RZ ;  /* 0x0000300004197810 */ /* 0x040fe40007f3e0ff */
[C---:B------:R-:W-:Y:S02]  /*8310*/  IADD3 R13, P3, R4.reuse, 0x1000, RZ ;  /* 0x00001000040d7810 */ /* 0x040fe40007f7e0ff */
[----:B------:R-:W-:Y:S02]  /*8320*/  IADD3 R17, P2, R4, 0x2000, RZ ;  /* 0x0000200004117810 */ /* 0x000fe40007f5e0ff */
[----:B------:R-:W-:Y:S02]  /*8330*/  LOP3.LUT R24, R25, 0x380, RZ, 0xc0, !PT ;  /* 0x0000038019187812 */ /* 0x000fe400078ec0ff */
[----:B------:R-:W-:-:S02]  /*8340*/  LOP3.LUT R12, R13, 0x380, RZ, 0xc0, !PT ;  /* 0x000003800d0c7812 */ /* 0x000fc400078ec0ff */
[----:B------:R-:W-:Y:S02]  /*8350*/  LOP3.LUT R16, R17, 0x380, RZ, 0xc0, !PT ;  /* 0x0000038011107812 */ /* 0x000fe400078ec0ff */
[----:B------:R-:W-:Y:S02]  /*8360*/  SHF.R.U64 R24, R24, 0x3, RZ ;  /* 0x0000000318187819 */ /* 0x000fe400000012ff */
[----:B------:R-:W-:Y:S02]  /*8370*/  SHF.R.U64 R12, R12, 0x3, RZ ;  /* 0x000000030c0c7819 */ /* 0x000fe400000012ff */
[----:B------:R-:W-:Y:S02]  /*8380*/  SHF.R.U64 R16, R16, 0x3, RZ ;  /* 0x0000000310107819 */ /* 0x000fe400000012ff */
[----:B------:R-:W-:Y:S01]  /*8390*/  LOP3.LUT R24, R24, R25, RZ, 0x3c, !PT ;  /* 0x0000001918187212 */ /* 0x000fe200078e3cff */
[--C-:B------:R-:W-:Y:S01]  /*83a0*/  IMAD.X R25, RZ, RZ, R5.reuse, P1 ;  /* 0x000000ffff197224 */ /* 0x100fe200008e0605 */
[----:B------:R-:W-:Y:S01]  /*83b0*/  LOP3.LUT R12, R12, R13, RZ, 0x3c, !PT ;  /* 0x0000000d0c0c7212 */ /* 0x000fe200078e3cff */
[--C-:B------:R-:W-:Y:S01]  /*83c0*/  IMAD.X R13, RZ, RZ, R5.reuse, P3 ;  /* 0x000000ffff0d7224 */ /* 0x100fe200018e0605 */
[----:B------:R-:W-:Y:S01]  /*83d0*/  LOP3.LUT R16, R16, R17, RZ, 0x3c, !PT ;  /* 0x0000001110107212 */ /* 0x000fe200078e3cff */
[----:B------:R-:W-:Y:S01]  /*83e0*/  IMAD.X R17, RZ, RZ, R5, P2 ;  /* 0x000000ffff117224 */ /* 0x000fe200010e0605 */
[----:B------:R-:W-:-:S02]  /*83f0*/  IADD3 R49, P1, R4, 0x9000, RZ ;  /* 0x0000900004317810 */ /* 0x000fc40007f3e0ff */
[C---:B------:R-:W-:Y:S02]  /*8400*/  IADD3 R29, P0, R4.reuse, 0x4000, RZ ;  /* 0x00004000041d7810 */ /* 0x040fe40007f1e0ff */
[C---:B------:R-:W-:Y:S02]  /*8410*/  IADD3 R33, P6, R4.reuse, 0x5000, RZ ;  /* 0x0000500004217810 */ /* 0x040fe40007fde0ff */
[C---:B------:R-:W-:Y:S02]  /*8420*/  IADD3 R37, P5, R4.reuse, 0x6000, RZ ;  /* 0x0000600004257810 */ /* 0x040fe40007fbe0ff */
[C---:B------:R-:W-:Y:S01]  /*8430*/  LOP3.LUT R11, R4.reuse, 0x380, RZ, 0xc0, !PT ;  /* 0x00000380040b7812 */ /* 0x040fe200078ec0ff */
[----:B------:R-:W-:Y:S01]  /*8440*/  IMAD R7, R7, UR6, RZ ;  /* 0x0000000607077c24 */ /* 0x000fe2000f8e02ff */
[C---:B------:R-:W-:Y:S01]  /*8450*/  IADD3 R41, P3, R4.reuse, 0x7000, RZ ;  /* 0x0000700004297810 */ /* 0x040fe20007f7e0ff */
[----:B------:R-:W-:Y:S01]  /*8460*/  IMAD.U32 R77, RZ, RZ, UR12 ;  /* 0x0000000cff4d7e24 */ /* 0x000fe2000f8e00ff */
[----:B------:R-:W-:-:S02]  /*8470*/  IADD3 R45, P2, R4, 0x8000, RZ ;  /* 0x00008000042d7810 */ /* 0x000fc40007f5e0ff */
[----:B------:R-:W-:Y:S01]  /*8480*/  SHF.R.S32.HI R21, RZ, 0x1f, R204 ;  /* 0x0000001fff157819 */ /* 0x000fe200000114cc */
[----:B------:R-:W-:Y:S01]  /*8490*/  IMAD.U32 R78, RZ, RZ, UR12 ;  /* 0x0000000cff4e7e24 */ /* 0x000fe2000f8e00ff */
[----:B------:R-:W-:Y:S01]  /*84a0*/  LOP3.LUT R48, R49, 0x380, RZ, 0xc0, !PT ;  /* 0x0000038031307812 */ /* 0x000fe200078ec0ff */
[----:B------:R-:W5:Y:S01]  /*84b0*/  LD.E.128 R12, desc[UR36][R12.64] ;  /* 0x000000240c0c7980 */ /* 0x000f62000c101d00 */
[----:B------:R-:W-:Y:S02]  /*84c0*/  LOP3.LUT R28, R29, 0x380, RZ, 0xc0, !PT ;  /* 0x000003801d1c7812 */ /* 0x000fe400078ec0ff */
[----:B------:R-:W-:Y:S01]  /*84d0*/  LOP3.LUT R32, R33, 0x380, RZ, 0xc0, !PT ;  /* 0x0000038021207812 */ /* 0x000fe200078ec0ff */
[----:B------:R-:W5:Y:S01]  /*84e0*/  LD.E.128 R16, desc[UR36][R16.64] ;  /* 0x0000002410107980 */ /* 0x000f62000c101d00 */
[----:B------:R-:W-:Y:S02]  /*84f0*/  LOP3.LUT R36, R37, 0x380, RZ, 0xc0, !PT ;  /* 0x0000038025247812 */ /* 0x000fe400078ec0ff */
[----:B------:R-:W-:Y:S01]  /*8500*/  LOP3.LUT R40, R41, 0x380, RZ, 0xc0, !PT ;  /* 0x0000038029287812 */ /* 0x000fe200078ec0ff */
[----:B------:R-:W5:Y:S01]  /*8510*/  LD.E.128 R24, desc[UR36][R24.64] ;  /* 0x0000002418187980 */ /* 0x000f62000c101d00 */
[----:B------:R-:W-:-:S02]  /*8520*/  LOP3.LUT R44, R45, 0x380, RZ, 0xc0, !PT ;  /* 0x000003802d2c7812 */ /* 0x000fc400078ec0ff */
[----:B------:R-:W-:Y:S02]  /*8530*/  SHF.R.U64 R48, R48, 0x3, RZ ;  /* 0x0000000330307819 */ /* 0x000fe400000012ff */
[----:B------:R-:W-:Y:S02]  /*8540*/  SHF.R.U64 R28, R28, 0x3, RZ ;  /* 0x000000031c1c7819 */ /* 0x000fe400000012ff */
[----:B------:R-:W-:Y:S02]  /*8550*/  SHF.R.U64 R32, R32, 0x3, RZ ;  /* 0x0000000320207819 */ /* 0x000fe400000012ff */
[----:B------:R-:W-:Y:S02]  /*8560*/  SHF.R.U64 R36, R36, 0x3, RZ ;  /* 0x0000000324247819 */ /* 0x000fe400000012ff */
[----:B------:R-:W-:Y:S02]  /*8570*/  SHF.R.U64 R40, R40, 0x3, RZ ;  /* 0x0000000328287819 */ /* 0x000fe400000012ff */
[----:B------:R-:W-:-:S02]  /*8580*/  SHF.R.U64 R44, R44, 0x3, RZ ;  /* 0x000000032c2c7819 */ /* 0x000fc400000012ff */
        /* <DEDUP_REMOVED lines=12> */
[----:B------:R-:W-:-:S02]  /*8650*/  IADD3 R9, P1, R4, 0xf000, RZ ;  /* 0x0000f00004097810 */ /* 0x000fc40007f3e0ff */
[----:B------:R-:W-:Y:S01]  /*8660*/  SHF.R.U64 R11, R11, 0x3, RZ ;  /* 0x000000030b0b7819 */ /* 0x000fe200000012ff */
[----:B------:R-:W-:Y:S01]  /*8670*/  IMAD R7, R2, UR7, R7 ;  /* 0x0000000702077c24 */ /* 0x000fe2000f8e0207 */
[C---:B------:R-:W-:Y:S01]  /*8680*/  IADD3 R53, P0, R4.reuse, 0xa000, RZ ;  /* 0x0000a00004357810 */ /* 0x040fe20007f1e0ff */
[----:B------:R-:W-:Y:S01]  /*8690*/  IMAD.X R73, RZ, RZ, R5, P1 ;  /* 0x000000ffff497224 */ /* 0x000fe200008e0605 */
[C---:B------:R-:W-:Y:S01]  /*86a0*/  IADD3 R57, P6, R4.reuse, 0xb000, RZ ;  /* 0x0000b00004397810 */ /* 0x040fe20007fde0ff */
[----:B------:R-:W5:Y:S01]  /*86b0*/  LD.E.128 R28, desc[UR36][R28.64] ;  /* 0x000000241c1c7980 */ /* 0x000f62000c101d00 */
[C---:B------:R-:W-:Y:S02]  /*86c0*/  IADD3 R61, P5, R4.reuse, 0xc000, RZ ;  /* 0x0000c000043d7810 */ /* 0x040fe40007fbe0ff */
[C---:B------:R-:W-:Y:S01]  /*86d0*/  IADD3 R65, P3, R4.reuse, 0xd000, RZ ;  /* 0x0000d00004417810 */ /* 0x040fe20007f7e0ff */
[----:B------:R-:W5:Y:S01]  /*86e0*/  LD.E.128 R32, desc[UR36][R32.64] ;  /* 0x0000002420207980 */ /* 0x000f62000c101d00 */
[----:B------:R-:W-:-:S02]  /*86f0*/  IADD3 R69, P2, R4, 0xe000, RZ ;  /* 0x0000e00004457810 */ /* 0x000fc40007f5e0ff */
        /* <DEDUP_REMOVED lines=9> */
[----:B------:R-:W-:Y:S01]  /*8790*/  SHF.R.U64 R8, R8, 0x3, RZ ;  /* 0x0000000308087819 */ /* 0x000fe200000012ff */
[----:B------:R-:W5:Y:S01]  /*87a0*/  LD.E.128 R48, desc[UR36][R48.64] ;  /* 0x0000002430307980 */ /* 0x000f62000c101d00 */
[----:B------:R-:W-:Y:S02]  /*87b0*/  SHF.R.U64 R52, R52, 0x3, RZ ;  /* 0x0000000334347819 */ /* 0x000fe400000012ff */
[----:B------:R-:W-:Y:S02]  /*87c0*/  SHF.R.U64 R56, R56, 0x3, RZ ;  /* 0x0000000338387819 */ /* 0x000fe400000012ff */
[----:B------:R-:W-:Y:S02]  /*87d0*/  SHF.R.U64 R60, R60, 0x3, RZ ;  /* 0x000000033c3c7819 */ /* 0x000fe400000012ff */
[----:B------:R-:W-:Y:S02]  /*87e0*/  SHF.R.U64 R64, R64, 0x3, RZ ;  /* 0x0000000340407819 */ /* 0x000fe400000012ff */
[----:B------:R-:W-:-:S02]  /*87f0*/  SHF.R.U64 R68, R68, 0x3, RZ ;  /* 0x0000000344447819 */ /* 0x000fc400000012ff */
[----:B------:R-:W-:Y:S02]  /*8800*/  LOP3.LUT R4, R11, R4, RZ, 0x3c, !PT ;  /* 0x000000040b047212 */ /* 0x000fe400078e3cff */
        /* <DEDUP_REMOVED lines=10> */
[----:B------:R-:W-:Y:S01]  /*88b0*/  LOP3.LUT R72, R8, R9, RZ, 0x3c, !PT ;  /* 0x0000000908487212 */ /* 0x000fe200078e3cff */
[----:B------:R-:W5:Y:S04]  /*88c0*/  LD.E.128 R52, desc[UR36][R52.64] ;  /* 0x0000002434347980 */ /* 0x000f68000c101d00 */
[----:B------:R0:W5:Y:S01]  /*88d0*/  LD.E.128 R8, desc[UR36][R4.64] ;  /* 0x0000002404087980 */ /* 0x000162000c101d00 */
[----:B------:R-:W-:-:S03]  /*88e0*/  IMAD R78, R78, 0x80, R3 ;  /* 0x000000804e4e7824 */ /* 0x000fc600078e0203 */
[----:B------:R-:W5:Y:S04]  /*88f0*/  LD.E.128 R56, desc[UR36][R56.64] ;  /* 0x0000002438387980 */ /* 0x000f68000c101d00 */
[----:B------:R-:W5:Y:S01]  /*8900*/  LD.E.128 R60, desc[UR36][R60.64] ;  /* 0x000000243c3c7980 */ /* 0x000f62000c101d00 */
[----:B0-----:R-:W-:Y:S01]  /*8910*/  IMAD.WIDE.U32 R4, R2, UR6, RZ ;  /* 0x0000000602047c25 */ /* 0x001fe2000f8e00ff */
[----:B------:R-:W-:Y:S02]  /*8920*/  ULDC.64 UR6, c[0x0][0xbe8] ;  /* 0x0002fa0000067ab9 */ /* 0x000fe40000000a00 */
[----:B------:R-:W5:Y:S01]  /*8930*/  LD.E.128 R64, desc[UR36][R64.64] ;  /* 0x0000002440407980 */ /* 0x000f62000c101d00 */
[----:B------:R-:W-:Y:S02]  /*8940*/  IMAD R2, R20, 0x20, R3 ;  /* 0x0000002014027824 */ /* 0x000fe400078e0203 */
[----:B------:R-:W-:Y:S01]  /*8950*/  IMAD.IADD R5, R5, 0x1, R7 ;  /* 0x0000000105057824 */ /* 0x000fe200078e0207 */
[----:B------:R-:W5:Y:S01]  /*8960*/  LD.E.128 R68, desc[UR36][R68.64] ;  /* 0x0000002444447980 */ /* 0x000f62000c101d00 */
[----:B------:R-:W-:-:S02]  /*8970*/  IMAD R77, R77, 0x80, R2 ;  /* 0x000000804d4d7824 */ /* 0x000fc400078e0202 */
[----:B------:R-:W-:Y:S01]  /*8980*/  IMAD.WIDE.U32 R4, R205, UR6, R4 ;  /* 0x00000006cd047c25 */ /* 0x000fe2000f8e0004 */
[----:B------:R-:W5:Y:S03]  /*8990*/  LD.E.128 R72, desc[UR36][R72.64] ;  /* 0x0000002448487980 */ /* 0x000f66000c101d00 */
[----:B------:R-:W-:Y:S01]  /*89a0*/  @P4 IMAD.HI.U32 R2, R77, UR10, RZ ;  /* 0x0000000a4d024c27 */ /* 0x000fe2000f8e00ff */
[----:B------:R-:W-:Y:S01]  /*89b0*/  @UP0 ULDC UR10, c[0x0][0xcf0] ;  /* 0x00033c00000a0ab9 */ /* 0x000fe20000000800 */
[----:B------:R-:W-:Y:S01]  /*89c0*/  @!PT LDS RZ, [RZ] ;  /* 0x00000000fffff984 */ /* 0x000fe20000000800 */
[----:B------:R-:W-:Y:S01]  /*89d0*/  @!PT LDS RZ, [RZ] ;  /* 0x00000000fffff984 */ /* 0x000fe20000000800 */
[----:B------:R-:W-:Y:S01]  /*89e0*/  @!PT LDS RZ, [RZ] ;  /* 0x00000000fffff984 */ /* 0x000fe20000000800 */
[----:B------:R-:W-:Y:S01]  /*89f0*/  @!PT LDS RZ, [RZ] ;  /* 0x00000000fffff984 */ /* 0x000fe20000000800 */
[----:B------:R0:W-:Y:S06]  /*8a00*/  MEMBAR.ALL.CTA ;  /* 0x0000000000007992 */ /* 0x0001ec0000008000 */
[----:B0-----:R-:W0:Y:S01]  /*8a10*/  FENCE.VIEW.ASYNC.S ;  /* 0x00000000000073c6 */ /* 0x001e220000000000 */
[----:B------:R-:W-:Y:S01]  /*8a20*/  IMAD R5, R205, UR7, R5 ;  /* 0x00000007cd057c24 */ /* 0x000fe2000f8e0205 */
[----:B------:R-:W-:Y:S01]  /*8a30*/  ULDC.64 UR6, c[0x0][0xbf0] ;  /* 0x0002fc0000067ab9 */ /* 0x000fe20000000a00 */
[----:B------:R-:W-:Y:S01]  /*8a40*/  IMAD.MOV.U32 R7, RZ, RZ, R77 ;  /* 0x000000ffff077224 */ /* 0x000fe200078e004d */
[----:B------:R-:W-:Y:S01]  /*8a50*/  @P4 SHF.R.U32.HI R7, RZ, UR10, R2 ;  /* 0x0000000aff074c19 */ /* 0x000fe20008011602 */
[----:B------:R-:W-:-:S03]  /*8a60*/  IMAD R21, R21, UR6, RZ ;  /* 0x0000000615157c24 */ /* 0x000fc6000f8e02ff */
[----:B------:R-:W-:Y:S01]  /*8a70*/  SHF.R.S32.HI R2, RZ, 0x1f, R7 ;  /* 0x0000001fff027819 */ /* 0x000fe20000011407 */
[C---:B------:R-:W-:Y:S02]  /*8a80*/  IMAD R21, R204.reuse, UR7, R21 ;  /* 0x00000007cc157c24 */ /* 0x040fe4000f8e0215 */
[----:B------:R-:W-:Y:S01]  /*8a90*/  IMAD.WIDE.U32 R204, R204, UR6, R4 ;  /* 0x00000006cccc7c25 */ /* 0x000fe2000f8e0004 */
[----:B------:R-:W-:-:S03]  /*8aa0*/  ULDC.64 UR6, c[0x0][0xbe0] ;  /* 0x0002f80000067ab9 */ /* 0x000fc60000000a00 */
[----:B------:R-:W-:Y:S02]  /*8ab0*/  IMAD.MOV R4, RZ, RZ, -R7 ;  /* 0x000000ffff047224 */ /* 0x000fe400078e0a07 */
[----:B------:R-:W-:Y:S02]  /*8ac0*/  IMAD.IADD R205, R205, 0x1, R21 ;  /* 0x00000001cdcd7824 */ /* 0x000fe400078e0215 */
[----:B------:R-:W-:Y:S02]  /*8ad0*/  IMAD R2, R2, UR6, RZ ;  /* 0x0000000602027c24 */ /* 0x000fe4000f8e02ff */
[----:B------:R-:W-:Y:S02]  /*8ae0*/  IMAD R21, R4, UR11, R77 ;  /* 0x0000000b04157c24 */ /* 0x000fe4000f8e024d */
[----:B------:R-:W-:-:S04]  /*8af0*/  IMAD.WIDE.U32 R4, R7, UR6, R204 ;  /* 0x0000000607047c25 */ /* 0x000fc8000f8e00cc */
[----:B------:R-:W-:Y:S01]  /*8b00*/  IMAD R7, R7, UR7, R2 ;  /* 0x0000000707077c24 */ /* 0x000fe2000f8e0202 */
[----:B------:R-:W-:Y:S01]  /*8b10*/  SHF.R.S32.HI R2, RZ, 0x1f, R21 ;  /* 0x0000001fff027819 */ /* 0x000fe20000011415 */
[----:B------:R-:W-:Y:S02]  /*8b20*/  ULDC.64 UR6, c[0x0][0xbd8] ;  /* 0x0002f60000067ab9 */ /* 0x000fe40000000a00 */
[----:B------:R-:W-:Y:S02]  /*8b30*/  IMAD.IADD R5, R5, 0x1, R7 ;  /* 0x0000000105057824 */ /* 0x000fe400078e0207 */
[----:B------:R-:W-:-:S04]  /*8b40*/  IMAD R2, R2, UR6, RZ ;  /* 0x0000000602027c24 */ /* 0x000fc8000f8e02ff */
[C---:B------:R-:W-:Y:S02]  /*8b50*/  IMAD R7, R21.reuse, UR7, R2 ;  /* 0x0000000715077c24 */ /* 0x040fe4000f8e0202 */
[----:B------:R-:W-:Y:S01]  /*8b60*/  IMAD.WIDE.U32 R2, R21, UR6, R4 ;  /* 0x0000000615027c25 */ /* 0x000fe2000f8e0004 */
[----:B------:R-:W-:-:S03]  /*8b70*/  ULDC.64 UR6, c[0x0][0xb80] ;  /* 0x0002e00000067ab9 */ /* 0x000fc60000000a00 */
[----:B------:R-:W-:Y:S01]  /*8b80*/  IMAD.IADD R3, R3, 0x1, R7 ;  /* 0x0000000103037824 */ /* 0x000fe200078e0207 */
[----:B------:R-:W-:Y:S01]  /*8b90*/  LEA R7, P2, R2, UR6, 0x1 ;  /* 0x0000000602077c11 */ /* 0x000fe2000f8408ff */
[----:B------:R-:W-:-:S03]  /*8ba0*/  UIADD3 UR6, UR9, 0x32420, URZ ;  /* 0x0003242009067890 */ /* 0x000fc6000fffe03f */
[----:B------:R-:W-:Y:S02]  /*8bb0*/  LEA.HI.X R22, R2, UR7, R3, 0x1, P2 ;  /* 0x0000000702167c11 */ /* 0x000fe400090f0c03 */
[C---:B------:R-:W-:Y:S01]  /*8bc0*/  ISETP.GE.AND P2, PT, R78.reuse, UR8, PT ;  /* 0x000000084e007c0c */ /* 0x040fe2000bf46270 */
[----:B------:R-:W-:Y:S01]  /*8bd0*/  UPRMT UR6, URZ, 0x654, UR6 ;  /* 0x000006543f067896 */ /* 0x000fe20008000006 */
[C---:B------:R-:W-:Y:S02]  /*8be0*/  VIADD R4, R78.reuse, 0x20 ;  /* 0x000000204e047836 */ /* 0x040fe40000000000 */
[----:B------:R-:W-:Y:S02]  /*8bf0*/  VIADD R5, R78, 0x40 ;  /* 0x000000404e057836 */ /* 0x000fe40000000000 */
[C---:B------:R-:W-:Y:S02]  /*8c00*/  VIADD R82, R0.reuse, 0x80 ;  /* 0x0000008000527836 */ /* 0x040fe40000000000 */
[----:B------:R-:W-:-:S02]  /*8c10*/  VIADD R84, R0, 0xc0 ;  /* 0x000000c000547836 */ /* 0x000fc40000000000 */
[----:B------:R-:W-:Y:S01]  /*8c20*/  VIADD R80, R0, 0x40 ;  /* 0x0000004000507836 */ /* 0x000fe20000000000 */
[----:B0-----:R-:W-:Y:S01]  /*8c30*/  SYNCS.ARRIVE.TRANS64.RED.A1T0 RZ, [UR6], RZ ;  /* 0x000000ffffff79a7 */ /* 0x001fe20008100406 */
[----:B------:R0:W1:Y:S01]  /*8c40*/  SHFL.IDX PT, R79, R7, RZ, 0x181f ;  /* 0x00181fff074f7589 */ /* 0x00006200000e0000 */
[----:B------:R-:W-:Y:S03]  /*8c50*/  BSSY B1, `(.L_x_1168) ;  /* 0x000001a000017945 */ /* 0x000fe60003800000 */
[----:B------:R0:W2:Y:S01]  /*8c60*/  SHFL.IDX PT, R77, R22, RZ, 0x181f ;  /* 0x00181fff164d7589 */ /* 0x0000a200000e0000 */
[----:B------:R-:W-:Y:S02]  /*8c70*/  ISETP.GE.AND P1, PT, R4, UR8, PT ;  /* 0x0000000804007c0c */ /* 0x000fe4000bf26270 */
[----:B------:R-:W-:Y:S02]  /*8c80*/  ISETP.GE.AND P0, PT, R5, UR8, PT ;  /* 0x0000000805007c0c */ /* 0x000fe4000bf06270 */
        /* <DEDUP_REMOVED lines=22> */
.L_x_1169:
[----:B------:R-:W-:Y:S05]  /*8df0*/  BSYNC B1 ;  /* 0x0000000000017941 */ /* 0x000fea0003800000 */
.L_x_1168:
        /* <DEDUP_REMOVED lines=21> */
.L_x_1171:
[----:B------:R-:W-:Y:S05]  /*8f50*/  BSYNC B1 ;  /* 0x0000000000017941 */ /* 0x000fea0003800000 */
.L_x_1170:
        /* <DEDUP_REMOVED lines=16> */
[----:B----4-:R-:W-:-:S02]  /*9060*/  @!P1 LEA.HI.X R9, R82, R11, R81, 0x1, P4 ;  /* 0x0000000b52099211 */ /* 0x010fc400020f0c51 */
[----:B------:R-:W-:Y:S01]  /*9070*/  @!P0 LEA.HI.X R11, R84, R11, R83, 0x1, P6 ;  /* 0x0000000b540b8211 */ /* 0x000fe200030f0c53 */
[----:B------:R0:W-:Y:S04]  /*9080*/  @!P2 ST.E.128 desc[UR36][R4.64], R36 ;  /* 0x000000240400a985 */ /* 0x0001e8000c101d24 */
[----:B------:R0:W-:Y:S04]  /*9090*/  @!P1 ST.E.128 desc[UR36][R8.64], R52 ;  /* 0x0000003408009985 */ /* 0x0001e8000c101d24 */
[----:B------:R0:W-:Y:S02]  /*90a0*/  @!P0 ST.E.128 desc[UR36][R10.64], R68 ;  /* 0x000000440a008985 */ /* 0x0001e4000c101d24 */
.L_x_1173:
[----:B------:R-:W-:Y:S05]  /*90b0*/  BSYNC B1 ;  /* 0x0000000000017941 */ /* 0x000fea0003800000 */
.L_x_1172:
[----:B0-----:R-:W-:Y:S01]  /*90c0*/  VIADD R2, R78, 0x60 ;  /* 0x000000604e027836 */ /* 0x001fe20000000000 */
[----:B------:R0:W0:Y:S04]  /*90d0*/  SHFL.IDX PT, R11, R22, 0x3, 0x181f ;  /* 0x00781f00160b7f89 */ /* 0x00002800000e0000 */
[----:B------:R-:W-:Y:S01]  /*90e0*/  ISETP.GE.AND P0, PT, R2, UR8, PT ;  /* 0x0000000802007c0c */ /* 0x000fe2000bf06270 */
[----:B---3--:R-:W3:-:S12]  /*90f0*/  SHFL.IDX PT, R7, R7, 0x3, 0x181f ;  /* 0x00781f0007077f89 */ /* 0x008ed800000e0000 */
[----:B------:R-:W-:Y:S05]  /*9100*/  @P0 BRA `(.L_x_1174) ;  /* 0x0000002400c00947 */ /* 0x000fea0003800000 */
[----:B------:R-:W-:Y:S02]  /*9110*/  ULDC UR6, c[0x0][0xbc8] ;  /* 0x0002f20000067ab9 */ /* 0x000fe40000000800 */
[----:B------:R-:W-:Y:S02]  /*9120*/  ISETP.GE.AND P3, PT, R0, UR6, PT ;  /* 0x0000000600007c0c */ /* 0x000fe4000bf66270 */
[----:B------:R-:W-:Y:S02]  /*9130*/  ISETP.GE.AND P4, PT, R80, UR6, PT ;  /* 0x0000000650007c0c */ /* 0x000fe4000bf86270 */
[----:B------:R-:W-:-:S09]  /*9140*/  ISETP.GE.AND P5, PT, R82, UR6, PT ;  /* 0x0000000652007c0c */ /* 0x000fd2000bfa6270 */
[-C--:B---3--:R-:W-:Y:S02]  /*9150*/  @!P3 LEA R2, P0, R0, R7.reuse, 0x1 ;  /* 0x000000070002b211 */ /* 0x088fe400078008ff */
[-C--:B------:R-:W-:Y:S02]  /*9160*/  @!P4 LEA R4, P1, R80, R7.reuse, 0x1 ;  /* 0x000000075004c211 */ /* 0x080fe400078208ff */
[----:B------:R-:W-:Y:S02]  /*9170*/  @!P5 LEA R8, P2, R82, R7, 0x1 ;  /* 0x000000075208d211 */ /* 0x000fe400078408ff */
[-C--:B0-----:R-:W-:Y:S02]  /*9180*/  @!P3 LEA.HI.X R3, R0, R11.reuse, R86, 0x1, P0 ;  /* 0x0000000b0003b211 */ /* 0x081fe400000f0c56 */
[-C--:B------:R-:W-:Y:S02]  /*9190*/  @!P4 LEA.HI.X R5, R80, R11.reuse, R85, 0x1, P1 ;  /* 0x0000000b5005c211 */ /* 0x080fe400008f0c55 */
[----:B----4-:R-:W-:Y:S01]  /*91a0*/  @!P5 LEA.HI.X R9, R82, R11, R81, 0x1, P2 ;  /* 0x0000000b5209d211 */ /* 0x010fe200010f0c51 */
[----:B------:R0:W-:Y:S01]  /*91b0*/  @!P3 ST.E.128 desc[UR36][R2.64], R24 ;  /* 0x000000180200b985 */ /* 0x0001e2000c101d24 */
[----:B------:R-:W-:-:S03]  /*91c0*/  ISETP.GE.AND P0, PT, R84, UR6, PT ;  /* 0x0000000654007c0c */ /* 0x000fc6000bf06270 */
[----:B------:R0:W-:Y:S04]  /*91d0*/  @!P4 ST.E.128 desc[UR36][R4.64], R40 ;  /* 0x000000280400c985 */ /* 0x0001e8000c101d24 */
[----:B------:R0:W-:Y:S06]  /*91e0*/  @!P5 ST.E.128 desc[UR36][R8.64], R56 ;  /* 0x000000380800d985 */ /* 0x0001ec000c101d24 */
[----:B------:R-:W-:Y:S05]  /*91f0*/  @P0 BRA `(.L_x_1174) ;  /* 0x0000002400840947 */ /* 0x000fea0003800000 */
[----:B0-----:R-:W-:-:S04]  /*9200*/  LEA R2, P0, R84, R7, 0x1 ;  /* 0x0000000754027211 */ /* 0x001fc800078008ff */
[----:B------:R-:W-:-:S05]  /*9210*/  LEA.HI.X R3, R84, R11, R83, 0x1, P0 ;  /* 0x0000000b54037211 */ /* 0x000fca00000f0c53 */
[----:B------:R0:W-:Y:S01]  /*9220*/  ST.E.128 desc[UR36][R2.64], R72 ;  /* 0x0000004802007985 */ /* 0x0001e2000c101d24 */
[----:B------:R-:W-:Y:S05]  /*9230*/  BRA `(.L_x_1174) ;  /* 0x0000002400747947 */ /* 0x000fea0003800000 */
.L_x_1167:
[----:B------:R-:W-:Y:S01]  /*9240*/  ULDC.64 UR6, c[0x0][0xc08] ;  /* 0x0003020000067ab9 */ /* 0x000fe20000000a00 */
[----:B0-----:R-:W-:Y:S01]  /*9250*/  SHF.R.S32.HI R3, RZ, 0x1f, R204 ;  /* 0x0000001fff037819 */ /* 0x001fe200000114cc */
[----:B------:R-:W-:Y:S01]  /*9260*/  IMAD R7, R7, UR6, RZ ;  /* 0x0000000607077c24 */ /* 0x000fe2000f8e02ff */
[----:B------:R-:W-:Y:S01]  /*9270*/  ULDC.64 UR12, c[0x0][0xc40] ;  /* 0x00031000000c7ab9 */ /* 0x000fe20000000a00 */
[C---:B------:R-:W-:Y:S01]  /*9280*/  IMAD.WIDE.U32 R4, R2.reuse, UR6, RZ ;  /* 0x0000000602047c25 */ /* 0x040fe2000f8e00ff */
[----:B------:R-:W-:Y:S01]  /*9290*/  UIADD3 UR9, UR9, 0x32420, URZ ;  /* 0x0003242009097890 */ /* 0x000fe2000fffe03f */
[----:B------:R-:W-:Y:S01]  /*92a0*/  BSSY B1, `(.L_x_1175) ;  /* 0x00000d9000017945 */ /* 0x000fe20003800000 */
[----:B------:R-:W-:Y:S01]  /*92b0*/  SHF.R.S32.HI R20, RZ, 0x1f, R209 ;  /* 0x0000001fff147819 */ /* 0x000fe200000114d1 */
[----:B------:R-:W-:Y:S01]  /*92c0*/  IMAD R7, R2, UR7, R7 ;  /* 0x0000000702077c24 */ /* 0x000fe2000f8e0207 */
[----:B------:R-:W-:Y:S01]  /*92d0*/  ULDC.64 UR6, c[0x0][0xc38] ;  /* 0x00030e0000067ab9 */ /* 0x000fe20000000a00 */
[----:B------:R-:W-:Y:S01]  /*92e0*/  IMAD R3, R3, UR12, RZ ;  /* 0x0000000c03037c24 */ /* 0x000fe2000f8e02ff */
[----:B------:R-:W-:Y:S01]  /*92f0*/  UPRMT UR9, URZ, 0x654, UR9 ;  /* 0x000006543f097896 */ /* 0x000fe20008000009 */
[----:B------:R-:W-:Y:S01]  /*9300*/  IMAD.IADD R5, R5, 0x1, R7 ;  /* 0x0000000105057824 */ /* 0x000fe200078e0207 */
[----:B------:R-:W-:Y:S01]  /*9310*/  SHF.R.S32.HI R22, RZ, 0x1f, R210 ;  /* 0x0000001fff167819 */ /* 0x000fe200000114d2 */
[----:B------:R-:W-:Y:S01]  /*9320*/  IMAD R7, R204, UR13, R3 ;  /* 0x0000000dcc077c24 */ /* 0x000fe2000f8e0203 */
[----:B------:R-:W-:Y:S01]  /*9330*/  SHF.R.S32.HI R152, RZ, 0x1f, R212 ;  /* 0x0000001fff987819 */ /* 0x000fe200000114d4 */
[----:B------:R-:W-:Y:S01]  /*9340*/  IMAD.WIDE.U32 R4, R205, UR6, R4 ;  /* 0x00000006cd047c25 */ /* 0x000fe2000f8e0004 */
[----:B------:R-:W-:Y:S01]  /*9350*/  @UP0 ULDC UR6, c[0x0][0xcec] ;  /* 0x00033b0000060ab9 */ /* 0x000fe20000000800 */
[----:B------:R-:W-:-:S02]  /*9360*/  SHF.R.S32.HI R153, RZ, 0x1f, R213 ;  /* 0x0000001fff997819 */ /* 0x000fc400000114d5 */
[----:B------:R-:W-:Y:S01]  /*9370*/  IMAD R5, R205, UR7, R5 ;  /* 0x00000007cd057c24 */ /* 0x000fe2000f8e0205 */
[----:B------:R-:W-:Y:S01]  /*9380*/  SYNCS.ARRIVE.TRANS64.RED.A1T0 RZ, [UR9], RZ ;  /* 0x000000ffffff79a7 */ /* 0x000fe20008100409 */
[----:B------:R-:W-:Y:S01]  /*9390*/  @P4 IMAD.HI.U32 R0, R18, UR6, RZ ;  /* 0x0000000612004c27 */ /* 0x000fe2000f8e00ff */
[----:B------:R-:W-:Y:S01]  /*93a0*/  @UP0 ULDC UR6, c[0x0][0xcf0] ;  /* 0x00033c0000060ab9 */ /* 0x000fe20000000800 */
[----:B------:R-:W-:Y:S02]  /*93b0*/  SHF.R.S32.HI R154, RZ, 0x1f, R214 ;  /* 0x0000001fff9a7819 */ /* 0x000fe400000114d6 */
[----:B------:R-:W-:Y:S01]  /*93c0*/  IMAD.WIDE.U32 R4, R204, UR12, R4 ;  /* 0x0000000ccc047c25 */ /* 0x000fe2000f8e0004 */
[----:B------:R-:W-:Y:S01]  /*93d0*/  ULDC.64 UR12, c[0x0][0xc30] ;  /* 0x00030c00000c7ab9 */ /* 0x000fe20000000a00 */
[----:B------:R-:W-:Y:S02]  /*93e0*/  SHF.R.S32.HI R155, RZ, 0x1f, R217 ;  /* 0x0000001fff9b7819 */ /* 0x000fe400000114d9 */
[----:B------:R-:W-:Y:S01]  /*93f0*/  IMAD.MOV.U32 R3, RZ, RZ, R18 ;  /* 0x000000ffff037224 */ /* 0x000fe200078e0012 */
[----:B------:R-:W-:Y:S01]  /*9400*/  @P4 SHF.R.U32.HI R3, RZ, UR6, R0 ;  /* 0x00000006ff034c19 */ /* 0x000fe20008011600 */
[----:B------:R-:W-:Y:S01]  /*9410*/  IMAD.IADD R5, R5, 0x1, R7 ;  /* 0x0000000105057824 */ /* 0x000fe200078e0207 */
[----:B------:R-:W-:Y:S01]  /*9420*/  ULDC.64 UR6, c[0x0][0xc48] ;  /* 0x0003120000067ab9 */ /* 0x000fe20000000a00 */
[----:B------:R-:W-:Y:S01]  /*9430*/  VIADD R169, R23, 0x38 ;  /* 0x0000003817a97836 */ /* 0x000fe20000000000 */
[--C-:B------:R-:W-:Y:S01]  /*9440*/  SHF.R.S32.HI R0, RZ, 0x1f, R3.reuse ;  /* 0x0000001fff007819 */ /* 0x100fe20000011403 */
[----:B------:R-:W-:Y:S01]  /*9450*/  IMAD.MOV R7, RZ, RZ, -R3 ;  /* 0x000000ffff077224 */ /* 0x000fe200078e0a03 */
[----:B------:R-:W-:Y:S01]  /*9460*/  SHF.R.S32.HI R156, RZ, 0x1f, R218 ;  /* 0x0000001fff9c7819 */ /* 0x000fe200000114da */
[----:B------:R-:W-:Y:S01]  /*9470*/  IMAD.WIDE.U32 R4, R162, UR6, R4 ;  /* 0x00000006a2047c25 */ /* 0x000fe2000f8e0004 */
[----:B------:R-:W-:-:S02]  /*9480*/  SHF.R.S32.HI R157, RZ, 0x1f, R219 ;  /* 0x0000001fff9d7819 */ /* 0x000fc400000114db */
[----:B------:R-:W-:Y:S01]  /*9490*/  SHF.R.S32.HI R158, RZ, 0x1f, R220 ;  /* 0x0000001fff9e7819 */ /* 0x000fe200000114dc */
[----:B------:R-:W-:Y:S01]  /*94a0*/  IMAD R7, R7, UR11, R18 ;  /* 0x0000000b07077c24 */ /* 0x000fe2000f8e0212 */
[----:B------:R-:W-:Y:S01]  /*94b0*/  SHF.R.S32.HI R18, RZ, 0x1f, R208 ;  /* 0x0000001fff127819 */ /* 0x000fe200000114d0 */
[----:B------:R-:W-:Y:S01]  /*94c0*/  IMAD R0, R0, UR12, RZ ;  /* 0x0000000c00007c24 */ /* 0x000fe2000f8e02ff */
[----:B------:R-:W-:Y:S01]  /*94d0*/  SHF.R.S32.HI R159, RZ, 0x1f, R221 ;  /* 0x0000001fff9f7819 */ /* 0x000fe200000114dd */
[----:B------:R-:W-:Y:S01]  /*94e0*/  IMAD R5, R162, UR7, R5 ;  /* 0x00000007a2057c24 */ /* 0x000fe2000f8e0205 */
[----:B------:R-:W-:Y:S01]  /*94f0*/  ULDC.64 UR6, c[0x0][0xc28] ;  /* 0x00030a0000067ab9 */ /* 0x000fe20000000a00 */
        /* <DEDUP_REMOVED lines=15> */
[C---:B------:R-:W-:Y:S01]  /*95f0*/  LEA R0, P1, R4.reuse, UR6, 0x2 ;  /* 0x0000000604007c11 */ /* 0x040fe2000f8210ff */
[C---:B------:R-:W-:Y:S01]  /*9600*/  VIADD R171, R23.reuse, 0x30 ;  /* 0x0000003017ab7836 */ /* 0x040fe20000000000 */
[----:B------:R-:W-:Y:S01]  /*9610*/  SHF.R.S32.HI R166, RZ, 0x1f, R228 ;  /* 0x0000001fffa67819 */ /* 0x000fe200000114e4 */
[C---:B------:R-:W-:Y:S01]  /*9620*/  VIADD R172, R23.reuse, 0x28 ;  /* 0x0000002817ac7836 */ /* 0x040fe20000000000 */
[----:B------:R-:W-:Y:S01]  /*9630*/  LEA.HI.X R7, R4, UR7, R7, 0x2, P1 ;  /* 0x0000000704077c11 */ /* 0x000fe200088f1407 */
[C---:B------:R-:W-:Y:S01]  /*9640*/  VIADD R174, R23.reuse, 0x20 ;  /* 0x0000002017ae7836 */ /* 0x040fe20000000000 */
[----:B------:R0:W1:Y:S01]  /*9650*/  SHFL.IDX PT, R2, R0, RZ, 0x1c1f ;  /* 0x001c1fff00027589 */ /* 0x00006200000e0000 */
[C---:B------:R-:W-:Y:S01]  /*9660*/  VIADD R176, R23.reuse, 0x18 ;  /* 0x0000001817b07836 */ /* 0x040fe20000000000 */
[----:B------:R-:W-:Y:S01]  /*9670*/  SHF.R.S32.HI R167, RZ, 0x1f, R229 ;  /* 0x0000001fffa77819 */ /* 0x000fe200000114e5 */
[C---:B------:R-:W-:Y:S01]  /*9680*/  VIADD R178, R23.reuse, 0x10 ;  /* 0x0000001017b27836 */ /* 0x040fe20000000000 */
[----:B------:R0:W2:Y:S01]  /*9690*/  SHFL.IDX PT, R3, R7, RZ, 0x1c1f ;  /* 0x001c1fff07037589 */ /* 0x0000a200000e0000 */
        /* <DEDUP_REMOVED lines=15> */
[----:B0-----:R-:W-:Y:S06]  /*9790*/  @P2 BRA `(.L_x_1176) ;  /* 0x0000000800242947 */ /* 0x001fec0003800000 */
[----:B------:R-:W-:Y:S01]  /*97a0*/  ULDC UR6, c[0x0][0xbc8] ;  /* 0x0002f20000067ab9 */ /* 0x000fe20000000800 */
[----:B------:R-:W-:Y:S01]  /*97b0*/  VIADD R17, R23, 0xe0 ;  /* 0x000000e017117836 */ /* 0x000fe20000000000 */
[----:B------:R-:W-:Y:S01]  /*97c0*/  ISETP.GE.AND P2, PT, R179, UR6, PT ;  /* 0x00000006b3007c0c */ /* 0x000fe2000bf46270 */
[C---:B------:R-:W-:Y:S01]  /*97d0*/  VIADD R19, R23.reuse, 0xe8 ;  /* 0x000000e817137836 */ /* 0x040fe20000000000 */
[C---:B------:R-:W-:Y:S01]  /*97e0*/  ISETP.GE.AND P3, PT, R23.reuse, UR6, PT ;  /* 0x0000000617007c0c */ /* 0x040fe2000bf66270 */
[----:B------:R-:W-:Y:S01]  /*97f0*/  VIADD R21, R23, 0xf0 ;  /* 0x000000f017157836 */ /* 0x000fe20000000000 */
        /* <DEDUP_REMOVED lines=9> */
[----:B0-----:R-:W-:Y:S01]  /*9890*/  @!P1 LEA R4, P6, R177, R2, 0x2 ;  /* 0x00000002b1049211 */ /* 0x001fe200078c10ff */
[----:B------:R-:W-:-:S03]  /*98a0*/  VIADD R25, R23, 0xf8 ;  /* 0x000000f817197836 */ /* 0x000fc60000000000 */
[----:B------:R-:W-:Y:S02]  /*98b0*/  @!P1 LEA.HI.X R5, R177, R3, R178, 0x2, P6 ;  /* 0x00000003b1059211 */ /* 0x000fe400030f14b2 */
[----:B-1----:R-:W-:-:S03]  /*98c0*/  @!P4 LEA R8, P5, R175, R2, 0x2 ;  /* 0x00000002af08c211 */ /* 0x002fc600078a10ff */
[----:B------:R0:W-:Y:S01]  /*98d0*/  @!P1 ST.E.64 desc[UR36][R4.64], R32 ;  /* 0x0000002004009985 */ /* 0x0001e2000c101b24 */
[----:B------:R-:W-:Y:S02]  /*98e0*/  @!P4 LEA.HI.X R9, R175, R3, R176, 0x2, P5 ;  /* 0x00000003af09c211 */ /* 0x000fe400028f14b0 */
[----:B------:R-:W-:-:S03]  /*98f0*/  ISETP.GE.AND P1, PT, R170, UR6, PT ;  /* 0x00000006aa007c0c */ /* 0x000fc6000bf26270 */
[----:B------:R1:W-:Y:S01]  /*9900*/  @!P4 ST.E.64 desc[UR36][R8.64], R36 ;  /* 0x000000240800c985 */ /* 0x0003e2000c101b24 */
[----:B------:R-:W-:Y:S02]  /*9910*/  ISETP.GE.AND P4, PT, R168, UR6, PT ;  /* 0x00000006a8007c0c */ /* 0x000fe4000bf86270 */
[----:B0-----:R-:W-:-:S04]  /*9920*/  @!P3 LEA R4, P6, R173, R2, 0x2 ;  /* 0x00000002ad04b211 */ /* 0x001fc800078c10ff */
        /* <DEDUP_REMOVED lines=51> */
[-C--:B------:R-:W-:Y:S02]  /*9c60*/  @!P2 LEA.HI.X R9, R220, R3.reuse, R158, 0x2, P5 ;  /* 0x00000003dc09a211 */ /* 0x080fe400028f149e */
[----:B------:R-:W-:Y:S02]  /*9c70*/  ISETP.GE.AND P3, PT, R217, UR6, PT ;  /* 0x00000006d9007c0c */ /* 0x000fe4000bf66270 */
[-C--:B------:R-:W-:Y:S01]  /*9c80*/  @!P4 LEA R10, P5, R218, R2.reuse, 0x2 ;  /* 0x00000002da0ac211 */ /* 0x080fe200078a10ff */
[----:B------:R1:W-:Y:S01]  /*9c90*/  @!P2 ST.E.64 desc[UR36][R8.64], R92 ;  /* 0x0000005c0800a985 */ /* 0x0003e2000c101b24 */
[----:B------:R-:W-:Y:S02]  /*9ca0*/  ISETP.GE.AND P2, PT, R214, UR6, PT ;  /* 0x00000006d6007c0c */ /* 0x000fe4000bf46270 */
[----:B------:R-:W-:Y:S02]  /*9cb0*/  @!P4 LEA.HI.X R11, R218, R3, R156, 0x2, P5 ;  /* 0x00000003da0bc211 */ /* 0x000fe400028f149c */
[----:B0-----:R-:W-:-:S04]  /*9cc0*/  @!P1 LEA R4, P6, R219, R2, 0x2 ;  /* 0x00000002db049211 */ /* 0x001fc800078c10ff */
        /* <DEDUP_REMOVED lines=13> */
[----:B-1----:R-:W-:-:S03]  /*9da0*/  @!P1 LEA R8, P6, R213, R2, 0x2 ;  /* 0x00000002d5089211 */ /* 0x002fc600078c10ff */
[CC--:B0-----:R-:W-:Y:S02]  /*9db0*/  @!P4 LEA R4, P5, R212.reuse, R2.reuse, 0x2 ;  /* 0x00000002d404c211 */ /* 0x0c1fe400078a10ff */
[-C--:B------:R-:W-:Y:S02]  /*9dc0*/  @!P1 LEA.HI.X R9, R213, R3.reuse, R153, 0x2, P6 ;  /* 0x00000003d5099211 */ /* 0x080fe400030f1499 */
[-C--:B------:R-:W-:Y:S02]  /*9dd0*/  @!P4 LEA.HI.X R5, R212, R3.reuse, R152, 0x2, P5 ;  /* 0x00000003d405c211 */ /* 0x080fe400028f1498 */
[-C--:B--2---:R-:W-:Y:S01]  /*9de0*/  @!P3 LEA R10, P6, R210, R2.reuse, 0x2 ;  /* 0x00000002d20ab211 */ /* 0x084fe200078c10ff */
[----:B------:R0:W-:Y:S01]  /*9df0*/  @!P1 ST.E.64 desc[UR36][R8.64], R112 ;  /* 0x0000007008009985 */ /* 0x0001e2000c101b24 */
[----:B------:R-:W-:Y:S02]  /*9e00*/  ISETP.GE.AND P1, PT, R208, UR6, PT ;  /* 0x00000006d0007c0c */ /* 0x000fe4000bf26270 */
[----:B------:R-:W-:Y:S01]  /*9e10*/  @!P3 LEA.HI.X R11, R210, R3, R22, 0x2, P6 ;  /* 0x00000003d20bb211 */ /* 0x000fe200030f1416 */
[----:B------:R1:W-:Y:S01]  /*9e20*/  @!P4 ST.E.64 desc[UR36][R4.64], R116 ;  /* 0x000000740400c985 */ /* 0x0003e2000c101b24 */
[----:B---3--:R-:W-:-:S03]  /*9e30*/  @!P2 LEA R12, P4, R209, R2, 0x2 ;  /* 0x00000002d10ca211 */ /* 0x008fc600078810ff */
[----:B------:R2:W-:Y:S01]  /*9e40*/  @!P3 ST.E.64 desc[UR36][R10.64], R120 ;  /* 0x000000780a00b985 */ /* 0x0005e2000c101b24 */
[-C--:B------:R-:W-:Y:S02]  /*9e50*/  @!P2 LEA.HI.X R13, R209, R3.reuse, R20, 0x2, P4 ;  /* 0x00000003d10da211 */ /* 0x080fe400020f1414 */
[----:B------:R-:W-:Y:S02]  /*9e60*/  ISETP.GE.AND P4, PT, R207, UR6, PT ;  /* 0x00000006cf007c0c */ /* 0x000fe4000bf86270 */
[----:B------:R-:W-:Y:S01]  /*9e70*/  ISETP.GE.AND P3, PT, R17, UR6, PT ;  /* 0x0000000611007c0c */ /* 0x000fe2000bf66270 */
[----:B------:R3:W-:Y:S01]  /*9e80*/  @!P2 ST.E.64 desc[UR36][R12.64], R124 ;  /* 0x0000007c0c00a985 */ /* 0x0007e2000c101b24 */
[C---:B----4-:R-:W-:Y:S02]  /*9e90*/  @!P1 LEA R14, P5, R208.reuse, R2, 0x2 ;  /* 0x00000002d00e9211 */ /* 0x050fe400078a10ff */
[----:B------:R-:W-:Y:S02]  /*9ea0*/  ISETP.GE.AND P2, PT, R19, UR6, PT ;  /* 0x0000000613007c0c */ /* 0x000fe4000bf46270 */
[----:B------:R-:W-:-:S02]  /*9eb0*/  @!P1 LEA.HI.X R15, R208, R3, R18, 0x2, P5 ;  /* 0x00000003d00f9211 */ /* 0x000fc400028f1412 */
[----:B0-----:R-:W-:Y:S02]  /*9ec0*/  SHF.R.S32.HI R9, RZ, 0x1f, R207 ;  /* 0x0000001fff097819 */ /* 0x001fe400000114cf */
[----:B-1----:R-:W-:Y:S01]  /*9ed0*/  SHF.R.S32.HI R5, RZ, 0x1f, R17 ;  /* 0x0000001fff057819 */ /* 0x002fe20000011411 */
[----:B------:R0:W-:Y:S01]  /*9ee0*/  @!P1 ST.E.64 desc[UR36][R14.64], R128 ;  /* 0x000000800e009985 */ /* 0x0001e2000c101b24 */
[----:B------:R-:W-:Y:S02]  /*9ef0*/  ISETP.GE.AND P1, PT, R21, UR6, PT ;  /* 0x0000000615007c0c */ /* 0x000fe4000bf26270 */
[-C--:B------:R-:W-:Y:S02]  /*9f00*/  @!P4 LEA R8, P5, R207, R2.reuse, 0x2 ;  /* 0x00000002cf08c211 */ /* 0x080fe400078a10ff */
[----:B------:R-:W-:Y:S02]  /*9f10*/  @!P3 LEA R4, P6, R17, R2, 0x2 ;  /* 0x000000021104b211 */ /* 0x000fe400078c10ff */
[----:B------:R-:W-:-:S02]  /*9f20*/  @!P4 LEA.HI.X R9, R207, R3, R9, 0x2, P5 ;  /* 0x00000003cf09c211 */ /* 0x000fc400028f1409 */
[----:B------:R-:W-:Y:S02]  /*9f30*/  ISETP.GE.AND P5, PT, R25, UR6, PT ;  /* 0x0000000619007c0c */ /* 0x000fe4000bfa6270 */
[-C--:B------:R-:W-:Y:S01]  /*9f40*/  @!P3 LEA.HI.X R5, R17, R3.reuse, R5, 0x2, P6 ;  /* 0x000000031105b211 */ /* 0x080fe200030f1405 */
[----:B------:R4:W-:Y:S01]  /*9f50*/  @!P4 ST.E.64 desc[UR36][R8.64], R132 ;  /* 0x000000840800c985 */ /* 0x0009e2000c101b24 */
[----:B--2---:R-:W-:Y:S02]  /*9f60*/  SHF.R.S32.HI R11, RZ, 0x1f, R19 ;  /* 0x0000001fff0b7819 */ /* 0x004fe40000011413 */
[C---:B------:R-:W-:Y:S01]  /*9f70*/  @!P2 LEA R10, P6, R19.reuse, R2, 0x2 ;  /* 0x00000002130aa211 */ /* 0x040fe200078c10ff */
[----:B------:R4:W-:Y:S01]  /*9f80*/  @!P3 ST.E.64 desc[UR36][R4.64], R136 ;  /* 0x000000880400b985 */ /* 0x0009e2000c101b24 */
[----:B---3--:R-:W-:Y:S02]  /*9f90*/  SHF.R.S32.HI R13, RZ, 0x1f, R21 ;  /* 0x0000001fff0d7819 */ /* 0x008fe40000011415 */
[----:B------:R-:W-:-:S02]  /*9fa0*/  @!P2 LEA.HI.X R11, R19, R3, R11, 0x2, P6 ;  /* 0x00000003130ba211 */ /* 0x000fc400030f140b */
[CC--:B------:R-:W-:Y:S02]  /*9fb0*/  @!P1 LEA R12, P6, R21.reuse, R2.reuse, 0x2 ;  /* 0x00000002150c9211 */ /* 0x0c0fe400078c10ff */
[----:B0-----:R-:W-:Y:S01]  /*9fc0*/  SHF.R.S32.HI R14, RZ, 0x1f, R25 ;  /* 0x0000001fff0e7819 */ /* 0x001fe20000011419 */
[----:B------:R4:W-:Y:S01]  /*9fd0*/  @!P2 ST.E.64 desc[UR36][R10.64], R140 ;  /* 0x0000008c0a00a985 */ /* 0x0009e2000c101b24 */
[----:B------:R-:W-:Y:S02]  /*9fe0*/  @!P1 LEA.HI.X R13, R21, R3, R13, 0x2, P6 ;  /* 0x00000003150d9211 */ /* 0x000fe400030f140d */
[----:B------:R-:W-:-:S03]  /*9ff0*/  @!P5 LEA R2, P6, R25, R2, 0x2 ;  /* 0x000000021902d211 */ /* 0x000fc600078c10ff */
[----:B------:R4:W-:Y:S01]  /*a000*/  @!P1 ST.E.64 desc[UR36][R12.64], R144 ;  /* 0x000000900c009985 */ /* 0x0009e2000c101b24 */
[----:B------:R-:W-:-:S05]  /*a010*/  @!P5 LEA.HI.X R3, R25, R3, R14, 0x2, P6 ;  /* 0x000000031903d211 */ /* 0x000fca00030f140e */
[----:B------:R4:W-:Y:S04]  /*a020*/  @!P5 ST.E.64 desc[UR36][R2.64], R148 ;  /* 0x000000940200d985 */ /* 0x0009e8000c101b24 */
.L_x_1176:
[----:B------:R-:W-:Y:S05]  /*a030*/  BSYNC B1 ;  /* 0x0000000000017941 */ /* 0x000fea0003800000 */
.L_x_1175:
[----:B--2-4-:R0:W2:Y:S04]  /*a040*/  SHFL.IDX PT, R3, R7, 0x1, 0x1c1f ;  /* 0x003c1f0007037f89 */ /* 0x0140a800000e0000 */
[----:B-1----:R0:W1:Y:S01]  /*a050*/  SHFL.IDX PT, R2, R0, 0x1, 0x1c1f ;  /* 0x003c1f0000027f89 */ /* 0x00206200000e0000 */
[----:B------:R-:W-:Y:S05]  /*a060*/  @P0 BRA `(.L_x_1174) ;  /* 0x0000001400e80947 */ /* 0x000fea0003800000 */
[----:B------:R-:W-:Y:S01]  /*a070*/  ULDC UR6, c[0x0][0xbc8] ;  /* 0x0002f20000067ab9 */ /* 0x000fe20000000800 */
[----:B------:R-:W-:Y:S01]  /*a080*/  VIADD R19, R23, 0xe0 ;  /* 0x000000e017137836 */ /* 0x000fe20000000000 */
[----:B------:R-:W-:Y:S01]  /*a090*/  ISETP.GE.AND P5, PT, R179, UR6, PT ;  /* 0x00000006b3007c0c */ /* 0x000fe2000bfa6270 */
[C---:B0-----:R-:W-:Y:S01]  /*a0a0*/  VIADD R7, R23.reuse, 0xf0 ;  /* 0x000000f017077836 */ /* 0x041fe20000000000 */
[----:B------:R-:W-:Y:S02]  /*a0b0*/  ISETP.GE.AND P4, PT, R23, UR6, PT ;  /* 0x0000000617007c0c */ /* 0x000fe4000bf86270 */
[----:B------:R-:W-:Y:S02]  /*a0c0*/  ISETP.GE.AND P2, PT, R177, UR6, PT ;  /* 0x00000006b1007c0c */ /* 0x000fe4000bf46270 */
[----:B------:R-:W-:Y:S02]  /*a0d0*/  ISETP.GE.AND P1, PT, R175, UR6, PT ;  /* 0x00000006af007c0c */ /* 0x000fe4000bf26270 */
[----:B------:R-:W-:-:S02]  /*a0e0*/  ISETP.GE.AND P0, PT, R173, UR6, PT ;  /* 0x00000006ad007c0c */ /* 0x000fc4000bf06270 */
[----:B------:R-:W-:-:S03]  /*a0f0*/  SHF.R.S32.HI R0, RZ, 0x1f, R19 ;  /* 0x0000001fff007819 */ /* 0x000fc60000011413 */
[-C--:B-1----:R-:W-:Y:S02]  /*a100*/  @!P5 LEA R8, P3, R179, R2.reuse, 0x2 ;  /* 0x00000002b308d211 */ /* 0x082fe400078610ff */
[----:B--2---:R-:W-:Y:S02]  /*a110*/  @!P4 IMAD.WIDE R4, R23, 0x4, R2 ;  /* 0x000000041704c825 */ /* 0x004fe400078e0202 */
        /* <DEDUP_REMOVED lines=9> */
[-C--:B------:R-:W-:Y:S02]  /*a1b0*/  @!P0 LEA R14, P6, R173, R2.reuse, 0x2 ;  /* 0x00000002ad0e8211 */ /* 0x080fe400078c10ff */
        /* <DEDUP_REMOVED lines=8> */
[-C--:B-1----:R-:W-:Y:S02]  /*a240*/  @!P4 LEA R8, P2, R170, R2.reuse, 0x2 ;  /* 0x00000002aa08c211 */ /* 0x082fe400078410ff */
        /* <DEDUP_REMOVED lines=38> */
[----:B------:R-:W-:Y:S02]  /*a4b0*/  @!P0 LEA.HI.X R11, R223, R3, R161, 0x2, P6 ;  /* 0x00000003df0b8211 */ /* 0x000fe400030f14a1 */
[----:B-1----:R-:W-:-:S03]  /*a4c0*/  @!P2 LEA R14, P6, R221, R2, 0x2 ;  /* 0x00000002dd0ea211 */ /* 0x002fc600078c10ff */
[----:B------:R1:W-:Y:S01]  /*a4d0*/  @!P0 ST.E.64 desc[UR36][R10.64], R82 ;  /* 0x000000520a008985 */ /* 0x0003e2000c101b24 */
[-C--:B------:R-:W-:Y:S02]  /*a4e0*/  @!P2 LEA.HI.X R15, R221, R3.reuse, R159, 0x2, P6 ;  /* 0x00000003dd0fa211 */ /* 0x080fe400030f149f */
[-C--:B--2---:R-:W-:Y:S01]  /*a4f0*/  @!P4 LEA R8, P0, R219, R2.reuse, 0x2 ;  /* 0x00000002db08c211 */ /* 0x084fe200078010ff */
[----:B------:R2:W-:Y:S01]  /*a500*/  @!P1 ST.E.64 desc[UR36][R12.64], R86 ;  /* 0x000000560c009985 */ /* 0x0005e2000c101b24 */
[-C--:B------:R-:W-:Y:S02]  /*a510*/  @!P5 LEA R4, P1, R220, R2.reuse, 0x2 ;  /* 0x00000002dc04d211 */ /* 0x080fe400078210ff */
[----:B0-----:R-:W-:Y:S01]  /*a520*/  @!P3 LEA R16, P6, R218, R2, 0x2 ;  /* 0x00000002da10b211 */ /* 0x001fe200078c10ff */
[----:B------:R0:W-:Y:S01]  /*a530*/  @!P2 ST.E.64 desc[UR36][R14.64], R90 ;  /* 0x0000005a0e00a985 */ /* 0x0001e2000c101b24 */
[----:B------:R-:W-:Y:S02]  /*a540*/  ISETP.GE.AND P2, PT, R217, UR6, PT ;  /* 0x00000006d9007c0c */ /* 0x000fe4000bf46270 */
[----:B------:R-:W-:-:S02]  /*a550*/  @!P5 LEA.HI.X R5, R220, R3, R158, 0x2, P1 ;  /* 0x00000003dc05d211 */ /* 0x000fc400008f149e */
[----:B------:R-:W-:Y:S02]  /*a560*/  ISETP.GE.AND P1, PT, R214, UR6, PT ;  /* 0x00000006d6007c0c */ /* 0x000fe4000bf26270 */
[-C--:B------:R-:W-:Y:S01]  /*a570*/  @!P4 LEA.HI.X R9, R219, R3.reuse, R157, 0x2, P0 ;  /* 0x00000003db09c211 */ /* 0x080fe200000f149d */
[----:B------:R-:W-:Y:S01]  /*a580*/  @!P5 ST.E.64 desc[UR36][R4.64], R94 ;  /* 0x0000005e0400d985 */ /* 0x000fe2000c101b24 */
[----:B------:R-:W-:Y:S02]  /*a590*/  @!P3 LEA.HI.X R17, R218, R3, R156, 0x2, P6 ;  /* 0x00000003da11b211 */ /* 0x000fe400030f149c */
[----:B------:R-:W-:Y:S01]  /*a5a0*/  ISETP.GE.AND P0, PT, R213, UR6, PT ;  /* 0x00000006d5007c0c */ /* 0x000fe2000bf06270 */
[----:B------:R3:W-:Y:S01]  /*a5b0*/  @!P4 ST.E.64 desc[UR36][R8.64], R98 ;  /* 0x000000620800c985 */ /* 0x0007e2000c101b24 */
[----:B------:R-:W-:Y:S02]  /*a5c0*/  ISETP.GE.AND P4, PT, R210, UR6, PT ;  /* 0x00000006d2007c0c */ /* 0x000fe4000bf86270 */
[----:B-1----:R-:W-:Y:S01]  /*a5d0*/  @!P2 LEA R10, P6, R217, R2, 0x2 ;  /* 0x00000002d90aa211 */ /* 0x002fe200078c10ff */
[----:B------:R1:W-:Y:S01]  /*a5e0*/  @!P3 ST.E.64 desc[UR36][R16.64], R102 ;  /* 0x000000661000b985 */ /* 0x0003e2000c101b24 */
[----:B------:R-:W-:-:S02]  /*a5f0*/  ISETP.GE.AND P3, PT, R212, UR6, PT ;  /* 0x00000006d4007c0c */ /* 0x000fc4000bf66270 */
[CC--:B--2---:R-:W-:Y:S02]  /*a600*/  @!P1 LEA R12, P5, R214.reuse, R2.reuse, 0x2 ;  /* 0x00000002d60c9211 */ /* 0x0c4fe400078a10ff */
[-C--:B------:R-:W-:Y:S02]  /*a610*/  @!P2 LEA.HI.X R11, R217, R3.reuse, R155, 0x2, P6 ;  /* 0x00000003d90ba211 */ /* 0x080fe400030f149b */
[-C--:B------:R-:W-:Y:S02]  /*a620*/  @!P1 LEA.HI.X R13, R214, R3.reuse, R154, 0x2, P5 ;  /* 0x00000003d60d9211 */ /* 0x080fe400028f149a */
[CC--:B0-----:R-:W-:Y:S01]  /*a630*/  @!P0 LEA R14, P6, R213.reuse, R2.reuse, 0x2 ;  /* 0x00000002d50e8211 */ /* 0x0c1fe200078c10ff */
[----:B------:R0:W-:Y:S01]  /*a640*/  @!P2 ST.E.64 desc[UR36][R10.64], R106 ;  /* 0x0000006a0a00a985 */ /* 0x0001e2000c101b24 */
[-C--:B---3--:R-:W-:Y:S02]  /*a650*/  @!P4 LEA R8, P5, R210, R2.reuse, 0x2 ;  /* 0x00000002d208c211 */ /* 0x088fe400078a10ff */
[-C--:B------:R-:W-:Y:S01]  /*a660*/  @!P0 LEA.HI.X R15, R213, R3.reuse, R153, 0x2, P6 ;  /* 0x00000003d50f8211 */ /* 0x080fe200030f1499 */
[----:B------:R2:W-:Y:S01]  /*a670*/  @!P1 ST.E.64 desc[UR36][R12.64], R110 ;  /* 0x0000006e0c009985 */ /* 0x0005e2000c101b24 */
[C---:B------:R-:W-:Y:S01]  /*a680*/  @!P3 LEA R4, P1, R212.reuse, R2, 0x2 ;  /* 0x00000002d404b211 */ /* 0x040fe200078210ff */
        /* <DEDUP_REMOVED lines=11> */
[----:B0-----:R-:W-:-:S02]  /*a740*/  @!P2 LEA R10, P5, R209, R2, 0x2 ;  /* 0x00000002d10aa211 */ /* 0x001fc400078a10ff */
[----:B------:R-:W-:Y:S02]  /*a750*/  SHF.R.S32.HI R16, RZ, 0x1f, R207 ;  /* 0x0000001fff107819 */ /* 0x000fe400000114cf */
[CC--:B--2---:R-:W-:Y:S02]  /*a760*/  @!P1 LEA R12, P6, R208.reuse, R2.reuse, 0x2 ;  /* 0x00000002d00c9211 */ /* 0x0c4fe400078c10ff */
[-C--:B------:R-:W-:Y:S02]  /*a770*/  @!P2 LEA.HI.X R11, R209, R3.reuse, R20, 0x2, P5 ;  /* 0x00000003d10ba211 */ /* 0x080fe400028f1414 */
[----:B-1----:R-:W-:Y:S02]  /*a780*/  @!P0 LEA R14, P5, R207, R2, 0x2 ;  /* 0x00000002cf0e8211 */ /* 0x002fe400078a10ff */
[----:B------:R-:W-:Y:S01]  /*a790*/  @!P1 LEA.HI.X R13, R208, R3, R18, 0x2, P6 ;  /* 0x00000003d00d9211 */ /* 0x000fe200030f1412 */
[----:B------:R0:W-:Y:S01]  /*a7a0*/  @!P2 ST.E.64 desc[UR36][R10.64], R126 ;  /* 0x0000007e0a00a985 */ /* 0x0001e2000c101b24 */
[----:B------:R-:W-:-:S02]  /*a7b0*/  ISETP.GE.AND P6, PT, R7, UR6, PT ;  /* 0x0000000607007c0c */ /* 0x000fc4000bfc6270 */
        /* <DEDUP_REMOVED lines=8> */
[----:B------:R-:W-:Y:S02]  /*a840*/  @!P3 LEA.HI.X R9, R17, R3, R0, 0x2, P5 ;  /* 0x000000031109b211 */ /* 0x000fe400028f1400 */
[----:B------:R-:W-:-:S02]  /*a850*/  SHF.R.S32.HI R0, RZ, 0x1f, R7 ;  /* 0x0000001fff007819 */ /* 0x000fc40000011407 */
[C---:B------:R-:W-:Y:S01]  /*a860*/  @!P6 LEA R16, P5, R7.reuse, R2, 0x2 ;  /* 0x000000020710e211 */ /* 0x040fe200078a10ff */
[----:B------:R0:W-:Y:S03]  /*a870*/  @!P3 ST.E.64 desc[UR36][R8.64], R142 ;  /* 0x0000008e0800b985 */ /* 0x0001e6000c101b24 */
[----:B------:R-:W-:Y:S01]  /*a880*/  @!P6 LEA.HI.X R17, R7, R3, R0, 0x2, P5 ;  /* 0x000000030711e211 */ /* 0x000fe200028f1400 */
[----:B------:R-:W-:-:S04]  /*a890*/  VIADD R7, R23, 0xf8 ;  /* 0x000000f817077836 */ /* 0x000fc80000000000 */
[----:B------:R0:W-:Y:S01]  /*a8a0*/  @!P6 ST.E.64 desc[UR36][R16.64], R146 ;  /* 0x000000921000e985 */ /* 0x0001e2000c101b24 */
[----:B------:R-:W-:-:S13]  /*a8b0*/  ISETP.GE.AND P0, PT, R7, UR6, PT ;  /* 0x0000000607007c0c */ /* 0x000fda000bf06270 */
[----:B0-----:R-:W-:Y:S05]  /*a8c0*/  @P0 BRA `(.L_x_1174) ;  /* 0x0000000c00d00947 */ /* 0x001fea0003800000 */
[----:B------:R-:W-:Y:S02]  /*a8d0*/  LEA R2, P0, R7, R2, 0x2 ;  /* 0x0000000207027211 */ /* 0x000fe400078010ff */
[----:B------:R-:W-:-:S04]  /*a8e0*/  SHF.R.S32.HI R0, RZ, 0x1f, R7 ;  /* 0x0000001fff007819 */ /* 0x000fc80000011407 */
[----:B------:R-:W-:-:S05]  /*a8f0*/  LEA.HI.X R3, R7, R3, R0, 0x2, P0 ;  /* 0x0000000307037211 */ /* 0x000fca00000f1400 */
[----:B------:R0:W-:Y:S01]  /*a900*/  ST.E.64 desc[UR36][R2.64], R150 ;  /* 0x0000009602007985 */ /* 0x0001e2000c101b24 */
[----:B------:R-:W-:Y:S05]  /*a910*/  BRA `(.L_x_1174) ;  /* 0x0000000c00bc7947 */ /* 0x000fea0003800000 */
.L_x_1165:
[----:B------:R-:W1:Y:S01]  /*a920*/  LDC.64 R4, c[0x0][0xd00] ;  /* 0x00034000ff047b82 */ /* 0x000e620000000a00 */
[----:B------:R-:W-:Y:S01]  /*a930*/  ULDC.64 UR6, c[0x0][0xd08] ;  /* 0x0003420000067ab9 */ /* 0x000fe20000000a00 */
[----:B------:R-:W-:Y:S01]  /*a940*/  IMAD.MOV.U32 R7, RZ, RZ, RZ ;  /* 0x000000ffff077224 */ /* 0x000fe200078e00ff */
[----:B------:R-:W-:-:S04]  /*a950*/  ISETP.NE.U32.AND P0, PT, RZ, UR6, PT ;  /* 0x00000006ff007c0c */ /* 0x000fc8000bf05070 */
[----:B------:R-:W-:Y:S01]  /*a960*/  ISETP.NE.AND.EX P1, PT, RZ, UR7, PT, P0 ;  /* 0x00000007ff007c0c */ /* 0x000fe2000bf25300 */
[----:B------:R-:W2:Y:S01]  /*a970*/  LDC.64 R2, c[0x0][0xd00] ;  /* 0x00034000ff027b82 */ /* 0x000ea20000000a00 */
[----:B-1----:R-:W-:-:S04]  /*a980*/  ISETP.NE.U32.AND P0, PT, R4, RZ, PT ;  /* 0x000000ff0400720c */ /* 0x002fc80003f05070 */
[----:B------:R-:W-:-:S07]  /*a990*/  ISETP.NE.AND.EX P0, PT, R5, RZ, PT, P0 ;  /* 0x000000ff0500720c */ /* 0x000fce0003f05300 */
[----:B------:R-:W1:Y:S01]  /*a9a0*/  @P1 LDC.64 R4, c[0x0][0xd08] ;  /* 0x00034200ff041b82 */ /* 0x000e620000000a00 */
[----:B------:R-:W-:Y:S01]  /*a9b0*/  ULDC UR6, c[0x0][0xb88] ;  /* 0x0002e20000067ab9 */ /* 0x000fe20000000800 */
[----:B--2---:R-:W-:-:S04]  /*a9c0*/  IMAD.WIDE R8, R204, 0x4, R2 ;  /* 0x00000004cc087825 */ /* 0x004fc800078e0202 */
[----:B------:R-:W-:Y:S01]  /*a9d0*/  IMAD.U32 R0, RZ, RZ, UR6 ;  /* 0x00000006ff007e24 */ /* 0x000fe2000f8e00ff */
[----:B------:R2:W5:Y:S01]  /*a9e0*/  @P0 LDG.E R7, desc[UR36][R8.64] ;  /* 0x0000002408070981 */ /* 0x000562000c1e1900 */
[----:B-1----:R-:W-:-:S05]  /*a9f0*/  @P1 IMAD.WIDE R2, R204, 0x4, R4 ;  /* 0x00000004cc021825 */ /* 0x002fca00078e0204 */
[----:B------:R2:W5:Y:S01]  /*aa00*/  @P1 LDG.E R0, desc[UR36][R2.64] ;  /* 0x0000002402001981 */ /* 0x000562000c1e1900 */
[----:B------:R-:W-:Y:S01]  /*aa10*/  ISETP.NE.AND P2, PT, R206, RZ, PT ;  /* 0x000000ffce00720c */ /* 0x000fe20003f45270 */
[----:B------:R-:W1:-:S12]  /*aa20*/  S2R R4, SR_TID.X ;  /* 0x0000000000047919 */ /* 0x000e580000002100 */
[----:B------:R-:W3:Y:S01]  /*aa30*/  @!P2 LDC R206, c[0x0][0xbd4] ;  /* 0x0002f500ffceab82 */ /* 0x000ee20000000800 */
[----:B-1----:R-:W-:Y:S01]  /*aa40*/  VIADD R26, R4, 0xffffff80 ;  /* 0xffffff80041a7836 */ /* 0x002fe20000000000 */
[----:B---3--:R-:W-:-:S04]  /*aa50*/  ISETP.GT.AND P2, PT, R206, 0x1, PT ;  /* 0x00000001ce00780c */ /* 0x008fc80003f44270 */
[----:B------:R-:W-:Y:S01]  /*aa60*/  ISETP.GT.AND P3, PT, R26, 0x7f, PT ;  /* 0x0000007f1a00780c */ /* 0x000fe20003f64270 */
[----:B--2---:R-:W-:-:S12]  /*aa70*/  @P1 BRA `(.L_x_1177) ;  /* 0x0000000000101947 */ /* 0x004fd80003800000 */
[----:B------:R-:W-:Y:S05]  /*aa80*/  @!P0 BRA `(.L_x_1177) ;  /* 0x00000000000c8947 */ /* 0x000fea0003800000 */
[----:B------:R-:W2:Y:S04]  /*aa90*/  LDG.E R3, desc[UR36][R8.64] ;  /* 0x0000002408037981 */ /* 0x000ea8000c1e1900 */
[----:B-----5:R-:W2:Y:S02]  /*aaa0*/  LDG.E R0, desc[UR36][R8.64+0x4] ;  /* 0x0000042408007981 */ /* 0x020ea4000c1e1900 */
[----:B--2---:R-:W-:-:S07]  /*aab0*/  IMAD.IADD R0, R0, 0x1, -R3 ;  /* 0x0000000100007824 */ /* 0x004fce00078e0a03 */
.L_x_1177:
[----:B------:R-:W2:Y:S01]  /*aac0*/  LDL.LU R2, [R1+0x18] ;  /* 0x0000180001027983 */ /* 0x000ea20000300800 */
[----:B------:R-:W-:Y:S01]  /*aad0*/  BSSY B1, `(.L_x_1178) ;  /* 0x000003b000017945 */ /* 0x000fe20003800000 */
[----:B------:R-:W-:Y:S02]  /*aae0*/  SEL R21, R204, RZ, !P0 ;  /* 0x000000ffcc157207 */ /* 0x000fe40004000000 */
[----:B-----5:R-:W-:Y:S02]  /*aaf0*/  SHF.R.S32.HI R18, RZ, 0x1f, R7 ;  /* 0x0000001fff127819 */ /* 0x020fe40000011407 */
[----:B--2---:R-:W-:Y:S01]  /*ab00*/  SEL R20, R2, RZ, !P0 ;  /* 0x000000ff02147207 */ /* 0x004fe20004000000 */
[----:B------:R-:W-:Y:S06]  /*ab10*/  @P3 BRA `(.L_x_1179) ;  /* 0x0000000000d83947 */ /* 0x000fec0003800000 */
[----:B------:R-:W2:Y:S01]  /*ab20*/  LDL R2, [R1+0x1c] ;  /* 0x00001c0001027983 */ /* 0x000ea20000100800 */
[----:B------:R-:W1:Y:S01]  /*ab30*/  LDC R27, c[0x0][0xce8] ;  /* 0x00033a00ff1b7b82 */ /* 0x000e620000000800 */
[----:B--2---:R-:W-:Y:S02]  /*ab40*/  R2UR UR6, R2 ;  /* 0x00000000020672ca */ /* 0x004fe400000e0000 */
[----:B------:R-:W2:Y:S11]  /*ab50*/  S2R R2, SR_TID.X ;  /* 0x0000000000027919 */ /* 0x000eb60000002100 */
[----:B------:R-:W-:-:S04]  /*ab60*/  IMAD.U32 R3, RZ, RZ, UR6 ;  /* 0x00000006ff037e24 */ /* 0x000fc8000f8e00ff */
[----:B--2---:R-:W-:Y:S02]  /*ab70*/  IMAD R2, R3, 0x80, R2 ;  /* 0x0000008003027824 */ /* 0x004fe400078e0202 */
[----:B-1----:R-:W-:Y:S02]  /*ab80*/  IMAD R3, R0, R27, RZ ;  /* 0x0000001b00037224 */ /* 0x002fe400078e02ff */
[----:B------:R-:W-:-:S05]  /*ab90*/  VIADD R22, R2, 0xffffff80 ;  /* 0xffffff8002167836 */ /* 0x000fca0000000000 */
[----:B------:R-:W-:-:S13]  /*aba0*/  ISETP.GE.AND P0, PT, R22, R3, PT ;  /* 0x000000031600720c */ /* 0x000fda0003f06270 */
[----:B------:R-:W-:Y:S05]  /*abb0*/  @P0 BRA `(.L_x_1179) ;  /* 0x0000000000b00947 */ /* 0x000fea0003800000 */
[----:B------:R-:W2:Y:S01]  /*abc0*/  LDL.LU R28, [R1+0x14] ;  /* 0x00001400011c7983 */ /* 0x000ea20000300800 */
[----:B------:R-:W-:Y:S01]  /*abd0*/  ISETP.NE.AND P1, PT, R27, 0x1, PT ;  /* 0x000000011b00780c */ /* 0x000fe20003f25270 */
[----:B------:R-:W-:Y:S01]  /*abe0*/  IMAD.MOV.U32 R16, RZ, RZ, 0xab8 ;  /* 0x00000ab8ff107424 */ /* 0x000fe200078e00ff */
[----:B------:R-:W-:Y:S01]  /*abf0*/  ISETP.GT.AND P0, PT, R206, 0x1, PT ;  /* 0x00000001ce00780c */ /* 0x000fe20003f04270 */
[----:B------:R-:W1:Y:S01]  /*ac00*/  LDC.64 R24, c[0x0][0xca8] ;  /* 0x00032a00ff187b82 */ /* 0x000e620000000a00 */
[----:B------:R-:W-:Y:S02]  /*ac10*/  IMAD.MOV.U32 R15, RZ, RZ, R22 ;  /* 0x000000ffff0f7224 */ /* 0x000fe400078e0016 */
[----:B------:R-:W-:-:S05]  /*ac20*/  SEL R16, R16, 0xa78, P0 ;  /* 0x00000a7810107807 */ /* 0x000fca0000000000 */
[----:B------:R-:W3:Y:S08]  /*ac30*/  LDC.64 R4, c[0x0][R16+0x220] ;  /* 0x0000880010047b82 */ /* 0x000ef00000000a00 */
[----:B------:R-:W4:Y:S08]  /*ac40*/  @P1 LDC R13, c[0x0][0xcec] ;  /* 0x00033b00ff0d1b82 */ /* 0x000f300000000800 */
[----:B------:R-:W5:Y:S08]  /*ac50*/  LDC.64 R2, c[0x0][R16+0x218] ;  /* 0x0000860010027b82 */ /* 0x000f700000000a00 */
[----:B------:R-:W1:Y:S01]  /*ac60*/  @P1 LDC R19, c[0x0][0xcf0] ;  /* 0x00033c00ff131b82 */ /* 0x000e620000000800 */
[----:B---3--:R-:W-:-:S07]  /*ac70*/  IMAD R5, R5, R21, RZ ;  /* 0x0000001505057224 */ /* 0x008fce00078e02ff */
[----:B------:R-:W3:Y:S01]  /*ac80*/  LDC.64 R8, c[0x0][R16+0x228] ;  /* 0x00008a0010087b82 */ /* 0x000ee20000000a00 */
[----:B----4-:R-:W-:-:S04]  /*ac90*/  @P1 IMAD.HI.U32 R14, R22, R13, RZ ;  /* 0x0000000d160e1227 */ /* 0x010fc800078e00ff */
[----:B------:R-:W-:-:S03]  /*aca0*/  IMAD.WIDE.U32 R12, R4, R21, RZ ;  /* 0x00000015040c7225 */ /* 0x000fc600078e00ff */
[----:B0-----:R-:W0:Y:S01]  /*acb0*/  LDC.64 R10, c[0x0][R16+0x210] ;  /* 0x00008400100a7b82 */ /* 0x001e220000000a00 */
[-C--:B-----5:R-:W-:Y:S02]  /*acc0*/  IMAD R17, R3, R205.reuse, RZ ;  /* 0x000000cd03117224 */ /* 0x0a0fe400078e02ff */
[----:B------:R-:W-:-:S04]  /*acd0*/  IMAD.WIDE.U32 R2, R2, R205, RZ ;  /* 0x000000cd02027225 */ /* 0x000fc800078e00ff */
[----:B------:R-:W-:Y:S01]  /*ace0*/  IMAD.IADD R17, R3, 0x1, R17 ;  /* 0x0000000103117824 */ /* 0x000fe200078e0211 */
[----:B-1----:R-:W-:Y:S01]  /*acf0*/  @P1 SHF.R.U32.HI R15, RZ, R19, R14 ;  /* 0x00000013ff0f1219 */ /* 0x002fe2000001160e */
[----:B------:R-:W-:Y:S01]  /*ad00*/  IMAD R19, R4, R20, R5 ;  /* 0x0000001404137224 */ /* 0x000fe200078e0205 */
[----:B------:R-:W1:Y:S01]  /*ad10*/  @!P0 LDC R24, c[0x0][0xc50] ;  /* 0x00031400ff188b82 */ /* 0x000e620000000800 */
[----:B------:R-:W-:Y:S02]  /*ad20*/  IADD3 R4, P1, P3, R12, R2, R7 ;  /* 0x000000020c047210 */ /* 0x000fe40007b3e007 */
[----:B------:R-:W-:Y:S02]  /*ad30*/  IMAD.IADD R19, R13, 0x1, R19 ;  /* 0x000000010d137824 */ /* 0x000fe400078e0213 */
[----:B------:R-:W-:-:S03]  /*ad40*/  IMAD.MOV R12, RZ, RZ, -R15 ;  /* 0x000000ffff0c7224 */ /* 0x000fc600078e0a0f */
[----:B------:R-:W4:Y:S01]  /*ad50*/  @!P0 LDC R25, c[0x0][0xc54] ;  /* 0x00031500ff198b82 */ /* 0x000f220000000800 */
[----:B--2---:R-:W-:-:S05]  /*ad60*/  SEL R5, R28, RZ, P0 ;  /* 0x000000ff1c057207 */ /* 0x004fca0000000000 */
[----:B---3--:R-:W-:Y:S01]  /*ad70*/  IMAD.WIDE.U32 R2, R8, R5, RZ ;  /* 0x0000000508027225 */ /* 0x008fe200078e00ff */
[----:B------:R-:W-:-:S03]  /*ad80*/  IADD3.X R8, R19, R17, R18, P1, P3 ;  /* 0x0000001113087210 */ /* 0x000fc60000fe6412 */
[----:B------:R-:W-:Y:S01]  /*ad90*/  IMAD R9, R9, R5, RZ ;  /* 0x0000000509097224 */ /* 0x000fe200078e02ff */
[----:B------:R-:W-:Y:S01]  /*ada0*/  IADD3 R2, P0, P1, R15, R4, R2 ;  /* 0x000000040f027210 */ /* 0x000fe2000791e002 */
[----:B------:R-:W-:Y:S01]  /*adb0*/  IMAD R5, R27, R12, R22 ;  /* 0x0000000c1b057224 */ /* 0x000fe200078e0216 */
[----:B------:R-:W-:Y:S01]  /*adc0*/  SHF.R.S32.HI R15, RZ, 0x1f, R15 ;  /* 0x0000001fff0f7819 */ /* 0x000fe2000001140f */
[----:B------:R-:W-:Y:S02]  /*add0*/  IMAD.IADD R9, R3, 0x1, R9 ;  /* 0x0000000103097824 */ /* 0x000fe400078e0209 */
[----:B0-----:R-:W-:-:S03]  /*ade0*/  IMAD R4, R11, R5, RZ ;  /* 0x000000050b047224 */ /* 0x001fc600078e02ff */
[----:B------:R-:W-:Y:S02]  /*adf0*/  IADD3.X R3, R15, R8, R9, P0, P1 ;  /* 0x000000080f037210 */ /* 0x000fe400007e2409 */
[----:B------:R-:W-:Y:S01]  /*ae00*/  SHF.R.S32.HI R9, RZ, 0x1f, R5 ;  /* 0x0000001fff097819 */ /* 0x000fe20000011405 */
[----:B------:R-:W-:-:S04]  /*ae10*/  IMAD.WIDE.U32 R2, R10, R5, R2 ;  /* 0x000000050a027225 */ /* 0x000fc800078e0002 */
[----:B------:R-:W-:Y:S01]  /*ae20*/  IMAD R9, R10, R9, R4 ;  /* 0x000000090a097224 */ /* 0x000fe200078e0204 */
[----:B-1----:R-:W-:-:S03]  /*ae30*/  LEA R4, P0, R2, R24, 0x2 ;  /* 0x0000001802047211 */ /* 0x002fc600078010ff */
[----:B------:R-:W-:-:S05]  /*ae40*/  IMAD.IADD R3, R3, 0x1, R9 ;  /* 0x0000000103037824 */ /* 0x000fca00078e0209 */
[----:B----4-:R-:W-:Y:S01]  /*ae50*/  LEA.HI.X R5, R2, R25, R3, 0x2, P0 ;  /* 0x0000001902057211 */ /* 0x010fe200000f1403 */
[----:B------:R-:W-:-:S05]  /*ae60*/  IMAD.MOV.U32 R3, RZ, RZ, -0x800000 ;  /* 0xff800000ff037424 */ /* 0x000fca00078e00ff */
[----:B------:R1:W-:Y:S02]  /*ae70*/  STG.E desc[UR36][R4.64], R3 ;  /* 0x0000000304007986 */ /* 0x0003e4000c101924 */
.L_x_1179:
[----:B------:R-:W-:Y:S05]  /*ae80*/  BSYNC B1 ;  /* 0x0000000000017941 */ /* 0x000fea0003800000 */
.L_x_1178:
[----:B------:R-:W-:Y:S05]  /*ae90*/  @P2 BRA `(.L_x_1174) ;  /* 0x00000008005c2947 */ /* 0x000fea0003800000 */
[----:B------:R-:W2:Y:S01]  /*aea0*/  LDL.LU R2, [R1+0x1c] ;  /* 0x00001c0001027983 */ /* 0x000ea20000300800 */
[----:B0-----:R-:W0:Y:S01]  /*aeb0*/  LDC R11, c[0x0][0xce8] ;  /* 0x00033a00ff0b7b82 */ /* 0x001e220000000800 */
[----:B-1----:R-:W-:Y:S01]  /*aec0*/  SHF.R.S32.HI R3, RZ, 0x1f, R26 ;  /* 0x0000001fff037819 */ /* 0x002fe2000001141a */
[----:B------:R-:W-:Y:S01]  /*aed0*/  ULDC.64 UR6, c[0x0][0xba0] ;  /* 0x0002e80000067ab9 */ /* 0x000fe20000000a00 */
[----:B------:R-:W-:Y:S02]  /*aee0*/  BSSY B1, `(.L_x_1180) ;  /* 0x0000050000017945 */ /* 0x000fe40003800000 */
[----:B------:R-:W-:-:S04]  /*aef0*/  LEA.HI R4, R3, R26, RZ, 0x3 ;  /* 0x0000001a03047211 */ /* 0x000fc800078f18ff */
[----:B------:R-:W-:Y:S02]  /*af00*/  LOP3.LUT R9, R4, 0xfffffff8, RZ, 0xc0, !PT ;  /* 0xfffffff804097812 */ /* 0x000fe400078ec0ff */
[----:B------:R-:W-:-:S03]  /*af10*/  SHF.R.S32.HI R15, RZ, 0x3, R4 ;  /* 0x00000003ff0f7819 */ /* 0x000fc60000011404 */
[----:B------:R-:W-:-:S04]  /*af20*/  IMAD.IADD R26, R26, 0x1, -R9 ;  /* 0x000000011a1a7824 */ /* 0x000fc800078e0a09 */
[----:B------:R-:W-:Y:S01]  /*af30*/  IMAD R4, R26, 0x20, R15 ;  /* 0x000000201a047824 */ /* 0x000fe200078e020f */
[----:B0-----:R-:W-:-:S13]  /*af40*/  ISETP.NE.AND P0, PT, R11, 0x1, PT ;  /* 0x000000010b00780c */ /* 0x001fda0003f05270 */
[----:B------:R-:W0:Y:S08]  /*af50*/  @P0 LDC R8, c[0x0][0xcec] ;  /* 0x00033b00ff080b82 */ /* 0x000e300000000800 */
[----:B------:R-:W1:Y:S01]  /*af60*/  @P0 LDC R13, c[0x0][0xcf0] ;  /* 0x00033c00ff0d0b82 */ /* 0x000e620000000800 */
[----:B--2---:R-:W-:Y:S01]  /*af70*/  R2UR UR8, R2 ;  /* 0x00000000020872ca */ /* 0x004fe200000e0000 */
[----:B------:R-:W-:-:S04]  /*af80*/  IMAD R2, R18, UR6, RZ ;  /* 0x0000000612027c24 */ /* 0x000fc8000f8e02ff */
[C---:B------:R-:W-:Y:S02]  /*af90*/  IMAD R5, R7.reuse, UR7, R2 ;  /* 0x0000000707057c24 */ /* 0x040fe4000f8e0202 */
[----:B------:R-:W-:Y:S01]  /*afa0*/  IMAD.WIDE.U32 R2, R7, UR6, RZ ;  /* 0x0000000607027c25 */ /* 0x000fe2000f8e00ff */
[----:B------:R-:W-:-:S03]  /*afb0*/  ULDC.64 UR6, c[0x0][0xbe8] ;  /* 0x0002fa0000067ab9 */ /* 0x000fc60000000a00 */
[----:B------:R-:W-:Y:S02]  /*afc0*/  IMAD.IADD R3, R3, 0x1, R5 ;  /* 0x0000000103037824 */ /* 0x000fe400078e0205 */
[----:B------:R-:W-:Y:S02]  /*afd0*/  IMAD.U32 R9, RZ, RZ, UR8 ;  /* 0x00000008ff097e24 */ /* 0x000fe4000f8e00ff */
[----:B------:R-:W-:-:S04]  /*afe0*/  IMAD.WIDE.U32 R2, R205, UR6, R2 ;  /* 0x00000006cd027c25 */ /* 0x000fc8000f8e0002 */
[----:B------:R-:W-:Y:S02]  /*aff0*/  IMAD R9, R9, 0x80, R4 ;  /* 0x0000008009097824 */ /* 0x000fe400078e0204 */
[----:B------:R-:W-:Y:S01]  /*b000*/  IMAD R3, R205, UR7, R3 ;  /* 0x00000007cd037c24 */ /* 0x000fe2000f8e0203 */
[----:B------:R-:W-:Y:S01]  /*b010*/  ULDC.64 UR6, c[0x0][0xbf0] ;  /* 0x0002fc0000067ab9 */ /* 0x000fe20000000a00 */
[----:B0-----:R-:W-:-:S04]  /*b020*/  @P0 IMAD.HI.U32 R4, R9, R8, RZ ;  /* 0x0000000809040227 */ /* 0x001fc800078e00ff */
[----:B------:R-:W-:Y:S01]  /*b030*/  IMAD.MOV.U32 R5, RZ, RZ, R9 ;  /* 0x000000ffff057224 */ /* 0x000fe200078e0009 */
[----:B-1----:R-:W-:Y:S01]  /*b040*/  @P0 SHF.R.U32.HI R5, RZ, R13, R4 ;  /* 0x0000000dff050219 */ /* 0x002fe20000011604 */
[----:B------:R-:W-:Y:S02]  /*b050*/  IMAD R7, R20, UR6, RZ ;  /* 0x0000000614077c24 */ /* 0x000fe4000f8e02ff */
[----:B------:R-:W-:Y:S01]  /*b060*/  IMAD.WIDE.U32 R2, R21, UR6, R2 ;  /* 0x0000000615027c25 */ /* 0x000fe2000f8e0002 */
[----:B------:R-:W-:-:S03]  /*b070*/  SHF.R.S32.HI R4, RZ, 0x1f, R5 ;  /* 0x0000001fff047819 */ /* 0x000fc60000011405 */
[----:B------:R-:W-:Y:S01]  /*b080*/  IMAD R7, R21, UR7, R7 ;  /* 0x0000000715077c24 */ /* 0x000fe2000f8e0207 */
[----:B------:R-:W-:Y:S01]  /*b090*/  ULDC.64 UR6, c[0x0][0xbe0] ;  /* 0x0002f80000067ab9 */ /* 0x000fe20000000a00 */
[----:B------:R-:W-:Y:S02]  /*b0a0*/  IMAD.MOV R8, RZ, RZ, -R5 ;  /* 0x000000ffff087224 */ /* 0x000fe400078e0a05 */
[----:B------:R-:W-:Y:S02]  /*b0b0*/  IMAD.IADD R3, R3, 0x1, R7 ;  /* 0x0000000103037824 */ /* 0x000fe400078e0207 */
[----:B------:R-:W-:Y:S02]  /*b0c0*/  IMAD R7, R11, R8, R9 ;  /* 0x000000080b077224 */ /* 0x000fe400078e0209 */
[----:B------:R-:W-:Y:S02]  /*b0d0*/  IMAD R4, R4, UR6, RZ ;  /* 0x0000000604047c24 */ /* 0x000fe4000f8e02ff */
[----:B------:R-:W-:-:S04]  /*b0e0*/  IMAD.WIDE.U32 R2, R5, UR6, R2 ;  /* 0x0000000605027c25 */ /* 0x000fc8000f8e0002 */
[----:B------:R-:W-:Y:S01]  /*b0f0*/  IMAD R9, R5, UR7, R4 ;  /* 0x0000000705097c24 */ /* 0x000fe2000f8e0204 */
[----:B------:R-:W-:Y:S01]  /*b100*/  SHF.R.S32.HI R4, RZ, 0x1f, R7 ;  /* 0x0000001fff047819 */ /* 0x000fe20000011407 */
[----:B------:R-:W-:Y:S01]  /*b110*/  ULDC.64 UR6, c[0x0][0xbd8] ;  /* 0x0002f60000067ab9 */ /* 0x000fe20000000a00 */
[----:B------:R-:W-:Y:S02]  /*b120*/  IMAD.U32 R8, RZ, RZ, UR8 ;  /* 0x00000008ff087e24 */ /* 0x000fe4000f8e00ff */
[----:B------:R-:W-:Y:S02]  /*b130*/  IMAD.IADD R3, R3, 0x1, R9 ;  /* 0x0000000103037824 */ /* 0x000fe400078e0209 */
[----:B------:R-:W-:Y:S02]  /*b140*/  IMAD R4, R4, UR6, RZ ;  /* 0x0000000604047c24 */ /* 0x000fe4000f8e02ff */
[----:B------:R-:W-:Y:S02]  /*b150*/  IMAD R8, R8, 0x80, R15 ;  /* 0x0000008008087824 */ /* 0x000fe400078e020f */
[----:B------:R-:W-:-:S02]  /*b160*/  IMAD R5, R7, UR7, R4 ;  /* 0x0000000707057c24 */ /* 0x000fc4000f8e0204 */
[----:B------:R-:W-:Y:S01]  /*b170*/  IMAD.WIDE.U32 R2, R7, UR6, R2 ;  /* 0x0000000607027c25 */ /* 0x000fe2000f8e0002 */
[----:B------:R-:W-:-:S03]  /*b180*/  ULDC.64 UR6, c[0x0][0xb80] ;  /* 0x0002e00000067ab9 */ /* 0x000fc60000000a00 */
[----:B------:R-:W-:Y:S02]  /*b190*/  IMAD R11, R0, R11, RZ ;  /* 0x0000000b000b7224 */ /* 0x000fe400078e02ff */
[----:B------:R-:W-:Y:S02]  /*b1a0*/  VIADD R4, R8, 0x40 ;  /* 0x0000004008047836 */ /* 0x000fe40000000000 */
[----:B------:R-:W-:Y:S01]  /*b1b0*/  IMAD.IADD R3, R3, 0x1, R5 ;  /* 0x0000000103037824 */ /* 0x000fe200078e0205 */
[----:B------:R-:W-:Y:S01]  /*b1c0*/  LEA R5, P2, R2, UR6, 0x1 ;  /* 0x0000000602057c11 */ /* 0x000fe2000f8408ff */
[----:B------:R-:W-:Y:S01]  /*b1d0*/  VIADD R0, R8, 0x20 ;  /* 0x0000002008007836 */ /* 0x000fe20000000000 */
[-C--:B------:R-:W-:Y:S01]  /*b1e0*/  ISETP.GE.AND P0, PT, R4, R11.reuse, PT ;  /* 0x0000000b0400720c */ /* 0x080fe20003f06270 */
[----:B------:R-:W-:Y:S01]  /*b1f0*/  IMAD.SHL.U32 R7, R26, 0x8, RZ ;  /* 0x000000081a077824 */ /* 0x000fe200078e00ff */
[----:B------:R-:W-:Y:S02]  /*b200*/  LEA.HI.X R4, R2, UR7, R3, 0x1, P2 ;  /* 0x0000000702047c11 */ /* 0x000fe400090f0c03 */
[-C--:B------:R-:W-:Y:S01]  /*b210*/  ISETP.GE.AND P2, PT, R8, R11.reuse, PT ;  /* 0x0000000b0800720c */ /* 0x080fe20003f46270 */
[C---:B------:R-:W-:Y:S01]  /*b220*/  VIADD R9, R7.reuse, 0x80 ;  /* 0x0000008007097836 */ /* 0x040fe20000000000 */
[----:B------:R-:W-:Y:S01]  /*b230*/  ISETP.GE.AND P1, PT, R0, R11, PT ;  /* 0x0000000b0000720c */ /* 0x000fe20003f26270 */
[C---:B------:R-:W-:Y:S01]  /*b240*/  VIADD R13, R7.reuse, 0xc0 ;  /* 0x000000c0070d7836 */ /* 0x040fe20000000000 */
[----:B------:R0:W1:Y:S01]  /*b250*/  SHFL.IDX PT, R2, R5, RZ, 0x181f ;  /* 0x00181fff05027589 */ /* 0x00006200000e0000 */
[----:B------:R-:W-:Y:S01]  /*b260*/  VIADD R15, R7, 0x40 ;  /* 0x00000040070f7836 */ /* 0x000fe20000000000 */
[----:B------:R-:W-:-:S02]  /*b270*/  SHF.R.S32.HI R12, RZ, 0x1f, R7 ;  /* 0x0000001fff0c7819 */ /* 0x000fc40000011407 */
[----:B------:R0:W2:Y:S01]  /*b280*/  SHFL.IDX PT, R0, R4, RZ, 0x181f ;  /* 0x00181fff04007589 */ /* 0x0000a200000e0000 */
[----:B------:R-:W-:Y:S02]  /*b290*/  SHF.R.S32.HI R10, RZ, 0x1f, R9 ;  /* 0x0000001fff0a7819 */ /* 0x000fe40000011409 */
[----:B------:R-:W-:Y:S02]  /*b2a0*/  SHF.R.S32.HI R14, RZ, 0x1f, R13 ;  /* 0x0000001fff0e7819 */ /* 0x000fe4000001140d */
        /* <DEDUP_REMOVED lines=19> */
.L_x_1181:
[----:B------:R-:W-:Y:S05]  /*b3e0*/  BSYNC B1 ;  /* 0x0000000000017941 */ /* 0x000fea0003800000 */
.L_x_1180:
        /* <DEDUP_REMOVED lines=21> */
.L_x_1183:
[----:B------:R-:W-:Y:S05]  /*b540*/  BSYNC B1 ;  /* 0x0000000000017941 */ /* 0x000fea0003800000 */
.L_x_1182:
        /* <DEDUP_REMOVED lines=21> */
.L_x_1185:
[----:B------:R-:W-:Y:S05]  /*b6a0*/  BSYNC B1 ;  /* 0x0000000000017941 */ /* 0x000fea0003800000 */
.L_x_1184:
        /* <DEDUP_REMOVED lines=11> */
[----:B0-----:R-:W-:Y:S02]  /*b760*/  @!P3 LEA.HI.X R19, R7, R4, R12, 0x1, P4 ;  /* 0x000000040713b211 */ /* 0x001fe400020f0c0c */
        /* <DEDUP_REMOVED lines=10> */
.L_x_1174:
[----:B------:R-:W-:Y:S05]  /*b810*/  BSYNC B0 ;  /* 0x0000000000007941 */ /* 0x000fea0003800000 */
.L_x_1164:
[----:B------:R-:W-:Y:S02]  /*b820*/  ULDC UR6, c[0x0][0xd3c] ;  /* 0x00034f0000067ab9 */ /* 0x000fe40000000800 */
[----:B------:R-:W-:-:S06]  /*b830*/  UISETP.GE.AND UP0, UPT, UR5, UR6, UPT ;  /* 0x000000060500728c */ /* 0x000fcc000bf06270 */
[----:B------:R-:W-:-:S13]  /*b840*/  PLOP3.LUT P0, PT, PT, PT, UP0, 0x80, 0x0 ;  /* 0x000000000000781c */ /* 0x000fda0003f0f008 */
[----:B------:R-:W-:Y:S05]  /*b850*/  @!P0 BRA `(.L_x_1186) ;  /* 0xffffff5800248947 */ /* 0x000fea000383ffff */
[----:B------:R-:W-:Y:S05]  /*b860*/  EXIT ;  /* 0x000000000000794d */ /* 0x000fea0003800000 */
.L_x_1134:
[----:B------:R-:W-:-:S08]  /*b870*/  NOP ;  /* 0x0000000000007918 */ /* 0x000fd00000000000 */
[----:B0-----:R-:W0:-:S00]  /*b880*/  USETMAXREG.DEALLOC.CTAPOOL 0x28 ;  /* 0x00000028000079c8 */ /* 0x001e0000080e0500 */
        /* <DEDUP_REMOVED lines=14> */
.L_x_1187:
        /* <DEDUP_REMOVED lines=43> */
.L_x_1191:
        /* <DEDUP_REMOVED lines=35> */
.L_x_1189:
        /* <DEDUP_REMOVED lines=18> */
.L_x_1192:
        /* <DEDUP_REMOVED lines=58> */
.L_x_1190:
[----:B------:R-:W-:Y:S01]  /*c310*/  ULDC UR4, c[0x0][0xd3c] ;  /* 0x00034f0000047ab9 */ /* 0x000fe20000000800 */
[----:B------:R-:W-:Y:S02]  /*c320*/  IMAD.MOV.U32 R17, RZ, RZ, RZ ;  /* 0x000000ffff117224 */ /* 0x000fe400078e00ff */
[----:B------:R-:W-:Y:S02]  /*c330*/  IMAD.U32 R16, RZ, RZ, UR6 ;  /* 0x00000006ff107e24 */ /* 0x000fe4000f8e00ff */
[----:B------:R-:W-:Y:S02]  /*c340*/  IMAD.MOV.U32 R18, RZ, RZ, RZ ;  /* 0x000000ffff127224 */ /* 0x000fe400078e00ff */
[----:B------:R-:W-:-:S07]  /*c350*/  IMAD.U32 R19, RZ, RZ, UR4 ;  /* 0x00000004ff137e24 */ /* 0x000fce000f8e00ff */
.L_x_1193:
[----:B------:R-:W-:-:S13]  /*c360*/  ISETP.NE.AND P0, PT, R7, RZ, PT ;  /* 0x000000ff0700720c */ /* 0x000fda0003f05270 */
[----:B------:R-:W0:Y:S01]  /*c370*/  @!P0 S2R R3, SR_CgaCtaId ;  /* 0x0000000000038919 */ /* 0x000e220000008800 */
[----:B------:R-:W-:-:S04]  /*c380*/  @!P0 MOV R2, 0x400 ;  /* 0x0000040000028802 */ /* 0x000fc80000000f00 */
[----:B0-----:R-:W-:-:S05]  /*c390*/  @!P0 LEA R2, R3, R2, 0x18 ;  /* 0x0000000203028211 */ /* 0x001fca00078ec0ff */
[----:B------:R1:W-:Y:S01]  /*c3a0*/  @!P0 STS.128 [R2+0x324d0], R16 ;  /* 0x0324d01002008388 */ /* 0x0003e20000000c00 */
[----:B------:R-:W-:Y:S06]  /*c3b0*/  BAR.ARV 0x5, 0x180 ;  /* 0x0146000000007b1d */ /* 0x000fec0000002000 */
.L_x_1188:
[----:B------:R2:W-:Y:S01]  /*c3c0*/  STL [R1+0x18], RZ ;  /* 0x000018ff01007387 */ /* 0x0005e20000100800 */
[----:B------:R-:W-:Y:S01]  /*c3d0*/  ULDC UR4, c[0x0][0xd3c] ;  /* 0x00034f0000047ab9 */ /* 0x000fe20000000800 */
[----:B------:R-:W-:Y:S01]  /*c3e0*/  IMAD.MOV.U32 R27, RZ, RZ, 0x1 ;  /* 0x00000001ff1b7424 */ /* 0x000fe200078e00ff */
[----:B0-----:R-:W-:Y:S01]  /*c3f0*/  ISETP.GE.AND P0, PT, R19, UR4, PT ;  /* 0x0000000413007c0c */ /* 0x001fe2000bf06270 */
[----:B------:R-:W-:-:S12]  /*c400*/  IMAD.MOV.U32 R24, RZ, RZ, RZ ;  /* 0x000000ffff187224 */ /* 0x000fd800078e00ff */
[----:B--2---:R-:W-:Y:S05]  /*c410*/  @P0 BRA `(.L_x_1194) ;  /* 0x0000005400580947 */ /* 0x004fea0003800000 */
[----:B-1----:R-:W2:Y:S01]  /*c420*/  LDL R2, [R1+0x3c] ;  /* 0x00003c0001027983 */ /* 0x002ea20000100800 */
[----:B------:R-:W0:Y:S01]  /*c430*/  S2UR UR5, SR_CgaCtaId ;  /* 0x00000000000579c3 */ /* 0x000e220000008800 */
[----:B------:R-:W-:Y:S01]  /*c440*/  LOP3.LUT R4, R0, 0x7f, RZ, 0xc0, !PT ;  /* 0x0000007f00047812 */ /* 0x000fe200078ec0ff */
[----:B------:R-:W-:Y:S01]  /*c450*/  BSSY B8, `(.L_x_1194) ;  /* 0x0000552000087945 */ /* 0x000fe20003800000 */
[----:B------:R1:W-:Y:S01]  /*c460*/  STL [R1+0x18], RZ ;  /* 0x000018ff01007387 */ /* 0x0003e20000100800 */
[----:B------:R-:W-:Y:S01]  /*c470*/  IMAD.MOV.U32 R27, RZ, RZ, 0x1 ;  /* 0x00000001ff1b7424 */ /* 0x000fe200078e00ff */
[----:B------:R-:W-:Y:S01]  /*c480*/  SHF.R.U32.HI R5, RZ, 0x3, R4 ;  /* 0x00000003ff057819 */ /* 0x000fe20000011604 */
[----:B------:R-:W-:Y:S01]  /*c490*/  IMAD.MOV.U32 R24, RZ, RZ, RZ ;  /* 0x000000ffff187224 */ /* 0x000fe200078e00ff */
[----:B------:R-:W-:Y:S01]  /*c4a0*/  ULDC UR39, c[0x0][0xc] ;  /* 0x0000030000277ab9 */ /* 0x000fe20000000800 */
[----:B--2---:R-:W-:Y:S01]  /*c4b0*/  R2UR UR4, R2 ;  /* 0x00000000020472ca */ /* 0x004fe200000e0000 */
[----:B------:R-:W-:-:S05]  /*c4c0*/  IMAD.SHL.U32 R2, R0, 0x8, RZ ;  /* 0x0000000800027824 */ /* 0x000fca00078e00ff */
[C---:B------:R-:W-:Y:S02]  /*c4d0*/  LOP3.LUT R3, R2.reuse, 0x1f8, RZ, 0xc0, !PT ;  /* 0x000001f802037812 */ /* 0x040fe400078ec0ff */
[----:B------:R-:W-:Y:S02]  /*c4e0*/  LOP3.LUT R4, R2, 0x38, RZ, 0xc0, !PT ;  /* 0x0000003802047812 */ /* 0x000fe400078ec0ff */
[----:B------:R-:W-:Y:S01]  /*c4f0*/  LOP3.LUT R3, R3, 0x38, R0, 0x78, !PT ;  /* 0x0000003803037812 */ /* 0x000fe200078e7800 */
[----:B------:R-:W-:Y:S02]  /*c500*/  IMAD.SHL.U32 R0, R0, 0x10, RZ ;  /* 0x0000001000007824 */ /* 0x000fe400078e00ff */
[----:B------:R-:W-:Y:S01]  /*c510*/  ULOP3.LUT UR38, UR4, 0x2, URZ, 0xfc, !UPT ;  /* 0x0000000204267892 */ /* 0x000fe2000f8efc3f */
[----:B------:R-:W-:Y:S02]  /*c520*/  LOP3.LUT R29, R3, 0x200, R2, 0xf8, !PT ;  /* 0x00000200031d7812 */ /* 0x000fe400078ef802 */
[----:B------:R-:W-:Y:S01]  /*c530*/  UMOV UR4, 0x400 ;  /* 0x0000040000047882 */ /* 0x000fe20000000000 */
[----:B------:R-:W-:Y:S01]  /*c540*/  LOP3.LUT R0, R5, 0x70, R0, 0xf8, !PT ;  /* 0x0000007005007812 */ /* 0x000fe200078ef800 */
[----:B0-----:R-:W-:Y:S01]  /*c550*/  ULEA UR4, UR5, UR4, 0x18 ;  /* 0x0000000405047291 */ /* 0x001fe2000f8ec03f */
[----:B------:R-:W-:-:S02]  /*c560*/  LOP3.LUT R3, R4, 0x40, RZ, 0xfc, !PT ;  /* 0x0000004004037812 */ /* 0x000fc400078efcff */
[C---:B------:R-:W-:Y:S02]  /*c570*/  LOP3.LUT R2, R4.reuse, 0x80, RZ, 0xfc, !PT ;  /* 0x0000008004027812 */ /* 0x040fe400078efcff */
[----:B------:R-:W-:Y:S01]  /*c580*/  LOP3.LUT R0, R4, 0xc0, RZ, 0xfc, !PT ;  /* 0x000000c004007812 */ /* 0x000fe200078efcff */
[----:B------:R-:W-:-:S04]  /*c590*/  IMAD.U32 R22, RZ, RZ, UR4 ;  /* 0x00000004ff167e24 */ /* 0x000fc8000f8e00ff */
[----:B-1----:R-:W-:-:S07]  /*c5a0*/  IMAD R26, R29, 0x2, R22 ;  /* 0x000000021d1a7824 */ /* 0x002fce00078e0216 */
.L_x_1261:
[----:B0-----:R-:W0:Y:S02]  /*c5b0*/  LDC.64 R34, c[0x0][0xd88] ;  /* 0x00036200ff227b82 */ /* 0x001e240000000a00 */
[----:B0-----:R-:W-:-:S06]  /*c5c0*/  IMAD.WIDE R34, R19, 0x4, R34 ;  /* 0x0000000413227825 */ /* 0x001fcc00078e0222 */
[----:B--2---:R0:W2:Y:S01]  /*c5d0*/  LDG.E R34, desc[UR36][R34.64] ;  /* 0x0000002422227981 */ /* 0x0040a2000c1e1900 */
[----:B------:R-:W-:Y:S05]  /*c5e0*/  YIELD ;  /* 0x0000000000007946 */ /* 0x000fea0003800000 */
[----:B------:R-:W-:Y:S01]  /*c5f0*/  ULDC.64 UR4, c[0x0][0xb20] ;  /* 0x0002c80000047ab9 */ /* 0x000fe20000000a00 */
[----:B------:R-:W-:Y:S01]  /*c600*/  IMAD.MOV.U32 R32, RZ, RZ, RZ ;  /* 0x000000ffff207224 */ /* 0x000fe200078e00ff */
[----:B------:R-:W-:Y:S01]  /*c610*/  ISETP.NE.U32.AND P0, PT, RZ, UR4, PT ;  /* 0x00000004ff007c0c */ /* 0x000fe2000bf05070 */
[----:B------:R-:W-:-:S03]  /*c620*/  ULDC.64 UR6, c[0x0][0xb10] ;  /* 0x0002c40000067ab9 */ /* 0x000fc60000000a00 */
[----:B------:R-:W-:Y:S01]  /*c630*/  ISETP.NE.AND.EX P0, PT, RZ, UR5, PT, P0 ;  /* 0x00000005ff007c0c */ /* 0x000fe2000bf05300 */
[----:B0-----:R-:W-:Y:S01]  /*c640*/  IMAD.MOV.U32 R35, RZ, RZ, RZ ;  /* 0x000000ffff237224 */ /* 0x001fe200078e00ff */
        /* <DEDUP_REMOVED lines=29> */
[----:B----4-:R-:W-:Y:S05]  /*c820*/  @P0 BRA `(.L_x_1195) ;  /* 0x0000000000200947 */ /* 0x010fea0003800000 */
        /* <DEDUP_REMOVED lines=8> */
.L_x_1195:
        /* <DEDUP_REMOVED lines=9> */
.L_x_1196:
        /* <DEDUP_REMOVED lines=9> */
.L_x_1197:
        /* <DEDUP_REMOVED lines=21> */
[----:B------:R-:W-:Y:S02]  /*cb20*/  ISETP.GE.AND P2, PT, R2, RZ, PT ;  /* 0x000000ff0200720c */ /* 0x000fe40003f46270 */
[----:B0-----:R-:W0:Y:S02]  /*cb30*/  MUFU.RCP R8, R8 ;  /* 0x0000000800087308 */ /* 0x001e240000001000 */
[----:B0-----:R-:W-:-:S06]  /*cb40*/  VIADD R3, R8, 0xffffffe ;  /* 0x0ffffffe08037836 */ /* 0x001fcc0000000000 */
[----:B------:R-:W0:Y:S02]  /*cb50*/  F2I.FTZ.U32.TRUNC.NTZ R3, R3 ;  /* 0x0000000300037305 */ /* 0x000e24000021f000 */
[----:B0-----:R-:W-:-:S04]  /*cb60*/  IMAD.MOV R2, RZ, RZ, -R3 ;  /* 0x000000ffff027224 */ /* 0x001fc800078e0a03 */
        /* <DEDUP_REMOVED lines=17> */
.L_x_1199:
[----:B------:R-:W-:Y:S05]  /*cc80*/  BSYNC B0 ;  /* 0x0000000000007941 */ /* 0x000fea0003800000 */
.L_x_1198:
        /* <DEDUP_REMOVED lines=23> */
.L_x_1201:
        /* <DEDUP_REMOVED lines=20> */
.L_x_1204:
[----:B------:R-:W-:Y:S05]  /*cf40*/  BSYNC B6 ;  /* 0x0000000000067941 */ /* 0x000fea0003800000 */
.L_x_1203:
        /* <DEDUP_REMOVED lines=20> */
.L_x_1207:
        /* <DEDUP_REMOVED lines=15> */
.L_x_1206:
[----:B------:R-:W-:Y:S05]  /*d180*/  BSYNC B6 ;  /* 0x0000000000067941 */ /* 0x000fea0003800000 */
.L_x_1205:
[----:B------:R-:W2:Y:S01]  /*d190*/  LDL R21, [R1+0xc] ;  /* 0x00000c0001157983 */ /* 0x000ea20000100800 */
[----:B------:R-:W-:Y:S01]  /*d1a0*/  ULDC.64 UR4, c[0x0][0xaf0] ;  /* 0x0002bc0000047ab9 */ /* 0x000fe20000000a00 */
[----:B------:R-:W0:Y:S01]  /*d1b0*/  LDC R8, c[0x0][0x430] ;  /* 0x00010c00ff087b82 */ /* 0x000e220000000800 */
[----:B------:R-:W-:Y:S01]  /*d1c0*/  ISETP.NE.U32.AND P0, PT, RZ, UR4, PT ;  /* 0x00000004ff007c0c */ /* 0x000fe2000bf05070 */
[----:B------:R-:W1:Y:S03]  /*d1d0*/  S2R R20, SR_TID.X ;  /* 0x0000000000147919 */ /* 0x000e660000002100 */
[----:B------:R-:W-:-:S13]  /*d1e0*/  ISETP.NE.AND.EX P0, PT, RZ, UR5, PT, P0 ;  /* 0x00000005ff007c0c */ /* 0x000fda000bf05300 */
[----:B------:R-:W-:Y:S01]  /*d1f0*/  @P0 IADD3 R2, P1, R31, UR4, RZ ;  /* 0x000000041f020c10 */ /* 0x000fe2000ff3e0ff */
[----:B------:R-:W-:-:S03]  /*d200*/  ULDC UR4, c[0x0][0x320] ;  /* 0x0000c80000047ab9 */ /* 0x000fc60000000800 */
[----:B------:R-:W-:-:S05]  /*d210*/  @P0 IADD3.X R3, R33, UR5, RZ, P1, !PT ;  /* 0x0000000521030c10 */ /* 0x000fca0008ffe4ff */
[----:B------:R3:W4:Y:S01]  /*d220*/  @P0 LDG.E R28, desc[UR36][R2.64] ;  /* 0x00000024021c0981 */ /* 0x000722000c1e1900 */
[----:B-1----:R-:W-:-:S04]  /*d230*/  LOP3.LUT R20, R20, 0x7f, RZ, 0xc0, !PT ;  /* 0x0000007f14147812 */ /* 0x002fc800078ec0ff */
[----:B------:R-:W-:Y:S02]  /*d240*/  SHF.R.U32.HI R0, RZ, 0x3, R20 ;  /* 0x00000003ff007819 */ /* 0x000fe40000011614 */
[----:B------:R-:W1:Y:S01]  /*d250*/  S2R R20, SR_TID.X ;  /* 0x0000000000147919 */ /* 0x000e620000002100 */
[----:B0-----:R-:W-:-:S13]  /*d260*/  ISETP.NE.AND P2, PT, R8, 0x1, PT ;  /* 0x000000010800780c */ /* 0x001fda0003f45270 */
[----:B------:R-:W0:Y:S08]  /*d270*/  @P2 LDC R6, c[0x0][0x434] ;  /* 0x00010d00ff062b82 */ /* 0x000e300000000800 */
[----:B---3--:R-:W3:Y:S01]  /*d280*/  @P2 LDC R2, c[0x0][0x438] ;  /* 0x00010e00ff022b82 */ /* 0x008ee20000000800 */
[----:B-1----:R-:W-:-:S05]  /*d290*/  IMAD.SHL.U32 R20, R20, 0x10, RZ ;  /* 0x0000001014147824 */ /* 0x002fca00078e00ff */
[----:B------:R-:W-:Y:S02]  /*d2a0*/  LOP3.LUT R20, R0, 0x70, R20, 0xf8, !PT ;  /* 0x0000007000147812 */ /* 0x000fe400078ef814 */
[----:B------:R-:W-:-:S04]  /*d2b0*/  LOP3.LUT R23, R23, 0xffff7fff, RZ, 0xc0, !PT ;  /* 0xffff7fff17177812 */ /* 0x000fc800078ec0ff */
[----:B------:R-:W-:-:S04]  /*d2c0*/  @P2 LOP3.LUT R23, R23, 0x8000, RZ, 0xfc, !PT ;  /* 0x0000800017172812 */ /* 0x000fc800078efcff */
[----:B------:R-:W-:Y:S01]  /*d2d0*/  LOP3.LUT R23, R23, 0xffffffef, RZ, 0xc0, !PT ;  /* 0xffffffef17177812 */ /* 0x000fe200078ec0ff */
[----:B------:R-:W-:Y:S01]  /*d2e0*/  IMAD.MOV.U32 R36, RZ, RZ, RZ ;  /* 0x000000ffff247224 */ /* 0x000fe200078e00ff */
[----:B------:R-:W-:Y:S01]  /*d2f0*/  UMOV UR5, 0xffffffff ;  /* 0xffffffff00057882 */ /* 0x000fe20000000000 */
[----:B------:R-:W-:Y:S01]  /*d300*/  LOP3.LUT R18, R18, 0xffff, RZ, 0xc0, !PT ;  /* 0x0000ffff12127812 */ /* 0x000fe200078ec0ff */
[----:B--2---:R-:W-:-:S04]  /*d310*/  VIADD R0, R21, 0xffffffff ;  /* 0xffffffff15007836 */ /* 0x004fc80000000000 */
[----:B------:R-:W-:-:S05]  /*d320*/  IMAD R37, R0, 0x60, R20 ;  /* 0x0000006000257824 */ /* 0x000fca00078e0214 */
[----:B------:R-:W-:-:S04]  /*d330*/  ISETP.GE.AND P0, PT, R37, R25, PT ;  /* 0x000000192500720c */ /* 0x000fc80003f06270 */
[----:B------:R-:W-:Y:S01]  /*d340*/  ISETP.GT.U32.OR P0, PT, R20, 0x5f, P0 ;  /* 0x0000005f1400780c */ /* 0x000fe20000704470 */
[----:B------:R-:W1:Y:S01]  /*d350*/  S2R R21, SR_TID.X ;  /* 0x0000000000157919 */ /* 0x000e620000002100 */
[----:B------:R-:W-:-:S11]  /*d360*/  IMAD.IADD R37, R37, 0x1, R32 ;  /* 0x0000000125257824 */ /* 0x000fd600078e0220 */
[----:B------:R-:W2:Y:S01]  /*d370*/  @!P0 LDC.64 R4, c[0x0][0x428] ;  /* 0x00010a00ff048b82 */ /* 0x000ea20000000a00 */
[----:B0-----:R-:W-:Y:S01]  /*d380*/  @P2 IMAD.HI.U32 R3, R37, R6, RZ ;  /* 0x0000000625032227 */ /* 0x001fe200078e00ff */
[----:B----4-:R-:W-:-:S03]  /*d390*/  SHF.R.S32.HI R33, RZ, 0x1f, R28 ;  /* 0x0000001fff217819 */ /* 0x010fc6000001141c */
[----:B------:R-:W-:Y:S01]  /*d3a0*/  IMAD.MOV.U32 R6, RZ, RZ, R37 ;  /* 0x000000ffff067224 */ /* 0x000fe200078e0025 */
[----:B---3--:R-:W-:-:S04]  /*d3b0*/  @P2 SHF.R.U32.HI R6, RZ, R2, R3 ;  /* 0x00000002ff062219 */ /* 0x008fc80000011603 */
[--C-:B------:R-:W-:Y:S01]  /*d3c0*/  @!P0 SHF.R.S32.HI R3, RZ, 0x1f, R6.reuse ;  /* 0x0000001fff038819 */ /* 0x100fe20000011406 */
[----:B------:R-:W-:Y:S02]  /*d3d0*/  @!P0 IMAD.MOV.U32 R2, RZ, RZ, R6 ;  /* 0x000000ffff028224 */ /* 0x000fe400078e0006 */
[-C--:B--2---:R-:W-:Y:S02]  /*d3e0*/  @!P0 IMAD R7, R33, R4.reuse, RZ ;  /* 0x0000000421078224 */ /* 0x084fe400078e02ff */
[----:B------:R-:W-:-:S04]  /*d3f0*/  @!P0 IMAD.WIDE.U32 R2, R28, R4, R2 ;  /* 0x000000041c028225 */ /* 0x000fc800078e0002 */
[----:B------:R-:W-:Y:S02]  /*d400*/  @!P0 IMAD R7, R28, R5, R7 ;  /* 0x000000051c078224 */ /* 0x000fe400078e0207 */
[----:B------:R-:W0:Y:S01]  /*d410*/  @!P0 LDC.64 R4, c[0x0][0x418] ;  /* 0x00010600ff048b82 */ /* 0x000e220000000a00 */
[----:B-1----:R-:W-:-:S05]  /*d420*/  IMAD.SHL.U32 R21, R21, 0x8, RZ ;  /* 0x0000000815157824 */ /* 0x002fca00078e00ff */
[----:B------:R-:W-:-:S04]  /*d430*/  LOP3.LUT R21, R21, 0x38, RZ, 0xc0, !PT ;  /* 0x0000003815157812 */ /* 0x000fc800078ec0ff */
[----:B------:R-:W-:-:S04]  /*d440*/  LOP3.LUT R10, R21, 0x40, RZ, 0xfc, !PT ;  /* 0x00000040150a7812 */ /* 0x000fc800078efcff */
[----:B------:R-:W-:Y:S01]  /*d450*/  ISETP.GE.AND P3, PT, R10, UR4, PT ;  /* 0x000000040a007c0c */ /* 0x000fe2000bf66270 */
[----:B------:R-:W-:Y:S01]  /*d460*/  @!P0 IMAD.IADD R7, R3, 0x1, R7 ;  /* 0x0000000103078824 */ /* 0x000fe200078e0207 */
[----:B------:R-:W-:Y:S02]  /*d470*/  LOP3.LUT R9, R21, 0x80, RZ, 0xfc, !PT ;  /* 0x0000008015097812 */ /* 0x000fe400078efcff */
[----:B0-----:R-:W-:-:S04]  /*d480*/  @!P0 LEA R4, P1, R2, R4, 0x2 ;  /* 0x0000000402048211 */ /* 0x001fc800078210ff */
[----:B------:R-:W-:Y:S02]  /*d490*/  @!P0 LEA.HI.X R5, R2, R5, R7, 0x2, P1 ;  /* 0x0000000502058211 */ /* 0x000fe400008f1407 */
[----:B------:R-:W-:-:S03]  /*d4a0*/  ISETP.GE.AND P1, PT, R9, UR4, PT ;  /* 0x0000000409007c0c */ /* 0x000fc6000bf26270 */
[----:B------:R-:W-:Y:S01]  /*d4b0*/  @P3 LOP3.LUT R23, R23, 0x10, RZ, 0xfc, !PT ;  /* 0x0000001017173812 */ /* 0x000fe200078efcff */
[----:B------:R-:W-:Y:S01]  /*d4c0*/  IMAD.MOV R2, RZ, RZ, -R6 ;  /* 0x000000ffff027224 */ /* 0x000fe200078e0a06 */
[----:B------:R-:W-:Y:S01]  /*d4d0*/  ISETP.GE.AND P2, PT, R21, UR4, PT ;  /* 0x0000000415007c0c */ /* 0x000fe2000bf46270 */
[----:B------:R0:W5:Y:S01]  /*d4e0*/  @!P0 LDG.E R36, desc[UR36][R4.64] ;  /* 0x0000002404248981 */ /* 0x000162000c1e1900 */
[----:B------:R-:W-:Y:S01]  /*d4f0*/  LOP3.LUT R23, R23, 0xfffffffe, RZ, 0xc0, !PT ;  /* 0xfffffffe17177812 */ /* 0x000fe200078ec0ff */
[----:B------:R-:W-:Y:S01]  /*d500*/  IMAD R37, R8, R2, R37 ;  /* 0x0000000208257224 */ /* 0x000fe200078e0225 */
[----:B------:R-:W-:Y:S02]  /*d510*/  LOP3.LUT R8, R21, 0xc0, RZ, 0xfc, !PT ;  /* 0x000000c015087812 */ /* 0x000fe400078efcff */
[----:B------:R-:W-:Y:S02]  /*d520*/  LOP3.LUT R23, R23, 0xfffffff7, RZ, 0xc0, !PT ;  /* 0xfffffff717177812 */ /* 0x000fe400078ec0ff */
[----:B------:R-:W-:-:S02]  /*d530*/  ISETP.GE.AND P0, PT, R8, UR4, PT ;  /* 0x0000000408007c0c */ /* 0x000fc4000bf06270 */
[----:B------:R-:W-:-:S04]  /*d540*/  @P1 LOP3.LUT R23, R23, 0x8, RZ, 0xfc, !PT ;  /* 0x0000000817171812 */ /* 0x000fc800078efcff */
[----:B------:R-:W-:-:S04]  /*d550*/  @P2 LOP3.LUT R23, R23, 0x1, RZ, 0xfc, !PT ;  /* 0x0000000117172812 */ /* 0x000fc800078efcff */
[----:B------:R-:W-:Y:S01]  /*d560*/  LOP3.LUT R23, R23, 0xfffffffb, RZ, 0xc0, !PT ;  /* 0xfffffffb17177812 */ /* 0x000fe200078ec0ff */
[----:B------:R-:W-:-:S03]  /*d570*/  IMAD.U32 R2, RZ, RZ, UR38 ;  /* 0x00000026ff027e24 */ /* 0x000fc6000f8e00ff */
[----:B------:R-:W-:Y:S01]  /*d580*/  @P0 LOP3.LUT R23, R23, 0x4, RZ, 0xfc, !PT ;  /* 0x0000000417170812 */ /* 0x000fe200078efcff */
[----:B0-----:R-:W-:Y:S06]  /*d590*/  BRA.DIV UR5, `(.L_x_1208) ;  /* 0x0000004a05707947 */ /* 0x001fec000b800000 */
.L_x_1279:
[----:B------:R-:W-:Y:S02]  /*d5a0*/  SEL R3, RZ, 0x1, P2 ;  /* 0x00000001ff037807 */ /* 0x000fe40001000000 */
[----:B------:R-:W-:Y:S02]  /*d5b0*/  ISETP.NE.AND P0, PT, R2, 0x3, PT ;  /* 0x000000030200780c */ /* 0x000fe40003f05270 */
[----:B------:R-:W-:Y:S01]  /*d5c0*/  ISETP.GT.U32.AND P1, PT, R20, 0x5f, PT ;  /* 0x0000005f1400780c */ /* 0x000fe20003f24070 */
[----:B------:R0:W-:Y:S01]  /*d5d0*/  STL [R1+0x28], R3 ;  /* 0x0000280301007387 */ /* 0x0001e20000100800 */
[----:B------:R-:W-:-:S09]  /*d5e0*/  LOP3.LUT R23, R23, 0xfffffbff, RZ, 0xc0, !PT ;  /* 0xfffffbff17177812 */ /* 0x000fd200078ec0ff */
[----:B------:R-:W-:-:S04]  /*d5f0*/  @P0 LOP3.LUT R23, R23, 0x400, RZ, 0xfc, !PT ;  /* 0x0000040017170812 */ /* 0x000fc800078efcff */
[----:B------:R-:W-:-:S04]  /*d600*/  LOP3.LUT R23, R23, 0xffffffdf, RZ, 0xc0, !PT ;  /* 0xffffffdf17177812 */ /* 0x000fc800078ec0ff */
[----:B------:R-:W-:Y:S01]  /*d610*/  @P1 LOP3.LUT R23, R23, 0x20, RZ, 0xfc, !PT ;  /* 0x0000002017171812 */ /* 0x000fe200078efcff */
[----:B0-----:R-:W-:Y:S06]  /*d620*/  @!P0 BRA `(.L_x_1209) ;  /* 0x0000000000048947 */ /* 0x001fec0003800000 */
[----:B------:R-:W-:Y:S01]  /*d630*/  BPT.TRAP 0x1 ;  /* 0x000000040000795c */ /* 0x000fe20000300000 */
.L_x_1209:
[----:B------:R-:W-:Y:S01]  /*d640*/  IMAD R31, R0, -0x60, R25 ;  /* 0xffffffa0001f7824 */ /* 0x000fe200078e0219 */
[----:B------:R-:W-:Y:S01]  /*d650*/  SHF.L.U32 R0, R27, 0x1f, RZ ;  /* 0x0000001f1b007819 */ /* 0x000fe200000006ff */
[----:B------:R-:W-:Y:S01]  /*d660*/  IMAD R25, R24, 0x8, R22 ;  /* 0x0000000818197824 */ /* 0x000fe200078e0216 */
[----:B------:R-:W-:Y:S03]  /*d670*/  BSSY B0, `(.L_x_1210) ;  /* 0x0000003000007945 */ /* 0x000fe60003800000 */
[----:B------:R-:W0:Y:S02]  /*d680*/  SYNCS.PHASECHK.TRANS64.TRYWAIT P0, [R25+URZ+0x32440], R0 ;  /* 0x03244000190075a7 */ /* 0x000e24000800017f */
[----:B0-----:R-:W-:Y:S05]  /*d690*/  @!P0 BRA `(.L_x_1211) ;  /* 0x0000004800648947 */ /* 0x001fea0003800000 */
.L_x_1280:
[----:B------:R-:W-:Y:S05]  /*d6a0*/  BSYNC B0 ;  /* 0x0000000000007941 */ /* 0x000fea0003800000 */
.L_x_1210:
        /* <DEDUP_REMOVED lines=87> */
.L_x_1294:
        /* <DEDUP_REMOVED lines=10> */
.L_x_1213:
        /* <DEDUP_REMOVED lines=10> */
.L_x_1214:
[----:B------:R1:W5:Y:S01]  /*dd60*/  LDL.LU R0, [R1] ;  /* 0x0000000001007983 */ /* 0x0003620000300800 */
[----:B------:R-:W-:Y:S01]  /*dd70*/  LOP3.LUT P0, RZ, R23, 0x40, RZ, 0xc0, !PT ;  /* 0x0000004017ff7812 */ /* 0x000fe2000780c0ff */
[----:B------:R1:W-:-:S12]  /*dd80*/  SYNCS.ARRIVE.TRANS64.A1T0 RZ, [R25+URZ+0x32430], RZ ;  /* 0x032430ff19ff79a7 */ /* 0x0003d8000810003f */
[----:B------:R-:W-:Y:S05]  /*dd90*/  WARPSYNC.ALL ;  /* 0x0000000000007948 */ /* 0x000fea0003800000 */
[----:B------:R-:W-:Y:S01]  /*dda0*/  SEL R34, R34, RZ, !P0 ;  /* 0x000000ff22227207 */ /* 0x000fe20004000000 */
[----:B------:R-:W-:Y:S01]  /*ddb0*/  BSSY B6, `(.L_x_1215) ;  /* 0x0000019000067945 */ /* 0x000fe20003800000 */
[----:B------:R-:W-:Y:S01]  /*ddc0*/  BAR.SYNC.DEFER_BLOCKING 0x8, 0x180 ;  /* 0x0206000000007b1d */ /* 0x000fe20000010000 */
[----:B-----5:R-:W-:-:S05]  /*ddd0*/  SEL R0, R0, RZ, !P0 ;  /* 0x000000ff00007207 */ /* 0x020fca0004000000 */
[----:B------:R2:W-:Y:S02]  /*dde0*/  STL [R1+0x8], R0 ;  /* 0x0000080001007387 */ /* 0x0005e40000100800 */
[----:B--2---:R-:W-:-:S05]  /*ddf0*/  VIADD R0, R22, 0x18400 ;  /* 0x0001840016007836 */ /* 0x004fca0000000000 */
[----:B------:R-:W-:Y:S02]  /*de00*/  LOP3.LUT P0, RZ, R0, 0x3ff, RZ, 0xc0, !PT ;  /* 0x000003ff00ff7812 */ /* 0x000fe4000780c0ff */
[----:B------:R-:W-:-:S05]  /*de10*/  SHF.R.S32.HI R0, RZ, 0x1f, R35 ;  /* 0x0000001fff007819 */ /* 0x000fca0000011423 */
[----:B------:R2:W-:Y:S06]  /*de20*/  STL [R1], R0 ;  /* 0x0000000001007387 */ /* 0x0005ec0000100800 */
[----:B------:R-:W-:Y:S05]  /*de30*/  @!P0 BRA `(.L_x_1216) ;  /* 0x0000000000408947 */ /* 0x000fea0003800000 */
[----:B0-----:R-:W-:Y:S01]  /*de40*/  MOV R2, 0x0 ;  /* 0x0000000000027802 */ /* 0x001fe20000000f00 */
        /* <DEDUP_REMOVED lines=14> */
[----:B012---:R-:W-:Y:S05]  /*df30*/  CALL.ABS.NOINC R2 ;  /* 0x0000000002007343 */ /* 0x007fea0003c00000 */
.L_x_1216:
[----:B------:R-:W-:Y:S05]  /*df40*/  BSYNC B6 ;  /* 0x0000000000067941 */ /* 0x000fea0003800000 */
.L_x_1215:
[----:B------:R-:W3:Y:S01]  /*df50*/  LDL R21, [R1] ;  /* 0x0000000001157983 */ /* 0x000ee20000100800 */
[----:B------:R-:W4:Y:S03]  /*df60*/  LDC R7, c[0x0][0x448] ;  /* 0x00011200ff077b82 */ /* 0x000f260000000800 */
[----:B------:R-:W5:Y:S01]  /*df70*/  LDL R20, [R1+0x8] ;  /* 0x0000080001147983 */ /* 0x000f620000100800 */
[----:B------:R-:W-:Y:S01]  /*df80*/  IMAD.SHL.U32 R4, R17, 0x80, RZ ;  /* 0x0000008011047824 */ /* 0x000fe200078e00ff */
[----:B------:R-:W-:Y:S01]  /*df90*/  ULDC.64 UR4, c[0x0][0x298] ;  /* 0x0000a60000047ab9 */ /* 0x000fe20000000a00 */
[----:B------:R-:W-:Y:S01]  /*dfa0*/  LOP3.LUT R23, R23, 0xfffeffff, RZ, 0xc0, !PT ;  /* 0xfffeffff17177812 */ /* 0x000fe200078ec0ff */
[----:B0-----:R-:W0:Y:S01]  /*dfb0*/  S2R R2, SR_TID.X ;  /* 0x0000000000027919 */ /* 0x001e220000002100 */
[----:B------:R-:W1:Y:S01]  /*dfc0*/  S2R R3, SR_TID.X ;  /* 0x0000000000037919 */ /* 0x000e620000002100 */
[----:B----4-:R-:W-:-:S13]  /*dfd0*/  ISETP.NE.AND P0, PT, R7, 0x1, PT ;  /* 0x000000010700780c */ /* 0x010fda0003f05270 */
[----:B--2---:R-:W2:Y:S01]  /*dfe0*/  @P0 LDC R0, c[0x0][0x44c] ;  /* 0x00011300ff000b82 */ /* 0x004ea20000000800 */
[----:B------:R-:W-:Y:S02]  /*dff0*/  @P0 LOP3.LUT R23, R23, 0x10000, RZ, 0xfc, !PT ;  /* 0x0001000017170812 */ /* 0x000fe400078efcff */
[----:B0-----:R-:W-:Y:S01]  /*e000*/  LOP3.LUT R2, R2, 0x7f, RZ, 0xc0, !PT ;  /* 0x0000007f02027812 */ /* 0x001fe200078ec0ff */
[----:B-1----:R-:W-:-:S03]  /*e010*/  IMAD.SHL.U32 R3, R3, 0x10, RZ ;  /* 0x0000001003037824 */ /* 0x002fc600078e00ff */
[----:B------:R-:W-:-:S04]  /*e020*/  SHF.R.U32.HI R2, RZ, 0x3, R2 ;  /* 0x00000003ff027819 */ /* 0x000fc80000011602 */
[----:B------:R-:W-:Y:S02]  /*e030*/  LOP3.LUT R3, R2, 0x70, R3, 0xf8, !PT ;  /* 0x0000007002037812 */ /* 0x000fe400078ef803 */
[----:B------:R-:W0:Y:S02]  /*e040*/  @P0 LDC R2, c[0x0][0x450] ;  /* 0x00011400ff020b82 */ /* 0x000e240000000800 */
[----:B------:R-:W-:-:S05]  /*e050*/  LOP3.LUT R17, R3, R4, RZ, 0xfc, !PT ;  /* 0x0000000403117212 */ /* 0x000fca00078efcff */
[----:B--2---:R-:W-:-:S04]  /*e060*/  @P0 IMAD.HI.U32 R3, R17, R0, RZ ;  /* 0x0000000011030227 */ /* 0x004fc800078e00ff */
[----:B------:R-:W-:Y:S01]  /*e070*/  IMAD.MOV.U32 R0, RZ, RZ, R17 ;  /* 0x000000ffff007224 */ /* 0x000fe200078e0011 */
[----:B0-----:R-:W-:Y:S01]  /*e080*/  @P0 SHF.R.U32.HI R0, RZ, R2, R3 ;  /* 0x00000002ff000219 */ /* 0x001fe20000011603 */
[----:B------:R-:W-:-:S04]  /*e090*/  IMAD.WIDE.U32 R2, R35, UR4, RZ ;  /* 0x0000000423027c25 */ /* 0x000fc8000f8e00ff */
[----:B---3--:R-:W-:Y:S02]  /*e0a0*/  IMAD R5, R21, UR4, RZ ;  /* 0x0000000415057c24 */ /* 0x008fe4000f8e02ff */
[----:B------:R-:W0:Y:S02]  /*e0b0*/  S2R R21, SR_TID.X ;  /* 0x0000000000157919 */ /* 0x000e240000002100 */
[----:B------:R-:W-:Y:S01]  /*e0c0*/  IMAD R5, R35, UR5, R5 ;  /* 0x0000000523057c24 */ /* 0x000fe2000f8e0205 */
[----:B------:R-:W-:-:S03]  /*e0d0*/  ULDC.64 UR4, c[0x0][0x2d8] ;  /* 0x0000b60000047ab9 */ /* 0x000fc60000000a00 */
[----:B------:R-:W-:Y:S02]  /*e0e0*/  IMAD.IADD R3, R3, 0x1, R5 ;  /* 0x0000000103037824 */ /* 0x000fe400078e0205 */
[----:B------:R-:W-:-:S04]  /*e0f0*/  IMAD.WIDE.U32 R2, R18, UR4, R2 ;  /* 0x0000000412027c25 */ /* 0x000fc8000f8e0002 */
[----:B------:R-:W-:Y:S01]  /*e100*/  IMAD R3, R18, UR5, R3 ;  /* 0x0000000512037c24 */ /* 0x000fe2000f8e0203 */
[----:B------:R-:W-:Y:S02]  /*e110*/  ULDC.64 UR4, c[0x0][0x2e0] ;  /* 0x0000b80000047ab9 */ /* 0x000fe40000000a00 */
[----:B-----5:R-:W-:Y:S02]  /*e120*/  IMAD R5, R20, UR4, RZ ;  /* 0x0000000414057c24 */ /* 0x020fe4000f8e02ff */
[C---:B------:R-:W-:Y:S01]  /*e130*/  IMAD.WIDE.U32 R2, R34.reuse, UR4, R2 ;  /* 0x0000000422027c25 */ /* 0x040fe2000f8e0002 */
[----:B------:R-:W1:Y:S03]  /*e140*/  S2R R20, SR_TID.X ;  /* 0x0000000000147919 */ /* 0x000e660000002100 */
[----:B------:R-:W-:Y:S01]  /*e150*/  IMAD R5, R34, UR5, R5 ;  /* 0x0000000522057c24 */ /* 0x000fe2000f8e0205 */
[----:B------:R-:W-:-:S03]  /*e160*/  ULDC.64 UR4, c[0x0][0x2d0] ;  /* 0x0000b40000047ab9 */ /* 0x000fc60000000a00 */
[----:B------:R-:W-:Y:S01]  /*e170*/  IMAD.IADD R3, R3, 0x1, R5 ;  /* 0x0000000103037824 */ /* 0x000fe200078e0205 */
[----:B------:R-:W-:Y:S01]  /*e180*/  SHF.R.S32.HI R5, RZ, 0x1f, R0 ;  /* 0x0000001fff057819 */ /* 0x000fe20000011400 */
[----:B------:R-:W-:Y:S01]  /*e190*/  IMAD.WIDE.U32 R2, R0, UR4, R2 ;  /* 0x0000000400027c25 */ /* 0x000fe2000f8e0002 */
[----:B0-----:R-:W-:-:S03]  /*e1a0*/  LOP3.LUT R21, R21, 0x7f, RZ, 0xc0, !PT ;  /* 0x0000007f15157812 */ /* 0x001fc600078ec0ff */
[----:B------:R-:W-:Y:S01]  /*e1b0*/  IMAD R5, R5, UR4, RZ ;  /* 0x0000000405057c24 */ /* 0x000fe2000f8e02ff */
[----:B------:R-:W-:-:S03]  /*e1c0*/  SHF.R.U32.HI R21, RZ, 0x3, R21 ;  /* 0x00000003ff157819 */ /* 0x000fc60000011615 */
[----:B------:R-:W-:Y:S01]  /*e1d0*/  IMAD R5, R0, UR5, R5 ;  /* 0x0000000500057c24 */ /* 0x000fe2000f8e0205 */
[----:B------:R-:W-:Y:S01]  /*e1e0*/  ULDC.64 UR4, c[0x0][0x2c8] ;  /* 0x0000b20000047ab9 */ /* 0x000fe20000000a00 */
[----:B------:R-:W-:Y:S02]  /*e1f0*/  IMAD.MOV R0, RZ, RZ, -R0 ;  /* 0x000000ffff007224 */ /* 0x000fe400078e0a00 */
[----:B------:R-:W-:Y:S02]  /*e200*/  IMAD.IADD R3, R3, 0x1, R5 ;  /* 0x0000000103037824 */ /* 0x000fe400078e0205 */
[----:B------:R-:W-:-:S04]  /*e210*/  IMAD R0, R7, R0, R17 ;  /* 0x0000000007007224 */ /* 0x000fc800078e0211 */
[----:B------:R-:W-:Y:S01]  /*e220*/  IMAD.WIDE.U32 R2, R0, UR4, R2 ;  /* 0x0000000400027c25 */ /* 0x000fe2000f8e0002 */
[----:B------:R-:W-:-:S03]  /*e230*/  SHF.R.S32.HI R5, RZ, 0x1f, R0 ;  /* 0x0000001fff057819 */ /* 0x000fc60000011400 */
[----:B-1----:R-:W-:Y:S02]  /*e240*/  IMAD.SHL.U32 R20, R20, 0x8, RZ ;  /* 0x0000000814147824 */ /* 0x002fe400078e00ff */
[----:B------:R-:W-:-:S03]  /*e250*/  IMAD R5, R5, UR4, RZ ;  /* 0x0000000405057c24 */ /* 0x000fc6000f8e02ff */
[----:B------:R-:W-:Y:S01]  /*e260*/  LOP3.LUT R20, R20, 0x38, RZ, 0xc0, !PT ;  /* 0x0000003814147812 */ /* 0x000fe200078ec0ff */
        /* <DEDUP_REMOVED lines=9> */
[----:B------:R-:W2:Y:S01]  /*e300*/  LDL.LU R2, [R1+0x4] ;  /* 0x0000040001027983 */ /* 0x000ea20000300800 */
[----:B------:R-:W2:Y:S03]  /*e310*/  LDC R3, c[0x0][0x448] ;  /* 0x00011200ff037b82 */ /* 0x000ea60000000800 */
[----:B------:R-:W0:Y:S01]  /*e320*/  SHFL.IDX PT, R10, R0, RZ, 0x181f ;  /* 0x00181fff000a7589 */ /* 0x000e2200000e0000 */
[----:B------:R-:W-:-:S03]  /*e330*/  IMAD.IADD R4, R21, 0x1, R4 ;  /* 0x0000000115047824 */ /* 0x000fc600078e0204 */
[----:B------:R-:W-:Y:S01]  /*e340*/  SHFL.IDX PT, R7, R0, 0x1, 0x181f ;  /* 0x00381f0000077f89 */ /* 0x000fe200000e0000 */
[----:B------:R-:W-:-:S03]  /*e350*/  VIADD R8, R4, 0x10 ;  /* 0x0000001004087836 */ /* 0x000fc60000000000 */
[----:B------:R-:W-:Y:S04]  /*e360*/  SHFL.IDX PT, R11, R0, 0x2, 0x181f ;  /* 0x00581f00000b7f89 */ /* 0x000fe800000e0000 */
[----:B------:R-:W-:Y:S01]  /*e370*/  SHFL.IDX PT, R12, R0, 0x3, 0x181f ;  /* 0x00781f00000c7f89 */ /* 0x000fe200000e0000 */
[----:B------:R-:W-:Y:S01]  /*e380*/  LOP3.LUT R23, R23, 0xffffdfff, RZ, 0xc0, !PT ;  /* 0xffffdfff17177812 */ /* 0x000fe200078ec0ff */
[----:B--2---:R-:W-:Y:S02]  /*e390*/  IMAD R6, R2, R3, RZ ;  /* 0x0000000302067224 */ /* 0x004fe400078e02ff */
[----:B------:R-:W1:Y:S03]  /*e3a0*/  SHFL.IDX PT, R3, R5, RZ, 0x181f ;  /* 0x00181fff05037589 */ /* 0x000e6600000e0000 */
[-C--:B------:R-:W-:Y:S01]  /*e3b0*/  ISETP.GE.AND P6, PT, R4, R6.reuse, PT ;  /* 0x000000060400720c */ /* 0x080fe20003fc6270 */
[----:B------:R-:W2:Y:S01]  /*e3c0*/  SHFL.IDX PT, R2, R5, 0x1, 0x181f ;  /* 0x00381f0005027f89 */ /* 0x000ea200000e0000 */
[----:B------:R-:W-:-:S11]  /*e3d0*/  ISETP.GE.AND P5, PT, R8, R6, PT ;  /* 0x000000060800720c */ /* 0x000fd60003fa6270 */
[----:B0-----:R-:W-:-:S05]  /*e3e0*/  @!P6 LEA R10, P1, R20, R10, 0x1 ;  /* 0x0000000a140ae211 */ /* 0x001fca00078208ff */
[----:B-1----:R-:W-:Y:S01]  /*e3f0*/  @!P6 IMAD.X R3, RZ, RZ, R3, P1 ;  /* 0x000000ffff03e224 */ /* 0x002fe200008e0603 */
[----:B------:R-:W-:Y:S01]  /*e400*/  @!P5 LEA R7, P1, R20, R7, 0x1 ;  /* 0x000000071407d211 */ /* 0x000fe200078208ff */
[----:B------:R-:W-:-:S04]  /*e410*/  VIADD R8, R4, 0x20 ;  /* 0x0000002004087836 */ /* 0x000fc80000000000 */
[----:B--2---:R-:W-:Y:S02]  /*e420*/  @!P5 IMAD.X R9, RZ, RZ, R2, P1 ;  /* 0x000000ffff09d224 */ /* 0x004fe400008e0602 */
[----:B------:R-:W0:Y:S01]  /*e430*/  SHFL.IDX PT, R2, R5, 0x2, 0x181f ;  /* 0x00581f0005027f89 */ /* 0x000e2200000e0000 */
[----:B------:R-:W-:-:S13]  /*e440*/  ISETP.GE.AND P3, PT, R8, R6, PT ;  /* 0x000000060800720c */ /* 0x000fda0003f66270 */
[----:B------:R-:W-:-:S05]  /*e450*/  @!P3 LEA R11, P1, R20, R11, 0x1 ;  /* 0x0000000b140bb211 */ /* 0x000fca00078208ff */
[----:B0-----:R-:W-:Y:S02]  /*e460*/  @!P3 IMAD.X R8, RZ, RZ, R2, P1 ;  /* 0x000000ffff08b224 */ /* 0x001fe400008e0602 */
[----:B------:R-:W-:-:S05]  /*e470*/  VIADD R2, R4, 0x30 ;  /* 0x0000003004027836 */ /* 0x000fca0000000000 */
[----:B------:R-:W-:Y:S01]  /*e480*/  ISETP.GE.AND P2, PT, R2, R6, PT ;  /* 0x000000060200720c */ /* 0x000fe20003f46270 */
[----:B------:R-:W-:-:S05]  /*e490*/  VIADD R2, R4, 0x40 ;  /* 0x0000004004027836 */ /* 0x000fca0000000000 */
[----:B------:R-:W-:Y:S02]  /*e4a0*/  ISETP.GE.AND P4, PT, R2, R6, PT ;  /* 0x000000060200720c */ /* 0x000fe40003f86270 */
[----:B------:R-:W0:Y:S05]  /*e4b0*/  SHFL.IDX PT, R2, R5, 0x3, 0x181f ;  /* 0x00781f0005027f89 */ /* 0x000e2a00000e0000 */
[----:B------:R-:W-:Y:S02]  /*e4c0*/  @!P2 LEA R14, P1, R20, R12, 0x1 ;  /* 0x0000000c140ea211 */ /* 0x000fe400078208ff */
[----:B------:R-:W1:Y:S03]  /*e4d0*/  SHFL.IDX PT, R12, R0, 0x4, 0x181f ;  /* 0x00981f00000c7f89 */ /* 0x000e6600000e0000 */
[----:B0-----:R-:W-:-:S02]  /*e4e0*/  @!P2 IMAD.X R13, RZ, RZ, R2, P1 ;  /* 0x000000ffff0da224 */ /* 0x001fc400008e0602 */
[----:B------:R-:W0:Y:S01]  /*e4f0*/  SHFL.IDX PT, R2, R5, 0x4, 0x181f ;  /* 0x00981f0005027f89 */ /* 0x000e2200000e0000 */
[----:B-1----:R-:W-:Y:S02]  /*e500*/  @!P4 LEA R15, P1, R20, R12, 0x1 ;  /* 0x0000000c140fc211 */ /* 0x002fe400078208ff */
[----:B------:R-:W-:-:S04]  /*e510*/  @P6 LOP3.LUT R23, R23, 0x2000, RZ, 0xfc, !PT ;  /* 0x0000200017176812 */ /* 0x000fc800078efcff */
[----:B------:R-:W-:Y:S01]  /*e520*/  LOP3.LUT R23, R23, 0xffffefff, RZ, 0xc0, !PT ;  /* 0xffffefff17177812 */ /* 0x000fe200078ec0ff */
[----:B0-----:R-:W-:Y:S02]  /*e530*/  @!P4 IMAD.X R12, RZ, RZ, R2, P1 ;  /* 0x000000ffff0cc224 */ /* 0x001fe400008e0602 */
[----:B------:R-:W-:-:S05]  /*e540*/  @!P6 IMAD.MOV.U32 R2, RZ, RZ, R10 ;  /* 0x000000ffff02e224 */ /* 0x000fca00078e000a */
[----:B------:R0:W-:Y:S01]  /*e550*/  @!P6 LDGSTS.E.BYPASS.LTC128B.128 [R26+0x18400], desc[UR36][R2.64], !P0 ;  /* 0x18400000021aefae */ /* 0x0001e2000c101d64 */
[----:B------:R-:W-:Y:S01]  /*e560*/  @P5 LOP3.LUT R23, R23, 0x1000, RZ, 0xfc, !PT ;  /* 0x0000100017175812 */ /* 0x000fe200078efcff */
[----:B0-----:R-:W-:Y:S02]  /*e570*/  @!P5 IMAD.MOV.U32 R2, RZ, RZ, R7 ;  /* 0x000000ffff02d224 */ /* 0x001fe400078e0007 */
[----:B------:R-:W-:-:S05]  /*e580*/  @!P5 IMAD.MOV.U32 R3, RZ, RZ, R9 ;  /* 0x000000ffff03d224 */ /* 0x000fca00078e0009 */
[----:B------:R0:W-:Y:S01]  /*e590*/  @!P5 LDGSTS.E.BYPASS.LTC128B.128 [R26+0x18c00], desc[UR36][R2.64], !P0 ;  /* 0x18c00000021adfae */ /* 0x0001e2000c101d64 */
[----:B------:R-:W-:-:S03]  /*e5a0*/  LOP3.LUT R23, R23, 0xfffff7ff, RZ, 0xc0, !PT ;  /* 0xfffff7ff17177812 */ /* 0x000fc600078ec0ff */
[----:B------:R-:W1:Y:S01]  /*e5b0*/  SHFL.IDX PT, R9, R0, 0x5, 0x181f ;  /* 0x00b81f0000097f89 */ /* 0x000e6200000e0000 */
[----:B0-----:R-:W-:Y:S02]  /*e5c0*/  @!P3 IMAD.MOV.U32 R2, RZ, RZ, R11 ;  /* 0x000000ffff02b224 */ /* 0x001fe400078e000b */
[----:B------:R-:W-:-:S05]  /*e5d0*/  @!P3 IMAD.MOV.U32 R3, RZ, RZ, R8 ;  /* 0x000000ffff03b224 */ /* 0x000fca00078e0008 */
[----:B------:R0:W-:Y:S01]  /*e5e0*/  @!P3 LDGSTS.E.BYPASS.LTC128B.128 [R26+0x19400], desc[UR36][R2.64], !P0 ;  /* 0x19400000021abfae */ /* 0x0001e2000c101d64 */
[----:B------:R-:W-:-:S03]  /*e5f0*/  @P3 LOP3.LUT R23, R23, 0x800, RZ, 0xfc, !PT ;  /* 0x0000080017173812 */ /* 0x000fc600078efcff */
[----:B------:R-:W2:Y:S01]  /*e600*/  SHFL.IDX PT, R8, R5, 0x5, 0x181f ;  /* 0x00b81f0005087f89 */ /* 0x000ea200000e0000 */
[----:B0-----:R-:W-:-:S03]  /*e610*/  VIADD R2, R4, 0x50 ;  /* 0x0000005004027836 */ /* 0x001fc60000000000 */
[----:B------:R-:W0:Y:S01]  /*e620*/  SHFL.IDX PT, R7, R0, 0x6, 0x181f ;  /* 0x00d81f0000077f89 */ /* 0x000e2200000e0000 */
[----:B------:R-:W-:Y:S01]  /*e630*/  @!P2 IMAD.MOV.U32 R3, RZ, RZ, R13 ;  /* 0x000000ffff03a224 */ /* 0x000fe200078e000d */
[----:B------:R-:W-:Y:S01]  /*e640*/  ISETP.GE.AND P3, PT, R2, R6, PT ;  /* 0x000000060200720c */ /* 0x000fe20003f66270 */
[----:B------:R-:W-:Y:S01]  /*e650*/  @!P2 IMAD.MOV.U32 R2, RZ, RZ, R14 ;  /* 0x000000ffff02a224 */ /* 0x000fe200078e000e */
[----:B------:R-:W-:-:S04]  /*e660*/  LOP3.LUT R23, R23, 0xfffffdff, RZ, 0xc0, !PT ;  /* 0xfffffdff17177812 */ /* 0x000fc800078ec0ff */
[----:B------:R3:W-:Y:S01]  /*e670*/  @!P2 LDGSTS.E.BYPASS.LTC128B.128 [R26+0x19c00], desc[UR36][R2.64], !P0 ;  /* 0x19c00000021aafae */ /* 0x0007e2000c101d64 */
[----:B------:R-:W-:-:S03]  /*e680*/  @P2 LOP3.LUT R23, R23, 0x200, RZ, 0xfc, !PT ;  /* 0x0000020017172812 */ /* 0x000fc600078efcff */
[----:B---3--:R-:W3:Y:S01]  /*e690*/  SHFL.IDX PT, R2, R5, 0x6, 0x181f ;  /* 0x00d81f0005027f89 */ /* 0x008ee200000e0000 */
[----:B------:R-:W-:-:S05]  /*e6a0*/  VIADD R3, R4, 0x60 ;  /* 0x0000006004037836 */ /* 0x000fca0000000000 */
[----:B------:R-:W-:Y:S02]  /*e6b0*/  ISETP.GE.AND P2, PT, R3, R6, PT ;  /* 0x000000060300720c */ /* 0x000fe40003f46270 */
[----:B-1----:R-:W-:-:S05]  /*e6c0*/  @!P3 LEA R9, P1, R20, R9, 0x1 ;  /* 0x000000091409b211 */ /* 0x002fca00078208ff */
[----:B--2---:R-:W-:-:S06]  /*e6d0*/  @!P3 IMAD.X R8, RZ, RZ, R8, P1 ;  /* 0x000000ffff08b224 */ /* 0x004fcc00008e0608 */
[----:B0-----:R-:W-:Y:S01]  /*e6e0*/  @!P2 LEA R7, P1, R20, R7, 0x1 ;  /* 0x000000071407a211 */ /* 0x001fe200078208ff */
[----:B------:R-:W-:-:S04]  /*e6f0*/  @!P4 IMAD.MOV.U32 R3, RZ, RZ, R12 ;  /* 0x000000ffff03c224 */ /* 0x000fc800078e000c */
[----:B---3--:R-:W-:Y:S02]  /*e700*/  @!P2 IMAD.X R10, RZ, RZ, R2, P1 ;  /* 0x000000ffff0aa224 */ /* 0x008fe400008e0602 */
[----:B------:R-:W-:-:S05]  /*e710*/  @!P4 IMAD.MOV.U32 R2, RZ, RZ, R15 ;  /* 0x000000ffff02c224 */ /* 0x000fca00078e000f */
[----:B------:R0:W-:Y:S01]  /*e720*/  @!P4 LDGSTS.E.BYPASS.LTC128B.128 [R26+0x1a400], desc[UR36][R2.64], !P0 ;  /* 0x1a400000021acfae */ /* 0x0001e2000c101d64 */
[----:B------:R-:W-:Y:S01]  /*e730*/  LOP3.LUT R23, R23, 0xfffffeff, RZ, 0xc0, !PT ;  /* 0xfffffeff17177812 */ /* 0x000fe200078ec0ff */
[----:B0-----:R-:W-:Y:S02]  /*e740*/  @!P3 IMAD.MOV.U32 R2, RZ, RZ, R9 ;  /* 0x000000ffff02b224 */ /* 0x001fe400078e0009 */
[----:B------:R-:W-:-:S05]  /*e750*/  @!P3 IMAD.MOV.U32 R3, RZ, RZ, R8 ;  /* 0x000000ffff03b224 */ /* 0x000fca00078e0008 */
[----:B------:R0:W-:Y:S04]  /*e760*/  @!P3 LDGSTS.E.BYPASS.LTC128B.128 [R26+0x1ac00], desc[UR36][R2.64], !P0 ;  /* 0x1ac00000021abfae */ /* 0x0001e8000c101d64 */
[----:B------:R-:W1:Y:S01]  /*e770*/  SHFL.IDX PT, R5, R5, 0x7, 0x181f ;  /* 0x00f81f0005057f89 */ /* 0x000e6200000e0000 */
[----:B0-----:R-:W-:Y:S02]  /*e780*/  @!P2 IMAD.MOV.U32 R2, RZ, RZ, R7 ;  /* 0x000000ffff02a224 */ /* 0x001fe400078e0007 */
[----:B------:R-:W-:Y:S01]  /*e790*/  @!P2 IMAD.MOV.U32 R3, RZ, RZ, R10 ;  /* 0x000000ffff03a224 */ /* 0x000fe200078e000a */
[----:B------:R-:W0:Y:S04]  /*e7a0*/  SHFL.IDX PT, R0, R0, 0x7, 0x181f ;  /* 0x00f81f0000007f89 */ /* 0x000e2800000e0000 */
[----:B------:R2:W-:Y:S01]  /*e7b0*/  @!P2 LDGSTS.E.BYPASS.LTC128B.128 [R26+0x1b400], desc[UR36][R2.64], !P0 ;  /* 0x1b400000021aafae */ /* 0x0005e2000c101d64 */
[----:B------:R-:W-:-:S04]  /*e7c0*/  @P4 LOP3.LUT R23, R23, 0x100, RZ, 0xfc, !PT ;  /* 0x0000010017174812 */ /* 0x000fc800078efcff */
[----:B------:R-:W-:-:S04]  /*e7d0*/  LOP3.LUT R23, R23, 0xffffff7f, RZ, 0xc0, !PT ;  /* 0xffffff7f17177812 */ /* 0x000fc800078ec0ff */
[----:B------:R-:W-:-:S04]  /*e7e0*/  @P3 LOP3.LUT R23, R23, 0x80, RZ, 0xfc, !PT ;  /* 0x0000008017173812 */ /* 0x000fc800078efcff */
[----:B------:R-:W-:-:S04]  /*e7f0*/  LOP3.LUT R23, R23, 0xffffffbf, RZ, 0xc0, !PT ;  /* 0xffffffbf17177812 */ /* 0x000fc800078ec0ff */
[----:B-12---:R-:W-:-:S07]  /*e800*/  @P2 LOP3.LUT R23, R23, 0x40, RZ, 0xfc, !PT ;  /* 0x0000004017172812 */ /* 0x006fce00078efcff */
.L_x_1311:
[----:B------:R-:W-:Y:S01]  /*e810*/  VIADD R4, R4, 0x70 ;  /* 0x0000007004047836 */ /* 0x000fe20000000000 */
[----:B------:R-:W-:-:S04]  /*e820*/  LOP3.LUT R23, R23, 0xffffbfff, RZ, 0xc0, !PT ;  /* 0xffffbfff17177812 */ /* 0x000fc800078ec0ff */
[----:B------:R-:W-:-:S13]  /*e830*/  ISETP.GE.AND P2, PT, R4, R6, PT ;  /* 0x000000060400720c */ /* 0x000fda0003f46270 */
[----:B0-----:R-:W-:Y:S02]  /*e840*/  @!P2 LEA R2, P1, R20, R0, 0x1 ;  /* 0x000000001402a211 */ /* 0x001fe400078208ff */
[----:B------:R-:W-:-:S03]  /*e850*/  @P2 LOP3.LUT R23, R23, 0x4000, RZ, 0xfc, !PT ;  /* 0x0000400017172812 */ /* 0x000fc600078efcff */
[----:B------:R-:W-:-:S05]  /*e860*/  @!P2 IMAD.X R3, RZ, RZ, R5, P1 ;  /* 0x000000ffff03a224 */ /* 0x000fca00008e0605 */
[----:B------:R-:W-:Y:S01]  /*e870*/  @!PT LDS RZ, [RZ] ;  /* 0x00000000fffff984 */ /* 0x000fe20000000800 */
[----:B------:R-:W-:Y:S01]  /*e880*/  @!PT LDS RZ, [RZ] ;  /* 0x00000000fffff984 */ /* 0x000fe20000000800 */
[----:B------:R-:W-:Y:S01]  /*e890*/  @!PT LDS RZ, [RZ] ;  /* 0x00000000fffff984 */ /* 0x000fe20000000800 */
[----:B------:R0:W-:Y:S01]  /*e8a0*/  @!P2 LDGSTS.E.BYPASS.LTC128B.128 [R26+0x1bc00], desc[UR36][R2.64], !P0 ;  /* 0x1bc00000021aafae */ /* 0x0001e2000c101d64 */
[----:B------:R-:W-:Y:S01]  /*e8b0*/  PLOP3.LUT P0, PT, PT, PT, PT, 0x80, 0x0 ;  /* 0x000000000000781c */ /* 0x000fe20003f0f070 */
[----:B------:R-:W-:-:S12]  /*e8c0*/  NOP ;  /* 0x0000000000007918 */ /* 0x000fd80000000000 */
.L_x_1218:
[----:B------:R-:W-:Y:S02]  /*e8d0*/  PLOP3.LUT P1, PT, P1, P0, PT, 0xa2, 0x0 ;  /* 0x000000000000781c */ /* 0x000fe40000f21472 */
[----:B------:R-:W-:-:S08]  /*e8e0*/  @P0 R2UR P1, UR4, R22 ;  /* 0x00000000160402ca */ /* 0x000fd00000020000 */
[----:B------:R-:W-:-:S05]  /*e8f0*/  @P0 PLOP3.LUT P0, PT, P1, PT, PT, 0x80, 0x0 ;  /* 0x000000000000081c */ /* 0x000fca0000f0f070 */
[----:B------:R-:W-:Y:S01]  /*e900*/  @!P1 SYNCS.ARRIVE.TRANS64.RED.A0T1 RZ, [UR4+0x32400], RZ ;  /* 0x032400ffffff99a7 */ /* 0x000fe20008200404 */
[----:B------:R-:W-:Y:S07]  /*e910*/  @!P1 ARRIVES.LDGSTSBAR.64.TRANSCNT [UR4+0x32400] ;  /* 0x03240000ff0099b0 */ /* 0x000fee0008000a84 */
[----:B------:R-:W-:Y:S05]  /*e920*/  @P0 BRA.U.ANY `(.L_x_1218) ;  /* 0xfffffffd00e80947 */ /* 0x000fea000393ffff */
[----:B------:R-:W-:Y:S01]  /*e930*/  NOP ;  /* 0x0000000000007918 */ /* 0x000fe20000000000 */
[----:B------:R-:W-:Y:S01]  /*e940*/  VIADD R0, R22, 0x22400 ;  /* 0x0002240016007836 */ /* 0x000fe20000000000 */
[----:B------:R1:W-:Y:S01]  /*e950*/  SYNCS.ARRIVE.TRANS64.A1T0 RZ, [R22+URZ+0x32400], RZ ;  /* 0x032400ff16ff79a7 */ /* 0x0003e2000810003f */
[----:B------:R-:W-:Y:S03]  /*e960*/  BSSY B6, `(.L_x_1219) ;  /* 0x0000013000067945 */ /* 0x000fe60003800000 */
[----:B------:R-:W-:-:S13]  /*e970*/  LOP3.LUT P0, RZ, R0, 0x3ff, RZ, 0xc0, !PT ;  /* 0x000003ff00ff7812 */ /* 0x000fda000780c0ff */
[----:B-1----:R-:W-:Y:S05]  /*e980*/  @!P0 BRA `(.L_x_1220) ;  /* 0x0000000000408947 */ /* 0x002fea0003800000 */
        /* <DEDUP_REMOVED lines=16> */
.L_x_1220:
[----:B------:R-:W-:Y:S05]  /*ea90*/  BSYNC B6 ;  /* 0x0000000000067941 */ /* 0x000fea0003800000 */
.L_x_1219:
[----:B------:R-:W2:Y:S01]  /*eaa0*/  LDL.LU R21, [R1] ;  /* 0x0000000001157983 */ /* 0x000ea20000300800 */
[----:B0-----:R-:W0:Y:S01]  /*eab0*/  LDC R2, c[0x0][0x448] ;  /* 0x00011200ff027b82 */ /* 0x001e220000000800 */
[----:B------:R-:W-:Y:S02]  /*eac0*/  ULDC.64 UR4, c[0x0][0x398] ;  /* 0x0000e60000047ab9 */ /* 0x000fe40000000a00 */
[----:B------:R-:W3:Y:S01]  /*ead0*/  LDL.LU R20, [R1+0x8] ;  /* 0x0000080001147983 */ /* 0x000ee20000300800 */
[----:B0-----:R-:W-:-:S13]  /*eae0*/  ISETP.NE.AND P6, PT, R2, 0x1, PT ;  /* 0x000000010200780c */ /* 0x001fda0003fc5270 */
[----:B------:R-:W0:Y:S08]  /*eaf0*/  @P6 LDC R3, c[0x0][0x44c] ;  /* 0x00011300ff036b82 */ /* 0x000e300000000800 */
[----:B------:R-:W1:Y:S01]  /*eb00*/  @P6 LDC R2, c[0x0][0x450] ;  /* 0x00011400ff026b82 */ /* 0x000e620000000800 */
[----:B------:R-:W-:Y:S02]  /*eb10*/  IMAD.MOV.U32 R0, RZ, RZ, R17 ;  /* 0x000000ffff007224 */ /* 0x000fe400078e0011 */
[----:B0-----:R-:W-:-:S05]  /*eb20*/  @P6 IMAD.HI.U32 R3, R17, R3, RZ ;  /* 0x0000000311036227 */ /* 0x001fca00078e00ff */
[----:B-1----:R-:W-:Y:S01]  /*eb30*/  @P6 SHF.R.U32.HI R0, RZ, R2, R3 ;  /* 0x00000002ff006219 */ /* 0x002fe20000011603 */
[----:B------:R-:W-:Y:S01]  /*eb40*/  IMAD.WIDE.U32 R2, R35, UR4, RZ ;  /* 0x0000000423027c25 */ /* 0x000fe2000f8e00ff */
[----:B------:R-:W0:Y:S02]  /*eb50*/  S2R R8, SR_TID.X ;  /* 0x0000000000087919 */ /* 0x000e240000002100 */
[----:B------:R-:W-:Y:S01]  /*eb60*/  SHF.R.S32.HI R5, RZ, 0x1f, R0 ;  /* 0x0000001fff057819 */ /* 0x000fe20000011400 */
[----:B0-----:R-:W-:-:S05]  /*eb70*/  IMAD.SHL.U32 R8, R8, 0x8, RZ ;  /* 0x0000000808087824 */ /* 0x001fca00078e00ff */
[----:B------:R-:W-:Y:S01]  /*eb80*/  LOP3.LUT R8, R8, 0x38, RZ, 0xc0, !PT ;  /* 0x0000003808087812 */ /* 0x000fe200078ec0ff */
[----:B--2---:R-:W-:-:S04]  /*eb90*/  IMAD R4, R21, UR4, RZ ;  /* 0x0000000415047c24 */ /* 0x004fc8000f8e02ff */
[----:B------:R-:W-:Y:S01]  /*eba0*/  IMAD R4, R35, UR5, R4 ;  /* 0x0000000523047c24 */ /* 0x000fe2000f8e0204 */
[----:B------:R-:W-:-:S03]  /*ebb0*/  ULDC.64 UR4, c[0x0][0x3d8] ;  /* 0x0000f60000047ab9 */ /* 0x000fc60000000a00 */
[----:B------:R-:W-:Y:S02]  /*ebc0*/  IMAD.IADD R3, R3, 0x1, R4 ;  /* 0x0000000103037824 */ /* 0x000fe400078e0204 */
[----:B------:R-:W-:-:S04]  /*ebd0*/  IMAD.WIDE.U32 R2, R18, UR4, R2 ;  /* 0x0000000412027c25 */ /* 0x000fc8000f8e0002 */
[----:B------:R-:W-:Y:S01]  /*ebe0*/  IMAD R3, R18, UR5, R3 ;  /* 0x0000000512037c24 */ /* 0x000fe2000f8e0203 */
[----:B------:R-:W-:Y:S02]  /*ebf0*/  ULDC.64 UR4, c[0x0][0x3e0] ;  /* 0x0000f80000047ab9 */ /* 0x000fe40000000a00 */
[----:B---3--:R-:W-:Y:S02]  /*ec00*/  IMAD R4, R20, UR4, RZ ;  /* 0x0000000414047c24 */ /* 0x008fe4000f8e02ff */
[----:B------:R-:W0:Y:S01]  /*ec10*/  S2R R20, SR_TID.X ;  /* 0x0000000000147919 */ /* 0x000e220000002100 */
[----:B------:R-:W-:Y:S01]  /*ec20*/  IMAD.WIDE.U32 R2, R34, UR4, R2 ;  /* 0x0000000422027c25 */ /* 0x000fe2000f8e0002 */
[----:B------:R-:W-:-:S03]  /*ec30*/  ULDC UR4, c[0x0][0x448] ;  /* 0x0001120000047ab9 */ /* 0x000fc60000000800 */
[----:B------:R-:W-:-:S04]  /*ec40*/  IMAD R4, R34, UR5, R4 ;  /* 0x0000000522047c24 */ /* 0x000fc8000f8e0204 */
[----:B------:R-:W-:Y:S02]  /*ec50*/  IMAD.IADD R3, R3, 0x1, R4 ;  /* 0x0000000103037824 */ /* 0x000fe400078e0204 */
[----:B------:R-:W-:-:S04]  /*ec60*/  IMAD.MOV R4, RZ, RZ, -R0 ;  /* 0x000000ffff047224 */ /* 0x000fc800078e0a00 */
[----:B------:R-:W-:Y:S01]  /*ec70*/  IMAD R4, R4, UR4, R17 ;  /* 0x0000000404047c24 */ /* 0x000fe2000f8e0211 */
[----:B------:R-:W-:Y:S02]  /*ec80*/  ULDC.64 UR4, c[0x0][0x3d0] ;  /* 0x0000f40000047ab9 */ /* 0x000fe40000000a00 */
[----:B------:R-:W-:Y:S02]  /*ec90*/  IMAD R5, R5, UR4, RZ ;  /* 0x0000000405057c24 */ /* 0x000fe4000f8e02ff */
[----:B------:R-:W-:-:S04]  /*eca0*/  IMAD.WIDE.U32 R2, R0, UR4, R2 ;  /* 0x0000000400027c25 */ /* 0x000fc8000f8e0002 */
[----:B------:R-:W-:Y:S01]  /*ecb0*/  IMAD R5, R0, UR5, R5 ;  /* 0x0000000500057c24 */ /* 0x000fe2000f8e0205 */
[----:B------:R-:W-:Y:S01]  /*ecc0*/  SHF.R.S32.HI R0, RZ, 0x1f, R4 ;  /* 0x0000001fff007819 */ /* 0x000fe20000011404 */
[----:B------:R-:W-:Y:S02]  /*ecd0*/  ULDC.64 UR4, c[0x0][0x3c8] ;  /* 0x0000f20000047ab9 */ /* 0x000fe40000000a00 */
[----:B------:R-:W-:Y:S02]  /*ece0*/  IMAD.IADD R3, R3, 0x1, R5 ;  /* 0x0000000103037824 */ /* 0x000fe400078e0205 */
[----:B------:R-:W-:Y:S02]  /*ecf0*/  IMAD R0, R0, UR4, RZ ;  /* 0x0000000400007c24 */ /* 0x000fe4000f8e02ff */
[----:B0-----:R-:W-:Y:S02]  /*ed00*/  IMAD.SHL.U32 R20, R20, 0x8, RZ ;  /* 0x0000000814147824 */ /* 0x001fe400078e00ff */
[----:B------:R-:W-:-:S02]  /*ed10*/  IMAD R0, R4, UR5, R0 ;  /* 0x0000000504007c24 */ /* 0x000fc4000f8e0200 */
[----:B------:R-:W-:Y:S01]  /*ed20*/  IMAD.WIDE.U32 R2, R4, UR4, R2 ;  /* 0x0000000404027c25 */ /* 0x000fe2000f8e0002 */
[----:B------:R-:W-:Y:S01]  /*ed30*/  ULDC.64 UR4, c[0x0][0x390] ;  /* 0x0000e40000047ab9 */ /* 0x000fe20000000a00 */
[----:B------:R-:W-:Y:S02]  /*ed40*/  LOP3.LUT R20, R20, 0x38, RZ, 0xc0, !PT ;  /* 0x0000003814147812 */ /* 0x000fe400078ec0ff */
[----:B------:R-:W-:Y:S01]  /*ed50*/  IMAD.IADD R3, R3, 0x1, R0 ;  /* 0x0000000103037824 */ /* 0x000fe200078e0200 */
[----:B------:R-:W-:Y:S01]  /*ed60*/  LEA R0, P0, R2, UR4, 0x1 ;  /* 0x0000000402007c11 */ /* 0x000fe2000f8008ff */
[----:B------:R-:W-:Y:S01]  /*ed70*/  ULDC UR4, c[0x0][0x3b8] ;  /* 0x0000ee0000047ab9 */ /* 0x000fe20000000800 */
[C---:B------:R-:W-:Y:S02]  /*ed80*/  LOP3.LUT R9, R20.reuse, 0x40, RZ, 0xfc, !PT ;  /* 0x0000004014097812 */ /* 0x040fe400078efcff */
[C---:B------:R-:W-:Y:S02]  /*ed90*/  LOP3.LUT R7, R20.reuse, 0x80, RZ, 0xfc, !PT ;  /* 0x0000008014077812 */ /* 0x040fe400078efcff */
[----:B------:R-:W-:-:S02]  /*eda0*/  LOP3.LUT R6, R20, 0xc0, RZ, 0xfc, !PT ;  /* 0x000000c014067812 */ /* 0x000fc400078efcff */
[----:B------:R-:W-:Y:S01]  /*edb0*/  LEA.HI.X R4, R2, UR5, R3, 0x1, P0 ;  /* 0x0000000502047c11 */ /* 0x000fe200080f0c03 */
[----:B------:R-:W-:Y:S01]  /*edc0*/  UMOV UR5, 0xffffffff ;  /* 0xffffffff00057882 */ /* 0x000fe20000000000 */
[----:B------:R-:W-:Y:S02]  /*edd0*/  ISETP.GE.AND P4, PT, R8, UR4, PT ;  /* 0x0000000408007c0c */ /* 0x000fe4000bf86270 */
[----:B------:R-:W-:Y:S02]  /*ede0*/  ISETP.GE.AND P3, PT, R9, UR4, PT ;  /* 0x0000000409007c0c */ /* 0x000fe4000bf66270 */
[----:B------:R-:W-:Y:S02]  /*edf0*/  ISETP.GE.AND P2, PT, R7, UR4, PT ;  /* 0x0000000407007c0c */ /* 0x000fe4000bf46270 */
[----:B------:R-:W-:Y:S01]  /*ee00*/  ISETP.GE.AND P1, PT, R6, UR4, PT ;  /* 0x0000000406007c0c */ /* 0x000fe2000bf26270 */
[----:B------:R-:W-:-:S12]  /*ee10*/  BRA.DIV UR5, `(.L_x_1221) ;  /* 0x0000004605607947 */ /* 0x000fd8000b800000 */
[----:B------:R-:W0:Y:S01]  /*ee20*/  SHFL.IDX PT, R14, R0, RZ, 0x181f ;  /* 0x00181fff000e7589 */ /* 0x000e2200000e0000 */
[C---:B------:R-:W-:Y:S02]  /*ee30*/  LOP3.LUT P6, RZ, R23.reuse, 0x2000, RZ, 0xc0, !PT ;  /* 0x0000200017ff7812 */ /* 0x040fe400078cc0ff */
[----:B------:R-:W-:Y:S01]  /*ee40*/  LOP3.LUT P5, RZ, R23, 0x1000, RZ, 0xc0, !PT ;  /* 0x0000100017ff7812 */ /* 0x000fe200078ac0ff */
[----:B------:R-:W1:Y:S10]  /*ee50*/  SHFL.IDX PT, R2, R4, RZ, 0x181f ;  /* 0x00181fff04027589 */ /* 0x000e7400000e0000 */
[----:B0-----:R-:W-:-:S02]  /*ee60*/  @!P6 LEA R5, P0, R8, R14, 0x1 ;  /* 0x0000000e0805e211 */ /* 0x001fc400078008ff */
[----:B------:R-:W0:Y:S03]  /*ee70*/  SHFL.IDX PT, R14, R0, 0x1, 0x181f ;  /* 0x00381f00000e7f89 */ /* 0x000e2600000e0000 */
[----:B-1----:R-:W-:Y:S02]  /*ee80*/  @!P6 IMAD.X R3, RZ, RZ, R2, P0 ;  /* 0x000000ffff03e224 */ /* 0x002fe400000e0602 */
[----:B------:R-:W-:Y:S02]  /*ee90*/  @!P6 IMAD.MOV.U32 R2, RZ, RZ, R5 ;  /* 0x000000ffff02e224 */ /* 0x000fe400078e0005 */
[----:B------:R-:W1:Y:S04]  /*eea0*/  SHFL.IDX PT, R5, R4, 0x1, 0x181f ;  /* 0x00381f0004057f89 */ /* 0x000e6800000e0000 */
[----:B------:R-:W-:Y:S04]  /*eeb0*/  @!P6 LDGSTS.E.BYPASS.LTC128B.128 [R26+0x22400], desc[UR36][R2.64], !P4 ;  /* 0x22400000021aefae */ /* 0x000fe8000e101d64 */
[----:B------:R-:W-:Y:S04]  /*eec0*/  @!P6 LDGSTS.E.BYPASS.LTC128B.128 [R26+0x26400], desc[UR36][R2.64+0x80], !P3 ;  /* 0x26400080021aefae */ /* 0x000fe8000d901d64 */
[----:B------:R-:W-:Y:S04]  /*eed0*/  @!P6 LDGSTS.E.BYPASS.LTC128B.128 [R26+0x2a400], desc[UR36][R2.64+0x100], !P2 ;  /* 0x2a400100021aefae */ /* 0x000fe8000d101d64 */
[----:B------:R2:W-:Y:S01]  /*eee0*/  @!P6 LDGSTS.E.BYPASS.LTC128B.128 [R26+0x2e400], desc[UR36][R2.64+0x180], !P1 ;  /* 0x2e400180021aefae */ /* 0x0005e2000c901d64 */
[----:B0-----:R-:W-:-:S02]  /*eef0*/  @!P5 LEA R6, P0, R8, R14, 0x1 ;  /* 0x0000000e0806d211 */ /* 0x001fc400078008ff */
[C---:B------:R-:W-:Y:S01]  /*ef00*/  LOP3.LUT P6, RZ, R23.reuse, 0x80, RZ, 0xc0, !PT ;  /* 0x0000008017ff7812 */ /* 0x040fe200078cc0ff */
[----:B------:R-:W0:Y:S01]  /*ef10*/  SHFL.IDX PT, R14, R0, 0x2, 0x181f ;  /* 0x00581f00000e7f89 */ /* 0x000e2200000e0000 */
[----:B------:R-:W-:Y:S01]  /*ef20*/  LOP3.LUT R23, R23, 0xfff7ffff, RZ, 0xc0, !PT ;  /* 0xfff7ffff17177812 */ /* 0x000fe200078ec0ff */
[----:B-1----:R-:W-:Y:S02]  /*ef30*/  @!P5 IMAD.X R7, RZ, RZ, R5, P0 ;  /* 0x000000ffff07d224 */ /* 0x002fe400000e0605 */
[----:B------:R-:W1:Y:S01]  /*ef40*/  SHFL.IDX PT, R5, R4, 0x2, 0x181f ;  /* 0x00581f0004057f89 */ /* 0x000e6200000e0000 */
[----:B--2---:R-:W-:Y:S02]  /*ef50*/  @!P5 IMAD.MOV.U32 R2, RZ, RZ, R6 ;  /* 0x000000ffff02d224 */ /* 0x004fe400078e0006 */
[----:B------:R-:W-:-:S05]  /*ef60*/  @!P5 IMAD.MOV.U32 R3, RZ, RZ, R7 ;  /* 0x000000ffff03d224 */ /* 0x000fca00078e0007 */
[----:B------:R-:W-:Y:S01]  /*ef70*/  @P6 LOP3.LUT R23, R23, 0x80000, RZ, 0xfc, !PT ;  /* 0x0008000017176812 */ /* 0x000fe200078efcff */
[----:B------:R-:W-:Y:S03]  /*ef80*/  @!P5 LDGSTS.E.BYPASS.LTC128B.128 [R26+0x22c00], desc[UR36][R2.64], !P4 ;  /* 0x22c00000021adfae */ /* 0x000fe6000e101d64 */
[C---:B------:R-:W-:Y:S01]  /*ef90*/  LOP3.LUT P6, RZ, R23.reuse, 0x200, RZ, 0xc0, !PT ;  /* 0x0000020017ff7812 */ /* 0x040fe200078cc0ff */
[----:B------:R-:W-:Y:S04]  /*efa0*/  @!P5 LDGSTS.E.BYPASS.LTC128B.128 [R26+0x26c00], desc[UR36][R2.64+0x80], !P3 ;  /* 0x26c00080021adfae */ /* 0x000fe8000d901d64 */
[----:B------:R-:W-:Y:S04]  /*efb0*/  @!P5 LDGSTS.E.BYPASS.LTC128B.128 [R26+0x2ac00], desc[UR36][R2.64+0x100], !P2 ;  /* 0x2ac00100021adfae */ /* 0x000fe8000d101d64 */
[----:B------:R2:W-:Y:S01]  /*efc0*/  @!P5 LDGSTS.E.BYPASS.LTC128B.128 [R26+0x2ec00], desc[UR36][R2.64+0x180], !P1 ;  /* 0x2ec00180021adfae */ /* 0x0005e2000c901d64 */
[----:B------:R-:W-:-:S02]  /*efd0*/  LOP3.LUT P5, RZ, R23, 0x40, RZ, 0xc0, !PT ;  /* 0x0000004017ff7812 */ /* 0x000fc400078ac0ff */
[----:B------:R-:W-:-:S11]  /*efe0*/  LOP3.LUT R23, R23, 0xfffbffff, RZ, 0xc0, !PT ;  /* 0xfffbffff17177812 */ /* 0x000fd600078ec0ff */
[----:B------:R-:W-:-:S04]  /*eff0*/  @P5 LOP3.LUT R23, R23, 0x40000, RZ, 0xfc, !PT ;  /* 0x0004000017175812 */ /* 0x000fc800078efcff */
[C---:B------:R-:W-:Y:S02]  /*f000*/  LOP3.LUT P5, RZ, R23.reuse, 0x100, RZ, 0xc0, !PT ;  /* 0x0000010017ff7812 */ /* 0x040fe400078ac0ff */
[----:B------:R-:W-:-:S11]  /*f010*/  LOP3.LUT R23, R23, 0xffefffff, RZ, 0xc0, !PT ;  /* 0xffefffff17177812 */ /* 0x000fd600078ec0ff */
[----:B------:R-:W-:-:S04]  /*f020*/  @P5 LOP3.LUT R23, R23, 0x100000, RZ, 0xfc, !PT ;  /* 0x0010000017175812 */ /* 0x000fc800078efcff */
[----:B------:R-:W-:-:S13]  /*f030*/  LOP3.LUT P5, RZ, R23, 0x800, RZ, 0xc0, !PT ;  /* 0x0000080017ff7812 */ /* 0x000fda00078ac0ff */
[----:B0-----:R-:W-:Y:S02]  /*f040*/  @!P5 LEA R6, P0, R8, R14, 0x1 ;  /* 0x0000000e0806d211 */ /* 0x001fe400078008ff */
[----:B------:R-:W0:Y:S03]  /*f050*/  SHFL.IDX PT, R14, R0, 0x3, 0x181f ;  /* 0x00781f00000e7f89 */ /* 0x000e2600000e0000 */
[----:B-1----:R-:W-:Y:S02]  /*f060*/  @!P5 IMAD.X R7, RZ, RZ, R5, P0 ;  /* 0x000000ffff07d224 */ /* 0x002fe400000e0605 */
[----:B------:R-:W1:Y:S01]  /*f070*/  SHFL.IDX PT, R5, R4, 0x3, 0x181f ;  /* 0x00781f0004057f89 */ /* 0x000e6200000e0000 */
[----:B--2---:R-:W-:Y:S02]  /*f080*/  @!P5 IMAD.MOV.U32 R2, RZ, RZ, R6 ;  /* 0x000000ffff02d224 */ /* 0x004fe400078e0006 */
[----:B------:R-:W-:-:S05]  /*f090*/  @!P5 IMAD.MOV.U32 R3, RZ, RZ, R7 ;  /* 0x000000ffff03d224 */ /* 0x000fca00078e0007 */
[----:B------:R-:W-:Y:S04]  /*f0a0*/  @!P5 LDGSTS.E.BYPASS.LTC128B.128 [R26+0x23400], desc[UR36][R2.64], !P4 ;  /* 0x23400000021adfae */ /* 0x000fe8000e101d64 */
[----:B------:R-:W-:Y:S04]  /*f0b0*/  @!P5 LDGSTS.E.BYPASS.LTC128B.128 [R26+0x27400], desc[UR36][R2.64+0x80], !P3 ;  /* 0x27400080021adfae */ /* 0x000fe8000d901d64 */
[----:B------:R-:W-:Y:S01]  /*f0c0*/  @!P5 LDGSTS.E.BYPASS.LTC128B.128 [R26+0x2b400], desc[UR36][R2.64+0x100], !P2 ;  /* 0x2b400100021adfae */ /* 0x000fe2000d101d64 */
[----:B0-----:R-:W-:-:S03]  /*f0d0*/  @!P6 LEA R6, P0, R8, R14, 0x1 ;  /* 0x0000000e0806e211 */ /* 0x001fc600078008ff */
[----:B------:R0:W-:Y:S01]  /*f0e0*/  @!P5 LDGSTS.E.BYPASS.LTC128B.128 [R26+0x2f400], desc[UR36][R2.64+0x180], !P1 ;  /* 0x2f400180021adfae */ /* 0x0001e2000c901d64 */
[----:B------:R-:W-:-:S03]  /*f0f0*/  LOP3.LUT P5, RZ, R23, 0x100000, RZ, 0xc0, !PT ;  /* 0x0010000017ff7812 */ /* 0x000fc600078ac0ff */
[----:B------:R-:W2:Y:S01]  /*f100*/  SHFL.IDX PT, R14, R0, 0x4, 0x181f ;  /* 0x00981f00000e7f89 */ /* 0x000ea200000e0000 */
[----:B-1----:R-:W-:-:S03]  /*f110*/  @!P6 IMAD.X R7, RZ, RZ, R5, P0 ;  /* 0x000000ffff07e224 */ /* 0x002fc600000e0605 */
[----:B------:R-:W1:Y:S01]  /*f120*/  SHFL.IDX PT, R5, R4, 0x4, 0x181f ;  /* 0x00981f0004057f89 */ /* 0x000e6200000e0000 */
[----:B0-----:R-:W-:Y:S02]  /*f130*/  @!P6 IMAD.MOV.U32 R2, RZ, RZ, R6 ;  /* 0x000000ffff02e224 */ /* 0x001fe400078e0006 */
[----:B------:R-:W-:-:S05]  /*f140*/  @!P6 IMAD.MOV.U32 R3, RZ, RZ, R7 ;  /* 0x000000ffff03e224 */ /* 0x000fca00078e0007 */
[----:B------:R-:W-:Y:S04]  /*f150*/  @!P6 LDGSTS.E.BYPASS.LTC128B.128 [R26+0x23c00], desc[UR36][R2.64], !P4 ;  /* 0x23c00000021aefae */ /* 0x000fe8000e101d64 */
[----:B------:R-:W-:Y:S04]  /*f160*/  @!P6 LDGSTS.E.BYPASS.LTC128B.128 [R26+0x27c00], desc[UR36][R2.64+0x80], !P3 ;  /* 0x27c00080021aefae */ /* 0x000fe8000d901d64 */
[----:B------:R-:W-:Y:S01]  /*f170*/  @!P6 LDGSTS.E.BYPASS.LTC128B.128 [R26+0x2bc00], desc[UR36][R2.64+0x100], !P2 ;  /* 0x2bc00100021aefae */ /* 0x000fe2000d101d64 */
[----:B--2---:R-:W-:-:S03]  /*f180*/  @!P5 LEA R6, P0, R8, R14, 0x1 ;  /* 0x0000000e0806d211 */ /* 0x004fc600078008ff */
[----:B------:R-:W0:Y:S02]  /*f190*/  SHFL.IDX PT, R14, R0, 0x5, 0x181f ;  /* 0x00b81f00000e7f89 */ /* 0x000e2400000e0000 */
[----:B-1----:R-:W-:Y:S02]  /*f1a0*/  @!P5 IMAD.X R7, RZ, RZ, R5, P0 ;  /* 0x000000ffff07d224 */ /* 0x002fe400000e0605 */
[----:B------:R-:W1:Y:S04]  /*f1b0*/  SHFL.IDX PT, R5, R4, 0x5, 0x181f ;  /* 0x00b81f0004057f89 */ /* 0x000e6800000e0000 */
[----:B------:R2:W-:Y:S01]  /*f1c0*/  @!P6 LDGSTS.E.BYPASS.LTC128B.128 [R26+0x2fc00], desc[UR36][R2.64+0x180], !P1 ;  /* 0x2fc00180021aefae */ /* 0x0005e2000c901d64 */
[----:B------:R-:W-:Y:S01]  /*f1d0*/  LOP3.LUT P6, RZ, R23, 0x80000, RZ, 0xc0, !PT ;  /* 0x0008000017ff7812 */ /* 0x000fe200078cc0ff */
[----:B--2---:R-:W-:-:S02]  /*f1e0*/  @!P5 IMAD.MOV.U32 R2, RZ, RZ, R6 ;  /* 0x000000ffff02d224 */ /* 0x004fc400078e0006 */
[----:B------:R-:W-:-:S10]  /*f1f0*/  @!P5 IMAD.MOV.U32 R3, RZ, RZ, R7 ;  /* 0x000000ffff03d224 */ /* 0x000fd400078e0007 */
[----:B0-----:R-:W-:Y:S02]  /*f200*/  @!P6 LEA R6, P0, R8, R14, 0x1 ;  /* 0x0000000e0806e211 */ /* 0x001fe400078008ff */
[----:B------:R-:W0:Y:S03]  /*f210*/  SHFL.IDX PT, R14, R0, 0x6, 0x181f ;  /* 0x00d81f00000e7f89 */ /* 0x000e2600000e0000 */
[----:B-1----:R-:W-:Y:S01]  /*f220*/  @!P6 IMAD.X R7, RZ, RZ, R5, P0 ;  /* 0x000000ffff07e224 */ /* 0x002fe200000e0605 */
[----:B------:R-:W-:Y:S04]  /*f230*/  @!P5 LDGSTS.E.BYPASS.LTC128B.128 [R26+0x24400], desc[UR36][R2.64], !P4 ;  /* 0x24400000021adfae */ /* 0x000fe8000e101d64 */
[----:B------:R-:W1:Y:S04]  /*f240*/  SHFL.IDX PT, R5, R4, 0x6, 0x181f ;  /* 0x00d81f0004057f89 */ /* 0x000e6800000e0000 */
[----:B------:R-:W-:Y:S04]  /*f250*/  @!P5 LDGSTS.E.BYPASS.LTC128B.128 [R26+0x28400], desc[UR36][R2.64+0x80], !P3 ;  /* 0x28400080021adfae */ /* 0x000fe8000d901d64 */
[----:B------:R-:W-:Y:S04]  /*f260*/  @!P5 LDGSTS.E.BYPASS.LTC128B.128 [R26+0x2c400], desc[UR36][R2.64+0x100], !P2 ;  /* 0x2c400100021adfae */ /* 0x000fe8000d101d64 */
[----:B------:R2:W-:Y:S01]  /*f270*/  @!P5 LDGSTS.E.BYPASS.LTC128B.128 [R26+0x30400], desc[UR36][R2.64+0x180], !P1 ;  /* 0x30400180021adfae */ /* 0x0005e2000c901d64 */
[----:B------:R-:W-:Y:S01]  /*f280*/  LOP3.LUT P5, RZ, R23, 0x40000, RZ, 0xc0, !PT ;  /* 0x0004000017ff7812 */ /* 0x000fe200078ac0ff */
[----:B--2---:R-:W-:-:S02]  /*f290*/  @!P6 IMAD.MOV.U32 R2, RZ, RZ, R6 ;  /* 0x000000ffff02e224 */ /* 0x004fc400078e0006 */
[----:B------:R-:W-:-:S10]  /*f2a0*/  @!P6 IMAD.MOV.U32 R3, RZ, RZ, R7 ;  /* 0x000000ffff03e224 */ /* 0x000fd400078e0007 */
[----:B0-----:R-:W-:Y:S02]  /*f2b0*/  @!P5 LEA R6, P0, R8, R14, 0x1 ;  /* 0x0000000e0806d211 */ /* 0x001fe400078008ff */
[----:B------:R0:W2:Y:S03]  /*f2c0*/  SHFL.IDX PT, R14, R0, 0x7, 0x181f ;  /* 0x00f81f00000e7f89 */ /* 0x0000a600000e0000 */
[----:B-1----:R-:W-:Y:S01]  /*f2d0*/  @!P5 IMAD.X R7, RZ, RZ, R5, P0 ;  /* 0x000000ffff07d224 */ /* 0x002fe200000e0605 */
[----:B------:R-:W-:Y:S04]  /*f2e0*/  @!P6 LDGSTS.E.BYPASS.LTC128B.128 [R26+0x24c00], desc[UR36][R2.64], !P4 ;  /* 0x24c00000021aefae */ /* 0x000fe8000e101d64 */
[----:B------:R-:W-:Y:S04]  /*f2f0*/  @!P6 LDGSTS.E.BYPASS.LTC128B.128 [R26+0x28c00], desc[UR36][R2.64+0x80], !P3 ;  /* 0x28c00080021aefae */ /* 0x000fe8000d901d64 */
[----:B------:R-:W-:Y:S04]  /*f300*/  @!P6 LDGSTS.E.BYPASS.LTC128B.128 [R26+0x2cc00], desc[UR36][R2.64+0x100], !P2 ;  /* 0x2cc00100021aefae */ /* 0x000fe8000d101d64 */
[----:B------:R1:W-:Y:S04]  /*f310*/  @!P6 LDGSTS.E.BYPASS.LTC128B.128 [R26+0x30c00], desc[UR36][R2.64+0x180], !P1 ;  /* 0x30c00180021aefae */ /* 0x0003e8000c901d64 */
[----:B------:R0:W3:Y:S01]  /*f320*/  SHFL.IDX PT, R5, R4, 0x7, 0x181f ;  /* 0x00f81f0004057f89 */ /* 0x0000e200000e0000 */
[----:B-1----:R-:W-:-:S02]  /*f330*/  @!P5 IMAD.MOV.U32 R2, RZ, RZ, R6 ;  /* 0x000000ffff02d224 */ /* 0x002fc400078e0006 */
[----:B------:R-:W-:-:S05]  /*f340*/  @!P5 IMAD.MOV.U32 R3, RZ, RZ, R7 ;  /* 0x000000ffff03d224 */ /* 0x000fca00078e0007 */
[----:B------:R0:W-:Y:S04]  /*f350*/  @!P5 LDGSTS.E.BYPASS.LTC128B.128 [R26+0x25400], desc[UR36][R2.64], !P4 ;  /* 0x25400000021adfae */ /* 0x0001e8000e101d64 */
[----:B------:R0:W-:Y:S04]  /*f360*/  @!P5 LDGSTS.E.BYPASS.LTC128B.128 [R26+0x29400], desc[UR36][R2.64+0x80], !P3 ;  /* 0x29400080021adfae */ /* 0x0001e8000d901d64 */
[----:B------:R0:W-:Y:S04]  /*f370*/  @!P5 LDGSTS.E.BYPASS.LTC128B.128 [R26+0x2d400], desc[UR36][R2.64+0x100], !P2 ;  /* 0x2d400100021adfae */ /* 0x0001e8000d101d64 */
[----:B--23--:R0:W-:Y:S02]  /*f380*/  @!P5 LDGSTS.E.BYPASS.LTC128B.128 [R26+0x31400], desc[UR36][R2.64+0x180], !P1 ;  /* 0x31400180021adfae */ /* 0x00c1e4000c901d64 */
.L_x_1329:
[----:B------:R-:W-:Y:S01]  /*f390*/  LOP3.LUT P0, RZ, R23, 0x4000, RZ, 0xc0, !PT ;  /* 0x0000400017ff7812 */ /* 0x000fe2000780c0ff */
[----:B------:R-:W-:-:S12]  /*f3a0*/  BSSY B0, `(.L_x_1222) ;  /* 0x000000b000007945 */ /* 0x000fd80003800000 */
[----:B------:R-:W-:Y:S05]  /*f3b0*/  @P0 BRA `(.L_x_1223) ;  /* 0x0000000000240947 */ /* 0x000fea0003800000 */
[----:B0-----:R-:W-:-:S05]  /*f3c0*/  LEA R2, P0, R8, R14, 0x1 ;  /* 0x0000000e08027211 */ /* 0x001fca00078008ff */
[----:B------:R-:W-:-:S05]  /*f3d0*/  IMAD.X R3, RZ, RZ, R5, P0 ;  /* 0x000000ffff037224 */ /* 0x000fca00000e0605 */
[----:B------:R-:W-:Y:S01]  /*f3e0*/  @!PT LDS RZ, [RZ] ;  /* 0x00000000fffff984 */ /* 0x000fe20000000800 */
[----:B------:R-:W-:Y:S01]  /*f3f0*/  @!PT LDS RZ, [RZ] ;  /* 0x00000000fffff984 */ /* 0x000fe20000000800 */
[----:B------:R-:W-:Y:S01]  /*f400*/  @!PT LDS RZ, [RZ] ;  /* 0x00000000fffff984 */ /* 0x000fe20000000800 */
[----:B------:R1:W-:Y:S04]  /*f410*/  LDGSTS.E.BYPASS.LTC128B.128 [R26+0x25c00], desc[UR36][R2.64], !P4 ;  /* 0x25c00000021a7fae */ /* 0x0003e8000e101d64 */
[----:B------:R1:W-:Y:S04]  /*f420*/  LDGSTS.E.BYPASS.LTC128B.128 [R26+0x29c00], desc[UR36][R2.64+0x80], !P3 ;  /* 0x29c00080021a7fae */ /* 0x0003e8000d901d64 */
[----:B------:R1:W-:Y:S04]  /*f430*/  LDGSTS.E.BYPASS.LTC128B.128 [R26+0x2dc00], desc[UR36][R2.64+0x100], !P2 ;  /* 0x2dc00100021a7fae */ /* 0x0003e8000d101d64 */
[----:B------:R1:W-:Y:S02]  /*f440*/  LDGSTS.E.BYPASS.LTC128B.128 [R26+0x31c00], desc[UR36][R2.64+0x180], !P1 ;  /* 0x31c00180021a7fae */ /* 0x0003e4000c901d64 */
.L_x_1223:
[----:B------:R-:W-:Y:S05]  /*f450*/  BSYNC B0 ;  /* 0x0000000000007941 */ /* 0x000fea0003800000 */
.L_x_1222:
[----:B------:R-:W-:Y:S01]  /*f460*/  NOP ;  /* 0x0000000000007918 */ /* 0x000fe20000000000 */
[----:B------:R-:W-:-:S13]  /*f470*/  PLOP3.LUT P0, PT, PT, PT, PT, 0x80, 0x0 ;  /* 0x000000000000781c */ /* 0x000fda0003f0f070 */
.L_x_1224:
[----:B------:R-:W-:Y:S02]  /*f480*/  PLOP3.LUT P1, PT, P1, P0, PT, 0xa2, 0x0 ;  /* 0x000000000000781c */ /* 0x000fe40000f21472 */
[----:B------:R-:W-:-:S08]  /*f490*/  @P0 R2UR P1, UR4, R22 ;  /* 0x00000000160402ca */ /* 0x000fd00000020000 */
[----:B------:R-:W-:-:S05]  /*f4a0*/  @P0 PLOP3.LUT P0, PT, P1, PT, PT, 0x80, 0x0 ;  /* 0x000000000000081c */ /* 0x000fca0000f0f070 */
[----:B------:R-:W-:Y:S01]  /*f4b0*/  @!P1 SYNCS.ARRIVE.TRANS64.RED.A0T1 RZ, [UR4+0x32410], RZ ;  /* 0x032410ffffff99a7 */ /* 0x000fe20008200404 */
[----:B------:R-:W-:Y:S07]  /*f4c0*/  @!P1 ARRIVES.LDGSTSBAR.64.TRANSCNT [UR4+0x32410] ;  /* 0x03241000ff0099b0 */ /* 0x000fee0008000a84 */
[----:B------:R-:W-:Y:S05]  /*f4d0*/  @P0 BRA.U.ANY `(.L_x_1224) ;  /* 0xfffffffd00e80947 */ /* 0x000fea000393ffff */
[----:B01----:R-:W2:Y:S02]  /*f4e0*/  LDL.LU R2, [R1+0x18] ;  /* 0x0000180001027983 */ /* 0x003ea40000300800 */
        /* <DEDUP_REMOVED lines=11> */
.L_x_1330:
[----:B------:R-:W-:Y:S05]  /*f5a0*/  BSYNC B0 ;  /* 0x0000000000007941 */ /* 0x000fea0003800000 */
.L_x_1225:
[----:B------:R-:W-:-:S13]  /*f5b0*/  LOP3.LUT P0, RZ, R23, 0x400, RZ, 0xc0, !PT ;  /* 0x0000040017ff7812 */ /* 0x000fda000780c0ff */
[----:B------:R-:W-:Y:S05]  /*f5c0*/  @!P0 BRA `(.L_x_1227) ;  /* 0x0000000000048947 */ /* 0x000fea0003800000 */
[----:B------:R-:W-:Y:S01]  /*f5d0*/  BPT.TRAP 0x1 ;  /* 0x000000040000795c */ /* 0x000fe20000300000 */
.L_x_1227:
[----:B------:R-:W-:Y:S01]  /*f5e0*/  SHF.L.U32 R0, R27, 0x1f, RZ ;  /* 0x0000001f1b007819 */ /* 0x000fe200000006ff */
[----:B------:R-:W-:Y:S03]  /*f5f0*/  BSSY B0, `(.L_x_1228) ;  /* 0x0000003000007945 */ /* 0x000fe60003800000 */
[----:B------:R-:W1:Y:S02]  /*f600*/  SYNCS.PHASECHK.TRANS64.TRYWAIT P0, [R25+URZ+0x32460], R0 ;  /* 0x03246000190075a7 */ /* 0x000e64000800017f */
[----:B-1----:R-:W-:Y:S05]  /*f610*/  @!P0 BRA `(.L_x_1229) ;  /* 0x0000004800208947 */ /* 0x002fea0003800000 */
.L_x_1331:
[----:B------:R-:W-:Y:S05]  /*f620*/  BSYNC B0 ;  /* 0x0000000000007941 */ /* 0x000fea0003800000 */
.L_x_1228:
[----:B------:R-:W1:Y:S01]  /*f630*/  LDL.LU R2, [R1+0x10] ;  /* 0x0000100001027983 */ /* 0x000e620000300800 */
[----:B------:R-:W-:Y:S01]  /*f640*/  ULDC.64 UR4, c[0x0][0x328] ;  /* 0x0000ca0000047ab9 */ /* 0x000fe20000000a00 */
[----:B------:R-:W-:Y:S02]  /*f650*/  ULDC.64 UR6, c[0x0][0x318] ;  /* 0x0000c60000067ab9 */ /* 0x000fe40000000a00 */
[----:B------:R-:W2:Y:S04]  /*f660*/  LDL.LU R6, [R1+0x14] ;  /* 0x0000140001067983 */ /* 0x000ea80000300800 */
[----:B------:R-:W3:Y:S01]  /*f670*/  LDL.LU R4, [R1+0x28] ;  /* 0x0000280001047983 */ /* 0x000ee20000300800 */
[C---:B------:R-:W-:Y:S02]  /*f680*/  LOP3.LUT P3, RZ, R23.reuse, 0x10, RZ, 0xc0, !PT ;  /* 0x0000001017ff7812 */ /* 0x040fe4000786c0ff */
[----:B------:R-:W-:-:S02]  /*f690*/  LOP3.LUT P2, RZ, R23, 0x8, RZ, 0xc0, !PT ;  /* 0x0000000817ff7812 */ /* 0x000fc4000784c0ff */
[C---:B------:R-:W-:Y:S02]  /*f6a0*/  LOP3.LUT P1, RZ, R23.reuse, 0x4, RZ, 0xc0, !PT ;  /* 0x0000000417ff7812 */ /* 0x040fe4000782c0ff */
[----:B------:R-:W-:Y:S02]  /*f6b0*/  LOP3.LUT P4, RZ, R23, 0x1, RZ, 0xc0, !PT ;  /* 0x0000000117ff7812 */ /* 0x000fe4000788c0ff */
[----:B------:R-:W-:Y:S01]  /*f6c0*/  SEL R7, RZ, 0x8, P1 ;  /* 0x00000008ff077807 */ /* 0x000fe20000800000 */
[----:B-1----:R-:W-:Y:S02]  /*f6d0*/  IMAD R0, R2, UR4, RZ ;  /* 0x0000000402007c24 */ /* 0x002fe4000f8e02ff */
[----:B0-----:R-:W-:-:S04]  /*f6e0*/  IMAD.WIDE.U32 R2, R37, UR4, RZ ;  /* 0x0000000425027c25 */ /* 0x001fc8000f8e00ff */
[----:B------:R-:W-:Y:S01]  /*f6f0*/  IMAD R5, R37, UR5, R0 ;  /* 0x0000000525057c24 */ /* 0x000fe2000f8e0200 */
[----:B------:R-:W-:Y:S01]  /*f700*/  ULDC.64 UR4, c[0x0][0x338] ;  /* 0x0000ce0000047ab9 */ /* 0x000fe20000000a00 */
[----:B------:R-:W-:Y:S02]  /*f710*/  SEL R0, RZ, 0x2, P3 ;  /* 0x00000002ff007807 */ /* 0x000fe40001800000 */
[----:B------:R-:W-:Y:S02]  /*f720*/  IMAD.IADD R3, R3, 0x1, R5 ;  /* 0x0000000103037824 */ /* 0x000fe400078e0205 */
[----:B--2---:R-:W-:Y:S02]  /*f730*/  IMAD R5, R6, UR4, RZ ;  /* 0x0000000406057c24 */ /* 0x004fe4000f8e02ff */
        /* <DEDUP_REMOVED lines=8> */
[----:B------:R-:W-:Y:S02]  /*f7c0*/  LEA.HI.X R6, R2, UR7, R3, 0x1, P0 ;  /* 0x0000000702067c11 */ /* 0x000fe400080f0c03 */
[----:B------:R-:W-:-:S04]  /*f7d0*/  SEL R3, RZ, 0x4, P2 ;  /* 0x00000004ff037807 */ /* 0x000fc80001000000 */
[----:B---3--:R-:W-:Y:S01]  /*f7e0*/  IADD3 R0, R3, R0, R4 ;  /* 0x0000000003007210 */ /* 0x008fe20007ffe004 */
[----:B------:R-:W-:-:S04]  /*f7f0*/  IMAD R4, R24, 0x6000, R29 ;  /* 0x0000600018047824 */ /* 0x000fc800078e021d */
[----:B------:R-:W-:Y:S01]  /*f800*/  IMAD.IADD R7, R0, 0x1, R7 ;  /* 0x0000000100077824 */ /* 0x000fe200078e0207 */
[----:B------:R-:W-:Y:S06]  /*f810*/  BRA.DIV UR4, `(.L_x_1230) ;  /* 0x0000004604b47947 */ /* 0x000fec000b800000 */
[----:B------:R-:W0:Y:S01]  /*f820*/  S2R R2, SR_TID.X ;  /* 0x0000000000027919 */ /* 0x000e220000002100 */
[----:B------:R-:W-:Y:S01]  /*f830*/  IMAD R4, R4, 0x2, R22 ;  /* 0x0000000204047824 */ /* 0x000fe200078e0216 */
[C---:B------:R-:W-:Y:S01]  /*f840*/  LOP3.LUT P2, RZ, R7.reuse, 0x2, RZ, 0xc0, !PT ;  /* 0x0000000207ff7812 */ /* 0x040fe2000784c0ff */
[----:B------:R-:W1:Y:S01]  /*f850*/  SHFL.IDX PT, R14, R5, RZ, 0x181f ;  /* 0x00181fff050e7589 */ /* 0x000e6200000e0000 */
[----:B------:R-:W-:-:S03]  /*f860*/  LOP3.LUT P1, RZ, R7, 0x4, RZ, 0xc0, !PT ;  /* 0x0000000407ff7812 */ /* 0x000fc6000782c0ff */
        /* <DEDUP_REMOVED lines=65> */
.L_x_1345:
[----:B0-2---:R-:W-:Y:S02]  /*fc80*/  IADD3 R2, P3, R14, R0, RZ ;  /* 0x000000000e027210 */ /* 0x005fe40007f7e0ff */
        /* <DEDUP_REMOVED lines=14> */
.L_x_1231:
        /* <DEDUP_REMOVED lines=10> */
.L_x_1232:
[----:B0-----:R-:W2:Y:S01]  /*fe10*/  LDL.LU R2, [R1+0xc] ;  /* 0x00000c0001027983 */ /* 0x001ea20000300800 */
[----:B------:R0:W-:Y:S01]  /*fe20*/  SYNCS.ARRIVE.TRANS64.A1T0 RZ, [R25+URZ+0x32450], RZ ;  /* 0x032450ff19ff79a7 */ /* 0x0001e2000810003f */
[----:B------:R-:W-:Y:S01]  /*fe30*/  BSSY B0, `(.L_x_1233) ;  /* 0x00000d9000007945 */ /* 0x000fe20003800000 */
[----:B--2---:R-:W-:-:S05]  /*fe40*/  VIADD R21, R2, 0xfffffffe ;  /* 0xfffffffe02157836 */ /* 0x004fca0000000000 */
[----:B------:R-:W-:-:S13]  /*fe50*/  ISETP.GE.AND P0, PT, R21, R30, PT ;  /* 0x0000001e1500720c */ /* 0x000fda0003f06270 */
[----:B0-----:R-:W-:Y:S05]  /*fe60*/  @!P0 BRA `(.L_x_1234) ;  /* 0x0000000c00548947 */ /* 0x001fea0003800000 */
.L_x_1247:
[----:B0-----:R-:W0:Y:S01]  /*fe70*/  S2R R2, SR_TID.X ;  /* 0x0000000000027919 */ /* 0x001e220000002100 */
[----:B-1----:R-:W1:Y:S01]  /*fe80*/  LDC R3, c[0x0][0x430] ;  /* 0x00010c00ff037b82 */ /* 0x002e620000000800 */
[----:B------:R-:W-:Y:S01]  /*fe90*/  IMAD R8, R21, 0x60, R32 ;  /* 0x0000006015087824 */ /* 0x000fe200078e0220 */
[----:B------:R-:W-:Y:S01]  /*fea0*/  LOP3.LUT P1, RZ, R23, 0x400, RZ, 0xc0, !PT ;  /* 0x0000040017ff7812 */ /* 0x000fe2000782c0ff */
[----:B------:R-:W-:Y:S01]  /*feb0*/  VIADD R24, R24, 0x1 ;  /* 0x0000000118187836 */ /* 0x000fe20000000000 */
[----:B-1----:R-:W-:Y:S02]  /*fec0*/  ISETP.NE.AND P0, PT, R3, 0x1, PT ;  /* 0x000000010300780c */ /* 0x002fe40003f05270 */
[----:B0-----:R-:W-:-:S04]  /*fed0*/  LOP3.LUT R2, R2, 0x7f, RZ, 0xc0, !PT ;  /* 0x0000007f02027812 */ /* 0x001fc800078ec0ff */
[----:B------:R-:W-:Y:S02]  /*fee0*/  SHF.R.U32.HI R4, RZ, 0x3, R2 ;  /* 0x00000003ff047819 */ /* 0x000fe40000011602 */
[----:B------:R-:W0:Y:S05]  /*fef0*/  S2R R2, SR_TID.X ;  /* 0x0000000000027919 */ /* 0x000e2a0000002100 */
[----:B------:R-:W1:Y:S08]  /*ff00*/  @P0 LDC R3, c[0x0][0x434] ;  /* 0x00010d00ff030b82 */ /* 0x000e700000000800 */
[----:B--2---:R-:W2:Y:S01]  /*ff10*/  @P0 LDC R7, c[0x0][0x438] ;  /* 0x00010e00ff070b82 */ /* 0x004ea20000000800 */
        /* <DEDUP_REMOVED lines=15> */
[----:B-1----:R-:W-:Y:S01]  /*10010*/  @!P2 LEA R6, P0, R2, R6, 0x2 ;  /* 0x000000060206a211 */ /* 0x002fe200078010ff */
[----:B------:R-:W-:-:S03]  /*10020*/  IMAD.MOV.U32 R4, RZ, RZ, RZ ;  /* 0x000000ffff047224 */ /* 0x000fc600078e00ff */
[----:B------:R-:W-:Y:S01]  /*10030*/  @!P2 LEA.HI.X R7, R2, R7, R3, 0x2, P0 ;  /* 0x000000070207a211 */ /* 0x000fe200000f1403 */
[----:B------:R-:W-:Y:S01]  /*10040*/  IMAD.MOV R5, RZ, RZ, -R9 ;  /* 0x000000ffff057224 */ /* 0x000fe200078e0a09 */
[C---:B------:R-:W-:Y:S01]  /*10050*/  ISETP.NE.AND P0, PT, R24.reuse, 0x2, PT ;  /* 0x000000021800780c */ /* 0x040fe20003f05270 */
[----:B------:R-:W-:Y:S05]  /*10060*/  YIELD ;  /* 0x0000000000007946 */ /* 0x000fea0003800000 */
[----:B------:R-:W-:Y:S01]  /*10070*/  ULDC UR4, c[0x0][0x430] ;  /* 0x00010c0000047ab9 */ /* 0x000fe20000000800 */
[----:B------:R-:W-:Y:S01]  /*10080*/  IMAD.MOV.U32 R3, RZ, RZ, R21 ;  /* 0x000000ffff037224 */ /* 0x000fe200078e0015 */
[----:B------:R-:W-:Y:S01]  /*10090*/  SEL R2, RZ, 0x1, P0 ;  /* 0x00000001ff027807 */ /* 0x000fe20000000000 */
[----:B------:R-:W-:Y:S01]  /*100a0*/  IMAD R5, R5, UR4, R8 ;  /* 0x0000000405057c24 */ /* 0x000fe2000f8e0208 */
[----:B------:R0:W5:Y:S01]  /*100b0*/  @!P2 LDG.E R4, desc[UR36][R6.64] ;  /* 0x000000240604a981 */ /* 0x000162000c1e1900 */
[----:B------:R-:W-:Y:S01]  /*100c0*/  SEL R24, R24, RZ, P0 ;  /* 0x000000ff18187207 */ /* 0x000fe20000000000 */
[----:B------:R-:W-:Y:S01]  /*100d0*/  VIADD R21, R21, 0xffffffff ;  /* 0xffffffff15157836 */ /* 0x000fe20000000000 */
[----:B------:R-:W-:-:S02]  /*100e0*/  LOP3.LUT R27, R27, R2, RZ, 0x3c, !PT ;  /* 0x000000021b1b7212 */ /* 0x000fc400078e3cff */
[----:B------:R-:W-:Y:S01]  /*100f0*/  ISETP.GT.AND P2, PT, R3, R30, PT ;  /* 0x0000001e0300720c */ /* 0x000fe20003f44270 */
[----:B------:R-:W-:-:S12]  /*10100*/  @!P1 BRA `(.L_x_1235) ;  /* 0x0000000000049947 */ /* 0x000fd80003800000 */
[----:B------:R-:W-:Y:S01]  /*10110*/  BPT.TRAP 0x1 ;  /* 0x000000040000795c */ /* 0x000fe20000300000 */
.L_x_1235:
[----:B------:R-:W-:Y:S01]  /*10120*/  IMAD R10, R24, 0x8, R22 ;  /* 0x00000008180a7824 */ /* 0x000fe200078e0216 */
[----:B------:R-:W-:Y:S01]  /*10130*/  SHF.L.U32 R20, R27, 0x1f, RZ ;  /* 0x0000001f1b147819 */ /* 0x000fe200000006ff */
[----:B------:R-:W-:Y:S01]  /*10140*/  BSSY B1, `(.L_x_1236) ;  /* 0x0000004000017945 */ /* 0x000fe20003800000 */
[----:B------:R-:W-:Y:S02]  /*10150*/  SHF.R.S32.HI R9, RZ, 0x1f, R5 ;  /* 0x0000001fff097819 */ /* 0x000fe40000011405 */
[----:B------:R-:W1:Y:S02]  /*10160*/  SYNCS.PHASECHK.TRANS64.TRYWAIT P0, [R10+URZ+0x32440], R20 ;  /* 0x032440140a0075a7 */ /* 0x000e64000800017f */
[----:B-1----:R-:W-:Y:S05]  /*10170*/  @!P0 BRA `(.L_x_1237) ;  /* 0x00000044009c8947 */ /* 0x002fea0003800000 */
.L_x_1346:
[----:B------:R-:W-:Y:S05]  /*10180*/  BSYNC B1 ;  /* 0x0000000000017941 */ /* 0x000fea0003800000 */
.L_x_1236:
[----:B------:R-:W-:Y:S01]  /*10190*/  ULDC.64 UR4, c[0x0][0x300] ;  /* 0x0000c00000047ab9 */ /* 0x000fe20000000a00 */
[----:B-----5:R-:W-:Y:S01]  /*101a0*/  SHF.R.S32.HI R17, RZ, 0x1f, R4 ;  /* 0x0000001fff117819 */ /* 0x020fe20000011404 */
[----:B------:R-:W-:Y:S01]  /*101b0*/  IMAD R2, R9, UR4, RZ ;  /* 0x0000000409027c24 */ /* 0x000fe2000f8e02ff */
[----:B------:R-:W-:Y:S01]  /*101c0*/  ULDC.64 UR6, c[0x0][0x2e8] ;  /* 0x0000ba0000067ab9 */ /* 0x000fe20000000a00 */
[----:B------:R-:W-:Y:S02]  /*101d0*/  LOP3.LUT P1, RZ, R23, 0x2, RZ, 0xc0, !PT ;  /* 0x0000000217ff7812 */ /* 0x000fe4000782c0ff */
[C---:B0-----:R-:W-:Y:S02]  /*101e0*/  IMAD R7, R5.reuse, UR5, R2 ;  /* 0x0000000505077c24 */ /* 0x041fe4000f8e0202 */
        /* <DEDUP_REMOVED lines=18> */
[----:B------:R-:W-:Y:S01]  /*10310*/  SHFL.IDX PT, R14, R6, 0x5, 0x181f ;  /* 0x00b81f00060e7f89 */ /* 0x000fe200000e0000 */
[----:B0-----:R-:W-:-:S05]  /*10320*/  IADD3 R2, P0, R2, R0, RZ ;  /* 0x0000000002027210 */ /* 0x001fca0007f1e0ff */
[----:B--2---:R-:W-:-:S05]  /*10330*/  IMAD.X R3, RZ, RZ, R3, P0 ;  /* 0x000000ffff037224 */ /* 0x004fca00000e0603 */
[----:B------:R0:W-:Y:S04]  /*10340*/  LDGSTS.E.BYPASS.LTC128B.128 [R7+0x1c400], desc[UR36][R2.64], !P1 ;  /* 0x1c40000002077fae */ /* 0x0001e8000c901d64 */
[----:B0-----:R-:W0:Y:S04]  /*10350*/  SHFL.IDX PT, R2, R6, 0x1, 0x181f ;  /* 0x00381f0006027f89 */ /* 0x001e2800000e0000 */
[----:B------:R-:W2:Y:S01]  /*10360*/  SHFL.IDX PT, R3, R8, 0x1, 0x181f ;  /* 0x00381f0008037f89 */ /* 0x000ea200000e0000 */
        /* <DEDUP_REMOVED lines=14> */
[----:B------:R-:W2:Y:S04]  /*10450*/  SHFL.IDX PT, R3, R8, 0x4, 0x181f ;  /* 0x00981f0008037f89 */ /* 0x000ea800000e0000 */
[----:B------:R-:W3:Y:S01]  /*10460*/  SHFL.IDX PT, R8, R8, 0x5, 0x181f ;  /* 0x00b81f0008087f89 */ /* 0x000ee200000e0000 */
[----:B0-----:R-:W-:-:S05]  /*10470*/  IADD3 R2, P0, R2, R0, RZ ;  /* 0x0000000002027210 */ /* 0x001fca0007f1e0ff */
[----:B--2---:R-:W-:-:S05]  /*10480*/  IMAD.X R3, RZ, RZ, R3, P0 ;  /* 0x000000ffff037224 */ /* 0x004fca00000e0603 */
[----:B---3--:R0:W-:Y:S03]  /*10490*/  LDGSTS.E.BYPASS.LTC128B.128 [R7+0x1e400], desc[UR36][R2.64], !P1 ;  /* 0x1e40000002077fae */ /* 0x0081e6000c901d64 */
.L_x_1360:
[----:B0-----:R-:W-:-:S05]  /*104a0*/  IADD3 R2, P0, R14, R0, RZ ;  /* 0x000000000e027210 */ /* 0x001fca0007f1e0ff */
[----:B------:R-:W-:Y:S01]  /*104b0*/  IMAD.X R3, RZ, RZ, R8, P0 ;  /* 0x000000ffff037224 */ /* 0x000fe200000e0608 */
[----:B------:R-:W-:-:S04]  /*104c0*/  PLOP3.LUT P0, PT, PT, PT, PT, 0x80, 0x0 ;  /* 0x000000000000781c */ /* 0x000fc80003f0f070 */
[----:B------:R-:W-:Y:S01]  /*104d0*/  @!PT LDS RZ, [RZ] ;  /* 0x00000000fffff984 */ /* 0x000fe20000000800 */
[----:B------:R-:W-:Y:S01]  /*104e0*/  @!PT LDS RZ, [RZ] ;  /* 0x00000000fffff984 */ /* 0x000fe20000000800 */
[----:B------:R-:W-:Y:S01]  /*104f0*/  @!PT LDS RZ, [RZ] ;  /* 0x00000000fffff984 */ /* 0x000fe20000000800 */
[----:B------:R0:W-:Y:S01]  /*10500*/  LDGSTS.E.BYPASS.LTC128B.128 [R7+0x1ec00], desc[UR36][R2.64], !P1 ;  /* 0x1ec0000002077fae */ /* 0x0001e2000c901d64 */
[----:B------:R-:W-:-:S08]  /*10510*/  NOP ;  /* 0x0000000000007918 */ /* 0x000fd00000000000 */
.L_x_1239:
        /* <DEDUP_REMOVED lines=10> */
.L_x_1240:
[----:B------:R2:W-:Y:S01]  /*105c0*/  SYNCS.ARRIVE.TRANS64.A1T0 RZ, [R10+URZ+0x32430], RZ ;  /* 0x032430ff0aff79a7 */ /* 0x0005e2000810003f */
[----:B------:R-:W-:Y:S05]  /*105d0*/  @!P3 BRA `(.L_x_1241) ;  /* 0x000000000004b947 */ /* 0x000fea0003800000 */
[----:B------:R-:W-:Y:S01]  /*105e0*/  BPT.TRAP 0x1 ;  /* 0x000000040000795c */ /* 0x000fe20000300000 */
.L_x_1241:
[----:B------:R-:W3:Y:S01]  /*105f0*/  SYNCS.PHASECHK.TRANS64.TRYWAIT P0, [R10+URZ+0x32460], R20 ;  /* 0x032460140a0075a7 */ /* 0x000ee2000800017f */
[----:B------:R-:W-:Y:S04]  /*10600*/  BSSY B1, `(.L_x_1242) ;  /* 0x0000002000017945 */ /* 0x000fe80003800000 */
[----:B---3--:R-:W-:Y:S05]  /*10610*/  @!P0 BRA `(.L_x_1243) ;  /* 0x0000004800288947 */ /* 0x008fea0003800000 */
.L_x_1361:
[----:B------:R-:W-:Y:S05]  /*10620*/  BSYNC B1 ;  /* 0x0000000000017941 */ /* 0x000fea0003800000 */
.L_x_1242:
[----:B------:R-:W-:Y:S01]  /*10630*/  ULDC.64 UR4, c[0x0][0x328] ;  /* 0x0000ca0000047ab9 */ /* 0x000fe20000000a00 */
[----:B------:R-:W-:Y:S01]  /*10640*/  ULDC.64 UR6, c[0x0][0x318] ;  /* 0x0000c60000067ab9 */ /* 0x000fe20000000a00 */
[----:B0-----:R-:W-:Y:S01]  /*10650*/  IMAD R2, R9, UR4, RZ ;  /* 0x0000000409027c24 */ /* 0x001fe2000f8e02ff */
[C---:B------:R-:W-:Y:S01]  /*10660*/  LOP3.LUT P5, RZ, R23.reuse, 0x1, RZ, 0xc0, !PT ;  /* 0x0000000117ff7812 */ /* 0x040fe200078ac0ff */
[----:B-1-3--:R-:W-:Y:S01]  /*10670*/  IMAD R20, R24, 0x6000, R29 ;  /* 0x0000600018147824 */ /* 0x00afe200078e021d */
        /* <DEDUP_REMOVED lines=20> */
[----:B------:R-:W1:Y:S04]  /*107c0*/  SHFL.IDX PT, R3, R25, RZ, 0x181f ;  /* 0x00181fff19037589 */ /* 0x000e6800000e0000 */
[----:B------:R-:W-:Y:S04]  /*107d0*/  SHFL.IDX PT, R4, R25, 0x1, 0x181f ;  /* 0x00381f0019047f89 */ /* 0x000fe800000e0000 */
[----:B------:R-:W-:Y:S04]  /*107e0*/  SHFL.IDX PT, R8, R17, 0x2, 0x181f ;  /* 0x00581f0011087f89 */ /* 0x000fe800000e0000 */
[----:B------:R-:W-:Y:S01]  /*107f0*/  SHFL.IDX PT, R5, R25, 0x3, 0x181f ;  /* 0x00781f0019057f89 */ /* 0x000fe200000e0000 */
[----:B0-----:R-:W-:-:S03]  /*10800*/  IADD3 R2, P0, R14, R0, RZ ;  /* 0x000000000e027210 */ /* 0x001fc60007f1e0ff */
[----:B------:R-:W0:Y:S02]  /*10810*/  SHFL.IDX PT, R14, R17, 0x1, 0x181f ;  /* 0x00381f00110e7f89 */ /* 0x000e2400000e0000 */
[----:B-1----:R-:W-:-:S05]  /*10820*/  IMAD.X R3, RZ, RZ, R3, P0 ;  /* 0x000000ffff037224 */ /* 0x002fca00000e0603 */
        /* <DEDUP_REMOVED lines=9> */
[----:B-1----:R-:W-:Y:S04]  /*108c0*/  SHFL.IDX PT, R3, R25, 0x4, 0x181f ;  /* 0x00981f0019037f89 */ /* 0x002fe800000e0000 */
        /* <DEDUP_REMOVED lines=24> */
.L_x_1375:
        /* <DEDUP_REMOVED lines=11> */
.L_x_1245:
        /* <DEDUP_REMOVED lines=10> */
.L_x_1246:
[----:B------:R1:W-:Y:S01]  /*10ba0*/  SYNCS.ARRIVE.TRANS64.A1T0 RZ, [R10+URZ+0x32450], RZ ;  /* 0x032450ff0aff79a7 */ /* 0x0003e2000810003f */
[----:B------:R-:W-:Y:S05]  /*10bb0*/  @P2 BRA `(.L_x_1247) ;  /* 0xfffffff000ac2947 */ /* 0x000fea000383ffff */
.L_x_1234:
[----:B------:R-:W-:Y:S05]  /*10bc0*/  BSYNC B0 ;  /* 0x0000000000007941 */ /* 0x000fea0003800000 */
.L_x_1233:
[----:B0-----:R-:W0:Y:S01]  /*10bd0*/  S2R R2, SR_TID.X ;  /* 0x0000000000027919 */ /* 0x001e220000002100 */
[----:B------:R-:W-:Y:S01]  /*10be0*/  VIADD R24, R24, 0x1 ;  /* 0x0000000118187836 */ /* 0x000fe20000000000 */
[----:B------:R-:W-:Y:S04]  /*10bf0*/  BSSY B0, `(.L_x_1248) ;  /* 0x0000012000007945 */ /* 0x000fe80003800000 */
[----:B------:R-:W-:-:S04]  /*10c00*/  ISETP.NE.AND P0, PT, R24, 0x2, PT ;  /* 0x000000021800780c */ /* 0x000fc80003f05270 */
[----:B------:R-:W-:Y:S02]  /*10c10*/  SEL R0, RZ, 0x1, P0 ;  /* 0x00000001ff007807 */ /* 0x000fe40000000000 */
[----:B0-----:R-:W-:-:S04]  /*10c20*/  LOP3.LUT R2, R2, 0x7f, RZ, 0xc0, !PT ;  /* 0x0000007f02027812 */ /* 0x001fc800078ec0ff */
[----:B------:R-:W-:-:S13]  /*10c30*/  ISETP.NE.AND P1, PT, R2, RZ, PT ;  /* 0x000000ff0200720c */ /* 0x000fda0003f25270 */
[----:B------:R-:W-:Y:S05]  /*10c40*/  @P1 BRA `(.L_x_1249) ;  /* 0x0000000000301947 */ /* 0x000fea0003800000 */
[----:B------:R-:W0:Y:S01]  /*10c50*/  S2R R5, SR_LANEID ;  /* 0x0000000000057919 */ /* 0x000e220000000000 */
[----:B------:R-:W-:Y:S01]  /*10c60*/  VOTEU.ANY UR4, UPT, PT ;  /* 0x0000000000047886 */ /* 0x000fe200038e0100 */
[----:B------:R-:W3:Y:S01]  /*10c70*/  LDC.64 R2, c[0x0][0xd60] ;  /* 0x00035800ff027b82 */ /* 0x000ee20000000a00 */
[----:B------:R-:W0:Y:S02]  /*10c80*/  FLO.U32 R4, UR4 ;  /* 0x0000000400047d00 */ /* 0x000e2400080e0000 */
[----:B0-----:R-:W-:-:S06]  /*10c90*/  ISETP.EQ.U32.AND P1, PT, R4, R5, PT ;  /* 0x000000050400720c */ /* 0x001fcc0003f22070 */
[----:B------:R-:W3:Y:S07]  /*10ca0*/  POPC R5, UR4 ;  /* 0x0000000400057d09 */ /* 0x000eee0008000000 */
[----:B---3--:R-:W3:Y:S01]  /*10cb0*/  @P1 ATOMG.E.ADD.STRONG.GPU PT, R3, desc[UR36][R2.64], R5 ;  /* 0x00000005020319a8 */ /* 0x008ee200081ee1e4 */
[----:B------:R-:W0:Y:S02]  /*10cc0*/  S2R R6, SR_LTMASK ;  /* 0x0000000000067919 */ /* 0x000e240000003900 */
[----:B0-----:R-:W-:-:S04]  /*10cd0*/  LOP3.LUT R6, R6, UR4, RZ, 0xc0, !PT ;  /* 0x0000000406067c12 */ /* 0x001fc8000f8ec0ff */
[----:B------:R-:W0:Y:S01]  /*10ce0*/  POPC R7, R6 ;  /* 0x0000000600077309 */ /* 0x000e220000000000 */
[----:B---3--:R-:W0:Y:S02]  /*10cf0*/  SHFL.IDX PT, R4, R3, R4, 0x1f ;  /* 0x00001f0403047589 */ /* 0x008e2400000e0000 */
[----:B0-----:R-:W-:-:S07]  /*10d00*/  IADD3 R16, R4, UR39, R7 ;  /* 0x0000002704107c10 */ /* 0x001fce000fffe007 */
.L_x_1249:
[----:B------:R-:W-:Y:S05]  /*10d10*/  BSYNC B0 ;  /* 0x0000000000007941 */ /* 0x000fea0003800000 */
.L_x_1248:
[----:B------:R-:W-:Y:S02]  /*10d20*/  SEL R24, R24, RZ, P0 ;  /* 0x000000ff18187207 */ /* 0x000fe40000000000 */
[----:B------:R-:W-:-:S07]  /*10d30*/  LOP3.LUT R27, R27, R0, RZ, 0x3c, !PT ;  /* 0x000000001b1b7212 */ /* 0x000fce00078e3cff */
.L_x_1202:
[----:B------:R-:W-:Y:S05]  /*10d40*/  BSYNC B7 ;  /* 0x0000000000077941 */ /* 0x000fea0003800000 */
.L_x_1200:
[----:B------:R-:W-:-:S13]  /*10d50*/  LOP3.LUT P0, RZ, R23, 0x20000, RZ, 0xc0, !PT ;  /* 0x0002000017ff7812 */ /* 0x000fda000780c0ff */
[----:B------:R-:W-:Y:S05]  /*10d60*/  @!P0 BRA `(.L_x_1250) ;  /* 0x0000000000248947 */ /* 0x000fea0003800000 */
[----:B------:R-:W-:Y:S05]  /*10d70*/  WARPSYNC.ALL ;  /* 0x0000000000007948 */ /* 0x000fea0003800000 */
[----:B------:R-:W0:Y:S08]  /*10d80*/  S2UR UR5, SR_CgaCtaId ;  /* 0x00000000000579c3 */ /* 0x000e300000008800 */
[----:B------:R-:W-:Y:S06]  /*10d90*/  BAR.SYNC.DEFER_BLOCKING 0x5, 0x180 ;  /* 0x0146000000007b1d */ /* 0x000fec0000010000 */
[----:B------:R-:W-:-:S02]  /*10da0*/  UMOV UR4, 0x400 ;  /* 0x0000040000047882 */ /* 0x000fc40000000000 */
[----:B0-----:R-:W-:-:S06]  /*10db0*/  ULEA UR4, UR5, UR4, 0x18 ;  /* 0x0000000405047291 */ /* 0x001fcc000f8ec03f */
[----:B------:R-:W-:-:S05]  /*10dc0*/  IMAD.U32 R22, RZ, RZ, UR4 ;  /* 0x00000004ff167e24 */ /* 0x000fca000f8e00ff */
[----:B------:R0:W3:Y:S01]  /*10dd0*/  LDS.128 R16, [R22+0x324d0] ;  /* 0x0324d00016107984 */ /* 0x0000e20000000c00 */
[----:B------:R-:W-:Y:S06]  /*10de0*/  BAR.ARV 0x4, 0x180 ;  /* 0x0106000000007b1d */ /* 0x000fec0000002000 */
[----:B------:R-:W-:Y:S05]  /*10df0*/  BRA `(.L_x_1251) ;  /* 0x0000000800d07947 */ /* 0x000fea0003800000 */
.L_x_1250:
[----:B------:R-:W0:Y:S01]  /*10e00*/  S2R R9, SR_TID.X ;  /* 0x0000000000097919 */ /* 0x000e220000002100 */
[----:B------:R-:W-:Y:S01]  /*10e10*/  UMOV UR4, 0xffffffff ;  /* 0xffffffff00047882 */ /* 0x000fe20000000000 */
[----:B0-----:R-:W-:-:S04]  /*10e20*/  LOP3.LUT R9, R9, 0x1f, RZ, 0xc0, !PT ;  /* 0x0000001f09097812 */ /* 0x001fc800078ec0ff */
[----:B------:R-:W-:Y:S01]  /*10e30*/  ISETP.NE.AND P0, PT, R9, 0x1f, PT ;  /* 0x0000001f0900780c */ /* 0x000fe20003f05270 */
[----:B------:R-:W-:-:S12]  /*10e40*/  BRA.DIV UR4, `(.L_x_1252) ;  /* 0x0000004604fc7947 */ /* 0x000fd8000b800000 */
[----:B------:R-:W-:Y:S01]  /*10e50*/  IMAD.IADD R7, R19, 0x1, R9 ;  /* 0x0000000113077824 */ /* 0x000fe200078e0209 */
[----:B------:R-:W-:-:S04]  /*10e60*/  ULDC UR4, c[0x0][0xd3c] ;  /* 0x00034f0000047ab9 */ /* 0x000fc80000000800 */
[----:B------:R-:W-:-:S13]  /*10e70*/  ISETP.GE.OR P1, PT, R7, UR4, !P0 ;  /* 0x0000000407007c0c */ /* 0x000fda000c726670 */
[----:B------:R-:W0:Y:S08]  /*10e80*/  @!P1 LDC.64 R2, c[0x0][0xd80] ;  /* 0x00036000ff029b82 */ /* 0x000e300000000a00 */
[----:B------:R-:W3:Y:S01]  /*10e90*/  @!P1 LDC.64 R4, c[0x0][0xd78] ;  /* 0x00035e00ff049b82 */ /* 0x000ee20000000a00 */
[----:B0-----:R-:W-:-:S05]  /*10ea0*/  @!P1 IMAD.WIDE R2, R7, 0x4, R2 ;  /* 0x0000000407029825 */ /* 0x001fca00078e0202 */
[----:B------:R3:W4:Y:S02]  /*10eb0*/  @!P1 LDG.E R6, desc[UR36][R2.64] ;  /* 0x0000002402069981 */ /* 0x000724000c1e1900 */
        /* <DEDUP_REMOVED lines=10> */
[----:B----4-:R-:W-:-:S02]  /*10f60*/  @!P1 IMAD.MOV.U32 R7, RZ, RZ, R6 ;  /* 0x000000ffff079224 */ /* 0x010fc400078e0006 */
[----:B------:R-:W-:Y:S02]  /*10f70*/  IMAD.MOV.U32 R6, RZ, RZ, RZ ;  /* 0x000000ffff067224 */ /* 0x000fe400078e00ff */
        /* <DEDUP_REMOVED lines=18> */
[----:B------:R0:W3:Y:S02]  /*110a0*/  SHFL.IDX PT, R14, R2, 0x1f, 0x1f ;  /* 0x03e01f00020e7f89 */ /* 0x0000e400000e0000 */
.L_x_1385:
[----:B------:R-:W-:Y:S02]  /*110b0*/  ULDC UR4, c[0x0][0xd38] ;  /* 0x00034e0000047ab9 */ /* 0x000fe40000000800 */
[----:B------:R-:W-:-:S04]  /*110c0*/  IMAD.U32 R5, RZ, RZ, UR4 ;  /* 0x00000004ff057e24 */ /* 0x000fc8000f8e00ff */
[----:B---3--:R-:W-:-:S04]  /*110d0*/  IMAD R14, R14, R5, RZ ;  /* 0x000000050e0e7224 */ /* 0x008fc800078e02ff */
[----:B------:R-:W-:-:S05]  /*110e0*/  IMAD.IADD R9, R8, 0x1, R14 ;  /* 0x0000000108097824 */ /* 0x000fca00078e020e */
[----:B------:R-:W-:-:S13]  /*110f0*/  ISETP.GT.AND P6, PT, R9, R0, PT ;  /* 0x000000000900720c */ /* 0x000fda0003fc4270 */
[----:B------:R-:W-:Y:S05]  /*11100*/  @P6 BRA `(.L_x_1253) ;  /* 0x0000000000a46947 */ /* 0x000fea0003800000 */
.L_x_1256:
[----:B0-----:R-:W0:Y:S01]  /*11110*/  LDC R2, c[0x0][0xd3c] ;  /* 0x00034f00ff027b82 */ /* 0x001e220000000800 */
[----:B------:R-:W-:-:S05]  /*11120*/  VIADD R19, R19, 0x1f ;  /* 0x0000001f13137836 */ /* 0x000fca0000000000 */
[----:B0-----:R-:W-:-:S13]  /*11130*/  ISETP.GE.AND P6, PT, R19, R2, PT ;  /* 0x000000021300720c */ /* 0x001fda0003fc6270 */
[----:B------:R-:W-:Y:S05]  /*11140*/  @P6 BRA `(.L_x_1254) ;  /* 0x0000000400b86947 */ /* 0x000fea0003800000 */
[----:B------:R-:W0:Y:S01]  /*11150*/  S2R R3, SR_TID.X ;  /* 0x0000000000037919 */ /* 0x000e220000002100 */
[----:B------:R-:W-:Y:S01]  /*11160*/  IMAD.MOV.U32 R7, RZ, RZ, RZ ;  /* 0x000000ffff077224 */ /* 0x000fe200078e00ff */
[----:B0-----:R-:W-:-:S05]  /*11170*/  LOP3.LUT R3, R3, 0x1f, RZ, 0xc0, !PT ;  /* 0x0000001f03037812 */ /* 0x001fca00078ec0ff */
[----:B------:R-:W-:-:S05]  /*11180*/  IMAD.IADD R11, R19, 0x1, R3 ;  /* 0x00000001130b7824 */ /* 0x000fca00078e0203 */
[----:B------:R-:W-:-:S13]  /*11190*/  ISETP.GE.OR P6, PT, R11, R2, !P0 ;  /* 0x000000020b00720c */ /* 0x000fda00047c6670 */
[----:B------:R-:W0:Y:S08]  /*111a0*/  @!P6 LDC.64 R2, c[0x0][0xd80] ;  /* 0x00036000ff02eb82 */ /* 0x000e300000000a00 */
[----:B------:R-:W3:Y:S01]  /*111b0*/  @!P6 LDC.64 R4, c[0x0][0xd78] ;  /* 0x00035e00ff04eb82 */ /* 0x000ee20000000a00 */
[----:B0-----:R-:W-:-:S05]  /*111c0*/  @!P6 IMAD.WIDE R2, R11, 0x4, R2 ;  /* 0x000000040b02e825 */ /* 0x001fca00078e0202 */
[----:B------:R3:W4:Y:S02]  /*111d0*/  @!P6 LDG.E R7, desc[UR36][R2.64] ;  /* 0x000000240207e981 */ /* 0x000724000c1e1900 */
[----:B---3--:R-:W-:-:S04]  /*111e0*/  @!P6 IMAD.WIDE R2, R11, 0x4, R4 ;  /* 0x000000040b02e825 */ /* 0x008fc800078e0204 */
[----:B------:R-:W-:-:S06]  /*111f0*/  IMAD.MOV.U32 R4, RZ, RZ, RZ ;  /* 0x000000ffff047224 */ /* 0x000fcc00078e00ff */
[----:B------:R-:W4:Y:S01]  /*11200*/  @!P6 LDG.E R4, desc[UR36][R2.64] ;  /* 0x000000240204e981 */ /* 0x000f22000c1e1900 */
[----:B------:R-:W-:Y:S01]  /*11210*/  UMOV UR4, 0xffffffff ;  /* 0xffffffff00047882 */ /* 0x000fe20000000000 */
[----:B----4-:R-:W-:Y:S02]  /*11220*/  IMAD R13, R4, R7, RZ ;  /* 0x00000007040d7224 */ /* 0x010fe400078e02ff */
        /* <DEDUP_REMOVED lines=17> */
.L_x_1393:
[----:B------:R-:W-:Y:S02]  /*11340*/  ULDC UR4, c[0x0][0xd38] ;  /* 0x00034e0000047ab9 */ /* 0x000fe40000000800 */
[----:B------:R-:W-:-:S04]  /*11350*/  IMAD.U32 R5, RZ, RZ, UR4 ;  /* 0x00000004ff057e24 */ /* 0x000fc8000f8e00ff */
[----:B---3--:R-:W-:-:S04]  /*11360*/  IMAD R14, R14, R5, RZ ;  /* 0x000000050e0e7224 */ /* 0x008fc800078e02ff */
[----:B------:R-:W-:-:S05]  /*11370*/  IMAD.IADD R9, R14, 0x1, R9 ;  /* 0x000000010e097824 */ /* 0x000fca00078e0209 */
[----:B------:R-:W-:-:S13]  /*11380*/  ISETP.GT.AND P6, PT, R9, R0, PT ;  /* 0x000000000900720c */ /* 0x000fda0003fc4270 */
[----:B------:R-:W-:Y:S05]  /*11390*/  @!P6 BRA `(.L_x_1256) ;  /* 0xfffffffc005ce947 */ /* 0x000fea000383ffff */
.L_x_1253:
        /* <DEDUP_REMOVED lines=9> */
.L_x_1398:
[----:B------:R-:W-:-:S13]  /*11430*/  ISETP.NE.AND P0, PT, R3, RZ, PT ;  /* 0x000000ff0300720c */ /* 0x000fda0003f05270 */
[----:B------:R-:W-:Y:S05]  /*11440*/  @!P0 BRA `(.L_x_1258) ;  /* 0x0000000000108947 */ /* 0x000fea0003800000 */
[----:B------:R-:W-:Y:S01]  /*11450*/  UMOV UR4, 0xffffffff ;  /* 0xffffffff00047882 */ /* 0x000fe20000000000 */
[----:B------:R-:W-:Y:S02]  /*11460*/  VIADD R12, R8, 0xffffffff ;  /* 0xffffffff080c7836 */ /* 0x000fe40000000000 */
[----:B------:R-:W-:Y:S05]  /*11470*/  BRA.DIV UR4, `(.L_x_1259) ;  /* 0x0000004a04c07947 */ /* 0x000fea000b800000 */
[----:B------:R0:W0:Y:S02]  /*11480*/  SHFL.IDX PT, R6, R2, R12, 0x1f ;  /* 0x00001f0c02067589 */ /* 0x00002400000e0000 */
.L_x_1258:
[----:B-12-4-:R-:W-:Y:S01]  /*11490*/  IABS R10, R7 ;  /* 0x00000007000a7213 */ /* 0x016fe20000000000 */
[----:B0-----:R-:W-:Y:S01]  /*114a0*/  IMAD R16, R6, R5, R9 ;  /* 0x0000000506107224 */ /* 0x001fe200078e0209 */
[----:B------:R-:W-:Y:S01]  /*114b0*/  IABS R5, R4 ;  /* 0x0000000400057213 */ /* 0x000fe20000000000 */
[----:B------:R-:W-:Y:S01]  /*114c0*/  IMAD.IADD R19, R8, 0x1, R19 ;  /* 0x0000000108137824 */ /* 0x000fe200078e0213 */
[----:B------:R-:W0:Y:S01]  /*114d0*/  I2F.RP R11, R10 ;  /* 0x0000000a000b7306 */ /* 0x000e220000209400 */
[----:B------:R-:W-:-:S07]  /*114e0*/  IMAD.IADD R0, R0, 0x1, -R16 ;  /* 0x0000000100007824 */ /* 0x000fce00078e0a10 */
[----:B------:R-:W1:Y:S08]  /*114f0*/  I2F.RP R12, R5 ;  /* 0x00000005000c7306 */ /* 0x000e700000209400 */
[----:B0-----:R-:W0:Y:S08]  /*11500*/  MUFU.RCP R11, R11 ;  /* 0x0000000b000b7308 */ /* 0x001e300000001000 */
[----:B-1----:R-:W-:Y:S01]  /*11510*/  MUFU.RCP R12, R12 ;  /* 0x0000000c000c7308 */ /* 0x002fe20000001000 */
[----:B0-----:R-:W-:-:S07]  /*11520*/  VIADD R2, R11, 0xffffffe ;  /* 0x0ffffffe0b027836 */ /* 0x001fce0000000000 */
        /* <DEDUP_REMOVED lines=48> */
.L_x_1254:
[----:B------:R-:W-:Y:S01]  /*11830*/  UMOV UR4, URZ ;  /* 0x0000003f00047c82 */ /* 0x000fe20008000000 */
[----:B------:R-:W-:Y:S01]  /*11840*/  UMOV UR5, URZ ;  /* 0x0000003f00057c82 */ /* 0x000fe20008000000 */
[----:B------:R-:W-:Y:S01]  /*11850*/  ULDC UR6, c[0x0][0xd3c] ;  /* 0x00034f0000067ab9 */ /* 0x000fe20000000800 */
[----:B------:R-:W-:Y:S02]  /*11860*/  IMAD.MOV.U32 R16, RZ, RZ, R0 ;  /* 0x000000ffff107224 */ /* 0x000fe400078e0000 */
[----:B------:R-:W-:Y:S02]  /*11870*/  IMAD.U32 R17, RZ, RZ, UR4 ;  /* 0x00000004ff117e24 */ /* 0x000fe4000f8e00ff */
[----:B------:R-:W-:Y:S02]  /*11880*/  IMAD.U32 R18, RZ, RZ, UR5 ;  /* 0x00000005ff127e24 */ /* 0x000fe4000f8e00ff */
[----:B------:R-:W-:-:S07]  /*11890*/  IMAD.U32 R19, RZ, RZ, UR6 ;  /* 0x00000006ff137e24 */ /* 0x000fce000f8e00ff */
.L_x_1260:
[----:B------:R-:W0:Y:S01]  /*118a0*/  S2R R0, SR_TID.X ;  /* 0x0000000000007919 */ /* 0x000e220000002100 */
[----:B------:R-:W-:Y:S05]  /*118b0*/  WARPSYNC.ALL ;  /* 0x0000000000007948 */ /* 0x000fea0003800000 */
[----:B------:R-:W-:Y:S01]  /*118c0*/  BAR.SYNC.DEFER_BLOCKING 0x4, 0x180 ;  /* 0x0106000000007b1d */ /* 0x000fe20000010000 */
[----:B0-----:R-:W-:-:S04]  /*118d0*/  LOP3.LUT R0, R0, 0x1f, RZ, 0xc0, !PT ;  /* 0x0000001f00007812 */ /* 0x001fc800078ec0ff */
[----:B------:R-:W-:-:S13]  /*118e0*/  ISETP.NE.AND P0, PT, R0, RZ, PT ;  /* 0x000000ff0000720c */ /* 0x000fda0003f05270 */
[----:B------:R-:W0:Y:S01]  /*118f0*/  @!P0 S2R R3, SR_CgaCtaId ;  /* 0x0000000000038919 */ /* 0x000e220000008800 */
[----:B------:R-:W-:-:S04]  /*11900*/  @!P0 MOV R0, 0x400 ;  /* 0x0000040000008802 */ /* 0x000fc80000000f00 */
[----:B0-----:R-:W-:-:S05]  /*11910*/  @!P0 LEA R22, R3, R0, 0x18 ;  /* 0x0000000003168211 */ /* 0x001fca00078ec0ff */
[----:B------:R4:W-:Y:S01]  /*11920*/  @!P0 STS.128 [R22+0x324d0], R16 ;  /* 0x0324d01016008388 */ /* 0x0009e20000000c00 */
[----:B------:R-:W-:Y:S06]  /*11930*/  BAR.ARV 0x5, 0x180 ;  /* 0x0146000000007b1d */ /* 0x000fec0000002000 */
.L_x_1251:
[----:B------:R-:W-:Y:S02]  /*11940*/  ULDC UR4, c[0x0][0xd3c] ;  /* 0x00034f0000047ab9 */ /* 0x000fe40000000800 */
[----:B---3--:R-:W-:-:S13]  /*11950*/  ISETP.GE.AND P0, PT, R19, UR4, PT ;  /* 0x0000000413007c0c */ /* 0x008fda000bf06270 */
[----:B------:R-:W-:Y:S05]  /*11960*/  @!P0 BRA `(.L_x_1261) ;  /* 0xffffffac00108947 */ /* 0x000fea000383ffff */
[----:B------:R-:W-:Y:S05]  /*11970*/  BSYNC B8 ;  /* 0x0000000000087941 */ /* 0x000fea0003800000 */
.L_x_1194:
[----:B------:R-:W3:Y:S01]  /*11980*/  LDL.LU R0, [R1+0x18] ;  /* 0x0000180001007983 */ /* 0x000ee20000300800 */
[----:B------:R-:W-:Y:S01]  /*11990*/  BSSY B0, `(.L_x_1262) ;  /* 0x000000b000007945 */ /* 0x000fe20003800000 */
[----:B------:R-:W5:Y:S01]  /*119a0*/  S2R R5, SR_CgaCtaId ;  /* 0x0000000000057919 */ /* 0x000f620000008800 */
[----:B---3--:R-:W-:-:S05]  /*119b0*/  VIADD R0, R0, 0x1 ;  /* 0x0000000100007836 */ /* 0x008fca0000000000 */
        /* <DEDUP_REMOVED lines=8> */
.L_x_1401:
[----:B------:R-:W-:Y:S05]  /*11a40*/  BSYNC B0 ;  /* 0x0000000000007941 */ /* 0x000fea0003800000 */
.L_x_1262:
[----:B------:R-:W-:-:S03]  /*11a50*/  UMOV UR4, 0xffffffff ;  /* 0xffffffff00047882 */ /* 0x000fc60000000000 */
[----:B------:R-:W-:Y:S05]  /*11a60*/  BRA.DIV UR4, `(.L_x_1264) ;  /* 0x0000004604807947 */ /* 0x000fea000b800000 */
[----:B-1----:R-:W1:Y:S02]  /*11a70*/  S2R R0, SR_TID.X ;  /* 0x0000000000007919 */ /* 0x002e640000002100 */
[----:B-1----:R-:W-:-:S04]  /*11a80*/  SHF.R.U32.HI R0, RZ, 0x5, R0 ;  /* 0x00000005ff007819 */ /* 0x002fc80000011600 */
[----:B------:R-:W-:-:S05]  /*11a90*/  LOP3.LUT R0, R0, 0x3, RZ, 0xc0, !PT ;  /* 0x0000000300007812 */ /* 0x000fca00078ec0ff */
[----:B------:R1:W3:Y:S02]  /*11aa0*/  SHFL.IDX PT, R14, R0, RZ, 0x1f ;  /* 0x00001fff000e7589 */ /* 0x0002e400000e0000 */
.L_x_1404:
[----:B---3--:R-:W-:Y:S01]  /*11ab0*/  ISETP.NE.AND P0, PT, R14, RZ, PT ;  /* 0x000000ff0e00720c */ /* 0x008fe20003f05270 */
[----:B------:R-:W-:-:S12]  /*11ac0*/  BSSY B0, `(.L_x_1265) ;  /* 0x0000026000007945 */ /* 0x000fd80003800000 */
[----:B------:R-:W-:Y:S05]  /*11ad0*/  @P0 BRA `(.L_x_1266) ;  /* 0x0000000000900947 */ /* 0x000fea0003800000 */
[----:B------:R-:W-:-:S03]  /*11ae0*/  UMOV UR4, 0xffffffff ;  /* 0xffffffff00047882 */ /* 0x000fc60000000000 */
[----:B------:R-:W-:Y:S05]  /*11af0*/  BRA.DIV UR4, `(.L_x_1267) ;  /* 0x0000004604907947 */ /* 0x000fea000b800000 */
[----:B------:R-:W-:-:S13]  /*11b00*/  ELECT P6, URZ, PT ;  /* 0x00000000003f782f */ /* 0x000fda00038c0000 */
.L_x_1407:
[----:B------:R-:W-:Y:S05]  /*11b10*/  @!P6 BRA `(.L_x_1266) ;  /* 0x000000000080e947 */ /* 0x000fea0003800000 */
[----:B-1----:R-:W3:Y:S02]  /*11b20*/  LDL R0, [R1+0x3c] ;  /* 0x00003c0001007983 */ /* 0x002ee40000100800 */
[----:B---3--:R-:W-:-:S13]  /*11b30*/  R2UR UR4, R0 ;  /* 0x00000000000472ca */ /* 0x008fda00000e0000 */
[----:B------:R-:W-:-:S06]  /*11b40*/  ULOP3.LUT UR4, UR4, 0x2, URZ, 0xfc, !UPT ;  /* 0x0000000204047892 */ /* 0x000fcc000f8efc3f */
[----:B------:R-:W-:-:S05]  /*11b50*/  IMAD.U32 R0, RZ, RZ, UR4 ;  /* 0x00000004ff007e24 */ /* 0x000fca000f8e00ff */
[----:B------:R-:W-:-:S13]  /*11b60*/  ISETP.NE.AND P0, PT, R0, 0x3, PT ;  /* 0x000000030000780c */ /* 0x000fda0003f05270 */
[----:B------:R-:W-:Y:S05]  /*11b70*/  @!P0 BRA `(.L_x_1268) ;  /* 0x0000000000048947 */ /* 0x000fea0003800000 */
[----:B------:R-:W-:Y:S01]  /*11b80*/  BPT.TRAP 0x1 ;  /* 0x000000040000795c */ /* 0x000fe20000300000 */
.L_x_1268:
[C---:B------:R-:W-:Y:S01]  /*11b90*/  IMAD R3, R24.reuse, 0x8, R5 ;  /* 0x0000000818037824 */ /* 0x040fe200078e0205 */
[----:B------:R-:W-:Y:S01]  /*11ba0*/  SHF.L.U32 R2, R27, 0x1f, RZ ;  /* 0x0000001f1b027819 */ /* 0x000fe200000006ff */
[----:B------:R-:W-:-:S03]  /*11bb0*/  VIADD R24, R24, 0x1 ;  /* 0x0000000118187836 */ /* 0x000fc60000000000 */
[----:B------:R-:W1:Y:S02]  /*11bc0*/  SYNCS.PHASECHK.TRANS64.TRYWAIT P1, [R3+URZ+0x32440], R2 ;  /* 0x03244002030075a7 */ /* 0x000e64000802017f */
[----:B------:R-:W-:-:S04]  /*11bd0*/  ISETP.NE.AND P2, PT, R24, 0x2, PT ;  /* 0x000000021800780c */ /* 0x000fc80003f45270 */
[----:B------:R-:W-:Y:S01]  /*11be0*/  SEL R0, RZ, 0x1, P2 ;  /* 0x00000001ff007807 */ /* 0x000fe20001000000 */
[----:B-1----:R-:W-:Y:S08]  /*11bf0*/  @!P1 BRA `(.L_x_1269) ;  /* 0x0000004400709947 */ /* 0x002ff00003800000 */
.L_x_1408:
[----:B------:R-:W-:Y:S02]  /*11c00*/  SEL R24, R24, RZ, P2 ;  /* 0x000000ff18187207 */ /* 0x000fe40001000000 */
[----:B------:R-:W-:Y:S01]  /*11c10*/  LOP3.LUT R0, R27, R0, RZ, 0x3c, !PT ;  /* 0x000000001b007212 */ /* 0x000fe200078e3cff */
[----:B------:R-:W-:Y:S06]  /*11c20*/  @!P0 BRA `(.L_x_1270) ;  /* 0x0000000000048947 */ /* 0x000fec0003800000 */
[----:B------:R-:W-:Y:S01]  /*11c30*/  BPT.TRAP 0x1 ;  /* 0x000000040000795c */ /* 0x000fe20000300000 */
.L_x_1270:
[----:B------:R-:W-:Y:S01]  /*11c40*/  IMAD R5, R24, 0x8, R5 ;  /* 0x0000000818057824 */ /* 0x000fe200078e0205 */
[----:B------:R-:W-:-:S04]  /*11c50*/  SHF.L.U32 R0, R0, 0x1f, RZ ;  /* 0x0000001f00007819 */ /* 0x000fc800000006ff */
[----:B------:R-:W3:Y:S02]  /*11c60*/  SYNCS.PHASECHK.TRANS64.TRYWAIT P1, [R5+URZ+0x32440], R0 ;  /* 0x03244000050075a7 */ /* 0x000ee4000802017f */
[----:B---3--:R-:W-:Y:S05]  /*11c70*/  @!P1 BRA `(.L_x_1271) ;  /* 0x0000004400649947 */ /* 0x008fea0003800000 */
.L_x_1409:
[----:B------:R-:W-:Y:S05]  /*11c80*/  @!P0 BRA `(.L_x_1272) ;  /* 0x0000000000048947 */ /* 0x000fea0003800000 */
[----:B------:R-:W-:Y:S01]  /*11c90*/  BPT.TRAP 0x1 ;  /* 0x000000040000795c */ /* 0x000fe20000300000 */
.L_x_1272:
[----:B------:R-:W5:Y:S02]  /*11ca0*/  SYNCS.PHASECHK.TRANS64.TRYWAIT P1, [R3+URZ+0x32460], R2 ;  /* 0x03246002030075a7 */ /* 0x000f64000802017f */
[----:B-----5:R-:W-:Y:S05]  /*11cb0*/  @!P1 BRA `(.L_x_1273) ;  /* 0x0000004400689947 */ /* 0x020fea0003800000 */
.L_x_1410:
[----:B------:R-:W-:Y:S05]  /*11cc0*/  @!P0 BRA `(.L_x_1274) ;  /* 0x0000000000048947 */ /* 0x000fea0003800000 */
[----:B------:R-:W-:Y:S01]  /*11cd0*/  BPT.TRAP 0x1 ;  /* 0x000000040000795c */ /* 0x000fe20000300000 */
.L_x_1274:
[----:B------:R0:W0:Y:S02]  /*11ce0*/  SYNCS.PHASECHK.TRANS64.TRYWAIT P0, [R5+URZ+0x32460], R0 ;  /* 0x03246000050075a7 */ /* 0x000024000800017f */
[----:B0-----:R-:W-:Y:S05]  /*11cf0*/  @!P0 NANOSLEEP.SYNCS 0x989680 ;  /* 0x009896800000895d */ /* 0x001fea0003900000 */
[----:B------:R-:W0:Y:S02]  /*11d00*/  @!P0 SYNCS.PHASECHK.TRANS64 P0, [R5+URZ+0x32460], R0 ;  /* 0x03246000050085a7 */ /* 0x000e24000800007f */
[----:B0-----:R-:W-:Y:S05]  /*11d10*/  @!P0 BRA `(.L_x_1274) ;  /* 0xfffffffc00f08947 */ /* 0x001fea000383ffff */
.L_x_1266:
[----:B------:R-:W-:Y:S05]  /*11d20*/  BSYNC B0 ;  /* 0x0000000000007941 */ /* 0x000fea0003800000 */
.L_x_1265:
[----:B------:R-:W-:Y:S05]  /*11d30*/  EXIT ;  /* 0x000000000000794d */ /* 0x000fea0003800000 */
.L_x_1140:
[----:B-1----:R1:W2:Y:S02]  /*11d40*/  SYNCS.PHASECHK.TRANS64.TRYWAIT P0, [R3+URZ+0x32400], R0 ;  /* 0x03240000030075a7 */ /* 0x0022a4000800017f */
[----:B--2---:R-:W-:Y:S05]  /*11d50*/  @!P0 NANOSLEEP.SYNCS 0x989680 ;  /* 0x009896800000895d */ /* 0x004fea0003900000 */
[----:B------:R-:W2:Y:S02]  /*11d60*/  @!P0 SYNCS.PHASECHK.TRANS64 P0, [R3+URZ+0x32400], R0 ;  /* 0x03240000030085a7 */ /* 0x000ea4000800007f */
[----:B--2---:R-:W-:Y:S05]  /*11d70*/  @!P0 BRA `(.L_x_1140) ;  /* 0xfffffffc00f08947 */ /* 0x004fea000383ffff */
[----:B------:R-:W-:Y:S05]  /*11d80*/  BRA `(.L_x_1275) ;  /* 0xffffff0000107947 */ /* 0x000fea000383ffff */
.L_x_1144:
[----:B---3--:R-:W-:-:S04]  /*11d90*/  IMAD.U32 R5, RZ, RZ, UR6 ;  /* 0x00000006ff057e24 */ /* 0x008fc8000f8e00ff */
[----:B------:R3:W4:Y:S03]  /*11da0*/  SYNCS.PHASECHK.TRANS64.TRYWAIT P1, [R5+URZ+0x32430], R2 ;  /* 0x03243002050075a7 */ /* 0x000726000802017f */
[----:B----4-:R-:W-:Y:S05]  /*11db0*/  @!P1 NANOSLEEP.SYNCS 0x989680 ;  /* 0x009896800000995d */ /* 0x010fea0003900000 */
[----:B------:R-:W4:Y:S02]  /*11dc0*/  @!P1 SYNCS.PHASECHK.TRANS64 P1, [R5+URZ+0x32430], R2 ;  /* 0x03243002050095a7 */ /* 0x000f24000802007f */
[----:B----4-:R-:W-:Y:S05]  /*11dd0*/  @!P1 BRA `(.L_x_1144) ;  /* 0xfffffffc00ec9947 */ /* 0x010fea000383ffff */
[----:B------:R-:W-:Y:S05]  /*11de0*/  BRA `(.L_x_1143) ;  /* 0xffffff0000407947 */ /* 0x000fea000383ffff */
.L_x_1145:
[----:B----4-:R4:W0:Y:S02]  /*11df0*/  SYNCS.PHASECHK.TRANS64.TRYWAIT P1, [R3+URZ+0x32410], R0 ;  /* 0x03241000030075a7 */ /* 0x010824000802017f */
[----:B0-----:R-:W-:Y:S05]  /*11e00*/  @!P1 NANOSLEEP.SYNCS 0x989680 ;  /* 0x009896800000995d */ /* 0x001fea0003900000 */
[----:B------:R-:W0:Y:S02]  /*11e10*/  @!P1 SYNCS.PHASECHK.TRANS64 P1, [R3+URZ+0x32410], R0 ;  /* 0x03241000030095a7 */ /* 0x000e24000802007f */
[----:B0-----:R-:W-:Y:S05]  /*11e20*/  @!P1 BRA `(.L_x_1145) ;  /* 0xfffffffc00f09947 */ /* 0x001fea000383ffff */
[----:B------:R-:W-:Y:S05]  /*11e30*/  BRA `(.L_x_1276) ;  /* 0xffffff0000f87947 */ /* 0x000fea000383ffff */
.L_x_1149:
[----:B0--3--:R-:W-:-:S04]  /*11e40*/  IMAD.U32 R5, RZ, RZ, UR6 ;  /* 0x00000006ff057e24 */ /* 0x009fc8000f8e00ff */
[----:B------:R0:W3:Y:S03]  /*11e50*/  SYNCS.PHASECHK.TRANS64.TRYWAIT P1, [R5+URZ+0x32450], R2 ;  /* 0x03245002050075a7 */ /* 0x0000e6000802017f */
[----:B---3--:R-:W-:Y:S05]  /*11e60*/  @!P1 NANOSLEEP.SYNCS 0x989680 ;  /* 0x009896800000995d */ /* 0x008fea0003900000 */
[----:B------:R-:W3:Y:S02]  /*11e70*/  @!P1 SYNCS.PHASECHK.TRANS64 P1, [R5+URZ+0x32450], R2 ;  /* 0x03245002050095a7 */ /* 0x000ee4000802007f */
[----:B---3--:R-:W-:Y:S05]  /*11e80*/  @!P1 BRA `(.L_x_1149) ;  /* 0xfffffffc00ec9947 */ /* 0x008fea000383ffff */
[----:B------:R-:W-:Y:S05]  /*11e90*/  BRA `(.L_x_1148) ;  /* 0xffffff0400007947 */ /* 0x000fea000383ffff */
.L_x_1156:
[----:B-1----:R-:W-:-:S04]  /*11ea0*/  IMAD.U32 R153, RZ, RZ, UR5 ;  /* 0x00000005ff997e24 */ /* 0x002fc8000f8e00ff */
[----:B------:R1:W2:Y:S03]  /*11eb0*/  SYNCS.PHASECHK.TRANS64.TRYWAIT P2, [R153+URZ+0x32430], R0 ;  /* 0x03243000990075a7 */ /* 0x0002a6000804017f */
[----:B--2---:R-:W-:Y:S05]  /*11ec0*/  @!P2 NANOSLEEP.SYNCS 0x989680 ;  /* 0x009896800000a95d */ /* 0x004fea0003900000 */
[----:B------:R-:W2:Y:S02]  /*11ed0*/  @!P2 SYNCS.PHASECHK.TRANS64 P2, [R153+URZ+0x32430], R0 ;  /* 0x032430009900a5a7 */ /* 0x000ea4000804007f */
[----:B--2---:R-:W-:Y:S05]  /*11ee0*/  @!P2 BRA `(.L_x_1156) ;  /* 0xfffffffc00eca947 */ /* 0x004fea000383ffff */
[----:B------:R-:W-:Y:S05]  /*11ef0*/  BRA `(.L_x_1155) ;  /* 0xffffff24000c7947 */ /* 0x000fea000383ffff */
.L_x_1160:
[----:B--2---:R-:W-:-:S04]  /*11f00*/  IMAD.U32 R20, RZ, RZ, UR5 ;  /* 0x00000005ff147e24 */ /* 0x004fc8000f8e00ff */
[----:B------:R2:W3:Y:S03]  /*11f10*/  SYNCS.PHASECHK.TRANS64.TRYWAIT P2, [R20+URZ+0x32450], R0 ;  /* 0x03245000140075a7 */ /* 0x0004e6000804017f */
[----:B---3--:R-:W-:Y:S05]  /*11f20*/  @!P2 NANOSLEEP.SYNCS 0x989680 ;  /* 0x009896800000a95d */ /* 0x008fea0003900000 */
[----:B------:R-:W3:Y:S02]  /*11f30*/  @!P2 SYNCS.PHASECHK.TRANS64 P2, [R20+URZ+0x32450], R0 ;  /* 0x032450001400a5a7 */ /* 0x000ee4000804007f */
[----:B---3--:R-:W-:Y:S05]  /*11f40*/  @!P2 BRA `(.L_x_1160) ;  /* 0xfffffffc00eca947 */ /* 0x008fea000383ffff */
[----:B------:R-:W-:Y:S05]  /*11f50*/  BRA `(.L_x_1159) ;  /* 0xffffff2400887947 */ /* 0x000fea000383ffff */
.L_x_1208:
        /* <DEDUP_REMOVED lines=11> */
.L_x_1278:
[----:B------:R-:W-:Y:S05]  /*12010*/  BSYNC B0 ;  /* 0x0000000000007941 */ /* 0x000fea0003800000 */
.L_x_1277:
[----:B------:R-:W-:Y:S05]  /*12020*/  BRA `(.L_x_1279) ;  /* 0xffffffb4005c7947 */ /* 0x000fea000383ffff */
.L_x_1211:
[----:B0-----:R0:W1:Y:S02]  /*12030*/  SYNCS.PHASECHK.TRANS64.TRYWAIT P0, [R25+URZ+0x32440], R0 ;  /* 0x03244000190075a7 */ /* 0x001064000800017f */
[----:B-1----:R-:W-:Y:S05]  /*12040*/  @!P0 NANOSLEEP.SYNCS 0x989680 ;  /* 0x009896800000895d */ /* 0x002fea0003900000 */
[----:B------:R-:W1:Y:S02]  /*12050*/  @!P0 SYNCS.PHASECHK.TRANS64 P0, [R25+URZ+0x32440], R0 ;  /* 0x03244000190085a7 */ /* 0x000e64000800007f */
[----:B-1----:R-:W-:Y:S05]  /*12060*/  @!P0 BRA `(.L_x_1211) ;  /* 0xfffffffc00f08947 */ /* 0x002fea000383ffff */
[----:B------:R-:W-:Y:S05]  /*12070*/  BRA `(.L_x_1280) ;  /* 0xffffffb400887947 */ /* 0x000fea000383ffff */
.L_x_1212:
        /* <DEDUP_REMOVED lines=8> */
.L_x_1282:
[----:B------:R-:W-:Y:S05]  /*12100*/  BSYNC B0 ;  /* 0x0000000000007941 */ /* 0x000fea0003800000 */
.L_x_1281:
        /* <DEDUP_REMOVED lines=9> */
.L_x_1283:
[----:B------:R-:W-:Y:S02]  /*121a0*/  IMAD.MOV.U32 R13, RZ, RZ, R4 ;  /* 0x000000ffff0d7224 */ /* 0x000fe400078e0004 */
[----:B------:R-:W-:Y:S02]  /*121b0*/  IMAD.MOV.U32 R12, RZ, RZ, 0x1 ;  /* 0x00000001ff0c7424 */ /* 0x000fe400078e00ff */
[----:B------:R-:W-:-:S07]  /*121c0*/  IMAD.MOV.U32 R3, RZ, RZ, R14 ;  /* 0x000000ffff037224 */ /* 0x000fce00078e000e */
[----:B------:R-:W-:Y:S05]  /*121d0*/  WARPSYNC.COLLECTIVE R15, `(.L_x_1284) ;  /* 0x000000000f087348 */ /* 0x000fea0003c00000 */
[----:B------:R0:W1:Y:S02]  /*121e0*/  SHFL.IDX P6, R14, R13, R12, R11 ;  /* 0x0000000c0d0e7389 */ /* 0x00006400000c000b */
[----:B01----:R-:W-:Y:S01]  /*121f0*/  ENDCOLLECTIVE ;  /* 0x000000000000791b */ /* 0x003fe20003800000 */
.L_x_1284:
        /* <DEDUP_REMOVED lines=15> */
.L_x_1285:
[----:B------:R-:W-:Y:S02]  /*122f0*/  @P0 IMAD R6, R5, 0x2, R22 ;  /* 0x0000000205060824 */ /* 0x000fe400078e0216 */
[----:B------:R-:W-:Y:S02]  /*12300*/  IMAD.MOV.U32 R13, RZ, RZ, R4 ;  /* 0x000000ffff0d7224 */ /* 0x000fe400078e0004 */
[----:B------:R-:W-:Y:S02]  /*12310*/  IMAD.MOV.U32 R12, RZ, RZ, 0x2 ;  /* 0x00000002ff0c7424 */ /* 0x000fe400078e00ff */
[----:B------:R-:W-:-:S07]  /*12320*/  IMAD.MOV.U32 R3, RZ, RZ, R14 ;  /* 0x000000ffff037224 */ /* 0x000fce00078e000e */
[----:B------:R-:W-:Y:S05]  /*12330*/  WARPSYNC.COLLECTIVE R15, `(.L_x_1286) ;  /* 0x000000000f087348 */ /* 0x000fea0003c00000 */
[----:B------:R0:W1:Y:S02]  /*12340*/  SHFL.IDX P6, R14, R13, R12, R11 ;  /* 0x0000000c0d0e7389 */ /* 0x00006400000c000b */
[----:B01----:R-:W-:Y:S01]  /*12350*/  ENDCOLLECTIVE ;  /* 0x000000000000791b */ /* 0x003fe20003800000 */
.L_x_1286:
        /* <DEDUP_REMOVED lines=15> */
.L_x_1287:
[----:B------:R-:W-:Y:S02]  /*12450*/  @P0 IMAD R6, R5, 0x2, R22 ;  /* 0x0000000205060824 */ /* 0x000fe400078e0216 */
[----:B------:R-:W-:Y:S02]  /*12460*/  IMAD.MOV.U32 R13, RZ, RZ, R4 ;  /* 0x000000ffff0d7224 */ /* 0x000fe400078e0004 */
[----:B------:R-:W-:Y:S02]  /*12470*/  IMAD.MOV.U32 R12, RZ, RZ, 0x3 ;  /* 0x00000003ff0c7424 */ /* 0x000fe400078e00ff */
[----:B------:R-:W-:-:S07]  /*12480*/  IMAD.MOV.U32 R3, RZ, RZ, R14 ;  /* 0x000000ffff037224 */ /* 0x000fce00078e000e */
[----:B------:R-:W-:Y:S05]  /*12490*/  WARPSYNC.COLLECTIVE R15, `(.L_x_1288) ;  /* 0x000000000f087348 */ /* 0x000fea0003c00000 */
[----:B------:R0:W1:Y:S02]  /*124a0*/  SHFL.IDX P6, R14, R13, R12, R11 ;  /* 0x0000000c0d0e7389 */ /* 0x00006400000c000b */
[----:B01----:R-:W-:Y:S01]  /*124b0*/  ENDCOLLECTIVE ;  /* 0x000000000000791b */ /* 0x003fe20003800000 */
.L_x_1288:
        /* <DEDUP_REMOVED lines=15> */
.L_x_1289:
[----:B------:R-:W-:Y:S02]  /*125b0*/  @P0 IMAD R6, R5, 0x2, R22 ;  /* 0x0000000205060824 */ /* 0x000fe400078e0216 */
[----:B------:R-:W-:Y:S02]  /*125c0*/  IMAD.MOV.U32 R13, RZ, RZ, R4 ;  /* 0x000000ffff0d7224 */ /* 0x000fe400078e0004 */
[----:B------:R-:W-:Y:S02]  /*125d0*/  IMAD.MOV.U32 R12, RZ, RZ, 0x4 ;  /* 0x00000004ff0c7424 */ /* 0x000fe400078e00ff */
[----:B------:R-:W-:-:S07]  /*125e0*/  IMAD.MOV.U32 R3, RZ, RZ, R14 ;  /* 0x000000ffff037224 */ /* 0x000fce00078e000e */
[----:B------:R-:W-:Y:S05]  /*125f0*/  WARPSYNC.COLLECTIVE R15, `(.L_x_1290) ;  /* 0x000000000f087348 */ /* 0x000fea0003c00000 */
[----:B------:R0:W1:Y:S02]  /*12600*/  SHFL.IDX P6, R14, R13, R12, R11 ;  /* 0x0000000c0d0e7389 */ /* 0x00006400000c000b */
[----:B01----:R-:W-:Y:S01]  /*12610*/  ENDCOLLECTIVE ;  /* 0x000000000000791b */ /* 0x003fe20003800000 */
.L_x_1290:
        /* <DEDUP_REMOVED lines=15> */
.L_x_1291:
[----:B------:R-:W-:Y:S02]  /*12710*/  @P0 IMAD R6, R5, 0x2, R22 ;  /* 0x0000000205060824 */ /* 0x000fe400078e0216 */
[----:B------:R-:W-:Y:S02]  /*12720*/  IMAD.MOV.U32 R13, RZ, RZ, R4 ;  /* 0x000000ffff0d7224 */ /* 0x000fe400078e0004 */
[----:B------:R-:W-:Y:S02]  /*12730*/  IMAD.MOV.U32 R12, RZ, RZ, 0x5 ;  /* 0x00000005ff0c7424 */ /* 0x000fe400078e00ff */
[----:B------:R-:W-:-:S07]  /*12740*/  IMAD.MOV.U32 R3, RZ, RZ, R14 ;  /* 0x000000ffff037224 */ /* 0x000fce00078e000e */
[----:B------:R-:W-:Y:S05]  /*12750*/  WARPSYNC.COLLECTIVE R15, `(.L_x_1292) ;  /* 0x000000000f087348 */ /* 0x000fea0003c00000 */
[----:B------:R0:W1:Y:S02]  /*12760*/  SHFL.IDX P6, R14, R13, R12, R11 ;  /* 0x0000000c0d0e7389 */ /* 0x00006400000c000b */
[----:B01----:R-:W-:Y:S01]  /*12770*/  ENDCOLLECTIVE ;  /* 0x000000000000791b */ /* 0x003fe20003800000 */
.L_x_1292:
        /* <DEDUP_REMOVED lines=10> */
.L_x_1293:
[----:B------:R-:W-:Y:S01]  /*12820*/  @!PT LDS RZ, [RZ] ;  /* 0x00000000fffff984 */ /* 0x000fe20000000800 */
[----:B------:R-:W-:Y:S01]  /*12830*/  @!PT LDS RZ, [RZ] ;  /* 0x00000000fffff984 */ /* 0x000fe20000000800 */
[----:B------:R-:W-:Y:S01]  /*12840*/  @!PT LDS RZ, [RZ] ;  /* 0x00000000fffff984 */ /* 0x000fe20000000800 */
[----:B------:R1:W-:Y:S01]  /*12850*/  @P0 LDGSTS.E.BYPASS.LTC128B.128 [R6+0x1e400], desc[UR36][R2.64], !P2 ;  /* 0x1e40000002060fae */ /* 0x0003e2000d101d64 */
[----:B------:R-:W-:Y:S01]  /*12860*/  IMAD.MOV.U32 R0, RZ, RZ, R14 ;  /* 0x000000ffff007224 */ /* 0x000fe200078e000e */
[----:B------:R-:W-:Y:S06]  /*12870*/  BRA `(.L_x_1294) ;  /* 0xffffffb000e87947 */ /* 0x000fec000383ffff */
.L_x_1217:
[----:B------:R0:W5:Y:S01]  /*12880*/  LDL.LU R6, [R1+0x4] ;  /* 0x0000040001067983 */ /* 0x0001620000300800 */
[----:B------:R-:W-:Y:S01]  /*12890*/  IMAD.MOV.U32 R13, RZ, RZ, R5 ;  /* 0x000000ffff0d7224 */ /* 0x000fe200078e0005 */
[----:B------:R-:W-:Y:S01]  /*128a0*/  LOP3.LUT R23, R23, 0xffffdfff, RZ, 0xc0, !PT ;  /* 0xffffdfff17177812 */ /* 0x000fe200078ec0ff */
[----:B------:R-:W-:Y:S02]  /*128b0*/  IMAD.MOV.U32 R12, RZ, RZ, RZ ;  /* 0x000000ffff0c7224 */ /* 0x000fe400078e00ff */
[----:B------:R-:W-:Y:S02]  /*128c0*/  IMAD.MOV.U32 R11, RZ, RZ, 0x181f ;  /* 0x0000181fff0b7424 */ /* 0x000fe400078e00ff */
[----:B------:R-:W-:Y:S02]  /*128d0*/  IMAD.MOV.U32 R15, RZ, RZ, -0x1 ;  /* 0xffffffffff0f7424 */ /* 0x000fe400078e00ff */
[----:B0-----:R-:W-:-:S07]  /*128e0*/  IMAD.IADD R4, R21, 0x1, R4 ;  /* 0x0000000115047824 */ /* 0x001fce00078e0204 */
[----:B-----5:R-:W-:Y:S05]  /*128f0*/  WARPSYNC.COLLECTIVE R15, `(.L_x_1295) ;  /* 0x000000000f087348 */ /* 0x020fea0003c00000 */
[----:B------:R0:W1:Y:S02]  /*12900*/  SHFL.IDX P6, R14, R13, R12, R11 ;  /* 0x0000000c0d0e7389 */ /* 0x00006400000c000b */
[----:B01---5:R-:W-:Y:S01]  /*12910*/  ENDCOLLECTIVE ;  /* 0x000000000000791b */ /* 0x023fe20003800000 */
.L_x_1295:
[----:B------:R-:W-:Y:S02]  /*12920*/  IMAD.MOV.U32 R13, RZ, RZ, R0 ;  /* 0x000000ffff0d7224 */ /* 0x000fe400078e0000 */
[----:B------:R-:W-:-:S07]  /*12930*/  IMAD.MOV.U32 R3, RZ, RZ, R14 ;  /* 0x000000ffff037224 */ /* 0x000fce00078e000e */
[----:B------:R-:W-:Y:S05]  /*12940*/  WARPSYNC.COLLECTIVE R15, `(.L_x_1296) ;  /* 0x000000000f087348 */ /* 0x000fea0003c00000 */
[----:B------:R0:W1:Y:S02]  /*12950*/  SHFL.IDX P6, R14, R13, R12, R11 ;  /* 0x0000000c0d0e7389 */ /* 0x00006400000c000b */
[----:B01----:R-:W-:Y:S01]  /*12960*/  ENDCOLLECTIVE ;  /* 0x000000000000791b */ /* 0x003fe20003800000 */
.L_x_1296:
[----:B------:R-:W-:Y:S02]  /*12970*/  IMAD.MOV.U32 R13, RZ, RZ, R5 ;  /* 0x000000ffff0d7224 */ /* 0x000fe400078e0005 */
[----:B------:R-:W-:Y:S02]  /*12980*/  IMAD.MOV.U32 R12, RZ, RZ, 0x1 ;  /* 0x00000001ff0c7424 */ /* 0x000fe400078e00ff */
[----:B------:R-:W-:-:S07]  /*12990*/  IMAD.MOV.U32 R10, RZ, RZ, R14 ;  /* 0x000000ffff0a7224 */ /* 0x000fce00078e000e */
[----:B------:R-:W-:Y:S05]  /*129a0*/  WARPSYNC.COLLECTIVE R15, `(.L_x_1297) ;  /* 0x000000000f087348 */ /* 0x000fea0003c00000 */
[----:B------:R0:W1:Y:S02]  /*129b0*/  SHFL.IDX P6, R14, R13, R12, R11 ;  /* 0x0000000c0d0e7389 */ /* 0x00006400000c000b */
[----:B01----:R-:W-:Y:S01]  /*129c0*/  ENDCOLLECTIVE ;  /* 0x000000000000791b */ /* 0x003fe20003800000 */
.L_x_1297:
[----:B------:R-:W-:Y:S02]  /*129d0*/  IMAD.MOV.U32 R13, RZ, RZ, R0 ;  /* 0x000000ffff0d7224 */ /* 0x000fe400078e0000 */
[----:B------:R-:W-:-:S05]  /*129e0*/  IMAD R6, R6, R7, RZ ;  /* 0x0000000706067224 */ /* 0x000fca00078e02ff */
[----:B------:R-:W-:-:S13]  /*129f0*/  ISETP.GE.AND P2, PT, R4, R6, PT ;  /* 0x000000060400720c */ /* 0x000fda0003f46270 */
[----:B------:R-:W-:Y:S02]  /*12a00*/  @!P2 LEA R10, P1, R20, R10, 0x1 ;  /* 0x0000000a140aa211 */ /* 0x000fe400078208ff */
[----:B------:R-:W-:-:S03]  /*12a10*/  @P2 LOP3.LUT R23, R23, 0x2000, RZ, 0xfc, !PT ;  /* 0x0000200017172812 */ /* 0x000fc600078efcff */
[----:B------:R-:W-:Y:S01]  /*12a20*/  @!P2 IMAD.X R3, RZ, RZ, R3, P1 ;  /* 0x000000ffff03a224 */ /* 0x000fe200008e0603 */
[----:B------:R-:W-:Y:S01]  /*12a30*/  LOP3.LUT R23, R23, 0xffffefff, RZ, 0xc0, !PT ;  /* 0xffffefff17177812 */ /* 0x000fe200078ec0ff */
[----:B------:R-:W-:-:S05]  /*12a40*/  @!P2 IMAD.MOV.U32 R2, RZ, RZ, R10 ;  /* 0x000000ffff02a224 */ /* 0x000fca00078e000a */
        /* <DEDUP_REMOVED lines=10> */
.L_x_1298:
[----:B------:R-:W-:Y:S01]  /*12af0*/  @P2 LOP3.LUT R23, R23, 0x1000, RZ, 0xfc, !PT ;  /* 0x0000100017172812 */ /* 0x000fe200078efcff */
[----:B------:R-:W-:-:S03]  /*12b00*/  IMAD.MOV.U32 R13, RZ, RZ, R5 ;  /* 0x000000ffff0d7224 */ /* 0x000fc600078e0005 */
[----:B------:R-:W-:Y:S01]  /*12b10*/  LOP3.LUT R23, R23, 0xfffff7ff, RZ, 0xc0, !PT ;  /* 0xfffff7ff17177812 */ /* 0x000fe200078ec0ff */
[----:B------:R-:W-:Y:S02]  /*12b20*/  IMAD.MOV.U32 R12, RZ, RZ, 0x2 ;  /* 0x00000002ff0c7424 */ /* 0x000fe400078e00ff */
[----:B------:R-:W-:-:S07]  /*12b30*/  IMAD.MOV.U32 R7, RZ, RZ, R14 ;  /* 0x000000ffff077224 */ /* 0x000fce00078e000e */
[----:B------:R-:W-:Y:S05]  /*12b40*/  WARPSYNC.COLLECTIVE R15, `(.L_x_1299) ;  /* 0x000000000f087348 */ /* 0x000fea0003c00000 */
[----:B------:R0:W1:Y:S02]  /*12b50*/  SHFL.IDX P6, R14, R13, R12, R11 ;  /* 0x0000000c0d0e7389 */ /* 0x00006400000c000b */
[----:B01----:R-:W-:Y:S01]  /*12b60*/  ENDCOLLECTIVE ;  /* 0x000000000000791b */ /* 0x003fe20003800000 */
.L_x_1299:
        /* <DEDUP_REMOVED lines=15> */
.L_x_1300:
[----:B------:R-:W-:Y:S01]  /*12c60*/  @P2 LOP3.LUT R23, R23, 0x800, RZ, 0xfc, !PT ;  /* 0x0000080017172812 */ /* 0x000fe200078efcff */
[----:B------:R-:W-:-:S03]  /*12c70*/  IMAD.MOV.U32 R13, RZ, RZ, R5 ;  /* 0x000000ffff0d7224 */ /* 0x000fc600078e0005 */
[----:B------:R-:W-:Y:S01]  /*12c80*/  LOP3.LUT R23, R23, 0xfffffdff, RZ, 0xc0, !PT ;  /* 0xfffffdff17177812 */ /* 0x000fe200078ec0ff */
[----:B------:R-:W-:Y:S02]  /*12c90*/  IMAD.MOV.U32 R12, RZ, RZ, 0x3 ;  /* 0x00000003ff0c7424 */ /* 0x000fe400078e00ff */
[----:B------:R-:W-:-:S05]  /*12ca0*/  IMAD.MOV.U32 R11, RZ, RZ, R14 ;  /* 0x000000ffff0b7224 */ /* 0x000fca00078e000e */
[----:B------:R-:W-:-:S05]  /*12cb0*/  @!P2 LEA R11, P1, R20, R11, 0x1 ;  /* 0x0000000b140ba211 */ /* 0x000fca00078208ff */
[----:B------:R-:W-:Y:S02]  /*12cc0*/  @!P2 IMAD.X R8, RZ, RZ, R2, P1 ;  /* 0x000000ffff08a224 */ /* 0x000fe400008e0602 */
[----:B------:R-:W-:Y:S02]  /*12cd0*/  @!P2 IMAD.MOV.U32 R2, RZ, RZ, R11 ;  /* 0x000000ffff02a224 */ /* 0x000fe400078e000b */
[----:B------:R-:W-:Y:S02]  /*12ce0*/  IMAD.MOV.U32 R11, RZ, RZ, 0x181f ;  /* 0x0000181fff0b7424 */ /* 0x000fe400078e00ff */
[----:B------:R-:W-:-:S07]  /*12cf0*/  @!P2 IMAD.MOV.U32 R3, RZ, RZ, R8 ;  /* 0x000000ffff03a224 */ /* 0x000fce00078e0008 */
[----:B------:R-:W-:Y:S05]  /*12d00*/  WARPSYNC.COLLECTIVE R15, `(.L_x_1301) ;  /* 0x000000000f087348 */ /* 0x000fea0003c00000 */
[----:B------:R0:W1:Y:S02]  /*12d10*/  SHFL.IDX P6, R14, R13, R12, R11 ;  /* 0x0000000c0d0e7389 */ /* 0x00006400000c000b */
[----:B01----:R-:W-:Y:S01]  /*12d20*/  ENDCOLLECTIVE ;  /* 0x000000000000791b */ /* 0x003fe20003800000 */
.L_x_1301:
[----:B------:R-:W-:Y:S01]  /*12d30*/  @!PT LDS RZ, [RZ] ;  /* 0x00000000fffff984 */ /* 0x000fe20000000800 */
[----:B------:R-:W-:Y:S01]  /*12d40*/  @!PT LDS RZ, [RZ] ;  /* 0x00000000fffff984 */ /* 0x000fe20000000800 */
[----:B------:R-:W-:Y:S01]  /*12d50*/  @!PT LDS RZ, [RZ] ;  /* 0x00000000fffff984 */ /* 0x000fe20000000800 */
[----:B------:R0:W-:Y:S01]  /*12d60*/  @!P2 LDGSTS.E.BYPASS.LTC128B.128 [R26+0x19400], desc[UR36][R2.64], !P0 ;  /* 0x19400000021aafae */ /* 0x0001e2000c101d64 */
[----:B------:R-:W-:Y:S02]  /*12d70*/  IMAD.MOV.U32 R13, RZ, RZ, R0 ;  /* 0x000000ffff0d7224 */ /* 0x000fe400078e0000 */
[----:B0-----:R-:W-:-:S05]  /*12d80*/  VIADD R2, R4, 0x30 ;  /* 0x0000003004027836 */ /* 0x001fca0000000000 */
[----:B------:R-:W-:Y:S01]  /*12d90*/  ISETP.GE.AND P2, PT, R2, R6, PT ;  /* 0x000000060200720c */ /* 0x000fe20003f46270 */
[----:B------:R-:W-:-:S12]  /*12da0*/  IMAD.MOV.U32 R2, RZ, RZ, R14 ;  /* 0x000000ffff027224 */ /* 0x000fd800078e000e */
[----:B------:R-:W-:Y:S05]  /*12db0*/  WARPSYNC.COLLECTIVE R15, `(.L_x_1302) ;  /* 0x000000000f087348 */ /* 0x000fea0003c00000 */
[----:B------:R0:W1:Y:S02]  /*12dc0*/  SHFL.IDX P6, R14, R13, R12, R11 ;  /* 0x0000000c0d0e7389 */ /* 0x00006400000c000b */
[----:B01----:R-:W-:Y:S01]  /*12dd0*/  ENDCOLLECTIVE ;  /* 0x000000000000791b */ /* 0x003fe20003800000 */
.L_x_1302:
[----:B------:R-:W-:-:S04]  /*12de0*/  @P2 LOP3.LUT R23, R23, 0x200, RZ, 0xfc, !PT ;  /* 0x0000020017172812 */ /* 0x000fc800078efcff */
[----:B------:R-:W-:Y:S01]  /*12df0*/  LOP3.LUT R23, R23, 0xfffffeff, RZ, 0xc0, !PT ;  /* 0xfffffeff17177812 */ /* 0x000fe200078ec0ff */
[----:B------:R-:W-:-:S05]  /*12e00*/  IMAD.MOV.U32 R12, RZ, RZ, R14 ;  /* 0x000000ffff0c7224 */ /* 0x000fca00078e000e */
[----:B------:R-:W-:Y:S01]  /*12e10*/  @!P2 LEA R14, P1, R20, R12, 0x1 ;  /* 0x0000000c140ea211 */ /* 0x000fe200078208ff */
[----:B------:R-:W-:-:S04]  /*12e20*/  IMAD.MOV.U32 R12, RZ, RZ, 0x4 ;  /* 0x00000004ff0c7424 */ /* 0x000fc800078e00ff */
[----:B------:R-:W-:Y:S02]  /*12e30*/  @!P2 IMAD.X R13, RZ, RZ, R2, P1 ;  /* 0x000000ffff0da224 */ /* 0x000fe400008e0602 */
[----:B------:R-:W-:Y:S02]  /*12e40*/  @!P2 IMAD.MOV.U32 R2, RZ, RZ, R14 ;  /* 0x000000ffff02a224 */ /* 0x000fe400078e000e */
[----:B------:R-:W-:Y:S02]  /*12e50*/  @!P2 IMAD.MOV.U32 R3, RZ, RZ, R13 ;  /* 0x000000ffff03a224 */ /* 0x000fe400078e000d */
[----:B------:R-:W-:-:S03]  /*12e60*/  IMAD.MOV.U32 R13, RZ, RZ, R5 ;  /* 0x000000ffff0d7224 */ /* 0x000fc600078e0005 */
[----:B------:R-:W-:Y:S01]  /*12e70*/  @!PT LDS RZ, [RZ] ;  /* 0x00000000fffff984 */ /* 0x000fe20000000800 */
[----:B------:R-:W-:Y:S01]  /*12e80*/  @!PT LDS RZ, [RZ] ;  /* 0x00000000fffff984 */ /* 0x000fe20000000800 */
[----:B------:R-:W-:Y:S01]  /*12e90*/  @!PT LDS RZ, [RZ] ;  /* 0x00000000fffff984 */ /* 0x000fe20000000800 */
[----:B------:R0:W-:Y:S04]  /*12ea0*/  @!P2 LDGSTS.E.BYPASS.LTC128B.128 [R26+0x19c00], desc[UR36][R2.64], !P0 ;  /* 0x19c00000021aafae */ /* 0x0001e8000c101d64 */
[----:B0-----:R-:W-:Y:S05]  /*12eb0*/  WARPSYNC.COLLECTIVE R15, `(.L_x_1303) ;  /* 0x000000000f087348 */ /* 0x001fea0003c00000 */
[----:B------:R1:W2:Y:S02]  /*12ec0*/  SHFL.IDX P6, R14, R13, R12, R11 ;  /* 0x0000000c0d0e7389 */ /* 0x0002a400000c000b */
[----:B012---:R-:W-:Y:S01]  /*12ed0*/  ENDCOLLECTIVE ;  /* 0x000000000000791b */ /* 0x007fe20003800000 */
.L_x_1303:
[----:B------:R-:W-:-:S05]  /*12ee0*/  VIADD R2, R4, 0x40 ;  /* 0x0000004004027836 */ /* 0x000fca0000000000 */
[----:B------:R-:W-:Y:S01]  /*12ef0*/  ISETP.GE.AND P2, PT, R2, R6, PT ;  /* 0x000000060200720c */ /* 0x000fe20003f46270 */
[----:B------:R-:W-:Y:S02]  /*12f00*/  IMAD.MOV.U32 R13, RZ, RZ, R0 ;  /* 0x000000ffff0d7224 */ /* 0x000fe400078e0000 */
[----:B------:R-:W-:-:S10]  /*12f10*/  IMAD.MOV.U32 R2, RZ, RZ, R14 ;  /* 0x000000ffff027224 */ /* 0x000fd400078e000e */
[----:B------:R-:W-:Y:S05]  /*12f20*/  WARPSYNC.COLLECTIVE R15, `(.L_x_1304) ;  /* 0x000000000f087348 */ /* 0x000fea0003c00000 */
[----:B------:R0:W1:Y:S02]  /*12f30*/  SHFL.IDX P6, R14, R13, R12, R11 ;  /* 0x0000000c0d0e7389 */ /* 0x00006400000c000b */
[----:B01----:R-:W-:Y:S01]  /*12f40*/  ENDCOLLECTIVE ;  /* 0x000000000000791b */ /* 0x003fe20003800000 */
.L_x_1304:
[----:B------:R-:W-:-:S04]  /*12f50*/  @P2 LOP3.LUT R23, R23, 0x100, RZ, 0xfc, !PT ;  /* 0x0000010017172812 */ /* 0x000fc800078efcff */
[----:B------:R-:W-:Y:S01]  /*12f60*/  LOP3.LUT R23, R23, 0xffffff7f, RZ, 0xc0, !PT ;  /* 0xffffff7f17177812 */ /* 0x000fe200078ec0ff */
[----:B------:R-:W-:Y:S02]  /*12f70*/  IMAD.MOV.U32 R13, RZ, RZ, R5 ;  /* 0x000000ffff0d7224 */ /* 0x000fe400078e0005 */
[----:B------:R-:W-:-:S05]  /*12f80*/  IMAD.MOV.U32 R12, RZ, RZ, R14 ;  /* 0x000000ffff0c7224 */ /* 0x000fca00078e000e */
[----:B------:R-:W-:-:S05]  /*12f90*/  @!P2 LEA R15, P1, R20, R12, 0x1 ;  /* 0x0000000c140fa211 */ /* 0x000fca00078208ff */
[----:B------:R-:W-:Y:S02]  /*12fa0*/  @!P2 IMAD.X R12, RZ, RZ, R2, P1 ;  /* 0x000000ffff0ca224 */ /* 0x000fe400008e0602 */
[----:B------:R-:W-:Y:S02]  /*12fb0*/  @!P2 IMAD.MOV.U32 R2, RZ, RZ, R15 ;  /* 0x000000ffff02a224 */ /* 0x000fe400078e000f */
[----:B------:R-:W-:Y:S02]  /*12fc0*/  @!P2 IMAD.MOV.U32 R3, RZ, RZ, R12 ;  /* 0x000000ffff03a224 */ /* 0x000fe400078e000c */
[----:B------:R-:W-:Y:S02]  /*12fd0*/  IMAD.MOV.U32 R12, RZ, RZ, 0x5 ;  /* 0x00000005ff0c7424 */ /* 0x000fe400078e00ff */
[----:B------:R-:W-:Y:S01]  /*12fe0*/  IMAD.MOV.U32 R15, RZ, RZ, -0x1 ;  /* 0xffffffffff0f7424 */ /* 0x000fe200078e00ff */
[----:B------:R-:W-:Y:S01]  /*12ff0*/  @!PT LDS RZ, [RZ] ;  /* 0x00000000fffff984 */ /* 0x000fe20000000800 */
[----:B------:R-:W-:Y:S01]  /*13000*/  @!PT LDS RZ, [RZ] ;  /* 0x00000000fffff984 */ /* 0x000fe20000000800 */
[----:B------:R-:W-:Y:S01]  /*13010*/  @!PT LDS RZ, [RZ] ;  /* 0x00000000fffff984 */ /* 0x000fe20000000800 */
[----:B------:R0:W-:Y:S06]  /*13020*/  @!P2 LDGSTS.E.BYPASS.LTC128B.128 [R26+0x1a400], desc[UR36][R2.64], !P0 ;  /* 0x1a400000021aafae */ /* 0x0001ec000c101d64 */
[----:B0-----:R-:W-:Y:S05]  /*13030*/  WARPSYNC.COLLECTIVE R15, `(.L_x_1305) ;  /* 0x000000000f087348 */ /* 0x001fea0003c00000 */
[----:B------:R1:W2:Y:S02]  /*13040*/  SHFL.IDX P6, R14, R13, R12, R11 ;  /* 0x0000000c0d0e7389 */ /* 0x0002a400000c000b */
[----:B012---:R-:W-:Y:S01]  /*13050*/  ENDCOLLECTIVE ;  /* 0x000000000000791b */ /* 0x007fe20003800000 */
.L_x_1305:
[----:B------:R-:W-:-:S05]  /*13060*/  VIADD R2, R4, 0x50 ;  /* 0x0000005004027836 */ /* 0x000fca0000000000 */
[----:B------:R-:W-:Y:S01]  /*13070*/  ISETP.GE.AND P2, PT, R2, R6, PT ;  /* 0x000000060200720c */ /* 0x000fe20003f46270 */
[----:B------:R-:W-:Y:S02]  /*13080*/  IMAD.MOV.U32 R13, RZ, RZ, R0 ;  /* 0x000000ffff0d7224 */ /* 0x000fe400078e0000 */
[----:B------:R-:W-:-:S10]  /*13090*/  IMAD.MOV.U32 R8, RZ, RZ, R14 ;  /* 0x000000ffff087224 */ /* 0x000fd400078e000e */
[----:B------:R-:W-:Y:S05]  /*130a0*/  WARPSYNC.COLLECTIVE R15, `(.L_x_1306) ;  /* 0x000000000f087348 */ /* 0x000fea0003c00000 */
[----:B------:R0:W1:Y:S02]  /*130b0*/  SHFL.IDX P6, R14, R13, R12, R11 ;  /* 0x0000000c0d0e7389 */ /* 0x00006400000c000b */
[----:B01----:R-:W-:Y:S01]  /*130c0*/  ENDCOLLECTIVE ;  /* 0x000000000000791b */ /* 0x003fe20003800000 */
.L_x_1306:
        /* <DEDUP_REMOVED lines=8> */
.L_x_1307:
        /* <DEDUP_REMOVED lines=9> */
[----:B0-----:R-:W-:-:S07]  /*131e0*/  IMAD.MOV.U32 R2, RZ, RZ, R14 ;  /* 0x000000ffff027224 */ /* 0x001fce00078e000e */
[----:B------:R-:W-:Y:S05]  /*131f0*/  WARPSYNC.COLLECTIVE R15, `(.L_x_1308) ;  /* 0x000000000f087348 */ /* 0x000fea0003c00000 */
[----:B------:R0:W1:Y:S02]  /*13200*/  SHFL.IDX P6, R14, R13, R12, R11 ;  /* 0x0000000c0d0e7389 */ /* 0x00006400000c000b */
[----:B01----:R-:W-:Y:S01]  /*13210*/  ENDCOLLECTIVE ;  /* 0x000000000000791b */ /* 0x003fe20003800000 */
.L_x_1308:
[----:B------:R-:W-:-:S05]  /*13220*/  VIADD R3, R4, 0x60 ;  /* 0x0000006004037836 */ /* 0x000fca0000000000 */
[----:B------:R-:W-:Y:S01]  /*13230*/  ISETP.GE.AND P2, PT, R3, R6, PT ;  /* 0x000000060300720c */ /* 0x000fe20003f46270 */
[----:B------:R-:W-:Y:S02]  /*13240*/  IMAD.MOV.U32 R13, RZ, RZ, R5 ;  /* 0x000000ffff0d7224 */ /* 0x000fe400078e0005 */
[----:B------:R-:W-:-:S10]  /*13250*/  IMAD.MOV.U32 R12, RZ, RZ, 0x7 ;  /* 0x00000007ff0c7424 */ /* 0x000fd400078e00ff */
[----:B------:R-:W-:Y:S01]  /*13260*/  @P2 LOP3.LUT R23, R23, 0x40, RZ, 0xfc, !PT ;  /* 0x0000004017172812 */ /* 0x000fe200078efcff */
[----:B------:R-:W-:-:S07]  /*13270*/  IMAD.MOV.U32 R7, RZ, RZ, R14 ;  /* 0x000000ffff077224 */ /* 0x000fce00078e000e */
[----:B------:R-:W-:Y:S05]  /*13280*/  WARPSYNC.COLLECTIVE R15, `(.L_x_1309) ;  /* 0x000000000f087348 */ /* 0x000fea0003c00000 */
[----:B------:R0:W1:Y:S02]  /*13290*/  SHFL.IDX P6, R14, R13, R12, R11 ;  /* 0x0000000c0d0e7389 */ /* 0x00006400000c000b */
[----:B01----:R-:W-:Y:S01]  /*132a0*/  ENDCOLLECTIVE ;  /* 0x000000000000791b */ /* 0x003fe20003800000 */
.L_x_1309:
        /* <DEDUP_REMOVED lines=9> */
[----:B------:R-:W-:-:S07]  /*13340*/  IMAD.MOV.U32 R5, RZ, RZ, R14 ;  /* 0x000000ffff057224 */ /* 0x000fce00078e000e */
[----:B0-----:R-:W-:Y:S05]  /*13350*/  WARPSYNC.COLLECTIVE R15, `(.L_x_1310) ;  /* 0x000000000f087348 */ /* 0x001fea0003c00000 */
[----:B------:R1:W2:Y:S02]  /*13360*/  SHFL.IDX P6, R14, R13, R12, R11 ;  /* 0x0000000c0d0e7389 */ /* 0x0002a400000c000b */
[----:B012---:R-:W-:Y:S01]  /*13370*/  ENDCOLLECTIVE ;  /* 0x000000000000791b */ /* 0x007fe20003800000 */
.L_x_1310:
[----:B------:R-:W-:Y:S01]  /*13380*/  IMAD.MOV.U32 R0, RZ, RZ, R14 ;  /* 0x000000ffff007224 */ /* 0x000fe200078e000e */
[----:B------:R-:W-:Y:S06]  /*13390*/  BRA `(.L_x_1311) ;  /* 0xffffffb4001c7947 */ /* 0x000fec000383ffff */
.L_x_1221:
        /* <DEDUP_REMOVED lines=8> */
.L_x_1313:
[----:B------:R-:W-:Y:S05]  /*13420*/  BSYNC B0 ;  /* 0x0000000000007941 */ /* 0x000fea0003800000 */
.L_x_1312:
        /* <DEDUP_REMOVED lines=9> */
.L_x_1314:
[----:B------:R-:W-:Y:S02]  /*134c0*/  IMAD.MOV.U32 R13, RZ, RZ, R4 ;  /* 0x000000ffff0d7224 */ /* 0x000fe400078e0004 */
[----:B------:R-:W-:Y:S01]  /*134d0*/  IMAD.MOV.U32 R12, RZ, RZ, 0x1 ;  /* 0x00000001ff0c7424 */ /* 0x000fe200078e00ff */
[----:B------:R-:W-:-:S13]  /*134e0*/  @!P5 LEA R5, P0, R8, R14, 0x1 ;  /* 0x0000000e0805d211 */ /* 0x000fda00078008ff */
[----:B------:R-:W-:Y:S05]  /*134f0*/  WARPSYNC.COLLECTIVE R15, `(.L_x_1315) ;  /* 0x000000000f087348 */ /* 0x000fea0003c00000 */
[----:B------:R0:W1:Y:S02]  /*13500*/  SHFL.IDX P6, R14, R13, R12, R11 ;  /* 0x0000000c0d0e7389 */ /* 0x00006400000c000b */
[----:B01----:R-:W-:Y:S01]  /*13510*/  ENDCOLLECTIVE ;  /* 0x000000000000791b */ /* 0x003fe20003800000 */
.L_x_1315:
[----:B------:R-:W-:Y:S02]  /*13520*/  @!P5 IMAD.X R3, RZ, RZ, R2, P0 ;  /* 0x000000ffff03d224 */ /* 0x000fe400000e0602 */
        /* <DEDUP_REMOVED lines=14> */
.L_x_1316:
[----:B------:R-:W-:Y:S02]  /*13610*/  IMAD.MOV.U32 R13, RZ, RZ, R4 ;  /* 0x000000ffff0d7224 */ /* 0x000fe400078e0004 */
[----:B------:R-:W-:Y:S01]  /*13620*/  IMAD.MOV.U32 R12, RZ, RZ, 0x2 ;  /* 0x00000002ff0c7424 */ /* 0x000fe200078e00ff */
[----:B------:R-:W-:-:S13]  /*13630*/  LOP3.LUT P6, RZ, R23, 0x1000, RZ, 0xc0, !PT ;  /* 0x0000100017ff7812 */ /* 0x000fda00078cc0ff */
[----:B------:R-:W-:-:S05]  /*13640*/  @!P6 LEA R6, P0, R8, R14, 0x1 ;  /* 0x0000000e0806e211 */ /* 0x000fca00078008ff */
        /* <DEDUP_REMOVED lines=13> */
.L_x_1317:
[----:B------:R-:W-:Y:S02]  /*13720*/  IMAD.MOV.U32 R13, RZ, RZ, R0 ;  /* 0x000000ffff0d7224 */ /* 0x000fe400078e0000 */
[----:B------:R-:W-:-:S07]  /*13730*/  IMAD.MOV.U32 R5, RZ, RZ, R14 ;  /* 0x000000ffff057224 */ /* 0x000fce00078e000e */
[----:B------:R-:W-:Y:S05]  /*13740*/  WARPSYNC.COLLECTIVE R15, `(.L_x_1318) ;  /* 0x000000000f087348 */ /* 0x000fea0003c00000 */
[----:B------:R0:W1:Y:S02]  /*13750*/  SHFL.IDX P6, R14, R13, R12, R11 ;  /* 0x0000000c0d0e7389 */ /* 0x00006400000c000b */
[----:B01----:R-:W-:Y:S01]  /*13760*/  ENDCOLLECTIVE ;  /* 0x000000000000791b */ /* 0x003fe20003800000 */
.L_x_1318:
[----:B------:R-:W-:Y:S02]  /*13770*/  IMAD.MOV.U32 R13, RZ, RZ, R4 ;  /* 0x000000ffff0d7224 */ /* 0x000fe400078e0004 */
[----:B------:R-:W-:Y:S01]  /*13780*/  IMAD.MOV.U32 R12, RZ, RZ, 0x3 ;  /* 0x00000003ff0c7424 */ /* 0x000fe200078e00ff */
[----:B------:R-:W-:-:S13]  /*13790*/  @!P5 LEA R6, P0, R8, R14, 0x1 ;  /* 0x0000000e0806d211 */ /* 0x000fda00078008ff */
[----:B------:R-:W-:Y:S05]  /*137a0*/  WARPSYNC.COLLECTIVE R15, `(.L_x_1319) ;  /* 0x000000000f087348 */ /* 0x000fea0003c00000 */
[----:B------:R0:W1:Y:S02]  /*137b0*/  SHFL.IDX P6, R14, R13, R12, R11 ;  /* 0x0000000c0d0e7389 */ /* 0x00006400000c000b */
[----:B01----:R-:W-:Y:S01]  /*137c0*/  ENDCOLLECTIVE ;  /* 0x000000000000791b */ /* 0x003fe20003800000 */
.L_x_1319:
[----:B------:R-:W-:Y:S02]  /*137d0*/  @!P5 IMAD.X R7, RZ, RZ, R5, P0 ;  /* 0x000000ffff07d224 */ /* 0x000fe400000e0605 */
[----:B------:R-:W-:Y:S02]  /*137e0*/  @!P5 IMAD.MOV.U32 R2, RZ, RZ, R6 ;  /* 0x000000ffff02d224 */ /* 0x000fe400078e0006 */
[----:B------:R-:W-:-:S05]  /*137f0*/  @!P5 IMAD.MOV.U32 R3, RZ, RZ, R7 ;  /* 0x000000ffff03d224 */ /* 0x000fca00078e0007 */
[----:B------:R-:W-:Y:S01]  /*13800*/  @!PT LDS RZ, [RZ] ;  /* 0x00000000fffff984 */ /* 0x000fe20000000800 */
[----:B------:R-:W-:Y:S01]  /*13810*/  @!PT LDS RZ, [RZ] ;  /* 0x00000000fffff984 */ /* 0x000fe20000000800 */
[----:B------:R-:W-:Y:S01]  /*13820*/  @!PT LDS RZ, [RZ] ;  /* 0x00000000fffff984 */ /* 0x000fe20000000800 */
[----:B------:R0:W-:Y:S01]  /*13830*/  @!P5 LDGSTS.E.BYPASS.LTC128B.128 [R26+0x23400], desc[UR36][R2.64], !P4 ;  /* 0x23400000021adfae */ /* 0x0001e2000e101d64 */
[----:B------:R-:W-:-:S03]  /*13840*/  IMAD.MOV.U32 R13, RZ, RZ, R0 ;  /* 0x000000ffff0d7224 */ /* 0x000fc600078e0000 */
[----:B------:R0:W-:Y:S04]  /*13850*/  @!P5 LDGSTS.E.BYPASS.LTC128B.128 [R26+0x27400], desc[UR36][R2.64+0x80], !P3 ;  /* 0x27400080021adfae */ /* 0x0001e8000d901d64 */
[----:B------:R0:W-:Y:S01]  /*13860*/  @!P5 LDGSTS.E.BYPASS.LTC128B.128 [R26+0x2b400], desc[UR36][R2.64+0x100], !P2 ;  /* 0x2b400100021adfae */ /* 0x0001e2000d101d64 */
[----:B------:R-:W-:-:S03]  /*13870*/  IMAD.MOV.U32 R5, RZ, RZ, R14 ;  /* 0x000000ffff057224 */ /* 0x000fc600078e000e */
[----:B------:R0:W-:Y:S01]  /*13880*/  @!P5 LDGSTS.E.BYPASS.LTC128B.128 [R26+0x2f400], desc[UR36][R2.64+0x180], !P1 ;  /* 0x2f400180021adfae */ /* 0x0001e2000c901d64 */
[----:B------:R-:W-:-:S13]  /*13890*/  LOP3.LUT P5, RZ, R23, 0x100, RZ, 0xc0, !PT ;  /* 0x0000010017ff7812 */ /* 0x000fda00078ac0ff */
[----:B0-----:R-:W-:Y:S05]  /*138a0*/  WARPSYNC.COLLECTIVE R15, `(.L_x_1320) ;  /* 0x000000000f087348 */ /* 0x001fea0003c00000 */
[----:B------:R1:W2:Y:S02]  /*138b0*/  SHFL.IDX P6, R14, R13, R12, R11 ;  /* 0x0000000c0d0e7389 */ /* 0x0002a400000c000b */
[----:B012---:R-:W-:Y:S01]  /*138c0*/  ENDCOLLECTIVE ;  /* 0x000000000000791b */ /* 0x007fe20003800000 */
.L_x_1320:
        /* <DEDUP_REMOVED lines=17> */
.L_x_1321:
[----:B------:R-:W-:Y:S02]  /*139e0*/  IMAD.MOV.U32 R13, RZ, RZ, R0 ;  /* 0x000000ffff0d7224 */ /* 0x000fe400078e0000 */
[----:B------:R-:W-:-:S07]  /*139f0*/  IMAD.MOV.U32 R5, RZ, RZ, R14 ;  /* 0x000000ffff057224 */ /* 0x000fce00078e000e */
[----:B------:R-:W-:Y:S05]  /*13a00*/  WARPSYNC.COLLECTIVE R15, `(.L_x_1322) ;  /* 0x000000000f087348 */ /* 0x000fea0003c00000 */
[----:B------:R0:W1:Y:S02]  /*13a10*/  SHFL.IDX P6, R14, R13, R12, R11 ;  /* 0x0000000c0d0e7389 */ /* 0x00006400000c000b */
[----:B01----:R-:W-:Y:S01]  /*13a20*/  ENDCOLLECTIVE ;  /* 0x000000000000791b */ /* 0x003fe20003800000 */
.L_x_1322:
[----:B------:R-:W-:Y:S02]  /*13a30*/  IMAD.MOV.U32 R13, RZ, RZ, R4 ;  /* 0x000000ffff0d7224 */ /* 0x000fe400078e0004 */
[----:B------:R-:W-:Y:S01]  /*13a40*/  IMAD.MOV.U32 R12, RZ, RZ, 0x5 ;  /* 0x00000005ff0c7424 */ /* 0x000fe200078e00ff */
[----:B------:R-:W-:-:S13]  /*13a50*/  @!P5 LEA R6, P0, R8, R14, 0x1 ;  /* 0x0000000e0806d211 */ /* 0x000fda00078008ff */
[----:B------:R-:W-:Y:S05]  /*13a60*/  WARPSYNC.COLLECTIVE R15, `(.L_x_1323) ;  /* 0x000000000f087348 */ /* 0x000fea0003c00000 */
[----:B------:R0:W1:Y:S02]  /*13a70*/  SHFL.IDX P6, R14, R13, R12, R11 ;  /* 0x0000000c0d0e7389 */ /* 0x00006400000c000b */
[----:B01----:R-:W-:Y:S01]  /*13a80*/  ENDCOLLECTIVE ;  /* 0x000000000000791b */ /* 0x003fe20003800000 */
.L_x_1323:
        /* <DEDUP_REMOVED lines=16> */
.L_x_1324:
        /* <DEDUP_REMOVED lines=17> */
.L_x_1325:
[----:B------:R-:W-:Y:S02]  /*13ca0*/  IMAD.MOV.U32 R13, RZ, RZ, R0 ;  /* 0x000000ffff0d7224 */ /* 0x000fe400078e0000 */
[----:B------:R-:W-:-:S07]  /*13cb0*/  IMAD.MOV.U32 R5, RZ, RZ, R14 ;  /* 0x000000ffff057224 */ /* 0x000fce00078e000e */
[----:B------:R-:W-:Y:S05]  /*13cc0*/  WARPSYNC.COLLECTIVE R15, `(.L_x_1326) ;  /* 0x000000000f087348 */ /* 0x000fea0003c00000 */
[----:B------:R0:W1:Y:S02]  /*13cd0*/  SHFL.IDX P6, R14, R13, R12, R11 ;  /* 0x0000000c0d0e7389 */ /* 0x00006400000c000b */
[----:B01----:R-:W-:Y:S01]  /*13ce0*/  ENDCOLLECTIVE ;  /* 0x000000000000791b */ /* 0x003fe20003800000 */
.L_x_1326:
[----:B------:R-:W-:Y:S02]  /*13cf0*/  IMAD.MOV.U32 R13, RZ, RZ, R4 ;  /* 0x000000ffff0d7224 */ /* 0x000fe400078e0004 */
[----:B------:R-:W-:Y:S01]  /*13d00*/  IMAD.MOV.U32 R12, RZ, RZ, 0x7 ;  /* 0x00000007ff0c7424 */ /* 0x000fe200078e00ff */
[----:B------:R-:W-:-:S13]  /*13d10*/  @!P5 LEA R6, P0, R8, R14, 0x1 ;  /* 0x0000000e0806d211 */ /* 0x000fda00078008ff */
[----:B------:R-:W-:Y:S05]  /*13d20*/  WARPSYNC.COLLECTIVE R15, `(.L_x_1327) ;  /* 0x000000000f087348 */ /* 0x000fea0003c00000 */
[----:B------:R0:W1:Y:S02]  /*13d30*/  SHFL.IDX P6, R14, R13, R12, R11 ;  /* 0x0000000c0d0e7389 */ /* 0x00006400000c000b */
[----:B01----:R-:W-:Y:S01]  /*13d40*/  ENDCOLLECTIVE ;  /* 0x000000000000791b */ /* 0x003fe20003800000 */
.L_x_1327:
        /* <DEDUP_REMOVED lines=11> */
[----:B------:R0:W-:Y:S04]  /*13e00*/  @!P5 LDGSTS.E.BYPASS.LTC128B.128 [R26+0x31400], desc[UR36][R2.64+0x180], !P1 ;  /* 0x31400180021adfae */ /* 0x0001e8000c901d64 */
[----:B0-----:R-:W-:Y:S05]  /*13e10*/  WARPSYNC.COLLECTIVE R15, `(.L_x_1328) ;  /* 0x000000000f087348 */ /* 0x001fea0003c00000 */
[----:B------:R1:W2:Y:S02]  /*13e20*/  SHFL.IDX P6, R14, R13, R12, R11 ;  /* 0x0000000c0d0e7389 */ /* 0x0002a400000c000b */
[----:B012---:R-:W-:Y:S01]  /*13e30*/  ENDCOLLECTIVE ;  /* 0x000000000000791b */ /* 0x007fe20003800000 */
.L_x_1328:
[----:B------:R-:W-:Y:S05]  /*13e40*/  BRA `(.L_x_1329) ;  /* 0xffffffb400507947 */ /* 0x000fea000383ffff */
.L_x_1226:
[----:B0-----:R0:W1:Y:S02]  /*13e50*/  SYNCS.PHASECHK.TRANS64.TRYWAIT P0, [R22+URZ+0x32420], R3 ;  /* 0x03242003160075a7 */ /* 0x001064000800017f */
[----:B-1----:R-:W-:Y:S05]  /*13e60*/  @!P0 NANOSLEEP.SYNCS 0x989680 ;  /* 0x009896800000895d */ /* 0x002fea0003900000 */
[----:B------:R-:W1:Y:S02]  /*13e70*/  @!P0 SYNCS.PHASECHK.TRANS64 P0, [R22+URZ+0x32420], R3 ;  /* 0x03242003160085a7 */ /* 0x000e64000800007f */
[----:B-1----:R-:W-:Y:S05]  /*13e80*/  @!P0 BRA `(.L_x_1226) ;  /* 0xfffffffc00f08947 */ /* 0x002fea000383ffff */
[----:B------:R-:W-:Y:S05]  /*13e90*/  BRA `(.L_x_1330) ;  /* 0xffffffb400c07947 */ /* 0x000fea000383ffff */
.L_x_1229:
[----:B-1----:R1:W2:Y:S02]  /*13ea0*/  SYNCS.PHASECHK.TRANS64.TRYWAIT P0, [R25+URZ+0x32460], R0 ;  /* 0x03246000190075a7 */ /* 0x0022a4000800017f */
[----:B--2---:R-:W-:Y:S05]  /*13eb0*/  @!P0 NANOSLEEP.SYNCS 0x989680 ;  /* 0x009896800000895d */ /* 0x004fea0003900000 */
[----:B------:R-:W2:Y:S02]  /*13ec0*/  @!P0 SYNCS.PHASECHK.TRANS64 P0, [R25+URZ+0x32460], R0 ;  /* 0x03246000190085a7 */ /* 0x000ea4000800007f */
[----:B--2---:R-:W-:Y:S05]  /*13ed0*/  @!P0 BRA `(.L_x_1229) ;  /* 0xfffffffc00f08947 */ /* 0x004fea000383ffff */
[----:B------:R-:W-:Y:S05]  /*13ee0*/  BRA `(.L_x_1331) ;  /* 0xffffffb400cc7947 */ /* 0x000fea000383ffff */
.L_x_1230:
        /* <DEDUP_REMOVED lines=8> */
.L_x_1333:
[----:B------:R-:W-:Y:S05]  /*13f70*/  BSYNC B0 ;  /* 0x0000000000007941 */ /* 0x000fea0003800000 */
.L_x_1332:
        /* <DEDUP_REMOVED lines=13> */
.L_x_1334:
[----:B------:R-:W-:Y:S02]  /*14050*/  IMAD.MOV.U32 R13, RZ, RZ, R6 ;  /* 0x000000ffff0d7224 */ /* 0x000fe400078e0006 */
[----:B------:R-:W-:Y:S02]  /*14060*/  IMAD.MOV.U32 R12, RZ, RZ, 0x1 ;  /* 0x00000001ff0c7424 */ /* 0x000fe400078e00ff */
[----:B------:R-:W-:-:S05]  /*14070*/  IMAD.SHL.U32 R8, R8, 0x8, RZ ;  /* 0x0000000808087824 */ /* 0x000fca00078e00ff */
[----:B------:R-:W-:-:S05]  /*14080*/  LOP3.LUT R8, R8, 0x38, RZ, 0xc0, !PT ;  /* 0x0000003808087812 */ /* 0x000fca00078ec0ff */
[----:B------:R-:W-:-:S05]  /*14090*/  IMAD.SHL.U32 R0, R8, 0x2, RZ ;  /* 0x0000000208007824 */ /* 0x000fca00078e00ff */
[----:B------:R-:W-:-:S13]  /*140a0*/  IADD3 R2, P0, R14, R0, RZ ;  /* 0x000000000e027210 */ /* 0x000fda0007f1e0ff */
[----:B------:R-:W-:Y:S05]  /*140b0*/  WARPSYNC.COLLECTIVE R15, `(.L_x_1335) ;  /* 0x000000000f087348 */ /* 0x000fea0003c00000 */
[----:B------:R0:W1:Y:S02]  /*140c0*/  SHFL.IDX P6, R14, R13, R12, R11 ;  /* 0x0000000c0d0e7389 */ /* 0x00006400000c000b */
[----:B01----:R-:W-:Y:S01]  /*140d0*/  ENDCOLLECTIVE ;  /* 0x000000000000791b */ /* 0x003fe20003800000 */
.L_x_1335:
        /* <DEDUP_REMOVED lines=17> */
.L_x_1336:
[----:B------:R-:W-:Y:S02]  /*141f0*/  IMAD.MOV.U32 R13, RZ, RZ, R6 ;  /* 0x000000ffff0d7224 */ /* 0x000fe400078e0006 */
[----:B------:R-:W-:Y:S01]  /*14200*/  IMAD.MOV.U32 R12, RZ, RZ, 0x2 ;  /* 0x00000002ff0c7424 */ /* 0x000fe200078e00ff */
[----:B------:R-:W-:-:S13]  /*14210*/  IADD3 R2, P3, R14, R0, RZ ;  /* 0x000000000e027210 */ /* 0x000fda0007f7e0ff */
[----:B------:R-:W-:Y:S05]  /*14220*/  WARPSYNC.COLLECTIVE R15, `(.L_x_1337) ;  /* 0x000000000f087348 */ /* 0x000fea0003c00000 */
[----:B------:R0:W1:Y:S02]  /*14230*/  SHFL.IDX P6, R14, R13, R12, R11 ;  /* 0x0000000c0d0e7389 */ /* 0x00006400000c000b */
[----:B01----:R-:W-:Y:S01]  /*14240*/  ENDCOLLECTIVE ;  /* 0x000000000000791b */ /* 0x003fe20003800000 */
.L_x_1337:
        /* <DEDUP_REMOVED lines=17> */
.L_x_1338:
[----:B------:R-:W-:Y:S02]  /*14360*/  IMAD.MOV.U32 R13, RZ, RZ, R6 ;  /* 0x000000ffff0d7224 */ /* 0x000fe400078e0006 */
[----:B------:R-:W-:Y:S01]  /*14370*/  IMAD.MOV.U32 R12, RZ, RZ, 0x3 ;  /* 0x00000003ff0c7424 */ /* 0x000fe200078e00ff */
[----:B------:R-:W-:-:S13]  /*14380*/  IADD3 R2, P3, R14, R0, RZ ;  /* 0x000000000e027210 */ /* 0x000fda0007f7e0ff */
[----:B------:R-:W-:Y:S05]  /*14390*/  WARPSYNC.COLLECTIVE R15, `(.L_x_1339) ;  /* 0x000000000f087348 */ /* 0x000fea0003c00000 */
[----:B------:R0:W1:Y:S02]  /*143a0*/  SHFL.IDX P6, R14, R13, R12, R11 ;  /* 0x0000000c0d0e7389 */ /* 0x00006400000c000b */
[----:B01----:R-:W-:Y:S01]  /*143b0*/  ENDCOLLECTIVE ;  /* 0x000000000000791b */ /* 0x003fe20003800000 */
.L_x_1339:
        /* <DEDUP_REMOVED lines=17> */
.L_x_1340:
[----:B------:R-:W-:Y:S02]  /*144d0*/  IMAD.MOV.U32 R13, RZ, RZ, R6 ;  /* 0x000000ffff0d7224 */ /* 0x000fe400078e0006 */
[----:B------:R-:W-:Y:S01]  /*144e0*/  IMAD.MOV.U32 R12, RZ, RZ, 0x4 ;  /* 0x00000004ff0c7424 */ /* 0x000fe200078e00ff */
[----:B------:R-:W-:-:S13]  /*144f0*/  IADD3 R2, P3, R14, R0, RZ ;  /* 0x000000000e027210 */ /* 0x000fda0007f7e0ff */
[----:B------:R-:W-:Y:S05]  /*14500*/  WARPSYNC.COLLECTIVE R15, `(.L_x_1341) ;  /* 0x000000000f087348 */ /* 0x000fea0003c00000 */
[----:B------:R0:W1:Y:S02]  /*14510*/  SHFL.IDX P6, R14, R13, R12, R11 ;  /* 0x0000000c0d0e7389 */ /* 0x00006400000c000b */
[----:B01----:R-:W-:Y:S01]  /*14520*/  ENDCOLLECTIVE ;  /* 0x000000000000791b */ /* 0x003fe20003800000 */
.L_x_1341:
        /* <DEDUP_REMOVED lines=17> */
.L_x_1342:
[----:B------:R-:W-:Y:S02]  /*14640*/  IMAD.MOV.U32 R13, RZ, RZ, R6 ;  /* 0x000000ffff0d7224 */ /* 0x000fe400078e0006 */
[----:B------:R-:W-:Y:S01]  /*14650*/  IMAD.MOV.U32 R12, RZ, RZ, 0x5 ;  /* 0x00000005ff0c7424 */ /* 0x000fe200078e00ff */
[----:B------:R-:W-:-:S13]  /*14660*/  IADD3 R2, P3, R14, R0, RZ ;  /* 0x000000000e027210 */ /* 0x000fda0007f7e0ff */
[----:B------:R-:W-:Y:S05]  /*14670*/  WARPSYNC.COLLECTIVE R15, `(.L_x_1343) ;  /* 0x000000000f087348 */ /* 0x000fea0003c00000 */
[----:B------:R0:W1:Y:S02]  /*14680*/  SHFL.IDX P6, R14, R13, R12, R11 ;  /* 0x0000000c0d0e7389 */ /* 0x00006400000c000b */
[----:B01----:R-:W-:Y:S01]  /*14690*/  ENDCOLLECTIVE ;  /* 0x000000000000791b */ /* 0x003fe20003800000 */
.L_x_1343:
        /* <DEDUP_REMOVED lines=12> */
.L_x_1344:
        /* <DEDUP_REMOVED lines=9> */
.L_x_1237:
[----:B-1----:R1:W2:Y:S02]  /*147f0*/  SYNCS.PHASECHK.TRANS64.TRYWAIT P0, [R10+URZ+0x32440], R20 ;  /* 0x032440140a0075a7 */ /* 0x0022a4000800017f */
[----:B--2---:R-:W-:Y:S05]  /*14800*/  @!P0 NANOSLEEP.SYNCS 0x989680 ;  /* 0x009896800000895d */ /* 0x004fea0003900000 */
[----:B------:R-:W2:Y:S02]  /*14810*/  @!P0 SYNCS.PHASECHK.TRANS64 P0, [R10+URZ+0x32440], R20 ;  /* 0x032440140a0085a7 */ /* 0x000ea4000800007f */
[----:B--2---:R-:W-:Y:S05]  /*14820*/  @!P0 BRA `(.L_x_1237) ;  /* 0xfffffffc00f08947 */ /* 0x004fea000383ffff */
[----:B------:R-:W-:Y:S05]  /*14830*/  BRA `(.L_x_1346) ;  /* 0xffffffb800507947 */ /* 0x000fea000383ffff */
.L_x_1238:
        /* <DEDUP_REMOVED lines=8> */
.L_x_1348:
[----:B------:R-:W-:Y:S05]  /*148c0*/  BSYNC B1 ;  /* 0x0000000000017941 */ /* 0x000fea0003800000 */
.L_x_1347:
        /* <DEDUP_REMOVED lines=9> */
.L_x_1349:
[----:B------:R-:W-:Y:S02]  /*14960*/  IMAD.MOV.U32 R13, RZ, RZ, R8 ;  /* 0x000000ffff0d7224 */ /* 0x000fe400078e0008 */
[----:B------:R-:W-:Y:S02]  /*14970*/  IMAD.MOV.U32 R12, RZ, RZ, 0x1 ;  /* 0x00000001ff0c7424 */ /* 0x000fe400078e00ff */
[----:B------:R-:W-:-:S07]  /*14980*/  IMAD.MOV.U32 R2, RZ, RZ, R14 ;  /* 0x000000ffff027224 */ /* 0x000fce00078e000e */
[----:B------:R-:W-:Y:S05]  /*14990*/  WARPSYNC.COLLECTIVE R15, `(.L_x_1350) ;  /* 0x000000000f087348 */ /* 0x000fea0003c00000 */
[----:B------:R0:W1:Y:S02]  /*149a0*/  SHFL.IDX P6, R14, R13, R12, R11 ;  /* 0x0000000c0d0e7389 */ /* 0x00006400000c000b */
[----:B01----:R-:W-:Y:S01]  /*149b0*/  ENDCOLLECTIVE ;  /* 0x000000000000791b */ /* 0x003fe20003800000 */
.L_x_1350:
        /* <DEDUP_REMOVED lines=11> */
.L_x_1351:
[----:B------:R-:W-:Y:S02]  /*14a70*/  IMAD.MOV.U32 R13, RZ, RZ, R8 ;  /* 0x000000ffff0d7224 */ /* 0x000fe400078e0008 */
[----:B------:R-:W-:Y:S02]  /*14a80*/  IMAD.MOV.U32 R12, RZ, RZ, 0x2 ;  /* 0x00000002ff0c7424 */ /* 0x000fe400078e00ff */
[----:B------:R-:W-:-:S07]  /*14a90*/  IMAD.MOV.U32 R2, RZ, RZ, R14 ;  /* 0x000000ffff027224 */ /* 0x000fce00078e000e */
[----:B------:R-:W-:Y:S05]  /*14aa0*/  WARPSYNC.COLLECTIVE R15, `(.L_x_1352) ;  /* 0x000000000f087348 */ /* 0x000fea0003c00000 */
[----:B------:R0:W1:Y:S02]  /*14ab0*/  SHFL.IDX P6, R14, R13, R12, R11 ;  /* 0x0000000c0d0e7389 */ /* 0x00006400000c000b */
[----:B01----:R-:W-:Y:S01]  /*14ac0*/  ENDCOLLECTIVE ;  /* 0x000000000000791b */ /* 0x003fe20003800000 */
.L_x_1352:
        /* <DEDUP_REMOVED lines=11> */
.L_x_1353:
[----:B------:R-:W-:Y:S02]  /*14b80*/  IMAD.MOV.U32 R13, RZ, RZ, R8 ;  /* 0x000000ffff0d7224 */ /* 0x000fe400078e0008 */
[----:B------:R-:W-:Y:S02]  /*14b90*/  IMAD.MOV.U32 R12, RZ, RZ, 0x3 ;  /* 0x00000003ff0c7424 */ /* 0x000fe400078e00ff */
[----:B------:R-:W-:-:S07]  /*14ba0*/  IMAD.MOV.U32 R2, RZ, RZ, R14 ;  /* 0x000000ffff027224 */ /* 0x000fce00078e000e */
[----:B------:R-:W-:Y:S05]  /*14bb0*/  WARPSYNC.COLLECTIVE R15, `(.L_x_1354) ;  /* 0x000000000f087348 */ /* 0x000fea0003c00000 */
[----:B------:R0:W1:Y:S02]  /*14bc0*/  SHFL.IDX P6, R14, R13, R12, R11 ;  /* 0x0000000c0d0e7389 */ /* 0x00006400000c000b */
[----:B01----:R-:W-:Y:S01]  /*14bd0*/  ENDCOLLECTIVE ;  /* 0x000000000000791b */ /* 0x003fe20003800000 */
.L_x_1354:
        /* <DEDUP_REMOVED lines=11> */
.L_x_1355:
[----:B------:R-:W-:Y:S02]  /*14c90*/  IMAD.MOV.U32 R13, RZ, RZ, R8 ;  /* 0x000000ffff0d7224 */ /* 0x000fe400078e0008 */
[----:B------:R-:W-:Y:S02]  /*14ca0*/  IMAD.MOV.U32 R12, RZ, RZ, 0x4 ;  /* 0x00000004ff0c7424 */ /* 0x000fe400078e00ff */
[----:B------:R-:W-:-:S07]  /*14cb0*/  IMAD.MOV.U32 R2, RZ, RZ, R14 ;  /* 0x000000ffff027224 */ /* 0x000fce00078e000e */
[----:B------:R-:W-:Y:S05]  /*14cc0*/  WARPSYNC.COLLECTIVE R15, `(.L_x_1356) ;  /* 0x000000000f087348 */ /* 0x000fea0003c00000 */
[----:B------:R0:W1:Y:S02]  /*14cd0*/  SHFL.IDX P6, R14, R13, R12, R11 ;  /* 0x0000000c0d0e7389 */ /* 0x00006400000c000b */
[----:B01----:R-:W-:Y:S01]  /*14ce0*/  ENDCOLLECTIVE ;  /* 0x000000000000791b */ /* 0x003fe20003800000 */
.L_x_1356:
        /* <DEDUP_REMOVED lines=11> */
.L_x_1357:
[----:B------:R-:W-:Y:S02]  /*14da0*/  IMAD.MOV.U32 R13, RZ, RZ, R8 ;  /* 0x000000ffff0d7224 */ /* 0x000fe400078e0008 */
[----:B------:R-:W-:Y:S02]  /*14db0*/  IMAD.MOV.U32 R12, RZ, RZ, 0x5 ;  /* 0x00000005ff0c7424 */ /* 0x000fe400078e00ff */
[----:B------:R-:W-:-:S07]  /*14dc0*/  IMAD.MOV.U32 R2, RZ, RZ, R14 ;  /* 0x000000ffff027224 */ /* 0x000fce00078e000e */
[----:B------:R-:W-:Y:S05]  /*14dd0*/  WARPSYNC.COLLECTIVE R15, `(.L_x_1358) ;  /* 0x000000000f087348 */ /* 0x000fea0003c00000 */
[----:B------:R0:W1:Y:S02]  /*14de0*/  SHFL.IDX P6, R14, R13, R12, R11 ;  /* 0x0000000c0d0e7389 */ /* 0x00006400000c000b */
[----:B01----:R-:W-:Y:S01]  /*14df0*/  ENDCOLLECTIVE ;  /* 0x000000000000791b */ /* 0x003fe20003800000 */
.L_x_1358:
        /* <DEDUP_REMOVED lines=11> */
.L_x_1359:
[----:B------:R-:W-:Y:S05]  /*14eb0*/  BRA `(.L_x_1360) ;  /* 0xffffffb400787947 */ /* 0x000fea000383ffff */
.L_x_1243:
[----:B---3--:R3:W4:Y:S02]  /*14ec0*/  SYNCS.PHASECHK.TRANS64.TRYWAIT P0, [R10+URZ+0x32460], R20 ;  /* 0x032460140a0075a7 */ /* 0x008724000800017f */
[----:B----4-:R-:W-:Y:S05]  /*14ed0*/  @!P0 NANOSLEEP.SYNCS 0x989680 ;  /* 0x009896800000895d */ /* 0x010fea0003900000 */
[----:B------:R-:W4:Y:S02]  /*14ee0*/  @!P0 SYNCS.PHASECHK.TRANS64 P0, [R10+URZ+0x32460], R20 ;  /* 0x032460140a0085a7 */ /* 0x000f24000800007f */
[----:B----4-:R-:W-:Y:S05]  /*14ef0*/  @!P0 BRA `(.L_x_1243) ;  /* 0xfffffffc00f08947 */ /* 0x010fea000383ffff */
[----:B------:R-:W-:Y:S05]  /*14f00*/  BRA `(.L_x_1361) ;  /* 0xffffffb400c47947 */ /* 0x000fea000383ffff */
.L_x_1244:
[----:B------:R-:W-:Y:S01]  /*14f10*/  BSSY B1, `(.L_x_1362) ;  /* 0x0000008000017945 */ /* 0x000fe20003800000 */
[----:B------:R-:W-:Y:S02]  /*14f20*/  IMAD.MOV.U32 R13, RZ, RZ, R25 ;  /* 0x000000ffff0d7224 */ /* 0x000fe400078e0019 */
[----:B------:R-:W-:Y:S02]  /*14f30*/  IMAD.MOV.U32 R12, RZ, RZ, RZ ;  /* 0x000000ffff0c7224 */ /* 0x000fe400078e00ff */
[----:B------:R-:W-:Y:S02]  /*14f40*/  IMAD.MOV.U32 R11, RZ, RZ, 0x181f ;  /* 0x0000181fff0b7424 */ /* 0x000fe400078e00ff */
[----:B------:R-:W-:-:S07]  /*14f50*/  IMAD.MOV.U32 R15, RZ, RZ, -0x1 ;  /* 0xffffffffff0f7424 */ /* 0x000fce00078e00ff */
[----:B--2---:R-:W-:Y:S05]  /*14f60*/  WARPSYNC.COLLECTIVE R15, `(.L_x_1363) ;  /* 0x000000000f087348 */ /* 0x004fea0003c00000 */
[----:B------:R0:W1:Y:S02]  /*14f70*/  SHFL.IDX P6, R14, R13, R12, R11 ;  /* 0x0000000c0d0e7389 */ /* 0x00006400000c000b */
[----:B012---:R-:W-:Y:S01]  /*14f80*/  ENDCOLLECTIVE ;  /* 0x000000000000791b */ /* 0x007fe20003800000 */
.L_x_1363:
[----:B------:R-:W-:Y:S05]  /*14f90*/  BSYNC B1 ;  /* 0x0000000000017941 */ /* 0x000fea0003800000 */
.L_x_1362:
        /* <DEDUP_REMOVED lines=9> */
.L_x_1364:
[----:B------:R-:W-:Y:S02]  /*15030*/  IMAD.MOV.U32 R13, RZ, RZ, R25 ;  /* 0x000000ffff0d7224 */ /* 0x000fe400078e0019 */
[----:B------:R-:W-:Y:S01]  /*15040*/  IMAD.MOV.U32 R12, RZ, RZ, 0x1 ;  /* 0x00000001ff0c7424 */ /* 0x000fe200078e00ff */
[----:B------:R-:W-:-:S13]  /*15050*/  IADD3 R2, P0, R14, R0, RZ ;  /* 0x000000000e027210 */ /* 0x000fda0007f1e0ff */
[----:B------:R-:W-:Y:S05]  /*15060*/  WARPSYNC.COLLECTIVE R15, `(.L_x_1365) ;  /* 0x000000000f087348 */ /* 0x000fea0003c00000 */
[----:B------:R0:W1:Y:S02]  /*15070*/  SHFL.IDX P6, R14, R13, R12, R11 ;  /* 0x0000000c0d0e7389 */ /* 0x00006400000c000b */
[----:B01----:R-:W-:Y:S01]  /*15080*/  ENDCOLLECTIVE ;  /* 0x000000000000791b */ /* 0x003fe20003800000 */
.L_x_1365:
        /* <DEDUP_REMOVED lines=13> */
.L_x_1366:
[----:B------:R-:W-:Y:S02]  /*15160*/  IMAD.MOV.U32 R13, RZ, RZ, R25 ;  /* 0x000000ffff0d7224 */ /* 0x000fe400078e0019 */
[----:B------:R-:W-:Y:S01]  /*15170*/  IMAD.MOV.U32 R12, RZ, RZ, 0x2 ;  /* 0x00000002ff0c7424 */ /* 0x000fe200078e00ff */
[----:B------:R-:W-:-:S13]  /*15180*/  IADD3 R2, P0, R14, R0, RZ ;  /* 0x000000000e027210 */ /* 0x000fda0007f1e0ff */
[----:B------:R-:W-:Y:S05]  /*15190*/  WARPSYNC.COLLECTIVE R15, `(.L_x_1367) ;  /* 0x000000000f087348 */ /* 0x000fea0003c00000 */
[----:B------:R0:W1:Y:S02]  /*151a0*/  SHFL.IDX P6, R14, R13, R12, R11 ;  /* 0x0000000c0d0e7389 */ /* 0x00006400000c000b */
[----:B01----:R-:W-:Y:S01]  /*151b0*/  ENDCOLLECTIVE ;  /* 0x000000000000791b */ /* 0x003fe20003800000 */
.L_x_1367:
        /* <DEDUP_REMOVED lines=13> */
.L_x_1368:
[----:B------:R-:W-:Y:S02]  /*15290*/  IMAD.MOV.U32 R13, RZ, RZ, R25 ;  /* 0x000000ffff0d7224 */ /* 0x000fe400078e0019 */
[----:B------:R-:W-:Y:S02]  /*152a0*/  IMAD.MOV.U32 R12, RZ, RZ, 0x3 ;  /* 0x00000003ff0c7424 */ /* 0x000fe400078e00ff */
[----:B------:R-:W-:-:S07]  /*152b0*/  IMAD.MOV.U32 R8, RZ, RZ, R14 ;  /* 0x000000ffff087224 */ /* 0x000fce00078e000e */
[----:B------:R-:W-:Y:S05]  /*152c0*/  WARPSYNC.COLLECTIVE R15, `(.L_x_1369) ;  /* 0x000000000f087348 */ /* 0x000fea0003c00000 */
[----:B------:R0:W1:Y:S02]  /*152d0*/  SHFL.IDX P6, R14, R13, R12, R11 ;  /* 0x0000000c0d0e7389 */ /* 0x00006400000c000b */
[----:B01----:R-:W-:Y:S01]  /*152e0*/  ENDCOLLECTIVE ;  /* 0x000000000000791b */ /* 0x003fe20003800000 */
.L_x_1369:
        /* <DEDUP_REMOVED lines=14> */
.L_x_1370:
[----:B------:R-:W-:Y:S02]  /*153d0*/  IMAD.MOV.U32 R13, RZ, RZ, R25 ;  /* 0x000000ffff0d7224 */ /* 0x000fe400078e0019 */
[----:B------:R-:W-:Y:S01]  /*153e0*/  IMAD.MOV.U32 R12, RZ, RZ, 0x4 ;  /* 0x00000004ff0c7424 */ /* 0x000fe200078e00ff */
[----:B------:R-:W-:-:S13]  /*153f0*/  IADD3 R2, P0, R14, R0, RZ ;  /* 0x000000000e027210 */ /* 0x000fda0007f1e0ff */
[----:B------:R-:W-:Y:S05]  /*15400*/  WARPSYNC.COLLECTIVE R15, `(.L_x_1371) ;  /* 0x000000000f087348 */ /* 0x000fea0003c00000 */
[----:B------:R0:W1:Y:S02]  /*15410*/  SHFL.IDX P6, R14, R13, R12, R11 ;  /* 0x0000000c0d0e7389 */ /* 0x00006400000c000b */
[----:B01----:R-:W-:Y:S01]  /*15420*/  ENDCOLLECTIVE ;  /* 0x000000000000791b */ /* 0x003fe20003800000 */
.L_x_1371:
        /* <DEDUP_REMOVED lines=13> */
.L_x_1372:
[----:B------:R-:W-:Y:S02]  /*15500*/  IMAD.MOV.U32 R13, RZ, RZ, R25 ;  /* 0x000000ffff0d7224 */ /* 0x000fe400078e0019 */
[----:B------:R-:W-:Y:S01]  /*15510*/  IMAD.MOV.U32 R12, RZ, RZ, 0x5 ;  /* 0x00000005ff0c7424 */ /* 0x000fe200078e00ff */
[----:B------:R-:W-:-:S13]  /*15520*/  IADD3 R2, P0, R14, R0, RZ ;  /* 0x000000000e027210 */ /* 0x000fda0007f1e0ff */
[----:B------:R-:W-:Y:S05]  /*15530*/  WARPSYNC.COLLECTIVE R15, `(.L_x_1373) ;  /* 0x000000000f087348 */ /* 0x000fea0003c00000 */
[----:B------:R0:W1:Y:S02]  /*15540*/  SHFL.IDX P6, R14, R13, R12, R11 ;  /* 0x0000000c0d0e7389 */ /* 0x00006400000c000b */
[----:B01----:R-:W-:Y:S01]  /*15550*/  ENDCOLLECTIVE ;  /* 0x000000000000791b */ /* 0x003fe20003800000 */
.L_x_1373:
        /* <DEDUP_REMOVED lines=13> */
.L_x_1374:
[----:B------:R-:W-:Y:S05]  /*15630*/  BRA `(.L_x_1375) ;  /* 0xffffffb400047947 */ /* 0x000fea000383ffff */
.L_x_1252:
[----:B------:R-:W-:Y:S01]  /*15640*/  BSSY B0, `(.L_x_1376) ;  /* 0x0000008000007945 */ /* 0x000fe20003800000 */
[----:B------:R-:W-:Y:S02]  /*15650*/  IMAD.MOV.U32 R13, RZ, RZ, R16 ;  /* 0x000000ffff0d7224 */ /* 0x000fe400078e0010 */
[----:B------:R-:W-:Y:S02]  /*15660*/  IMAD.MOV.U32 R12, RZ, RZ, RZ ;  /* 0x000000ffff0c7224 */ /* 0x000fe400078e00ff */
[----:B------:R-:W-:Y:S02]  /*15670*/  IMAD.MOV.U32 R11, RZ, RZ, 0x1f ;  /* 0x0000001fff0b7424 */ /* 0x000fe400078e00ff */
[----:B------:R-:W-:-:S07]  /*15680*/  IMAD.MOV.U32 R15, RZ, RZ, -0x1 ;  /* 0xffffffffff0f7424 */ /* 0x000fce00078e00ff */
[----:B-12---:R-:W-:Y:S05]  /*15690*/  WARPSYNC.COLLECTIVE R15, `(.L_x_1377) ;  /* 0x000000000f087348 */ /* 0x006fea0003c00000 */
[----:B------:R0:W3:Y:S02]  /*156a0*/  SHFL.IDX P6, R14, R13, R12, R11 ;  /* 0x0000000c0d0e7389 */ /* 0x0000e400000c000b */
[----:B0123--:R-:W-:Y:S01]  /*156b0*/  ENDCOLLECTIVE ;  /* 0x000000000000791b */ /* 0x00ffe20003800000 */
.L_x_1377:
[----:B------:R-:W-:Y:S05]  /*156c0*/  BSYNC B0 ;  /* 0x0000000000007941 */ /* 0x000fea0003800000 */
.L_x_1376:
        /* <DEDUP_REMOVED lines=9> */
.L_x_1378:
        /* <DEDUP_REMOVED lines=24> */
.L_x_1379:
[----:B------:R-:W-:Y:S01]  /*158e0*/  IMAD.MOV.U32 R12, RZ, RZ, 0x2 ;  /* 0x00000002ff0c7424 */ /* 0x000fe200078e00ff */
[----:B------:R-:W-:-:S05]  /*158f0*/  SEL R14, R14, RZ, P1 ;  /* 0x000000ff0e0e7207 */ /* 0x000fca0000800000 */
[----:B------:R-:W-:-:S04]  /*15900*/  IMAD.IADD R5, R13, 0x1, R14 ;  /* 0x000000010d057824 */ /* 0x000fc800078e020e */
[----:B------:R-:W-:-:S07]  /*15910*/  IMAD.MOV.U32 R13, RZ, RZ, R5 ;  /* 0x000000ffff0d7224 */ /* 0x000fce00078e0005 */
[----:B------:R-:W-:Y:S05]  /*15920*/  WARPSYNC.COLLECTIVE R15, `(.L_x_1380) ;  /* 0x000000000f087348 */ /* 0x000fea0003c00000 */
[----:B------:R0:W1:Y:S02]  /*15930*/  SHFL.UP P6, R14, R13, R12, R11 ;  /* 0x0400000c0d0e7389 */ /* 0x00006400000c000b */
[----:B01----:R-:W-:Y:S01]  /*15940*/  ENDCOLLECTIVE ;  /* 0x000000000000791b */ /* 0x003fe20003800000 */
.L_x_1380:
[----:B------:R-:W-:Y:S01]  /*15950*/  IMAD.MOV.U32 R12, RZ, RZ, 0x4 ;  /* 0x00000004ff0c7424 */ /* 0x000fe200078e00ff */
[----:B------:R-:W-:-:S05]  /*15960*/  SEL R2, R14, RZ, P2 ;  /* 0x000000ff0e027207 */ /* 0x000fca0001000000 */
[----:B------:R-:W-:-:S04]  /*15970*/  IMAD.IADD R2, R5, 0x1, R2 ;  /* 0x0000000105027824 */ /* 0x000fc800078e0202 */
[----:B------:R-:W-:-:S07]  /*15980*/  IMAD.MOV.U32 R13, RZ, RZ, R2 ;  /* 0x000000ffff0d7224 */ /* 0x000fce00078e0002 */
[----:B------:R-:W-:Y:S05]  /*15990*/  WARPSYNC.COLLECTIVE R15, `(.L_x_1381) ;  /* 0x000000000f087348 */ /* 0x000fea0003c00000 */
[----:B------:R0:W1:Y:S02]  /*159a0*/  SHFL.UP P6, R14, R13, R12, R11 ;  /* 0x0400000c0d0e7389 */ /* 0x00006400000c000b */
[----:B01----:R-:W-:Y:S01]  /*159b0*/  ENDCOLLECTIVE ;  /* 0x000000000000791b */ /* 0x003fe20003800000 */
.L_x_1381:
[----:B------:R-:W-:Y:S01]  /*159c0*/  IMAD.MOV.U32 R12, RZ, RZ, 0x8 ;  /* 0x00000008ff0c7424 */ /* 0x000fe200078e00ff */
[----:B------:R-:W-:-:S05]  /*159d0*/  SEL R3, R14, RZ, P3 ;  /* 0x000000ff0e037207 */ /* 0x000fca0001800000 */
[----:B------:R-:W-:-:S04]  /*159e0*/  IMAD.IADD R3, R2, 0x1, R3 ;  /* 0x0000000102037824 */ /* 0x000fc800078e0203 */
[----:B------:R-:W-:-:S07]  /*159f0*/  IMAD.MOV.U32 R13, RZ, RZ, R3 ;  /* 0x000000ffff0d7224 */ /* 0x000fce00078e0003 */
[----:B------:R-:W-:Y:S05]  /*15a00*/  WARPSYNC.COLLECTIVE R15, `(.L_x_1382) ;  /* 0x000000000f087348 */ /* 0x000fea0003c00000 */
[----:B------:R0:W1:Y:S02]  /*15a10*/  SHFL.UP P6, R14, R13, R12, R11 ;  /* 0x0400000c0d0e7389 */ /* 0x00006400000c000b */
[----:B01----:R-:W-:Y:S01]  /*15a20*/  ENDCOLLECTIVE ;  /* 0x000000000000791b */ /* 0x003fe20003800000 */
.L_x_1382:
[----:B------:R-:W-:Y:S01]  /*15a30*/  IMAD.MOV.U32 R12, RZ, RZ, 0x10 ;  /* 0x00000010ff0c7424 */ /* 0x000fe200078e00ff */
[----:B------:R-:W-:-:S05]  /*15a40*/  SEL R14, R14, RZ, P4 ;  /* 0x000000ff0e0e7207 */ /* 0x000fca0002000000 */
[----:B------:R-:W-:-:S04]  /*15a50*/  IMAD.IADD R5, R3, 0x1, R14 ;  /* 0x0000000103057824 */ /* 0x000fc800078e020e */
[----:B------:R-:W-:-:S07]  /*15a60*/  IMAD.MOV.U32 R13, RZ, RZ, R5 ;  /* 0x000000ffff0d7224 */ /* 0x000fce00078e0005 */
[----:B------:R-:W-:Y:S05]  /*15a70*/  WARPSYNC.COLLECTIVE R15, `(.L_x_1383) ;  /* 0x000000000f087348 */ /* 0x000fea0003c00000 */
[----:B------:R0:W1:Y:S02]  /*15a80*/  SHFL.UP P6, R14, R13, R12, R11 ;  /* 0x0400000c0d0e7389 */ /* 0x00006400000c000b */
[----:B01----:R-:W-:Y:S01]  /*15a90*/  ENDCOLLECTIVE ;  /* 0x000000000000791b */ /* 0x003fe20003800000 */
.L_x_1383:
        /* <DEDUP_REMOVED lines=8> */
.L_x_1384:
[----:B------:R-:W-:Y:S05]  /*15b20*/  BRA `(.L_x_1385) ;  /* 0xffffffb400607947 */ /* 0x000fea000383ffff */
.L_x_1255:
[----:B------:R-:W-:Y:S01]  /*15b30*/  BSSY B0, `(.L_x_1386) ;  /* 0x0000007000007945 */ /* 0x000fe20003800000 */
[----:B------:R-:W-:Y:S02]  /*15b40*/  IMAD.MOV.U32 R12, RZ, RZ, 0x1 ;  /* 0x00000001ff0c7424 */ /* 0x000fe400078e00ff */
[----:B------:R-:W-:Y:S02]  /*15b50*/  IMAD.MOV.U32 R11, RZ, RZ, RZ ;  /* 0x000000ffff0b7224 */ /* 0x000fe400078e00ff */
[----:B------:R-:W-:-:S07]  /*15b60*/  IMAD.MOV.U32 R15, RZ, RZ, -0x1 ;  /* 0xffffffffff0f7424 */ /* 0x000fce00078e00ff */
[----:B-12---:R-:W-:Y:S05]  /*15b70*/  WARPSYNC.COLLECTIVE R15, `(.L_x_1387) ;  /* 0x000000000f087348 */ /* 0x006fea0003c00000 */
[----:B------:R0:W3:Y:S02]  /*15b80*/  SHFL.UP P6, R14, R13, R12, R11 ;  /* 0x0400000c0d0e7389 */ /* 0x0000e400000c000b */
[----:B0123--:R-:W-:Y:S01]  /*15b90*/  ENDCOLLECTIVE ;  /* 0x000000000000791b */ /* 0x00ffe20003800000 */
.L_x_1387:
[----:B------:R-:W-:Y:S05]  /*15ba0*/  BSYNC B0 ;  /* 0x0000000000007941 */ /* 0x000fea0003800000 */
.L_x_1386:
        /* <DEDUP_REMOVED lines=8> */
.L_x_1388:
[----:B------:R-:W-:Y:S01]  /*15c30*/  IMAD.MOV.U32 R12, RZ, RZ, 0x4 ;  /* 0x00000004ff0c7424 */ /* 0x000fe200078e00ff */
[----:B------:R-:W-:-:S05]  /*15c40*/  SEL R2, R14, RZ, P2 ;  /* 0x000000ff0e027207 */ /* 0x000fca0001000000 */
[----:B------:R-:W-:-:S04]  /*15c50*/  IMAD.IADD R2, R13, 0x1, R2 ;  /* 0x000000010d027824 */ /* 0x000fc800078e0202 */
[----:B------:R-:W-:-:S07]  /*15c60*/  IMAD.MOV.U32 R13, RZ, RZ, R2 ;  /* 0x000000ffff0d7224 */ /* 0x000fce00078e0002 */
[----:B------:R-:W-:Y:S05]  /*15c70*/  WARPSYNC.COLLECTIVE R15, `(.L_x_1389) ;  /* 0x000000000f087348 */ /* 0x000fea0003c00000 */
[----:B------:R0:W1:Y:S02]  /*15c80*/  SHFL.UP P6, R14, R13, R12, R11 ;  /* 0x0400000c0d0e7389 */ /* 0x00006400000c000b */
[----:B01----:R-:W-:Y:S01]  /*15c90*/  ENDCOLLECTIVE ;  /* 0x000000000000791b */ /* 0x003fe20003800000 */
.L_x_1389:
[----:B------:R-:W-:Y:S01]  /*15ca0*/  IMAD.MOV.U32 R12, RZ, RZ, 0x8 ;  /* 0x00000008ff0c7424 */ /* 0x000fe200078e00ff */
[----:B------:R-:W-:-:S05]  /*15cb0*/  SEL R3, R14, RZ, P3 ;  /* 0x000000ff0e037207 */ /* 0x000fca0001800000 */
[----:B------:R-:W-:-:S04]  /*15cc0*/  IMAD.IADD R3, R2, 0x1, R3 ;  /* 0x0000000102037824 */ /* 0x000fc800078e0203 */
[----:B------:R-:W-:-:S07]  /*15cd0*/  IMAD.MOV.U32 R13, RZ, RZ, R3 ;  /* 0x000000ffff0d7224 */ /* 0x000fce00078e0003 */
[----:B------:R-:W-:Y:S05]  /*15ce0*/  WARPSYNC.COLLECTIVE R15, `(.L_x_1390) ;  /* 0x000000000f087348 */ /* 0x000fea0003c00000 */
[----:B------:R0:W1:Y:S02]  /*15cf0*/  SHFL.UP P6, R14, R13, R12, R11 ;  /* 0x0400000c0d0e7389 */ /* 0x00006400000c000b */
[----:B01----:R-:W-:Y:S01]  /*15d00*/  ENDCOLLECTIVE ;  /* 0x000000000000791b */ /* 0x003fe20003800000 */
.L_x_1390:
[----:B------:R-:W-:Y:S01]  /*15d10*/  IMAD.MOV.U32 R12, RZ, RZ, 0x10 ;  /* 0x00000010ff0c7424 */ /* 0x000fe200078e00ff */
[----:B------:R-:W-:-:S05]  /*15d20*/  SEL R14, R14, RZ, P4 ;  /* 0x000000ff0e0e7207 */ /* 0x000fca0002000000 */
[----:B------:R-:W-:-:S04]  /*15d30*/  IMAD.IADD R5, R3, 0x1, R14 ;  /* 0x0000000103057824 */ /* 0x000fc800078e020e */
[----:B------:R-:W-:-:S07]  /*15d40*/  IMAD.MOV.U32 R13, RZ, RZ, R5 ;  /* 0x000000ffff0d7224 */ /* 0x000fce00078e0005 */
[----:B------:R-:W-:Y:S05]  /*15d50*/  WARPSYNC.COLLECTIVE R15, `(.L_x_1391) ;  /* 0x000000000f087348 */ /* 0x000fea0003c00000 */
[----:B------:R0:W1:Y:S02]  /*15d60*/  SHFL.UP P6, R14, R13, R12, R11 ;  /* 0x0400000c0d0e7389 */ /* 0x00006400000c000b */
[----:B01----:R-:W-:Y:S01]  /*15d70*/  ENDCOLLECTIVE ;  /* 0x000000000000791b */ /* 0x003fe20003800000 */
.L_x_1391:
        /* <DEDUP_REMOVED lines=8> */
.L_x_1392:
[----:B------:R-:W-:Y:S05]  /*15e00*/  BRA `(.L_x_1393) ;  /* 0xffffffb4004c7947 */ /* 0x000fea000383ffff */
.L_x_1257:
[----:B------:R-:W-:Y:S01]  /*15e10*/  BSSY B0, `(.L_x_1394) ;  /* 0x0000006000007945 */ /* 0x000fe20003800000 */
[----:B------:R-:W-:Y:S01]  /*15e20*/  PLOP3.LUT P6, PT, P6, PT, PT, 0x8, 0x0 ;  /* 0x000000000000781c */ /* 0x000fe200037ce170 */
[----:B------:R-:W-:-:S12]  /*15e30*/  IMAD.MOV.U32 R15, RZ, RZ, -0x1 ;  /* 0xffffffffff0f7424 */ /* 0x000fd800078e00ff */
[----:B012---:R-:W-:Y:S05]  /*15e40*/  WARPSYNC.COLLECTIVE R15, `(.L_x_1395) ;  /* 0x000000000f087348 */ /* 0x007fea0003c00000 */
[----:B------:R-:W-:Y:S01]  /*15e50*/  VOTE.ANY R14, PT, P6 ;  /* 0x00000000000e7806 */ /* 0x000fe200030e0100 */
[----:B012---:R-:W-:Y:S06]  /*15e60*/  ENDCOLLECTIVE ;  /* 0x000000000000791b */ /* 0x007fec0003800000 */
.L_x_1395:
[----:B------:R-:W-:Y:S05]  /*15e70*/  BSYNC B0 ;  /* 0x0000000000007941 */ /* 0x000fea0003800000 */
.L_x_1394:
        /* <DEDUP_REMOVED lines=9> */
.L_x_1396:
[----:B------:R-:W-:Y:S02]  /*15f10*/  IMAD.MOV.U32 R13, RZ, RZ, R4 ;  /* 0x000000ffff0d7224 */ /* 0x000fe400078e0004 */
[----:B------:R-:W-:-:S07]  /*15f20*/  IMAD.MOV.U32 R7, RZ, RZ, R14 ;  /* 0x000000ffff077224 */ /* 0x000fce00078e000e */
[----:B------:R-:W-:Y:S05]  /*15f30*/  WARPSYNC.COLLECTIVE R15, `(.L_x_1397) ;  /* 0x000000000f087348 */ /* 0x000fea0003c00000 */
[----:B------:R0:W1:Y:S02]  /*15f40*/  SHFL.IDX P6, R14, R13, R12, R11 ;  /* 0x0000000c0d0e7389 */ /* 0x00006400000c000b */
[----:B01----:R-:W-:Y:S01]  /*15f50*/  ENDCOLLECTIVE ;  /* 0x000000000000791b */ /* 0x003fe20003800000 */
.L_x_1397:
[----:B------:R-:W-:Y:S01]  /*15f60*/  IMAD.MOV.U32 R4, RZ, RZ, R14 ;  /* 0x000000ffff047224 */ /* 0x000fe200078e000e */
[----:B------:R-:W-:Y:S06]  /*15f70*/  BRA `(.L_x_1398) ;  /* 0xffffffb4002c7947 */ /* 0x000fec000383ffff */
.L_x_1259:
[----:B------:R-:W-:Y:S01]  /*15f80*/  BSSY B0, `(.L_x_1399) ;  /* 0x0000007000007945 */ /* 0x000fe20003800000 */
[----:B------:R-:W-:Y:S02]  /*15f90*/  IMAD.MOV.U32 R13, RZ, RZ, R2 ;  /* 0x000000ffff0d7224 */ /* 0x000fe400078e0002 */
[----:B------:R-:W-:Y:S02]  /*15fa0*/  IMAD.MOV.U32 R11, RZ, RZ, 0x1f ;  /* 0x0000001fff0b7424 */ /* 0x000fe400078e00ff */
[----:B------:R-:W-:-:S07]  /*15fb0*/  IMAD.MOV.U32 R15, RZ, RZ, -0x1 ;  /* 0xffffffffff0f7424 */ /* 0x000fce00078e00ff */
[----:B01234-:R-:W-:Y:S05]  /*15fc0*/  WARPSYNC.COLLECTIVE R15, `(.L_x_1400) ;  /* 0x000000000f087348 */ /* 0x01ffea0003c00000 */
[----:B------:R0:W0:Y:S02]  /*15fd0*/  SHFL.IDX P6, R14, R13, R12, R11 ;  /* 0x0000000c0d0e7389 */ /* 0x00002400000c000b */
[----:B01234-:R-:W-:Y:S01]  /*15fe0*/  ENDCOLLECTIVE ;  /* 0x000000000000791b */ /* 0x01ffe20003800000 */
.L_x_1400:
[----:B------:R-:W-:Y:S05]  /*15ff0*/  BSYNC B0 ;  /* 0x0000000000007941 */ /* 0x000fea0003800000 */
.L_x_1399:
[----:B------:R-:W-:Y:S01]  /*16000*/  IMAD.MOV.U32 R6, RZ, RZ, R14 ;  /* 0x000000ffff067224 */ /* 0x000fe200078e000e */
[----:B------:R-:W-:Y:S06]  /*16010*/  BRA `(.L_x_1258) ;  /* 0xffffffb4001c7947 */ /* 0x000fec000383ffff */
.L_x_1263:
[----:B-1----:R1:W3:Y:S02]  /*16020*/  SYNCS.PHASECHK.TRANS64.TRYWAIT P0, [R5+URZ+0x32420], R0 ;  /* 0x03242000050075a7 */ /* 0x0022e4000800017f */
[----:B---3--:R-:W-:Y:S05]  /*16030*/  @!P0 NANOSLEEP.SYNCS 0x989680 ;  /* 0x009896800000895d */ /* 0x008fea0003900000 */
[----:B------:R-:W3:Y:S02]  /*16040*/  @!P0 SYNCS.PHASECHK.TRANS64 P0, [R5+URZ+0x32420], R0 ;  /* 0x03242000050085a7 */ /* 0x000ee4000800007f */
[----:B---3--:R-:W-:Y:S05]  /*16050*/  @!P0 BRA `(.L_x_1263) ;  /* 0xfffffffc00f08947 */ /* 0x008fea000383ffff */
[----:B------:R-:W-:Y:S05]  /*16060*/  BRA `(.L_x_1401) ;  /* 0xffffffb800747947 */ /* 0x000fea000383ffff */
.L_x_1264:
[----:B------:R-:W3:Y:S01]  /*16070*/  S2R R2, SR_TID.X ;  /* 0x0000000000027919 */ /* 0x000ee20000002100 */
[----:B------:R-:W-:Y:S01]  /*16080*/  BSSY B0, `(.L_x_1402) ;  /* 0x000000a000007945 */ /* 0x000fe20003800000 */
[----:B------:R-:W-:Y:S02]  /*16090*/  IMAD.MOV.U32 R12, RZ, RZ, RZ ;  /* 0x000000ffff0c7224 */ /* 0x000fe400078e00ff */
[----:B------:R-:W-:Y:S02]  /*160a0*/  IMAD.MOV.U32 R11, RZ, RZ, 0x1f ;  /* 0x0000001fff0b7424 */ /* 0x000fe400078e00ff */
[----:B------:R-:W-:Y:S01]  /*160b0*/  IMAD.MOV.U32 R15, RZ, RZ, -0x1 ;  /* 0xffffffffff0f7424 */ /* 0x000fe200078e00ff */
[----:B---3--:R-:W-:-:S04]  /*160c0*/  SHF.R.U32.HI R2, RZ, 0x5, R2 ;  /* 0x00000005ff027819 */ /* 0x008fc80000011602 */
[----:B------:R-:W-:-:S05]  /*160d0*/  LOP3.LUT R2, R2, 0x3, RZ, 0xc0, !PT ;  /* 0x0000000302027812 */ /* 0x000fca00078ec0ff */
[----:B------:R-:W-:-:S07]  /*160e0*/  IMAD.MOV.U32 R13, RZ, RZ, R2 ;  /* 0x000000ffff0d7224 */ /* 0x000fce00078e0002 */
[----:B012-4-:R-:W-:Y:S05]  /*160f0*/  WARPSYNC.COLLECTIVE R15, `(.L_x_1403) ;  /* 0x000000000f087348 */ /* 0x017fea0003c00000 */
[----:B------:R3:W0:Y:S02]  /*16100*/  SHFL.IDX P6, R14, R13, R12, R11 ;  /* 0x0000000c0d0e7389 */ /* 0x00062400000c000b */
[----:B01234-:R-:W-:Y:S01]  /*16110*/  ENDCOLLECTIVE ;  /* 0x000000000000791b */ /* 0x01ffe20003800000 */
.L_x_1403:
[----:B------:R-:W-:Y:S05]  /*16120*/  BSYNC B0 ;  /* 0x0000000000007941 */ /* 0x000fea0003800000 */
.L_x_1402:
[----:B------:R-:W-:Y:S05]  /*16130*/  BRA `(.L_x_1404) ;  /* 0xffffffb8005c7947 */ /* 0x000fea000383ffff */
.L_x_1267:
[----:B------:R-:W-:Y:S01]  /*16140*/  BSSY B1, `(.L_x_1405) ;  /* 0x0000006000017945 */ /* 0x000fe20003800000 */
[----:B------:R-:W-:-:S07]  /*16150*/  IMAD.MOV.U32 R15, RZ, RZ, -0x1 ;  /* 0xffffffffff0f7424 */ /* 0x000fce00078e00ff */
[----:B012-4-:R-:W-:Y:S05]  /*16160*/  WARPSYNC.COLLECTIVE R15, `(.L_x_1406) ;  /* 0x000000000f0c7348 */ /* 0x017fea0003c00000 */
[----:B------:R-:W-:Y:S02]  /*16170*/  ELECT P6, UR62, PT ;  /* 0x00000000003e782f */ /* 0x000fe400038c0000 */
[----:B------:R-:W-:Y:S01]  /*16180*/  MOV R14, UR62 ;  /* 0x0000003e000e7c02 */ /* 0x000fe20008000f00 */
[----:B012-4-:R-:W-:Y:S10]  /*16190*/  ENDCOLLECTIVE ;  /* 0x000000000000791b */ /* 0x017ff40003800000 */
.L_x_1406:
[----:B------:R-:W-:Y:S05]  /*161a0*/  BSYNC B1 ;  /* 0x0000000000017941 */ /* 0x000fea0003800000 */
.L_x_1405:
[----:B------:R-:W-:Y:S05]  /*161b0*/  BRA `(.L_x_1407) ;  /* 0xffffffb800547947 */ /* 0x000fea000383ffff */
.L_x_1269:
[----:B-1----:R1:W3:Y:S02]  /*161c0*/  SYNCS.PHASECHK.TRANS64.TRYWAIT P1, [R3+URZ+0x32440], R2 ;  /* 0x03244002030075a7 */ /* 0x0022e4000802017f */
[----:B---3--:R-:W-:Y:S05]  /*161d0*/  @!P1 NANOSLEEP.SYNCS 0x989680 ;  /* 0x009896800000995d */ /* 0x008fea0003900000 */
[----:B------:R-:W3:Y:S02]  /*161e0*/  @!P1 SYNCS.PHASECHK.TRANS64 P1, [R3+URZ+0x32440], R2 ;  /* 0x03244002030095a7 */ /* 0x000ee4000802007f */
[----:B---3--:R-:W-:Y:S05]  /*161f0*/  @!P1 BRA `(.L_x_1269) ;  /* 0xfffffffc00f09947 */ /* 0x008fea000383ffff */
[----:B------:R-:W-:Y:S05]  /*16200*/  BRA `(.L_x_1408) ;  /* 0xffffffb8007c7947 */ /* 0x000fea000383ffff */
.L_x_1271:
[----:B---3--:R3:W0:Y:S02]  /*16210*/  SYNCS.PHASECHK.TRANS64.TRYWAIT P1, [R5+URZ+0x32440], R0 ;  /* 0x03244000050075a7 */ /* 0x008624000802017f */
[----:B0-----:R-:W-:Y:S05]  /*16220*/  @!P1 NANOSLEEP.SYNCS 0x989680 ;  /* 0x009896800000995d */ /* 0x001fea0003900000 */
[----:B------:R-:W0:Y:S02]  /*16230*/  @!P1 SYNCS.PHASECHK.TRANS64 P1, [R5+URZ+0x32440], R0 ;  /* 0x03244000050095a7 */ /* 0x000e24000802007f */
[----:B0-----:R-:W-:Y:S05]  /*16240*/  @!P1 BRA `(.L_x_1271) ;  /* 0xfffffffc00f09947 */ /* 0x001fea000383ffff */
[----:B------:R-:W-:Y:S05]  /*16250*/  BRA `(.L_x_1409) ;  /* 0xffffffb800887947 */ /* 0x000fea000383ffff */
.L_x_1273:
[----:B------:R0:W0:Y:S02]  /*16260*/  SYNCS.PHASECHK.TRANS64.TRYWAIT P1, [R3+URZ+0x32460], R2 ;  /* 0x03246002030075a7 */ /* 0x000024000802017f */
[----:B0-----:R-:W-:Y:S05]  /*16270*/  @!P1 NANOSLEEP.SYNCS 0x989680 ;  /* 0x009896800000995d */ /* 0x001fea0003900000 */
[----:B------:R-:W0:Y:S02]  /*16280*/  @!P1 SYNCS.PHASECHK.TRANS64 P1, [R3+URZ+0x32460], R2 ;  /* 0x03246002030095a7 */ /* 0x000e24000802007f */
[----:B0-----:R-:W-:Y:S05]  /*16290*/  @!P1 BRA `(.L_x_1273) ;  /* 0xfffffffc00f09947 */ /* 0x001fea000383ffff */
[----:B------:R-:W-:Y:S05]  /*162a0*/  BRA `(.L_x_1410) ;  /* 0xffffffb800847947 */ /* 0x000fea000383ffff */
.L_x_1411:
        /* <DEDUP_REMOVED lines=13> */
.L_x_6560:


//--------------------- .text._ZN7cutlass13device_kernelIN5flash11enable_sm90INS1_16FlashAttnFwdSm90INS1_25CollectiveMainloopFwdSm90ILi2EN4cute5tupleIJNS5_1CILi1EEES8_S8_EEENS6_IJNS7_ILi128EEENS7_ILi96EEENS7_ILi64EEEEEELi256ENS_10bfloat16_tEfNS_4arch4Sm90ELb0ELb0ELb0ELb1ELb1ELb1ELb1ELb1ELb0ELb1ELb1ELb0EEENS1_21CollectiveEpilogueFwdINS6_IJSA_NS7_ILi256EEESB_EEES9_SE_SG_Li256ELb1ELb1ELb1ELb0EEENS1_36VarlenDynamicPersistentTileSchedulerILi128ELi96ELi256ELi128ELb1ELb1ELb1ELb0ELb1ELb1EEEEEEEEEvNT_6ParamsE --------------------------
	.section	.text._ZN7cutlass13device_kernelIN5flash11enable_sm90INS1_16FlashAttnFwdSm90INS1_25CollectiveMainloopFwdSm90ILi2EN4cute5tupleIJNS5_1CILi1EEES8_S8_EEENS6_IJNS7_ILi128EEENS7_ILi96EEENS7_ILi64EEEEEELi256ENS_10bfloat16_tEfNS_4arch4Sm90ELb0ELb0ELb0ELb1ELb1ELb1ELb1ELb1ELb0ELb1ELb1ELb0EEENS1_21CollectiveEpilogueFwdINS6_IJSA_NS7_ILi256EEESB_EEES9_SE_SG_Li256ELb1ELb1ELb1ELb0EEENS1_36VarlenDynamicPersistentTileSchedulerILi128ELi96ELi256ELi128ELb1ELb1ELb1ELb0ELb1ELb1EEEEEEEEEvNT_6ParamsE,"ax",@progbits
	.align	128
.text._ZN7cutlass13device_kernelIN5flash11enable_sm90INS1_16FlashAttnFwdSm90INS1_25CollectiveMainloopFwdSm90ILi2EN4cute5tupleIJNS5_1CILi1EEES8_S8_EEENS6_IJNS7_ILi128EEENS7_ILi96EEENS7_ILi64EEEEEELi256ENS_10bfloat16_tEfNS_4arch4Sm90ELb0ELb0ELb0ELb1ELb1ELb1ELb1ELb1ELb0ELb1ELb1ELb0EEENS1_21CollectiveEpilogueFwdINS6_IJSA_NS7_ILi256EEESB_EEES9_SE_SG_Li256ELb1ELb1ELb1ELb0EEENS1_36VarlenDynamicPersistentTileSchedulerILi128ELi96ELi256ELi128ELb1ELb1ELb1ELb0ELb1ELb1EEEEEEEEEvNT_6ParamsE:
        .type           _ZN7cutlass13device_kernelIN5flash11enable_sm90INS1_16FlashAttnFwdSm90INS1_25CollectiveMainloopFwdSm90ILi2EN4cute5tupleIJNS5_1CILi1EEES8_S8_EEENS6_IJNS7_ILi128EEENS7_ILi96EEENS7_ILi64EEEEEELi256ENS_10bfloat16_tEfNS_4arch4Sm90ELb0ELb0ELb0ELb1ELb1ELb1ELb1ELb1ELb0ELb1ELb1ELb0EEENS1_21CollectiveEpilogueFwdINS6_IJSA_NS7_ILi256EEESB_EEES9_SE_SG_Li256ELb1ELb1ELb1ELb0EEENS1_36VarlenDynamicPersistentTileSchedulerILi128ELi96ELi256ELi128ELb1ELb1ELb1ELb0ELb1ELb1EEEEEEEEEvNT_6ParamsE,@function
        .size           _ZN7cutlass13device_kernelIN5flash11enable_sm90INS1_16FlashAttnFwdSm90INS1_25CollectiveMainloopFwdSm90ILi2EN4cute5tupleIJNS5_1CILi1EEES8_S8_EEENS6_IJNS7_ILi128EEENS7_ILi96EEENS7_ILi64EEEEEELi256ENS_10bfloat16_tEfNS_4arch4Sm90ELb0ELb0ELb0ELb1ELb1ELb1ELb1ELb1ELb0ELb1ELb1ELb0EEENS1_21CollectiveEpilogueFwdINS6_IJSA_NS7_ILi256EEESB_EEES9_SE_SG_Li256ELb1ELb1ELb1ELb0EEENS1_36VarlenDynamicPersistentTileSchedulerILi128ELi96ELi256ELi128ELb1ELb1ELb1ELb0ELb1ELb1EEEEEEEEEvNT_6ParamsE,(.L_x_6561 - _ZN7cutlass13device_kernelIN5flash11enable_sm90INS1_16FlashAttnFwdSm90INS1_25CollectiveMainloopFwdSm90ILi2EN4cute5tupleIJNS5_1CILi1EEES8_S8_EEENS6_IJNS7_ILi128EEENS7_ILi96EEENS7_ILi64EEEEEELi256ENS_10bfloat16_tEfNS_4arch4Sm90ELb0ELb0ELb0ELb1ELb1ELb1ELb1ELb1ELb0ELb1ELb1ELb0EEENS1_21CollectiveEpilogueFwdINS6_IJSA_NS7_ILi256EEESB_EEES9_SE_SG_Li256ELb1ELb1ELb1ELb0EEENS1_36VarlenDynamicPersistentTileSchedulerILi128ELi96ELi256ELi128ELb1ELb1ELb1ELb0ELb1ELb1EEEEEEEEEvNT_6ParamsE)
        .other          _ZN7cutlass13device_kernelIN5flash11enable_sm90INS1_16FlashAttnFwdSm90INS1_25CollectiveMainloopFwdSm90ILi2EN4cute5tupleIJNS5_1CILi1EEES8_S8_EEENS6_IJNS7_ILi128EEENS7_ILi96EEENS7_ILi64EEEEEELi256ENS_10bfloat16_tEfNS_4arch4Sm90ELb0ELb0ELb0ELb1ELb1ELb1ELb1ELb1ELb0ELb1ELb1ELb0EEENS1_21CollectiveEpilogueFwdINS6_IJSA_NS7_ILi256EEESB_EEES9_SE_SG_Li256ELb1ELb1ELb1ELb0EEENS1_36VarlenDynamicPersistentTileSchedulerILi128ELi96ELi256ELi128ELb1ELb1ELb1ELb0ELb1ELb1EEEEEEEEEvNT_6ParamsE,@"STO_CUDA_ENTRY STV_DEFAULT"
_ZN7cutlass13device_kernelIN5flash11enable_sm90INS1_16FlashAttnFwdSm90INS1_25CollectiveMainloopFwdSm90ILi2EN4cute5tupleIJNS5_1CILi1EEES8_S8_EEENS6_IJNS7_ILi128EEENS7_ILi96EEENS7_ILi64EEEEEELi256ENS_10bfloat16_tEfNS_4arch4Sm90ELb0ELb0ELb0ELb1ELb1ELb1ELb1ELb1ELb0ELb1ELb1ELb0EEENS1_21CollectiveEpilogueFwdINS6_IJSA_NS7_ILi256EEESB_EEES9_SE_SG_Li256ELb1ELb1ELb1ELb0EEENS1_36VarlenDynamicPersistentTileSchedulerILi128ELi96ELi256ELi128ELb1ELb1ELb1ELb0ELb1ELb1EEEEEEEEEvNT_6ParamsE:
        /* <DEDUP_REMOVED lines=17> */
.L_x_1413:
[----:B------:R-:W-:Y:S05]  /*0110*/  BSYNC B0 ;  /* 0x0000000000007941 */ /* 0x000fea0003800000 */
.L_x_1412:
[----:B------:R-:W-:Y:S01]  /*0120*/  VOTEU.ANY UP0, P0 ;  /* 0x00000000003f7886 */ /* 0x000fe20000000100 */
[----:B------:R-:W0:Y:S01]  /*0130*/  SHFL.IDX PT, R3, R2, RZ, 0x1f ;  /* 0x00001fff02037589 */ /* 0x000e2200000e0000 */
[----:B------:R-:W-:Y:S01]  /*0140*/  UMOV UR4, 0x80 ;  /* 0x0000008000047882 */ /* 0x000fe20000000000 */
[----:B------:R-:W-:Y:S01]  /*0150*/  UMOV UR7, 0x100 ;  /* 0x0000010000077882 */ /* 0x000fe20000000000 */
[----:B------:R-:W-:Y:S01]  /*0160*/  VOTEU.ANY UP1, P0 ;  /* 0x00000000003f7886 */ /* 0x000fe20000020100 */
[----:B------:R-:W1:Y:S01]  /*0170*/  @UP0 S2UR UR8, SR_CgaCtaId ;  /* 0x00000000000809c3 */ /* 0x000e620000008800 */
[----:B------:R-:W-:Y:S01]  /*0180*/  @UP0 UMOV UR6, 0x400 ;  /* 0x0000040000060882 */ /* 0x000fe20000000000 */
[----:B------:R-:W-:-:S04]  /*0190*/  @UP0 UIADD3 UR4, -UR4, 0x100000, URZ ;  /* 0x0010000004040890 */ /* 0x000fc8000fffe13f */
[----:B------:R-:W-:Y:S02]  /*01a0*/  @UP0 USHF.L.U32 UR5, UR4, 0xb, URZ ;  /* 0x0000000b04050899 */ /* 0x000fe4000800063f */
[----:B------:R-:W-:Y:S01]  /*01b0*/  @UP0 USHF.L.U32 UR4, UR4, 0x1, URZ ;  /* 0x0000000104040899 */ /* 0x000fe2000800063f */
[----:B------:R-:W-:Y:S01]  /*01c0*/  SHF.R.U32.HI R4, RZ, 0x7, R0 ;  /* 0x00000007ff047819 */ /* 0x000fe20000011600 */
[----:B------:R-:W-:Y:S01]  /*01d0*/  VOTEU.ANY UP2, P0 ;  /* 0x00000000003f7886 */ /* 0x000fe20000040100 */
[----:B0-----:R-:W-:-:S03]  /*01e0*/  ISETP.NE.AND P1, PT, R3, RZ, PT ;  /* 0x000000ff0300720c */ /* 0x001fc60003f25270 */
[----:B------:R0:W2:Y:S01]  /*01f0*/  SHFL.IDX PT, R3, R4, RZ, 0x1f ;  /* 0x00001fff04037589 */ /* 0x0000a200000e0000 */
[----:B-1----:R-:W-:Y:S02]  /*0200*/  @UP0 ULEA UR8, UR8, UR6, 0x18 ;  /* 0x0000000608080291 */ /* 0x002fe4000f8ec03f */
[----:B------:R-:W-:-:S04]  /*0210*/  @UP0 UIADD3 UR6, -UR7, 0x100000, URZ ;  /* 0x0010000007060890 */ /* 0x000fc8000fffe13f */
[----:B------:R-:W-:Y:S02]  /*0220*/  @UP0 USHF.L.U32 UR7, UR6, 0xb, URZ ;  /* 0x0000000b06070899 */ /* 0x000fe4000800063f */
[----:B------:R-:W-:Y:S01]  /*0230*/  @UP0 USHF.L.U32 UR6, UR6, 0x1, URZ ;  /* 0x0000000106060899 */ /* 0x000fe2000800063f */
[----:B------:R-:W-:Y:S01]  /*0240*/  VOTEU.ANY UP0, P0 ;  /* 0x00000000003f7886 */ /* 0x000fe20000000100 */
[----:B------:R-:W1:Y:S04]  /*0250*/  FENCE.VIEW.ASYNC.S ;  /* 0x00000000000073c6 */ /* 0x000e680000000000 */
[----:B-1----:R0:W1:Y:S01]  /*0260*/  @UP0 SYNCS.EXCH.64 URZ, [UR8+0x32400], UR4 ;  /* 0x03240004083f05b2 */ /* 0x0020620008000100 */
[----:B------:R0:W3:Y:S05]  /*0270*/  @UP1 SYNCS.EXCH.64 URZ, [UR8+0x32410], UR4 ;  /* 0x03241004083f15b2 */ /* 0x0000ea0008000100 */
[----:B------:R0:W4:Y:S02]  /*0280*/  @UP2 SYNCS.EXCH.64 URZ, [UR8+0x32420], UR6 ;  /* 0x03242006083f25b2 */ /* 0x0001240008000100 */
        /* <DEDUP_REMOVED lines=19> */
.L_x_1414:
        /* <DEDUP_REMOVED lines=22> */
.L_x_1415:
        /* <DEDUP_REMOVED lines=18> */
.L_x_1416:
        /* <DEDUP_REMOVED lines=22> */
.L_x_1417:
        /* <DEDUP_REMOVED lines=22> */
.L_x_1418:
[----:B--2---:R-:W-:Y:S01]  /*0900*/  ISETP.NE.AND P0, PT, R3, RZ, PT ;  /* 0x000000ff0300720c */ /* 0x004fe20003f05270 */
[----:B------:R-:W-:Y:S01]  /*0910*/  IMAD.MOV.U32 R3, RZ, RZ, 0x1 ;  /* 0x00000001ff037424 */ /* 0x000fe200078e00ff */
[----:B------:R-:W-:Y:S01]  /*0920*/  NOP ;  /* 0x0000000000007918 */ /* 0x000fe20000000000 */
[----:B------:R-:W-:Y:S01]  /*0930*/  ULDC.64 UR60, c[0x0][0x208] ;  /* 0x00008200003c7ab9 */ /* 0x000fe20000000a00 */
[----:B------:R-:W-:Y:S02]  /*0940*/  BSSY B9, `(.L_x_1419) ;  /* 0x0001b86000097945 */ /* 0x000fe40003800000 */
[----:B------:R-:W-:-:S05]  /*0950*/  SEL R3, R3, 0x2, !P0 ;  /* 0x0000000203037807 */ /* 0x000fca0004000000 */
[----:B------:R2:W-:Y:S01]  /*0960*/  STL [R1+0x8], R3 ;  /* 0x0000080301007387 */ /* 0x0005e20000100800 */
[----:B01-34-:R-:W-:Y:S06]  /*0970*/  BAR.SYNC.DEFER_BLOCKING 0x0 ;  /* 0x0000000000007b1d */ /* 0x01bfec0000010000 */
[----:B------:R-:W-:Y:S05]  /*0980*/  @!P0 BRA `(.L_x_1420) ;  /* 0x0000013c00148947 */ /* 0x000fea0003800000 */
.L_x_1421:
[----:B------:R-:W-:-:S08]  /*0990*/  NOP ;  /* 0x0000000000007918 */ /* 0x000fd00000000000 */
[----:B------:R-:W0:Y:S02]  /*09a0*/  USETMAXREG.TRY_ALLOC.CTAPOOL UP0, 0xe8 ;  /* 0x000000e8000079c8 */ /* 0x000e240008000600 */
[----:B0-----:R-:W-:-:S13]  /*09b0*/  PLOP3.LUT P0, PT, PT, PT, UP0, 0x80, 0x0 ;  /* 0x000000000000781c */ /* 0x001fda0003f0f008 */
[----:B------:R-:W-:Y:S05]  /*09c0*/  @!P0 BRA `(.L_x_1421) ;  /* 0xfffffffc00f08947 */ /* 0x000fea000383ffff */
[----:B------:R-:W3:Y:S01]  /*09d0*/  LDL.LU R2, [R1] ;  /* 0x0000000001027983 */ /* 0x000ee20000300800 */
[----:B------:R-:W-:Y:S01]  /*09e0*/  SHF.R.U32.HI R4, RZ, 0x7, R0 ;  /* 0x00000007ff047819 */ /* 0x000fe20000011600 */
[----:B------:R-:W-:Y:S01]  /*09f0*/  ULDC UR4, c[0x0][0xd3c] ;  /* 0x00034f0000047ab9 */ /* 0x000fe20000000800 */
[----:B--2---:R-:W0:Y:S01]  /*0a00*/  S2R R3, SR_CgaCtaId ;  /* 0x0000000000037919 */ /* 0x004e220000008800 */
        /* <DEDUP_REMOVED lines=8> */
[----:B---3--:R-:W-:-:S04]  /*0a90*/  LOP3.LUT R2, R2, 0xfffffffb, RZ, 0xc0, !PT ;  /* 0xfffffffb02027812 */ /* 0x008fc800078ec0ff */
[----:B------:R-:W-:-:S05]  /*0aa0*/  @P0 LOP3.LUT R2, R2, 0x4, RZ, 0xfc, !PT ;  /* 0x0000000402020812 */ /* 0x000fca00078efcff */
[----:B------:R1:W-:Y:S01]  /*0ab0*/  STL [R1], R2 ;  /* 0x0000000201007387 */ /* 0x0003e20000100800 */
[----:B0-----:R-:W-:-:S13]  /*0ac0*/  ISETP.GE.AND P0, PT, R51, UR4, PT ;  /* 0x0000000433007c0c */ /* 0x001fda000bf06270 */
[----:B-1----:R-:W-:Y:S05]  /*0ad0*/  @P0 BRA `(.L_x_1422) ;  /* 0x000001b400b00947 */ /* 0x002fea0003800000 */
[----:B------:R-:W2:Y:S01]  /*0ae0*/  LDL.LU R14, [R1+0x8] ;  /* 0x00000800010e7983 */ /* 0x000ea20000300800 */
[----:B------:R-:W-:Y:S02]  /*0af0*/  VIADD R0, R0, 0xffffff80 ;  /* 0xffffff8000007836 */ /* 0x000fe40000000000 */
[----:B------:R-:W-:Y:S02]  /*0b00*/  IMAD.MOV.U32 R18, RZ, RZ, RZ ;  /* 0x000000ffff127224 */ /* 0x000fe400078e00ff */
[----:B------:R-:W-:Y:S01]  /*0b10*/  IMAD.MOV.U32 R208, RZ, RZ, RZ ;  /* 0x000000ffffd07224 */ /* 0x000fe200078e00ff */
[----:B------:R-:W-:Y:S01]  /*0b20*/  SHF.R.S32.HI R3, RZ, 0x1f, R0 ;  /* 0x0000001fff037819 */ /* 0x000fe20000011400 */
[----:B------:R-:W-:Y:S02]  /*0b30*/  IMAD.MOV.U32 R218, RZ, RZ, RZ ;  /* 0x000000ffffda7224 */ /* 0x000fe400078e00ff */
[----:B------:R-:W-:Y:S01]  /*0b40*/  IMAD.MOV.U32 R206, RZ, RZ, RZ ;  /* 0x000000ffffce7224 */ /* 0x000fe200078e00ff */
[----:B------:R-:W-:-:S02]  /*0b50*/  LEA.HI R2, R3, R0, RZ, 0x7 ;  /* 0x0000000003027211 */ /* 0x000fc400078f38ff */
[CC--:B------:R-:W-:Y:S02]  /*0b60*/  LEA.HI R4, R3.reuse, R0.reuse, RZ, 0x4 ;  /* 0x0000000003047211 */ /* 0x0c0fe400078f20ff */
[----:B------:R-:W-:Y:S02]  /*0b70*/  LOP3.LUT R5, R2, 0xffffff80, RZ, 0xc0, !PT ;  /* 0xffffff8002057812 */ /* 0x000fe400078ec0ff */
[----:B------:R-:W-:Y:S02]  /*0b80*/  SHF.R.S32.HI R7, RZ, 0x4, R4 ;  /* 0x00000004ff077819 */ /* 0x000fe40000011404 */
[----:B------:R-:W-:Y:S01]  /*0b90*/  LEA.HI R204, R3, R0, RZ, 0x2 ;  /* 0x0000000003cc7211 */ /* 0x000fe200078f10ff */
[----:B------:R-:W-:Y:S01]  /*0ba0*/  IMAD.IADD R13, R0, 0x1, -R5 ;  /* 0x00000001000d7824 */ /* 0x000fe200078e0a05 */
[----:B------:R-:W-:Y:S02]  /*0bb0*/  SHF.R.S32.HI R5, RZ, 0x7, R2 ;  /* 0x00000007ff057819 */ /* 0x000fe40000011402 */
[----:B------:R-:W-:-:S02]  /*0bc0*/  LEA.HI R6, R4, R7, RZ, 0x1 ;  /* 0x0000000704067211 */ /* 0x000fc400078f08ff */
[----:B------:R-:W-:Y:S01]  /*0bd0*/  SHF.R.S32.HI R9, RZ, 0x1f, R13 ;  /* 0x0000001fff097819 */ /* 0x000fe2000001140d */
[----:B------:R-:W-:Y:S01]  /*0be0*/  STL [R1+0x118], R13 ;  /* 0x0001180d01007387 */ /* 0x000fe20000100800 */
[----:B------:R-:W-:Y:S02]  /*0bf0*/  LEA.HI R2, R2, R5, RZ, 0x1 ;  /* 0x0000000502027211 */ /* 0x000fe400078f08ff */
[----:B------:R-:W-:Y:S02]  /*0c00*/  LEA.HI R10, R9, R13, RZ, 0x2 ;  /* 0x0000000d090a7211 */ /* 0x000fe400078f10ff */
[----:B------:R-:W-:Y:S02]  /*0c10*/  LOP3.LUT R2, R2, 0x3fffffe, RZ, 0xc0, !PT ;  /* 0x03fffffe02027812 */ /* 0x000fe400078ec0ff */
[--C-:B------:R-:W-:Y:S02]  /*0c20*/  SHF.R.S32.HI R11, RZ, 0x2, R10.reuse ;  /* 0x00000002ff0b7819 */ /* 0x100fe4000001140a */
[----:B------:R-:W-:-:S02]  /*0c30*/  SHF.R.S32.HI R8, RZ, 0x1f, R10 ;  /* 0x0000001fff087819 */ /* 0x000fc4000001140a */
[----:B------:R-:W-:Y:S02]  /*0c40*/  LOP3.LUT R6, R6, 0x1ffffffe, RZ, 0xc0, !PT ;  /* 0x1ffffffe06067812 */ /* 0x000fe400078ec0ff */
[----:B------:R-:W-:Y:S02]  /*0c50*/  LEA.HI R8, R8, R11, RZ, 0x3 ;  /* 0x0000000b08087211 */ /* 0x000fe400078f18ff */
[----:B------:R-:W-:Y:S01]  /*0c60*/  LEA.HI R9, R9, R13, RZ, 0x5 ;  /* 0x0000000d09097211 */ /* 0x000fe200078f28ff */
[----:B------:R-:W-:Y:S01]  /*0c70*/  IMAD.IADD R6, R7, 0x1, -R6 ;  /* 0x0000000107067824 */ /* 0x000fe200078e0a06 */
[----:B------:R-:W-:Y:S01]  /*0c80*/  LOP3.LUT R12, R8, 0xfffffff8, RZ, 0xc0, !PT ;  /* 0xfffffff8080c7812 */ /* 0x000fe200078ec0ff */
[----:B------:R-:W-:Y:S01]  /*0c90*/  IMAD.IADD R8, R5, 0x1, -R2 ;  /* 0x0000000105087824 */ /* 0x000fe200078e0a02 */
[-C--:B------:R-:W-:Y:S02]  /*0ca0*/  LEA.HI R2, R3, R0.reuse, RZ, 0x5 ;  /* 0x0000000003027211 */ /* 0x080fe400078f28ff */
[----:B------:R-:W-:Y:S01]  /*0cb0*/  LOP3.LUT R5, R4, 0x3fffff0, RZ, 0xc0, !PT ;  /* 0x03fffff004057812 */ /* 0x000fe200078ec0ff */
[----:B------:R-:W-:Y:S01]  /*0cc0*/  IMAD.IADD R12, R11, 0x1, -R12 ;  /* 0x000000010b0c7824 */ /* 0x000fe200078e0a0c */
[----:B------:R-:W-:-:S02]  /*0cd0*/  LEA.HI R3, R3, R0, RZ, 0x3 ;  /* 0x0000000003037211 */ /* 0x000fc400078f18ff */
[----:B------:R-:W-:Y:S01]  /*0ce0*/  SHF.R.S32.HI R15, RZ, 0x5, R2 ;  /* 0x00000005ff0f7819 */ /* 0x000fe20000011402 */
[----:B------:R-:W-:Y:S01]  /*0cf0*/  IMAD.IADD R5, R0, 0x1, -R5 ;  /* 0x0000000100057824 */ /* 0x000fe200078e0a05 */
[----:B------:R-:W-:Y:S02]  /*0d00*/  LOP3.LUT R7, R3, 0xfffffff8, RZ, 0xc0, !PT ;  /* 0xfffffff803077812 */ /* 0x000fe400078ec0ff */
[----:B------:R-:W-:Y:S01]  /*0d10*/  LOP3.LUT R3, R204, 0xfffffffc, RZ, 0xc0, !PT ;  /* 0xfffffffccc037812 */ /* 0x000fe200078ec0ff */
[----:B------:R-:W-:Y:S01]  /*0d20*/  IMAD R5, R15, 0x10, R5 ;  /* 0x000000100f057824 */ /* 0x000fe200078e0205 */
[----:B------:R-:W-:Y:S01]  /*0d30*/  SHF.R.S32.HI R204, RZ, 0x2, R204 ;  /* 0x00000002ffcc7819 */ /* 0x000fe200000114cc */
[----:B------:R-:W-:Y:S01]  /*0d40*/  IMAD.IADD R7, R0, 0x1, -R7 ;  /* 0x0000000100077824 */ /* 0x000fe200078e0a07 */
[----:B------:R-:W-:Y:S01]  /*0d50*/  SHF.R.S32.HI R9, RZ, 0x5, R9 ;  /* 0x00000005ff097819 */ /* 0x000fe20000011409 */
[----:B------:R-:W-:Y:S01]  /*0d60*/  IMAD R5, R5, 0x8, R6 ;  /* 0x0000000805057824 */ /* 0x000fe200078e0206 */
[----:B------:R0:W-:Y:S01]  /*0d70*/  STL [R1+0x70], R15 ;  /* 0x0000700f01007387 */ /* 0x0001e20000100800 */
[----:B------:R-:W-:Y:S01]  /*0d80*/  VIADD R6, R204, 0x40 ;  /* 0x00000040cc067836 */ /* 0x000fe20000000000 */
[----:B------:R-:W-:Y:S01]  /*0d90*/  LOP3.LUT R10, R10, 0x7ffffffc, RZ, 0xc0, !PT ;  /* 0x7ffffffc0a0a7812 */ /* 0x000fe200078ec0ff */
[----:B------:R-:W-:-:S02]  /*0da0*/  IMAD.IADD R3, R0, 0x1, -R3 ;  /* 0x0000000100037824 */ /* 0x000fc400078e0a03 */
[----:B------:R-:W-:Y:S01]  /*0db0*/  IMAD R9, R9, 0x10, R12 ;  /* 0x0000001009097824 */ /* 0x000fe200078e020c */
[----:B------:R-:W-:Y:S01]  /*0dc0*/  SHF.R.S32.HI R4, RZ, 0x1f, R6 ;  /* 0x0000001fff047819 */ /* 0x000fe20000011406 */
[C---:B------:R-:W-:Y:S01]  /*0dd0*/  IMAD.SHL.U32 R16, R3.reuse, 0x8, RZ ;  /* 0x0000000803107824 */ /* 0x040fe200078e00ff */
[----:B------:R-:W-:Y:S01]  /*0de0*/  LEA.HI R0, R3, R3, RZ, 0x1 ;  /* 0x0000000303007211 */ /* 0x000fe200078f08ff */
[----:B------:R-:W-:Y:S01]  /*0df0*/  IMAD.SHL.U32 R2, R6, 0x40, RZ ;  /* 0x0000004006027824 */ /* 0x000fe200078e00ff */
[----:B------:R-:W-:Y:S01]  /*0e00*/  LEA.HI R4, R4, R6, RZ, 0x3 ;  /* 0x0000000604047211 */ /* 0x000fe200078f18ff */
[----:B------:R-:W-:Y:S01]  /*0e10*/  VIADD R215, R16, 0x40 ;  /* 0x0000004010d77836 */ /* 0x000fe20000000000 */
[----:B------:R-:W-:Y:S01]  /*0e20*/  LOP3.LUT R0, R0, 0x1ffffffe, RZ, 0xc0, !PT ;  /* 0x1ffffffe00007812 */ /* 0x000fe200078ec0ff */
[C---:B------:R-:W-:Y:S01]  /*0e30*/  VIADD R214, R16.reuse, 0x60 ;  /* 0x0000006010d67836 */ /* 0x040fe20000000000 */
[----:B------:R-:W-:Y:S01]  /*0e40*/  SHF.R.S32.HI R17, RZ, 0x1f, R16 ;  /* 0x0000001fff117819 */ /* 0x000fe20000011410 */
[----:B------:R-:W-:Y:S01]  /*0e50*/  VIADD R213, R16, 0x80 ;  /* 0x0000008010d57836 */ /* 0x000fe20000000000 */
[----:B0-----:R-:W-:Y:S01]  /*0e60*/  SHF.R.S32.HI R15, RZ, 0x1f, R215 ;  /* 0x0000001fff0f7819 */ /* 0x001fe200000114d7 */
[----:B------:R-:W-:-:S02]  /*0e70*/  IMAD R8, R8, 0x40, R9 ;  /* 0x0000004008087824 */ /* 0x000fc400078e0209 */
[----:B------:R-:W-:Y:S01]  /*0e80*/  IMAD.SHL.U32 R4, R4, 0x40, RZ ;  /* 0x0000004004047824 */ /* 0x000fe200078e00ff */
[----:B------:R-:W-:Y:S01]  /*0e90*/  SHF.R.S32.HI R12, RZ, 0x1f, R213 ;  /* 0x0000001fff0c7819 */ /* 0x000fe200000114d5 */
[C---:B------:R-:W-:Y:S01]  /*0ea0*/  IMAD.IADD R0, R3.reuse, 0x1, -R0 ;  /* 0x0000000103007824 */ /* 0x040fe200078e0a00 */
[----:B------:R-:W-:Y:S01]  /*0eb0*/  STL [R1+0x19c], R8 ;  /* 0x00019c0801007387 */ /* 0x000fe20000100800 */
[----:B------:R-:W-:Y:S01]  /*0ec0*/  IMAD.SHL.U32 R22, R3, 0x4, RZ ;  /* 0x0000000403167824 */ /* 0x000fe200078e00ff */
[----:B------:R-:W-:Y:S01]  /*0ed0*/  LOP3.LUT R3, R2, 0x1c0, RZ, 0xc0, !PT ;  /* 0x000001c002037812 */ /* 0x000fe200078ec0ff */
[----:B------:R-:W-:Y:S01]  /*0ee0*/  IMAD.SHL.U32 R211, R7, 0x8, RZ ;  /* 0x0000000807d37824 */ /* 0x000fe200078e00ff */
[----:B------:R-:W-:Y:S01]  /*0ef0*/  LOP3.LUT R4, R4, 0xfffffe00, RZ, 0xc0, !PT ;  /* 0xfffffe0004047812 */ /* 0x000fe200078ec0ff */
[----:B------:R-:W-:Y:S01]  /*0f00*/  STL [R1+0x88], RZ ;  /* 0x000088ff01007387 */ /* 0x000fe20000100800 */
[----:B------:R-:W-:Y:S01]  /*0f10*/  SHF.R.U32.HI R7, RZ, 0x3, R3 ;  /* 0x00000003ff077819 */ /* 0x000fe20000011603 */
[----:B------:R-:W-:Y:S01]  /*0f20*/  IMAD.IADD R10, R13, 0x1, -R10 ;  /* 0x000000010d0a7824 */ /* 0x000fe200078e0a0a */
[----:B------:R-:W-:Y:S01]  /*0f30*/  LOP3.LUT R3, R3, 0x38, R16, 0xf8, !PT ;  /* 0x0000003803037812 */ /* 0x000fe200078ef810 */
[----:B------:R0:W-:Y:S01]  /*0f40*/  STL [R1+0xc], R15 ;  /* 0x00000c0f01007387 */ /* 0x0001e20000100800 */
[----:B------:R-:W-:Y:S01]  /*0f50*/  IMAD.SHL.U32 R5, R5, 0x8, RZ ;  /* 0x0000000805057824 */ /* 0x000fe200078e00ff */
[----:B------:R-:W-:Y:S01]  /*0f60*/  SHF.R.S32.HI R6, RZ, 0x1f, R211 ;  /* 0x0000001fff067819 */ /* 0x000fe200000114d3 */
[----:B------:R-:W-:-:S02]  /*0f70*/  IMAD.SHL.U32 R42, R10, 0x2, RZ ;  /* 0x000000020a2a7824 */ /* 0x000fc400078e00ff */
[----:B------:R-:W-:Y:S02]  /*0f80*/  VIADD R11, R211, 0x40 ;  /* 0x00000040d30b7836 */ /* 0x000fe40000000000 */
[C---:B------:R-:W-:Y:S02]  /*0f90*/  VIADD R41, R42.reuse, 0x8 ;  /* 0x000000082a297836 */ /* 0x040fe40000000000 */
[C---:B------:R-:W-:Y:S01]  /*0fa0*/  VIADD R40, R42.reuse, 0x10 ;  /* 0x000000102a287836 */ /* 0x040fe20000000000 */
[----:B------:R-:W-:Y:S01]  /*0fb0*/  SHF.R.S32.HI R11, RZ, 0x1f, R11 ;  /* 0x0000001fff0b7819 */ /* 0x000fe2000001140b */
[C---:B------:R-:W-:Y:S02]  /*0fc0*/  VIADD R39, R42.reuse, 0x18 ;  /* 0x000000182a277836 */ /* 0x040fe40000000000 */
[C---:B------:R-:W-:Y:S02]  /*0fd0*/  VIADD R38, R42.reuse, 0x20 ;  /* 0x000000202a267836 */ /* 0x040fe40000000000 */
[----:B------:R-:W-:-:S02]  /*0fe0*/  VIADD R37, R42, 0x28 ;  /* 0x000000282a257836 */ /* 0x000fc40000000000 */
[C---:B------:R-:W-:Y:S02]  /*0ff0*/  VIADD R36, R42.reuse, 0x30 ;  /* 0x000000302a247836 */ /* 0x040fe40000000000 */
[C---:B------:R-:W-:Y:S02]  /*1000*/  VIADD R35, R42.reuse, 0x38 ;  /* 0x000000382a237836 */ /* 0x040fe40000000000 */
[C---:B------:R-:W-:Y:S02]  /*1010*/  VIADD R34, R42.reuse, 0x40 ;  /* 0x000000402a227836 */ /* 0x040fe40000000000 */
        /* <DEDUP_REMOVED lines=13> */
[C---:B0-----:R-:W-:Y:S02]  /*10f0*/  VIADD R15, R42.reuse, 0xa8 ;  /* 0x000000a82a0f7836 */ /* 0x041fe40000000000 */
[----:B------:R-:W-:Y:S01]  /*1100*/  VIADD R6, R211, 0xc0 ;  /* 0x000000c0d3067836 */ /* 0x000fe20000000000 */
[----:B------:R-:W-:Y:S01]  /*1110*/  SHF.R.S32.HI R9, RZ, 0x1f, R9 ;  /* 0x0000001fff097819 */ /* 0x000fe20000011409 */
[----:B------:R-:W-:-:S02]  /*1120*/  VIADD R13, R42, 0xb8 ;  /* 0x000000b82a0d7836 */ /* 0x000fc40000000000 */
[C---:B------:R-:W-:Y:S01]  /*1130*/  VIADD R11, R42.reuse, 0xc8 ;  /* 0x000000c82a0b7836 */ /* 0x040fe20000000000 */
[----:B------:R-:W-:Y:S01]  /*1140*/  SHF.R.S32.HI R6, RZ, 0x1f, R6 ;  /* 0x0000001fff067819 */ /* 0x000fe20000011406 */
[C---:B------:R-:W-:Y:S02]  /*1150*/  VIADD R10, R42.reuse, 0xd0 ;  /* 0x000000d02a0a7836 */ /* 0x040fe40000000000 */
[C---:B------:R-:W-:Y:S02]  /*1160*/  VIADD R9, R42.reuse, 0xd8 ;  /* 0x000000d82a097836 */ /* 0x040fe40000000000 */
[----:B------:R-:W-:Y:S02]  /*1170*/  VIADD R6, R42, 0xe8 ;  /* 0x000000e82a067836 */ /* 0x000fe40000000000 */
[----:B------:R-:W-:Y:S02]  /*1180*/  IMAD R0, R0, 0x8, R8 ;  /* 0x0000000800007824 */ /* 0x000fe400078e0208 */
[----:B------:R-:W-:-:S02]  /*1190*/  VIADD R2, R16, 0x20 ;  /* 0x0000002010027836 */ /* 0x000fc40000000000 */
[C---:B------:R-:W-:Y:S02]  /*11a0*/  VIADD R212, R16.reuse, 0xa0 ;  /* 0x000000a010d47836 */ /* 0x040fe40000000000 */
[C---:B------:R-:W-:Y:S01]  /*11b0*/  VIADD R217, R16.reuse, 0xc0 ;  /* 0x000000c010d97836 */ /* 0x040fe20000000000 */
[----:B------:R-:W-:Y:S01]  /*11c0*/  SHF.R.S32.HI R207, RZ, 0x1f, R2 ;  /* 0x0000001fffcf7819 */ /* 0x000fe20000011402 */
[----:B------:R-:W-:Y:S01]  /*11d0*/  VIADD R216, R16, 0xe0 ;  /* 0x000000e010d87836 */ /* 0x000fe20000000000 */
[----:B------:R-:W-:Y:S01]  /*11e0*/  SHF.R.S32.HI R229, RZ, 0x1f, R212 ;  /* 0x0000001fffe57819 */ /* 0x000fe200000114d4 */
[----:B------:R-:W-:Y:S01]  /*11f0*/  VIADD R209, R22, 0x10 ;  /* 0x0000001016d17836 */ /* 0x000fe20000000000 */
[----:B------:R-:W-:Y:S02]  /*1200*/  SHF.R.S32.HI R228, RZ, 0x1f, R217 ;  /* 0x0000001fffe47819 */ /* 0x000fe400000114d9 */
[----:B------:R-:W-:Y:S02]  /*1210*/  SHF.R.S32.HI R227, RZ, 0x1f, R216 ;  /* 0x0000001fffe37819 */ /* 0x000fe400000114d8 */
[----:B--2---:R-:W-:-:S02]  /*1220*/  LOP3.LUT R210, R14, 0x1, RZ, 0xfc, !PT ;  /* 0x000000010ed27812 */ /* 0x004fc400078efcff */
[----:B------:R-:W-:-:S05]  /*1230*/  SHF.R.S32.HI R14, RZ, 0x1f, R214 ;  /* 0x0000001fff0e7819 */ /* 0x000fca00000114d6 */
[----:B------:R0:W-:Y:S04]  /*1240*/  STL [R1+0x8], R14 ;  /* 0x0000080e01007387 */ /* 0x0001e80000100800 */
[----:B------:R1:W-:Y:S04]  /*1250*/  STL [R1+0x4], R12 ;  /* 0x0000040c01007387 */ /* 0x0003e80000100800 */
[----:B------:R2:W-:Y:S01]  /*1260*/  STL [R1+0x74], R4 ;  /* 0x0000740401007387 */ /* 0x0005e20000100800 */
[----:B0-----:R-:W-:-:S03]  /*1270*/  VIADD R14, R42, 0xb0 ;  /* 0x000000b02a0e7836 */ /* 0x001fc60000000000 */
[----:B------:R-:W-:Y:S01]  /*1280*/  STL [R1+0x94], R42 ;  /* 0x0000942a01007387 */ /* 0x000fe20000100800 */
[----:B-1----:R-:W-:-:S03]  /*1290*/  VIADD R12, R42, 0xc0 ;  /* 0x000000c02a0c7836 */ /* 0x002fc60000000000 */
[----:B------:R0:W-:Y:S01]  /*12a0*/  STL [R1+0x1a4], R5 ;  /* 0x0001a40501007387 */ /* 0x0001e20000100800 */
[----:B--2---:R-:W-:Y:S01]  /*12b0*/  LOP3.LUT R4, R4, R3, R7, 0xf6, !PT ;  /* 0x0000000304047212 */ /* 0x004fe200078ef607 */
[----:B------:R-:W-:-:S04]  /*12c0*/  VIADD R7, R42, 0xe0 ;  /* 0x000000e02a077836 */ /* 0x000fc80000000000 */
[----:B------:R-:W-:Y:S01]  /*12d0*/  IMAD R3, R4, 0x2, R19 ;  /* 0x0000000204037824 */ /* 0x000fe200078e0213 */
[----:B------:R-:W-:Y:S01]  /*12e0*/  SHF.R.S32.HI R4, RZ, 0x1f, R41 ;  /* 0x0000001fff047819 */ /* 0x000fe20000011429 */
[----:B0-----:R-:W-:-:S03]  /*12f0*/  VIADD R5, R42, 0xf0 ;  /* 0x000000f02a057836 */ /* 0x001fc60000000000 */
[----:B------:R0:W-:Y:S04]  /*1300*/  STL [R1+0x198], R3 ;  /* 0x0001980301007387 */ /* 0x0001e80000100800 */
[----:B------:R-:W-:Y:S04]  /*1310*/  STL [R1+0x110], R41 ;  /* 0x0001102901007387 */ /* 0x000fe80000100800 */
[----:B------:R1:W-:Y:S01]  /*1320*/  STL [R1+0x10c], R40 ;  /* 0x00010c2801007387 */ /* 0x0003e20000100800 */
[----:B0-----:R-:W-:-:S03]  /*1330*/  VIADD R3, R42, 0xf8 ;  /* 0x000000f82a037836 */ /* 0x001fc60000000000 */
[----:B------:R-:W-:Y:S04]  /*1340*/  STL [R1+0x108], R39 ;  /* 0x0001082701007387 */ /* 0x000fe80000100800 */
        /* <DEDUP_REMOVED lines=90> */
.L_x_1578:
[----:B012-4-:R-:W0:Y:S02]  /*18f0*/  LDC.64 R4, c[0x0][0xd88] ;  /* 0x00036200ff047b82 */ /* 0x017e240000000a00 */
        /* <DEDUP_REMOVED lines=42> */
[----:B0-----:R-:W-:Y:S06]  /*1ba0*/  @P2 BRA `(.L_x_1423) ;  /* 0x0000000000242947 */ /* 0x001fec0003800000 */
        /* <DEDUP_REMOVED lines=9> */
.L_x_1423:
        /* <DEDUP_REMOVED lines=14> */
.L_x_1424:
[----:B------:R-:W-:Y:S05]  /*1d20*/  @!P0 BRA `(.L_x_1425) ;  /* 0x00000000000c8947 */ /* 0x000fea0003800000 */
[----:B------:R-:W2:Y:S04]  /*1d30*/  LDG.E R0, desc[UR60][R4.64] ;  /* 0x0000003c04007981 */ /* 0x000ea8000c1e1900 */
[----:B------:R-:W2:Y:S02]  /*1d40*/  LDG.E R31, desc[UR60][R4.64+0x4] ;  /* 0x0000043c041f7981 */ /* 0x000ea4000c1e1900 */
[----:B--2---:R-:W-:-:S07]  /*1d50*/  IMAD.IADD R31, R31, 0x1, -R0 ;  /* 0x000000011f1f7824 */ /* 0x004fce00078e0a00 */
.L_x_1425:
        /* <DEDUP_REMOVED lines=62> */
.L_x_1427:
[----:B------:R-:W-:Y:S05]  /*2140*/  BSYNC B0 ;  /* 0x0000000000007941 */ /* 0x000fea0003800000 */
.L_x_1426:
        /* <DEDUP_REMOVED lines=37> */
.L_x_1430:
[----:B------:R-:W-:Y:S05]  /*23a0*/  BSYNC B6 ;  /* 0x0000000000067941 */ /* 0x000fea0003800000 */
.L_x_1429:
        /* <DEDUP_REMOVED lines=20> */
.L_x_1432:
[----:B------:R-:W-:Y:S05]  /*24f0*/  BSYNC B6 ;  /* 0x0000000000067941 */ /* 0x000fea0003800000 */
.L_x_1431:
[----:B------:R-:W-:Y:S01]  /*2500*/  ULDC.64 UR4, c[0x0][0xaf0] ;  /* 0x0002bc0000047ab9 */ /* 0x000fe20000000a00 */
[----:B------:R-:W1:Y:S01]  /*2510*/  S2R R6, SR_TID.X ;  /* 0x0000000000067919 */ /* 0x000e620000002100 */
[----:B------:R-:W-:Y:S01]  /*2520*/  ISETP.NE.U32.AND P0, PT, RZ, UR4, PT ;  /* 0x00000004ff007c0c */ /* 0x000fe2000bf05070 */
[----:B------:R-:W-:Y:S01]  /*2530*/  IMAD.MOV.U32 R85, RZ, RZ, R32 ;  /* 0x000000ffff557224 */ /* 0x000fe200078e0020 */
[----:B------:R-:W2:Y:S01]  /*2540*/  LDC R11, c[0x0][0x3f4] ;  /* 0x0000fd00ff0b7b82 */ /* 0x000ea20000000800 */
[----:B------:R-:W3:Y:S01]  /*2550*/  LDL R10, [R1+0x74] ;  /* 0x00007400010a7983 */ /* 0x000ee20000100800 */
[----:B------:R-:W-:Y:S01]  /*2560*/  ISETP.NE.AND.EX P0, PT, RZ, UR5, PT, P0 ;  /* 0x00000005ff007c0c */ /* 0x000fe2000bf05300 */
[----:B------:R-:W-:-:S05]  /*2570*/  IMAD.MOV.U32 R29, RZ, RZ, R30 ;  /* 0x000000ffff1d7224 */ /* 0x000fca00078e001e */
[----:B------:R-:W4:Y:S07]  /*2580*/  LDC.64 R50, c[0x0][0x3f8] ;  /* 0x0000fe00ff327b82 */ /* 0x000f2e0000000a00 */
[----:B0-----:R-:W-:Y:S01]  /*2590*/  @P0 IADD3 R4, P1, R34, UR4, RZ ;  /* 0x0000000422040c10 */ /* 0x001fe2000ff3e0ff */
[----:B------:R-:W-:Y:S01]  /*25a0*/  ULDC UR4, c[0x0][0x320] ;  /* 0x0000c80000047ab9 */ /* 0x000fe20000000800 */
[----:B------:R-:W0:Y:S02]  /*25b0*/  LDC.64 R60, c[0x0][0x408] ;  /* 0x00010200ff3c7b82 */ /* 0x000e240000000a00 */
[----:B------:R-:W-:-:S02]  /*25c0*/  @P0 IADD3.X R5, R33, UR5, RZ, P1, !PT ;  /* 0x0000000521050c10 */ /* 0x000fc40008ffe4ff */
[----:B------:R-:W-:-:S03]  /*25d0*/  ISETP.GE.AND P1, PT, R2, UR4, PT ;  /* 0x0000000402007c0c */ /* 0x000fc6000bf26270 */
[----:B------:R1:W3:Y:S01]  /*25e0*/  @P0 LDG.E R85, desc[UR60][R4.64] ;  /* 0x0000003c04550981 */ /* 0x0002e2000c1e1900 */
[----:B------:R-:W-:Y:S02]  /*25f0*/  SEL R3, RZ, 0xffffffff, P1 ;  /* 0xffffffffff037807 */ /* 0x000fe40000800000 */
[----:B------:R-:W-:-:S03]  /*2600*/  ISETP.GE.AND P0, PT, R16, UR4, PT ;  /* 0x0000000410007c0c */ /* 0x000fc6000bf06270 */
[----:B------:R-:W-:Y:S01]  /*2610*/  IMAD.SHL.U32 R3, R3, 0x2, RZ ;  /* 0x0000000203037824 */ /* 0x000fe200078e00ff */
[----:B------:R-:W-:Y:S02]  /*2620*/  SEL R0, RZ, 0x1, P0 ;  /* 0x00000001ff007807 */ /* 0x000fe40000000000 */
[----:B------:R-:W-:Y:S02]  /*2630*/  ISETP.GE.AND P0, PT, R215, UR4, PT ;  /* 0x00000004d7007c0c */ /* 0x000fe4000bf06270 */
[----:B------:R-:W-:Y:S02]  /*2640*/  ISETP.GE.AND P1, PT, R214, UR4, PT ;  /* 0x00000004d6007c0c */ /* 0x000fe4000bf26270 */
[----:B------:R-:W-:Y:S02]  /*2650*/  LOP3.LUT R0, R3, 0x2, R0, 0xe2, !PT ;  /* 0x0000000203007812 */ /* 0x000fe400078ee200 */
[----:B------:R-:W-:Y:S02]  /*2660*/  SEL R3, RZ, 0x4, P0 ;  /* 0x00000004ff037807 */ /* 0x000fe40000000000 */
[----:B-1----:R-:W-:-:S02]  /*2670*/  SEL R4, RZ, 0x8, P1 ;  /* 0x00000008ff047807 */ /* 0x002fc40000800000 */
[----:B------:R-:W-:Y:S02]  /*2680*/  ISETP.GE.AND P0, PT, R213, UR4, PT ;  /* 0x00000004d5007c0c */ /* 0x000fe4000bf06270 */
[----:B------:R-:W-:Y:S01]  /*2690*/  ISETP.GE.AND P1, PT, R212, UR4, PT ;  /* 0x00000004d4007c0c */ /* 0x000fe2000bf26270 */
[----:B------:R-:W-:Y:S01]  /*26a0*/  VIADD R6, R6, 0xffffff80 ;  /* 0xffffff8006067836 */ /* 0x000fe20000000000 */
[----:B------:R-:W-:Y:S02]  /*26b0*/  LOP3.LUT R0, R4, R0, R3, 0xfe, !PT ;  /* 0x0000000004007212 */ /* 0x000fe400078efe03 */
[----:B------:R-:W-:Y:S02]  /*26c0*/  SEL R3, RZ, 0x10, P0 ;  /* 0x00000010ff037807 */ /* 0x000fe40000000000 */
[----:B------:R-:W-:Y:S02]  /*26d0*/  SEL R4, RZ, 0x20, P1 ;  /* 0x00000020ff047807 */ /* 0x000fe40000800000 */
[----:B------:R-:W-:-:S02]  /*26e0*/  ISETP.GE.AND P0, PT, R217, UR4, PT ;  /* 0x00000004d9007c0c */ /* 0x000fc4000bf06270 */
[----:B------:R-:W-:Y:S02]  /*26f0*/  LOP3.LUT R0, R4, R0, R3, 0xfe, !PT ;  /* 0x0000000004007212 */ /* 0x000fe400078efe03 */
[----:B------:R-:W-:Y:S02]  /*2700*/  SHF.R.S32.HI R3, RZ, 0x1f, R6 ;  /* 0x0000001fff037819 */ /* 0x000fe40000011406 */
[----:B------:R-:W-:Y:S02]  /*2710*/  ISETP.GE.AND P1, PT, R216, UR4, PT ;  /* 0x00000004d8007c0c */ /* 0x000fe4000bf26270 */
[----:B------:R-:W-:Y:S02]  /*2720*/  LEA.HI R8, R3, R6, RZ, 0x2 ;  /* 0x0000000603087211 */ /* 0x000fe400078f10ff */
[----:B------:R-:W-:Y:S02]  /*2730*/  SEL R83, RZ, 0x40, P0 ;  /* 0x00000040ff537807 */ /* 0x000fe40000000000 */
[----:B------:R-:W-:-:S02]  /*2740*/  SEL R3, RZ, 0x7fff80, P1 ;  /* 0x007fff80ff037807 */ /* 0x000fc40000800000 */
[----:B--2---:R-:W-:Y:S01]  /*2750*/  ISETP.GE.AND P0, PT, R16, R11, PT ;  /* 0x0000000b1000720c */ /* 0x004fe20003f06270 */
[----:B------:R-:W-:Y:S01]  /*2760*/  IMAD.SHL.U32 R78, R11, 0x2, RZ ;  /* 0x000000020b4e7824 */ /* 0x000fe200078e00ff */
[----:B------:R-:W-:Y:S02]  /*2770*/  LOP3.LUT R83, R3, R0, R83, 0xfe, !PT ;  /* 0x0000000003537212 */ /* 0x000fe400078efe53 */
[----:B------:R-:W-:Y:S02]  /*2780*/  SEL R3, R11, RZ, P0 ;  /* 0x000000ff0b037207 */ /* 0x000fe40000000000 */
[----:B------:R-:W2:Y:S01]  /*2790*/  LDL R11, [R1+0x70] ;  /* 0x00007000010b7983 */ /* 0x000ea20000100800 */
[----:B------:R-:W1:Y:S01]  /*27a0*/  S2R R12, SR_TID.X ;  /* 0x00000000000c7919 */ /* 0x000e620000002100 */
[----:B------:R-:W-:Y:S02]  /*27b0*/  SHF.R.S32.HI R5, RZ, 0x1f, R204 ;  /* 0x0000001fff057819 */ /* 0x000fe400000114cc */
[----:B------:R-:W-:Y:S01]  /*27c0*/  LOP3.LUT R9, R8, 0xfffffffc, RZ, 0xc0, !PT ;  /* 0xfffffffc08097812 */ /* 0x000fe200078ec0ff */
[----:B------:R-:W-:Y:S01]  /*27d0*/  IMAD.IADD R3, R16, 0x1, R3 ;  /* 0x0000000110037824 */ /* 0x000fe200078e0203 */
[----:B------:R-:W-:Y:S01]  /*27e0*/  SHF.R.S32.HI R23, RZ, 0x1f, R22 ;  /* 0x0000001fff177819 */ /* 0x000fe20000011416 */
[----:B----4-:R-:W-:-:S02]  /*27f0*/  IMAD R4, R5, R50, RZ ;  /* 0x0000003205047224 */ /* 0x010fc400078e02ff */
[----:B0-----:R-:W-:Y:S02]  /*2800*/  IMAD R5, R5, R60, RZ ;  /* 0x0000003c05057224 */ /* 0x001fe400078e02ff */
[----:B------:R-:W-:Y:S02]  /*2810*/  IMAD.IADD R84, R84, 0x1, R31 ;  /* 0x0000000154547824 */ /* 0x000fe400078e021f */
[----:B------:R-:W-:Y:S01]  /*2820*/  IMAD.IADD R75, R6, 0x1, -R9 ;  /* 0x00000001064b7824 */ /* 0x000fe200078e0a09 */
[----:B------:R-:W-:Y:S01]  /*2830*/  SHF.R.S32.HI R0, RZ, 0x1f, R3 ;  /* 0x0000001fff007819 */ /* 0x000fe20000011403 */
[C---:B------:R-:W-:Y:S02]  /*2840*/  IMAD R7, R204.reuse, R51, R4 ;  /* 0x00000033cc077224 */ /* 0x040fe400078e0204 */
[----:B------:R-:W-:-:S04]  /*2850*/  IMAD.WIDE.U32 R20, R204, R50, R22 ;  /* 0x00000032cc147225 */ /* 0x000fc800078e0016 */
[----:B------:R-:W-:-:S04]  /*2860*/  IMAD.WIDE.U32 R30, R204, R50, R16 ;  /* 0x00000032cc1e7225 */ /* 0x000fc800078e0010 */
[----:B------:R-:W-:Y:S01]  /*2870*/  IMAD R9, R204, R61, R5 ;  /* 0x0000003dcc097224 */ /* 0x000fe200078e0205 */
[----:B-1----:R-:W-:-:S04]  /*2880*/  SHF.R.U32.HI R12, RZ, 0x7, R12 ;  /* 0x00000007ff0c7819 */ /* 0x002fc8000001160c */
[C---:B------:R-:W-:Y:S01]  /*2890*/  ISETP.NE.AND P6, PT, R12.reuse, 0x1, PT ;  /* 0x000000010c00780c */ /* 0x040fe20003fc5270 */
[----:B------:R-:W-:Y:S02]  /*28a0*/  VIADD R87, R12, 0x8 ;  /* 0x000000080c577836 */ /* 0x000fe40000000000 */
[----:B------:R-:W-:Y:S01]  /*28b0*/  VIADD R12, R204, 0x40 ;  /* 0x00000040cc0c7836 */ /* 0x000fe20000000000 */
[----:B-----5:R-:W-:Y:S01]  /*28c0*/  SHF.R.S32.HI R5, RZ, 0x1f, R48 ;  /* 0x0000001fff057819 */ /* 0x020fe20000011430 */
[----:B------:R-:W-:Y:S02]  /*28d0*/  IMAD.IADD R21, R21, 0x1, R7 ;  /* 0x0000000115157824 */ /* 0x000fe400078e0207 */
[----:B------:R-:W-:Y:S01]  /*28e0*/  IMAD.SHL.U32 R12, R12, 0x40, RZ ;  /* 0x000000400c0c7824 */ /* 0x000fe200078e00ff */
[----:B------:R-:W-:Y:S01]  /*28f0*/  LEA.HI R3, R0, R3, RZ, 0x3 ;  /* 0x0000000300037211 */ /* 0x000fe200078f18ff */
[----:B------:R-:W-:Y:S01]  /*2900*/  IMAD.IADD R31, R7, 0x1, R31 ;  /* 0x00000001071f7824 */ /* 0x000fe200078e021f */
[----:B------:R-:W-:Y:S01]  /*2910*/  SHF.R.S32.HI R7, RZ, 0x1f, R8 ;  /* 0x0000001fff077819 */ /* 0x000fe20000011408 */
[----:B------:R-:W-:Y:S01]  /*2920*/  IMAD R0, R5, R60, RZ ;  /* 0x0000003c05007224 */ /* 0x000fe200078e02ff */
[----:B------:R-:W-:-:S02]  /*2930*/  LOP3.LUT R12, R12, 0x1c0, RZ, 0xc0, !PT ;  /* 0x000001c00c0c7812 */ /* 0x000fc400078ec0ff */
[----:B------:R-:W-:Y:S01]  /*2940*/  LEA.HI R7, R7, R204, RZ, 0x3 ;  /* 0x000000cc07077211 */ /* 0x000fe200078f18ff */
[----:B------:R-:W-:Y:S01]  /*2950*/  IMAD R71, R48, R61, R0 ;  /* 0x0000003d30477224 */ /* 0x000fe200078e0200 */
[----:B------:R-:W-:Y:S01]  /*2960*/  LOP3.LUT R0, R12, 0x38, R3, 0xf8, !PT ;  /* 0x000000380c007812 */ /* 0x000fe200078ef803 */
[----:B------:R-:W-:Y:S01]  /*2970*/  VIADD R12, R204, 0x40 ;  /* 0x00000040cc0c7836 */ /* 0x000fe20000000000 */
[----:B------:R-:W-:Y:S01]  /*2980*/  LOP3.LUT R7, R7, 0xfffffff8, RZ, 0xc0, !PT ;  /* 0xfffffff807077812 */ /* 0x000fe200078ec0ff */
[----:B------:R-:W-:Y:S05]  /*2990*/  @!P6 WARPSYNC.ALL ;  /* 0x000000000000e948 */ /* 0x000fea0003800000 */
[----:B------:R-:W-:Y:S01]  /*29a0*/  IMAD.SHL.U32 R12, R12, 0x40, RZ ;  /* 0x000000400c0c7824 */ /* 0x000fe200078e00ff */
[----:B------:R-:W-:Y:S01]  /*29b0*/  ULDC UR4, c[0x0][0x2f4] ;  /* 0x0000bd0000047ab9 */ /* 0x000fe20000000800 */
[----:B------:R-:W-:Y:S01]  /*29c0*/  IMAD.IADD R7, R204, 0x1, -R7 ;  /* 0x00000001cc077824 */ /* 0x000fe200078e0a07 */
[----:B------:R-:W-:Y:S01]  /*29d0*/  ISETP.GE.AND P2, PT, R2, UR4, PT ;  /* 0x0000000402007c0c */ /* 0x000fe2000bf46270 */
[----:B------:R-:W-:Y:S01]  /*29e0*/  IMAD.WIDE.U32 R56, R204, R60, R22 ;  /* 0x0000003ccc387225 */ /* 0x000fe200078e0016 */
[----:B------:R-:W-:-:S03]  /*29f0*/  LOP3.LUT R12, R12, 0x1c0, RZ, 0xc0, !PT ;  /* 0x000001c00c0c7812 */ /* 0x000fc600078ec0ff */
[----:B------:R-:W-:Y:S01]  /*2a00*/  IMAD.WIDE.U32 R58, R204, R60, R16 ;  /* 0x0000003ccc3a7225 */ /* 0x000fe200078e0010 */
[----:B------:R-:W-:-:S03]  /*2a10*/  SHF.R.U32.HI R12, RZ, 0x3, R12 ;  /* 0x00000003ff0c7819 */ /* 0x000fc6000001160c */
[----:B------:R-:W-:Y:S02]  /*2a20*/  IMAD.SHL.U32 R66, R7, 0x40, RZ ;  /* 0x0000004007427824 */ /* 0x000fe400078e00ff */
[----:B------:R-:W-:Y:S02]  /*2a30*/  IMAD.IADD R57, R57, 0x1, R9 ;  /* 0x0000000139397824 */ /* 0x000fe400078e0209 */
[----:B------:R-:W-:Y:S01]  /*2a40*/  IMAD.IADD R59, R9, 0x1, R59 ;  /* 0x00000001093b7824 */ /* 0x000fe200078e023b */
[----:B------:R-:W-:Y:S01]  /*2a50*/  LOP3.LUT R66, R66, 0x1c0, RZ, 0xc0, !PT ;  /* 0x000001c042427812 */ /* 0x000fe200078ec0ff */
[----:B------:R-:W-:Y:S01]  /*2a60*/  IMAD R4, R5, R50, RZ ;  /* 0x0000003205047224 */ /* 0x000fe200078e02ff */
[----:B------:R-:W-:Y:S01]  /*2a70*/  SHF.L.U64.HI R80, R60, 0x6, R61 ;  /* 0x000000063c507819 */ /* 0x000fe2000001023d */
[----:B------:R-:W-:Y:S01]  /*2a80*/  IMAD R5, R61, 0x60, RZ ;  /* 0x000000603d057824 */ /* 0x000fe200078e02ff */
[----:B------:R-:W-:Y:S01]  /*2a90*/  LOP3.LUT R0, R0, R12, RZ, 0x3c, !PT ;  /* 0x0000000c00007212 */ /* 0x000fe200078e3cff */
[----:B------:R-:W-:Y:S01]  /*2aa0*/  IMAD.SHL.U32 R79, R60, 0x40, RZ ;  /* 0x000000403c4f7824 */ /* 0x000fe200078e00ff */
[----:B------:R-:W-:Y:S01]  /*2ab0*/  LOP3.LUT R29, R29, 0xfffffffe, RZ, 0xc0, !PT ;  /* 0xfffffffe1d1d7812 */ /* 0x000fe200078ec0ff */
[----:B------:R-:W-:Y:S01]  /*2ac0*/  IMAD.WIDE.U32 R56, R48, R60, R56 ;  /* 0x0000003c30387225 */ /* 0x000fe200078e0038 */
[----:B------:R-:W-:-:S03]  /*2ad0*/  SHF.R.U32.HI R63, RZ, 0x3, R66 ;  /* 0x00000003ff3f7819 */ /* 0x000fc60000011642 */
[----:B------:R-:W-:-:S04]  /*2ae0*/  IMAD.WIDE.U32 R58, R48, R60, R58 ;  /* 0x0000003c303a7225 */ /* 0x000fc800078e003a */
[----:B------:R-:W-:Y:S01]  /*2af0*/  IMAD R73, R48, R51, R4 ;  /* 0x0000003330497224 */ /* 0x000fe200078e0204 */
[----:B------:R-:W-:Y:S01]  /*2b00*/  LOP3.LUT R4, R66, 0x18, R16, 0xf8, !PT ;  /* 0x0000001842047812 */ /* 0x000fe200078ef810 */
[----:B------:R-:W-:Y:S01]  /*2b10*/  IMAD.WIDE.U32 R60, R60, 0x60, RZ ;  /* 0x000000603c3c7825 */ /* 0x000fe200078e00ff */
[----:B------:R-:W-:Y:S02]  /*2b20*/  @P2 LOP3.LUT R29, R29, 0x1, RZ, 0xfc, !PT ;  /* 0x000000011d1d2812 */ /* 0x000fe400078efcff */
[----:B------:R-:W-:Y:S01]  /*2b30*/  LOP3.LUT P2, RZ, R7, 0x4, RZ, 0xc0, !PT ;  /* 0x0000000407ff7812 */ /* 0x000fe2000784c0ff */
[----:B------:R-:W-:Y:S01]  /*2b40*/  IMAD.MOV.U32 R64, RZ, RZ, 0x20 ;  /* 0x00000020ff407424 */ /* 0x000fe200078e00ff */
[----:B------:R-:W-:Y:S01]  /*2b50*/  LOP3.LUT R4, R4, R63, RZ, 0x3c, !PT ;  /* 0x0000003f04047212 */ /* 0x000fe200078e3cff */
[----:B------:R-:W-:Y:S01]  /*2b60*/  IMAD.IADD R76, R61, 0x1, R5 ;  /* 0x000000013d4c7824 */ /* 0x000fe200078e0205 */
[----:B------:R-:W-:Y:S01]  /*2b70*/  PRMT R5, R83, 0x8880, RZ ;  /* 0x0000888053057816 */ /* 0x000fe200000000ff */
[----:B------:R-:W-:Y:S01]  /*2b80*/  IMAD R77, R51, 0x60, RZ ;  /* 0x00000060334d7824 */ /* 0x000fe200078e02ff */
[C---:B------:R-:W-:Y:S01]  /*2b90*/  SHF.L.U64.HI R82, R50.reuse, 0x6, R51 ;  /* 0x0000000632527819 */ /* 0x040fe20000010233 */
[----:B------:R-:W-:Y:S01]  /*2ba0*/  IMAD.SHL.U32 R81, R50, 0x40, RZ ;  /* 0x0000004032517824 */ /* 0x000fe200078e00ff */
[----:B------:R-:W-:Y:S01]  /*2bb0*/  PRMT R5, R5, 0x7710, RZ ;  /* 0x0000771005057816 */ /* 0x000fe200000000ff */
[----:B------:R-:W-:Y:S01]  /*2bc0*/  IMAD.WIDE.U32 R20, R48, R50, R20 ;  /* 0x0000003230147225 */ /* 0x000fe200078e0014 */
[----:B------:R-:W-:-:S02]  /*2bd0*/  SEL R64, R64, 0xffffffe0, !P2 ;  /* 0xffffffe040407807 */ /* 0x000fc40005000000 */
[----:B------:R-:W-:Y:S01]  /*2be0*/  LOP3.LUT R69, R3, 0xfffffff8, RZ, 0xc0, !PT ;  /* 0xfffffff803457812 */ /* 0x000fe200078ec0ff */
[----:B------:R-:W-:Y:S01]  /*2bf0*/  IMAD.WIDE.U32 R30, R48, R50, R30 ;  /* 0x00000032301e7225 */ /* 0x000fe200078e001e */
[----:B------:R0:W-:Y:S03]  /*2c00*/  STL [R1], R29 ;  /* 0x0000001d01007387 */ /* 0x0001e60000100800 */
[----:B------:R-:W-:Y:S01]  /*2c10*/  IMAD.WIDE.U32 R50, R50, 0x60, RZ ;  /* 0x0000006032327825 */ /* 0x000fe200078e00ff */
[----:B------:R-:W-:Y:S02]  /*2c20*/  SHF.R.S32.HI R70, RZ, 0x3, R3 ;  /* 0x00000003ff467819 */ /* 0x000fe40000011403 */
[----:B------:R-:W-:Y:S01]  /*2c30*/  LOP3.LUT R62, R5, 0x1, RZ, 0xc0, !PT ;  /* 0x00000001053e7812 */ /* 0x000fe200078ec0ff */
[----:B------:R-:W-:Y:S01]  /*2c40*/  IMAD.IADD R74, R21, 0x1, R73 ;  /* 0x00000001154a7824 */ /* 0x000fe200078e0249 */
[----:B------:R-:W-:Y:S01]  /*2c50*/  LOP3.LUT R9, R5, 0x8, RZ, 0xc0, !PT ;  /* 0x0000000805097812 */ /* 0x000fe200078ec0ff */
[----:B------:R-:W-:Y:S01]  /*2c60*/  IMAD.IADD R72, R57, 0x1, R71 ;  /* 0x0000000139487824 */ /* 0x000fe200078e0247 */
[----:B0-----:R-:W-:Y:S01]  /*2c70*/  LOP3.LUT R29, R5, 0x2, RZ, 0xc0, !PT ;  /* 0x00000002051d7812 */ /* 0x001fe200078ec0ff */
[----:B------:R-:W-:Y:S01]  /*2c80*/  IMAD.IADD R77, R51, 0x1, R77 ;  /* 0x00000001334d7824 */ /* 0x000fe200078e024d */
[----:B------:R-:W-:Y:S01]  /*2c90*/  LOP3.LUT R8, R5, 0x10, RZ, 0xc0, !PT ;  /* 0x0000001005087812 */ /* 0x000fe200078ec0ff */
[----:B------:R-:W-:Y:S01]  /*2ca0*/  IMAD R75, R75, 0x40, R204 ;  /* 0x000000404b4b7824 */ /* 0x000fe200078e02cc */
[----:B------:R-:W-:Y:S01]  /*2cb0*/  LOP3.LUT R6, R5, 0x20, RZ, 0xc0, !PT ;  /* 0x0000002005067812 */ /* 0x000fe200078ec0ff */
[----:B------:R-:W-:Y:S01]  /*2cc0*/  IMAD.IADD R73, R73, 0x1, R31 ;  /* 0x0000000149497824 */ /* 0x000fe200078e021f */
[----:B------:R-:W-:Y:S01]  /*2cd0*/  @!P6 BAR.SYNC.DEFER_BLOCKING 0x9, 0x100 ;  /* 0x024400000000eb1d */ /* 0x000fe20000010000 */
[----:B------:R-:W-:Y:S01]  /*2ce0*/  IMAD.IADD R71, R71, 0x1, R59 ;  /* 0x0000000147477824 */ /* 0x000fe200078e023b */
[----:B------:R-:W-:-:S02]  /*2cf0*/  ISETP.GE.AND P1, PT, R16, UR4, PT ;  /* 0x0000000410007c0c */ /* 0x000fc4000bf26270 */
[----:B------:R-:W-:Y:S01]  /*2d00*/  SHF.R.S32.HI R67, RZ, 0x1f, R69 ;  /* 0x0000001fff437819 */ /* 0x000fe20000011445 */
[----:B---3--:R-:W-:Y:S01]  /*2d10*/  IMAD.IADD R65, R10, 0x1, R0 ;  /* 0x000000010a417824 */ /* 0x008fe200078e0200 */
[----:B------:R-:W-:-:S04]  /*2d20*/  LOP3.LUT R0, R66, 0x38, R3, 0xf8, !PT ;  /* 0x0000003842007812 */ /* 0x000fc800078ef803 */
[----:B------:R-:W-:Y:S02]  /*2d30*/  LOP3.LUT R0, R0, R63, RZ, 0x3c, !PT ;  /* 0x0000003f00007212 */ /* 0x000fe400078e3cff */
[C---:B------:R-:W-:Y:S02]  /*2d40*/  LOP3.LUT R10, R5.reuse, 0x4, RZ, 0xc0, !PT ;  /* 0x00000004050a7812 */ /* 0x040fe400078ec0ff */
[----:B------:R-:W-:Y:S02]  /*2d50*/  LOP3.LUT R5, R5, 0x40, RZ, 0xc0, !PT ;  /* 0x0000004005057812 */ /* 0x000fe400078ec0ff */
[----:B------:R-:W-:Y:S01]  /*2d60*/  SHF.R.S32.HI R68, RZ, 0x1f, R85 ;  /* 0x0000001fff447819 */ /* 0x000fe20000011455 */
[C---:B--2---:R-:W-:Y:S02]  /*2d70*/  IMAD R7, R11.reuse, 0x200, R4 ;  /* 0x000002000b077824 */ /* 0x044fe400078e0204 */
[----:B------:R-:W-:Y:S02]  /*2d80*/  IMAD R4, R11, 0x200, R0 ;  /* 0x000002000b047824 */ /* 0x000fe400078e0200 */
[----:B------:R-:W-:-:S07]  /*2d90*/  IMAD.IADD R3, R64, 0x1, R7 ;  /* 0x0000000140037824 */ /* 0x000fce00078e0207 */
.L_x_1486:
[----:B0---4-:R-:W2:Y:S01]  /*2da0*/  LDL.LU R34, [R1] ;  /* 0x0000000001227983 */ /* 0x011ea20000300800 */
        /* <DEDUP_REMOVED lines=11> */
[----:B---3--:R-:W3:Y:S08]  /*2e60*/  @!P2 LDC.64 R12, c[0x0][0x418] ;  /* 0x00010600ff0cab82 */ /* 0x008ef00000000a00 */
[----:B------:R-:W4:Y:S08]  /*2e70*/  @P3 LDC R0, c[0x0][0x434] ;  /* 0x00010d00ff003b82 */ /* 0x000f300000000800 */
[----:B------:R-:W1:Y:S01]  /*2e80*/  @P3 LDC R11, c[0x0][0x438] ;  /* 0x00010e00ff0b3b82 */ /* 0x000e620000000800 */
[----:B----4-:R-:W-:-:S05]  /*2e90*/  @P3 IMAD.HI.U32 R0, R35, R0, RZ ;  /* 0x0000000023003227 */ /* 0x010fca00078e00ff */
[----:B-1----:R-:W-:Y:S01]  /*2ea0*/  @P3 SHF.R.U32.HI R32, RZ, R11, R0 ;  /* 0x0000000bff203219 */ /* 0x002fe20000011600 */
[----:B0-----:R-:W-:-:S03]  /*2eb0*/  @!P2 IMAD R0, R68, R14, RZ ;  /* 0x0000000e4400a224 */ /* 0x001fc600078e02ff */
[----:B------:R-:W-:Y:S01]  /*2ec0*/  @!P2 SHF.R.S32.HI R33, RZ, 0x1f, R32 ;  /* 0x0000001fff21a819 */ /* 0x000fe20000011420 */
[C---:B------:R-:W-:Y:S02]  /*2ed0*/  @!P2 IMAD R11, R85.reuse, R15, R0 ;  /* 0x0000000f550ba224 */ /* 0x040fe400078e0200 */
[----:B------:R-:W-:-:S04]  /*2ee0*/  @!P2 IMAD.WIDE.U32 R14, R85, R14, R32 ;  /* 0x0000000e550ea225 */ /* 0x000fc800078e0020 */
[----:B------:R-:W-:Y:S01]  /*2ef0*/  @!P2 IMAD.IADD R0, R15, 0x1, R11 ;  /* 0x000000010f00a824 */ /* 0x000fe200078e020b */
[----:B---3--:R-:W-:-:S04]  /*2f00*/  @!P2 LEA R12, P3, R14, R12, 0x2 ;  /* 0x0000000c0e0ca211 */ /* 0x008fc800078610ff */
[----:B------:R-:W-:Y:S02]  /*2f10*/  @!P2 LEA.HI.X R13, R14, R13, R0, 0x2, P3 ;  /* 0x0000000d0e0da211 */ /* 0x000fe400018f1400 */
[----:B------:R-:W-:-:S03]  /*2f20*/  ISETP.GT.AND P3, PT, R27, R28, PT ;  /* 0x0000001c1b00720c */ /* 0x000fc60003f64270 */
[----:B-----5:R0:W5:Y:S01]  /*2f30*/  @!P2 LDG.E R88, desc[UR60][R12.64] ;  /* 0x0000003c0c58a981 */ /* 0x020162000c1e1900 */
        /* <DEDUP_REMOVED lines=35> */
[----:B------:R-:W-:Y:S01]  /*3170*/  LEA R96, P2, R12, UR4, 0x1 ;  /* 0x000000040c607c11 */ /* 0x000fe2000f8408ff */
[----:B------:R-:W-:Y:S01]  /*3180*/  ULDC.U8 UR4, c[0x0][0x410] ;  /* 0x0001040000047ab9 */ /* 0x000fe20000000000 */
[----:B------:R-:W-:Y:S02]  /*3190*/  IMAD.WIDE.U32 R14, R60, R27, RZ ;  /* 0x0000001b3c0e7225 */ /* 0x000fe400078e00ff */
[----:B------:R-:W-:Y:S02]  /*31a0*/  LEA.HI.X R97, R12, UR5, R97, 0x1, P2 ;  /* 0x000000050c617c11 */ /* 0x000fe400090f0c61 */
[----:B------:R-:W-:Y:S01]  /*31b0*/  ISETP.NE.AND P2, PT, RZ, UR4, PT ;  /* 0x00000004ff007c0c */ /* 0x000fe2000bf45270 */
[----:B------:R-:W-:-:S02]  /*31c0*/  IMAD R11, R11, R60, R13 ;  /* 0x0000003c0b0b7224 */ /* 0x000fc400078e020d */
        /* <DEDUP_REMOVED lines=35> */
.L_x_1437:
[----:B------:R-:W-:Y:S05]  /*3400*/  BSYNC B1 ;  /* 0x0000000000017941 */ /* 0x000fea0003800000 */
.L_x_1436:
        /* <DEDUP_REMOVED lines=26> */
.L_x_1439:
[----:B------:R-:W-:Y:S05]  /*35b0*/  BSYNC B1 ;  /* 0x0000000000017941 */ /* 0x000fea0003800000 */
.L_x_1438:
[----:B------:R-:W-:Y:S01]  /*35c0*/  IMAD.MOV.U32 R0, RZ, RZ, R44 ;  /* 0x000000ffff007224 */ /* 0x000fe200078e002c */
[----:B------:R-:W-:Y:S01]  /*35d0*/  PRMT R108, R11, 0x7610, R108 ;  /* 0x000076100b6c7816 */ /* 0x000fe2000000006c */
        /* <DEDUP_REMOVED lines=27> */
[----:B------:R-:W-:Y:S01]  /*3790*/  PRMT R105, R105, 0x5410, R13 ;  /* 0x0000541069697816 */ /* 0x000fe2000000000d */
[----:B------:R-:W-:Y:S06]  /*37a0*/  @!P3 BRA `(.L_x_1440) ;  /* 0x000000000004b947 */ /* 0x000fec0003800000 */
[----:B------:R-:W-:Y:S01]  /*37b0*/  BPT.TRAP 0x1 ;  /* 0x000000040000795c */ /* 0x000fe20000300000 */
.L_x_1440:
[----:B------:R-:W-:Y:S01]  /*37c0*/  IMAD R0, R18, 0x8, R19 ;  /* 0x0000000812007824 */ /* 0x000fe200078e0213 */
[----:B------:R-:W-:Y:S01]  /*37d0*/  SHF.L.U32 R95, R208, 0x1f, RZ ;  /* 0x0000001fd05f7819 */ /* 0x000fe200000006ff */
[----:B------:R-:W-:Y:S03]  /*37e0*/  BSSY B1, `(.L_x_1441) ;  /* 0x0000003000017945 */ /* 0x000fe60003800000 */
[----:B------:R-:W0:Y:S02]  /*37f0*/  SYNCS.PHASECHK.TRANS64.TRYWAIT P5, [R0+URZ+0x32490], R95 ;  /* 0x0324905f000075a7 */ /* 0x000e2400080a017f */
[----:B0-----:R-:W-:Y:S05]  /*3800*/  @!P5 BRA `(.L_x_1442) ;  /* 0x00000188006cd947 */ /* 0x001fea0003800000 */
.L_x_1705:
[----:B------:R-:W-:Y:S05]  /*3810*/  BSYNC B1 ;  /* 0x0000000000017941 */ /* 0x000fea0003800000 */
.L_x_1441:
[----:B------:R-:W-:-:S03]  /*3820*/  UMOV UR4, 0xffffffff ;  /* 0xffffffff00047882 */ /* 0x000fc60000000000 */
[----:B------:R-:W-:Y:S05]  /*3830*/  BRA.DIV UR4, `(.L_x_1443) ;  /* 0x0000018a04747947 */ /* 0x000fea000b800000 */
[----:B------:R1:W2:Y:S04]  /*3840*/  SHFL.IDX PT, R54, R97, RZ, 0x1c1f ;  /* 0x001c1fff61367589 */ /* 0x0002a800000e0000 */
[----:B------:R1:W3:Y:S02]  /*3850*/  SHFL.IDX PT, R11, R96, RZ, 0x1c1f ;  /* 0x001c1fff600b7589 */ /* 0x0002e400000e0000 */
.L_x_1709:
        /* <DEDUP_REMOVED lines=10> */
[--C-:B------:R-:W-:Y:S02]  /*3900*/  SHF.R.U64 R44, R44, 0x10, R45.reuse ;  /* 0x000000102c2c7819 */ /* 0x100fe4000000122d */
[----:B------:R-:W-:Y:S02]  /*3910*/  SHF.R.U32.HI R55, RZ, 0x10, R45 ;  /* 0x00000010ff377819 */ /* 0x000fe4000001162d */
[--C-:B------:R-:W-:Y:S02]  /*3920*/  SHF.R.U64 R45, R46, 0x10, R47.reuse ;  /* 0x000000102e2d7819 */ /* 0x100fe4000000122f */
[----:B------:R-:W-:Y:S02]  /*3930*/  SHF.R.U32.HI R99, RZ, 0x10, R47 ;  /* 0x00000010ff637819 */ /* 0x000fe4000001162f */
[C---:B------:R-:W-:Y:S01]  /*3940*/  PRMT R47, R100.reuse, 0x5410, R45 ;  /* 0x00005410642f7816 */ /* 0x040fe2000000002d */
[----:B0-----:R-:W-:Y:S01]  /*3950*/  IMAD.U32 R45, R13, 0x10000, RZ ;  /* 0x000100000d2d7824 */ /* 0x001fe200078e00ff */
[----:B------:R-:W-:-:S02]  /*3960*/  PRMT R44, R100, 0x5432, R44 ;  /* 0x00005432642c7816 */ /* 0x000fc4000000002c */
[----:B------:R-:W-:Y:S02]  /*3970*/  LOP3.LUT R102, R13, 0xffff0000, RZ, 0xc0, !PT ;  /* 0xffff00000d667812 */ /* 0x000fe400078ec0ff */
[C---:B------:R-:W-:Y:S01]  /*3980*/  LOP3.LUT R100, R47.reuse, 0xffff0000, RZ, 0xc0, !PT ;  /* 0xffff00002f647812 */ /* 0x040fe200078ec0ff */
[----:B------:R-:W-:Y:S01]  /*3990*/  IMAD.U32 R47, R47, 0x10000, RZ ;  /* 0x000100002f2f7824 */ /* 0x000fe200078e00ff */
[C---:B------:R-:W-:Y:S01]  /*39a0*/  LOP3.LUT R46, R44.reuse, 0xffff0000, RZ, 0xc0, !PT ;  /* 0xffff00002c2e7812 */ /* 0x040fe200078ec0ff */
[----:B------:R-:W-:Y:S02]  /*39b0*/  IMAD.U32 R44, R44, 0x10000, RZ ;  /* 0x000100002c2c7824 */ /* 0x000fe400078e00ff */
[C---:B------:R-:W-:Y:S02]  /*39c0*/  FMUL.FTZ R101, R102.reuse, R100 ;  /* 0x0000006466657220 */ /* 0x040fe40000410000 */
[-C--:B------:R-:W-:Y:S01]  /*39d0*/  FMUL.FTZ R13, R102, R46.reuse ;  /* 0x0000002e660d7220 */ /* 0x080fe20000410000 */
[C---:B------:R-:W-:Y:S01]  /*39e0*/  LOP3.LUT R102, R14.reuse, 0xffff0000, RZ, 0xc0, !PT ;  /* 0xffff00000e667812 */ /* 0x040fe200078ec0ff */
[----:B------:R-:W-:Y:S01]  /*39f0*/  FFMA.FTZ R46, R45, R46, -R101 ;  /* 0x0000002e2d2e7223 */ /* 0x000fe20000010865 */
[----:B------:R-:W-:-:S02]  /*3a00*/  IMAD.U32 R14, R14, 0x10000, RZ ;  /* 0x000100000e0e7824 */ /* 0x000fc400078e00ff */
[----:B------:R-:W-:Y:S01]  /*3a10*/  FFMA.FTZ R45, R45, R100, R13 ;  /* 0x000000642d2d7223 */ /* 0x000fe2000001000d */
[----:B------:R-:W-:Y:S02]  /*3a20*/  PRMT R13, R109, 0x5410, R55 ;  /* 0x000054106d0d7816 */ /* 0x000fe40000000037 */
[----:B------:R-:W-:Y:S02]  /*3a30*/  PRMT R55, R111, 0x5410, R99 ;  /* 0x000054106f377816 */ /* 0x000fe40000000063 */
[----:B------:R-:W-:Y:S01]  /*3a40*/  F2FP.BF16.F32.PACK_AB R45, R45, R46 ;  /* 0x0000002e2d2d723e */ /* 0x000fe200000010ff */
[C---:B------:R-:W-:Y:S01]  /*3a50*/  IMAD.U32 R100, R13.reuse, 0x10000, RZ ;  /* 0x000100000d647824 */ /* 0x040fe200078e00ff */
[----:B------:R-:W-:Y:S01]  /*3a60*/  LOP3.LUT R13, R13, 0xffff0000, RZ, 0xc0, !PT ;  /* 0xffff00000d0d7812 */ /* 0x000fe200078ec0ff */
[C---:B------:R-:W-:Y:S01]  /*3a70*/  IMAD.U32 R99, R55.reuse, 0x10000, RZ ;  /* 0x0001000037637824 */ /* 0x040fe200078e00ff */
[----:B------:R-:W-:-:S03]  /*3a80*/  LOP3.LUT R55, R55, 0xffff0000, RZ, 0xc0, !PT ;  /* 0xffff000037377812 */ /* 0x000fc600078ec0ff */
[C---:B------:R-:W-:Y:S01]  /*3a90*/  FMUL.FTZ R101, R102.reuse, R99 ;  /* 0x0000006366657220 */ /* 0x040fe20000410000 */
[----:B------:R-:W-:-:S03]  /*3aa0*/  FMUL.FTZ R102, R102, R100 ;  /* 0x0000006466667220 */ /* 0x000fc60000410000 */
[C---:B------:R-:W-:Y:S01]  /*3ab0*/  FFMA.FTZ R101, R14.reuse, R100, -R101 ;  /* 0x000000640e657223 */ /* 0x040fe20000010865 */
[----:B------:R-:W-:Y:S01]  /*3ac0*/  FFMA.FTZ R102, R14, R99, R102 ;  /* 0x000000630e667223 */ /* 0x000fe20000010066 */
[C---:B------:R-:W-:Y:S01]  /*3ad0*/  LOP3.LUT R14, R15.reuse, 0xffff0000, RZ, 0xc0, !PT ;  /* 0xffff00000f0e7812 */ /* 0x040fe200078ec0ff */
[----:B------:R-:W-:-:S03]  /*3ae0*/  IMAD.U32 R15, R15, 0x10000, RZ ;  /* 0x000100000f0f7824 */ /* 0x000fc600078e00ff */
[----:B------:R-:W-:Y:S01]  /*3af0*/  F2FP.BF16.F32.PACK_AB R101, R102, R101 ;  /* 0x000000656665723e */ /* 0x000fe200000010ff */
[C---:B------:R-:W-:Y:S01]  /*3b00*/  FMUL.FTZ R99, R14.reuse, R55 ;  /* 0x000000370e637220 */ /* 0x040fe20000410000 */
[----:B------:R-:W-:-:S03]  /*3b10*/  FMUL.FTZ R14, R14, R13 ;  /* 0x0000000d0e0e7220 */ /* 0x000fc60000410000 */
[C---:B------:R-:W-:Y:S01]  /*3b20*/  FFMA.FTZ R99, R15.reuse, R13, -R99 ;  /* 0x0000000d0f637223 */ /* 0x040fe20000010863 */
[C---:B------:R-:W-:Y:S01]  /*3b30*/  LOP3.LUT R13, R12.reuse, 0xffff0000, RZ, 0xc0, !PT ;  /* 0xffff00000c0d7812 */ /* 0x040fe200078ec0ff */
[----:B------:R-:W-:Y:S01]  /*3b40*/  FFMA.FTZ R14, R15, R55, R14 ;  /* 0x000000370f0e7223 */ /* 0x000fe2000001000e */
[----:B------:R-:W-:-:S03]  /*3b50*/  IMAD.U32 R12, R12, 0x10000, RZ ;  /* 0x000100000c0c7824 */ /* 0x000fc600078e00ff */
[C---:B------:R-:W-:Y:S01]  /*3b60*/  FMUL.FTZ R15, R13.reuse, R47 ;  /* 0x0000002f0d0f7220 */ /* 0x040fe20000410000 */
[-C--:B------:R-:W-:Y:S01]  /*3b70*/  FMUL.FTZ R13, R13, R44.reuse ;  /* 0x0000002c0d0d7220 */ /* 0x080fe20000410000 */
[----:B------:R-:W-:Y:S02]  /*3b80*/  F2FP.BF16.F32.PACK_AB R14, R14, R99 ;  /* 0x000000630e0e723e */ /* 0x000fe400000010ff */
[C---:B------:R-:W-:Y:S01]  /*3b90*/  FFMA.FTZ R15, R12.reuse, R44, -R15 ;  /* 0x0000002c0c0f7223 */ /* 0x040fe2000001080f */
[----:B------:R-:W-:-:S05]  /*3ba0*/  FFMA.FTZ R13, R12, R47, R13 ;  /* 0x0000002f0c0d7223 */ /* 0x000fca000001000d */
[----:B------:R-:W-:Y:S01]  /*3bb0*/  F2FP.BF16.F32.PACK_AB R13, R13, R15 ;  /* 0x0000000f0d0d723e */ /* 0x000fe200000010ff */
[----:B------:R-:W-:Y:S02]  /*3bc0*/  IMAD.MOV.U32 R15, RZ, RZ, R14 ;  /* 0x000000ffff0f7224 */ /* 0x000fe400078e000e */
[----:B------:R-:W-:Y:S02]  /*3bd0*/  IMAD.MOV.U32 R14, RZ, RZ, R101 ;  /* 0x000000ffff0e7224 */ /* 0x000fe400078e0065 */
[----:B------:R-:W-:Y:S02]  /*3be0*/  IMAD.MOV.U32 R12, RZ, RZ, R13 ;  /* 0x000000ffff0c7224 */ /* 0x000fe400078e000d */
[----:B------:R-:W-:-:S07]  /*3bf0*/  IMAD.MOV.U32 R13, RZ, RZ, R45 ;  /* 0x000000ffff0d7224 */ /* 0x000fce00078e002d */
.L_x_1449:
[----:B------:R-:W-:Y:S05]  /*3c00*/  BSYNC B3 ;  /* 0x0000000000037941 */ /* 0x000fea0003800000 */
.L_x_1448:
[----:B0-----:R4:W-:Y:S02]  /*3c10*/  ST.E.128 desc[UR60][R52.64], R12 ;  /* 0x0000000c34007985 */ /* 0x0019e4000c101d3c */
.L_x_1447:
[----:B------:R-:W-:Y:S05]  /*3c20*/  BSYNC B2 ;  /* 0x0000000000027941 */ /* 0x000fea0003800000 */
.L_x_1446:
        /* <DEDUP_REMOVED lines=11> */
[----:B------:R-:W-:Y:S02]  /*3ce0*/  SHF.R.U32.HI R46, RZ, 0x10, R41 ;  /* 0x00000010ff2e7819 */ /* 0x000fe40000011629 */
[----:B------:R-:W-:Y:S01]  /*3cf0*/  PRMT R41, R107, 0x5432, R40 ;  /* 0x000054326b297816 */ /* 0x000fe20000000028 */
[C---:B0-----:R-:W-:Y:S01]  /*3d00*/  IMAD.U32 R40, R13.reuse, 0x10000, RZ ;  /* 0x000100000d287824 */ /* 0x041fe200078e00ff */
[----:B------:R-:W-:Y:S02]  /*3d10*/  PRMT R11, R108, 0x5410, R11 ;  /* 0x000054106c0b7816 */ /* 0x000fe4000000000b */
[----:B------:R-:W-:-:S02]  /*3d20*/  LOP3.LUT R53, R13, 0xffff0000, RZ, 0xc0, !PT ;  /* 0xffff00000d357812 */ /* 0x000fc400078ec0ff */
[----:B------:R-:W-:Y:S01]  /*3d30*/  LOP3.LUT R47, R41, 0xffff0000, RZ, 0xc0, !PT ;  /* 0xffff0000292f7812 */ /* 0x000fe200078ec0ff */
[C---:B------:R-:W-:Y:S01]  /*3d40*/  IMAD.U32 R54, R11.reuse, 0x10000, RZ ;  /* 0x000100000b367824 */ /* 0x040fe200078e00ff */
[----:B------:R-:W-:Y:S01]  /*3d50*/  LOP3.LUT R42, R11, 0xffff0000, RZ, 0xc0, !PT ;  /* 0xffff00000b2a7812 */ /* 0x000fe200078ec0ff */
[----:B------:R-:W-:Y:S01]  /*3d60*/  IMAD.U32 R11, R12, 0x10000, RZ ;  /* 0x000100000c0b7824 */ /* 0x000fe200078e00ff */
[----:B------:R-:W-:Y:S01]  /*3d70*/  SHF.R.U32.HI R43, RZ, 0x10, R43 ;  /* 0x00000010ff2b7819 */ /* 0x000fe2000001162b */
[CC--:B------:R-:W-:Y:S02]  /*3d80*/  FMUL.FTZ R52, R53.reuse, R47.reuse ;  /* 0x0000002f35347220 */ /* 0x0c0fe40000410000 */
[-C--:B------:R-:W-:Y:S01]  /*3d90*/  FMUL.FTZ R13, R53, R42.reuse ;  /* 0x0000002a350d7220 */ /* 0x080fe20000410000 */
[----:B------:R-:W-:Y:S01]  /*3da0*/  PRMT R43, R110, 0x5410, R43 ;  /* 0x000054106e2b7816 */ /* 0x000fe2000000002b */
[----:B------:R-:W-:Y:S01]  /*3db0*/  FFMA.FTZ R42, R40, R42, -R52 ;  /* 0x0000002a282a7223 */ /* 0x000fe20000010834 */
[----:B------:R-:W-:Y:S01]  /*3dc0*/  LOP3.LUT R53, R14, 0xffff0000, RZ, 0xc0, !PT ;  /* 0xffff00000e357812 */ /* 0x000fe200078ec0ff */
[----:B------:R-:W-:Y:S01]  /*3dd0*/  FFMA.FTZ R40, R40, R47, R13 ;  /* 0x0000002f28287223 */ /* 0x000fe2000001000d */
[----:B------:R-:W-:Y:S01]  /*3de0*/  PRMT R13, R106, 0x5432, R46 ;  /* 0x000054326a0d7816 */ /* 0x000fe2000000002e */
[C---:B------:R-:W-:Y:S01]  /*3df0*/  IMAD.U32 R46, R43.reuse, 0x10000, RZ ;  /* 0x000100002b2e7824 */ /* 0x040fe200078e00ff */
[----:B------:R-:W-:Y:S01]  /*3e00*/  LOP3.LUT R43, R43, 0xffff0000, RZ, 0xc0, !PT ;  /* 0xffff00002b2b7812 */ /* 0x000fe200078ec0ff */
[----:B------:R-:W-:Y:S01]  /*3e10*/  IMAD.U32 R14, R14, 0x10000, RZ ;  /* 0x000100000e0e7824 */ /* 0x000fe200078e00ff */
[----:B------:R-:W-:Y:S01]  /*3e20*/  F2FP.BF16.F32.PACK_AB R40, R40, R42 ;  /* 0x0000002a2828723e */ /* 0x000fe200000010ff */
[----:B------:R-:W-:-:S02]  /*3e30*/  IMAD.U32 R47, R13, 0x10000, RZ ;  /* 0x000100000d2f7824 */ /* 0x000fc400078e00ff */
[-C--:B------:R-:W-:Y:S01]  /*3e40*/  FMUL.FTZ R52, R53, R46.reuse ;  /* 0x0000002e35347220 */ /* 0x080fe20000410000 */
[----:B------:R-:W-:Y:S01]  /*3e50*/  LOP3.LUT R13, R13, 0xffff0000, RZ, 0xc0, !PT ;  /* 0xffff00000d0d7812 */ /* 0x000fe200078ec0ff */
[-C--:B------:R-:W-:Y:S02]  /*3e60*/  FMUL.FTZ R53, R53, R47.reuse ;  /* 0x0000002f35357220 */ /* 0x080fe40000410000 */
[C---:B------:R-:W-:Y:S02]  /*3e70*/  FFMA.FTZ R52, R14.reuse, R47, -R52 ;  /* 0x0000002f0e347223 */ /* 0x040fe40000010834 */
[----:B------:R-:W-:Y:S01]  /*3e80*/  FFMA.FTZ R53, R14, R46, R53 ;  /* 0x0000002e0e357223 */ /* 0x000fe20000010035 */
[C---:B------:R-:W-:Y:S01]  /*3e90*/  LOP3.LUT R14, R15.reuse, 0xffff0000, RZ, 0xc0, !PT ;  /* 0xffff00000f0e7812 */ /* 0x040fe200078ec0ff */
[----:B------:R-:W-:-:S04]  /*3ea0*/  IMAD.U32 R15, R15, 0x10000, RZ ;  /* 0x000100000f0f7824 */ /* 0x000fc800078e00ff */
[C---:B------:R-:W-:Y:S01]  /*3eb0*/  FMUL.FTZ R46, R14.reuse, R43 ;  /* 0x0000002b0e2e7220 */ /* 0x040fe20000410000 */
[----:B------:R-:W-:-:S03]  /*3ec0*/  FMUL.FTZ R14, R14, R13 ;  /* 0x0000000d0e0e7220 */ /* 0x000fc60000410000 */
[C---:B------:R-:W-:Y:S01]  /*3ed0*/  FFMA.FTZ R46, R15.reuse, R13, -R46 ;  /* 0x0000000d0f2e7223 */ /* 0x040fe2000001082e */
[----:B------:R-:W-:Y:S01]  /*3ee0*/  FFMA.FTZ R15, R15, R43, R14 ;  /* 0x0000002b0f0f7223 */ /* 0x000fe2000001000e */
[----:B------:R-:W-:Y:S01]  /*3ef0*/  LOP3.LUT R13, R12, 0xffff0000, RZ, 0xc0, !PT ;  /* 0xffff00000c0d7812 */ /* 0x000fe200078ec0ff */
[----:B------:R-:W-:-:S03]  /*3f00*/  IMAD.U32 R14, R41, 0x10000, RZ ;  /* 0x00010000290e7824 */ /* 0x000fc600078e00ff */
[----:B------:R-:W-:Y:S01]  /*3f10*/  F2FP.BF16.F32.PACK_AB R15, R15, R46 ;  /* 0x0000002e0f0f723e */ /* 0x000fe200000010ff */
[C---:B------:R-:W-:Y:S01]  /*3f20*/  FMUL.FTZ R12, R13.reuse, R14 ;  /* 0x0000000e0d0c7220 */ /* 0x040fe20000410000 */
[----:B------:R-:W-:-:S03]  /*3f30*/  FMUL.FTZ R13, R13, R54 ;  /* 0x000000360d0d7220 */ /* 0x000fc60000410000 */
[C---:B------:R-:W-:Y:S01]  /*3f40*/  FFMA.FTZ R12, R11.reuse, R54, -R12 ;  /* 0x000000360b0c7223 */ /* 0x040fe2000001080c */
[----:B------:R-:W-:Y:S01]  /*3f50*/  FFMA.FTZ R13, R11, R14, R13 ;  /* 0x0000000e0b0d7223 */ /* 0x000fe2000001000d */
[----:B------:R-:W-:-:S04]  /*3f60*/  F2FP.BF16.F32.PACK_AB R14, R53, R52 ;  /* 0x00000034350e723e */ /* 0x000fc800000010ff */
[----:B------:R-:W-:Y:S01]  /*3f70*/  F2FP.BF16.F32.PACK_AB R12, R13, R12 ;  /* 0x0000000c0d0c723e */ /* 0x000fe200000010ff */
[----:B------:R-:W-:-:S07]  /*3f80*/  IMAD.MOV.U32 R13, RZ, RZ, R40 ;  /* 0x000000ffff0d7224 */ /* 0x000fce00078e0028 */
.L_x_1451:
[----:B------:R-:W-:Y:S05]  /*3f90*/  BSYNC B2 ;  /* 0x0000000000027941 */ /* 0x000fea0003800000 */
.L_x_1450:
[----:B0-----:R4:W-:Y:S02]  /*3fa0*/  ST.E.128 desc[UR60][R44.64], R12 ;  /* 0x0000000c2c007985 */ /* 0x0019e4000c101d3c */
.L_x_1445:
[----:B------:R-:W-:Y:S05]  /*3fb0*/  BSYNC B1 ;  /* 0x0000000000017941 */ /* 0x000fea0003800000 */
.L_x_1444:
[----:B------:R-:W-:-:S03]  /*3fc0*/  UMOV UR4, 0xffffffff ;  /* 0xffffffff00047882 */ /* 0x000fc60000000000 */
[----:B------:R-:W-:Y:S05]  /*3fd0*/  BRA.DIV UR4, `(.L_x_1452) ;  /* 0x0000018204d87947 */ /* 0x000fea000b800000 */
[----:B-1----:R-:W1:Y:S04]  /*3fe0*/  SHFL.IDX PT, R97, R97, 0x1, 0x1c1f ;  /* 0x003c1f0061617f89 */ /* 0x002e6800000e0000 */
[----:B------:R-:W0:Y:S02]  /*3ff0*/  SHFL.IDX PT, R96, R96, 0x1, 0x1c1f ;  /* 0x003c1f0060607f89 */ /* 0x000e2400000e0000 */
.L_x_1713:
        /* <DEDUP_REMOVED lines=11> */
[----:B------:R-:W-:Y:S01]  /*40b0*/  SHF.R.U64 R42, R36, 0x10, R37 ;  /* 0x00000010242a7819 */ /* 0x000fe20000001225 */
[----:B------:R-:W-:Y:S01]  /*40c0*/  IMAD.U32 R36, R14, 0x10000, RZ ;  /* 0x000100000e247824 */ /* 0x000fe200078e00ff */
[----:B------:R-:W-:Y:S01]  /*40d0*/  SHF.R.U32.HI R44, RZ, 0x10, R39 ;  /* 0x00000010ff2c7819 */ /* 0x000fe20000011627 */
[----:B------:R-:W-:Y:S01]  /*40e0*/  IMAD.U32 R45, R12, 0x10000, RZ ;  /* 0x000100000c2d7824 */ /* 0x000fe200078e00ff */
[----:B------:R-:W-:Y:S02]  /*40f0*/  SHF.R.U32.HI R37, RZ, 0x10, R37 ;  /* 0x00000010ff257819 */ /* 0x000fe40000011625 */
[----:B------:R-:W-:Y:S02]  /*4100*/  PRMT R39, R104, 0x5432, R38 ;  /* 0x0000543268277816 */ /* 0x000fe40000000026 */
[----:B------:R-:W-:-:S02]  /*4110*/  PRMT R38, R105, 0x5432, R44 ;  /* 0x0000543269267816 */ /* 0x000fc4000000002c */
[----:B---3--:R-:W-:Y:S02]  /*4120*/  LOP3.LUT R11, R14, 0xffff0000, RZ, 0xc0, !PT ;  /* 0xffff00000e0b7812 */ /* 0x008fe400078ec0ff */
[----:B------:R-:W-:Y:S01]  /*4130*/  PRMT R42, R103, 0x5432, R42 ;  /* 0x00005432672a7816 */ /* 0x000fe2000000002a */
[----:B------:R-:W-:Y:S01]  /*4140*/  IMAD.U32 R46, R38, 0x10000, RZ ;  /* 0x00010000262e7824 */ /* 0x000fe200078e00ff */
[----:B------:R-:W-:Y:S02]  /*4150*/  PRMT R37, R105, 0x5410, R37 ;  /* 0x0000541069257816 */ /* 0x000fe40000000025 */
[----:B------:R-:W-:Y:S01]  /*4160*/  LOP3.LUT R14, R15, 0xffff0000, RZ, 0xc0, !PT ;  /* 0xffff00000f0e7812 */ /* 0x000fe200078ec0ff */
[C---:B------:R-:W-:Y:S01]  /*4170*/  IMAD.U32 R15, R13.reuse, 0x10000, RZ ;  /* 0x000100000d0f7824 */ /* 0x040fe200078e00ff */
[----:B------:R-:W-:Y:S01]  /*4180*/  LOP3.LUT R53, R13, 0xffff0000, RZ, 0xc0, !PT ;  /* 0xffff00000d357812 */ /* 0x000fe200078ec0ff */
[----:B------:R-:W-:Y:S01]  /*4190*/  IMAD.U32 R47, R37, 0x10000, RZ ;  /* 0x00010000252f7824 */ /* 0x000fe200078e00ff */
[----:B------:R-:W-:Y:S01]  /*41a0*/  LOP3.LUT R13, R39, 0xffff0000, RZ, 0xc0, !PT ;  /* 0xffff0000270d7812 */ /* 0x000fe200078ec0ff */
[C---:B------:R-:W-:Y:S01]  /*41b0*/  FMUL.FTZ R54, R11.reuse, R46 ;  /* 0x0000002e0b367220 */ /* 0x040fe20000410000 */
[----:B------:R-:W-:Y:S01]  /*41c0*/  LOP3.LUT R44, R42, 0xffff0000, RZ, 0xc0, !PT ;  /* 0xffff00002a2c7812 */ /* 0x000fe200078ec0ff */
[----:B------:R-:W-:Y:S01]  /*41d0*/  FMUL.FTZ R11, R11, R47 ;  /* 0x0000002f0b0b7220 */ /* 0x000fe20000410000 */
[----:B------:R-:W-:Y:S01]  /*41e0*/  LOP3.LUT R38, R38, 0xffff0000, RZ, 0xc0, !PT ;  /* 0xffff000026267812 */ /* 0x000fe200078ec0ff */
[----:B------:R-:W-:Y:S01]  /*41f0*/  FMUL.FTZ R52, R53, R13 ;  /* 0x0000000d35347220 */ /* 0x000fe20000410000 */
[----:B------:R-:W-:Y:S01]  /*4200*/  LOP3.LUT R37, R37, 0xffff0000, RZ, 0xc0, !PT ;  /* 0xffff000025257812 */ /* 0x000fe200078ec0ff */
[----:B------:R-:W-:Y:S01]  /*4210*/  FMUL.FTZ R53, R53, R44 ;  /* 0x0000002c35357220 */ /* 0x000fe20000410000 */
[----:B------:R-:W-:Y:S01]  /*4220*/  LOP3.LUT R12, R12, 0xffff0000, RZ, 0xc0, !PT ;  /* 0xffff00000c0c7812 */ /* 0x000fe200078ec0ff */
[----:B------:R-:W-:-:S02]  /*4230*/  IMAD.U32 R39, R39, 0x10000, RZ ;  /* 0x0001000027277824 */ /* 0x000fc400078e00ff */
[----:B------:R-:W-:Y:S01]  /*4240*/  FFMA.FTZ R54, R36, R47, -R54 ;  /* 0x0000002f24367223 */ /* 0x000fe20000010836 */
[----:B------:R-:W-:Y:S02]  /*4250*/  IMAD.U32 R42, R42, 0x10000, RZ ;  /* 0x000100002a2a7824 */ /* 0x000fe400078e00ff */
[C---:B------:R-:W-:Y:S01]  /*4260*/  FFMA.FTZ R53, R15.reuse, R13, R53 ;  /* 0x0000000d0f357223 */ /* 0x040fe20000010035 */
[----:B------:R-:W-:Y:S01]  /*4270*/  FFMA.FTZ R11, R36, R46, R11 ;  /* 0x0000002e240b7223 */ /* 0x000fe2000001000b */
[C---:B------:R-:W-:Y:S01]  /*4280*/  FMUL.FTZ R36, R14.reuse, R38 ;  /* 0x000000260e247220 */ /* 0x040fe20000410000 */
[----:B------:R-:W-:Y:S01]  /*4290*/  FMUL.FTZ R13, R14, R37 ;  /* 0x000000250e0d7220 */ /* 0x000fe20000410000 */
[C---:B------:R-:W-:Y:S01]  /*42a0*/  FMUL.FTZ R14, R12.reuse, R39 ;  /* 0x000000270c0e7220 */ /* 0x040fe20000410000 */
[----:B------:R-:W-:Y:S01]  /*42b0*/  FFMA.FTZ R52, R15, R44, -R52 ;  /* 0x0000002c0f347223 */ /* 0x000fe20000010834 */
[----:B------:R-:W-:Y:S01]  /*42c0*/  FMUL.FTZ R12, R12, R42 ;  /* 0x0000002a0c0c7220 */ /* 0x000fe20000410000 */
[C---:B------:R-:W-:Y:S01]  /*42d0*/  FFMA.FTZ R36, R43.reuse, R37, -R36 ;  /* 0x000000252b247223 */ /* 0x040fe20000010824 */
[----:B------:R-:W-:Y:S01]  /*42e0*/  FFMA.FTZ R13, R43, R38, R13 ;  /* 0x000000262b0d7223 */ /* 0x000fe2000001000d */
[C---:B------:R-:W-:Y:S01]  /*42f0*/  FFMA.FTZ R14, R45.reuse, R42, -R14 ;  /* 0x0000002a2d0e7223 */ /* 0x040fe2000001080e */
[----:B------:R-:W-:Y:S01]  /*4300*/  FFMA.FTZ R39, R45, R39, R12 ;  /* 0x000000272d277223 */ /* 0x000fe2000001000c */
[----:B------:R-:W-:-:S02]  /*4310*/  F2FP.BF16.F32.PACK_AB R52, R53, R52 ;  /* 0x000000343534723e */ /* 0x000fc400000010ff */
[----:B------:R-:W-:Y:S02]  /*4320*/  F2FP.BF16.F32.PACK_AB R54, R11, R54 ;  /* 0x000000360b36723e */ /* 0x000fe400000010ff */
[----:B------:R-:W-:Y:S01]  /*4330*/  F2FP.BF16.F32.PACK_AB R15, R13, R36 ;  /* 0x000000240d0f723e */ /* 0x000fe200000010ff */
[----:B------:R-:W-:Y:S01]  /*4340*/  IMAD.MOV.U32 R13, RZ, RZ, R52 ;  /* 0x000000ffff0d7224 */ /* 0x000fe200078e0034 */
[----:B------:R-:W-:Y:S01]  /*4350*/  F2FP.BF16.F32.PACK_AB R12, R39, R14 ;  /* 0x0000000e270c723e */ /* 0x000fe200000010ff */
[----:B------:R-:W-:-:S07]  /*4360*/  IMAD.MOV.U32 R14, RZ, RZ, R54 ;  /* 0x000000ffff0e7224 */ /* 0x000fce00078e0036 */
.L_x_1457:
[----:B------:R-:W-:Y:S05]  /*4370*/  BSYNC B2 ;  /* 0x0000000000027941 */ /* 0x000fea0003800000 */
.L_x_1456:
[----:B--2---:R0:W-:Y:S02]  /*4380*/  ST.E.128 desc[UR60][R40.64], R12 ;  /* 0x0000000c28007985 */ /* 0x0041e4000c101d3c */
.L_x_1455:
[----:B------:R-:W-:Y:S05]  /*4390*/  BSYNC B1 ;  /* 0x0000000000017941 */ /* 0x000fea0003800000 */
.L_x_1454:
[----:B---3--:R-:W3:Y:S02]  /*43a0*/  LDL R11, [R1] ;  /* 0x00000000010b7983 */ /* 0x008ee40000100800 */
[----:B---3--:R-:W-:-:S13]  /*43b0*/  LOP3.LUT P2, RZ, R11, 0x1, RZ, 0xc0, !PT ;  /* 0x000000010bff7812 */ /* 0x008fda000784c0ff */
[----:B------:R-:W-:Y:S05]  /*43c0*/  @P2 BRA `(.L_x_1453) ;  /* 0x0000001c00202947 */ /* 0x000fea0003800000 */
[----:B0---4-:R0:W3:Y:S01]  /*43d0*/  LDS.128 R12, [R91+0x2000] ;  /* 0x002000005b0c7984 */ /* 0x0110e20000000c00 */
[C---:B------:R-:W-:Y:S01]  /*43e0*/  LEA R36, P2, R2.reuse, R96, 0x1 ;  /* 0x0000006002247211 */ /* 0x040fe200078408ff */
[----:B------:R-:W-:Y:S03]  /*43f0*/  BSSY B1, `(.L_x_1458) ;  /* 0x0000030000017945 */ /* 0x000fe60003800000 */
[----:B-1----:R-:W-:Y:S02]  /*4400*/  LEA.HI.X R37, R2, R97, R207, 0x1, P2 ;  /* 0x0000006102257211 */ /* 0x002fe400010f0ccf */
[----:B------:R-:W-:-:S13]  /*4410*/  ISETP.GE.AND P2, PT, R209, R90, PT ;  /* 0x0000005ad100720c */ /* 0x000fda0003f46270 */
[----:B0-----:R-:W-:Y:S05]  /*4420*/  @P2 BRA `(.L_x_1459) ;  /* 0x0000000000b02947 */ /* 0x001fea0003800000 */
[--C-:B------:R-:W-:Y:S01]  /*4430*/  SHF.R.U64 R38, R32, 0x10, R33.reuse ;  /* 0x0000001020267819 */ /* 0x100fe20000001221 */
[----:B---3--:R-:W-:Y:S01]  /*4440*/  IMAD.U32 R32, R14, 0x10000, RZ ;  /* 0x000100000e207824 */ /* 0x008fe200078e00ff */
[----:B------:R-:W-:Y:S02]  /*4450*/  SHF.R.U32.HI R39, RZ, 0x10, R33 ;  /* 0x00000010ff277819 */ /* 0x000fe40000011621 */
[--C-:B------:R-:W-:Y:S02]  /*4460*/  SHF.R.U64 R33, R34, 0x10, R35.reuse ;  /* 0x0000001022217819 */ /* 0x100fe40000001223 */
[----:B------:R-:W-:Y:S01]  /*4470*/  SHF.R.U32.HI R34, RZ, 0x10, R35 ;  /* 0x00000010ff227819 */ /* 0x000fe20000011623 */
[----:B------:R-:W-:Y:S01]  /*4480*/  IMAD.U32 R35, R13, 0x10000, RZ ;  /* 0x000100000d237824 */ /* 0x000fe200078e00ff */
[----:B------:R-:W-:Y:S02]  /*4490*/  PRMT R106, R106, 0x5410, R33 ;  /* 0x000054106a6a7816 */ /* 0x000fe40000000021 */
[----:B------:R-:W-:-:S02]  /*44a0*/  PRMT R103, R103, 0x5410, R38 ;  /* 0x0000541067677816 */ /* 0x000fc40000000026 */
[----:B------:R-:W-:Y:S02]  /*44b0*/  PRMT R107, R107, 0x5410, R34 ;  /* 0x000054106b6b7816 */ /* 0x000fe40000000022 */
[----:B------:R-:W-:Y:S01]  /*44c0*/  LOP3.LUT R34, R13, 0xffff0000, RZ, 0xc0, !PT ;  /* 0xffff00000d227812 */ /* 0x000fe200078ec0ff */
[----:B------:R-:W-:Y:S01]  /*44d0*/  IMAD.U32 R13, R12, 0x10000, RZ ;  /* 0x000100000c0d7824 */ /* 0x000fe200078e00ff */
[C---:B------:R-:W-:Y:S01]  /*44e0*/  LOP3.LUT R40, R106.reuse, 0xffff0000, RZ, 0xc0, !PT ;  /* 0xffff00006a287812 */ /* 0x040fe200078ec0ff */
[----:B------:R-:W-:Y:S01]  /*44f0*/  IMAD.U32 R33, R107, 0x10000, RZ ;  /* 0x000100006b217824 */ /* 0x000fe200078e00ff */
[----:B------:R-:W-:Y:S01]  /*4500*/  LOP3.LUT R38, R103, 0xffff0000, RZ, 0xc0, !PT ;  /* 0xffff000067267812 */ /* 0x000fe200078ec0ff */
[----:B------:R-:W-:Y:S01]  /*4510*/  IMAD.U32 R106, R106, 0x10000, RZ ;  /* 0x000100006a6a7824 */ /* 0x000fe200078e00ff */
[----:B------:R-:W-:Y:S01]  /*4520*/  PRMT R104, R104, 0x5410, R39 ;  /* 0x0000541068687816 */ /* 0x000fe20000000027 */
[----:B------:R-:W-:Y:S01]  /*4530*/  FMUL.FTZ R42, R34, R40 ;  /* 0x00000028222a7220 */ /* 0x000fe20000410000 */
[----:B------:R-:W-:Y:S01]  /*4540*/  LOP3.LUT R14, R14, 0xffff0000, RZ, 0xc0, !PT ;  /* 0xffff00000e0e7812 */ /* 0x000fe200078ec0ff */
[----:B------:R-:W-:Y:S01]  /*4550*/  FMUL.FTZ R41, R34, R38 ;  /* 0x0000002622297220 */ /* 0x000fe20000410000 */
[----:B------:R-:W-:Y:S01]  /*4560*/  LOP3.LUT R34, R12, 0xffff0000, RZ, 0xc0, !PT ;  /* 0xffff00000c227812 */ /* 0x000fe200078ec0ff */
[----:B------:R-:W-:-:S02]  /*4570*/  IMAD.U32 R39, R104, 0x10000, RZ ;  /* 0x0001000068277824 */ /* 0x000fc400078e00ff */
[C---:B------:R-:W-:Y:S01]  /*4580*/  FFMA.FTZ R12, R35.reuse, R38, -R42 ;  /* 0x00000026230c7223 */ /* 0x040fe2000001082a */
[----:B------:R-:W-:Y:S01]  /*4590*/  FFMA.FTZ R35, R35, R40, R41 ;  /* 0x0000002823237223 */ /* 0x000fe20000010029 */
[----:B------:R-:W-:Y:S01]  /*45a0*/  LOP3.LUT R11, R15, 0xffff0000, RZ, 0xc0, !PT ;  /* 0xffff00000f0b7812 */ /* 0x000fe200078ec0ff */
[C---:B------:R-:W-:Y:S01]  /*45b0*/  FMUL.FTZ R41, R14.reuse, R39 ;  /* 0x000000270e297220 */ /* 0x040fe20000410000 */
[----:B------:R-:W-:Y:S01]  /*45c0*/  LOP3.LUT R38, R107, 0xffff0000, RZ, 0xc0, !PT ;  /* 0xffff00006b267812 */ /* 0x000fe200078ec0ff */
[-C--:B------:R-:W-:Y:S01]  /*45d0*/  FMUL.FTZ R43, R14, R33.reuse ;  /* 0x000000210e2b7220 */ /* 0x080fe20000410000 */
[----:B------:R-:W-:Y:S01]  /*45e0*/  LOP3.LUT R104, R104, 0xffff0000, RZ, 0xc0, !PT ;  /* 0xffff000068687812 */ /* 0x000fe200078ec0ff */
[----:B------:R-:W-:Y:S02]  /*45f0*/  IMAD.U32 R103, R103, 0x10000, RZ ;  /* 0x0001000067677824 */ /* 0x000fe400078e00ff */
[C---:B------:R-:W-:Y:S01]  /*4600*/  FFMA.FTZ R41, R32.reuse, R33, R41 ;  /* 0x0000002120297223 */ /* 0x040fe20000010029 */
[----:B------:R-:W-:Y:S01]  /*4610*/  FFMA.FTZ R14, R32, R39, -R43 ;  /* 0x00000027200e7223 */ /* 0x000fe2000001082b */
[C---:B------:R-:W-:Y:S01]  /*4620*/  FMUL.FTZ R40, R11.reuse, R38 ;  /* 0x000000260b287220 */ /* 0x040fe20000410000 */
[----:B------:R-:W-:Y:S01]  /*4630*/  FMUL.FTZ R33, R11, R104 ;  /* 0x000000680b217220 */ /* 0x000fe20000410000 */
[----:B------:R-:W-:-:S02]  /*4640*/  IMAD.U32 R15, R15, 0x10000, RZ ;  /* 0x000100000f0f7824 */ /* 0x000fc400078e00ff */
[C---:B------:R-:W-:Y:S01]  /*4650*/  FMUL.FTZ R32, R34.reuse, R106 ;  /* 0x0000006a22207220 */ /* 0x040fe20000410000 */
[-C--:B------:R-:W-:Y:S01]  /*4660*/  FMUL.FTZ R11, R34, R103.reuse ;  /* 0x00000067220b7220 */ /* 0x080fe20000410000 */
[----:B------:R-:W-:Y:S01]  /*4670*/  F2FP.BF16.F32.PACK_AB R14, R41, R14 ;  /* 0x0000000e290e723e */ /* 0x000fe200000010ff */
[C---:B------:R-:W-:Y:S01]  /*4680*/  FFMA.FTZ R40, R15.reuse, R104, -R40 ;  /* 0x000000680f287223 */ /* 0x040fe20000010828 */
[----:B------:R-:W-:Y:S01]  /*4690*/  FFMA.FTZ R33, R15, R38, R33 ;  /* 0x000000260f217223 */ /* 0x000fe20000010021 */
[C---:B------:R-:W-:Y:S01]  /*46a0*/  FFMA.FTZ R32, R13.reuse, R103, -R32 ;  /* 0x000000670d207223 */ /* 0x040fe20000010820 */
[----:B------:R-:W-:Y:S01]  /*46b0*/  FFMA.FTZ R11, R13, R106, R11 ;  /* 0x0000006a0d0b7223 */ /* 0x000fe2000001000b */
[----:B------:R-:W-:Y:S02]  /*46c0*/  F2FP.BF16.F32.PACK_AB R13, R35, R12 ;  /* 0x0000000c230d723e */ /* 0x000fe400000010ff */
[----:B------:R-:W-:Y:S02]  /*46d0*/  F2FP.BF16.F32.PACK_AB R15, R33, R40 ;  /* 0x00000028210f723e */ /* 0x000fe400000010ff */
[----:B------:R-:W-:-:S07]  /*46e0*/  F2FP.BF16.F32.PACK_AB R12, R11, R32 ;  /* 0x000000200b0c723e */ /* 0x000fce00000010ff */
.L_x_1459:
[----:B------:R-:W-:Y:S05]  /*46f0*/  BSYNC B1 ;  /* 0x0000000000017941 */ /* 0x000fea0003800000 */
.L_x_1458:
[----:B---3--:R0:W-:Y:S01]  /*4700*/  ST.E.128 desc[UR60][R36.64], R12 ;  /* 0x0000000c24007985 */ /* 0x0081e2000c101d3c */
[----:B------:R-:W-:Y:S05]  /*4710*/  BRA `(.L_x_1453) ;  /* 0x00000018004c7947 */ /* 0x000fea0003800000 */
.L_x_1435:
[----:B------:R-:W-:Y:S01]  /*4720*/  VIADD R11, R204, 0x40 ;  /* 0x00000040cc0b7836 */ /* 0x000fe20000000000 */
[----:B------:R-:W-:Y:S02]  /*4730*/  CS2R R38, SRZ ;  /* 0x0000000000267805 */ /* 0x000fe4000001ff00 */
[----:B------:R-:W-:Y:S02]  /*4740*/  CS2R R36, SRZ ;  /* 0x0000000000247805 */ /* 0x000fe4000001ff00 */
[----:B------:R-:W-:-:S04]  /*4750*/  ISETP.GE.AND P2, PT, R11, R94, PT ;  /* 0x0000005e0b00720c */ /* 0x000fc80003f46270 */
[----:B------:R-:W-:-:S13]  /*4760*/  ISETP.GE.OR P2, PT, R16, R90, P2 ;  /* 0x0000005a1000720c */ /* 0x000fda0001746670 */
[----:B------:R-:W-:-:S04]  /*4770*/  @!P2 IADD3 R33, P3, P4, R30, R12, R81 ;  /* 0x0000000c1e21a210 */ /* 0x000fc80007c7e051 */
[----:B------:R-:W-:Y:S02]  /*4780*/  @!P2 IADD3.X R32, R73, R95, R82, P3, P4 ;  /* 0x0000005f4920a210 */ /* 0x000fe40001fe8452 */
[----:B------:R-:W-:-:S04]  /*4790*/  @!P2 IADD3 R11, P3, P4, R58, R14, R79 ;  /* 0x0000000e3a0ba210 */ /* 0x000fc80007c7e04f */
[----:B------:R-:W-:Y:S02]  /*47a0*/  @!P2 IADD3.X R42, R71, R0, R80, P3, P4 ;  /* 0x00000000472aa210 */ /* 0x000fe40001fe8450 */
[----:B------:R-:W-:-:S04]  /*47b0*/  ISETP.GE.AND P3, PT, R204, R94, PT ;  /* 0x0000005ecc00720c */ /* 0x000fc80003f66270 */
[----:B------:R-:W-:-:S13]  /*47c0*/  ISETP.GE.OR P3, PT, R16, R90, P3 ;  /* 0x0000005a1000720c */ /* 0x000fda0001f66670 */
[----:B------:R-:W-:Y:S01]  /*47d0*/  @!P3 IADD3 R15, P4, R30, R12, RZ ;  /* 0x0000000c1e0fb210 */ /* 0x000fe20007f9e0ff */
[----:B------:R-:W0:Y:S04]  /*47e0*/  @!P3 LDC.64 R40, c[0x0][0x400] ;  /* 0x00010000ff28bb82 */ /* 0x000e280000000a00 */
[----:B------:R-:W-:-:S04]  /*47f0*/  @!P3 IMAD.X R34, R95, 0x1, R73, P4 ;  /* 0x000000015f22b824 */ /* 0x000fc800020e0649 */
[----:B------:R-:W1:Y:S02]  /*4800*/  @!P3 LDC.64 R12, c[0x0][0x3e8] ;  /* 0x0000fa00ff0cbb82 */ /* 0x000e640000000a00 */
[----:B-1----:R-:W-:-:S04]  /*4810*/  @!P3 LEA R12, P4, R15, R12, 0x1 ;  /* 0x0000000c0f0cb211 */ /* 0x002fc800078808ff */
[----:B------:R-:W-:Y:S02]  /*4820*/  @!P3 LEA.HI.X R13, R15, R13, R34, 0x1, P4 ;  /* 0x0000000d0f0db211 */ /* 0x000fe400020f0c22 */
[----:B------:R-:W-:Y:S02]  /*4830*/  CS2R R34, SRZ ;  /* 0x0000000000227805 */ /* 0x000fe4000001ff00 */
[----:B------:R-:W-:-:S05]  /*4840*/  @!P3 IADD3 R14, P4, R58, R14, RZ ;  /* 0x0000000e3a0eb210 */ /* 0x000fca0007f9e0ff */
[----:B------:R-:W-:Y:S01]  /*4850*/  @!P3 IMAD.X R0, R0, 0x1, R71, P4 ;  /* 0x000000010000b824 */ /* 0x000fe200020e0647 */
[----:B0-----:R-:W-:-:S04]  /*4860*/  @!P3 LEA R40, P4, R14, R40, 0x1 ;  /* 0x000000280e28b211 */ /* 0x001fc800078808ff */
[----:B------:R-:W-:Y:S02]  /*4870*/  @!P3 LEA.HI.X R41, R14, R41, R0, 0x1, P4 ;  /* 0x000000290e29b211 */ /* 0x000fe400020f0c00 */
[----:B------:R-:W0:Y:S03]  /*4880*/  @!P2 LDC.64 R14, c[0x0][0x3e8] ;  /* 0x0000fa00ff0eab82 */ /* 0x000e260000000a00 */
[----:B------:R-:W2:Y:S01]  /*4890*/  @!P3 LDG.E.128 R36, desc[UR60][R40.64] ;  /* 0x0000003c2824b981 */ /* 0x000ea2000c1e1d00 */
[----:B0-----:R-:W-:-:S04]  /*48a0*/  @!P2 LEA R14, P4, R33, R14, 0x1 ;  /* 0x0000000e210ea211 */ /* 0x001fc800078808ff */
[----:B------:R-:W-:Y:S02]  /*48b0*/  @!P2 LEA.HI.X R15, R33, R15, R32, 0x1, P4 ;  /* 0x0000000f210fa211 */ /* 0x000fe400020f0c20 */
[----:B------:R-:W-:-:S06]  /*48c0*/  CS2R R32, SRZ ;  /* 0x0000000000207805 */ /* 0x000fcc000001ff00 */
[----:B------:R0:W3:Y:S02]  /*48d0*/  @!P3 LDG.E.128 R32, desc[UR60][R12.64] ;  /* 0x0000003c0c20b981 */ /* 0x0000e4000c1e1d00 */
[----:B0-----:R-:W0:Y:S01]  /*48e0*/  @!P2 LDC.64 R12, c[0x0][0x400] ;  /* 0x00010000ff0cab82 */ /* 0x001e220000000a00 */
[----:B------:R-:W-:Y:S02]  /*48f0*/  CS2R R40, SRZ ;  /* 0x0000000000287805 */ /* 0x000fe4000001ff00 */
[----:B------:R-:W-:Y:S02]  /*4900*/  CS2R R46, SRZ ;  /* 0x00000000002e7805 */ /* 0x000fe4000001ff00 */
[----:B------:R-:W-:Y:S02]  /*4910*/  CS2R R44, SRZ ;  /* 0x00000000002c7805 */ /* 0x000fe4000001ff00 */
[----:B0-----:R-:W-:-:S04]  /*4920*/  @!P2 LEA R12, P3, R11, R12, 0x1 ;  /* 0x0000000c0b0ca211 */ /* 0x001fc800078608ff */
[----:B------:R-:W-:Y:S02]  /*4930*/  @!P2 LEA.HI.X R13, R11, R13, R42, 0x1, P3 ;  /* 0x0000000d0b0da211 */ /* 0x000fe400018f0c2a */
[----:B------:R-:W-:-:S03]  /*4940*/  CS2R R42, SRZ ;  /* 0x00000000002a7805 */ /* 0x000fc6000001ff00 */
[----:B------:R2:W4:Y:S04]  /*4950*/  @!P2 LDG.E.128 R44, desc[UR60][R12.64] ;  /* 0x0000003c0c2ca981 */ /* 0x000528000c1e1d00 */
[----:B------:R-:W5:Y:S01]  /*4960*/  @!P2 LDG.E.128 R40, desc[UR60][R14.64] ;  /* 0x0000003c0e28a981 */ /* 0x000f62000c1e1d00 */
[----:B------:R-:W-:Y:S02]  /*4970*/  ISETP.NE.AND P3, PT, R210, 0x3, PT ;  /* 0x00000003d200780c */ /* 0x000fe40003f65270 */
[----:B------:R-:W-:Y:S01]  /*4980*/  ISETP.GE.AND P2, PT, R16, R90, PT ;  /* 0x0000005a1000720c */ /* 0x000fe20003f46270 */
[----:B--2---:R-:W-:Y:S02]  /*4990*/  IMAD.MOV.U32 R12, RZ, RZ, R39 ;  /* 0x000000ffff0c7224 */ /* 0x004fe400078e0027 */
[----:B------:R-:W-:-:S05]  /*49a0*/  IMAD.MOV.U32 R13, RZ, RZ, R36 ;  /* 0x000000ffff0d7224 */ /* 0x000fca00078e0024 */
[----:B------:R-:W-:Y:S01]  /*49b0*/  PRMT R114, R114, 0x5410, R13 ;  /* 0x0000541072727816 */ /* 0x000fe2000000000d */
[----:B---3--:R-:W-:Y:S02]  /*49c0*/  IMAD.MOV.U32 R0, RZ, RZ, R34 ;  /* 0x000000ffff007224 */ /* 0x008fe400078e0022 */
[----:B------:R-:W-:Y:S02]  /*49d0*/  IMAD.MOV.U32 R11, RZ, RZ, R35 ;  /* 0x000000ffff0b7224 */ /* 0x000fe400078e0023 */
        /* <DEDUP_REMOVED lines=16> */
[----:B----4-:R-:W-:Y:S02]  /*4ae0*/  IMAD.MOV.U32 R13, RZ, RZ, R46 ;  /* 0x000000ffff0d7224 */ /* 0x010fe400078e002e */
[----:B------:R-:W-:Y:S01]  /*4af0*/  IMAD.MOV.U32 R12, RZ, RZ, R47 ;  /* 0x000000ffff0c7224 */ /* 0x000fe200078e002f */
[----:B------:R-:W-:Y:S01]  /*4b00*/  PRMT R108, R0, 0x5410, R11 ;  /* 0x00005410006c7816 */ /* 0x000fe2000000000b */
[----:B------:R-:W-:-:S02]  /*4b10*/  IMAD.MOV.U32 R11, RZ, RZ, R44 ;  /* 0x000000ffff0b7224 */ /* 0x000fc400078e002c */
[----:B------:R-:W-:Y:S01]  /*4b20*/  IMAD.MOV.U32 R0, RZ, RZ, R45 ;  /* 0x000000ffff007224 */ /* 0x000fe200078e002d */
[----:B------:R-:W-:Y:S02]  /*4b30*/  PRMT R109, R12, 0x5410, R13 ;  /* 0x000054100c6d7816 */ /* 0x000fe4000000000d */
[----:B------:R-:W-:Y:S02]  /*4b40*/  PRMT R110, R110, 0x5410, R11 ;  /* 0x000054106e6e7816 */ /* 0x000fe4000000000b */
[----:B------:R-:W-:Y:S01]  /*4b50*/  PRMT R111, R111, 0x5410, R0 ;  /* 0x000054106f6f7816 */ /* 0x000fe20000000000 */
[----:B------:R-:W-:Y:S06]  /*4b60*/  @!P3 BRA `(.L_x_1460) ;  /* 0x000000000004b947 */ /* 0x000fec0003800000 */
[----:B------:R-:W-:Y:S01]  /*4b70*/  BPT.TRAP 0x1 ;  /* 0x000000040000795c */ /* 0x000fe20000300000 */
.L_x_1460:
[----:B------:R-:W-:Y:S01]  /*4b80*/  IMAD R0, R18, 0x8, R19 ;  /* 0x0000000812007824 */ /* 0x000fe200078e0213 */
[----:B------:R-:W-:Y:S01]  /*4b90*/  SHF.L.U32 R95, R208, 0x1f, RZ ;  /* 0x0000001fd05f7819 */ /* 0x000fe200000006ff */
[----:B------:R-:W0:Y:S01]  /*4ba0*/  LDC R98, c[0x0][0x2f4] ;  /* 0x0000bd00ff627b82 */ /* 0x000e220000000800 */
[----:B------:R-:W-:Y:S02]  /*4bb0*/  BSSY B1, `(.L_x_1461) ;  /* 0x0000003000017945 */ /* 0x000fe40003800000 */
[----:B------:R-:W1:Y:S02]  /*4bc0*/  SYNCS.PHASECHK.TRANS64.TRYWAIT P4, [R0+URZ+0x32490], R95 ;  /* 0x0324905f000075a7 */ /* 0x000e64000808017f */
[----:B-1----:R-:W-:Y:S05]  /*4bd0*/  @!P4 BRA `(.L_x_1462) ;  /* 0x000001780024c947 */ /* 0x002fea0003800000 */
.L_x_1714:
[----:B------:R-:W-:Y:S05]  /*4be0*/  BSYNC B1 ;  /* 0x0000000000017941 */ /* 0x000fea0003800000 */
.L_x_1461:
[----:B------:R-:W-:Y:S01]  /*4bf0*/  UMOV UR4, 0xffffffff ;  /* 0xffffffff00047882 */ /* 0x000fe20000000000 */
[----:B0-----:R-:W-:Y:S02]  /*4c00*/  IMAD.IADD R100, R98, 0x1, -R78 ;  /* 0x0000000162647824 */ /* 0x001fe400078e0a4e */
[----:B------:R-:W-:Y:S05]  /*4c10*/  BRA.DIV UR4, `(.L_x_1463) ;  /* 0x0000017a04287947 */ /* 0x000fea000b800000 */
[----:B------:R0:W2:Y:S04]  /*4c20*/  SHFL.IDX PT, R99, R97, RZ, 0x1c1f ;  /* 0x001c1fff61637589 */ /* 0x0000a800000e0000 */
[----:B------:R0:W3:Y:S02]  /*4c30*/  SHFL.IDX PT, R11, R96, RZ, 0x1c1f ;  /* 0x001c1fff600b7589 */ /* 0x0000e400000e0000 */
.L_x_1718:
        /* <DEDUP_REMOVED lines=10> */
[----:B------:R-:W-:-:S05]  /*4ce0*/  LEA.HI.SX32 R13, R13, R70, 0x1c ;  /* 0x000000460d0d7211 */ /* 0x000fca00078fe2ff */
[----:B------:R-:W-:-:S05]  /*4cf0*/  IMAD.SHL.U32 R101, R13, 0x8, RZ ;  /* 0x000000080d657824 */ /* 0x000fca00078e00ff */
[----:B------:R-:W-:-:S04]  /*4d00*/  LOP3.LUT R12, R66, 0x38, R101, 0xf8, !PT ;  /* 0x00000038420c7812 */ /* 0x000fc800078ef865 */
[----:B------:R-:W-:-:S05]  /*4d10*/  LOP3.LUT R12, R12, R63, RZ, 0x3c, !PT ;  /* 0x0000003f0c0c7212 */ /* 0x000fca00078e3cff */
[----:B----4-:R-:W-:Y:S02]  /*4d20*/  IMAD R13, R14, 0x200, R12 ;  /* 0x000002000e0d7824 */ /* 0x010fe400078e020c */
[C---:B------:R-:W-:Y:S02]  /*4d30*/  IMAD R12, R18.reuse, 0x1800, R4 ;  /* 0x00001800120c7824 */ /* 0x040fe400078e0204 */
[----:B------:R-:W-:Y:S02]  /*4d40*/  IMAD R52, R18, 0x1800, R13 ;  /* 0x0000180012347824 */ /* 0x000fe400078e020d */
[--C-:B------:R-:W-:Y:S02]  /*4d50*/  IMAD R12, R12, 0x2, R19.reuse ;  /* 0x000000020c0c7824 */ /* 0x100fe400078e0213 */
[----:B------:R-:W-:-:S04]  /*4d60*/  IMAD R52, R52, 0x2, R19 ;  /* 0x0000000234347824 */ /* 0x000fc800078e0213 */
[----:B------:R-:W2:Y:S04]  /*4d70*/  LDS.128 R12, [R12+0x1c400] ;  /* 0x01c400000c0c7984 */ /* 0x000ea80000000c00 */
[----:B------:R-:W3:Y:S01]  /*4d80*/  LDS.128 R52, [R52+0x1c400] ;  /* 0x01c4000034347984 */ /* 0x000ee20000000c00 */
[----:B------:R-:W-:Y:S05]  /*4d90*/  @P2 BRA `(.L_x_1467) ;  /* 0x0000000400742947 */ /* 0x000fea0003800000 */
[----:B------:R-:W-:Y:S02]  /*4da0*/  SHF.R.U64 R103, R32, 0x10, R33 ;  /* 0x0000001020677819 */ /* 0x000fe40000001221 */
[--C-:B------:R-:W-:Y:S02]  /*4db0*/  SHF.R.U64 R32, R34, 0x10, R35.reuse ;  /* 0x0000001022207819 */ /* 0x100fe40000001223 */
[----:B------:R-:W-:Y:S02]  /*4dc0*/  SHF.R.U32.HI R104, RZ, 0x10, R35 ;  /* 0x00000010ff687819 */ /* 0x000fe40000011623 */
[----:B------:R-:W-:Y:S02]  /*4dd0*/  SHF.R.U32.HI R35, RZ, 0x10, R37 ;  /* 0x00000010ff237819 */ /* 0x000fe40000011625 */
[----:B------:R-:W-:Y:S02]  /*4de0*/  SHF.R.U32.HI R102, RZ, 0x10, R33 ;  /* 0x00000010ff667819 */ /* 0x000fe40000011621 */
[----:B------:R-:W-:-:S02]  /*4df0*/  SHF.R.U64 R34, R36, 0x10, R37 ;  /* 0x0000001024227819 */ /* 0x000fc40000001225 */
[C---:B------:R-:W-:Y:S02]  /*4e00*/  PRMT R37, R105.reuse, 0x5410, R35 ;  /* 0x0000541069257816 */ /* 0x040fe40000000023 */
[----:B------:R-:W-:Y:S01]  /*4e10*/  PRMT R36, R105, 0x5432, R102 ;  /* 0x0000543269247816 */ /* 0x000fe20000000066 */
[----:B---3--:R-:W-:Y:S01]  /*4e20*/  IMAD.U32 R105, R53, 0x10000, RZ ;  /* 0x0001000035697824 */ /* 0x008fe200078e00ff */
[--C-:B------:R-:W-:Y:S01]  /*4e30*/  SHF.R.U64 R33, R38, 0x10, R39.reuse ;  /* 0x0000001026217819 */ /* 0x100fe20000001227 */
[C---:B------:R-:W-:Y:S01]  /*4e40*/  IMAD.U32 R35, R37.reuse, 0x10000, RZ ;  /* 0x0001000025237824 */ /* 0x040fe200078e00ff */
[----:B------:R-:W-:Y:S01]  /*4e50*/  LOP3.LUT R37, R37, 0xffff0000, RZ, 0xc0, !PT ;  /* 0xffff000025257812 */ /* 0x000fe200078ec0ff */
[C---:B------:R-:W-:Y:S01]  /*4e60*/  IMAD.U32 R102, R36.reuse, 0x10000, RZ ;  /* 0x0001000024667824 */ /* 0x040fe200078e00ff */
[----:B------:R-:W-:Y:S01]  /*4e70*/  LOP3.LUT R36, R36, 0xffff0000, RZ, 0xc0, !PT ;  /* 0xffff000024247812 */ /* 0x000fe200078ec0ff */
[----:B--2---:R-:W-:Y:S02]  /*4e80*/  IMAD.U32 R38, R13, 0x10000, RZ ;  /* 0x000100000d267824 */ /* 0x004fe400078e00ff */
[C---:B------:R-:W-:Y:S01]  /*4e90*/  FMUL.FTZ R106, R105.reuse, R35 ;  /* 0x00000023696a7220 */ /* 0x040fe20000410000 */
[----:B------:R-:W-:Y:S01]  /*4ea0*/  FMUL.FTZ R105, R105, R102 ;  /* 0x0000006669697220 */ /* 0x000fe20000410000 */
[----:B------:R-:W-:-:S02]  /*4eb0*/  SHF.R.U32.HI R39, RZ, 0x10, R39 ;  /* 0x00000010ff277819 */ /* 0x000fc40000011627 */
[C---:B------:R-:W-:Y:S01]  /*4ec0*/  FFMA.FTZ R102, R38.reuse, R102, -R106 ;  /* 0x0000006626667223 */ /* 0x040fe2000001086a */
[----:B------:R-:W-:Y:S01]  /*4ed0*/  FFMA.FTZ R38, R38, R35, R105 ;  /* 0x0000002326267223 */ /* 0x000fe20000010069 */
[----:B------:R-:W-:Y:S02]  /*4ee0*/  LOP3.LUT R105, R53, 0xffff0000, RZ, 0xc0, !PT ;  /* 0xffff000035697812 */ /* 0x000fe400078ec0ff */
[----:B------:R-:W-:Y:S02]  /*4ef0*/  LOP3.LUT R35, R13, 0xffff0000, RZ, 0xc0, !PT ;  /* 0xffff00000d237812 */ /* 0x000fe400078ec0ff */
[----:B------:R-:W-:Y:S01]  /*4f00*/  PRMT R104, R113, 0x5432, R104 ;  /* 0x0000543271687816 */ /* 0x000fe20000000068 */
[CC--:B------:R-:W-:Y:S01]  /*4f10*/  FMUL.FTZ R53, R105.reuse, R37.reuse ;  /* 0x0000002569357220 */ /* 0x0c0fe20000410000 */
[-C--:B------:R-:W-:Y:S01]  /*4f20*/  FMUL.FTZ R13, R105, R36.reuse ;  /* 0x00000024690d7220 */ /* 0x080fe20000410000 */
[C---:B------:R-:W-:Y:S01]  /*4f30*/  IMAD.U32 R105, R55.reuse, 0x10000, RZ ;  /* 0x0001000037697824 */ /* 0x040fe200078e00ff */
[----:B------:R-:W-:Y:S01]  /*4f40*/  LOP3.LUT R55, R55, 0xffff0000, RZ, 0xc0, !PT ;  /* 0xffff000037377812 */ /* 0x000fe200078ec0ff */
[----:B------:R-:W-:Y:S01]  /*4f50*/  FFMA.FTZ R36, R35, R36, -R53 ;  /* 0x0000002423247223 */ /* 0x000fe20000010835 */
[----:B------:R-:W-:Y:S01]  /*4f60*/  PRMT R53, R111, 0x5410, R103 ;  /* 0x000054106f357816 */ /* 0x000fe20000000067 */
[----:B------:R-:W-:Y:S01]  /*4f70*/  FFMA.FTZ R35, R35, R37, R13 ;  /* 0x0000002523237223 */ /* 0x000fe2000001000d */
[----:B------:R-:W-:Y:S01]  /*4f80*/  PRMT R103, R112, 0x5410, R39 ;  /* 0x0000541070677816 */ /* 0x000fe20000000027 */
[C---:B------:R-:W-:Y:S01]  /*4f90*/  IMAD.U32 R39, R104.reuse, 0x10000, RZ ;  /* 0x0001000068277824 */ /* 0x040fe200078e00ff */
[----:B------:R-:W-:Y:S01]  /*4fa0*/  LOP3.LUT R104, R104, 0xffff0000, RZ, 0xc0, !PT ;  /* 0xffff000068687812 */ /* 0x000fe200078ec0ff */
[----:B------:R-:W-:Y:S01]  /*4fb0*/  IMAD.U32 R37, R15, 0x10000, RZ ;  /* 0x000100000f257824 */ /* 0x000fe200078e00ff */
[----:B------:R-:W-:Y:S01]  /*4fc0*/  PRMT R34, R114, 0x5432, R34 ;  /* 0x0000543272227816 */ /* 0x000fe20000000022 */
[C---:B------:R-:W-:Y:S01]  /*4fd0*/  IMAD.U32 R13, R103.reuse, 0x10000, RZ ;  /* 0x00010000670d7824 */ /* 0x040fe200078e00ff */
[----:B------:R-:W-:-:S02]  /*4fe0*/  LOP3.LUT R103, R103, 0xffff0000, RZ, 0xc0, !PT ;  /* 0xffff000067677812 */ /* 0x000fc400078ec0ff */
[----:B------:R-:W-:Y:S01]  /*4ff0*/  PRMT R33, R110, 0x5410, R33 ;  /* 0x000054106e217816 */ /* 0x000fe20000000021 */
[C---:B------:R-:W-:Y:S01]  /*5000*/  FMUL.FTZ R106, R105.reuse, R13 ;  /* 0x0000000d696a7220 */ /* 0x040fe20000410000 */
[-C--:B------:R-:W-:Y:S01]  /*5010*/  FMUL.FTZ R105, R105, R39.reuse ;  /* 0x0000002769697220 */ /* 0x080fe20000410000 */
[----:B------:R-:W-:Y:S02]  /*5020*/  PRMT R32, R112, 0x5432, R32 ;  /* 0x0000543270207816 */ /* 0x000fe40000000020 */
[C---:B------:R-:W-:Y:S01]  /*5030*/  FFMA.FTZ R39, R37.reuse, R39, -R106 ;  /* 0x0000002725277223 */ /* 0x040fe2000001086a */
[----:B------:R-:W-:Y:S01]  /*5040*/  FFMA.FTZ R37, R37, R13, R105 ;  /* 0x0000000d25257223 */ /* 0x000fe20000010069 */
[----:B------:R-:W-:Y:S01]  /*5050*/  LOP3.LUT R13, R15, 0xffff0000, RZ, 0xc0, !PT ;  /* 0xffff00000f0d7812 */ /* 0x000fe200078ec0ff */
[CC--:B------:R-:W-:Y:S01]  /*5060*/  FMUL.FTZ R15, R55.reuse, R103.reuse ;  /* 0x00000067370f7220 */ /* 0x0c0fe20000410000 */
[-C--:B------:R-:W-:Y:S01]  /*5070*/  FMUL.FTZ R55, R55, R104.reuse ;  /* 0x0000006837377220 */ /* 0x080fe20000410000 */
[C---:B------:R-:W-:Y:S01]  /*5080*/  IMAD.U32 R105, R53.reuse, 0x10000, RZ ;  /* 0x0001000035697824 */ /* 0x040fe200078e00ff */
[----:B------:R-:W-:Y:S01]  /*5090*/  LOP3.LUT R53, R53, 0xffff0000, RZ, 0xc0, !PT ;  /* 0xffff000035357812 */ /* 0x000fe200078ec0ff */
[C---:B------:R-:W-:Y:S01]  /*50a0*/  FFMA.FTZ R15, R13.reuse, R104, -R15 ;  /* 0x000000680d0f7223 */ /* 0x040fe2000001080f */
[----:B------:R-:W-:Y:S01]  /*50b0*/  FFMA.FTZ R13, R13, R103, R55 ;  /* 0x000000670d0d7223 */ /* 0x000fe20000010037 */
[C---:B------:R-:W-:Y:S01]  /*50c0*/  IMAD.U32 R104, R52.reuse, 0x10000, RZ ;  /* 0x0001000034687824 */ /* 0x040fe200078e00ff */
[----:B------:R-:W-:Y:S01]  /*50d0*/  LOP3.LUT R52, R52, 0xffff0000, RZ, 0xc0, !PT ;  /* 0xffff000034347812 */ /* 0x000fe200078ec0ff */
[C---:B------:R-:W-:Y:S01]  /*50e0*/  IMAD.U32 R103, R34.reuse, 0x10000, RZ ;  /* 0x0001000022677824 */ /* 0x040fe200078e00ff */
[----:B------:R-:W-:Y:S01]  /*50f0*/  LOP3.LUT R34, R34, 0xffff0000, RZ, 0xc0, !PT ;  /* 0xffff000022227812 */ /* 0x000fe200078ec0ff */
[----:B------:R-:W-:Y:S01]  /*5100*/  IMAD.U32 R55, R12, 0x10000, RZ ;  /* 0x000100000c377824 */ /* 0x000fe200078e00ff */
[----:B------:R-:W-:Y:S01]  /*5110*/  F2FP.BF16.F32.PACK_AB R36, R36, R102 ;  /* 0x000000662424723e */ /* 0x000fe200000010ff */
[C---:B------:R-:W-:Y:S01]  /*5120*/  FMUL.FTZ R106, R104.reuse, R103 ;  /* 0x00000067686a7220 */ /* 0x040fe20000410000 */
[----:B------:R-:W-:Y:S01]  /*5130*/  FMUL.FTZ R104, R104, R105 ;  /* 0x0000006968687220 */ /* 0x000fe20000410000 */
[----:B------:R-:W-:-:S02]  /*5140*/  F2FP.BF16.F32.PACK_AB R35, R35, R38 ;  /* 0x000000262323723e */ /* 0x000fc400000010ff */
        /* <DEDUP_REMOVED lines=13> */
[----:B------:R-:W-:Y:S01]  /*5220*/  FMUL.FTZ R103, R105, R53 ;  /* 0x0000003569677220 */ /* 0x000fe20000410000 */
[----:B------:R-:W-:-:S02]  /*5230*/  IMAD.U32 R52, R14, 0x10000, RZ ;  /* 0x000100000e347824 */ /* 0x000fc400078e00ff */
[-C--:B------:R-:W-:Y:S01]  /*5240*/  FMUL.FTZ R105, R105, R55.reuse ;  /* 0x0000003769697220 */ /* 0x080fe20000410000 */
[----:B------:R-:W-:Y:S01]  /*5250*/  LOP3.LUT R14, R14, 0xffff0000, RZ, 0xc0, !PT ;  /* 0xffff00000e0e7812 */ /* 0x000fe200078ec0ff */
[C---:B------:R-:W-:Y:S02]  /*5260*/  FFMA.FTZ R103, R52.reuse, R55, -R103 ;  /* 0x0000003734677223 */ /* 0x040fe40000010867 */
[----:B------:R-:W-:Y:S01]  /*5270*/  FFMA.FTZ R105, R52, R53, R105 ;  /* 0x0000003534697223 */ /* 0x000fe20000010069 */
[C---:B------:R-:W-:Y:S01]  /*5280*/  FMUL.FTZ R52, R54.reuse, R33 ;  /* 0x0000002136347220 */ /* 0x040fe20000410000 */
[-C--:B------:R-:W-:Y:S01]  /*5290*/  FMUL.FTZ R54, R54, R32.reuse ;  /* 0x0000002036367220 */ /* 0x080fe20000410000 */
[----:B------:R-:W-:Y:S01]  /*52a0*/  F2FP.BF16.F32.PACK_AB R37, R13, R37 ;  /* 0x000000250d25723e */ /* 0x000fe200000010ff */
[----:B------:R-:W-:Y:S02]  /*52b0*/  IMAD.MOV.U32 R13, RZ, RZ, R36 ;  /* 0x000000ffff0d7224 */ /* 0x000fe400078e0024 */
[C---:B------:R-:W-:Y:S01]  /*52c0*/  FFMA.FTZ R52, R14.reuse, R32, -R52 ;  /* 0x000000200e347223 */ /* 0x040fe20000010834 */
[----:B------:R-:W-:Y:S01]  /*52d0*/  FFMA.FTZ R54, R14, R33, R54 ;  /* 0x000000210e367223 */ /* 0x000fe20000010036 */
[----:B------:R-:W-:Y:S01]  /*52e0*/  F2FP.BF16.F32.PACK_AB R34, R34, R104 ;  /* 0x000000682222723e */ /* 0x000fe200000010ff */
[----:B------:R-:W-:Y:S01]  /*52f0*/  IMAD.MOV.U32 R53, RZ, RZ, R35 ;  /* 0x000000ffff357224 */ /* 0x000fe200078e0023 */
[----:B------:R-:W-:Y:S01]  /*5300*/  F2FP.BF16.F32.PACK_AB R15, R15, R39 ;  /* 0x000000270f0f723e */ /* 0x000fe200000010ff */
[----:B------:R-:W-:Y:S01]  /*5310*/  IMAD.MOV.U32 R55, RZ, RZ, R37 ;  /* 0x000000ffff377224 */ /* 0x000fe200078e0025 */
[----:B------:R-:W-:Y:S01]  /*5320*/  F2FP.BF16.F32.PACK_AB R103, R52, R103 ;  /* 0x000000673467723e */ /* 0x000fe200000010ff */
[----:B------:R-:W-:Y:S01]  /*5330*/  IMAD.MOV.U32 R52, RZ, RZ, R34 ;  /* 0x000000ffff347224 */ /* 0x000fe200078e0022 */
[----:B------:R-:W-:-:S02]  /*5340*/  F2FP.BF16.F32.PACK_AB R12, R12, R106 ;  /* 0x0000006a0c0c723e */ /* 0x000fc400000010ff */
[----:B------:R-:W-:Y:S01]  /*5350*/  F2FP.BF16.F32.PACK_AB R54, R54, R105 ;  /* 0x000000693636723e */ /* 0x000fe200000010ff */
[----:B------:R-:W-:-:S07]  /*5360*/  IMAD.MOV.U32 R14, RZ, RZ, R103 ;  /* 0x000000ffff0e7224 */ /* 0x000fce00078e0067 */
.L_x_1467:
[----:B------:R-:W-:Y:S05]  /*5370*/  BSYNC B2 ;  /* 0x0000000000027941 */ /* 0x000fea0003800000 */
.L_x_1466:
[----:B------:R-:W-:Y:S01]  /*5380*/  ISETP.GE.AND P4, PT, R101, R98, PT ;  /* 0x000000626500720c */ /* 0x000fe20003f86270 */
[----:B------:R-:W-:Y:S01]  /*5390*/  IMAD.MOV.U32 R32, RZ, RZ, R11 ;  /* 0x000000ffff207224 */ /* 0x000fe200078e000b */
[----:B--2---:R4:W-:Y:S01]  /*53a0*/  ST.E.128 desc[UR60][R90.64], R12 ;  /* 0x0000000c5a007985 */ /* 0x0049e2000c101d3c */
[----:B------:R-:W-:-:S10]  /*53b0*/  IMAD.MOV.U32 R33, RZ, RZ, R99 ;  /* 0x000000ffff217224 */ /* 0x000fd400078e0063 */
[----:B------:R-:W-:-:S05]  /*53c0*/  @!P4 IMAD.WIDE R32, R101, 0x2, R32 ;  /* 0x000000026520c825 */ /* 0x000fca00078e0220 */
[----:B---3--:R4:W-:Y:S02]  /*53d0*/  @!P4 ST.E.128 desc[UR60][R32.64], R52 ;  /* 0x000000342000c985 */ /* 0x0089e4000c101d3c */
.L_x_1465:
[----:B------:R-:W-:Y:S05]  /*53e0*/  BSYNC B1 ;  /* 0x0000000000017941 */ /* 0x000fea0003800000 */
.L_x_1464:
[----:B------:R-:W-:-:S03]  /*53f0*/  UMOV UR4, 0xffffffff ;  /* 0xffffffff00047882 */ /* 0x000fc60000000000 */
[----:B------:R-:W-:Y:S05]  /*5400*/  BRA.DIV UR4, `(.L_x_1468) ;  /* 0x0000017204787947 */ /* 0x000fea000b800000 */
[----:B0-----:R-:W0:Y:S04]  /*5410*/  SHFL.IDX PT, R97, R97, 0x1, 0x1c1f ;  /* 0x003c1f0061617f89 */ /* 0x001e2800000e0000 */
[----:B------:R-:W0:Y:S02]  /*5420*/  SHFL.IDX PT, R96, R96, 0x1, 0x1c1f ;  /* 0x003c1f0060607f89 */ /* 0x000e2400000e0000 */
.L_x_1722:
[----:B---3--:R-:W-:-:S05]  /*5430*/  VIADD R11, R204, 0x40 ;  /* 0x00000040cc0b7836 */ /* 0x008fca0000000000 */
[----:B------:R-:W-:-:S13]  /*5440*/  ISETP.GE.OR P4, PT, R11, R94, P1 ;  /* 0x0000005e0b00720c */ /* 0x000fda0000f86670 */
[----:B------:R-:W-:Y:S05]  /*5450*/  @P4 BRA `(.L_x_1453) ;  /* 0x0000000800fc4947 */ /* 0x000fea0003800000 */
[----:B----4-:R-:W3:Y:S01]  /*5460*/  LDL R13, [R1+0x74] ;  /* 0x00007400010d7983 */ /* 0x010ee20000100800 */
[----:B------:R-:W-:Y:S01]  /*5470*/  SEL R100, R78, R100, !P0 ;  /* 0x000000644e647207 */ /* 0x000fe20004000000 */
[C---:B------:R-:W-:Y:S01]  /*5480*/  VIADD R14, R204.reuse, 0x40 ;  /* 0x00000040cc0e7836 */ /* 0x040fe20000000000 */
        /* <DEDUP_REMOVED lines=15> */
[----:B---3--:R-:W-:Y:S02]  /*5580*/  IMAD.IADD R13, R13, 0x1, R12 ;  /* 0x000000010d0d7824 */ /* 0x008fe400078e020c */
[C---:B------:R-:W-:Y:S02]  /*5590*/  IMAD R12, R18.reuse, 0x1800, R65 ;  /* 0x00001800120c7824 */ /* 0x040fe400078e0241 */
[----:B------:R-:W-:Y:S02]  /*55a0*/  IMAD R32, R18, 0x1800, R13 ;  /* 0x0000180012207824 */ /* 0x000fe400078e020d */
[--C-:B------:R-:W-:Y:S02]  /*55b0*/  IMAD R12, R12, 0x2, R19.reuse ;  /* 0x000000020c0c7824 */ /* 0x100fe400078e0213 */
[----:B------:R-:W-:-:S04]  /*55c0*/  IMAD R32, R32, 0x2, R19 ;  /* 0x0000000220207824 */ /* 0x000fc800078e0213 */
[----:B------:R-:W0:Y:S04]  /*55d0*/  LDS.128 R12, [R12+0x1c400] ;  /* 0x01c400000c0c7984 */ /* 0x000e280000000c00 */
[----:B------:R-:W3:Y:S01]  /*55e0*/  LDS.128 R32, [R32+0x1c400] ;  /* 0x01c4000020207984 */ /* 0x000ee20000000c00 */
[----:B------:R-:W-:Y:S05]  /*55f0*/  @P2 BRA `(.L_x_1470) ;  /* 0x0000000400682947 */ /* 0x000fea0003800000 */
[----:B------:R-:W-:Y:S01]  /*5600*/  SHF.R.U32.HI R52, RZ, 0x10, R45 ;  /* 0x00000010ff347819 */ /* 0x000fe2000001162d */
[----:B---3--:R-:W-:Y:S01]  /*5610*/  IMAD.U32 R53, R33, 0x10000, RZ ;  /* 0x0001000021357824 */ /* 0x008fe200078e00ff */
[----:B------:R-:W-:Y:S01]  /*5620*/  SHF.R.U32.HI R39, RZ, 0x10, R41 ;  /* 0x00000010ff277819 */ /* 0x000fe20000011629 */
[----:B0-----:R-:W-:Y:S01]  /*5630*/  IMAD.U32 R55, R15, 0x10000, RZ ;  /* 0x000100000f377824 */ /* 0x001fe200078e00ff */
[----:B------:R-:W-:Y:S02]  /*5640*/  PRMT R52, R111, 0x5432, R52 ;  /* 0x000054326f347816 */ /* 0x000fe40000000034 */
[----:B------:R-:W-:Y:S02]  /*5650*/  PRMT R39, R108, 0x5410, R39 ;  /* 0x000054106c277816 */ /* 0x000fe40000000027 */
[----:B------:R-:W-:Y:S01]  /*5660*/  SHF.R.U64 R38, R42, 0x10, R43 ;  /* 0x000000102a267819 */ /* 0x000fe2000000122b */
[----:B------:R-:W-:Y:S01]  /*5670*/  IMAD.U32 R42, R52, 0x10000, RZ ;  /* 0x00010000342a7824 */ /* 0x000fe200078e00ff */
[----:B------:R-:W-:Y:S01]  /*5680*/  SHF.R.U64 R40, R40, 0x10, R41 ;  /* 0x0000001028287819 */ /* 0x000fe20000001229 */
[----:B------:R-:W-:Y:S01]  /*5690*/  IMAD.U32 R41, R39, 0x10000, RZ ;  /* 0x0001000027297824 */ /* 0x000fe200078e00ff */
[----:B------:R-:W-:Y:S01]  /*56a0*/  SHF.R.U64 R44, R44, 0x10, R45 ;  /* 0x000000102c2c7819 */ /* 0x000fe2000000122d */
[----:B------:R-:W-:-:S02]  /*56b0*/  IMAD.U32 R45, R13, 0x10000, RZ ;  /* 0x000100000d2d7824 */ /* 0x000fc400078e00ff */
[CC--:B------:R-:W-:Y:S01]  /*56c0*/  FMUL.FTZ R54, R53.reuse, R42.reuse ;  /* 0x0000002a35367220 */ /* 0x0c0fe20000410000 */
[-C--:B------:R-:W-:Y:S01]  /*56d0*/  FMUL.FTZ R53, R53, R41.reuse ;  /* 0x0000002935357220 */ /* 0x080fe20000410000 */
[----:B------:R-:W-:Y:S02]  /*56e0*/  LOP3.LUT R33, R33, 0xffff0000, RZ, 0xc0, !PT ;  /* 0xffff000021217812 */ /* 0x000fe400078ec0ff */
[C---:B------:R-:W-:Y:S01]  /*56f0*/  FFMA.FTZ R54, R45.reuse, R41, -R54 ;  /* 0x000000292d367223 */ /* 0x040fe20000010836 */
[----:B------:R-:W-:Y:S01]  /*5700*/  LOP3.LUT R52, R52, 0xffff0000, RZ, 0xc0, !PT ;  /* 0xffff000034347812 */ /* 0x000fe200078ec0ff */
[----:B------:R-:W-:Y:S01]  /*5710*/  FFMA.FTZ R53, R45, R42, R53 ;  /* 0x0000002a2d357223 */ /* 0x000fe20000010035 */
[--C-:B------:R-:W-:Y:S02]  /*5720*/  SHF.R.U64 R46, R46, 0x10, R47.reuse ;  /* 0x000000102e2e7819 */ /* 0x100fe4000000122f */
[----:B------:R-:W-:Y:S01]  /*5730*/  LOP3.LUT R41, R39, 0xffff0000, RZ, 0xc0, !PT ;  /* 0xffff000027297812 */ /* 0x000fe200078ec0ff */
[----:B------:R-:W-:Y:S01]  /*5740*/  FMUL.FTZ R42, R33, R52 ;  /* 0x00000034212a7220 */ /* 0x000fe20000410000 */
[----:B------:R-:W-:-:S02]  /*5750*/  SHF.R.U32.HI R47, RZ, 0x10, R47 ;  /* 0x00000010ff2f7819 */ /* 0x000fc4000001162f */
[----:B------:R-:W-:Y:S01]  /*5760*/  SHF.R.U32.HI R43, RZ, 0x10, R43 ;  /* 0x00000010ff2b7819 */ /* 0x000fe2000001162b */
[-C--:B------:R-:W-:Y:S01]  /*5770*/  FMUL.FTZ R33, R33, R41.reuse ;  /* 0x0000002921217220 */ /* 0x080fe20000410000 */
[----:B------:R-:W-:Y:S01]  /*5780*/  LOP3.LUT R39, R13, 0xffff0000, RZ, 0xc0, !PT ;  /* 0xffff00000d277812 */ /* 0x000fe200078ec0ff */
[----:B------:R-:W-:Y:S01]  /*5790*/  IMAD.U32 R13, R12, 0x10000, RZ ;  /* 0x000100000c0d7824 */ /* 0x000fe200078e00ff */
[----:B------:R-:W-:Y:S02]  /*57a0*/  PRMT R47, R109, 0x5410, R47 ;  /* 0x000054106d2f7816 */ /* 0x000fe4000000002f */
[----:B------:R-:W-:Y:S01]  /*57b0*/  PRMT R43, R107, 0x5410, R43 ;  /* 0x000054106b2b7816 */ /* 0x000fe2000000002b */
[C---:B------:R-:W-:Y:S01]  /*57c0*/  FFMA.FTZ R42, R39.reuse, R41, -R42 ;  /* 0x00000029272a7223 */ /* 0x040fe2000001082a */
[----:B------:R-:W-:Y:S01]  /*57d0*/  FFMA.FTZ R33, R39, R52, R33 ;  /* 0x0000003427217223 */ /* 0x000fe20000010021 */
[C---:B------:R-:W-:Y:S01]  /*57e0*/  IMAD.U32 R52, R35.reuse, 0x10000, RZ ;  /* 0x0001000023347824 */ /* 0x040fe200078e00ff */
[----:B------:R-:W-:Y:S01]  /*57f0*/  LOP3.LUT R35, R35, 0xffff0000, RZ, 0xc0, !PT ;  /* 0xffff000023237812 */ /* 0x000fe200078ec0ff */
[C---:B------:R-:W-:Y:S01]  /*5800*/  IMAD.U32 R41, R47.reuse, 0x10000, RZ ;  /* 0x000100002f297824 */ /* 0x040fe200078e00ff */
[----:B------:R-:W-:Y:S01]  /*5810*/  LOP3.LUT R47, R47, 0xffff0000, RZ, 0xc0, !PT ;  /* 0xffff00002f2f7812 */ /* 0x000fe200078ec0ff */
[----:B------:R-:W-:Y:S01]  /*5820*/  IMAD.U32 R45, R43, 0x10000, RZ ;  /* 0x000100002b2d7824 */ /* 0x000fe200078e00ff */
[----:B------:R-:W-:Y:S01]  /*5830*/  PRMT R44, R110, 0x5432, R44 ;  /* 0x000054326e2c7816 */ /* 0x000fe2000000002c */
[----:B------:R-:W-:Y:S01]  /*5840*/  FMUL.FTZ R90, R52, R41 ;  /* 0x00000029345a7220 */ /* 0x000fe20000410000 */
[----:B------:R-:W-:Y:S01]  /*5850*/  PRMT R40, R108, 0x5432, R40 ;  /* 0x000054326c287816 */ /* 0x000fe20000000028 */
[----:B------:R-:W-:Y:S01]  /*5860*/  FMUL.FTZ R52, R52, R45 ;  /* 0x0000002d34347220 */ /* 0x000fe20000410000 */
[----:B------:R-:W-:-:S02]  /*5870*/  IMAD.U32 R39, R32, 0x10000, RZ ;  /* 0x0001000020277824 */ /* 0x000fc400078e00ff */
[----:B------:R-:W-:Y:S01]  /*5880*/  FFMA.FTZ R90, R55, R45, -R90 ;  /* 0x0000002d375a7223 */ /* 0x000fe2000001085a */
[----:B------:R-:W-:Y:S01]  /*5890*/  LOP3.LUT R45, R43, 0xffff0000, RZ, 0xc0, !PT ;  /* 0xffff00002b2d7812 */ /* 0x000fe200078ec0ff */
[----:B------:R-:W-:Y:S01]  /*58a0*/  FFMA.FTZ R52, R55, R41, R52 ;  /* 0x0000002937347223 */ /* 0x000fe20000010034 */
[----:B------:R-:W-:Y:S01]  /*58b0*/  LOP3.LUT R41, R15, 0xffff0000, RZ, 0xc0, !PT ;  /* 0xffff00000f297812 */ /* 0x000fe200078ec0ff */
[C---:B------:R-:W-:Y:S01]  /*58c0*/  FMUL.FTZ R55, R35.reuse, R47 ;  /* 0x0000002f23377220 */ /* 0x040fe20000410000 */
[----:B------:R-:W-:Y:S01]  /*58d0*/  LOP3.LUT R32, R32, 0xffff0000, RZ, 0xc0, !PT ;  /* 0xffff000020207812 */ /* 0x000fe200078ec0ff */
[-C--:B------:R-:W-:Y:S01]  /*58e0*/  FMUL.FTZ R35, R35, R45.reuse ;  /* 0x0000002d23237220 */ /* 0x080fe20000410000 */
[----:B------:R-:W-:Y:S01]  /*58f0*/  PRMT R46, R109, 0x5432, R46 ;  /* 0x000054326d2e7816 */ /* 0x000fe2000000002e */
[C---:B------:R-:W-:Y:S01]  /*5900*/  FFMA.FTZ R55, R41.reuse, R45, -R55 ;  /* 0x0000002d29377223 */ /* 0x040fe20000010837 */
[----:B------:R-:W-:Y:S02]  /*5910*/  IMAD.U32 R45, R44, 0x10000, RZ ;  /* 0x000100002c2d7824 */ /* 0x000fe400078e00ff */
[----:B------:R-:W-:Y:S01]  /*5920*/  FFMA.FTZ R35, R41, R47, R35 ;  /* 0x0000002f29237223 */ /* 0x000fe20000010023 */
[C---:B------:R-:W-:Y:S01]  /*5930*/  IMAD.U32 R41, R40.reuse, 0x10000, RZ ;  /* 0x0001000028297824 */ /* 0x040fe200078e00ff */
[----:B------:R-:W-:Y:S01]  /*5940*/  LOP3.LUT R47, R40, 0xffff0000, RZ, 0xc0, !PT ;  /* 0xffff0000282f7812 */ /* 0x000fe200078ec0ff */
[C---:B------:R-:W-:Y:S01]  /*5950*/  FMUL.FTZ R40, R39.reuse, R45 ;  /* 0x0000002d27287220 */ /* 0x040fe20000410000 */
[----:B------:R-:W-:Y:S01]  /*5960*/  LOP3.LUT R44, R44, 0xffff0000, RZ, 0xc0, !PT ;  /* 0xffff00002c2c7812 */ /* 0x000fe200078ec0ff */
[-C--:B------:R-:W-:Y:S01]  /*5970*/  FMUL.FTZ R39, R39, R41.reuse ;  /* 0x0000002927277220 */ /* 0x080fe20000410000 */
[----:B------:R-:W-:Y:S01]  /*5980*/  PRMT R38, R107, 0x5432, R38 ;  /* 0x000054326b267816 */ /* 0x000fe20000000026 */
[C---:B------:R-:W-:Y:S01]  /*5990*/  FFMA.FTZ R40, R13.reuse, R41, -R40 ;  /* 0x000000290d287223 */ /* 0x040fe20000010828 */
[----:B------:R-:W-:Y:S01]  /*59a0*/  LOP3.LUT R12, R12, 0xffff0000, RZ, 0xc0, !PT ;  /* 0xffff00000c0c7812 */ /* 0x000fe200078ec0ff */
[----:B------:R-:W-:Y:S01]  /*59b0*/  FMUL.FTZ R91, R32, R44 ;  /* 0x0000002c205b7220 */ /* 0x000fe20000410000 */
[----:B------:R-:W-:Y:S01]  /*59c0*/  FFMA.FTZ R39, R13, R45, R39 ;  /* 0x0000002d0d277223 */ /* 0x000fe20000010027 */
[----:B------:R-:W-:-:S02]  /*59d0*/  IMAD.U32 R43, R34, 0x10000, RZ ;  /* 0x00010000222b7824 */ /* 0x000fc400078e00ff */
[-C--:B------:R-:W-:Y:S01]  /*59e0*/  FMUL.FTZ R32, R32, R47.reuse ;  /* 0x0000002f20207220 */ /* 0x080fe20000410000 */
[----:B------:R-:W-:Y:S01]  /*59f0*/  IMAD.U32 R13, R46, 0x10000, RZ ;  /* 0x000100002e0d7824 */ /* 0x000fe200078e00ff */
[----:B------:R-:W-:Y:S01]  /*5a00*/  LOP3.LUT R34, R34, 0xffff0000, RZ, 0xc0, !PT ;  /* 0xffff000022227812 */ /* 0x000fe200078ec0ff */
[----:B------:R-:W-:Y:S01]  /*5a10*/  IMAD.U32 R41, R38, 0x10000, RZ ;  /* 0x0001000026297824 */ /* 0x000fe200078e00ff */
[----:B------:R-:W-:Y:S01]  /*5a20*/  LOP3.LUT R46, R46, 0xffff0000, RZ, 0xc0, !PT ;  /* 0xffff00002e2e7812 */ /* 0x000fe200078ec0ff */
[----:B------:R-:W-:Y:S01]  /*5a30*/  FFMA.FTZ R91, R12, R47, -R91 ;  /* 0x0000002f0c5b7223 */ /* 0x000fe2000001085b */
[----:B------:R-:W-:Y:S01]  /*5a40*/  LOP3.LUT R38, R38, 0xffff0000, RZ, 0xc0, !PT ;  /* 0xffff000026267812 */ /* 0x000fe200078ec0ff */
[----:B------:R-:W-:Y:S01]  /*5a50*/  FFMA.FTZ R32, R12, R44, R32 ;  /* 0x0000002c0c207223 */ /* 0x000fe20000010020 */
[C---:B------:R-:W-:Y:S02]  /*5a60*/  IMAD.U32 R15, R14.reuse, 0x10000, RZ ;  /* 0x000100000e0f7824 */ /* 0x040fe400078e00ff */
[C---:B------:R-:W-:Y:S01]  /*5a70*/  FMUL.FTZ R12, R43.reuse, R13 ;  /* 0x0000000d2b0c7220 */ /* 0x040fe20000410000 */
[----:B------:R-:W-:Y:S01]  /*5a80*/  FMUL.FTZ R44, R43, R41 ;  /* 0x000000292b2c7220 */ /* 0x000fe20000410000 */
[----:B------:R-:W-:Y:S01]  /*5a90*/  LOP3.LUT R14, R14, 0xffff0000, RZ, 0xc0, !PT ;  /* 0xffff00000e0e7812 */ /* 0x000fe200078ec0ff */
[C---:B------:R-:W-:Y:S01]  /*5aa0*/  FMUL.FTZ R43, R34.reuse, R46 ;  /* 0x0000002e222b7220 */ /* 0x040fe20000410000 */
[-C--:B------:R-:W-:Y:S01]  /*5ab0*/  FMUL.FTZ R34, R34, R38.reuse ;  /* 0x0000002622227220 */ /* 0x080fe20000410000 */
[C---:B------:R-:W-:Y:S01]  /*5ac0*/  FFMA.FTZ R44, R15.reuse, R13, R44 ;  /* 0x0000000d0f2c7223 */ /* 0x040fe2000001002c */
[----:B------:R-:W-:Y:S01]  /*5ad0*/  FFMA.FTZ R12, R15, R41, -R12 ;  /* 0x000000290f0c7223 */ /* 0x000fe2000001080c */
[C---:B------:R-:W-:Y:S01]  /*5ae0*/  FFMA.FTZ R43, R14.reuse, R38, -R43 ;  /* 0x000000260e2b7223 */ /* 0x040fe2000001082b */
[----:B------:R-:W-:Y:S01]  /*5af0*/  FFMA.FTZ R13, R14, R46, R34 ;  /* 0x0000002e0e0d7223 */ /* 0x000fe20000010022 */
[----:B------:R-:W-:-:S02]  /*5b00*/  F2FP.BF16.F32.PACK_AB R42, R42, R54 ;  /* 0x000000362a2a723e */ /* 0x000fc400000010ff */
[----:B------:R-:W-:Y:S02]  /*5b10*/  F2FP.BF16.F32.PACK_AB R91, R91, R40 ;  /* 0x000000285b5b723e */ /* 0x000fe400000010ff */
[----:B------:R-:W-:Y:S02]  /*5b20*/  F2FP.BF16.F32.PACK_AB R14, R43, R12 ;  /* 0x0000000c2b0e723e */ /* 0x000fe400000010ff */
[----:B------:R-:W-:Y:S01]  /*5b30*/  F2FP.BF16.F32.PACK_AB R34, R13, R44 ;  /* 0x0000002c0d22723e */ /* 0x000fe200000010ff */
[----:B------:R-:W-:Y:S01]  /*5b40*/  IMAD.MOV.U32 R12, RZ, RZ, R91 ;  /* 0x000000ffff0c7224 */ /* 0x000fe200078e005b */
[----:B------:R-:W-:Y:S01]  /*5b50*/  F2FP.BF16.F32.PACK_AB R15, R55, R90 ;  /* 0x0000005a370f723e */ /* 0x000fe200000010ff */
[----:B------:R-:W-:Y:S01]  /*5b60*/  IMAD.MOV.U32 R13, RZ, RZ, R42 ;  /* 0x000000ffff0d7224 */ /* 0x000fe200078e002a */
[----:B------:R-:W-:Y:S02]  /*5b70*/  F2FP.BF16.F32.PACK_AB R33, R33, R53 ;  /* 0x000000352121723e */ /* 0x000fe400000010ff */
[----:B------:R-:W-:-:S02]  /*5b80*/  F2FP.BF16.F32.PACK_AB R35, R35, R52 ;  /* 0x000000342323723e */ /* 0x000fc400000010ff */
[----:B------:R-:W-:-:S07]  /*5b90*/  F2FP.BF16.F32.PACK_AB R32, R32, R39 ;  /* 0x000000272020723e */ /* 0x000fce00000010ff */
.L_x_1470:
[----:B------:R-:W-:Y:S05]  /*5ba0*/  BSYNC B1 ;  /* 0x0000000000017941 */ /* 0x000fea0003800000 */
.L_x_1469:
[----:B------:R-:W-:Y:S01]  /*5bb0*/  ISETP.GE.AND P2, PT, R11, R98, PT ;  /* 0x000000620b00720c */ /* 0x000fe20003f46270 */
[----:B0-----:R0:W-:Y:S02]  /*5bc0*/  ST.E.128 desc[UR60][R36.64], R12 ;  /* 0x0000000c24007985 */ /* 0x0011e4000c101d3c */
[----:B0-----:R-:W-:Y:S02]  /*5bd0*/  IMAD.MOV.U32 R12, RZ, RZ, R96 ;  /* 0x000000ffff0c7224 */ /* 0x001fe400078e0060 */
[----:B------:R-:W-:-:S08]  /*5be0*/  IMAD.MOV.U32 R13, RZ, RZ, R97 ;  /* 0x000000ffff0d7224 */ /* 0x000fd000078e0061 */
[----:B------:R-:W-:Y:S05]  /*5bf0*/  @P2 BRA `(.L_x_1453) ;  /* 0x0000000400142947 */ /* 0x000fea0003800000 */
[----:B------:R-:W-:-:S05]  /*5c00*/  IMAD.WIDE R12, R11, 0x2, R12 ;  /* 0x000000020b0c7825 */ /* 0x000fca00078e020c */
[----:B---3--:R0:W-:Y:S01]  /*5c10*/  ST.E.128 desc[UR60][R12.64], R32 ;  /* 0x000000200c007985 */ /* 0x0081e2000c101d3c */
[----:B------:R-:W-:Y:S05]  /*5c20*/  BRA `(.L_x_1453) ;  /* 0x0000000400087947 */ /* 0x000fea0003800000 */
.L_x_1434:
[----:B------:R-:W-:-:S13]  /*5c30*/  ISETP.NE.AND P3, PT, R210, 0x3, PT ;  /* 0x00000003d200780c */ /* 0x000fda0003f65270 */
[----:B------:R-:W-:Y:S05]  /*5c40*/  @!P3 BRA `(.L_x_1471) ;  /* 0x000000000004b947 */ /* 0x000fea0003800000 */
[----:B------:R-:W-:Y:S01]  /*5c50*/  BPT.TRAP 0x1 ;  /* 0x000000040000795c */ /* 0x000fe20000300000 */
.L_x_1471:
[----:B------:R-:W-:Y:S01]  /*5c60*/  IMAD R0, R18, 0x8, R19 ;  /* 0x0000000812007824 */ /* 0x000fe200078e0213 */
[----:B------:R-:W-:Y:S01]  /*5c70*/  SHF.L.U32 R95, R208, 0x1f, RZ ;  /* 0x0000001fd05f7819 */ /* 0x000fe200000006ff */
[----:B------:R-:W-:Y:S01]  /*5c80*/  BSSY B1, `(.L_x_1472) ;  /* 0x0000004000017945 */ /* 0x000fe20003800000 */
[----:B------:R-:W-:Y:S02]  /*5c90*/  SHF.R.S32.HI R92, RZ, 0x1f, R89 ;  /* 0x0000001fff5c7819 */ /* 0x000fe40000011459 */
[----:B------:R-:W1:Y:S02]  /*5ca0*/  SYNCS.PHASECHK.TRANS64.TRYWAIT P2, [R0+URZ+0x32490], R95 ;  /* 0x0324905f000075a7 */ /* 0x000e64000804017f */
[----:B-1----:R-:W-:Y:S05]  /*5cb0*/  @!P2 BRA `(.L_x_1473) ;  /* 0x000001680098a947 */ /* 0x002fea0003800000 */
.L_x_1723:
[----:B------:R-:W-:Y:S05]  /*5cc0*/  BSYNC B1 ;  /* 0x0000000000017941 */ /* 0x000fea0003800000 */
.L_x_1472:
        /* <DEDUP_REMOVED lines=25> */
.L_x_1727:
[----:B------:R-:W-:Y:S04]  /*5e60*/  BSSY B1, `(.L_x_1475) ;  /* 0x000000d000017945 */ /* 0x000fe80003800000 */
[----:B------:R-:W-:Y:S05]  /*5e70*/  @!P2 BRA `(.L_x_1476) ;  /* 0x00000000002ca947 */ /* 0x000fea0003800000 */
[----:B------:R-:W-:Y:S02]  /*5e80*/  ULDC UR4, c[0x0][0x2f4] ;  /* 0x0000bd0000047ab9 */ /* 0x000fe40000000800 */
[----:B------:R-:W-:-:S13]  /*5e90*/  ISETP.GE.AND P2, PT, R16, UR4, PT ;  /* 0x0000000410007c0c */ /* 0x000fda000bf46270 */
[----:B---3--:R-:W-:-:S04]  /*5ea0*/  @!P2 LEA R34, P4, R16, R14, 0x1 ;  /* 0x0000000e1022a211 */ /* 0x008fc800078808ff */
[----:B--2---:R-:W-:Y:S02]  /*5eb0*/  @!P2 LEA.HI.X R35, R16, R33, R17, 0x1, P4 ;  /* 0x000000211023a211 */ /* 0x004fe400020f0c11 */
[----:B------:R-:W-:-:S13]  /*5ec0*/  ISETP.GE.AND P4, PT, R2, UR4, PT ;  /* 0x0000000402007c0c */ /* 0x000fda000bf86270 */
[C---:B------:R-:W-:Y:S02]  /*5ed0*/  @!P4 LEA R32, P5, R2.reuse, R14, 0x1 ;  /* 0x0000000e0220c211 */ /* 0x040fe400078a08ff */
[----:B------:R-:W2:Y:S02]  /*5ee0*/  @!P2 LDS.128 R12, [R98] ;  /* 0x00000000620ca984 */ /* 0x000ea40000000c00 */
[----:B------:R-:W-:Y:S02]  /*5ef0*/  @!P4 LEA.HI.X R33, R2, R33, R207, 0x1, P5 ;  /* 0x000000210221c211 */ /* 0x000fe400028f0ccf */
[----:B--2---:R-:W-:Y:S04]  /*5f00*/  @!P2 ST.E.128 desc[UR60][R34.64], R12 ;  /* 0x0000000c2200a985 */ /* 0x004fe8000c101d3c */
[----:B------:R-:W2:Y:S04]  /*5f10*/  @!P4 LDS.128 R12, [R91] ;  /* 0x000000005b0cc984 */ /* 0x000ea80000000c00 */
[----:B--2---:R4:W-:Y:S02]  /*5f20*/  @!P4 ST.E.128 desc[UR60][R32.64], R12 ;  /* 0x0000000c2000c985 */ /* 0x0049e4000c101d3c */
.L_x_1476:
[----:B------:R-:W-:Y:S05]  /*5f30*/  BSYNC B1 ;  /* 0x0000000000017941 */ /* 0x000fea0003800000 */
.L_x_1475:
[----:B------:R-:W-:-:S03]  /*5f40*/  UMOV UR4, 0xffffffff ;  /* 0xffffffff00047882 */ /* 0x000fc60000000000 */
[----:B------:R-:W-:Y:S05]  /*5f50*/  BRA.DIV UR4, `(.L_x_1477) ;  /* 0x0000016a044c7947 */ /* 0x000fea000b800000 */
[----:B--2-4-:R2:W4:Y:S04]  /*5f60*/  SHFL.IDX PT, R33, R37, 0x1, 0x1c1f ;  /* 0x003c1f0025217f89 */ /* 0x01452800000e0000 */
[----:B---3--:R2:W3:Y:S02]  /*5f70*/  SHFL.IDX PT, R14, R36, 0x1, 0x1c1f ;  /* 0x003c1f00240e7f89 */ /* 0x0084e400000e0000 */
.L_x_1731:
[----:B------:R-:W-:-:S13]  /*5f80*/  ISETP.GE.AND P2, PT, R38, 0x41, PT ;  /* 0x000000412600780c */ /* 0x000fda0003f46270 */
[----:B------:R-:W-:Y:S05]  /*5f90*/  @!P2 BRA `(.L_x_1453) ;  /* 0x00000000002ca947 */ /* 0x000fea0003800000 */
[----:B------:R-:W-:Y:S02]  /*5fa0*/  ULDC UR4, c[0x0][0x2f4] ;  /* 0x0000bd0000047ab9 */ /* 0x000fe40000000800 */
[----:B------:R-:W-:-:S13]  /*5fb0*/  ISETP.GE.AND P2, PT, R16, UR4, PT ;  /* 0x0000000410007c0c */ /* 0x000fda000bf46270 */
[----:B---3--:R-:W-:-:S04]  /*5fc0*/  @!P2 LEA R34, P4, R16, R14, 0x1 ;  /* 0x0000000e1022a211 */ /* 0x008fc800078808ff */
[----:B----4-:R-:W-:Y:S02]  /*5fd0*/  @!P2 LEA.HI.X R35, R16, R33, R17, 0x1, P4 ;  /* 0x000000211023a211 */ /* 0x010fe400020f0c11 */
[----:B------:R-:W-:-:S13]  /*5fe0*/  ISETP.GE.AND P4, PT, R2, UR4, PT ;  /* 0x0000000402007c0c */ /* 0x000fda000bf86270 */
[C---:B------:R-:W-:Y:S02]  /*5ff0*/  @!P4 LEA R32, P5, R2.reuse, R14, 0x1 ;  /* 0x0000000e0220c211 */ /* 0x040fe400078a08ff */
[----:B------:R-:W3:Y:S02]  /*6000*/  @!P2 LDS.128 R12, [R98+0x2000] ;  /* 0x00200000620ca984 */ /* 0x000ee40000000c00 */
[----:B------:R-:W-:Y:S02]  /*6010*/  @!P4 LEA.HI.X R33, R2, R33, R207, 0x1, P5 ;  /* 0x000000210221c211 */ /* 0x000fe400028f0ccf */
[----:B---3--:R-:W-:Y:S04]  /*6020*/  @!P2 ST.E.128 desc[UR60][R34.64], R12 ;  /* 0x0000000c2200a985 */ /* 0x008fe8000c101d3c */
[----:B------:R-:W3:Y:S04]  /*6030*/  @!P4 LDS.128 R12, [R91+0x2000] ;  /* 0x002000005b0cc984 */ /* 0x000ee80000000c00 */
[----:B---3--:R3:W-:Y:S02]  /*6040*/  @!P4 ST.E.128 desc[UR60][R32.64], R12 ;  /* 0x0000000c2000c985 */ /* 0x0087e4000c101d3c */
.L_x_1453:
[----:B------:R-:W-:Y:S05]  /*6050*/  BSYNC B0 ;  /* 0x0000000000007941 */ /* 0x000fea0003800000 */
.L_x_1433:
[----:B---3--:R-:W3:Y:S01]  /*6060*/  S2R R11, SR_TID.X ;  /* 0x00000000000b7919 */ /* 0x008ee20000002100 */
[----:B------:R-:W-:Y:S01]  /*6070*/  @!PT LDS RZ, [RZ] ;  /* 0x00000000fffff984 */ /* 0x000fe20000000800 */
[----:B------:R-:W-:Y:S01]  /*6080*/  @!PT LDS RZ, [RZ] ;  /* 0x00000000fffff984 */ /* 0x000fe20000000800 */
[----:B------:R-:W-:Y:S01]  /*6090*/  @!PT LDS RZ, [RZ] ;  /* 0x00000000fffff984 */ /* 0x000fe20000000800 */
[----:B------:R-:W-:Y:S01]  /*60a0*/  @!PT LDS RZ, [RZ] ;  /* 0x00000000fffff984 */ /* 0x000fe20000000800 */
[----:B------:R5:W-:Y:S06]  /*60b0*/  MEMBAR.ALL.CTA ;  /* 0x0000000000007992 */ /* 0x000bec0000008000 */
[----:B-----5:R-:W5:Y:S01]  /*60c0*/  FENCE.VIEW.ASYNC.S ;  /* 0x00000000000073c6 */ /* 0x020f620000000000 */
[----:B------:R-:W-:Y:S05]  /*60d0*/  WARPSYNC.ALL ;  /* 0x0000000000007948 */ /* 0x000fea0003800000 */
[----:B------:R-:W-:Y:S01]  /*60e0*/  BSSY B0, `(.L_x_1478) ;  /* 0x0000009000007945 */ /* 0x000fe20003800000 */
[----:B---3--:R-:W-:Y:S01]  /*60f0*/  LOP3.LUT R11, R11, 0x7f, RZ, 0xc0, !PT ;  /* 0x0000007f0b0b7812 */ /* 0x008fe200078ec0ff */
[----:B-----5:R3:W-:Y:S03]  /*6100*/  BAR.SYNC.DEFER_BLOCKING R87, 0x80 ;  /* 0x000200570000751d */ /* 0x0207e60000010000 */
[----:B------:R-:W-:-:S13]  /*6110*/  ISETP.NE.AND P2, PT, R11, RZ, PT ;  /* 0x000000ff0b00720c */ /* 0x000fda0003f45270 */
[----:B------:R-:W-:-:S05]  /*6120*/  @!P2 VIADD R11, R0, 0x324a0 ;  /* 0x000324a0000ba836 */ /* 0x000fca0000000000 */
[----:B------:R-:W-:-:S04]  /*6130*/  @!P2 PRMT R11, RZ, 0x654, R11 ;  /* 0x00000654ff0ba816 */ /* 0x000fc8000000000b */
[----:B------:R3:W-:Y:S01]  /*6140*/  @!P2 SYNCS.ARRIVE.TRANS64.RED.A1T0 RZ, [R11+URZ], RZ ;  /* 0x000000ff0bffa9a7 */ /* 0x0007e2000810043f */
[----:B------:R-:W-:Y:S05]  /*6150*/  @!P3 BRA `(.L_x_1479) ;  /* 0x000000000004b947 */ /* 0x000fea0003800000 */
[----:B------:R-:W-:Y:S01]  /*6160*/  BPT.TRAP 0x1 ;  /* 0x000000040000795c */ /* 0x000fe20000300000 */
.L_x_1479:
[----:B------:R-:W-:Y:S05]  /*6170*/  BSYNC B0 ;  /* 0x0000000000007941 */ /* 0x000fea0003800000 */
.L_x_1478:
[----:B------:R-:W5:Y:S01]  /*6180*/  SYNCS.PHASECHK.TRANS64.TRYWAIT P3, [R0+URZ+0x324b0], R95 ;  /* 0x0324b05f000075a7 */ /* 0x000f62000806017f */
[----:B------:R-:W-:Y:S04]  /*6190*/  BSSY B0, `(.L_x_1480) ;  /* 0x0000002000007945 */ /* 0x000fe80003800000 */
[----:B-----5:R-:W-:Y:S05]  /*61a0*/  @!P3 BRA `(.L_x_1481) ;  /* 0x000001680000b947 */ /* 0x020fea0003800000 */
.L_x_1732:
[----:B------:R-:W-:Y:S05]  /*61b0*/  BSYNC B0 ;  /* 0x0000000000007941 */ /* 0x000fea0003800000 */
.L_x_1480:
[----:B------:R0:W5:Y:S01]  /*61c0*/  LDL R46, [R1+0xc] ;  /* 0x00000c00012e7983 */ /* 0x0001620000100800 */
[----:B------:R-:W-:Y:S01]  /*61d0*/  ULDC.64 UR4, c[0x0][0x328] ;  /* 0x0000ca0000047ab9 */ /* 0x000fe20000000a00 */
[----:B------:R-:W-:Y:S02]  /*61e0*/  ULDC.64 UR6, c[0x0][0x318] ;  /* 0x0000c60000067ab9 */ /* 0x000fe40000000a00 */
[----:B----4-:R4:W5:Y:S04]  /*61f0*/  LDL R45, [R1+0x8] ;  /* 0x00000800012d7983 */ /* 0x0109680000100800 */
[----:B------:R4:W5:Y:S01]  /*6200*/  LDL R44, [R1+0x4] ;  /* 0x00000400012c7983 */ /* 0x0009620000100800 */
        /* <DEDUP_REMOVED lines=14> */
[----:B---3--:R-:W-:Y:S01]  /*62f0*/  IMAD R11, R205, UR5, R13 ;  /* 0x00000005cd0b7c24 */ /* 0x008fe2000f8e020d */
[----:B------:R-:W-:-:S04]  /*6300*/  LEA R39, P3, R12, UR6, 0x1 ;  /* 0x000000060c277c11 */ /* 0x000fc8000f8608ff */
[----:B------:R-:W-:Y:S01]  /*6310*/  LEA.HI.X R40, R12, UR7, R11, 0x1, P3 ;  /* 0x000000070c287c11 */ /* 0x000fe200098f0c0b */
[----:B------:R-:W-:Y:S01]  /*6320*/  IMAD.IADD R12, R64, 0x1, R38 ;  /* 0x00000001400c7824 */ /* 0x000fe200078e0226 */
[----:B------:R-:W-:Y:S01]  /*6330*/  ISETP.GE.AND P3, PT, R94, 0x1, PT ;  /* 0x000000015e00780c */ /* 0x000fe20003f66270 */
[----:B------:R4:W0:Y:S01]  /*6340*/  SHFL.IDX PT, R42, R39, RZ, 0x1c1f ;  /* 0x001c1fff272a7589 */ /* 0x00082200000e0000 */
[--C-:B------:R-:W-:Y:S02]  /*6350*/  IMAD R38, R38, 0x2, R25.reuse ;  /* 0x0000000226267824 */ /* 0x100fe400078e0219 */
[----:B------:R-:W-:Y:S01]  /*6360*/  IMAD R11, R12, 0x2, R25 ;  /* 0x000000020c0b7824 */ /* 0x000fe200078e0219 */
[----:B------:R4:W3:Y:S08]  /*6370*/  SHFL.IDX PT, R41, R40, RZ, 0x1c1f ;  /* 0x001c1fff28297589 */ /* 0x0008f000000e0000 */
[----:B----4-:R-:W-:Y:S05]  /*6380*/  @!P3 BRA `(.L_x_1483) ;  /* 0x0000000000a4b947 */ /* 0x010fea0003800000 */
[----:B------:R-:W-:Y:S02]  /*6390*/  ISETP.NE.AND P5, PT, R62, RZ, PT ;  /* 0x000000ff3e00720c */ /* 0x000fe40003fa5270 */
[----:B------:R-:W-:Y:S02]  /*63a0*/  ISETP.NE.AND P4, PT, R29, RZ, PT ;  /* 0x000000ff1d00720c */ /* 0x000fe40003f85270 */
[----:B------:R-:W-:-:S09]  /*63b0*/  PRMT R43, R83, 0x8880, RZ ;  /* 0x00008880532b7816 */ /* 0x000fd200000000ff */
[----:B------:R-:W4:Y:S01]  /*63c0*/  @P5 LDS.128 R12, [R38] ;  /* 0x00000000260c5984 */ /* 0x000f220000000c00 */
[----:B0-2---:R-:W-:-:S04]  /*63d0*/  @P5 LEA R36, P3, R16, R42, 0x1 ;  /* 0x0000002a10245211 */ /* 0x005fc800078608ff */
[----:B---3--:R-:W-:Y:S02]  /*63e0*/  @P5 LEA.HI.X R37, R16, R41, R17, 0x1, P3 ;  /* 0x0000002910255211 */ /* 0x008fe400018f0c11 */
[----:B------:R-:W-:-:S04]  /*63f0*/  @P4 LEA R34, P3, R2, R42, 0x1 ;  /* 0x0000002a02224211 */ /* 0x000fc800078608ff */
[----:B------:R-:W-:Y:S02]  /*6400*/  @P4 LEA.HI.X R35, R2, R41, R207, 0x1, P3 ;  /* 0x0000002902234211 */ /* 0x000fe400018f0ccf */
[----:B------:R-:W-:-:S13]  /*6410*/  ISETP.NE.AND P3, PT, R10, RZ, PT ;  /* 0x000000ff0a00720c */ /* 0x000fda0003f65270 */
[----:B------:R-:W-:-:S04]  /*6420*/  @P3 LEA R32, P6, R215, R42, 0x1 ;  /* 0x0000002ad7203211 */ /* 0x000fc800078c08ff */
[----:B-----5:R-:W-:Y:S01]  /*6430*/  @P3 LEA.HI.X R33, R215, R41, R46, 0x1, P6 ;  /* 0x00000029d7213211 */ /* 0x020fe200030f0c2e */
[----:B----4-:R0:W-:Y:S01]  /*6440*/  @P5 ST.E.128 desc[UR60][R36.64], R12 ;  /* 0x0000000c24005985 */ /* 0x0101e2000c101d3c */
        /* <DEDUP_REMOVED lines=29> */
.L_x_1483:
[----:B------:R-:W-:Y:S05]  /*6620*/  BSYNC B0 ;  /* 0x0000000000007941 */ /* 0x000fea0003800000 */
.L_x_1482:
[----:B------:R-:W-:Y:S01]  /*6630*/  ISETP.GE.AND P3, PT, R94, 0x41, PT ;  /* 0x000000415e00780c */ /* 0x000fe20003f66270 */
[----:B------:R-:W0:Y:S01]  /*6640*/  SHFL.IDX PT, R40, R40, 0x1, 0x1c1f ;  /* 0x003c1f0028287f89 */ /* 0x000e2200000e0000 */
[----:B------:R-:W-:Y:S03]  /*6650*/  BSSY B0, `(.L_x_1484) ;  /* 0x000002c000007945 */ /* 0x000fe60003800000 */
[----:B------:R-:W0:Y:S08]  /*6660*/  SHFL.IDX PT, R39, R39, 0x1, 0x1c1f ;  /* 0x003c1f0027277f89 */ /* 0x000e3000000e0000 */
[----:B------:R-:W-:Y:S05]  /*6670*/  @!P3 BRA `(.L_x_1485) ;  /* 0x0000000000a4b947 */ /* 0x000fea0003800000 */
[----:B------:R-:W-:Y:S02]  /*6680*/  ISETP.NE.AND P5, PT, R62, RZ, PT ;  /* 0x000000ff3e00720c */ /* 0x000fe40003fa5270 */
[----:B------:R-:W-:Y:S02]  /*6690*/  ISETP.NE.AND P4, PT, R29, RZ, PT ;  /* 0x000000ff1d00720c */ /* 0x000fe40003f85270 */
[----:B---3--:R-:W-:-:S09]  /*66a0*/  PRMT R41, R83, 0x8880, RZ ;  /* 0x0000888053297816 */ /* 0x008fd200000000ff */
[----:B----4-:R-:W3:Y:S01]  /*66b0*/  @P5 LDS.128 R12, [R38+0x2000] ;  /* 0x00200000260c5984 */ /* 0x010ee20000000c00 */
[----:B0-2---:R-:W-:-:S04]  /*66c0*/  @P5 LEA R36, P3, R16, R39, 0x1 ;  /* 0x0000002710245211 */ /* 0x005fc800078608ff */
[----:B------:R-:W-:Y:S02]  /*66d0*/  @P5 LEA.HI.X R37, R16, R40, R17, 0x1, P3 ;  /* 0x0000002810255211 */ /* 0x000fe400018f0c11 */
[----:B------:R-:W-:-:S04]  /*66e0*/  @P4 LEA R34, P3, R2, R39, 0x1 ;  /* 0x0000002702224211 */ /* 0x000fc800078608ff */
[----:B------:R-:W-:Y:S02]  /*66f0*/  @P4 LEA.HI.X R35, R2, R40, R207, 0x1, P3 ;  /* 0x0000002802234211 */ /* 0x000fe400018f0ccf */
[----:B------:R-:W-:-:S13]  /*6700*/  ISETP.NE.AND P3, PT, R10, RZ, PT ;  /* 0x000000ff0a00720c */ /* 0x000fda0003f65270 */
[----:B------:R-:W-:-:S04]  /*6710*/  @P3 LEA R32, P6, R215, R39, 0x1 ;  /* 0x00000027d7203211 */ /* 0x000fc800078c08ff */
[----:B-----5:R-:W-:Y:S01]  /*6720*/  @P3 LEA.HI.X R33, R215, R40, R46, 0x1, P6 ;  /* 0x00000028d7213211 */ /* 0x020fe200030f0c2e */
[----:B---3--:R0:W-:Y:S01]  /*6730*/  @P5 ST.E.128 desc[UR60][R36.64], R12 ;  /* 0x0000000c24005985 */ /* 0x0081e2000c101d3c */
        /* <DEDUP_REMOVED lines=29> */
.L_x_1485:
[----:B------:R-:W-:Y:S05]  /*6910*/  BSYNC B0 ;  /* 0x0000000000007941 */ /* 0x000fea0003800000 */
.L_x_1484:
[----:B------:R-:W2:Y:S01]  /*6920*/  LDL R11, [R1] ;  /* 0x00000000010b7983 */ /* 0x000ea20000100800 */
[----:B-1----:R-:W-:Y:S02]  /*6930*/  @!P2 VIADD R0, R0, 0x324c0 ;  /* 0x000324c00000a836 */ /* 0x002fe40000000000 */
[----:B------:R-:W-:Y:S01]  /*6940*/  VIADD R18, R18, 0x1 ;  /* 0x0000000112127836 */ /* 0x000fe20000000000 */
[----:B------:R-:W-:Y:S01]  /*6950*/  @!PT LDS RZ, [RZ] ;  /* 0x00000000fffff984 */ /* 0x000fe20000000800 */
[----:B------:R-:W-:Y:S01]  /*6960*/  @!PT LDS RZ, [RZ] ;  /* 0x00000000fffff984 */ /* 0x000fe20000000800 */
[----:B------:R-:W-:Y:S01]  /*6970*/  @!PT LDS RZ, [RZ] ;  /* 0x00000000fffff984 */ /* 0x000fe20000000800 */
[----:B------:R-:W-:Y:S01]  /*6980*/  @!PT LDS RZ, [RZ] ;  /* 0x00000000fffff984 */ /* 0x000fe20000000800 */
[----:B------:R1:W-:Y:S06]  /*6990*/  MEMBAR.ALL.CTA ;  /* 0x0000000000007992 */ /* 0x0003ec0000008000 */
[----:B-1----:R-:W1:Y:S01]  /*69a0*/  FENCE.VIEW.ASYNC.S ;  /* 0x00000000000073c6 */ /* 0x002e620000000000 */
[----:B------:R-:W-:Y:S01]  /*69b0*/  @!P2 PRMT R0, RZ, 0x654, R0 ;  /* 0x00000654ff00a816 */ /* 0x000fe20000000000 */
[----:B-1----:R1:W-:Y:S06]  /*69c0*/  BAR.SYNC.DEFER_BLOCKING R87, 0x80 ;  /* 0x000200570000751d */ /* 0x0023ec0000010000 */
[----:B------:R1:W-:Y:S01]  /*69d0*/  @!P2 SYNCS.ARRIVE.TRANS64.RED.A1T0 RZ, [R0+URZ], RZ ;  /* 0x000000ff00ffa9a7 */ /* 0x0003e2000810043f */
[----:B------:R-:W-:-:S04]  /*69e0*/  ISETP.NE.AND P2, PT, R18, 0x2, PT ;  /* 0x000000021200780c */ /* 0x000fc80003f45270 */
[----:B------:R-:W-:Y:S02]  /*69f0*/  SEL R18, R18, RZ, P2 ;  /* 0x000000ff12127207 */ /* 0x000fe40001000000 */
[----:B--2---:R-:W-:Y:S02]  /*6a00*/  LOP3.LUT P3, RZ, R11, 0x2, RZ, 0xc0, !PT ;  /* 0x000000020bff7812 */ /* 0x004fe4000786c0ff */
[----:B------:R-:W-:-:S04]  /*6a10*/  SEL R11, RZ, 0x1, P2 ;  /* 0x00000001ff0b7807 */ /* 0x000fc80001000000 */
[----:B------:R-:W-:-:S07]  /*6a20*/  LOP3.LUT R208, R208, R11, RZ, 0x3c, !PT ;  /* 0x0000000bd0d07212 */ /* 0x000fce00078e3cff */
[----:B-1----:R-:W-:Y:S05]  /*6a30*/  @P3 BRA `(.L_x_1486) ;  /* 0xffffffc000d83947 */ /* 0x002fea000383ffff */
[----:B0---4-:R-:W0:Y:S01]  /*6a40*/  S2R R12, SR_TID.X ;  /* 0x00000000000c7919 */ /* 0x011e220000002100 */
[----:B------:R-:W-:Y:S02]  /*6a50*/  PLOP3.LUT P0, PT, PT, PT, PT, 0x8, 0x0 ;  /* 0x000000000000781c */ /* 0x000fe40003f0e170 */
[----:B0-----:R-:W-:-:S04]  /*6a60*/  SHF.R.U32.HI R12, RZ, 0x7, R12 ;  /* 0x00000007ff0c7819 */ /* 0x001fc8000001160c */
[----:B------:R-:W-:-:S13]  /*6a70*/  ISETP.NE.AND P3, PT, R12, 0x1, PT ;  /* 0x000000010c00780c */ /* 0x000fda0003f65270 */
[----:B------:R-:W-:Y:S05]  /*6a80*/  @!P3 WARPSYNC.ALL ;  /* 0x000000000000b948 */ /* 0x000fea0003800000 */
[----:B------:R-:W-:Y:S06]  /*6a90*/  @!P3 BAR.ARV 0x9, 0x100 ;  /* 0x024400000000bb1d */ /* 0x000fec0000002000 */
.L_x_1428:
[----:B------:R-:W-:Y:S01]  /*6aa0*/  IMAD.MOV.U32 R3, RZ, RZ, RZ ;  /* 0x000000ffff037224 */ /* 0x000fe200078e00ff */
[----:B------:R-:W-:Y:S06]  /*6ab0*/  @P0 BRA `(.L_x_1487) ;  /* 0x00000000000c0947 */ /* 0x000fec0003800000 */
[----:B------:R-:W1:Y:S01]  /*6ac0*/  FENCE.VIEW.ASYNC.G ;  /* 0x00000000000073c6 */ /* 0x000e620000000100 */
[----:B------:R-:W-:Y:S05]  /*6ad0*/  WARPSYNC.ALL ;  /* 0x0000000000007948 */ /* 0x000fea0003800000 */
[----:B-1----:R-:W-:Y:S06]  /*6ae0*/  BAR.ARV 0xc, 0x180 ;  /* 0x0306000000007b1d */ /* 0x002fec0000002000 */
.L_x_1487:
[----:B------:R-:W2:Y:S01]  /*6af0*/  LDL R0, [R1] ;  /* 0x0000000001007983 */ /* 0x000ea20000100800 */
[----:B------:R-:W-:Y:S01]  /*6b00*/  BSSY B0, `(.L_x_1488) ;  /* 0x0000021000007945 */ /* 0x000fe20003800000 */
[----:B--2---:R-:W-:-:S13]  /*6b10*/  LOP3.LUT P0, RZ, R0, 0x8, RZ, 0xc0, !PT ;  /* 0x0000000800ff7812 */ /* 0x004fda000780c0ff */
[----:B------:R-:W-:Y:S05]  /*6b20*/  @!P0 BRA `(.L_x_1489) ;  /* 0x0000000000788947 */ /* 0x000fea0003800000 */
[----:B------:R-:W2:Y:S01]  /*6b30*/  LDL R0, [R1+0x78] ;  /* 0x0000780001007983 */ /* 0x000ea20000100800 */
[----:B------:R-:W-:Y:S01]  /*6b40*/  ULDC UR4, c[0x0][0xae8] ;  /* 0x0002ba0000047ab9 */ /* 0x000fe20000000800 */
[----:B--2---:R-:W-:-:S04]  /*6b50*/  ISETP.NE.AND P0, PT, R0, RZ, PT ;  /* 0x000000ff0000720c */ /* 0x004fc80003f05270 */
        /* <DEDUP_REMOVED lines=27> */
.L_x_1489:
[----:B------:R-:W-:Y:S05]  /*6d10*/  BSYNC B0 ;  /* 0x0000000000007941 */ /* 0x000fea0003800000 */
.L_x_1488:
[----:B------:R-:W2:Y:S01]  /*6d20*/  LDL R0, [R1+0x90] ;  /* 0x0000900001007983 */ /* 0x000ea20000100800 */
[----:B------:R-:W-:Y:S02]  /*6d30*/  PLOP3.LUT P0, PT, PT, PT, PT, 0x80, 0x0 ;  /* 0x000000000000781c */ /* 0x000fe40003f0f070 */
        /* <DEDUP_REMOVED lines=52> */
[----:B-----5:R-:W-:-:S02]  /*7080*/  CS2R R46, SRZ ;  /* 0x00000000002e7805 */ /* 0x020fc4000001ff00 */
[----:B------:R-:W-:Y:S02]  /*7090*/  CS2R R44, SRZ ;  /* 0x00000000002c7805 */ /* 0x000fe4000001ff00 */
[----:B------:R-:W-:Y:S02]  /*70a0*/  CS2R R42, SRZ ;  /* 0x00000000002a7805 */ /* 0x000fe4000001ff00 */
[----:B---3--:R-:W-:Y:S02]  /*70b0*/  CS2R R40, SRZ ;  /* 0x0000000000287805 */ /* 0x008fe4000001ff00 */
        /* <DEDUP_REMOVED lines=8> */
[----:B--2---:R-:W-:-:S05]  /*7140*/  IMAD R0, R0, R3, RZ ;  /* 0x0000000300007224 */ /* 0x004fca00078e02ff */
[----:B------:R0:W-:Y:S01]  /*7150*/  STL [R1+0x54], R0 ;  /* 0x0000540001007387 */ /* 0x0001e20000100800 */
[----:B------:R-:W-:Y:S02]  /*7160*/  VIADDMNMX R172, R0, R3, R86, PT ;  /* 0x0000000300ac7246 */ /* 0x000fe40003800156 */
[----:B------:R-:W-:Y:S02]  /*7170*/  CS2R R86, SRZ ;  /* 0x0000000000567805 */ /* 0x000fe4000001ff00 */
        /* <DEDUP_REMOVED lines=10> */
.L_x_1735:
        /* <DEDUP_REMOVED lines=26> */
.L_x_1493:
[----:B------:R-:W-:Y:S05]  /*73c0*/  BSYNC B6 ;  /* 0x0000000000067941 */ /* 0x000fea0003800000 */
.L_x_1492:
        /* <DEDUP_REMOVED lines=13> */
.L_x_1497:
[----:B--2---:R2:W3:Y:S02]  /*74a0*/  SYNCS.PHASECHK.TRANS64.TRYWAIT P0, [R19+URZ+0x32400], R4 ;  /* 0x03240004130075a7 */ /* 0x0044e4000800017f */
[----:B---3--:R-:W-:Y:S05]  /*74b0*/  @!P0 NANOSLEEP.SYNCS 0x989680 ;  /* 0x009896800000895d */ /* 0x008fea0003900000 */
[----:B------:R-:W3:Y:S02]  /*74c0*/  @!P0 SYNCS.PHASECHK.TRANS64 P0, [R19+URZ+0x32400], R4 ;  /* 0x03240004130085a7 */ /* 0x000ee4000800007f */
[----:B---3--:R-:W-:Y:S05]  /*74d0*/  @!P0 BRA `(.L_x_1497) ;  /* 0xfffffffc00f08947 */ /* 0x008fea000383ffff */
.L_x_1496:
[----:B------:R-:W-:Y:S05]  /*74e0*/  BSYNC B0 ;  /* 0x0000000000007941 */ /* 0x000fea0003800000 */
.L_x_1495:
[----:B------:R-:W-:Y:S05]  /*74f0*/  BRA `(.L_x_1498) ;  /* 0x0000002000d87947 */ /* 0x000fea0003800000 */
.L_x_1494:
[----:B------:R-:W-:Y:S01]  /*7500*/  SHF.R.S32.HI R0, RZ, 0x1f, R48 ;  /* 0x0000001fff007819 */ /* 0x000fe20000011430 */
        /* <DEDUP_REMOVED lines=35> */
.L_x_1500:
[----:B------:R-:W-:Y:S05]  /*7740*/  BSYNC B6 ;  /* 0x0000000000067941 */ /* 0x000fea0003800000 */
.L_x_1499:
        /* <DEDUP_REMOVED lines=15> */
[----:B-1----:R-:W0:Y:S02]  /*7840*/  SHFL.IDX PT, R26, R26, RZ, 0x1c1f ;  /* 0x001c1fff1a1a7589 */ /* 0x002e2400000e0000 */
.L_x_1741:
[----:B------:R-:W5:Y:S01]  /*7850*/  LDL R7, [R1+0x88] ;  /* 0x0000880001077983 */ /* 0x000f620000100800 */
[----:B------:R-:W-:Y:S01]  /*7860*/  ULDC UR4, c[0x0][0x448] ;  /* 0x0001120000047ab9 */ /* 0x000fe20000000800 */
[----:B------:R-:W-:Y:S01]  /*7870*/  IMAD.SHL.U32 R10, R32, 0x40, RZ ;  /* 0x00000040200a7824 */ /* 0x000fe200078e00ff */
[----:B------:R-:W-:Y:S01]  /*7880*/  BSSY B1, `(.L_x_1504) ;  /* 0x0000023000017945 */ /* 0x000fe20003800000 */
[----:B------:R-:W-:Y:S01]  /*7890*/  IMAD R154, R154, UR4, RZ ;  /* 0x000000049a9a7c24 */ /* 0x000fe2000f8e02ff */
[----:B------:R-:W-:Y:S02]  /*78a0*/  CS2R R8, SRZ ;  /* 0x0000000000087805 */ /* 0x000fe4000001ff00 */
[----:B------:R-:W-:Y:S02]  /*78b0*/  LOP3.LUT R27, R10, 0x1c0, RZ, 0xc0, !PT ;  /* 0x000001c00a1b7812 */ /* 0x000fe400078ec0ff */
        /* <DEDUP_REMOVED lines=20> */
[----:B0-----:R-:W-:Y:S02]  /*7a00*/  @!P3 IADD3 R14, P1, R26, R15, RZ ;  /* 0x0000000f1a0eb210 */ /* 0x001fe40007f3e0ff */
[----:B------:R-:W-:Y:S01]  /*7a10*/  CS2R R10, SRZ ;  /* 0x00000000000a7805 */ /* 0x000fe2000001ff00 */
[--C-:B------:R-:W-:Y:S02]  /*7a20*/  @!P3 IMAD.X R13, R3, 0x1, R30.reuse, P0 ;  /* 0x00000001030db824 */ /* 0x100fe400000e061e */
        /* <DEDUP_REMOVED lines=8> */
.L_x_1505:
[----:B------:R-:W-:Y:S05]  /*7ab0*/  BSYNC B1 ;  /* 0x0000000000017941 */ /* 0x000fea0003800000 */
.L_x_1504:
[----:B------:R-:W4:Y:S01]  /*7ac0*/  LDL R31, [R1+0x70] ;  /* 0x00007000011f7983 */ /* 0x000f220000100800 */
[----:B------:R-:W1:Y:S01]  /*7ad0*/  SYNCS.PHASECHK.TRANS64.TRYWAIT P0, [R19+URZ+0x32400], R28 ;  /* 0x0324001c130075a7 */ /* 0x000e62000800017f */
[----:B--2---:R-:W-:Y:S01]  /*7ae0*/  LOP3.LUT R3, R27, 0x18, R16, 0xf8, !PT ;  /* 0x000000181b037812 */ /* 0x004fe200078ef810 */
[----:B0----5:R-:W-:Y:S01]  /*7af0*/  IMAD.MOV.U32 R15, RZ, RZ, R8 ;  /* 0x000000ffff0f7224 */ /* 0x021fe200078e0008 */
[----:B------:R-:W-:Y:S01]  /*7b00*/  SHF.R.U32.HI R12, RZ, 0x3, R27 ;  /* 0x00000003ff0c7819 */ /* 0x000fe2000001161b */
[----:B------:R-:W-:Y:S01]  /*7b10*/  IMAD R21, R49, -0x80, R154 ;  /* 0xffffff8031157824 */ /* 0x000fe200078e029a */
[----:B------:R-:W-:Y:S01]  /*7b20*/  LOP3.LUT P2, RZ, R32, 0x4, RZ, 0xc0, !PT ;  /* 0x0000000420ff7812 */ /* 0x000fe2000784c0ff */
[--C-:B------:R-:W-:Y:S01]  /*7b30*/  IMAD.MOV.U32 R14, RZ, RZ, R9.reuse ;  /* 0x000000ffff0e7224 */ /* 0x100fe200078e0009 */
[----:B------:R-:W-:Y:S01]  /*7b40*/  LOP3.LUT R29, R3, R12, RZ, 0x3c, !PT ;  /* 0x0000000c031d7212 */ /* 0x000fe200078e3cff */
[----:B---3--:R-:W-:Y:S01]  /*7b50*/  IMAD.MOV.U32 R20, RZ, RZ, R6 ;  /* 0x000000ffff147224 */ /* 0x008fe200078e0006 */
[--C-:B------:R-:W-:Y:S01]  /*7b60*/  SHF.R.U64 R12, R8, 0x10, R9.reuse ;  /* 0x00000010080c7819 */ /* 0x100fe20000001209 */
[----:B------:R-:W-:Y:S01]  /*7b70*/  IMAD.MOV.U32 R8, RZ, RZ, R10 ;  /* 0x000000ffff087224 */ /* 0x000fe200078e000a */
[----:B------:R-:W-:Y:S01]  /*7b80*/  SHF.R.U32.HI R27, RZ, 0x10, R9 ;  /* 0x00000010ff1b7819 */ /* 0x000fe20000011609 */
[--C-:B------:R-:W-:Y:S01]  /*7b90*/  IMAD.MOV.U32 R9, RZ, RZ, R11.reuse ;  /* 0x000000ffff097224 */ /* 0x100fe200078e000b */
[----:B------:R-:W-:Y:S01]  /*7ba0*/  SHF.R.U64 R3, R10, 0x10, R11 ;  /* 0x000000100a037819 */ /* 0x000fe2000000120b */
[----:B------:R-:W-:Y:S01]  /*7bb0*/  BSSY B1, `(.L_x_1506) ;  /* 0x0000015000017945 */ /* 0x000fe20003800000 */
[----:B------:R-:W-:Y:S01]  /*7bc0*/  PRMT R15, R15, 0x5410, R12 ;  /* 0x000054100f0f7816 */ /* 0x000fe2000000000c */
[----:B------:R-:W-:Y:S01]  /*7bd0*/  IMAD.MOV.U32 R13, RZ, RZ, R7 ;  /* 0x000000ffff0d7224 */ /* 0x000fe200078e0007 */
[----:B------:R-:W-:Y:S01]  /*7be0*/  SHF.R.U32.HI R30, RZ, 0x10, R11 ;  /* 0x00000010ff1e7819 */ /* 0x000fe2000001160b */
[----:B------:R-:W-:Y:S01]  /*7bf0*/  IMAD.MOV.U32 R10, RZ, RZ, R4 ;  /* 0x000000ffff0a7224 */ /* 0x000fe200078e0004 */
[----:B----4-:R-:W-:Y:S01]  /*7c00*/  SHF.R.U64 R25, R6, 0x10, R7 ;  /* 0x0000001006197819 */ /* 0x010fe20000001207 */
[----:B------:R-:W-:Y:S01]  /*7c10*/  IMAD.MOV.U32 R11, RZ, RZ, R5 ;  /* 0x000000ffff0b7224 */ /* 0x000fe200078e0005 */
[----:B------:R-:W-:-:S02]  /*7c20*/  VIMNMX R21, R21, 0x80, PT ;  /* 0x0000008015157848 */ /* 0x000fc40003fe0100 */
[----:B------:R-:W-:Y:S02]  /*7c30*/  SHF.R.U32.HI R26, RZ, 0x10, R7 ;  /* 0x00000010ff1a7819 */ /* 0x000fe40000011607 */
[----:B------:R-:W-:Y:S02]  /*7c40*/  SHF.R.U64 R7, R4, 0x10, R5 ;  /* 0x0000001004077819 */ /* 0x000fe40000001205 */
[----:B------:R-:W-:Y:S02]  /*7c50*/  PRMT R8, R8, 0x5410, R3 ;  /* 0x0000541008087816 */ /* 0x000fe40000000003 */
[----:B------:R-:W-:Y:S02]  /*7c60*/  SHF.R.U32.HI R6, RZ, 0x10, R5 ;  /* 0x00000010ff067819 */ /* 0x000fe40000011605 */
        /* <DEDUP_REMOVED lines=9> */
.L_x_1742:
[----:B------:R-:W-:Y:S05]  /*7d00*/  BSYNC B1 ;  /* 0x0000000000017941 */ /* 0x000fea0003800000 */
.L_x_1506:
        /* <DEDUP_REMOVED lines=22> */
[C---:B------:R-:W-:Y:S01]  /*7e70*/  FMUL.FTZ R34, R4.reuse, R31 ;  /* 0x0000001f04227220 */ /* 0x040fe20000410000 */
[----:B------:R-:W-:Y:S01]  /*7e80*/  FMUL.FTZ R4, R4, R29 ;  /* 0x0000001d04047220 */ /* 0x000fe20000410000 */
[----:B0-----:R-:W-:-:S02]  /*7e90*/  IMAD.U32 R28, R7, 0x10000, RZ ;  /* 0x00010000071c7824 */ /* 0x001fc400078e00ff */
[----:B------:R-:W-:Y:S01]  /*7ea0*/  FMUL.FTZ R33, R5, R32 ;  /* 0x0000002005217220 */ /* 0x000fe20000410000 */
[----:B------:R-:W-:Y:S01]  /*7eb0*/  FFMA.FTZ R34, R25, R29, -R34 ;  /* 0x0000001d19227223 */ /* 0x000fe20000010822 */
[-C--:B------:R-:W-:Y:S01]  /*7ec0*/  FMUL.FTZ R35, R5, R30.reuse ;  /* 0x0000001e05237220 */ /* 0x080fe20000410000 */
[----:B------:R-:W-:Y:S01]  /*7ed0*/  LOP3.LUT R7, R7, 0xffff0000, RZ, 0xc0, !PT ;  /* 0xffff000007077812 */ /* 0x000fe200078ec0ff */
[----:B------:R-:W-:Y:S01]  /*7ee0*/  FFMA.FTZ R31, R25, R31, R4 ;  /* 0x0000001f191f7223 */ /* 0x000fe20000010004 */
        /* <DEDUP_REMOVED lines=9> */
[----:B------:R-:W-:Y:S01]  /*7f80*/  FMUL.FTZ R36, R7, R5 ;  /* 0x0000000507247220 */ /* 0x000fe20000410000 */
        /* <DEDUP_REMOVED lines=9> */
.L_x_1511:
[----:B------:R-:W-:Y:S05]  /*8020*/  BSYNC B2 ;  /* 0x0000000000027941 */ /* 0x000fea0003800000 */
.L_x_1510:
[----:B------:R-:W-:Y:S05]  /*8030*/  @P1 BRA `(.L_x_1509) ;  /* 0x0000000000981947 */ /* 0x000fea0003800000 */
[----:B-1----:R-:W1:Y:S01]  /*8040*/  LDS.128 R4, [R3] ;  /* 0x0000000003047984 */ /* 0x002e620000000c00 */
[----:B------:R-:W-:Y:S01]  /*8050*/  IMAD.U32 R31, R10, 0x10000, RZ ;  /* 0x000100000a1f7824 */ /* 0x000fe200078e00ff */
        /* <DEDUP_REMOVED lines=36> */
.L_x_1509:
[----:B------:R-:W-:Y:S05]  /*82a0*/  BSYNC B1 ;  /* 0x0000000000017941 */ /* 0x000fea0003800000 */
.L_x_1508:
        /* <DEDUP_REMOVED lines=12> */
[----:B------:R-:W-:Y:S02]  /*8370*/  LOP3.LUT R29, R15, 0xffff0000, RZ, 0xc0, !PT ;  /* 0xffff00000f1d7812 */ /* 0x000fe400078ec0ff */
        /* <DEDUP_REMOVED lines=8> */
[----:B0-----:R-:W-:Y:S01]  /*8400*/  FMUL.FTZ R28, R27, R4 ;  /* 0x000000041b1c7220 */ /* 0x001fe20000410000 */
[----:B------:R-:W-:Y:S01]  /*8410*/  FMUL.FTZ R30, R33, R5 ;  /* 0x00000005211e7220 */ /* 0x000fe20000410000 */
[----:B------:R-:W-:-:S02]  /*8420*/  IMAD.U32 R20, R7, 0x10000, RZ ;  /* 0x0001000007147824 */ /* 0x000fc400078e00ff */
[----:B------:R-:W-:Y:S01]  /*8430*/  FFMA.FTZ R4, R27, R21, -R26 ;  /* 0x000000151b047223 */ /* 0x000fe2000001081a */
[----:B------:R-:W-:Y:S01]  /*8440*/  FMUL.FTZ R26, R29, R5 ;  /* 0x000000051d1a7220 */ /* 0x000fe20000410000 */
[----:B------:R-:W-:Y:S01]  /*8450*/  LOP3.LUT R7, R7, 0xffff0000, RZ, 0xc0, !PT ;  /* 0xffff000007077812 */ /* 0x000fe200078ec0ff */
[----:B------:R-:W-:Y:S01]  /*8460*/  FFMA.FTZ R5, R29, R25, -R30 ;  /* 0x000000191d057223 */ /* 0x000fe2000001081e */
[----:B------:R-:W-:Y:S01]  /*8470*/  IMAD.U32 R29, R13, 0x10000, RZ ;  /* 0x000100000d1d7824 */ /* 0x000fe200078e00ff */
[C---:B------:R-:W-:Y:S01]  /*8480*/  LOP3.LUT R30, R14.reuse, 0xffff0000, RZ, 0xc0, !PT ;  /* 0xffff00000e1e7812 */ /* 0x040fe200078ec0ff */
[----:B------:R-:W-:Y:S02]  /*8490*/  IMAD.U32 R27, R14, 0x10000, RZ ;  /* 0x000100000e1b7824 */ /* 0x000fe400078e00ff */
[----:B------:R-:W-:Y:S01]  /*84a0*/  FFMA.FTZ R21, R31, R21, R28 ;  /* 0x000000151f157223 */ /* 0x000fe2000001001c */
[----:B------:R-:W-:Y:S01]  /*84b0*/  FFMA.FTZ R26, R33, R25, R26 ;  /* 0x00000019211a7223 */ /* 0x000fe2000001001a */
[-C--:B------:R-:W-:Y:S01]  /*84c0*/  FMUL.FTZ R14, R29, R6.reuse ;  /* 0x000000061d0e7220 */ /* 0x080fe20000410000 */
[-C--:B------:R-:W-:Y:S01]  /*84d0*/  FMUL.FTZ R13, R32, R7.reuse ;  /* 0x00000007200d7220 */ /* 0x080fe20000410000 */
[C---:B------:R-:W-:Y:S01]  /*84e0*/  FMUL.FTZ R28, R27.reuse, R6 ;  /* 0x000000061b1c7220 */ /* 0x040fe20000410000 */
[C---:B------:R-:W-:Y:S01]  /*84f0*/  FMUL.FTZ R25, R30.reuse, R7 ;  /* 0x000000071e197220 */ /* 0x040fe20000410000 */
[-C--:B------:R-:W-:Y:S01]  /*8500*/  FFMA.FTZ R6, R27, R15.reuse, -R14 ;  /* 0x0000000f1b067223 */ /* 0x080fe2000001080e */
[-C--:B------:R-:W-:Y:S01]  /*8510*/  FFMA.FTZ R7, R30, R20.reuse, -R13 ;  /* 0x000000141e077223 */ /* 0x080fe2000001080d */
[----:B------:R-:W-:Y:S01]  /*8520*/  FFMA.FTZ R15, R29, R15, R28 ;  /* 0x0000000f1d0f7223 */ /* 0x000fe2000001001c */
[----:B------:R-:W-:Y:S01]  /*8530*/  FFMA.FTZ R20, R32, R20, R25 ;  /* 0x0000001420147223 */ /* 0x000fe20000010019 */
[----:B------:R-:W-:-:S02]  /*8540*/  F2FP.BF16.F32.PACK_AB R4, R21, R4 ;  /* 0x000000041504723e */ /* 0x000fc400000010ff */
[----:B------:R-:W-:Y:S02]  /*8550*/  F2FP.BF16.F32.PACK_AB R5, R26, R5 ;  /* 0x000000051a05723e */ /* 0x000fe400000010ff */
[----:B------:R-:W-:Y:S02]  /*8560*/  F2FP.BF16.F32.PACK_AB R6, R15, R6 ;  /* 0x000000060f06723e */ /* 0x000fe400000010ff */
[----:B------:R-:W-:-:S05]  /*8570*/  F2FP.BF16.F32.PACK_AB R7, R20, R7 ;  /* 0x000000071407723e */ /* 0x000fca00000010ff */
[----:B------:R1:W-:Y:S02]  /*8580*/  STS.128 [R12+0x1a400], R4 ;  /* 0x01a400040c007388 */ /* 0x0003e40000000c00 */
.L_x_1514:
[----:B------:R-:W-:Y:S05]  /*8590*/  BSYNC B1 ;  /* 0x0000000000017941 */ /* 0x000fea0003800000 */
.L_x_1513:
[----:B------:R-:W-:Y:S05]  /*85a0*/  @P1 BRA `(.L_x_1512) ;  /* 0x0000001000881947 */ /* 0x000fea0003800000 */
[----:B-1----:R-:W1:Y:S01]  /*85b0*/  LDS.128 R4, [R3+0x2000] ;  /* 0x0020000003047984 */ /* 0x002e620000000c00 */
[----:B------:R-:W-:Y:S01]  /*85c0*/  IMAD.U32 R20, R8, 0x10000, RZ ;  /* 0x0001000008147824 */ /* 0x000fe200078e00ff */
[C---:B------:R-:W-:Y:S01]  /*85d0*/  LOP3.LUT R27, R10.reuse, 0xffff0000, RZ, 0xc0, !PT ;  /* 0xffff00000a1b7812 */ /* 0x040fe200078ec0ff */
[----:B------:R-:W-:Y:S01]  /*85e0*/  IMAD.U32 R26, R10, 0x10000, RZ ;  /* 0x000100000a1a7824 */ /* 0x000fe200078e00ff */
[----:B------:R-:W-:Y:S02]  /*85f0*/  LOP3.LUT R25, R8, 0xffff0000, RZ, 0xc0, !PT ;  /* 0xffff000008197812 */ /* 0x000fe400078ec0ff */
[----:B0-----:R-:W-:Y:S01]  /*8600*/  LOP3.LUT R28, R11, 0xffff0000, RZ, 0xc0, !PT ;  /* 0xffff00000b1c7812 */ /* 0x001fe200078ec0ff */
        /* <DEDUP_REMOVED lines=14> */
[-C--:B------:R-:W-:Y:S01]  /*86f0*/  FFMA.FTZ R5, R25, R13.reuse, -R14 ;  /* 0x0000000d19057223 */ /* 0x080fe2000001080e */
[----:B------:R-:W-:Y:S01]  /*8700*/  LOP3.LUT R20, R9, 0xffff0000, RZ, 0xc0, !PT ;  /* 0xffff000009147812 */ /* 0x000fe200078ec0ff */
[----:B------:R-:W-:Y:S02]  /*8710*/  IMAD.U32 R26, R11, 0x10000, RZ ;  /* 0x000100000b1a7824 */ /* 0x000fe400078e00ff */
[----:B------:R-:W-:Y:S01]  /*8720*/  FFMA.FTZ R12, R27, R13, R12 ;  /* 0x0000000d1b0c7223 */ /* 0x000fe2000001000c */
[----:B------:R-:W-:Y:S02]  /*8730*/  IMAD.U32 R14, R9, 0x10000, RZ ;  /* 0x00010000090e7824 */ /* 0x000fe400078e00ff */
[-C--:B------:R-:W-:Y:S01]  /*8740*/  FMUL.FTZ R13, R28, R7.reuse ;  /* 0x000000071c0d7220 */ /* 0x080fe20000410000 */
[-C--:B------:R-:W-:Y:S01]  /*8750*/  FMUL.FTZ R9, R26, R6.reuse ;  /* 0x000000061a097220 */ /* 0x080fe20000410000 */
        /* <DEDUP_REMOVED lines=12> */
.L_x_1502:
[----:B------:R-:W-:-:S03]  /*8820*/  UMOV UR4, 0xffffffff ;  /* 0xffffffff00047882 */ /* 0x000fc60000000000 */
[----:B------:R-:W-:Y:S05]  /*8830*/  BRA.DIV UR4, `(.L_x_1515) ;  /* 0x00000146041c7947 */ /* 0x000fea000b800000 */
[----:B------:R1:W2:Y:S04]  /*8840*/  SHFL.IDX PT, R3, R28, RZ, 0x1c1f ;  /* 0x001c1fff1c037589 */ /* 0x0002a800000e0000 */
[----:B------:R1:W3:Y:S04]  /*8850*/  SHFL.IDX PT, R20, R27, RZ, 0x1c1f ;  /* 0x001c1fff1b147589 */ /* 0x0002e800000e0000 */
[----:B------:R1:W4:Y:S04]  /*8860*/  SHFL.IDX PT, R21, R25, RZ, 0x1c1f ;  /* 0x001c1fff19157589 */ /* 0x00032800000e0000 */
[----:B------:R1:W0:Y:S02]  /*8870*/  SHFL.IDX PT, R14, R26, RZ, 0x1c1f ;  /* 0x001c1fff1a0e7589 */ /* 0x00022400000e0000 */
.L_x_1748:
[----:B------:R-:W5:Y:S01]  /*8880*/  LDL R5, [R1+0x88] ;  /* 0x0000880001057983 */ /* 0x000f620000100800 */
[----:B------:R-:W-:Y:S01]  /*8890*/  ULDC UR4, c[0x0][0x448] ;  /* 0x0001120000047ab9 */ /* 0x000fe20000000800 */
[----:B-1----:R-:W1:Y:S01]  /*88a0*/  LDC R25, c[0x0][0x3f4] ;  /* 0x0000fd00ff197b82 */ /* 0x002e620000000800 */
[----:B------:R-:W-:Y:S01]  /*88b0*/  IMAD R154, R154, UR4, RZ ;  /* 0x000000049a9a7c24 */ /* 0x000fe2000f8e02ff */
[----:B------:R-:W-:Y:S01]  /*88c0*/  BSSY B1, `(.L_x_1516) ;  /* 0x0000017000017945 */ /* 0x000fe20003800000 */
[----:B------:R-:W-:Y:S02]  /*88d0*/  CS2R R6, SRZ ;  /* 0x0000000000067805 */ /* 0x000fe4000001ff00 */
[----:B------:R-:W-:Y:S02]  /*88e0*/  CS2R R10, SRZ ;  /* 0x00000000000a7805 */ /* 0x000fe4000001ff00 */
[----:B------:R-:W-:Y:S02]  /*88f0*/  CS2R R8, SRZ ;  /* 0x0000000000087805 */ /* 0x000fe4000001ff00 */
[----:B------:R-:W-:-:S02]  /*8900*/  ISETP.GE.AND P0, PT, R0, R154, PT ;  /* 0x0000009a0000720c */ /* 0x000fc40003f06270 */
[----:B-----5:R-:W-:-:S04]  /*8910*/  LEA.HI R4, R5, R5, RZ, 0x1 ;  /* 0x0000000505047211 */ /* 0x020fc800078f08ff */
[----:B------:R-:W-:-:S05]  /*8920*/  LOP3.LUT R4, R4, 0xfffffffe, RZ, 0xc0, !PT ;  /* 0xfffffffe04047812 */ /* 0x000fca00078ec0ff */
[----:B------:R-:W-:Y:S01]  /*8930*/  IMAD.IADD R0, R5, 0x1, -R4 ;  /* 0x0000000105007824 */ /* 0x000fe200078e0a04 */
[----:B------:R-:W-:-:S04]  /*8940*/  CS2R R4, SRZ ;  /* 0x0000000000047805 */ /* 0x000fc8000001ff00 */
[----:B------:R-:W-:Y:S01]  /*8950*/  SHF.L.U32 R28, R0, 0x1f, RZ ;  /* 0x0000001f001c7819 */ /* 0x000fe200000006ff */
[----:B-1----:R-:W-:Y:S06]  /*8960*/  @P0 BRA `(.L_x_1517) ;  /* 0x0000000000300947 */ /* 0x002fec0003800000 */
[----:B------:R-:W-:Y:S01]  /*8970*/  ULDC UR4, c[0x0][0x3f4] ;  /* 0x0000fd0000047ab9 */ /* 0x000fe20000000800 */
[C---:B------:R-:W-:Y:S01]  /*8980*/  IMAD.SHL.U32 R15, R16.reuse, 0x2, RZ ;  /* 0x00000002100f7824 */ /* 0x040fe200078e00ff */
[C---:B------:R-:W-:Y:S02]  /*8990*/  ISETP.GE.AND P2, PT, R16.reuse, UR4, PT ;  /* 0x0000000410007c0c */ /* 0x040fe4000bf46270 */
[----:B------:R-:W-:Y:S02]  /*89a0*/  SHF.L.U64.HI R6, R16, 0x1, R17 ;  /* 0x0000000110067819 */ /* 0x000fe40000010211 */
[-C--:B---3--:R-:W-:Y:S02]  /*89b0*/  IADD3 R12, P0, R20, R15.reuse, RZ ;  /* 0x0000000f140c7210 */ /* 0x088fe40007f1e0ff */
[----:B0-----:R-:W-:-:S03]  /*89c0*/  IADD3 R14, P1, R14, R15, RZ ;  /* 0x0000000f0e0e7210 */ /* 0x001fc60007f3e0ff */
[--C-:B--2---:R-:W-:Y:S02]  /*89d0*/  IMAD.X R13, R3, 0x1, R6.reuse, P0 ;  /* 0x00000001030d7824 */ /* 0x104fe400000e0606 */
[----:B----4-:R-:W-:Y:S01]  /*89e0*/  IMAD.X R15, R21, 0x1, R6, P1 ;  /* 0x00000001150f7824 */ /* 0x010fe200008e0606 */
[----:B------:R-:W-:Y:S01]  /*89f0*/  CS2R R6, SRZ ;  /* 0x0000000000067805 */ /* 0x000fe2000001ff00 */
[----:B------:R-:W-:Y:S06]  /*8a00*/  @P2 BRA `(.L_x_1517) ;  /* 0x0000000000082947 */ /* 0x000fec0003800000 */
[----:B------:R1:W5:Y:S04]  /*8a10*/  LD.E.128 R8, desc[UR60][R12.64] ;  /* 0x0000003c0c087980 */ /* 0x000368000c101d00 */
[----:B------:R1:W5:Y:S02]  /*8a20*/  LD.E.128 R4, desc[UR60][R14.64] ;  /* 0x0000003c0e047980 */ /* 0x000364000c101d00 */
.L_x_1517:
[----:B------:R-:W-:Y:S05]  /*8a30*/  BSYNC B1 ;  /* 0x0000000000017941 */ /* 0x000fea0003800000 */
.L_x_1516:
[----:B------:R-:W4:Y:S01]  /*8a40*/  SYNCS.PHASECHK.TRANS64.TRYWAIT P1, [R19+URZ+0x32400], R28 ;  /* 0x0324001c130075a7 */ /* 0x000f22000802017f */
[----:B--2---:R-:W-:Y:S01]  /*8a50*/  IMAD R3, R49, -0x80, R154 ;  /* 0xffffff8031037824 */ /* 0x004fe200078e029a */
[--C-:B-----5:R-:W-:Y:S01]  /*8a60*/  SHF.R.U64 R29, R8, 0x10, R9.reuse ;  /* 0x00000010081d7819 */ /* 0x120fe20000001209 */
[----:B-1----:R-:W-:Y:S01]  /*8a70*/  IMAD.MOV.U32 R12, RZ, RZ, R8 ;  /* 0x000000ffff0c7224 */ /* 0x002fe200078e0008 */
[--C-:B------:R-:W-:Y:S01]  /*8a80*/  SHF.R.U32.HI R30, RZ, 0x10, R9.reuse ;  /* 0x00000010ff1e7819 */ /* 0x100fe20000011609 */
[----:B------:R-:W-:Y:S01]  /*8a90*/  IMAD.MOV.U32 R27, RZ, RZ, R9 ;  /* 0x000000ffff1b7224 */ /* 0x000fe200078e0009 */
[----:B------:R-:W-:Y:S01]  /*8aa0*/  SHF.R.U64 R8, R4, 0x10, R5 ;  /* 0x0000001004087819 */ /* 0x000fe20000001205 */
[----:B0-----:R-:W-:Y:S01]  /*8ab0*/  IMAD.MOV.U32 R13, RZ, RZ, R10 ;  /* 0x000000ffff0d7224 */ /* 0x001fe200078e000a */
[--C-:B------:R-:W-:Y:S01]  /*8ac0*/  SHF.R.U64 R10, R10, 0x10, R11.reuse ;  /* 0x000000100a0a7819 */ /* 0x100fe2000000120b */
[----:B------:R-:W-:Y:S01]  /*8ad0*/  IMAD.MOV.U32 R14, RZ, RZ, R11 ;  /* 0x000000ffff0e7224 */ /* 0x000fe200078e000b */
[--C-:B------:R-:W-:Y:S01]  /*8ae0*/  SHF.R.U32.HI R9, RZ, 0x10, R5.reuse ;  /* 0x00000010ff097819 */ /* 0x100fe20000011605 */
[----:B------:R-:W-:Y:S01]  /*8af0*/  IMAD.MOV.U32 R15, RZ, RZ, R4 ;  /* 0x000000ffff0f7224 */ /* 0x000fe200078e0004 */
[----:B------:R-:W-:Y:S01]  /*8b00*/  ISETP.GE.AND P0, PT, R16, R25, PT ;  /* 0x000000191000720c */ /* 0x000fe20003f06270 */
[----:B---3--:R-:W-:Y:S01]  /*8b10*/  IMAD.MOV.U32 R20, RZ, RZ, R5 ;  /* 0x000000ffff147224 */ /* 0x008fe200078e0005 */
[----:B------:R-:W-:Y:S01]  /*8b20*/  VIMNMX R31, R3, 0x80, PT ;  /* 0x00000080031f7848 */ /* 0x000fe20003fe0100 */
[----:B----4-:R-:W-:Y:S01]  /*8b30*/  IMAD.MOV.U32 R21, RZ, RZ, R6 ;  /* 0x000000ffff157224 */ /* 0x010fe200078e0006 */
[----:B------:R-:W-:Y:S01]  /*8b40*/  SHF.R.U32.HI R11, RZ, 0x10, R11 ;  /* 0x00000010ff0b7819 */ /* 0x000fe2000001160b */
[--C-:B------:R-:W-:Y:S01]  /*8b50*/  IMAD.MOV.U32 R26, RZ, RZ, R7.reuse ;  /* 0x000000ffff1a7224 */ /* 0x100fe200078e0007 */
[--C-:B------:R-:W-:Y:S01]  /*8b60*/  SHF.R.U64 R4, R6, 0x10, R7.reuse ;  /* 0x0000001006047819 */ /* 0x100fe20000001207 */
[----:B------:R-:W-:Y:S01]  /*8b70*/  VIADD R33, R204, 0x40 ;  /* 0x00000040cc217836 */ /* 0x000fe20000000000 */
[----:B------:R-:W-:Y:S01]  /*8b80*/  SHF.R.U32.HI R5, RZ, 0x10, R7 ;  /* 0x00000010ff057819 */ /* 0x000fe20000011607 */
[----:B------:R-:W-:Y:S01]  /*8b90*/  BSSY B1, `(.L_x_1518) ;  /* 0x000000c000017945 */ /* 0x000fe20003800000 */
[----:B------:R-:W-:-:S02]  /*8ba0*/  PRMT R3, R12, 0x5410, R29 ;  /* 0x000054100c037816 */ /* 0x000fc4000000001d */
[-C--:B------:R-:W-:Y:S02]  /*8bb0*/  ISETP.GE.OR P2, PT, R204, R31.reuse, P0 ;  /* 0x0000001fcc00720c */ /* 0x080fe40000746670 */
        /* <DEDUP_REMOVED lines=8> */
[----:B------:R-:W-:Y:S06]  /*8c40*/  @!P1 BRA `(.L_x_1519) ;  /* 0x0000014000889947 */ /* 0x000fec0003800000 */
.L_x_1749:
[----:B------:R-:W-:Y:S05]  /*8c50*/  BSYNC B1 ;  /* 0x0000000000017941 */ /* 0x000fea0003800000 */
.L_x_1518:
        /* <DEDUP_REMOVED lines=8> */
[----:B------:R-:W-:-:S03]  /*8ce0*/  IMAD.U32 R36, R13, 0x10000, RZ ;  /* 0x000100000d247824 */ /* 0x000fc600078e00ff */
[C---:B------:R-:W-:Y:S02]  /*8cf0*/  LOP3.LUT R4, R6.reuse, 0x38, R16, 0xf8, !PT ;  /* 0x0000003806047812 */ /* 0x040fe400078ef810 */
        /* <DEDUP_REMOVED lines=12> */
[C---:B------:R-:W-:Y:S01]  /*8dc0*/  IMAD.U32 R27, R4.reuse, 0x10000, RZ ;  /* 0x00010000041b7824 */ /* 0x040fe200078e00ff */
[----:B------:R-:W-:Y:S01]  /*8dd0*/  LOP3.LUT R4, R4, 0xffff0000, RZ, 0xc0, !PT ;  /* 0xffff000004047812 */ /* 0x000fe200078ec0ff */
[C---:B--2---:R-:W-:Y:S01]  /*8de0*/  IMAD.U32 R33, R10.reuse, 0x10000, RZ ;  /* 0x000100000a217824 */ /* 0x044fe200078e00ff */
[----:B------:R-:W-:Y:S01]  /*8df0*/  LOP3.LUT R10, R10, 0xffff0000, RZ, 0xc0, !PT ;  /* 0xffff00000a0a7812 */ /* 0x000fe200078ec0ff */
[C---:B------:R-:W-:Y:S01]  /*8e00*/  IMAD.U32 R31, R8.reuse, 0x10000, RZ ;  /* 0x00010000081f7824 */ /* 0x040fe200078e00ff */
[----:B------:R-:W-:Y:S01]  /*8e10*/  LOP3.LUT R8, R8, 0xffff0000, RZ, 0xc0, !PT ;  /* 0xffff000008087812 */ /* 0x000fe200078ec0ff */
[C---:B------:R-:W-:Y:S01]  /*8e20*/  FMUL.FTZ R38, R33.reuse, R40 ;  /* 0x0000002821267220 */ /* 0x040fe20000410000 */
[-C--:B------:R-:W-:Y:S01]  /*8e30*/  FMUL.FTZ R44, R33, R36.reuse ;  /* 0x00000024212c7220 */ /* 0x080fe20000410000 */
[----:B------:R-:W-:Y:S01]  /*8e40*/  LOP3.LUT R33, R13, 0xffff0000, RZ, 0xc0, !PT ;  /* 0xffff00000d217812 */ /* 0x000fe200078ec0ff */
[----:B------:R-:W-:Y:S01]  /*8e50*/  FMUL.FTZ R37, R10, R35 ;  /* 0x000000230a257220 */ /* 0x000fe20000410000 */
[----:B------:R-:W-:Y:S01]  /*8e60*/  FFMA.FTZ R42, R29, R36, -R38 ;  /* 0x000000241d2a7223 */ /* 0x000fe20000010826 */
[----:B------:R-:W-:-:S02]  /*8e70*/  IMAD.U32 R38, R15, 0x10000, RZ ;  /* 0x000100000f267824 */ /* 0x000fc400078e00ff */
[----:B------:R-:W-:Y:S01]  /*8e80*/  FFMA.FTZ R44, R29, R40, R44 ;  /* 0x000000281d2c7223 */ /* 0x000fe2000001002c */
[----:B------:R-:W-:Y:S02]  /*8e90*/  IMAD.U32 R36, R3, 0x10000, RZ ;  /* 0x0001000003247824 */ /* 0x000fe400078e00ff */
[-C--:B------:R-:W-:Y:S01]  /*8ea0*/  FMUL.FTZ R29, R10, R33.reuse ;  /* 0x000000210a1d7220 */ /* 0x080fe20000410000 */
[C---:B------:R-:W-:Y:S01]  /*8eb0*/  FFMA.FTZ R43, R6.reuse, R33, -R37 ;  /* 0x00000021062b7223 */ /* 0x040fe20000010825 */
[----:B------:R-:W-:Y:S01]  /*8ec0*/  FMUL.FTZ R10, R31, R38 ;  /* 0x000000261f0a7220 */ /* 0x000fe20000410000 */
[----:B------:R-:W-:Y:S01]  /*8ed0*/  LOP3.LUT R33, R15, 0xffff0000, RZ, 0xc0, !PT ;  /* 0xffff00000f217812 */ /* 0x000fe200078ec0ff */
[----:B------:R-:W-:Y:S01]  /*8ee0*/  FMUL.FTZ R31, R31, R36 ;  /* 0x000000241f1f7220 */ /* 0x000fe20000410000 */
[----:B------:R-:W-:Y:S01]  /*8ef0*/  FFMA.FTZ R45, R6, R35, R29 ;  /* 0x00000023062d7223 */ /* 0x000fe2000001001d */
[----:B------:R-:W-:Y:S01]  /*8f00*/  LOP3.LUT R29, R3, 0xffff0000, RZ, 0xc0, !PT ;  /* 0xffff0000031d7812 */ /* 0x000fe200078ec0ff */
[----:B------:R-:W-:-:S02]  /*8f10*/  IMAD.U32 R32, R9, 0x10000, RZ ;  /* 0x0001000009207824 */ /* 0x000fc400078e00ff */
[C---:B------:R-:W-:Y:S01]  /*8f20*/  FFMA.FTZ R38, R27.reuse, R38, R31 ;  /* 0x000000261b267223 */ /* 0x040fe2000001001f */
[----:B------:R-:W-:Y:S01]  /*8f30*/  FMUL.FTZ R35, R8, R33 ;  /* 0x0000002108237220 */ /* 0x000fe20000410000 */
[----:B------:R-:W-:Y:S02]  /*8f40*/  IMAD.U32 R31, R20, 0x10000, RZ ;  /* 0x00010000141f7824 */ /* 0x000fe400078e00ff */
[----:B------:R-:W-:Y:S01]  /*8f50*/  FFMA.FTZ R36, R27, R36, -R10 ;  /* 0x000000241b247223 */ /* 0x000fe2000001080a */
[----:B0-----:R-:W-:Y:S02]  /*8f60*/  IMAD.U32 R28, R5, 0x10000, RZ ;  /* 0x00010000051c7824 */ /* 0x001fe400078e00ff */
[-C--:B------:R-:W-:Y:S01]  /*8f70*/  FMUL.FTZ R39, R8, R29.reuse ;  /* 0x0000001d08277220 */ /* 0x080fe20000410000 */
[----:B------:R-:W-:Y:S02]  /*8f80*/  IMAD.U32 R27, R12, 0x10000, RZ ;  /* 0x000100000c1b7824 */ /* 0x000fe400078e00ff */
[----:B------:R-:W-:Y:S01]  /*8f90*/  FFMA.FTZ R37, R4, R29, -R35 ;  /* 0x0000001d04257223 */ /* 0x000fe20000010823 */
[----:B------:R-:W-:Y:S01]  /*8fa0*/  FMUL.FTZ R41, R32, R31 ;  /* 0x0000001f20297220 */ /* 0x000fe20000410000 */
[----:B------:R-:W-:-:S02]  /*8fb0*/  IMAD.U32 R34, R11, 0x10000, RZ ;  /* 0x000100000b227824 */ /* 0x000fc400078e00ff */
[----:B------:R-:W-:Y:S01]  /*8fc0*/  FMUL.FTZ R32, R32, R27 ;  /* 0x0000001b20207220 */ /* 0x000fe20000410000 */
[----:B------:R-:W-:Y:S02]  /*8fd0*/  IMAD.U32 R35, R26, 0x10000, RZ ;  /* 0x000100001a237824 */ /* 0x000fe400078e00ff */
[----:B------:R-:W-:Y:S01]  /*8fe0*/  FFMA.FTZ R39, R4, R33, R39 ;  /* 0x0000002104277223 */ /* 0x000fe20000010027 */
[----:B------:R-:W-:Y:S02]  /*8ff0*/  IMAD.U32 R29, R14, 0x10000, RZ ;  /* 0x000100000e1d7824 */ /* 0x000fe400078e00ff */
[----:B------:R-:W-:Y:S01]  /*9000*/  FFMA.FTZ R41, R28, R27, -R41 ;  /* 0x0000001b1c297223 */ /* 0x000fe20000010829 */
[----:B------:R-:W-:Y:S01]  /*9010*/  IMAD.U32 R30, R7, 0x10000, RZ ;  /* 0x00010000071e7824 */ /* 0x000fe200078e00ff */
[----:B------:R-:W-:Y:S01]  /*9020*/  LOP3.LUT R9, R9, 0xffff0000, RZ, 0xc0, !PT ;  /* 0xffff000009097812 */ /* 0x000fe200078ec0ff */
[C---:B------:R-:W-:Y:S01]  /*9030*/  FMUL.FTZ R33, R34.reuse, R35 ;  /* 0x0000002322217220 */ /* 0x040fe20000410000 */
[----:B------:R-:W-:Y:S01]  /*9040*/  LOP3.LUT R11, R11, 0xffff0000, RZ, 0xc0, !PT ;  /* 0xffff00000b0b7812 */ /* 0x000fe200078ec0ff */
[----:B------:R-:W-:Y:S01]  /*9050*/  FMUL.FTZ R27, R34, R29 ;  /* 0x0000001d221b7220 */ /* 0x000fe20000410000 */
[----:B------:R-:W-:Y:S01]  /*9060*/  LOP3.LUT R8, R20, 0xffff0000, RZ, 0xc0, !PT ;  /* 0xffff000014087812 */ /* 0x000fe200078ec0ff */
[----:B------:R-:W-:Y:S01]  /*9070*/  FFMA.FTZ R32, R28, R31, R32 ;  /* 0x0000001f1c207223 */ /* 0x000fe20000010020 */
[----:B------:R-:W-:Y:S01]  /*9080*/  LOP3.LUT R10, R26, 0xffff0000, RZ, 0xc0, !PT ;  /* 0xffff00001a0a7812 */ /* 0x000fe200078ec0ff */
[----:B------:R-:W-:Y:S01]  /*9090*/  FFMA.FTZ R33, R30, R29, -R33 ;  /* 0x0000001d1e217223 */ /* 0x000fe20000010821 */
[----:B------:R-:W-:Y:S01]  /*90a0*/  LOP3.LUT R4, R12, 0xffff0000, RZ, 0xc0, !PT ;  /* 0xffff00000c047812 */ /* 0x000fe200078ec0ff */
[----:B------:R-:W-:Y:S01]  /*90b0*/  FFMA.FTZ R27, R30, R35, R27 ;  /* 0x000000231e1b7223 */ /* 0x000fe2000001001b */
[----:B------:R-:W-:Y:S01]  /*90c0*/  LOP3.LUT R6, R14, 0xffff0000, RZ, 0xc0, !PT ;  /* 0xffff00000e067812 */ /* 0x000fe200078ec0ff */
[----:B------:R-:W-:Y:S01]  /*90d0*/  FMUL.FTZ R28, R9, R8 ;  /* 0x00000008091c7220 */ /* 0x000fe20000410000 */
[----:B------:R-:W-:Y:S01]  /*90e0*/  LOP3.LUT R5, R5, 0xffff0000, RZ, 0xc0, !PT ;  /* 0xffff000005057812 */ /* 0x000fe200078ec0ff */
[----:B------:R-:W-:Y:S01]  /*90f0*/  FMUL.FTZ R30, R11, R10 ;  /* 0x0000000a0b1e7220 */ /* 0x000fe20000410000 */
[----:B------:R-:W-:Y:S01]  /*9100*/  LOP3.LUT R7, R7, 0xffff0000, RZ, 0xc0, !PT ;  /* 0xffff000007077812 */ /* 0x000fe200078ec0ff */
[----:B------:R-:W-:Y:S01]  /*9110*/  FMUL.FTZ R9, R9, R4 ;  /* 0x0000000409097220 */ /* 0x000fe20000410000 */
[----:B------:R-:W-:Y:S01]  /*9120*/  FMUL.FTZ R11, R11, R6 ;  /* 0x000000060b0b7220 */ /* 0x000fe20000410000 */
[----:B------:R-:W-:Y:S01]  /*9130*/  FFMA.FTZ R28, R5, R4, -R28 ;  /* 0x00000004051c7223 */ /* 0x000fe2000001081c */
[----:B------:R-:W-:Y:S01]  /*9140*/  F2FP.BF16.F32.PACK_AB R4, R37, R36 ;  /* 0x000000242504723e */ /* 0x000fe200000010ff */
[----:B------:R-:W-:Y:S01]  /*9150*/  FFMA.FTZ R30, R7, R6, -R30 ;  /* 0x00000006071e7223 */ /* 0x000fe2000001081e */
[----:B------:R-:W-:Y:S01]  /*9160*/  FFMA.FTZ R9, R5, R8, R9 ;  /* 0x0000000805097223 */ /* 0x000fe20000010009 */
[----:B------:R-:W-:Y:S01]  /*9170*/  FFMA.FTZ R34, R7, R10, R11 ;  /* 0x0000000a07227223 */ /* 0x000fe2000001000b */
[----:B------:R-:W-:-:S02]  /*9180*/  F2FP.BF16.F32.PACK_AB R6, R43, R42 ;  /* 0x0000002a2b06723e */ /* 0x000fc400000010ff */
[----:B------:R-:W-:Y:S02]  /*9190*/  F2FP.BF16.F32.PACK_AB R5, R28, R41 ;  /* 0x000000291c05723e */ /* 0x000fe400000010ff */
[----:B------:R-:W-:Y:S02]  /*91a0*/  F2FP.BF16.F32.PACK_AB R7, R30, R33 ;  /* 0x000000211e07723e */ /* 0x000fe400000010ff */
[----:B------:R-:W-:Y:S02]  /*91b0*/  F2FP.BF16.F32.PACK_AB R10, R45, R44 ;  /* 0x0000002c2d0a723e */ /* 0x000fe400000010ff */
[----:B------:R-:W-:Y:S01]  /*91c0*/  F2FP.BF16.F32.PACK_AB R8, R39, R38 ;  /* 0x000000262708723e */ /* 0x000fe200000010ff */
[----:B------:R1:W-:Y:S01]  /*91d0*/  STS.128 [R46+0x18400], R4 ;  /* 0x018400042e007388 */ /* 0x0003e20000000c00 */
[----:B------:R-:W-:Y:S02]  /*91e0*/  F2FP.BF16.F32.PACK_AB R9, R9, R32 ;  /* 0x000000200909723e */ /* 0x000fe400000010ff */
[----:B------:R-:W-:-:S05]  /*91f0*/  F2FP.BF16.F32.PACK_AB R11, R34, R27 ;  /* 0x0000001b220b723e */ /* 0x000fca00000010ff */
[----:B------:R1:W-:Y:S02]  /*9200*/  STS.128 [R47+0x18400], R8 ;  /* 0x018400082f007388 */ /* 0x0003e40000000c00 */
.L_x_1521:
[----:B------:R-:W-:Y:S05]  /*9210*/  BSYNC B1 ;  /* 0x0000000000017941 */ /* 0x000fea0003800000 */
.L_x_1520:
        /* <DEDUP_REMOVED lines=13> */
[----:B------:R-:W-:Y:S02]  /*92f0*/  IMAD.U32 R37, R15, 0x10000, RZ ;  /* 0x000100000f257824 */ /* 0x000fe400078e00ff */
[----:B------:R-:W-:Y:S01]  /*9300*/  IMAD.U32 R35, R3, 0x10000, RZ ;  /* 0x0001000003237824 */ /* 0x000fe200078e00ff */
[----:B------:R-:W-:Y:S01]  /*9310*/  LOP3.LUT R44, R15, 0xffff0000, RZ, 0xc0, !PT ;  /* 0xffff00000f2c7812 */ /* 0x000fe200078ec0ff */
[----:B------:R-:W-:Y:S01]  /*9320*/  IMAD.U32 R46, R20, 0x10000, RZ ;  /* 0x00010000142e7824 */ /* 0x000fe200078e00ff */
[----:B------:R-:W-:Y:S01]  /*9330*/  LOP3.LUT R40, R3, 0xffff0000, RZ, 0xc0, !PT ;  /* 0xffff000003287812 */ /* 0x000fe200078ec0ff */
[----:B------:R-:W-:Y:S01]  /*9340*/  IMAD.U32 R42, R12, 0x10000, RZ ;  /* 0x000100000c2a7824 */ /* 0x000fe200078e00ff */
[----:B------:R-:W-:Y:S02]  /*9350*/  LOP3.LUT R39, R20, 0xffff0000, RZ, 0xc0, !PT ;  /* 0xffff000014277812 */ /* 0x000fe400078ec0ff */
[----:B------:R-:W-:Y:S01]  /*9360*/  LOP3.LUT R41, R26, 0xffff0000, RZ, 0xc0, !PT ;  /* 0xffff00001a297812 */ /* 0x000fe200078ec0ff */
[----:B--2---:R-:W-:-:S04]  /*9370*/  IMAD.IADD R8, R5, 0x1, R4 ;  /* 0x0000000105087824 */ /* 0x004fc800078e0204 */
[----:B------:R-:W-:Y:S01]  /*9380*/  IMAD R25, R8, 0x2, R19 ;  /* 0x0000000208197824 */ /* 0x000fe200078e0213 */
[----:B---3--:R-:W1:Y:S04]  /*9390*/  LDS.128 R4, [R43+0x18400] ;  /* 0x018400002b047984 */ /* 0x008e680000000c00 */
[----:B------:R-:W2:Y:S01]  /*93a0*/  LDS.128 R8, [R25+0x18400] ;  /* 0x0184000019087984 */ /* 0x000ea20000000c00 */
[----:B-1----:R-:W-:Y:S02]  /*93b0*/  IMAD.U32 R27, R4, 0x10000, RZ ;  /* 0x00010000041b7824 */ /* 0x002fe400078e00ff */
[C---:B--2---:R-:W-:Y:S01]  /*93c0*/  IMAD.U32 R31, R8.reuse, 0x10000, RZ ;  /* 0x00010000081f7824 */ /* 0x044fe200078e00ff */
[----:B------:R-:W-:Y:S01]  /*93d0*/  LOP3.LUT R8, R8, 0xffff0000, RZ, 0xc0, !PT ;  /* 0xffff000008087812 */ /* 0x000fe200078ec0ff */
[----:B------:R-:W-:-:S02]  /*93e0*/  IMAD.U32 R32, R9, 0x10000, RZ ;  /* 0x0001000009207824 */ /* 0x000fc400078e00ff */
[-C--:B------:R-:W-:Y:S01]  /*93f0*/  FMUL.FTZ R36, R37, R31.reuse ;  /* 0x0000001f25247220 */ /* 0x080fe20000410000 */
[C---:B------:R-:W-:Y:S01]  /*9400*/  FMUL.FTZ R38, R35.reuse, R31 ;  /* 0x0000001f23267220 */ /* 0x040fe20000410000 */
[----:B------:R-:W-:Y:S01]  /*9410*/  LOP3.LUT R4, R4, 0xffff0000, RZ, 0xc0, !PT ;  /* 0xffff000004047812 */ /* 0x000fe200078ec0ff */
[-C--:B------:R-:W-:Y:S01]  /*9420*/  FMUL.FTZ R3, R44, R8.reuse ;  /* 0x000000082c037220 */ /* 0x080fe20000410000 */
[-C--:B------:R-:W-:Y:S01]  /*9430*/  FFMA.FTZ R36, R35, R27.reuse, -R36 ;  /* 0x0000001b23247223 */ /* 0x080fe20000010824 */
[----:B------:R-:W-:Y:S01]  /*9440*/  FFMA.FTZ R38, R37, R27, R38 ;  /* 0x0000001b25267223 */ /* 0x000fe20000010026 */
[----:B0-----:R-:W-:Y:S02]  /*9450*/  IMAD.U32 R28, R5, 0x10000, RZ ;  /* 0x00010000051c7824 */ /* 0x001fe400078e00ff */
[----:B------:R-:W-:Y:S01]  /*9460*/  FMUL.FTZ R15, R40, R8 ;  /* 0x00000008280f7220 */ /* 0x000fe20000410000 */
[-C--:B------:R-:W-:Y:S01]  /*9470*/  FMUL.FTZ R27, R46, R32.reuse ;  /* 0x000000202e1b7220 */ /* 0x080fe20000410000 */
[----:B------:R-:W-:Y:S01]  /*9480*/  FMUL.FTZ R31, R42, R32 ;  /* 0x000000202a1f7220 */ /* 0x000fe20000410000 */
[----:B------:R-:W-:-:S02]  /*9490*/  IMAD.U32 R33, R10, 0x10000, RZ ;  /* 0x000100000a217824 */ /* 0x000fc400078e00ff */
[-C--:B------:R-:W-:Y:S01]  /*94a0*/  FFMA.FTZ R3, R40, R4.reuse, -R3 ;  /* 0x0000000428037223 */ /* 0x080fe20000010803 */
[----:B------:R-:W-:Y:S02]  /*94b0*/  IMAD.U32 R37, R21, 0x10000, RZ ;  /* 0x0001000015257824 */ /* 0x000fe400078e00ff */
[C---:B------:R-:W-:Y:S01]  /*94c0*/  IMAD.U32 R35, R13.reuse, 0x10000, RZ ;  /* 0x000100000d237824 */ /* 0x040fe200078e00ff */
[----:B------:R-:W-:Y:S01]  /*94d0*/  LOP3.LUT R10, R10, 0xffff0000, RZ, 0xc0, !PT ;  /* 0xffff00000a0a7812 */ /* 0x000fe200078ec0ff */
[----:B------:R-:W-:Y:S01]  /*94e0*/  FFMA.FTZ R15, R44, R4, R15 ;  /* 0x000000042c0f7223 */ /* 0x000fe2000001000f */
[----:B------:R-:W-:Y:S01]  /*94f0*/  LOP3.LUT R32, R13, 0xffff0000, RZ, 0xc0, !PT ;  /* 0xffff00000d207812 */ /* 0x000fe200078ec0ff */
[-C--:B------:R-:W-:Y:S01]  /*9500*/  FFMA.FTZ R27, R42, R28.reuse, -R27 ;  /* 0x0000001c2a1b7223 */ /* 0x080fe2000001081b */
[----:B------:R-:W-:Y:S01]  /*9510*/  LOP3.LUT R40, R21, 0xffff0000, RZ, 0xc0, !PT ;  /* 0xffff000015287812 */ /* 0x000fe200078ec0ff */
[----:B------:R-:W-:Y:S01]  /*9520*/  FFMA.FTZ R31, R46, R28, R31 ;  /* 0x0000001c2e1f7223 */ /* 0x000fe2000001001f */
[----:B------:R-:W-:-:S02]  /*9530*/  IMAD.U32 R29, R6, 0x10000, RZ ;  /* 0x00010000061d7824 */ /* 0x000fc400078e00ff */
[-C--:B------:R-:W-:Y:S01]  /*9540*/  FMUL.FTZ R4, R37, R33.reuse ;  /* 0x0000002125047220 */ /* 0x080fe20000410000 */
[----:B------:R-:W-:Y:S01]  /*9550*/  FMUL.FTZ R28, R35, R33 ;  /* 0x00000021231c7220 */ /* 0x000fe20000410000 */
[----:B------:R-:W-:Y:S02]  /*9560*/  IMAD.U32 R34, R11, 0x10000, RZ ;  /* 0x000100000b227824 */ /* 0x000fe400078e00ff */
[----:B------:R-:W-:Y:S02]  /*9570*/  IMAD.U32 R42, R26, 0x10000, RZ ;  /* 0x000100001a2a7824 */ /* 0x000fe400078e00ff */
[-C--:B------:R-:W-:Y:S01]  /*9580*/  FMUL.FTZ R13, R40, R10.reuse ;  /* 0x0000000a280d7220 */ /* 0x080fe20000410000 */
[----:B------:R-:W-:Y:S01]  /*9590*/  FMUL.FTZ R21, R32, R10 ;  /* 0x0000000a20157220 */ /* 0x000fe20000410000 */
[-C--:B------:R-:W-:Y:S01]  /*95a0*/  FFMA.FTZ R8, R35, R29.reuse, -R4 ;  /* 0x0000001d23087223 */ /* 0x080fe20000010804 */
[----:B------:R-:W-:Y:S01]  /*95b0*/  FFMA.FTZ R10, R37, R29, R28 ;  /* 0x0000001d250a7223 */ /* 0x000fe2000001001c */
[----:B------:R-:W-:Y:S01]  /*95c0*/  LOP3.LUT R6, R6, 0xffff0000, RZ, 0xc0, !PT ;  /* 0xffff000006067812 */ /* 0x000fe200078ec0ff */
[----:B------:R-:W-:Y:S01]  /*95d0*/  IMAD.U32 R30, R7, 0x10000, RZ ;  /* 0x00010000071e7824 */ /* 0x000fe200078e00ff */
[----:B------:R-:W-:Y:S01]  /*95e0*/  LOP3.LUT R9, R9, 0xffff0000, RZ, 0xc0, !PT ;  /* 0xffff000009097812 */ /* 0x000fe200078ec0ff */
[----:B------:R-:W-:Y:S01]  /*95f0*/  IMAD.U32 R4, R14, 0x10000, RZ ;  /* 0x000100000e047824 */ /* 0x000fe200078e00ff */
[----:B------:R-:W-:Y:S01]  /*9600*/  LOP3.LUT R11, R11, 0xffff0000, RZ, 0xc0, !PT ;  /* 0xffff00000b0b7812 */ /* 0x000fe200078ec0ff */
[----:B------:R-:W-:Y:S01]  /*9610*/  FMUL.FTZ R29, R42, R34 ;  /* 0x000000222a1d7220 */ /* 0x000fe20000410000 */
[----:B------:R-:W-:-:S02]  /*9620*/  LOP3.LUT R35, R12, 0xffff0000, RZ, 0xc0, !PT ;  /* 0xffff00000c237812 */ /* 0x000fc400078ec0ff */
[----:B------:R-:W-:Y:S01]  /*9630*/  LOP3.LUT R37, R14, 0xffff0000, RZ, 0xc0, !PT ;  /* 0xffff00000e257812 */ /* 0x000fe200078ec0ff */
[C---:B------:R-:W-:Y:S01]  /*9640*/  FMUL.FTZ R33, R4.reuse, R34 ;  /* 0x0000002204217220 */ /* 0x040fe20000410000 */
[----:B------:R-:W-:Y:S01]  /*9650*/  LOP3.LUT R5, R5, 0xffff0000, RZ, 0xc0, !PT ;  /* 0xffff000005057812 */ /* 0x000fe200078ec0ff */
[----:B------:R-:W-:Y:S01]  /*9660*/  FFMA.FTZ R29, R4, R30, -R29 ;  /* 0x0000001e041d7223 */ /* 0x000fe2000001081d */
[----:B------:R-:W-:Y:S01]  /*9670*/  LOP3.LUT R7, R7, 0xffff0000, RZ, 0xc0, !PT ;  /* 0xffff000007077812 */ /* 0x000fe200078ec0ff */
[-C--:B------:R-:W-:Y:S01]  /*9680*/  FFMA.FTZ R13, R32, R6.reuse, -R13 ;  /* 0x00000006200d7223 */ /* 0x080fe2000001080d */
[----:B------:R-:W-:Y:S01]  /*9690*/  FFMA.FTZ R21, R40, R6, R21 ;  /* 0x0000000628157223 */ /* 0x000fe20000010015 */
        /* <DEDUP_REMOVED lines=19> */
.L_x_1512:
[----:B------:R-:W-:Y:S05]  /*97d0*/  BSYNC B0 ;  /* 0x0000000000007941 */ /* 0x000fea0003800000 */
.L_x_1501:
        /* <DEDUP_REMOVED lines=8> */
.L_x_1498:
[----:B--2---:R-:W2:Y:S01]  /*9860*/  S2R R3, SR_TID.X ;  /* 0x0000000000037919 */ /* 0x004ea20000002100 */
[----:B------:R-:W-:Y:S01]  /*9870*/  ISETP.NE.AND P0, PT, R210, 0x3, PT ;  /* 0x00000003d200780c */ /* 0x000fe20003f05270 */
[----:B------:R-:W-:Y:S05]  /*9880*/  WARPSYNC.ALL ;  /* 0x0000000000007948 */ /* 0x000fea0003800000 */
[----:B--2---:R-:W-:-:S05]  /*9890*/  SHF.R.U32.HI R3, RZ, 0x7, R3 ;  /* 0x00000007ff037819 */ /* 0x004fca0000011603 */
[----:B-1-3--:R-:W-:-:S05]  /*98a0*/  VIADD R10, R3, 0x8 ;  /* 0x00000008030a7836 */ /* 0x00afca0000000000 */
[----:B------:R1:W-:Y:S06]  /*98b0*/  BAR.SYNC.DEFER_BLOCKING R10, 0x100 ;  /* 0x0004000a0000751d */ /* 0x0003ec0000010000 */
[----:B------:R-:W-:Y:S05]  /*98c0*/  @!P0 BRA `(.L_x_1522) ;  /* 0x0000000000048947 */ /* 0x000fea0003800000 */
[----:B------:R-:W-:Y:S01]  /*98d0*/  BPT.TRAP 0x1 ;  /* 0x000000040000795c */ /* 0x000fe20000300000 */
.L_x_1522:
[----:B------:R-:W-:Y:S01]  /*98e0*/  IMAD R4, R206, 0x8, R19 ;  /* 0x00000008ce047824 */ /* 0x000fe200078e0213 */
[----:B------:R-:W-:-:S04]  /*98f0*/  SHF.L.U32 R5, R218, 0x1f, RZ ;  /* 0x0000001fda057819 */ /* 0x000fc800000006ff */
[----:B------:R2:W3:Y:S01]  /*9900*/  SYNCS.PHASECHK.TRANS64.TRYWAIT P1, [R4+URZ+0x32430], R5 ;  /* 0x03243005040075a7 */ /* 0x0004e2000802017f */
[----:B------:R-:W-:Y:S05]  /*9910*/  @!P0 BRA `(.L_x_1523) ;  /* 0x0000000000048947 */ /* 0x000fea0003800000 */
[----:B------:R-:W-:Y:S01]  /*9920*/  BPT.TRAP 0x1 ;  /* 0x000000040000795c */ /* 0x000fe20000300000 */
.L_x_1523:
[----:B------:R-:W-:Y:S01]  /*9930*/  VIADD R3, R19, 0x1c400 ;  /* 0x0001c40013037836 */ /* 0x000fe20000000000 */
[----:B------:R-:W-:Y:S01]  /*9940*/  LOP3.LUT R12, R24, 0x10000, RZ, 0xfc, !PT ;  /* 0x00010000180c7812 */ /* 0x000fe200078efcff */
[----:B0-----:R-:W-:-:S03]  /*9950*/  IMAD.MOV.U32 R13, RZ, RZ, 0x40000040 ;  /* 0x40000040ff0d7424 */ /* 0x001fc600078e00ff */
[----:B------:R-:W-:-:S04]  /*9960*/  SHF.R.U32.HI R3, RZ, 0x4, R3 ;  /* 0x00000004ff037819 */ /* 0x000fc80000011603 */
[----:B------:R-:W-:-:S04]  /*9970*/  LOP3.LUT R3, R3, 0x3fff, RZ, 0xc0, !PT ;  /* 0x00003fff03037812 */ /* 0x000fc800078ec0ff */
[----:B------:R-:W-:-:S05]  /*9980*/  LOP3.LUT R3, R3, 0x10000, RZ, 0xfc, !PT ;  /* 0x0001000003037812 */ /* 0x000fca00078efcff */
[----:B------:R0:W-:Y:S01]  /*9990*/  STL [R1+0x4c], R3 ;  /* 0x00004c0301007387 */ /* 0x0001e20000100800 */
[----:B---3--:R-:W-:Y:S05]  /*99a0*/  @P1 BRA `(.L_x_1524) ;  /* 0x0000000000081947 */ /* 0x008fea0003800000 */
[----:B------:R-:W3:Y:S02]  /*99b0*/  SYNCS.PHASECHK.TRANS64.TRYWAIT P1, [R4+URZ+0x32430], R5 ;  /* 0x03243005040075a7 */ /* 0x000ee4000802017f */
[----:B---3--:R-:W-:Y:S05]  /*99c0*/  @!P1 BRA `(.L_x_1525) ;  /* 0x00000134003c9947 */ /* 0x008fea0003800000 */
.L_x_1524:
[----:B0-----:R-:W4:Y:S01]  /*99d0*/  LDL R3, [R1+0x4c] ;  /* 0x00004c0001037983 */ /* 0x001f220000100800 */
[----:B------:R-:W-:Y:S01]  /*99e0*/  IMAD.MOV.U32 R7, RZ, RZ, 0x40000040 ;  /* 0x40000040ff077424 */ /* 0x000fe200078e00ff */
[----:B------:R-:W-:Y:S05]  /*99f0*/  WARPSYNC.ALL ;  /* 0x0000000000007948 */ /* 0x000fea0003800000 */
[C---:B------:R-:W-:Y:S01]  /*9a00*/  R2UR UR4, R12.reuse ;  /* 0x000000000c0472ca */ /* 0x040fe200000e0000 */
[----:B------:R-:W-:Y:S01]  /*9a10*/  WARPGROUP.ARRIVE ;  /* 0x00000000000079c5 */ /* 0x000fe20000000000 */
[----:B------:R-:W-:Y:S01]  /*9a20*/  R2UR UR5, R13 ;  /* 0x000000000d0572ca */ /* 0x000fe200000e0000 */
[----:B------:R-:W-:Y:S01]  /*9a30*/  VIADD R224, R12, 0x2 ;  /* 0x000000020ce07836 */ /* 0x000fe20000000000 */
[----:B------:R-:W-:Y:S01]  /*9a40*/  R2UR UR7, R7 ;  /* 0x00000000070772ca */ /* 0x000fe200000e0000 */
[----:B------:R-:W-:Y:S01]  /*9a50*/  IMAD.MOV.U32 R225, RZ, RZ, 0x40000040 ;  /* 0x40000040ffe17424 */ /* 0x000fe200078e00ff */
[----:B------:R-:W-:Y:S01]  /*9a60*/  SHF.L.U32 R0, R0, 0x1f, RZ ;  /* 0x0000001f00007819 */ /* 0x000fe200000006ff */
[----:B------:R-:W-:Y:S01]  /*9a70*/  IMAD.MOV.U32 R9, RZ, RZ, 0x40000040 ;  /* 0x40000040ff097424 */ /* 0x000fe200078e00ff */
[----:B------:R-:W-:Y:S01]  /*9a80*/  BSSY B0, `(.L_x_1526) ;  /* 0x0000025000007945 */ /* 0x000fe20003800000 */
[----:B------:R-:W-:-:S02]  /*9a90*/  VIADD R222, R12, 0x4 ;  /* 0x000000040cde7836 */ /* 0x000fc40000000000 */
[----:B------:R-:W-:Y:S02]  /*9aa0*/  IMAD.MOV.U32 R223, RZ, RZ, 0x40000040 ;  /* 0x40000040ffdf7424 */ /* 0x000fe400078e00ff */
[----:B------:R-:W-:Y:S02]  /*9ab0*/  VIADD R220, R12, 0x6 ;  /* 0x000000060cdc7836 */ /* 0x000fe40000000000 */
[----:B------:R-:W-:Y:S02]  /*9ac0*/  IMAD.MOV.U32 R221, RZ, RZ, 0x40000040 ;  /* 0x40000040ffdd7424 */ /* 0x000fe400078e00ff */
[----:B------:R-:W-:Y:S02]  /*9ad0*/  IMAD.MOV.U32 R7, RZ, RZ, 0x40000040 ;  /* 0x40000040ff077424 */ /* 0x000fe400078e00ff */
[----:B----4-:R-:W-:-:S04]  /*9ae0*/  IMAD R6, R206, 0x300, R3 ;  /* 0x00000300ce067824 */ /* 0x010fc800078e0203 */
        /* <DEDUP_REMOVED lines=10> */
[----:B------:R-:W-:-:S02]  /*9b90*/  WARPGROUP.DEPBAR.LE gsb0, 0x0 ;  /* 0x00008000000079c5 */ /* 0x000fc40000010000 */
[----:B------:R-:W-:-:S07]  /*9ba0*/  WARPGROUP.ARRIVE ;  /* 0x00000000000079c5 */ /* 0x000fce0000000000 */
[----:B------:R-:W-:Y:S01]  /*9bb0*/  HGMMA.64x96x16.F32.BF16 R24, gdesc[UR4], R24, gsb0 ;  /* 0x01600000041879f0 */ /* 0x000fe20008001818 */
[----:B------:R-:W-:Y:S02]  /*9bc0*/  R2UR UR4, R222 ;  /* 0x00000000de0472ca */ /* 0x000fe400000e0000 */
[----:B------:R-:W-:Y:S02]  /*9bd0*/  R2UR UR5, R223 ;  /* 0x00000000df0572ca */ /* 0x000fe400000e0000 */
[----:B------:R-:W-:Y:S02]  /*9be0*/  R2UR UR6, R8 ;  /* 0x00000000080672ca */ /* 0x000fe400000e0000 */
[----:B------:R-:W-:Y:S01]  /*9bf0*/  R2UR UR7, R9 ;  /* 0x00000000090772ca */ /* 0x000fe200000e0000 */
[----:B------:R-:W-:Y:S02]  /*9c00*/  WARPGROUP.DEPBAR.LE gsb0, 0x0 ;  /* 0x00008000000079c5 */ /* 0x000fe40000010000 */
[----:B------:R-:W-:-:S10]  /*9c10*/  WARPGROUP.ARRIVE ;  /* 0x00000000000079c5 */ /* 0x000fd40000000000 */
        /* <DEDUP_REMOVED lines=9> */
[----:B------:R-:W0:Y:S02]  /*9cb0*/  SYNCS.PHASECHK.TRANS64.TRYWAIT P1, [R19+URZ+0x32410], R0 ;  /* 0x03241000130075a7 */ /* 0x000e24000802017f */
[----:B0-----:R-:W-:Y:S05]  /*9cc0*/  @!P1 BRA `(.L_x_1527) ;  /* 0x0000013000909947 */ /* 0x001fea0003800000 */
.L_x_1750:
[----:B------:R-:W-:Y:S05]  /*9cd0*/  BSYNC B0 ;  /* 0x0000000000007941 */ /* 0x000fea0003800000 */
.L_x_1526:
[----:B------:R-:W-:Y:S05]  /*9ce0*/  @!P0 BRA `(.L_x_1528) ;  /* 0x0000000000048947 */ /* 0x000fea0003800000 */
[----:B------:R-:W-:Y:S01]  /*9cf0*/  BPT.TRAP 0x1 ;  /* 0x000000040000795c */ /* 0x000fe20000300000 */
.L_x_1528:
[----:B------:R4:W0:Y:S01]  /*9d00*/  SYNCS.PHASECHK.TRANS64.TRYWAIT P1, [R4+URZ+0x32450], R5 ;  /* 0x03245005040075a7 */ /* 0x000822000802017f */
[----:B------:R-:W-:Y:S05]  /*9d10*/  @!P0 BRA `(.L_x_1529) ;  /* 0x0000000000048947 */ /* 0x000fea0003800000 */
[----:B------:R-:W-:Y:S01]  /*9d20*/  BPT.TRAP 0x1 ;  /* 0x000000040000795c */ /* 0x000fe20000300000 */
.L_x_1529:
[----:B0-----:R-:W-:Y:S05]  /*9d30*/  @P1 BRA `(.L_x_1530) ;  /* 0x0000000000081947 */ /* 0x001fea0003800000 */
[----:B------:R-:W0:Y:S02]  /*9d40*/  SYNCS.PHASECHK.TRANS64.TRYWAIT P1, [R4+URZ+0x32450], R5 ;  /* 0x03245005040075a7 */ /* 0x000e24000802017f */
[----:B0-----:R-:W-:Y:S05]  /*9d50*/  @!P1 BRA `(.L_x_1531) ;  /* 0x0000013000809947 */ /* 0x001fea0003800000 */
.L_x_1530:
[----:B------:R-:W-:Y:S05]  /*9d60*/  WARPSYNC.ALL ;  /* 0x0000000000007948 */ /* 0x000fea0003800000 */
[----:B------:R-:W-:Y:S01]  /*9d70*/  IMAD R72, R72, 0x2000, R19 ;  /* 0x0000200048487824 */ /* 0x000fe200078e0213 */
[----:B------:R-:W-:Y:S01]  /*9d80*/  WARPGROUP.ARRIVE ;  /* 0x00000000000079c5 */ /* 0x000fe20000000000 */
[----:B--234-:R-:W-:Y:S01]  /*9d90*/  VIADD R5, R19, 0x400 ;  /* 0x0000040013057836 */ /* 0x01cfe20000000000 */
[----:B------:R-:W-:Y:S01]  /*9da0*/  UMOV UR9, 0x40000040 ;  /* 0x4000004000097882 */ /* 0x000fe20000000000 */
[----:B------:R-:W-:Y:S01]  /*9db0*/  IMAD.MOV.U32 R7, RZ, RZ, 0x40000040 ;  /* 0x40000040ff077424 */ /* 0x000fe200078e00ff */
[----:B------:R-:W-:Y:S01]  /*9dc0*/  R2UR UR4, R72 ;  /* 0x00000000480472ca */ /* 0x000fe200000e0000 */
[----:B------:R-:W-:Y:S01]  /*9dd0*/  IMAD.MOV.U32 R9, RZ, RZ, 0x40000040 ;  /* 0x40000040ff097424 */ /* 0x000fe200078e00ff */
[----:B------:R-:W-:Y:S01]  /*9de0*/  SHF.R.U32.HI R5, RZ, 0x4, R5 ;  /* 0x00000004ff057819 */ /* 0x000fe20000011605 */
[----:B------:R-:W-:Y:S01]  /*9df0*/  IMAD.U32 R15, RZ, RZ, UR9 ;  /* 0x00000009ff0f7e24 */ /* 0x000fe2000f8e00ff */
[----:B------:R-:W-:Y:S01]  /*9e00*/  R2UR UR11, R7 ;  /* 0x00000000070b72ca */ /* 0x000fe200000e0000 */
[----:B------:R-:W-:Y:S01]  /*9e10*/  UMOV UR57, 0x40000040 ;  /* 0x4000004000397882 */ /* 0x000fe20000000000 */
[----:B------:R-:W-:Y:S01]  /*9e20*/  LOP3.LUT R5, R5, 0x3fff, RZ, 0xc0, !PT ;  /* 0x00003fff05057812 */ /* 0x000fe200078ec0ff */
[----:B------:R-:W-:Y:S01]  /*9e30*/  UMOV UR53, 0x40000040 ;  /* 0x4000004000357882 */ /* 0x000fe20000000000 */
[----:B------:R-:W-:Y:S01]  /*9e40*/  UMOV UR49, 0x40000040 ;  /* 0x4000004000317882 */ /* 0x000fe20000000000 */
[----:B------:R-:W-:Y:S01]  /*9e50*/  UMOV UR45, 0x40000040 ;  /* 0x40000040002d7882 */ /* 0x000fe20000000000 */
[----:B------:R-:W-:Y:S01]  /*9e60*/  LOP3.LUT R0, R5, 0x10000, RZ, 0xfc, !PT ;  /* 0x0001000005007812 */ /* 0x000fe200078efcff */
[----:B------:R-:W-:Y:S01]  /*9e70*/  UMOV UR41, 0x40000040 ;  /* 0x4000004000297882 */ /* 0x000fe20000000000 */
[----:B------:R-:W-:Y:S01]  /*9e80*/  IMAD.MOV.U32 R7, RZ, RZ, 0x40000040 ;  /* 0x40000040ff077424 */ /* 0x000fe200078e00ff */
[----:B------:R-:W-:-:S02]  /*9e90*/  UIADD3 UR4, UR4, 0x22400, URZ ;  /* 0x0002240004047890 */ /* 0x000fc4000fffe03f */
[----:B------:R-:W-:Y:S01]  /*9ea0*/  IMAD R6, R206, 0xc00, R0 ;  /* 0x00000c00ce067824 */ /* 0x000fe200078e0200 */
[----:B------:R0:W-:Y:S01]  /*9eb0*/  STL [R1+0x50], R0 ;  /* 0x0000500001007387 */ /* 0x0001e20000100800 */
[----:B------:R-:W-:Y:S01]  /*9ec0*/  USHF.R.U32.HI UR4, URZ, 0x4, UR4 ;  /* 0x000000043f047899 */ /* 0x000fe20008011604 */
[----:B------:R-:W-:Y:S01]  /*9ed0*/  R2UR UR39, R7 ;  /* 0x00000000072772ca */ /* 0x000fe200000e0000 */
[C---:B------:R-:W-:Y:S01]  /*9ee0*/  VIADD R8, R6.reuse, 0x2 ;  /* 0x0000000206087836 */ /* 0x040fe20000000000 */
[----:B------:R-:W-:Y:S01]  /*9ef0*/  R2UR UR10, R6 ;  /* 0x00000000060a72ca */ /* 0x000fe200000e0000 */
[----:B------:R-:W-:Y:S01]  /*9f00*/  ULOP3.LUT UR4, UR4, 0x3fff, URZ, 0xc0, !UPT ;  /* 0x00003fff04047892 */ /* 0x000fe2000f8ec03f */
[----:B------:R-:W-:-:S03]  /*9f10*/  UMOV UR37, 0x40000040 ;  /* 0x4000004000257882 */ /* 0x000fc60000000000 */
[----:B------:R-:W-:Y:S01]  /*9f20*/  ULOP3.LUT UR4, UR4, 0x10000, URZ, 0xfc, !UPT ;  /* 0x0001000004047892 */ /* 0x000fe2000f8efc3f */
[----:B0-----:R-:W0:Y:S03]  /*9f30*/  S2R R0, SR_TID.X ;  /* 0x0000000000007919 */ /* 0x001e260000002100 */
[----:B------:R-:W-:Y:S02]  /*9f40*/  UIADD3 UR5, UR4, 0x2, URZ ;  /* 0x0000000204057890 */ /* 0x000fe4000fffe03f */
[----:B------:R-:W-:Y:S02]  /*9f50*/  UIADD3 UR56, UR4, 0x804, URZ ;  /* 0x0000080404387890 */ /* 0x000fe4000fffe03f */
[----:B------:R-:W-:Y:S01]  /*9f60*/  UMOV UR8, UR4 ;  /* 0x0000000400087c82 */ /* 0x000fe20008000000 */
[----:B------:R-:W-:Y:S01]  /*9f70*/  UIADD3 UR52, UR4, 0x806, URZ ;  /* 0x0000080604347890 */ /* 0x000fe2000fffe03f */
[----:B------:R-:W-:Y:S01]  /*9f80*/  HGMMA.64x96x16.F32.BF16 R24, gdesc[UR8], R24, gsb0 ;  /* 0x01600000081879f0 */ /* 0x000fe20008001818 */
[----:B------:R-:W-:Y:S01]  /*9f90*/  R2UR UR10, R8 ;  /* 0x00000000080a72ca */ /* 0x000fe200000e0000 */
[----:B------:R-:W-:Y:S01]  /*9fa0*/  IMAD.U32 R14, RZ, RZ, UR8 ;  /* 0x00000008ff0e7e24 */ /* 0x000fe2000f8e00ff */
[----:B------:R-:W-:Y:S01]  /*9fb0*/  R2UR UR11, R9 ;  /* 0x00000000090b72ca */ /* 0x000fe200000e0000 */
[----:B------:R-:W-:Y:S01]  /*9fc0*/  UMOV UR8, UR5 ;  /* 0x0000000500087c82 */ /* 0x000fe20008000000 */
[----:B------:R-:W-:Y:S01]  /*9fd0*/  UMOV UR9, 0x40000040 ;  /* 0x4000004000097882 */ /* 0x000fe20000000000 */
[----:B------:R-:W-:Y:S01]  /*9fe0*/  VIADD R8, R6, 0x4 ;  /* 0x0000000406087836 */ /* 0x000fe20000000000 */
[----:B------:R-:W-:Y:S01]  /*9ff0*/  UIADD3 UR5, UR4, 0x4, URZ ;  /* 0x0000000404057890 */ /* 0x000fe2000fffe03f */
[----:B------:R-:W-:Y:S01]  /*a000*/  IMAD.MOV.U32 R9, RZ, RZ, 0x40000040 ;  /* 0x40000040ff097424 */ /* 0x000fe200078e00ff */
[----:B------:R2:W-:Y:S01]  /*a010*/  STL.64 [R1+0x68], R14 ;  /* 0x0000680e01007387 */ /* 0x0005e20000100a00 */
[----:B------:R-:W-:-:S02]  /*a020*/  UIADD3 UR48, UR4, 0xc00, URZ ;  /* 0x00000c0004307890 */ /* 0x000fc4000fffe03f */
[----:B------:R-:W-:Y:S02]  /*a030*/  UIADD3 UR44, UR4, 0xc02, URZ ;  /* 0x00000c02042c7890 */ /* 0x000fe4000fffe03f */
[----:B------:R-:W-:Y:S02]  /*a040*/  UIADD3 UR40, UR4, 0xc04, URZ ;  /* 0x00000c0404287890 */ /* 0x000fe4000fffe03f */
[----:B------:R-:W-:Y:S01]  /*a050*/  UIADD3 UR36, UR4, 0xc06, URZ ;  /* 0x00000c0604247890 */ /* 0x000fe2000fffe03f */
[----:B--2---:R-:W-:Y:S02]  /*a060*/  IMAD.U32 R14, RZ, RZ, UR8 ;  /* 0x00000008ff0e7e24 */ /* 0x004fe4000f8e00ff */
[----:B------:R-:W-:Y:S01]  /*a070*/  IMAD.U32 R15, RZ, RZ, UR9 ;  /* 0x00000009ff0f7e24 */ /* 0x000fe2000f8e00ff */
[----:B0-----:R-:W-:-:S04]  /*a080*/  SHF.R.U32.HI R0, RZ, 0x7, R0 ;  /* 0x00000007ff007819 */ /* 0x001fc80000011600 */
[----:B------:R0:W-:Y:S01]  /*a090*/  STL.64 [R1+0x60], R14 ;  /* 0x0000600e01007387 */ /* 0x0001e20000100a00 */
[----:B------:R-:W-:Y:S01]  /*a0a0*/  IADD3 R20, -R0, 0xb, RZ ;  /* 0x0000000b00147810 */ /* 0x000fe20007ffe1ff */
[----:B------:R-:W-:Y:S02]  /*a0b0*/  WARPGROUP.DEPBAR.LE gsb0, 0x0 ;  /* 0x00008000000079c5 */ /* 0x000fe40000010000 */
[----:B------:R-:W-:-:S06]  /*a0c0*/  WARPGROUP.ARRIVE ;  /* 0x00000000000079c5 */ /* 0x000fcc0000000000 */
[----:B------:R-:W-:Y:S01]  /*a0d0*/  HGMMA.64x96x16.F32.BF16 R24, gdesc[UR8], R24, gsb0 ;  /* 0x01600000081879f0 */ /* 0x000fe20008001818 */
[----:B------:R-:W-:Y:S01]  /*a0e0*/  R2UR UR10, R8 ;  /* 0x00000000080a72ca */ /* 0x000fe200000e0000 */
[----:B------:R-:W-:Y:S01]  /*a0f0*/  UMOV UR8, UR5 ;  /* 0x0000000500087c82 */ /* 0x000fe20008000000 */
[----:B------:R-:W-:Y:S01]  /*a100*/  R2UR UR11, R9 ;  /* 0x00000000090b72ca */ /* 0x000fe200000e0000 */
[----:B------:R-:W-:Y:S01]  /*a110*/  UMOV UR9, 0x40000040 ;  /* 0x4000004000097882 */ /* 0x000fe20000000000 */
[----:B------:R-:W-:Y:S01]  /*a120*/  VIADD R8, R6, 0x6 ;  /* 0x0000000606087836 */ /* 0x000fe20000000000 */
[----:B------:R-:W-:Y:S01]  /*a130*/  UIADD3 UR5, UR4, 0x6, URZ ;  /* 0x0000000604057890 */ /* 0x000fe2000fffe03f */
[----:B------:R-:W-:Y:S02]  /*a140*/  IMAD.MOV.U32 R9, RZ, RZ, 0x40000040 ;  /* 0x40000040ff097424 */ /* 0x000fe400078e00ff */
[----:B0-----:R-:W-:Y:S02]  /*a150*/  IMAD.U32 R14, RZ, RZ, UR8 ;  /* 0x00000008ff0e7e24 */ /* 0x001fe4000f8e00ff */
[----:B------:R-:W-:-:S05]  /*a160*/  IMAD.U32 R15, RZ, RZ, UR9 ;  /* 0x00000009ff0f7e24 */ /* 0x000fca000f8e00ff */
[----:B------:R0:W-:Y:S01]  /*a170*/  STL.64 [R1+0x58], R14 ;  /* 0x0000580e01007387 */ /* 0x0001e20000100a00 */
        /* <DEDUP_REMOVED lines=85> */
[----:B------:R-:W-:Y:S02]  /*a6d0*/  VIADD R8, R6, 0x604 ;  /* 0x0000060406087836 */ /* 0x000fe40000000000 */
[----:B------:R-:W-:Y:S02]  /*a6e0*/  IMAD.MOV.U32 R9, RZ, RZ, 0x40000040 ;  /* 0x40000040ff097424 */ /* 0x000fe400078e00ff */
[----:B0-----:R-:W-:Y:S01]  /*a6f0*/  IMAD.U32 R14, RZ, RZ, UR8 ;  /* 0x00000008ff0e7e24 */ /* 0x001fe2000f8e00ff */
[----:B------:R-:W-:Y:S01]  /*a700*/  R2UR UR58, R8 ;  /* 0x00000000083a72ca */ /* 0x000fe200000e0000 */
[----:B------:R-:W-:Y:S01]  /*a710*/  VIADD R8, R6, 0x606 ;  /* 0x0000060606087836 */ /* 0x000fe20000000000 */
[----:B------:R-:W-:Y:S01]  /*a720*/  R2UR UR59, R9 ;  /* 0x00000000093b72ca */ /* 0x000fe200000e0000 */
[----:B------:R-:W-:-:S02]  /*a730*/  IMAD.MOV.U32 R9, RZ, RZ, 0x40000040 ;  /* 0x40000040ff097424 */ /* 0x000fc400078e00ff */
[----:B------:R-:W-:Y:S01]  /*a740*/  IMAD.U32 R15, RZ, RZ, UR9 ;  /* 0x00000009ff0f7e24 */ /* 0x000fe2000f8e00ff */
[----:B------:R-:W-:Y:S01]  /*a750*/  R2UR UR54, R8 ;  /* 0x00000000083672ca */ /* 0x000fe200000e0000 */
[----:B------:R-:W-:Y:S01]  /*a760*/  VIADD R8, R6, 0x900 ;  /* 0x0000090006087836 */ /* 0x000fe20000000000 */
[----:B------:R-:W-:Y:S01]  /*a770*/  R2UR UR55, R9 ;  /* 0x00000000093772ca */ /* 0x000fe200000e0000 */
[----:B------:R-:W-:Y:S01]  /*a780*/  IMAD.MOV.U32 R9, RZ, RZ, 0x40000040 ;  /* 0x40000040ff097424 */ /* 0x000fe200078e00ff */
[----:B------:R0:W-:Y:S02]  /*a790*/  STL.64 [R1+0x10], R14 ;  /* 0x0000100e01007387 */ /* 0x0001e40000100a00 */
[----:B------:R-:W-:Y:S01]  /*a7a0*/  R2UR UR50, R8 ;  /* 0x00000000083272ca */ /* 0x000fe200000e0000 */
[----:B------:R-:W-:Y:S01]  /*a7b0*/  VIADD R8, R6, 0x902 ;  /* 0x0000090206087836 */ /* 0x000fe20000000000 */
[----:B------:R-:W-:Y:S01]  /*a7c0*/  R2UR UR51, R9 ;  /* 0x00000000093372ca */ /* 0x000fe200000e0000 */
[----:B------:R-:W-:-:S03]  /*a7d0*/  IMAD.MOV.U32 R9, RZ, RZ, 0x40000040 ;  /* 0x40000040ff097424 */ /* 0x000fc600078e00ff */
[----:B------:R-:W-:Y:S01]  /*a7e0*/  R2UR UR46, R8 ;  /* 0x00000000082e72ca */ /* 0x000fe200000e0000 */
[C---:B------:R-:W-:Y:S01]  /*a7f0*/  VIADD R8, R6.reuse, 0x904 ;  /* 0x0000090406087836 */ /* 0x040fe20000000000 */
[----:B------:R-:W-:Y:S01]  /*a800*/  R2UR UR47, R9 ;  /* 0x00000000092f72ca */ /* 0x000fe200000e0000 */
[----:B------:R-:W-:Y:S02]  /*a810*/  IMAD.MOV.U32 R9, RZ, RZ, 0x40000040 ;  /* 0x40000040ff097424 */ /* 0x000fe400078e00ff */
[----:B------:R-:W-:Y:S01]  /*a820*/  VIADD R6, R6, 0x906 ;  /* 0x0000090606067836 */ /* 0x000fe20000000000 */
[----:B------:R-:W-:Y:S02]  /*a830*/  R2UR UR42, R8 ;  /* 0x00000000082a72ca */ /* 0x000fe400000e0000 */
[----:B------:R-:W-:Y:S02]  /*a840*/  R2UR UR43, R9 ;  /* 0x00000000092b72ca */ /* 0x000fe400000e0000 */
[----:B------:R-:W-:Y:S01]  /*a850*/  R2UR UR38, R6 ;  /* 0x00000000062672ca */ /* 0x000fe200000e0000 */
        /* <DEDUP_REMOVED lines=25> */
.L_x_1532:
[----:B------:R-:W2:Y:S01]  /*a9f0*/  LDL R3, [R1+0x94] ;  /* 0x0000940001037983 */ /* 0x000ea20000100800 */
[----:B------:R-:W-:Y:S01]  /*aa00*/  IMAD R0, R172, -0x60, R155 ;  /* 0xffffffa0ac007824 */ /* 0x000fe200078e029b */
[----:B------:R-:W-:Y:S01]  /*aa10*/  ULDC UR4, c[0x0][0xa80] ;  /* 0x0002a00000047ab9 */ /* 0x000fe20000000800 */
[----:B0-----:R-:W-:Y:S01]  /*aa20*/  LOP3.LUT R14, R5, 0x3000000, RZ, 0xfc, !PT ;  /* 0x03000000050e7812 */ /* 0x001fe200078efcff */
[----:B------:R-:W0:Y:S01]  /*aa30*/  S2R R173, SR_CgaCtaId ;  /* 0x0000000000ad7919 */ /* 0x000e220000008800 */
[----:B------:R-:W-:-:S03]  /*aa40*/  IMAD.MOV.U32 R15, RZ, RZ, 0x40000040 ;  /* 0x40000040ff0f7424 */ /* 0x000fc600078e00ff */
[----:B------:R-:W-:Y:S02]  /*aa50*/  STL [R1+0x48], R14 ;  /* 0x0000480e01007387 */ /* 0x000fe40000100800 */
[C---:B------:R-:W-:Y:S02]  /*aa60*/  R2UR UR11, R15.reuse ;  /* 0x000000000f0b72ca */ /* 0x040fe400000e0000 */
[----:B------:R-:W-:Y:S02]  /*aa70*/  R2UR UR19, R15 ;  /* 0x000000000f1372ca */ /* 0x000fe400000e0000 */
[----:B--2---:R-:W-:-:S04]  /*aa80*/  IADD3 R0, -R3, 0x60, R0 ;  /* 0x0000006003007810 */ /* 0x004fc80007ffe100 */
        /* <DEDUP_REMOVED lines=83> */
[----:B------:R-:W-:-:S02]  /*afc0*/  FMNMX.FTZ R6, R30, R9, !PT ;  /* 0x000000091e067209 */ /* 0x000fc40007810000 */
[----:B------:R-:W-:Y:S02]  /*afd0*/  FSEL R59, R59, -INF , P4 ;  /* 0xff8000003b3b7808 */ /* 0x000fe40002000000 */
[----:B------:R-:W-:Y:S02]  /*afe0*/  FMNMX.FTZ R9, R31, R6, !PT ;  /* 0x000000061f097209 */ /* 0x000fe40007810000 */
[----:B------:R-:W-:Y:S02]  /*aff0*/  FSEL R62, R62, -INF , P5 ;  /* 0xff8000003e3e7808 */ /* 0x000fe40002800000 */
[----:B------:R-:W-:Y:S02]  /*b000*/  FMNMX.FTZ R6, R34, R9, !PT ;  /* 0x0000000922067209 */ /* 0x000fe40007810000 */
[----:B------:R-:W-:Y:S02]  /*b010*/  ISETP.GT.AND P4, PT, R0, 0x58, PT ;  /* 0x000000580000780c */ /* 0x000fe40003f84270 */
[----:B------:R-:W-:-:S02]  /*b020*/  FMNMX.FTZ R9, R35, R6, !PT ;  /* 0x0000000623097209 */ /* 0x000fc40007810000 */
[----:B------:R-:W-:Y:S02]  /*b030*/  FSEL R63, R63, -INF , P1 ;  /* 0xff8000003f3f7808 */ /* 0x000fe40000800000 */
[----:B------:R-:W-:Y:S02]  /*b040*/  FMNMX.FTZ R6, R38, R9, !PT ;  /* 0x0000000926067209 */ /* 0x000fe40007810000 */
        /* <DEDUP_REMOVED lines=8> */
[----:B------:R-:W-:Y:S02]  /*b0d0*/  FMNMX.FTZ R0, R68, R3, !PT ;  /* 0x0000000344007209 */ /* 0x000fe40007810000 */
[----:B------:R-:W-:-:S02]  /*b0e0*/  FMNMX.FTZ R9, R47, R6, !PT ;  /* 0x000000062f097209 */ /* 0x000fc40007810000 */
[----:B------:R-:W-:Y:S02]  /*b0f0*/  FSEL R67, R67, -INF , P3 ;  /* 0xff80000043437808 */ /* 0x000fe40001800000 */
[----:B------:R-:W-:Y:S02]  /*b100*/  FMNMX.FTZ R6, R50, R9, !PT ;  /* 0x0000000932067209 */ /* 0x000fe40007810000 */
[----:B------:R-:W-:Y:S02]  /*b110*/  FMNMX.FTZ R8, R69, R0, !PT ;  /* 0x0000000045087209 */ /* 0x000fe40007810000 */
[----:B------:R-:W-:Y:S02]  /*b120*/  FMNMX.FTZ R9, R51, R6, !PT ;  /* 0x0000000633097209 */ /* 0x000fe40007810000 */
[----:B------:R-:W-:Y:S01]  /*b130*/  FSEL R70, R70, -INF , P4 ;  /* 0xff80000046467808 */ /* 0x000fe20002000000 */
[----:B------:R-:W2:Y:S01]  /*b140*/  SHFL.BFLY PT, R3, R8, 0x2, 0x1f ;  /* 0x0c401f0008037f89 */ /* 0x000ea200000e0000 */
[----:B------:R-:W-:-:S02]  /*b150*/  FMNMX.FTZ R6, R54, R9, !PT ;  /* 0x0000000936067209 */ /* 0x000fc40007810000 */
[----:B------:R-:W-:Y:S02]  /*b160*/  FSEL R71, R71, -INF , P5 ;  /* 0xff80000047477808 */ /* 0x000fe40002800000 */
[----:B------:R-:W-:-:S04]  /*b170*/  FMNMX.FTZ R9, R55, R6, !PT ;  /* 0x0000000637097209 */ /* 0x000fc80007810000 */
[----:B------:R-:W-:-:S04]  /*b180*/  FMNMX.FTZ R6, R58, R9, !PT ;  /* 0x000000093a067209 */ /* 0x000fc80007810000 */
[----:B------:R-:W-:-:S04]  /*b190*/  FMNMX.FTZ R9, R59, R6, !PT ;  /* 0x000000063b097209 */ /* 0x000fc80007810000 */
[----:B------:R-:W-:-:S04]  /*b1a0*/  FMNMX.FTZ R6, R62, R9, !PT ;  /* 0x000000093e067209 */ /* 0x000fc80007810000 */
[----:B------:R-:W-:Y:S02]  /*b1b0*/  FMNMX.FTZ R9, R63, R6, !PT ;  /* 0x000000063f097209 */ /* 0x000fe40007810000 */
[----:B--2---:R-:W-:Y:S02]  /*b1c0*/  FMNMX.FTZ R11, R8, R3, !PT ;  /* 0x00000003080b7209 */ /* 0x004fe40007810000 */
[----:B------:R-:W-:-:S03]  /*b1d0*/  FMNMX.FTZ R6, R66, R9, !PT ;  /* 0x0000000942067209 */ /* 0x000fc60007810000 */
[----:B------:R-:W2:Y:S01]  /*b1e0*/  SHFL.BFLY PT, R0, R11, 0x1, 0x1f ;  /* 0x0c201f000b007f89 */ /* 0x000ea200000e0000 */
[----:B------:R-:W-:-:S04]  /*b1f0*/  FMNMX.FTZ R9, R67, R6, !PT ;  /* 0x0000000643097209 */ /* 0x000fc80007810000 */
[----:B------:R-:W-:-:S04]  /*b200*/  FMNMX.FTZ R6, R70, R9, !PT ;  /* 0x0000000946067209 */ /* 0x000fc80007810000 */
[----:B------:R-:W-:-:S05]  /*b210*/  FMNMX.FTZ R6, R71, R6, !PT ;  /* 0x0000000647067209 */ /* 0x000fca0007810000 */
[----:B------:R-:W3:Y:S01]  /*b220*/  SHFL.BFLY PT, R9, R6, 0x2, 0x1f ;  /* 0x0c401f0006097f89 */ /* 0x000ee200000e0000 */
[----:B--2---:R-:W-:Y:S01]  /*b230*/  FMNMX.FTZ R3, R11, R0, !PT ;  /* 0x000000000b037209 */ /* 0x004fe20007810000 */
[----:B------:R-:W-:-:S03]  /*b240*/  IMAD.U32 R0, RZ, RZ, UR4 ;  /* 0x00000004ff007e24 */ /* 0x000fc6000f8e00ff */
[C---:B------:R-:W-:Y:S01]  /*b250*/  FSETP.NEU.FTZ.AND P6, PT, R3.reuse, -INF , PT ;  /* 0xff8000000300780b */ /* 0x040fe20003fdd000 */
[----:B------:R-:W-:-:S05]  /*b260*/  FMUL.FTZ R7, R3, R0 ;  /* 0x0000000003077220 */ /* 0x000fca0000410000 */
[----:B------:R-:W-:Y:S02]  /*b270*/  FSEL R7, R7, RZ, P6 ;  /* 0x000000ff07077208 */ /* 0x000fe40003000000 */
[----:B---3--:R-:W-:-:S03]  /*b280*/  FMNMX.FTZ R9, R6, R9, !PT ;  /* 0x0000000906097209 */ /* 0x008fc60007810000 */
[-CC-:B------:R-:W-:Y:S01]  /*b290*/  FFMA.FTZ R202, R28, R0.reuse, -R7.reuse ;  /* 0x000000001cca7223 */ /* 0x180fe20000010807 */
[-CC-:B------:R-:W-:Y:S01]  /*b2a0*/  FFMA.FTZ R28, R29, R0.reuse, -R7.reuse ;  /* 0x000000001d1c7223 */ /* 0x180fe20000010807 */
[-CC-:B------:R-:W-:Y:S01]  /*b2b0*/  FFMA.FTZ R152, R32, R0.reuse, -R7.reuse ;  /* 0x0000000020987223 */ /* 0x180fe20000010807 */
[-CC-:B------:R-:W-:Y:S01]  /*b2c0*/  FFMA.FTZ R154, R36, R0.reuse, -R7.reuse ;  /* 0x00000000249a7223 */ /* 0x180fe20000010807 */
[----:B------:R-:W2:Y:S01]  /*b2d0*/  SHFL.BFLY PT, R8, R9, 0x1, 0x1f ;  /* 0x0c201f0009087f89 */ /* 0x000ea200000e0000 */
[-CC-:B------:R-:W-:Y:S01]  /*b2e0*/  FFMA.FTZ R200, R24, R0.reuse, -R7.reuse ;  /* 0x0000000018c87223 */ /* 0x180fe20000010807 */
        /* <DEDUP_REMOVED lines=17> */
[--C-:B------:R-:W-:Y:S01]  /*b400*/  FFMA.FTZ R170, R68, R0, -R7.reuse ;  /* 0x0000000044aa7223 */ /* 0x100fe20000010807 */
[----:B------:R-:W-:Y:S01]  /*b410*/  MUFU.EX2 R200, R200 ;  /* 0x000000c800c87308 */ /* 0x000fe20000000800 */
[----:B--2---:R-:W-:Y:S01]  /*b420*/  FMNMX.FTZ R8, R9, R8, !PT ;  /* 0x0000000809087209 */ /* 0x004fe20007810000 */
[----:B------:R-:W-:-:S03]  /*b430*/  FFMA.FTZ R9, R69, R0, -R7 ;  /* 0x0000000045097223 */ /* 0x000fc60000010807 */
[C---:B------:R-:W-:Y:S01]  /*b440*/  FSETP.NEU.FTZ.AND P1, PT, R8.reuse, -INF , PT ;  /* 0xff8000000800780b */ /* 0x040fe20003f3d000 */
[----:B------:R-:W-:Y:S02]  /*b450*/  FMUL.FTZ R6, R8, R0 ;  /* 0x0000000008067220 */ /* 0x000fe40000410000 */
[----:B------:R-:W2:Y:S03]  /*b460*/  MUFU.EX2 R25, R25 ;  /* 0x0000001900197308 */ /* 0x000ea60000000800 */
[----:B------:R-:W-:Y:S01]  /*b470*/  FSEL R7, R6, RZ, P1 ;  /* 0x000000ff06077208 */ /* 0x000fe20000800000 */
[----:B------:R-:W-:-:S04]  /*b480*/  VIADD R6, R4, 0x32440 ;  /* 0x0003244004067836 */ /* 0x000fc80000000000 */
        /* <DEDUP_REMOVED lines=27> */
[----:B------:R-:W-:Y:S01]  /*b640*/  FFMA.FTZ R71, R71, R0, -R7 ;  /* 0x0000000047477223 */ /* 0x000fe20000010807 */
[----:B------:R-:W-:Y:S01]  /*b650*/  IMAD.MOV.U32 R7, RZ, RZ, 0x40000040 ;  /* 0x40000040ff077424 */ /* 0x000fe200078e00ff */
[----:B0-----:R-:W-:Y:S01]  /*b660*/  PRMT R11, R173, 0x654, R6 ;  /* 0x00000654ad0b7816 */ /* 0x001fe20000000006 */
[----:B------:R-:W-:-:S02]  /*b670*/  IMAD R6, R206, 0xc00, R14 ;  /* 0x00000c00ce067824 */ /* 0x000fc400078e020e */
[----:B------:R-:W0:Y:S01]  /*b680*/  MUFU.EX2 R28, R28 ;  /* 0x0000001c001c7308 */ /* 0x000e220000000800 */
[----:B------:R-:W-:Y:S01]  /*b690*/  R2UR UR7, R7 ;  /* 0x00000000070772ca */ /* 0x000fe200000e0000 */
[----:B--2---:R-:W-:Y:S01]  /*b6a0*/  FADD.FTZ R7, R200, R25 ;  /* 0x00000019c8077221 */ /* 0x004fe20000010000 */
[----:B---3--:R-:W-:Y:S01]  /*b6b0*/  FADD.FTZ R44, R201, R26 ;  /* 0x0000001ac92c7221 */ /* 0x008fe20000010000 */
[----:B------:R2:W-:Y:S01]  /*b6c0*/  SYNCS.ARRIVE.TRANS64.RED.A1T0 RZ, [R11+URZ], RZ ;  /* 0x000000ff0bff79a7 */ /* 0x0005e2000810043f */
[----:B------:R-:W-:Y:S02]  /*b6d0*/  VIADD R14, R6, 0x80 ;  /* 0x00000080060e7836 */ /* 0x000fe40000000000 */
[----:B------:R-:W-:Y:S01]  /*b6e0*/  FADD.FTZ R7, R202, R7 ;  /* 0x00000007ca077221 */ /* 0x000fe20000010000 */
[----:B------:R1:W-:Y:S01]  /*b6f0*/  BAR.SYNC.DEFER_BLOCKING R10, 0x100 ;  /* 0x0004000a0000751d */ /* 0x0003e20000010000 */
[----:B------:R-:W-:Y:S01]  /*b700*/  R2UR UR6, R6 ;  /* 0x00000000060672ca */ /* 0x000fe200000e0000 */
[----:B----4-:R-:W-:Y:S01]  /*b710*/  FADD.FTZ R44, R203, R44 ;  /* 0x0000002ccb2c7221 */ /* 0x010fe20000010000 */
[----:B------:R-:W-:Y:S01]  /*b720*/  R2UR UR10, R14 ;  /* 0x000000000e0a72ca */ /* 0x000fe200000e0000 */
[----:B------:R-:W-:Y:S01]  /*b730*/  VIADD R14, R6, 0x180 ;  /* 0x00000180060e7836 */ /* 0x000fe20000000000 */
[----:B------:R-:W-:Y:S01]  /*b740*/  F2FP.BF16.F32.PACK_AB R201, R26, R201 ;  /* 0x000000c91ac9723e */ /* 0x000fe200000010ff */
[----:B------:R-:W3:Y:S01]  /*b750*/  MUFU.EX2 R27, R27 ;  /* 0x0000001b001b7308 */ /* 0x000ee20000000800 */
[----:B--2---:R-:W-:Y:S01]  /*b760*/  IMAD.MOV.U32 R11, RZ, RZ, 0x40000040 ;  /* 0x40000040ff0b7424 */ /* 0x004fe200078e00ff */
[----:B------:R-:W-:Y:S01]  /*b770*/  F2FP.BF16.F32.PACK_AB R200, R25, R200 ;  /* 0x000000c819c8723e */ /* 0x000fe200000010ff */
[----:B-1----:R-:W-:-:S02]  /*b780*/  VIADD R10, R6, 0x100 ;  /* 0x00000100060a7836 */ /* 0x002fc40000000000 */
[----:B0-----:R-:W-:Y:S01]  /*b790*/  FADD.FTZ R7, R28, R7 ;  /* 0x000000071c077221 */ /* 0x001fe20000010000 */
[----:B------:R-:W-:Y:S02]  /*b7a0*/  R2UR UR18, R14 ;  /* 0x000000000e1272ca */ /* 0x000fe400000e0000 */
[----:B------:R-:W-:Y:S01]  /*b7b0*/  R2UR UR15, R11 ;  /* 0x000000000b0f72ca */ /* 0x000fe200000e0000 */
[----:B------:R-:W0:Y:S01]  /*b7c0*/  MUFU.EX2 R152, R152 ;  /* 0x0000009800987308 */ /* 0x000e220000000800 */
[----:B------:R-:W-:Y:S01]  /*b7d0*/  R2UR UR14, R10 ;  /* 0x000000000a0e72ca */ /* 0x000fe200000e0000 */
[----:B------:R-:W-:Y:S01]  /*b7e0*/  VIADD R10, R6, 0x200 ;  /* 0x00000200060a7836 */ /* 0x000fe20000000000 */
[----:B------:R-:W-:Y:S01]  /*b7f0*/  F2FP.BF16.F32.PACK_AB R202, R28, R202 ;  /* 0x000000ca1cca723e */ /* 0x000fe200000010ff */
[----:B------:R-:W-:-:S03]  /*b800*/  VIADD R6, R6, 0x280 ;  /* 0x0000028006067836 */ /* 0x000fc60000000000 */
[----:B------:R-:W-:Y:S01]  /*b810*/  R2UR UR22, R10 ;  /* 0x000000000a1672ca */ /* 0x000fe200000e0000 */
[----:B------:R-:W1:Y:S01]  /*b820*/  MUFU.EX2 R153, R153 ;  /* 0x0000009900997308 */ /* 0x000e620000000800 */
[C---:B---3--:R-:W-:Y:S01]  /*b830*/  FADD.FTZ R44, R27.reuse, R44 ;  /* 0x0000002c1b2c7221 */ /* 0x048fe20000010000 */
[----:B------:R-:W-:Y:S02]  /*b840*/  R2UR UR26, R6 ;  /* 0x00000000061a72ca */ /* 0x000fe400000e0000 */
[----:B------:R-:W-:-:S04]  /*b850*/  F2FP.BF16.F32.PACK_AB R203, R27, R203 ;  /* 0x000000cb1bcb723e */ /* 0x000fc800000010ff */
        /* <DEDUP_REMOVED lines=9> */
[----:B------:R-:W-:Y:S01]  /*b8f0*/  IMAD.MOV.U32 R11, RZ, RZ, 0x40000040 ;  /* 0x40000040ff0b7424 */ /* 0x000fe200078e00ff */
[----:B------:R-:W-:-:S04]  /*b900*/  F2FP.BF16.F32.PACK_AB R153, R34, R153 ;  /* 0x000000992299723e */ /* 0x000fc800000010ff */
[----:B------:R-:W-:Y:S01]  /*b910*/  R2UR UR23, R11 ;  /* 0x000000000b1772ca */ /* 0x000fe200000e0000 */
        /* <DEDUP_REMOVED lines=9> */
[----:B------:R-:W-:Y:S01]  /*b9b0*/  IMAD.MOV.U32 R7, RZ, RZ, 0x40000040 ;  /* 0x40000040ff077424 */ /* 0x000fe200078e00ff */
[----:B------:R-:W-:-:S04]  /*b9c0*/  F2FP.BF16.F32.PACK_AB R155, R30, R155 ;  /* 0x0000009b1e9b723e */ /* 0x000fc800000010ff */
[----:B------:R-:W-:Y:S01]  /*b9d0*/  R2UR UR27, R7 ;  /* 0x00000000071b72ca */ /* 0x000fe200000e0000 */
        /* <DEDUP_REMOVED lines=69> */
[----:B------:R-:W-:Y:S02]  /*be30*/  F2FP.BF16.F32.PACK_AB R171, R71, R70 ;  /* 0x0000004647ab723e */ /* 0x000fe400000010ff */
[----:B------:R-:W-:-:S04]  /*be40*/  WARPGROUP.ARRIVE ;  /* 0x00000000000079c5 */ /* 0x000fc80000000000 */
[----:B------:R-:W2:Y:S01]  /*be50*/  MUFU.EX2 R170, R170 ;  /* 0x000000aa00aa7308 */ /* 0x000ea20000000800 */
[----:B0-----:R-:W-:Y:S01]  /*be60*/  FADD.FTZ R10, R168, R5 ;  /* 0x00000005a80a7221 */ /* 0x001fe20000010000 */
[----:B------:R-:W-:Y:S06]  /*be70*/  HGMMA.64x256x16.F32.BF16 R24, R200, gdesc[UR4].tnspB, RZ, !UPT, gsb0 ;  /* 0x43e00004c8187df0 */ /* 0x000fec000c0018ff */
[----:B------:R-:W0:Y:S01]  /*be80*/  MUFU.EX2 R9, R9 ;  /* 0x0000000900097308 */ /* 0x000e220000000800 */
[C---:B-1----:R-:W-:Y:S01]  /*be90*/  FADD.FTZ R5, R21.reuse, R10 ;  /* 0x0000000a15057221 */ /* 0x042fe20000010000 */
[----:B------:R-:W-:-:S03]  /*bea0*/  F2FP.BF16.F32.PACK_AB R168, R21, R168 ;  /* 0x000000a815a8723e */ /* 0x000fc600000010ff */
[----:B--2---:R-:W-:Y:S01]  /*beb0*/  FADD.FTZ R6, R170, R5 ;  /* 0x00000005aa067221 */ /* 0x004fe20000010000 */
[----:B0-----:R-:W-:-:S03]  /*bec0*/  F2FP.BF16.F32.PACK_AB R170, R9, R170 ;  /* 0x000000aa09aa723e */ /* 0x001fc600000010ff */
[----:B------:R-:W-:Y:S01]  /*bed0*/  FADD.FTZ R15, R9, R6 ;  /* 0x00000006090f7221 */ /* 0x000fe20000010000 */
[----:B------:R-:W-:Y:S02]  /*bee0*/  WARPGROUP.DEPBAR.LE gsb0, 0x0 ;  /* 0x00008000000079c5 */ /* 0x000fe40000010000 */
[----:B------:R-:W-:-:S10]  /*bef0*/  WARPGROUP.ARRIVE ;  /* 0x00000000000079c5 */ /* 0x000fd40000000000 */
        /* <DEDUP_REMOVED lines=18> */
[----:B------:R-:W-:Y:S05]  /*c020*/  @!P0 BRA `(.L_x_1533) ;  /* 0x0000000000048947 */ /* 0x000fea0003800000 */
[----:B------:R-:W-:Y:S01]  /*c030*/  BPT.TRAP 0x1 ;  /* 0x000000040000795c */ /* 0x000fe20000300000 */
.L_x_1533:
[----:B------:R-:W2:Y:S01]  /*c040*/  LDL R6, [R1+0x54] ;  /* 0x0000540001067983 */ /* 0x000ea20000100800 */
[----:B------:R-:W-:Y:S02]  /*c050*/  VIADD R5, R172, 0xfffffffe ;  /* 0xfffffffeac057836 */ /* 0x000fe40000000000 */
[----:B------:R-:W-:-:S05]  /*c060*/  VIADD R4, R4, 0x32460 ;  /* 0x0003246004047836 */ /* 0x000fca0000000000 */
[----:B------:R-:W-:-:S04]  /*c070*/  PRMT R4, R173, 0x654, R4 ;  /* 0x00000654ad047816 */ /* 0x000fc80000000004 */
[----:B------:R0:W-:Y:S01]  /*c080*/  SYNCS.ARRIVE.TRANS64.RED.A1T0 RZ, [R4+URZ], RZ ;  /* 0x000000ff04ff79a7 */ /* 0x0001e2000810043f */
[----:B--2---:R-:W-:-:S13]  /*c090*/  ISETP.GE.AND P1, PT, R5, R6, PT ;  /* 0x000000060500720c */ /* 0x004fda0003f26270 */
[----:B0-----:R-:W-:Y:S05]  /*c0a0*/  @!P1 BRA `(.L_x_1534) ;  /* 0x0000002400f89947 */ /* 0x001fea0003800000 */
[----:B------:R-:W-:Y:S02]  /*c0b0*/  IMAD.MOV.U32 R6, RZ, RZ, R8 ;  /* 0x000000ffff067224 */ /* 0x000fe400078e0008 */
[----:B------:R-:W-:-:S07]  /*c0c0*/  IMAD.MOV.U32 R7, RZ, RZ, R3 ;  /* 0x000000ffff077224 */ /* 0x000fce00078e0003 */
.L_x_1545:
        /* <DEDUP_REMOVED lines=12> */
.L_x_1535:
[----:B------:R-:W-:Y:S01]  /*c190*/  IMAD R4, R206, 0x8, R19 ;  /* 0x00000008ce047824 */ /* 0x000fe200078e0213 */
[----:B------:R-:W-:-:S04]  /*c1a0*/  SHF.L.U32 R0, R218, 0x1f, RZ ;  /* 0x0000001fda007819 */ /* 0x000fc800000006ff */
[----:B------:R0:W1:Y:S01]  /*c1b0*/  SYNCS.PHASECHK.TRANS64.TRYWAIT P2, [R4+URZ+0x32430], R0 ;  /* 0x03243000040075a7 */ /* 0x000062000804017f */
[----:B------:R-:W-:Y:S05]  /*c1c0*/  @!P0 BRA `(.L_x_1536) ;  /* 0x0000000000048947 */ /* 0x000fea0003800000 */
[----:B------:R-:W-:Y:S01]  /*c1d0*/  BPT.TRAP 0x1 ;  /* 0x000000040000795c */ /* 0x000fe20000300000 */
.L_x_1536:
[----:B------:R-:W2:Y:S01]  /*c1e0*/  LDL R3, [R1+0x4c] ;  /* 0x00004c0001037983 */ /* 0x000ea20000100800 */
[----:B------:R-:W-:Y:S02]  /*c1f0*/  IMAD.MOV.U32 R21, RZ, RZ, 0x40000040 ;  /* 0x40000040ff157424 */ /* 0x000fe400078e00ff */
[----:B--2---:R-:W-:Y:S01]  /*c200*/  IMAD R20, R206, 0x300, R3 ;  /* 0x00000300ce147824 */ /* 0x004fe200078e0203 */
[----:B-1----:R-:W-:Y:S06]  /*c210*/  @P2 BRA `(.L_x_1537) ;  /* 0x0000000000082947 */ /* 0x002fec0003800000 */
[----:B------:R-:W1:Y:S02]  /*c220*/  SYNCS.PHASECHK.TRANS64.TRYWAIT P2, [R4+URZ+0x32430], R0 ;  /* 0x03243000040075a7 */ /* 0x000e64000804017f */
[----:B-1----:R-:W-:Y:S05]  /*c230*/  @!P2 BRA `(.L_x_1538) ;  /* 0x0000010c005ca947 */ /* 0x002fea0003800000 */
.L_x_1537:
[----:B------:R-:W-:Y:S05]  /*c240*/  WARPSYNC.ALL ;  /* 0x0000000000007948 */ /* 0x000fea0003800000 */
[C---:B------:R-:W-:Y:S01]  /*c250*/  R2UR UR18, R20.reuse ;  /* 0x00000000141272ca */ /* 0x040fe200000e0000 */
[----:B------:R-:W-:Y:S01]  /*c260*/  WARPGROUP.ARRIVE ;  /* 0x00000000000079c5 */ /* 0x000fe20000000000 */
[----:B------:R-:W-:Y:S01]  /*c270*/  R2UR UR19, R21 ;  /* 0x00000000151372ca */ /* 0x000fe200000e0000 */
[----:B------:R-:W-:Y:S01]  /*c280*/  VIADD R10, R20, 0x2 ;  /* 0x00000002140a7836 */ /* 0x000fe20000000000 */
[----:B------:R-:W-:Y:S01]  /*c290*/  R2UR UR16, R12 ;  /* 0x000000000c1072ca */ /* 0x000fe200000e0000 */
[----:B------:R-:W-:Y:S01]  /*c2a0*/  IMAD.MOV.U32 R11, RZ, RZ, 0x40000040 ;  /* 0x40000040ff0b7424 */ /* 0x000fe200078e00ff */
        /* <DEDUP_REMOVED lines=8> */
[----:B------:R-:W-:-:S02]  /*c330*/  R2UR UR13, R225 ;  /* 0x00000000e10d72ca */ /* 0x000fc400000e0000 */
[----:B------:R-:W-:Y:S02]  /*c340*/  R2UR UR10, R8 ;  /* 0x00000000080a72ca */ /* 0x000fe400000e0000 */
[----:B------:R-:W-:Y:S01]  /*c350*/  R2UR UR11, R9 ;  /* 0x00000000090b72ca */ /* 0x000fe200000e0000 */
[----:B------:R-:W-:Y:S01]  /*c360*/  HGMMA.64x96x16.F32.BF16 R152, gdesc[UR16], RZ, !UPT, gsb0 ;  /* 0x01600000109879f0 */ /* 0x000fe2000c0018ff */
[----:B------:R-:W-:Y:S02]  /*c370*/  R2UR UR8, R222 ;  /* 0x00000000de0872ca */ /* 0x000fe400000e0000 */
[----:B------:R-:W-:Y:S02]  /*c380*/  R2UR UR9, R223 ;  /* 0x00000000df0972ca */ /* 0x000fe400000e0000 */
[----:B------:R-:W-:Y:S02]  /*c390*/  R2UR UR6, R20 ;  /* 0x00000000140672ca */ /* 0x000fe400000e0000 */
[----:B------:R-:W-:-:S02]  /*c3a0*/  R2UR UR7, R21 ;  /* 0x00000000150772ca */ /* 0x000fc400000e0000 */
[----:B------:R-:W-:Y:S02]  /*c3b0*/  R2UR UR4, R220 ;  /* 0x00000000dc0472ca */ /* 0x000fe400000e0000 */
[----:B------:R-:W-:Y:S01]  /*c3c0*/  R2UR UR5, R221 ;  /* 0x00000000dd0572ca */ /* 0x000fe200000e0000 */
        /* <DEDUP_REMOVED lines=10> */
[----:B------:R-:W-:Y:S05]  /*c470*/  @!P0 BRA `(.L_x_1539) ;  /* 0x0000000000048947 */ /* 0x000fea0003800000 */
[----:B------:R-:W-:Y:S01]  /*c480*/  BPT.TRAP 0x1 ;  /* 0x000000040000795c */ /* 0x000fe20000300000 */
.L_x_1539:
[----:B------:R2:W3:Y:S01]  /*c490*/  SYNCS.PHASECHK.TRANS64.TRYWAIT P2, [R4+URZ+0x32450], R0 ;  /* 0x03245000040075a7 */ /* 0x0004e2000804017f */
[----:B------:R-:W-:Y:S05]  /*c4a0*/  @!P0 BRA `(.L_x_1540) ;  /* 0x0000000000048947 */ /* 0x000fea0003800000 */
[----:B------:R-:W-:Y:S01]  /*c4b0*/  BPT.TRAP 0x1 ;  /* 0x000000040000795c */ /* 0x000fe20000300000 */
.L_x_1540:
[----:B---3--:R-:W-:Y:S05]  /*c4c0*/  @P2 BRA `(.L_x_1541) ;  /* 0x0000000000082947 */ /* 0x008fea0003800000 */
[----:B------:R-:W3:Y:S02]  /*c4d0*/  SYNCS.PHASECHK.TRANS64.TRYWAIT P2, [R4+URZ+0x32450], R0 ;  /* 0x03245000040075a7 */ /* 0x000ee4000804017f */
[----:B---3--:R-:W-:Y:S05]  /*c4e0*/  @!P2 BRA `(.L_x_1542) ;  /* 0x0000010800c4a947 */ /* 0x008fea0003800000 */
.L_x_1541:
[----:B------:R-:W4:Y:S04]  /*c4f0*/  LDL.64 R20, [R1+0x68] ;  /* 0x0000680001147983 */ /* 0x000f280000100a00 */
[----:B------:R-:W5:Y:S04]  /*c500*/  LDL R3, [R1+0x50] ;  /* 0x0000500001037983 */ /* 0x000f680000100800 */
[----:B------:R-:W2:Y:S04]  /*c510*/  LDL.64 R202, [R1+0x60] ;  /* 0x0000600001ca7983 */ /* 0x000ea80000100a00 */
[----:B------:R-:W3:Y:S01]  /*c520*/  LDL.64 R200, [R1+0x58] ;  /* 0x0000580001c87983 */ /* 0x000ee20000100a00 */
[----:B------:R-:W-:Y:S05]  /*c530*/  WARPSYNC.ALL ;  /* 0x0000000000007948 */ /* 0x000fea0003800000 */
[----:B------:R-:W-:-:S05]  /*c540*/  IMAD.MOV.U32 R9, RZ, RZ, 0x40000040 ;  /* 0x40000040ff097424 */ /* 0x000fca00078e00ff */
[----:B------:R-:W-:Y:S01]  /*c550*/  R2UR UR7, R9 ;  /* 0x00000000090772ca */ /* 0x000fe200000e0000 */
[----:B------:R-:W-:Y:S01]  /*c560*/  WARPGROUP.ARRIVE ;  /* 0x00000000000079c5 */ /* 0x000fe20000000000 */
[----:B------:R-:W-:Y:S01]  /*c570*/  IMAD.MOV.U32 R11, RZ, RZ, 0x40000040 ;  /* 0x40000040ff0b7424 */ /* 0x000fe200078e00ff */
[----:B----4-:R-:W-:Y:S02]  /*c580*/  R2UR UR4, R20 ;  /* 0x00000000140472ca */ /* 0x010fe400000e0000 */
[----:B------:R-:W-:Y:S02]  /*c590*/  R2UR UR5, R21 ;  /* 0x00000000150572ca */ /* 0x000fe400000e0000 */
[----:B------:R-:W4:Y:S01]  /*c5a0*/  LDL.64 R20, [R1+0x40] ;  /* 0x0000400001147983 */ /* 0x000f220000100a00 */
[----:B-----5:R-:W-:-:S05]  /*c5b0*/  IMAD R8, R206, 0xc00, R3 ;  /* 0x00000c00ce087824 */ /* 0x020fca00078e0203 */
[----:B------:R-:W-:-:S13]  /*c5c0*/  R2UR UR6, R8 ;  /* 0x00000000080672ca */ /* 0x000fda00000e0000 */
[----:B------:R-:W-:Y:S01]  /*c5d0*/  HGMMA.64x96x16.F32.BF16 R152, gdesc[UR4], R152, gsb0 ;  /* 0x01600000049879f0 */ /* 0x000fe20008001898 */
[----:B--2---:R-:W-:Y:S02]  /*c5e0*/  R2UR UR4, R202 ;  /* 0x00000000ca0472ca */ /* 0x004fe400000e0000 */
[----:B------:R-:W-:Y:S02]  /*c5f0*/  R2UR UR5, R203 ;  /* 0x00000000cb0572ca */ /* 0x000fe400000e0000 */
[----:B------:R-:W2:Y:S01]  /*c600*/  LDL.64 R202, [R1+0x38] ;  /* 0x0000380001ca7983 */ /* 0x000ea20000100a00 */
[----:B------:R-:W-:Y:S01]  /*c610*/  VIADD R10, R8, 0x2 ;  /* 0x00000002080a7836 */ /* 0x000fe20000000000 */
[----:B------:R-:W-:-:S04]  /*c620*/  R2UR UR7, R11 ;  /* 0x000000000b0772ca */ /* 0x000fc800000e0000 */
[----:B------:R-:W-:Y:S01]  /*c630*/  R2UR UR6, R10 ;  /* 0x000000000a0672ca */ /* 0x000fe200000e0000 */
[----:B------:R-:W-:Y:S02]  /*c640*/  VIADD R10, R8, 0x4 ;  /* 0x00000004080a7836 */ /* 0x000fe40000000000 */
[----:B------:R-:W-:Y:S01]  /*c650*/  IMAD.MOV.U32 R11, RZ, RZ, 0x40000040 ;  /* 0x40000040ff0b7424 */ /* 0x000fe200078e00ff */
[----:B------:R-:W-:Y:S02]  /*c660*/  WARPGROUP.DEPBAR.LE gsb0, 0x0 ;  /* 0x00008000000079c5 */ /* 0x000fe40000010000 */
[----:B------:R-:W-:-:S07]  /*c670*/  WARPGROUP.ARRIVE ;  /* 0x00000000000079c5 */ /* 0x000fce0000000000 */
[----:B------:R-:W-:Y:S01]  /*c680*/  HGMMA.64x96x16.F32.BF16 R152, gdesc[UR4], R152, gsb0 ;  /* 0x01600000049879f0 */ /* 0x000fe20008001898 */
[----:B---3--:R-:W-:Y:S02]  /*c690*/  R2UR UR4, R200 ;  /* 0x00000000c80472ca */ /* 0x008fe400000e0000 */
[----:B------:R-:W-:Y:S02]  /*c6a0*/  R2UR UR5, R201 ;  /* 0x00000000c90572ca */ /* 0x000fe400000e0000 */
[----:B------:R-:W3:Y:S01]  /*c6b0*/  LDL.64 R200, [R1+0x30] ;  /* 0x0000300001c87983 */ /* 0x000ee20000100a00 */
[----:B------:R-:W-:Y:S02]  /*c6c0*/  R2UR UR6, R10 ;  /* 0x000000000a0672ca */ /* 0x000fe400000e0000 */
[----:B------:R-:W-:Y:S01]  /*c6d0*/  R2UR UR7, R11 ;  /* 0x000000000b0772ca */ /* 0x000fe200000e0000 */
[----:B------:R-:W-:Y:S02]  /*c6e0*/  VIADD R10, R8, 0x6 ;  /* 0x00000006080a7836 */ /* 0x000fe40000000000 */
[----:B------:R-:W-:Y:S01]  /*c6f0*/  IMAD.MOV.U32 R11, RZ, RZ, 0x40000040 ;  /* 0x40000040ff0b7424 */ /* 0x000fe200078e00ff */
[----:B------:R-:W-:-:S02]  /*c700*/  WARPGROUP.DEPBAR.LE gsb0, 0x0 ;  /* 0x00008000000079c5 */ /* 0x000fc40000010000 */
[----:B------:R-:W-:-:S07]  /*c710*/  WARPGROUP.ARRIVE ;  /* 0x00000000000079c5 */ /* 0x000fce0000000000 */
[----:B------:R-:W-:Y:S01]  /*c720*/  HGMMA.64x96x16.F32.BF16 R152, gdesc[UR4], R152, gsb0 ;  /* 0x01600000049879f0 */ /* 0x000fe20008001898 */
[----:B------:R-:W-:Y:S02]  /*c730*/  R2UR UR6, R10 ;  /* 0x000000000a0672ca */ /* 0x000fe400000e0000 */
[----:B------:R-:W-:Y:S02]  /*c740*/  R2UR UR7, R11 ;  /* 0x000000000b0772ca */ /* 0x000fe400000e0000 */
[----:B----4-:R-:W-:Y:S02]  /*c750*/  R2UR UR4, R20 ;  /* 0x00000000140472ca */ /* 0x010fe400000e0000 */
[----:B------:R-:W-:Y:S02]  /*c760*/  R2UR UR5, R21 ;  /* 0x00000000150572ca */ /* 0x000fe400000e0000 */
[----:B------:R-:W4:Y:S01]  /*c770*/  LDL.64 R20, [R1+0x28] ;  /* 0x0000280001147983 */ /* 0x000f220000100a00 */
[----:B------:R-:W-:-:S02]  /*c780*/  WARPGROUP.DEPBAR.LE gsb0, 0x0 ;  /* 0x00008000000079c5 */ /* 0x000fc40000010000 */
[----:B------:R-:W-:-:S08]  /*c790*/  WARPGROUP.ARRIVE ;  /* 0x00000000000079c5 */ /* 0x000fd00000000000 */
[----:B------:R-:W-:Y:S01]  /*c7a0*/  HGMMA.64x96x16.F32.BF16 R152, gdesc[UR4], R152, gsb0 ;  /* 0x01600000049879f0 */ /* 0x000fe20008001898 */
[----:B------:R-:W-:Y:S01]  /*c7b0*/  VIADD R10, R8, 0x300 ;  /* 0x00000300080a7836 */ /* 0x000fe20000000000 */
[----:B--2---:R-:W-:Y:S01]  /*c7c0*/  R2UR UR4, R202 ;  /* 0x00000000ca0472ca */ /* 0x004fe200000e0000 */
[----:B------:R-:W-:Y:S01]  /*c7d0*/  IMAD.MOV.U32 R11, RZ, RZ, 0x40000040 ;  /* 0x40000040ff0b7424 */ /* 0x000fe200078e00ff */
[----:B------:R-:W-:Y:S02]  /*c7e0*/  R2UR UR5, R203 ;  /* 0x00000000cb0572ca */ /* 0x000fe400000e0000 */
[----:B------:R-:W2:Y:S01]  /*c7f0*/  LDL.64 R202, [R1+0x20] ;  /* 0x0000200001ca7983 */ /* 0x000ea20000100a00 */
[----:B------:R-:W-:Y:S02]  /*c800*/  R2UR UR6, R10 ;  /* 0x000000000a0672ca */ /* 0x000fe400000e0000 */
[----:B------:R-:W-:Y:S01]  /*c810*/  R2UR UR7, R11 ;  /* 0x000000000b0772ca */ /* 0x000fe200000e0000 */
[----:B------:R-:W-:-:S02]  /*c820*/  VIADD R10, R8, 0x302 ;  /* 0x00000302080a7836 */ /* 0x000fc40000000000 */
        /* <DEDUP_REMOVED lines=22> */
[----:B------:R-:W-:Y:S02]  /*c990*/  VIADD R10, R8, 0x306 ;  /* 0x00000306080a7836 */ /* 0x000fe40000000000 */
[----:B------:R-:W-:Y:S01]  /*c9a0*/  IMAD.MOV.U32 R11, RZ, RZ, 0x40000040 ;  /* 0x40000040ff0b7424 */ /* 0x000fe200078e00ff */
[----:B--2---:R-:W-:Y:S02]  /*c9b0*/  R2UR UR4, R202 ;  /* 0x00000000ca0472ca */ /* 0x004fe400000e0000 */
[----:B------:R-:W-:Y:S02]  /*c9c0*/  R2UR UR6, R10 ;  /* 0x000000000a0672ca */ /* 0x000fe400000e0000 */
[----:B------:R-:W-:Y:S02]  /*c9d0*/  R2UR UR7, R11 ;  /* 0x000000000b0772ca */ /* 0x000fe400000e0000 */
[----:B------:R-:W-:Y:S01]  /*c9e0*/  R2UR UR5, R203 ;  /* 0x00000000cb0572ca */ /* 0x000fe200000e0000 */
[----:B------:R-:W-:-:S02]  /*c9f0*/  VIADD R10, R8, 0x600 ;  /* 0x00000600080a7836 */ /* 0x000fc40000000000 */
[----:B------:R-:W-:Y:S01]  /*ca00*/  IMAD.MOV.U32 R11, RZ, RZ, 0x40000040 ;  /* 0x40000040ff0b7424 */ /* 0x000fe200078e00ff */
[----:B------:R-:W-:Y:S02]  /*ca10*/  WARPGROUP.DEPBAR.LE gsb0, 0x0 ;  /* 0x00008000000079c5 */ /* 0x000fe40000010000 */
[----:B------:R-:W-:-:S07]  /*ca20*/  WARPGROUP.ARRIVE ;  /* 0x00000000000079c5 */ /* 0x000fce0000000000 */
[----:B------:R-:W-:Y:S01]  /*ca30*/  HGMMA.64x96x16.F32.BF16 R152, gdesc[UR4], R152, gsb0 ;  /* 0x01600000049879f0 */ /* 0x000fe20008001898 */
[----:B------:R-:W-:Y:S02]  /*ca40*/  R2UR UR6, R10 ;  /* 0x000000000a0672ca */ /* 0x000fe400000e0000 */
[----:B------:R-:W-:Y:S02]  /*ca50*/  R2UR UR7, R11 ;  /* 0x000000000b0772ca */ /* 0x000fe400000e0000 */
[----:B---3--:R-:W-:Y:S02]  /*ca60*/  R2UR UR4, R200 ;  /* 0x00000000c80472ca */ /* 0x008fe400000e0000 */
        /* <DEDUP_REMOVED lines=9> */
[----:B------:R-:W-:Y:S01]  /*cb00*/  R2UR UR5, R21 ;  /* 0x00000000150572ca */ /* 0x000fe200000e0000 */
[----:B------:R-:W-:Y:S02]  /*cb10*/  VIADD R10, R8, 0x604 ;  /* 0x00000604080a7836 */ /* 0x000fe40000000000 */
[----:B------:R-:W-:Y:S01]  /*cb20*/  IMAD.MOV.U32 R11, RZ, RZ, 0x40000040 ;  /* 0x40000040ff0b7424 */ /* 0x000fe200078e00ff */
[----:B------:R-:W-:-:S02]  /*cb30*/  WARPGROUP.DEPBAR.LE gsb0, 0x0 ;  /* 0x00008000000079c5 */ /* 0x000fc40000010000 */
[----:B------:R-:W-:-:S07]  /*cb40*/  WARPGROUP.ARRIVE ;  /* 0x00000000000079c5 */ /* 0x000fce0000000000 */
[----:B------:R-:W-:Y:S01]  /*cb50*/  HGMMA.64x96x16.F32.BF16 R152, gdesc[UR4], R152, gsb0 ;  /* 0x01600000049879f0 */ /* 0x000fe20008001898 */
[----:B------:R-:W-:Y:S02]  /*cb60*/  R2UR UR58, R10 ;  /* 0x000000000a3a72ca */ /* 0x000fe400000e0000 */
[----:B------:R-:W-:Y:S01]  /*cb70*/  R2UR UR59, R11 ;  /* 0x000000000b3b72ca */ /* 0x000fe200000e0000 */
[----:B------:R-:W-:Y:S02]  /*cb80*/  VIADD R10, R8, 0x606 ;  /* 0x00000606080a7836 */ /* 0x000fe40000000000 */
[----:B------:R-:W-:-:S03]  /*cb90*/  IMAD.MOV.U32 R11, RZ, RZ, 0x40000040 ;  /* 0x40000040ff0b7424 */ /* 0x000fc600078e00ff */
[----:B------:R-:W-:Y:S01]  /*cba0*/  R2UR UR54, R10 ;  /* 0x000000000a3672ca */ /* 0x000fe200000e0000 */
[----:B------:R-:W-:Y:S02]  /*cbb0*/  WARPGROUP.DEPBAR.LE gsb0, 0x0 ;  /* 0x00008000000079c5 */ /* 0x000fe40000010000 */
[----:B------:R-:W-:-:S06]  /*cbc0*/  WARPGROUP.ARRIVE ;  /* 0x00000000000079c5 */ /* 0x000fcc0000000000 */
[----:B------:R-:W-:Y:S01]  /*cbd0*/  HGMMA.64x96x16.F32.BF16 R152, gdesc[UR56], R152, gsb0 ;  /* 0x01600000389879f0 */ /* 0x000fe20008001898 */
[----:B------:R-:W-:Y:S01]  /*cbe0*/  R2UR UR55, R11 ;  /* 0x000000000b3772ca */ /* 0x000fe200000e0000 */
[----:B------:R-:W-:Y:S02]  /*cbf0*/  VIADD R10, R8, 0x900 ;  /* 0x00000900080a7836 */ /* 0x000fe40000000000 */
[----:B------:R-:W-:-:S03]  /*cc00*/  IMAD.MOV.U32 R11, RZ, RZ, 0x40000040 ;  /* 0x40000040ff0b7424 */ /* 0x000fc600078e00ff */
[----:B------:R-:W-:Y:S02]  /*cc10*/  R2UR UR50, R10 ;  /* 0x000000000a3272ca */ /* 0x000fe400000e0000 */
[----:B------:R-:W-:Y:S01]  /*cc20*/  R2UR UR51, R11 ;  /* 0x000000000b3372ca */ /* 0x000fe200000e0000 */
[----:B------:R-:W-:Y:S02]  /*cc30*/  WARPGROUP.DEPBAR.LE gsb0, 0x0 ;  /* 0x00008000000079c5 */ /* 0x000fe40000010000 */
[----:B------:R-:W-:-:S06]  /*cc40*/  WARPGROUP.ARRIVE ;  /* 0x00000000000079c5 */ /* 0x000fcc0000000000 */
[----:B------:R-:W-:Y:S01]  /*cc50*/  HGMMA.64x96x16.F32.BF16 R152, gdesc[UR52], R152, gsb0 ;  /* 0x01600000349879f0 */ /* 0x000fe20008001898 */
        /* <DEDUP_REMOVED lines=20> */
[----:B------:R-:W-:Y:S03]  /*cda0*/  HGMMA.64x96x16.F32.BF16 R152, gdesc[UR40], R152, gsb0 ;  /* 0x01600000289879f0 */ /* 0x000fe60008001898 */
[----:B------:R-:W2:Y:S01]  /*cdb0*/  S2R R203, SR_TID.X ;  /* 0x0000000000cb7919 */ /* 0x000ea20000002100 */
[----:B------:R-:W-:Y:S02]  /*cdc0*/  WARPGROUP.DEPBAR.LE gsb0, 0x0 ;  /* 0x00008000000079c5 */ /* 0x000fe40000010000 */
[----:B------:R-:W-:-:S06]  /*cdd0*/  WARPGROUP.ARRIVE ;  /* 0x00000000000079c5 */ /* 0x000fcc0000000000 */
[----:B------:R-:W-:Y:S01]  /*cde0*/  HGMMA.64x96x16.F32.BF16 R152, gdesc[UR36], R152, gsb0 ;  /* 0x01600000249879f0 */ /* 0x000fe20008001898 */
[----:B--2---:R-:W-:-:S04]  /*cdf0*/  SHF.R.U32.HI R203, RZ, 0x7, R203 ;  /* 0x00000007ffcb7819 */ /* 0x004fc800000116cb */
[----:B------:R-:W-:Y:S01]  /*ce00*/  IADD3 R20, -R203, 0xb, RZ ;  /* 0x0000000bcb147810 */ /* 0x000fe20007ffe1ff */
[----:B------:R-:W-:-:S04]  /*ce10*/  WARPGROUP.DEPBAR.LE gsb0, 0x0 ;  /* 0x00008000000079c5 */ /* 0x000fc80000010000 */
[----:B------:R2:W-:Y:S06]  /*ce20*/  BAR.ARV R20, 0x100 ;  /* 0x000400140000751d */ /* 0x0005ec0000002000 */
[----:B------:R-:W-:Y:S05]  /*ce30*/  @!P0 BRA `(.L_x_1543) ;  /* 0x0000000000048947 */ /* 0x000fea0003800000 */
[----:B------:R-:W-:Y:S01]  /*ce40*/  BPT.TRAP 0x1 ;  /* 0x000000040000795c */ /* 0x000fe20000300000 */
.L_x_1543:
[----:B01----:R-:W-:Y:S01]  /*ce50*/  FMNMX.FTZ R0, R152, R7, !PT ;  /* 0x0000000798007209 */ /* 0x003fe20007810000 */
[----:B------:R-:W3:Y:S03]  /*ce60*/  LDL R219, [R1+0x48] ;  /* 0x0000480001db7983 */ /* 0x000ee60000100800 */
        /* <DEDUP_REMOVED lines=23> */
[----:B------:R-:W0:Y:S02]  /*cfe0*/  SHFL.BFLY PT, R3, R0, 0x2, 0x1f ;  /* 0x0c401f0000037f89 */ /* 0x000e2400000e0000 */
[----:B0-----:R-:W-:-:S05]  /*cff0*/  FMNMX.FTZ R3, R0, R3, !PT ;  /* 0x0000000300037209 */ /* 0x001fca0007810000 */
[----:B------:R-:W0:Y:S02]  /*d000*/  SHFL.BFLY PT, R0, R3, 0x1, 0x1f ;  /* 0x0c201f0003007f89 */ /* 0x000e2400000e0000 */
[----:B0-----:R-:W-:Y:S02]  /*d010*/  FMNMX.FTZ R3, R3, R0, !PT ;  /* 0x0000000003037209 */ /* 0x001fe40007810000 */
[----:B------:R-:W0:Y:S03]  /*d020*/  LDC R0, c[0x0][0xa80] ;  /* 0x0002a000ff007b82 */ /* 0x000e260000000800 */
[C---:B------:R-:W-:Y:S01]  /*d030*/  FADD.FTZ R7, -R3.reuse, R7 ;  /* 0x0000000703077221 */ /* 0x040fe20000010100 */
[----:B0-----:R-:W-:-:S03]  /*d040*/  FMUL.FTZ R9, R3, R0 ;  /* 0x0000000003097220 */ /* 0x001fc60000410000 */
[-C--:B------:R-:W-:Y:S01]  /*d050*/  FMUL.FTZ R7, R7, R0.reuse ;  /* 0x0000000007077220 */ /* 0x080fe20000410000 */
[-CC-:B------:R-:W-:Y:S01]  /*d060*/  FFMA.FTZ R152, R152, R0.reuse, -R9.reuse ;  /* 0x0000000098987223 */ /* 0x180fe20000010809 */
[-CC-:B------:R-:W-:Y:S02]  /*d070*/  FFMA.FTZ R153, R153, R0.reuse, -R9.reuse ;  /* 0x0000000099997223 */ /* 0x180fe40000010809 */
[----:B------:R-:W0:Y:S01]  /*d080*/  MUFU.EX2 R10, R7 ;  /* 0x00000007000a7308 */ /* 0x000e220000000800 */
[-CC-:B------:R-:W-:Y:S01]  /*d090*/  FFMA.FTZ R156, R156, R0.reuse, -R9.reuse ;  /* 0x000000009c9c7223 */ /* 0x180fe20000010809 */
[-CC-:B------:R-:W-:Y:S01]  /*d0a0*/  FFMA.FTZ R157, R157, R0.reuse, -R9.reuse ;  /* 0x000000009d9d7223 */ /* 0x180fe20000010809 */
[-CC-:B------:R-:W-:Y:S01]  /*d0b0*/  FFMA.FTZ R160, R160, R0.reuse, -R9.reuse ;  /* 0x00000000a0a07223 */ /* 0x180fe20000010809 */
[-CC-:B------:R-:W-:Y:S01]  /*d0c0*/  FFMA.FTZ R161, R161, R0.reuse, -R9.reuse ;  /* 0x00000000a1a17223 */ /* 0x180fe20000010809 */
[-CC-:B------:R-:W-:Y:S01]  /*d0d0*/  FFMA.FTZ R165, R165, R0.reuse, -R9.reuse ;  /* 0x00000000a5a57223 */ /* 0x180fe20000010809 */
[-CC-:B------:R-:W-:Y:S01]  /*d0e0*/  FFMA.FTZ R164, R164, R0.reuse, -R9.reuse ;  /* 0x00000000a4a47223 */ /* 0x180fe20000010809 */
[-CC-:B------:R-:W-:Y:S01]  /*d0f0*/  FFMA.FTZ R168, R168, R0.reuse, -R9.reuse ;  /* 0x00000000a8a87223 */ /* 0x180fe20000010809 */
[----:B------:R-:W1:Y:S01]  /*d100*/  MUFU.EX2 R152, R152 ;  /* 0x0000009800987308 */ /* 0x000e620000000800 */
[-CC-:B------:R-:W-:Y:S01]  /*d110*/  FFMA.FTZ R169, R169, R0.reuse, -R9.reuse ;  /* 0x00000000a9a97223 */ /* 0x180fe20000010809 */
[-CC-:B------:R-:W-:Y:S01]  /*d120*/  FFMA.FTZ R172, R172, R0.reuse, -R9.reuse ;  /* 0x00000000acac7223 */ /* 0x180fe20000010809 */
[-CC-:B------:R-:W-:Y:S01]  /*d130*/  FFMA.FTZ R173, R173, R0.reuse, -R9.reuse ;  /* 0x00000000adad7223 */ /* 0x180fe20000010809 */
[-CC-:B------:R-:W-:Y:S01]  /*d140*/  FFMA.FTZ R176, R176, R0.reuse, -R9.reuse ;  /* 0x00000000b0b07223 */ /* 0x180fe20000010809 */
[-CC-:B------:R-:W-:Y:S01]  /*d150*/  FFMA.FTZ R177, R177, R0.reuse, -R9.reuse ;  /* 0x00000000b1b17223 */ /* 0x180fe20000010809 */
[-CC-:B------:R-:W-:Y:S01]  /*d160*/  FFMA.FTZ R180, R180, R0.reuse, -R9.reuse ;  /* 0x00000000b4b47223 */ /* 0x180fe20000010809 */
[----:B------:R-:W-:Y:S01]  /*d170*/  FFMA.FTZ R181, R181, R0, -R9 ;  /* 0x00000000b5b57223 */ /* 0x000fe20000010809 */
[----:B------:R-:W4:Y:S01]  /*d180*/  MUFU.EX2 R153, R153 ;  /* 0x0000009900997308 */ /* 0x000f220000000800 */
[-C--:B0-----:R-:W-:Y:S01]  /*d190*/  FMUL.FTZ R24, R24, R10.reuse ;  /* 0x0000000a18187220 */ /* 0x081fe20000410000 */
[-C--:B------:R-:W-:Y:S01]  /*d1a0*/  FMUL.FTZ R25, R25, R10.reuse ;  /* 0x0000000a19197220 */ /* 0x080fe20000410000 */
[-C--:B------:R-:W-:Y:S01]  /*d1b0*/  FMUL.FTZ R28, R28, R10.reuse ;  /* 0x0000000a1c1c7220 */ /* 0x080fe20000410000 */
[-C--:B------:R-:W-:Y:S01]  /*d1c0*/  FMUL.FTZ R29, R29, R10.reuse ;  /* 0x0000000a1d1d7220 */ /* 0x080fe20000410000 */
[-C--:B------:R-:W-:Y:S01]  /*d1d0*/  FMUL.FTZ R32, R32, R10.reuse ;  /* 0x0000000a20207220 */ /* 0x080fe20000410000 */
[-C--:B------:R-:W-:Y:S01]  /*d1e0*/  FMUL.FTZ R33, R33, R10.reuse ;  /* 0x0000000a21217220 */ /* 0x080fe20000410000 */
[-C--:B------:R-:W-:Y:S01]  /*d1f0*/  FMUL.FTZ R36, R36, R10.reuse ;  /* 0x0000000a24247220 */ /* 0x080fe20000410000 */
[----:B------:R-:W0:Y:S01]  /*d200*/  MUFU.EX2 R156, R156 ;  /* 0x0000009c009c7308 */ /* 0x000e220000000800 */
[----:B-1----:R-:W-:Y:S01]  /*d210*/  FFMA.FTZ R7, R10, R15, R152 ;  /* 0x0000000f0a077223 */ /* 0x002fe20000010098 */
[-C--:B------:R-:W-:Y:S01]  /*d220*/  FMUL.FTZ R37, R37, R10.reuse ;  /* 0x0000000a25257220 */ /* 0x080fe20000410000 */
        /* <DEDUP_REMOVED lines=19> */
[-C--:B------:R-:W-:Y:S01]  /*d360*/  FMUL.FTZ R72, R72, R10.reuse ;  /* 0x0000000a48487220 */ /* 0x080fe20000410000 */
[-C--:B------:R-:W-:Y:S01]  /*d370*/  FMUL.FTZ R73, R73, R10.reuse ;  /* 0x0000000a49497220 */ /* 0x080fe20000410000 */
[----:B------:R-:W-:Y:S01]  /*d380*/  FMUL.FTZ R76, R76, R10 ;  /* 0x0000000a4c4c7220 */ /* 0x000fe20000410000 */
[----:B-1----:R-:W-:Y:S01]  /*d390*/  FADD.FTZ R11, R157, R7 ;  /* 0x000000079d0b7221 */ /* 0x002fe20000010000 */
        /* <DEDUP_REMOVED lines=49> */
[----:B------:R-:W-:Y:S01]  /*d6b0*/  FMUL.FTZ R149, R149, R10 ;  /* 0x0000000a95957220 */ /* 0x000fe20000410000 */
[----:B------:R-:W-:Y:S01]  /*d6c0*/  F2FP.BF16.F32.PACK_AB R200, R153, R152 ;  /* 0x0000009899c8723e */ /* 0x000fe200000010ff */
[----:B------:R-:W-:Y:S01]  /*d6d0*/  MUFU.EX2 R161, R161 ;  /* 0x000000a100a17308 */ /* 0x000fe20000000800 */
[----:B------:R-:W-:Y:S01]  /*d6e0*/  FMNMX.FTZ R7, R179, R7, !PT ;  /* 0x00000007b3077209 */ /* 0x000fe20007810000 */
[--C-:B------:R-:W-:Y:S01]  /*d6f0*/  FFMA.FTZ R184, R184, R0, -R9.reuse ;  /* 0x00000000b8b87223 */ /* 0x100fe20000010809 */
[----:B------:R-:W-:Y:S01]  /*d700*/  F2FP.BF16.F32.PACK_AB R202, R157, R156 ;  /* 0x0000009c9dca723e */ /* 0x000fe200000010ff */
[-CC-:B------:R-:W-:Y:S01]  /*d710*/  FFMA.FTZ R185, R185, R0.reuse, -R9.reuse ;  /* 0x00000000b9b97223 */ /* 0x180fe20000010809 */
[----:B------:R-:W-:Y:S01]  /*d720*/  FMNMX.FTZ R7, R182, R7, !PT ;  /* 0x00000007b6077209 */ /* 0x000fe20007810000 */
[-CC-:B------:R-:W-:Y:S01]  /*d730*/  FFMA.FTZ R188, R188, R0.reuse, -R9.reuse ;  /* 0x00000000bcbc7223 */ /* 0x180fe20000010809 */
[-CC-:B------:R-:W-:Y:S01]  /*d740*/  FFMA.FTZ R189, R189, R0.reuse, -R9.reuse ;  /* 0x00000000bdbd7223 */ /* 0x180fe20000010809 */
[----:B------:R-:W0:Y:S01]  /*d750*/  MUFU.EX2 R152, R160 ;  /* 0x000000a000987308 */ /* 0x000e220000000800 */
[----:B------:R-:W-:Y:S01]  /*d760*/  FMNMX.FTZ R7, R183, R7, !PT ;  /* 0x00000007b7077209 */ /* 0x000fe20007810000 */
[-CC-:B------:R-:W-:Y:S01]  /*d770*/  FFMA.FTZ R192, R192, R0.reuse, -R9.reuse ;  /* 0x00000000c0c07223 */ /* 0x180fe20000010809 */
[-CC-:B------:R-:W-:Y:S01]  /*d780*/  FFMA.FTZ R193, R193, R0.reuse, -R9.reuse ;  /* 0x00000000c1c17223 */ /* 0x180fe20000010809 */
[-CC-:B------:R-:W-:Y:S01]  /*d790*/  FFMA.FTZ R196, R196, R0.reuse, -R9.reuse ;  /* 0x00000000c4c47223 */ /* 0x180fe20000010809 */
[----:B------:R-:W-:Y:S01]  /*d7a0*/  FMNMX.FTZ R7, R186, R7, !PT ;  /* 0x00000007ba077209 */ /* 0x000fe20007810000 */
[----:B------:R-:W-:-:S02]  /*d7b0*/  FFMA.FTZ R9, R197, R0, -R9 ;  /* 0x00000000c5097223 */ /* 0x000fc40000010809 */
[----:B------:R-:W-:Y:S01]  /*d7c0*/  MUFU.EX2 R165, R165 ;  /* 0x000000a500a57308 */ /* 0x000fe20000000800 */
[----:B------:R-:W-:-:S04]  /*d7d0*/  FMNMX.FTZ R7, R187, R7, !PT ;  /* 0x00000007bb077209 */ /* 0x000fc80007810000 */
[----:B------:R-:W-:-:S03]  /*d7e0*/  FMNMX.FTZ R7, R190, R7, !PT ;  /* 0x00000007be077209 */ /* 0x000fc60007810000 */
[----:B------:R-:W-:Y:S01]  /*d7f0*/  MUFU.EX2 R156, R168 ;  /* 0x000000a8009c7308 */ /* 0x000fe20000000800 */
[----:B------:R-:W-:Y:S01]  /*d800*/  FMNMX.FTZ R7, R191, R7, !PT ;  /* 0x00000007bf077209 */ /* 0x000fe20007810000 */
[----:B0-----:R-:W-:Y:S01]  /*d810*/  FADD.FTZ R11, R152, R11 ;  /* 0x0000000b980b7221 */ /* 0x001fe20000010000 */
[C---:B------:R-:W-:Y:S02]  /*d820*/  F2FP.BF16.F32.PACK_AB R152, R161.reuse, R152 ;  /* 0x00000098a198723e */ /* 0x040fe400000010ff */
[----:B------:R-:W-:Y:S01]  /*d830*/  FMNMX.FTZ R7, R194, R7, !PT ;  /* 0x00000007c2077209 */ /* 0x000fe20007810000 */
[----:B------:R-:W-:Y:S02]  /*d840*/  FADD.FTZ R11, R161, R11 ;  /* 0x0000000ba10b7221 */ /* 0x000fe40000010000 */
[----:B------:R-:W-:Y:S01]  /*d850*/  MUFU.EX2 R169, R169 ;  /* 0x000000a900a97308 */ /* 0x000fe20000000800 */
[----:B------:R-:W-:-:S04]  /*d860*/  FMNMX.FTZ R7, R195, R7, !PT ;  /* 0x00000007c3077209 */ /* 0x000fc80007810000 */
[----:B------:R-:W-:-:S03]  /*d870*/  FMNMX.FTZ R7, R198, R7, !PT ;  /* 0x00000007c6077209 */ /* 0x000fc60007810000 */
[----:B------:R-:W-:Y:S01]  /*d880*/  MUFU.EX2 R173, R173 ;  /* 0x000000ad00ad7308 */ /* 0x000fe20000000800 */
[----:B------:R-:W-:-:S05]  /*d890*/  FMNMX.FTZ R7, R199, R7, !PT ;  /* 0x00000007c7077209 */ /* 0x000fca0007810000 */
[----:B------:R-:W0:Y:S02]  /*d8a0*/  SHFL.BFLY PT, R8, R7, 0x2, 0x1f ;  /* 0x0c401f0007087f89 */ /* 0x000e2400000e0000 */
[----:B------:R-:W-:Y:S08]  /*d8b0*/  MUFU.EX2 R160, R176 ;  /* 0x000000b000a07308 */ /* 0x000ff00000000800 */
[----:B------:R-:W-:Y:S08]  /*d8c0*/  MUFU.EX2 R177, R177 ;  /* 0x000000b100b17308 */ /* 0x000ff00000000800 */
[----:B------:R-:W-:Y:S01]  /*d8d0*/  MUFU.EX2 R181, R181 ;  /* 0x000000b500b57308 */ /* 0x000fe20000000800 */
[----:B0-----:R-:W-:-:S07]  /*d8e0*/  FMNMX.FTZ R8, R7, R8, !PT ;  /* 0x0000000807087209 */ /* 0x001fce0007810000 */
[----:B------:R-:W-:Y:S01]  /*d8f0*/  MUFU.EX2 R185, R185 ;  /* 0x000000b900b97308 */ /* 0x000fe20000000800 */
[----:B------:R-:W0:Y:S07]  /*d900*/  SHFL.BFLY PT, R7, R8, 0x1, 0x1f ;  /* 0x0c201f0008077f89 */ /* 0x000e2e00000e0000 */
[----:B------:R-:W-:Y:S08]  /*d910*/  MUFU.EX2 R189, R189 ;  /* 0x000000bd00bd7308 */ /* 0x000ff00000000800 */
[----:B------:R-:W-:Y:S08]  /*d920*/  MUFU.EX2 R168, R192 ;  /* 0x000000c000a87308 */ /* 0x000ff00000000800 */
[----:B------:R-:W-:Y:S01]  /*d930*/  MUFU.EX2 R193, R193 ;  /* 0x000000c100c17308 */ /* 0x000fe20000000800 */
[----:B0-----:R-:W-:-:S05]  /*d940*/  FMNMX.FTZ R8, R8, R7, !PT ;  /* 0x0000000708087209 */ /* 0x001fca0007810000 */
[C---:B------:R-:W-:Y:S01]  /*d950*/  FADD.FTZ R6, -R8.reuse, R6 ;  /* 0x0000000608067221 */ /* 0x040fe20000010100 */
[-C--:B------:R-:W-:Y:S01]  /*d960*/  FMUL.FTZ R7, R8, R0.reuse ;  /* 0x0000000008077220 */ /* 0x080fe20000410000 */
[----:B------:R-:W-:Y:S02]  /*d970*/  MUFU.EX2 R9, R9 ;  /* 0x0000000900097308 */ /* 0x000fe40000000800 */
[-C--:B------:R-:W-:Y:S01]  /*d980*/  FMUL.FTZ R6, R6, R0.reuse ;  /* 0x0000000006067220 */ /* 0x080fe20000410000 */
[-CC-:B------:R-:W-:Y:S01]  /*d990*/  FFMA.FTZ R154, R154, R0.reuse, -R7.reuse ;  /* 0x000000009a9a7223 */ /* 0x180fe20000010807 */
[-CC-:B------:R-:W-:Y:S01]  /*d9a0*/  FFMA.FTZ R155, R155, R0.reuse, -R7.reuse ;  /* 0x000000009b9b7223 */ /* 0x180fe20000010807 */
[-CC-:B------:R-:W-:Y:S01]  /*d9b0*/  FFMA.FTZ R158, R158, R0.reuse, -R7.reuse ;  /* 0x000000009e9e7223 */ /* 0x180fe20000010807 */
[-CC-:B------:R-:W-:Y:S01]  /*d9c0*/  FFMA.FTZ R159, R159, R0.reuse, -R7.reuse ;  /* 0x000000009f9f7223 */ /* 0x180fe20000010807 */
[-CC-:B------:R-:W-:Y:S01]  /*d9d0*/  FFMA.FTZ R162, R162, R0.reuse, -R7.reuse ;  /* 0x00000000a2a27223 */ /* 0x180fe20000010807 */
[----:B------:R3:W0:Y:S01]  /*d9e0*/  MUFU.EX2 R15, R6 ;  /* 0x00000006000f7308 */ /* 0x0006220000000800 */
[-CC-:B------:R-:W-:Y:S01]  /*d9f0*/  FFMA.FTZ R163, R163, R0.reuse, -R7.reuse ;  /* 0x00000000a3a37223 */ /* 0x180fe20000010807 */
[-CC-:B------:R-:W-:Y:S01]  /*da00*/  FFMA.FTZ R166, R166, R0.reuse, -R7.reuse ;  /* 0x00000000a6a67223 */ /* 0x180fe20000010807 */
[-CC-:B------:R-:W-:Y:S01]  /*da10*/  FFMA.FTZ R167, R167, R0.reuse, -R7.reuse ;  /* 0x00000000a7a77223 */ /* 0x180fe20000010807 */
[-CC-:B------:R-:W-:Y:S01]  /*da20*/  FFMA.FTZ R170, R170, R0.reuse, -R7.reuse ;  /* 0x00000000aaaa7223 */ /* 0x180fe20000010807 */
[-CC-:B------:R-:W-:Y:S01]  /*da30*/  FFMA.FTZ R171, R171, R0.reuse, -R7.reuse ;  /* 0x00000000abab7223 */ /* 0x180fe20000010807 */
[-CC-:B------:R-:W-:Y:S01]  /*da40*/  FFMA.FTZ R174, R174, R0.reuse, -R7.reuse ;  /* 0x00000000aeae7223 */ /* 0x180fe20000010807 */
[-CC-:B------:R-:W-:Y:S01]  /*da50*/  FFMA.FTZ R175, R175, R0.reuse, -R7.reuse ;  /* 0x00000000afaf7223 */ /* 0x180fe20000010807 */
[----:B------:R-:W-:Y:S01]  /*da60*/  FFMA.FTZ R178, R178, R0, -R7 ;  /* 0x00000000b2b27223 */ /* 0x000fe20000010807 */
[----:B---3--:R-:W-:-:S02]  /*da70*/  IMAD R6, R206, 0xc00, R219 ;  /* 0x00000c00ce067824 */ /* 0x008fc400078e02db */
[-CC-:B------:R-:W-:Y:S01]  /*da80*/  FFMA.FTZ R179, R179, R0.reuse, -R7.reuse ;  /* 0x00000000b3b37223 */ /* 0x180fe20000010807 */
[----:B------:R-:W1:Y:S01]  /*da90*/  S2R R219, SR_CgaCtaId ;  /* 0x0000000000db7919 */ /* 0x000e620000008800 */
        /* <DEDUP_REMOVED lines=10> */
[----:B------:R-:W-:Y:S01]  /*db40*/  IMAD.MOV.U32 R7, RZ, RZ, 0x40000040 ;  /* 0x40000040ff077424 */ /* 0x000fe200078e00ff */
[----:B------:R-:W-:Y:S01]  /*db50*/  MUFU.EX2 R154, R154 ;  /* 0x0000009a009a7308 */ /* 0x000fe20000000800 */
[----:B------:R-:W-:Y:S01]  /*db60*/  R2UR UR6, R6 ;  /* 0x00000000060672ca */ /* 0x000fe200000e0000 */
[-C--:B0-----:R-:W-:Y:S01]  /*db70*/  FMUL.FTZ R26, R26, R15.reuse ;  /* 0x0000000f1a1a7220 */ /* 0x081fe20000410000 */
[----:B------:R-:W-:Y:S01]  /*db80*/  FMUL.FTZ R27, R27, R15 ;  /* 0x0000000f1b1b7220 */ /* 0x000fe20000410000 */
[----:B------:R-:W-:Y:S01]  /*db90*/  R2UR UR7, R7 ;  /* 0x00000000070772ca */ /* 0x000fe200000e0000 */
[----:B------:R-:W-:-:S02]  /*dba0*/  VIADD R7, R4, 0x32440 ;  /* 0x0003244004077836 */ /* 0x000fc40000000000 */
[-C--:B------:R-:W-:Y:S01]  /*dbb0*/  FMUL.FTZ R30, R30, R15.reuse ;  /* 0x0000000f1e1e7220 */ /* 0x080fe20000410000 */
[-C--:B------:R-:W-:Y:S01]  /*dbc0*/  FMUL.FTZ R31, R31, R15.reuse ;  /* 0x0000000f1f1f7220 */ /* 0x080fe20000410000 */
[----:B------:R-:W0:Y:S01]  /*dbd0*/  MUFU.EX2 R155, R155 ;  /* 0x0000009b009b7308 */ /* 0x000e220000000800 */
        /* <DEDUP_REMOVED lines=11> */
[----:B-1----:R-:W-:Y:S01]  /*dc90*/  PRMT R7, R219, 0x654, R7 ;  /* 0x00000654db077816 */ /* 0x002fe20000000007 */
[-C--:B------:R-:W-:Y:S01]  /*dca0*/  FMUL.FTZ R54, R54, R15.reuse ;  /* 0x0000000f36367220 */ /* 0x080fe20000410000 */
[-C--:B------:R-:W-:Y:S01]  /*dcb0*/  FMUL.FTZ R55, R55, R15.reuse ;  /* 0x0000000f37377220 */ /* 0x080fe20000410000 */
[-C--:B------:R-:W-:Y:S01]  /*dcc0*/  FMUL.FTZ R58, R58, R15.reuse ;  /* 0x0000000f3a3a7220 */ /* 0x080fe20000410000 */
[----:B------:R1:W-:Y:S01]  /*dcd0*/  SYNCS.ARRIVE.TRANS64.RED.A1T0 RZ, [R7+URZ], RZ ;  /* 0x000000ff07ff79a7 */ /* 0x0003e2000810043f */
[----:B------:R-:W3:Y:S01]  /*dce0*/  MUFU.EX2 R219, R158 ;  /* 0x0000009e00db7308 */ /* 0x000ee20000000800 */
[-C--:B------:R-:W-:Y:S01]  /*dcf0*/  FMUL.FTZ R59, R59, R15.reuse ;  /* 0x0000000f3b3b7220 */ /* 0x080fe20000410000 */
[-C--:B------:R-:W-:Y:S01]  /*dd00*/  FMUL.FTZ R62, R62, R15.reuse ;  /* 0x0000000f3e3e7220 */ /* 0x080fe20000410000 */
[-C--:B------:R-:W-:Y:S01]  /*dd10*/  FMUL.FTZ R63, R63, R15.reuse ;  /* 0x0000000f3f3f7220 */ /* 0x080fe20000410000 */
[-C--:B------:R-:W-:Y:S01]  /*dd20*/  FMUL.FTZ R66, R66, R15.reuse ;  /* 0x0000000f42427220 */ /* 0x080fe20000410000 */
[-C--:B------:R-:W-:Y:S01]  /*dd30*/  FMUL.FTZ R67, R67, R15.reuse ;  /* 0x0000000f43437220 */ /* 0x080fe20000410000 */
[----:B------:R-:W-:Y:S01]  /*dd40*/  FMUL.FTZ R70, R70, R15 ;  /* 0x0000000f46467220 */ /* 0x000fe20000410000 */
[----:B-1----:R-:W-:-:S02]  /*dd50*/  VIADD R7, R203, 0x8 ;  /* 0x00000008cb077836 */ /* 0x002fc40000000000 */
[-C--:B------:R-:W-:Y:S01]  /*dd60*/  FMUL.FTZ R71, R71, R15.reuse ;  /* 0x0000000f47477220 */ /* 0x080fe20000410000 */
[-C--:B------:R-:W-:Y:S01]  /*dd70*/  FMUL.FTZ R74, R74, R15.reuse ;  /* 0x0000000f4a4a7220 */ /* 0x080fe20000410000 */
[-C--:B------:R-:W-:Y:S01]  /*dd80*/  FMUL.FTZ R75, R75, R15.reuse ;  /* 0x0000000f4b4b7220 */ /* 0x080fe20000410000 */
[-C--:B------:R-:W-:Y:S01]  /*dd90*/  FMUL.FTZ R78, R78, R15.reuse ;  /* 0x0000000f4e4e7220 */ /* 0x080fe20000410000 */
[----:B------:R1:W-:Y:S01]  /*dda0*/  BAR.SYNC.DEFER_BLOCKING R7, 0x100 ;  /* 0x000400070000751d */ /* 0x0003e20000010000 */
        /* <DEDUP_REMOVED lines=37> */
[----:B0-----:R-:W-:Y:S01]  /*e000*/  F2FP.BF16.F32.PACK_AB R201, R155, R154 ;  /* 0x0000009a9bc9723e */ /* 0x001fe200000010ff */
[----:B------:R-:W-:Y:S01]  /*e010*/  FFMA.FTZ R21, R15, R14, R154 ;  /* 0x0000000e0f157223 */ /* 0x000fe2000001009a */
[----:B---3--:R-:W-:Y:S01]  /*e020*/  F2FP.BF16.F32.PACK_AB R203, R226, R219 ;  /* 0x000000dbe2cb723e */ /* 0x008fe200000010ff */
[C---:B------:R-:W-:Y:S01]  /*e030*/  VIADD R14, R6.reuse, 0x80 ;  /* 0x00000080060e7836 */ /* 0x040fe20000000000 */
[----:B------:R-:W0:Y:S01]  /*e040*/  MUFU.EX2 R154, R164 ;  /* 0x000000a4009a7308 */ /* 0x000e220000000800 */
[----:B------:R-:W-:Y:S01]  /*e050*/  IMAD.MOV.U32 R15, RZ, RZ, 0x40000040 ;  /* 0x40000040ff0f7424 */ /* 0x000fe200078e00ff */
[----:B------:R-:W-:Y:S01]  /*e060*/  WARPGROUP.ARRIVE ;  /* 0x00000000000079c5 */ /* 0x000fe20000000000 */
[----:B------:R-:W-:Y:S01]  /*e070*/  FADD.FTZ R21, R155, R21 ;  /* 0x000000159b157221 */ /* 0x000fe20000010000 */
[----:B------:R-:W-:-:S03]  /*e080*/  VIADD R10, R6, 0x100 ;  /* 0x00000100060a7836 */ /* 0x000fc60000000000 */
[----:B------:R-:W-:Y:S01]  /*e090*/  FADD.FTZ R21, R219, R21 ;  /* 0x00000015db157221 */ /* 0x000fe20000010000 */
[----:B------:R-:W-:Y:S01]  /*e0a0*/  HGMMA.64x256x16.F32.BF16 R24, R200, gdesc[UR4].tnspB, R24, gsb0 ;  /* 0x43e00004c8187df0 */ /* 0x000fe20008001818 */
[----:B------:R-:W-:Y:S01]  /*e0b0*/  R2UR UR6, R14 ;  /* 0x000000000e0672ca */ /* 0x000fe200000e0000 */
[----:B------:R-:W-:Y:S01]  /*e0c0*/  MUFU.EX2 R197, R163 ;  /* 0x000000a300c57308 */ /* 0x000fe20000000800 */
[----:B------:R-:W-:Y:S01]  /*e0d0*/  R2UR UR7, R15 ;  /* 0x000000000f0772ca */ /* 0x000fe200000e0000 */
[----:B------:R-:W-:Y:S01]  /*e0e0*/  FADD.FTZ R21, R226, R21 ;  /* 0x00000015e2157221 */ /* 0x000fe20000010000 */
[----:B0-----:R-:W-:-:S05]  /*e0f0*/  FADD.FTZ R15, R154, R11 ;  /* 0x0000000b9a0f7221 */ /* 0x001fca0000010000 */
[----:B-1----:R-:W-:Y:S01]  /*e100*/  MUFU.EX2 R7, R166 ;  /* 0x000000a600077308 */ /* 0x002fe20000000800 */
[C---:B------:R-:W-:Y:S01]  /*e110*/  F2FP.BF16.F32.PACK_AB R154, R165.reuse, R154 ;  /* 0x0000009aa59a723e */ /* 0x040fe200000010ff */
[----:B------:R-:W-:Y:S02]  /*e120*/  IMAD.MOV.U32 R11, RZ, RZ, 0x40000040 ;  /* 0x40000040ff0b7424 */ /* 0x000fe400078e00ff */
[----:B------:R-:W-:-:S04]  /*e130*/  FADD.FTZ R15, R165, R15 ;  /* 0x0000000fa50f7221 */ /* 0x000fc80000010000 */
[----:B------:R-:W-:Y:S01]  /*e140*/  FADD.FTZ R15, R156, R15 ;  /* 0x0000000f9c0f7221 */ /* 0x000fe20000010000 */
[----:B------:R-:W0:Y:S01]  /*e150*/  MUFU.EX2 R14, R167 ;  /* 0x000000a7000e7308 */ /* 0x000e220000000800 */
[C---:B------:R-:W-:Y:S02]  /*e160*/  F2FP.BF16.F32.PACK_AB R156, R169.reuse, R156 ;  /* 0x0000009ca99c723e */ /* 0x040fe400000010ff */
[----:B------:R-:W-:-:S05]  /*e170*/  FADD.FTZ R15, R169, R15 ;  /* 0x0000000fa90f7221 */ /* 0x000fca0000010000 */
[----:B------:R-:W1:Y:S08]  /*e180*/  MUFU.EX2 R158, R172 ;  /* 0x000000ac009e7308 */ /* 0x000e700000000800 */
[----:B------:R-:W-:Y:S01]  /*e190*/  MUFU.EX2 R174, R174 ;  /* 0x000000ae00ae7308 */ /* 0x000fe20000000800 */
[----:B0-----:R-:W-:-:S07]  /*e1a0*/  F2FP.BF16.F32.PACK_AB R155, R14, R7 ;  /* 0x000000070e9b723e */ /* 0x001fce00000010ff */
[----:B------:R-:W0:Y:S01]  /*e1b0*/  MUFU.EX2 R175, R175 ;  /* 0x000000af00af7308 */ /* 0x000e220000000800 */
[----:B-1----:R-:W-:Y:S01]  /*e1c0*/  FADD.FTZ R15, R158, R15 ;  /* 0x0000000f9e0f7221 */ /* 0x002fe20000010000 */
[----:B------:R-:W-:-:S03]  /*e1d0*/  F2FP.BF16.F32.PACK_AB R158, R173, R158 ;  /* 0x0000009ead9e723e */ /* 0x000fc600000010ff */
[----:B------:R-:W-:-:S03]  /*e1e0*/  FADD.FTZ R15, R173, R15 ;  /* 0x0000000fad0f7221 */ /* 0x000fc60000010000 */
[----:B------:R-:W-:Y:S01]  /*e1f0*/  MUFU.EX2 R178, R178 ;  /* 0x000000b200b27308 */ /* 0x000fe20000000800 */
[----:B------:R-:W-:Y:S01]  /*e200*/  FADD.FTZ R15, R160, R15 ;  /* 0x0000000fa00f7221 */ /* 0x000fe20000010000 */
[----:B------:R-:W-:-:S03]  /*e210*/  F2FP.BF16.F32.PACK_AB R160, R177, R160 ;  /* 0x000000a0b1a0723e */ /* 0x000fc600000010ff */
[----:B------:R-:W-:-:S03]  /*e220*/  FADD.FTZ R15, R177, R15 ;  /* 0x0000000fb10f7221 */ /* 0x000fc60000010000 */
[----:B------:R-:W1:Y:S01]  /*e230*/  MUFU.EX2 R179, R179 ;  /* 0x000000b300b37308 */ /* 0x000e620000000800 */
[----:B0-----:R-:W-:-:S07]  /*e240*/  F2FP.BF16.F32.PACK_AB R159, R175, R174 ;  /* 0x000000aeaf9f723e */ /* 0x001fce00000010ff */
[----:B------:R-:W-:Y:S08]  /*e250*/  MUFU.EX2 R182, R182 ;  /* 0x000000b600b67308 */ /* 0x000ff00000000800 */
[----:B------:R-:W0:Y:S01]  /*e260*/  MUFU.EX2 R183, R183 ;  /* 0x000000b700b77308 */ /* 0x000e220000000800 */
[----:B-1----:R-:W-:-:S07]  /*e270*/  F2FP.BF16.F32.PACK_AB R161, R179, R178 ;  /* 0x000000b2b3a1723e */ /* 0x002fce00000010ff */
[----:B------:R-:W-:Y:S08]  /*e280*/  MUFU.EX2 R164, R184 ;  /* 0x000000b800a47308 */ /* 0x000ff00000000800 */
[----:B------:R-:W-:Y:S01]  /*e290*/  MUFU.EX2 R166, R188 ;  /* 0x000000bc00a67308 */ /* 0x000fe20000000800 */
[----:B0-----:R-:W-:-:S07]  /*e2a0*/  F2FP.BF16.F32.PACK_AB R163, R183, R182 ;  /* 0x000000b6b7a3723e */ /* 0x001fce00000010ff */
[----:B------:R-:W-:Y:S08]  /*e2b0*/  MUFU.EX2 R186, R186 ;  /* 0x000000ba00ba7308 */ /* 0x000ff00000000800 */
[----:B------:R-:W0:Y:S08]  /*e2c0*/  MUFU.EX2 R187, R187 ;  /* 0x000000bb00bb7308 */ /* 0x000e300000000800 */
[----:B------:R-:W-:Y:S08]  /*e2d0*/  MUFU.EX2 R190, R190 ;  /* 0x000000be00be7308 */ /* 0x000ff00000000800 */
[----:B------:R-:W1:Y:S01]  /*e2e0*/  MUFU.EX2 R191, R191 ;  /* 0x000000bf00bf7308 */ /* 0x000e620000000800 */
[----:B0-----:R-:W-:-:S07]  /*e2f0*/  F2FP.BF16.F32.PACK_AB R165, R187, R186 ;  /* 0x000000babba5723e */ /* 0x001fce00000010ff */
[----:B------:R-:W-:Y:S08]  /*e300*/  MUFU.EX2 R194, R194 ;  /* 0x000000c200c27308 */ /* 0x000ff00000000800 */
[----:B------:R-:W0:Y:S01]  /*e310*/  MUFU.EX2 R195, R195 ;  /* 0x000000c300c37308 */ /* 0x000e220000000800 */
[----:B-1----:R-:W-:-:S07]  /*e320*/  F2FP.BF16.F32.PACK_AB R167, R191, R190 ;  /* 0x000000bebfa7723e */ /* 0x002fce00000010ff */
[----:B------:R-:W-:Y:S08]  /*e330*/  MUFU.EX2 R198, R198 ;  /* 0x000000c600c67308 */ /* 0x000ff00000000800 */
[----:B------:R-:W-:Y:S01]  /*e340*/  MUFU.EX2 R199, R199 ;  /* 0x000000c700c77308 */ /* 0x000fe20000000800 */
[----:B0-----:R-:W-:Y:S01]  /*e350*/  F2FP.BF16.F32.PACK_AB R169, R195, R194 ;  /* 0x000000c2c3a9723e */ /* 0x001fe200000010ff */
[----:B------:R-:W-:-:S06]  /*e360*/  WARPGROUP.DEPBAR.LE gsb0, 0x0 ;  /* 0x00008000000079c5 */ /* 0x000fcc0000010000 */
[----:B------:R-:W0:Y:S08]  /*e370*/  MUFU.EX2 R200, R162 ;  /* 0x000000a200c87308 */ /* 0x000e300000000800 */
[----:B------:R-:W1:Y:S01]  /*e380*/  MUFU.EX2 R162, R180 ;  /* 0x000000b400a27308 */ /* 0x000e620000000800 */
[----:B0-----:R-:W-:Y:S01]  /*e390*/  F2FP.BF16.F32.PACK_AB R153, R197, R200 ;  /* 0x000000c8c599723e */ /* 0x001fe200000010ff */
[----:B------:R-:W-:-:S03]  /*e3a0*/  FADD.FTZ R21, R200, R21 ;  /* 0x00000015c8157221 */ /* 0x000fc60000010000 */
[----:B------:R-:W-:Y:S01]  /*e3b0*/  WARPGROUP.ARRIVE ;  /* 0x00000000000079c5 */ /* 0x000fe20000000000 */
[----:B------:R-:W-:Y:S01]  /*e3c0*/  FADD.FTZ R21, R197, R21 ;  /* 0x00000015c5157221 */ /* 0x000fe20000010000 */
[----:B-1----:R-:W-:Y:S01]  /*e3d0*/  FADD.FTZ R15, R162, R15 ;  /* 0x0000000fa20f7221 */ /* 0x002fe20000010000 */
[----:B------:R-:W-:-:S03]  /*e3e0*/  F2FP.BF16.F32.PACK_AB R162, R181, R162 ;  /* 0x000000a2b5a2723e */ /* 0x000fc600000010ff */
[----:B------:R-:W-:Y:S01]  /*e3f0*/  HGMMA.64x256x16.F32.BF16 R24, R152, gdesc[UR4].tnspB, R24, gsb0 ;  /* 0x43e0000498187df0 */ /* 0x000fe20008001818 */
[----:B------:R-:W-:Y:S01]  /*e400*/  R2UR UR6, R10 ;  /* 0x000000000a0672ca */ /* 0x000fe200000e0000 */
[----:B------:R-:W-:Y:S01]  /*e410*/  VIADD R10, R6, 0x180 ;  /* 0x00000180060a7836 */ /* 0x000fe20000000000 */
[----:B------:R-:W-:Y:S01]  /*e420*/  R2UR UR7, R11 ;  /* 0x000000000b0772ca */ /* 0x000fe200000e0000 */
[----:B------:R-:W-:Y:S02]  /*e430*/  IMAD.MOV.U32 R11, RZ, RZ, 0x40000040 ;  /* 0x40000040ff0b7424 */ /* 0x000fe400078e00ff */
[----:B------:R-:W-:Y:S01]  /*e440*/  FADD.FTZ R15, R181, R15 ;  /* 0x0000000fb50f7221 */ /* 0x000fe20000010000 */
[----:B------:R-:W-:-:S03]  /*e450*/  FADD.FTZ R21, R7, R21 ;  /* 0x0000001507157221 */ /* 0x000fc60000010000 */
[----:B------:R-:W-:Y:S01]  /*e460*/  FADD.FTZ R15, R164, R15 ;  /* 0x0000000fa40f7221 */ /* 0x000fe20000010000 */
[----:B------:R-:W-:Y:S01]  /*e470*/  F2FP.BF16.F32.PACK_AB R164, R185, R164 ;  /* 0x000000a4b9a4723e */ /* 0x000fe200000010ff */
[----:B------:R-:W-:Y:S01]  /*e480*/  FADD.FTZ R21, R14, R21 ;  /* 0x000000150e157221 */ /* 0x000fe20000010000 */
[----:B------:R-:W-:Y:S02]  /*e490*/  WARPGROUP.DEPBAR.LE gsb0, 0x0 ;  /* 0x00008000000079c5 */ /* 0x000fe40000010000 */
[----:B------:R-:W0:Y:S08]  /*e4a0*/  MUFU.EX2 R152, R170 ;  /* 0x000000aa00987308 */ /* 0x000e300000000800 */
[----:B------:R1:W3:Y:S08]  /*e4b0*/  MUFU.EX2 R153, R171 ;  /* 0x000000ab00997308 */ /* 0x0002f00000000800 */
[----:B------:R-:W4:Y:S01]  /*e4c0*/  MUFU.EX2 R170, R196 ;  /* 0x000000c400aa7308 */ /* 0x000f220000000800 */
[----:B-1----:R-:W-:Y:S01]  /*e4d0*/  F2FP.BF16.F32.PACK_AB R171, R199, R198 ;  /* 0x000000c6c7ab723e */ /* 0x002fe200000010ff */
[----:B0-----:R-:W-:Y:S01]  /*e4e0*/  FADD.FTZ R21, R152, R21 ;  /* 0x0000001598157221 */ /* 0x001fe20000010000 */
[----:B---3--:R-:W-:-:S03]  /*e4f0*/  F2FP.BF16.F32.PACK_AB R157, R153, R152 ;  /* 0x00000098999d723e */ /* 0x008fc600000010ff */
[----:B------:R-:W-:Y:S01]  /*e500*/  FADD.FTZ R21, R153, R21 ;  /* 0x0000001599157221 */ /* 0x000fe20000010000 */
[----:B------:R-:W-:-:S03]  /*e510*/  WARPGROUP.ARRIVE ;  /* 0x00000000000079c5 */ /* 0x000fc60000000000 */
[----:B------:R-:W-:-:S04]  /*e520*/  FADD.FTZ R21, R174, R21 ;  /* 0x00000015ae157221 */ /* 0x000fc80000010000 */
[----:B------:R-:W-:Y:S01]  /*e530*/  FADD.FTZ R21, R175, R21 ;  /* 0x00000015af157221 */ /* 0x000fe20000010000 */
[----:B------:R-:W-:Y:S01]  /*e540*/  HGMMA.64x256x16.F32.BF16 R24, R156, gdesc[UR4].tnspB, R24, gsb0 ;  /* 0x43e000049c187df0 */ /* 0x000fe20008001818 */
[----:B------:R-:W-:Y:S01]  /*e550*/  R2UR UR6, R10 ;  /* 0x000000000a0672ca */ /* 0x000fe200000e0000 */
[----:B------:R-:W-:Y:S01]  /*e560*/  VIADD R10, R6, 0x200 ;  /* 0x00000200060a7836 */ /* 0x000fe20000000000 */
[----:B------:R-:W-:Y:S01]  /*e570*/  R2UR UR7, R11 ;  /* 0x000000000b0772ca */ /* 0x000fe200000e0000 */
[----:B------:R-:W-:Y:S02]  /*e580*/  IMAD.MOV.U32 R11, RZ, RZ, 0x40000040 ;  /* 0x40000040ff0b7424 */ /* 0x000fe400078e00ff */
[----:B------:R-:W-:-:S04]  /*e590*/  FADD.FTZ R21, R178, R21 ;  /* 0x00000015b2157221 */ /* 0x000fc80000010000 */
        /* <DEDUP_REMOVED lines=10> */
[----:B------:R-:W-:Y:S01]  /*e640*/  FADD.FTZ R14, R199, R21 ;  /* 0x00000015c70e7221 */ /* 0x000fe20000010000 */
[----:B------:R-:W-:Y:S02]  /*e650*/  WARPGROUP.DEPBAR.LE gsb0, 0x0 ;  /* 0x00008000000079c5 */ /* 0x000fe40000010000 */
[----:B------:R-:W-:-:S06]  /*e660*/  WARPGROUP.ARRIVE ;  /* 0x00000000000079c5 */ /* 0x000fcc0000000000 */
[----:B------:R-:W-:Y:S01]  /*e670*/  HGMMA.64x256x16.F32.BF16 R24, R160, gdesc[UR4].tnspB, R24, gsb0 ;  /* 0x43e00004a0187df0 */ /* 0x000fe20008001818 */
[----:B------:R-:W-:Y:S01]  /*e680*/  R2UR UR7, R11 ;  /* 0x000000000b0772ca */ /* 0x000fe200000e0000 */
[----:B------:R-:W-:Y:S01]  /*e690*/  FADD.FTZ R11, R185, R15 ;  /* 0x0000000fb90b7221 */ /* 0x000fe20000010000 */
[----:B------:R-:W-:Y:S01]  /*e6a0*/  R2UR UR6, R10 ;  /* 0x000000000a0672ca */ /* 0x000fe200000e0000 */
[----:B------:R-:W-:Y:S02]  /*e6b0*/  VIADD R10, R6, 0x280 ;  /* 0x00000280060a7836 */ /* 0x000fe40000000000 */
[----:B------:R-:W-:Y:S01]  /*e6c0*/  FADD.FTZ R11, R166, R11 ;  /* 0x0000000ba60b7221 */ /* 0x000fe20000010000 */
[----:B------:R-:W-:-:S03]  /*e6d0*/  F2FP.BF16.F32.PACK_AB R166, R189, R166 ;  /* 0x000000a6bda6723e */ /* 0x000fc600000010ff */
[----:B------:R-:W-:-:S04]  /*e6e0*/  FADD.FTZ R11, R189, R11 ;  /* 0x0000000bbd0b7221 */ /* 0x000fc80000010000 */
[----:B------:R-:W-:Y:S01]  /*e6f0*/  FADD.FTZ R6, R168, R11 ;  /* 0x0000000ba8067221 */ /* 0x000fe20000010000 */
[----:B------:R-:W-:Y:S01]  /*e700*/  IMAD.MOV.U32 R11, RZ, RZ, 0x40000040 ;  /* 0x40000040ff0b7424 */ /* 0x000fe200078e00ff */
[C---:B------:R-:W-:Y:S02]  /*e710*/  F2FP.BF16.F32.PACK_AB R168, R193.reuse, R168 ;  /* 0x000000a8c1a8723e */ /* 0x040fe400000010ff */
[----:B------:R-:W-:-:S04]  /*e720*/  FADD.FTZ R6, R193, R6 ;  /* 0x00000006c1067221 */ /* 0x000fc80000010000 */
[----:B----4-:R-:W-:Y:S01]  /*e730*/  FADD.FTZ R15, R170, R6 ;  /* 0x00000006aa0f7221 */ /* 0x010fe20000010000 */
[----:B------:R-:W-:-:S03]  /*e740*/  F2FP.BF16.F32.PACK_AB R170, R9, R170 ;  /* 0x000000aa09aa723e */ /* 0x000fc600000010ff */
[----:B------:R-:W-:Y:S01]  /*e750*/  FADD.FTZ R15, R9, R15 ;  /* 0x0000000f090f7221 */ /* 0x000fe20000010000 */
[----:B------:R-:W-:Y:S02]  /*e760*/  WARPGROUP.DEPBAR.LE gsb0, 0x0 ;  /* 0x00008000000079c5 */ /* 0x000fe40000010000 */
[----:B------:R-:W-:-:S06]  /*e770*/  WARPGROUP.ARRIVE ;  /* 0x00000000000079c5 */ /* 0x000fcc0000000000 */
        /* <DEDUP_REMOVED lines=8> */
[----:B------:R-:W-:Y:S05]  /*e800*/  @!P0 BRA `(.L_x_1544) ;  /* 0x0000000000048947 */ /* 0x000fea0003800000 */
[----:B------:R-:W-:Y:S01]  /*e810*/  BPT.TRAP 0x1 ;  /* 0x000000040000795c */ /* 0x000fe20000300000 */
.L_x_1544:
[----:B------:R-:W0:Y:S01]  /*e820*/  S2R R6, SR_CgaCtaId ;  /* 0x0000000000067919 */ /* 0x000e220000008800 */
[----:B------:R-:W-:Y:S02]  /*e830*/  VIADD R4, R4, 0x32460 ;  /* 0x0003246004047836 */ /* 0x000fe40000000000 */
[----:B------:R-:W-:-:S03]  /*e840*/  IMAD.MOV.U32 R7, RZ, RZ, R3 ;  /* 0x000000ffff077224 */ /* 0x000fc600078e0003 */
[----:B0-----:R-:W-:Y:S01]  /*e850*/  PRMT R4, R6, 0x654, R4 ;  /* 0x0000065406047816 */ /* 0x001fe20000000004 */
[----:B------:R-:W-:-:S03]  /*e860*/  IMAD.MOV.U32 R6, RZ, RZ, R8 ;  /* 0x000000ffff067224 */ /* 0x000fc600078e0008 */
[----:B------:R0:W-:Y:S01]  /*e870*/  SYNCS.ARRIVE.TRANS64.RED.A1T0 RZ, [R4+URZ], RZ ;  /* 0x000000ff04ff79a7 */ /* 0x0001e2000810043f */
[----:B------:R-:W-:Y:S05]  /*e880*/  @P1 BRA `(.L_x_1545) ;  /* 0xffffffd800101947 */ /* 0x000fea000383ffff */
.L_x_1534:
[----:B------:R-:W3:Y:S01]  /*e890*/  LDL.LU R9, [R1+0x88] ;  /* 0x0000880001097983 */ /* 0x000ee20000300800 */
[----:B------:R-:W-:Y:S05]  /*e8a0*/  WARPSYNC.ALL ;  /* 0x0000000000007948 */ /* 0x000fea0003800000 */
[----:B0-----:R-:W0:Y:S01]  /*e8b0*/  SHFL.BFLY PT, R4, R15, 0x2, 0x1f ;  /* 0x0c401f000f047f89 */ /* 0x001e2200000e0000 */
[----:B------:R-:W-:Y:S02]  /*e8c0*/  IMAD.MOV.U32 R157, RZ, RZ, -0x800000 ;  /* 0xff800000ff9d7424 */ /* 0x000fe400078e00ff */
[----:B------:R-:W-:Y:S02]  /*e8d0*/  VIADD R206, R206, 0x1 ;  /* 0x00000001cece7836 */ /* 0x000fe40000000000 */
[----:B------:R-:W-:Y:S01]  /*e8e0*/  IMAD.MOV.U32 R156, RZ, RZ, -0x800000 ;  /* 0xff800000ff9c7424 */ /* 0x000fe200078e00ff */
[----:B------:R1:W-:Y:S08]  /*e8f0*/  BAR.ARV R20, 0x100 ;  /* 0x000400140000751d */ /* 0x0003f00000002000 */
[----:B------:R-:W-:Y:S06]  /*e900*/  BAR.ARV 0x8, 0x180 ;  /* 0x0206000000007b1d */ /* 0x000fec0000002000 */
[----:B------:R-:W-:Y:S01]  /*e910*/  ISETP.NE.AND P1, PT, R206, 0x2, PT ;  /* 0x00000002ce00780c */ /* 0x000fe20003f25270 */
[----:B0-----:R-:W-:-:S03]  /*e920*/  FADD.FTZ R4, R4, R15 ;  /* 0x0000000f04047221 */ /* 0x001fc60000010000 */
[----:B------:R-:W-:Y:S02]  /*e930*/  SEL R206, R206, RZ, P1 ;  /* 0x000000ffcece7207 */ /* 0x000fe40000800000 */
[----:B------:R-:W0:Y:S02]  /*e940*/  SHFL.BFLY PT, R5, R4, 0x1, 0x1f ;  /* 0x0c201f0004057f89 */ /* 0x000e2400000e0000 */
[----:B0-----:R-:W-:Y:S01]  /*e950*/  FADD.FTZ R5, R4, R5 ;  /* 0x0000000504057221 */ /* 0x001fe20000010000 */
[----:B------:R-:W-:-:S04]  /*e960*/  IMAD.MOV.U32 R4, RZ, RZ, RZ ;  /* 0x000000ffff047224 */ /* 0x000fc800078e00ff */
[----:B------:R-:W-:-:S13]  /*e970*/  FSETP.NE.FTZ.AND P0, PT, R5, RZ, PT ;  /* 0x000000ff0500720b */ /* 0x000fda0003f15000 */
[----:B------:R-:W0:Y:S01]  /*e980*/  @P0 MUFU.RCP R4, R5 ;  /* 0x0000000500040308 */ /* 0x000e220000001000 */
[----:B------:R-:W-:-:S07]  /*e990*/  @P0 FMUL.FTZ R6, R0, 0.69314718246459960938 ;  /* 0x3f31721800060820 */ /* 0x000fce0000410000 */
[----:B------:R-:W4:Y:S01]  /*e9a0*/  @P0 MUFU.LG2 R5, R5 ;  /* 0x0000000500050308 */ /* 0x000f220000000c00 */
        /* <DEDUP_REMOVED lines=8> */
[----:B----4-:R-:W-:Y:S01]  /*ea30*/  @P0 FMUL.FTZ R5, R5, 0.69314718246459960938 ;  /* 0x3f31721805050820 */ /* 0x010fe20000410000 */
[-C--:B------:R-:W-:Y:S01]  /*ea40*/  FMUL.FTZ R40, R40, R4.reuse ;  /* 0x0000000428287220 */ /* 0x080fe20000410000 */
[-C--:B------:R-:W-:Y:S01]  /*ea50*/  FMUL.FTZ R41, R41, R4.reuse ;  /* 0x0000000429297220 */ /* 0x080fe20000410000 */
[-C--:B------:R-:W-:Y:S01]  /*ea60*/  FMUL.FTZ R44, R44, R4.reuse ;  /* 0x000000042c2c7220 */ /* 0x080fe20000410000 */
        /* <DEDUP_REMOVED lines=76> */
[----:B------:R-:W-:Y:S01]  /*ef30*/  SEL R0, RZ, 0x1, P1 ;  /* 0x00000001ff007807 */ /* 0x000fe20000800000 */
        /* <DEDUP_REMOVED lines=53> */
[----:B------:R-:W-:-:S02]  /*f290*/  PLOP3.LUT P0, PT, PT, PT, PT, 0x8, 0x0 ;  /* 0x000000000000781c */ /* 0x000fc40003f0e170 */
[----:B------:R-:W-:Y:S01]  /*f2a0*/  LOP3.LUT R218, R218, R0, RZ, 0x3c, !PT ;  /* 0x00000000dada7212 */ /* 0x000fe200078e3cff */
[----:B---3--:R-:W-:-:S05]  /*f2b0*/  VIADD R9, R9, 0x1 ;  /* 0x0000000109097836 */ /* 0x008fca0000000000 */
[----:B------:R1:W-:Y:S05]  /*f2c0*/  STL [R1+0x88], R9 ;  /* 0x0000880901007387 */ /* 0x0003ea0000100800 */
.L_x_1490:
[----:B------:R-:W-:Y:S05]  /*f2d0*/  WARPSYNC.ALL ;  /* 0x0000000000007948 */ /* 0x000fea0003800000 */
[----:B------:R-:W0:Y:S01]  /*f2e0*/  S2R R0, SR_CgaCtaId ;  /* 0x0000000000007919 */ /* 0x000e220000008800 */
[----:B------:R-:W-:Y:S01]  /*f2f0*/  MOV R19, 0x400 ;  /* 0x0000040000137802 */ /* 0x000fe20000000f00 */
[----:B------:R-:W-:Y:S01]  /*f300*/  BSSY B0, `(.L_x_1546) ;  /* 0x0000529000007945 */ /* 0x000fe20003800000 */
[----:B------:R-:W-:Y:S02]  /*f310*/  BAR.SYNC.DEFER_BLOCKING 0x5, 0x180 ;  /* 0x0146000000007b1d */ /* 0x000fe40000010000 */
[----:B0-----:R-:W-:-:S05]  /*f320*/  LEA R19, R0, R19, 0x18 ;  /* 0x0000001300137211 */ /* 0x001fca00078ec0ff */
[----:B------:R0:W3:Y:S01]  /*f330*/  LDS.128 R48, [R19+0x324d0] ;  /* 0x0324d00013307984 */ /* 0x0000e20000000c00 */
[----:B------:R-:W-:Y:S06]  /*f340*/  BAR.ARV 0x4, 0x180 ;  /* 0x0106000000007b1d */ /* 0x000fec0000002000 */
[----:B------:R-:W-:Y:S05]  /*f350*/  @P0 BRA `(.L_x_1547) ;  /* 0x0000004000300947 */ /* 0x000fea0003800000 */
[----:B------:R-:W4:Y:S01]  /*f360*/  LDL R3, [R1+0x1a4] ;  /* 0x0001a40001037983 */ /* 0x000f220000100800 */
[----:B------:R-:W-:-:S03]  /*f370*/  ULDC UR4, c[0x0][0xbd4] ;  /* 0x0002f50000047ab9 */ /* 0x000fc60000000800 */
[----:B------:R-:W4:Y:S01]  /*f380*/  LDL.LU R10, [R1+0x78] ;  /* 0x00007800010a7983 */ /* 0x000f220000300800 */
[----:B------:R-:W0:Y:S01]  /*f390*/  S2R R0, SR_SWINHI ;  /* 0x0000000000007919 */ /* 0x000e220000002f00 */
[----:B------:R-:W-:Y:S02]  /*f3a0*/  F2FP.BF16.F32.PACK_AB R11, R31, R30 ;  /* 0x0000001e1f0b723e */ /* 0x000fe400000010ff */
[----:B------:R-:W-:Y:S01]  /*f3b0*/  F2FP.BF16.F32.PACK_AB R12, R33, R32 ;  /* 0x00000020210c723e */ /* 0x000fe200000010ff */
[----:B------:R-:W4:Y:S01]  /*f3c0*/  LDL.LU R154, [R1+0x80] ;  /* 0x00008000019a7983 */ /* 0x000f220000300800 */
[----:B------:R-:W-:Y:S02]  /*f3d0*/  F2FP.BF16.F32.PACK_AB R13, R35, R34 ;  /* 0x00000022230d723e */ /* 0x000fe400000010ff */
[----:B------:R-:W-:Y:S01]  /*f3e0*/  F2FP.BF16.F32.PACK_AB R14, R37, R36 ;  /* 0x00000024250e723e */ /* 0x000fe200000010ff */
[----:B---3--:R-:W3:Y:S01]  /*f3f0*/  LDL.LU R48, [R1+0x84] ;  /* 0x0000840001307983 */ /* 0x008ee20000300800 */
[----:B-12---:R-:W-:-:S02]  /*f400*/  MOV R20, R19 ;  /* 0x0000001300147202 */ /* 0x006fc40000000f00 */
[----:B0-----:R-:W-:Y:S02]  /*f410*/  MOV R21, R0 ;  /* 0x0000000000157202 */ /* 0x001fe40000000f00 */
[----:B------:R-:W-:Y:S01]  /*f420*/  F2FP.BF16.F32.PACK_AB R15, R39, R38 ;  /* 0x00000026270f723e */ /* 0x000fe200000010ff */
[----:B----4-:R-:W-:Y:S01]  /*f430*/  IMAD.WIDE R6, R3, 0x2, R20 ;  /* 0x0000000203067825 */ /* 0x010fe200078e0214 */
        /* <DEDUP_REMOVED lines=179> */
[----:B------:R-:W-:Y:S01]  /*ff70*/  IADD3 R8, P0, R154, UR4, RZ ;  /* 0x000000049a087c10 */ /* 0x000fe2000ff1e0ff */
[----:B------:R-:W-:-:S03]  /*ff80*/  IMAD.MOV.U32 R3, RZ, RZ, RZ ;  /* 0x000000ffff037224 */ /* 0x000fc600078e00ff */
[----:B---3--:R-:W-:-:S07]  /*ff90*/  IADD3.X R9, R48, UR5, RZ, P0, !PT ;  /* 0x0000000530097c10 */ /* 0x008fce00087fe4ff */
        /* <DEDUP_REMOVED lines=18> */
.L_x_1548:
        /* <DEDUP_REMOVED lines=9> */
[----:B------:R-:W-:-:S02]  /*10150*/  ISETP.NE.U32.AND P0, PT, RZ, UR4, PT ;  /* 0x00000004ff007c0c */ /* 0x000fc4000bf05070 */
[----:B----4-:R-:W-:Y:S02]  /*10160*/  ISETP.NE.AND P1, PT, R155, 0x1, PT ;  /* 0x000000019b00780c */ /* 0x010fe40003f25270 */
[----:B------:R-:W-:Y:S01]  /*10170*/  ISETP.NE.AND.EX P0, PT, RZ, UR5, PT, P0 ;  /* 0x00000005ff007c0c */ /* 0x000fe2000bf05300 */
[-C--:B0-----:R-:W-:Y:S02]  /*10180*/  IMAD R15, R7, R205.reuse, RZ ;  /* 0x000000cd070f7224 */ /* 0x081fe400078e02ff */
[----:B------:R-:W-:-:S04]  /*10190*/  IMAD.WIDE.U32 R6, R6, R205, RZ ;  /* 0x000000cd06067225 */ /* 0x000fc800078e00ff */
[----:B------:R-:W-:-:S04]  /*101a0*/  IMAD.IADD R15, R7, 0x1, R15 ;  /* 0x00000001070f7824 */ /* 0x000fc800078e020f */
[----:B------:R-:W0:Y:S01]  /*101b0*/  @P1 LDC R7, c[0x0][0xcec] ;  /* 0x00033b00ff071b82 */ /* 0x000e220000000800 */
[----:B---3--:R-:W-:Y:S02]  /*101c0*/  SEL R8, R8, RZ, !P0 ;  /* 0x000000ff08087207 */ /* 0x008fe40004000000 */
[----:B--2---:R-:W-:-:S03]  /*101d0*/  SEL R9, R9, RZ, !P0 ;  /* 0x000000ff09097207 */ /* 0x004fc60004000000 */
[----:B------:R-:W-:-:S04]  /*101e0*/  IMAD R13, R13, R8, RZ ;  /* 0x000000080d0d7224 */ /* 0x000fc800078e02ff */
[C---:B------:R-:W-:Y:S02]  /*101f0*/  IMAD R9, R12.reuse, R9, R13 ;  /* 0x000000090c097224 */ /* 0x040fe400078e020d */
[----:B------:R-:W-:-:S03]  /*10200*/  IMAD.WIDE.U32 R12, R12, R8, RZ ;  /* 0x000000080c0c7225 */ /* 0x000fc600078e00ff */
[----:B-----5:R-:W-:Y:S02]  /*10210*/  IADD3 R12, P0, P3, R12, R6, R3 ;  /* 0x000000060c0c7210 */ /* 0x020fe40007b1e003 */
[----:B------:R-:W2:Y:S01]  /*10220*/  @P1 LDC R6, c[0x0][0xcf0] ;  /* 0x00033c00ff061b82 */ /* 0x000ea20000000800 */
[----:B------:R-:W-:Y:S01]  /*10230*/  IMAD.IADD R13, R13, 0x1, R9 ;  /* 0x000000010d0d7824 */ /* 0x000fe200078e0209 */
[----:B------:R-:W-:-:S05]  /*10240*/  SEL R9, R158, RZ, P2 ;  /* 0x000000ff9e097207 */ /* 0x000fca0001000000 */
[-C--:B-1----:R-:W-:Y:S02]  /*10250*/  IMAD R48, R11, R9.reuse, RZ ;  /* 0x000000090b307224 */ /* 0x082fe400078e02ff */
[----:B------:R-:W-:Y:S01]  /*10260*/  IMAD.WIDE.U32 R10, R10, R9, RZ ;  /* 0x000000090a0a7225 */ /* 0x000fe200078e00ff */
[----:B------:R-:W-:-:S04]  /*10270*/  SHF.R.S32.HI R9, RZ, 0x1f, R3 ;  /* 0x0000001fff097819 */ /* 0x000fc80000011403 */
[----:B------:R-:W-:Y:S01]  /*10280*/  IADD3.X R13, R13, R15, R9, P0, P3 ;  /* 0x0000000f0d0d7210 */ /* 0x000fe200007e6409 */
[----:B------:R-:W-:-:S04]  /*10290*/  IMAD R15, R159, 0x80, R154 ;  /* 0x000000809f0f7824 */ /* 0x000fc800078e029a */
[----:B0-----:R-:W-:-:S04]  /*102a0*/  @P1 IMAD.HI.U32 R7, R15, R7, RZ ;  /* 0x000000070f071227 */ /* 0x001fc800078e00ff */
[----:B------:R-:W-:Y:S01]  /*102b0*/  IMAD.MOV.U32 R154, RZ, RZ, R15 ;  /* 0x000000ffff9a7224 */ /* 0x000fe200078e000f */
[----:B--2---:R-:W-:Y:S02]  /*102c0*/  @P1 SHF.R.U32.HI R154, RZ, R6, R7 ;  /* 0x00000006ff9a1219 */ /* 0x004fe40000011607 */
        /* <DEDUP_REMOVED lines=23> */
[----:B------:R-:W-:-:S02]  /*10440*/  VIADD R154, R48, 0x8 ;  /* 0x00000008309a7836 */ /* 0x000fc40000000000 */
[----:B-1----:R-:W-:-:S05]  /*10450*/  IMAD R0, R14, R155, RZ ;  /* 0x0000009b0e007224 */ /* 0x002fca00078e02ff */
[-C--:B------:R-:W-:Y:S02]  /*10460*/  ISETP.GE.OR P3, PT, R48, R0.reuse, P0 ;  /* 0x000000003000720c */ /* 0x080fe40000766670 */
[----:B------:R-:W-:-:S11]  /*10470*/  ISETP.GE.OR P0, PT, R154, R0, P0 ;  /* 0x000000009a00720c */ /* 0x000fd60000706670 */
[----:B0-----:R0:W-:Y:S04]  /*10480*/  @!P3 ST.E desc[UR60][R6.64], R157 ;  /* 0x0000009d0600b985 */ /* 0x0011e8000c10193c */
[----:B--2---:R0:W-:Y:S01]  /*10490*/  @!P0 ST.E desc[UR60][R10.64], R156 ;  /* 0x0000009c0a008985 */ /* 0x0041e2000c10193c */
[----:B------:R-:W-:Y:S05]  /*104a0*/  @P2 BRA `(.L_x_1549) ;  /* 0x00000010009c2947 */ /* 0x000fea0003800000 */
[----:B------:R-:W1:Y:S01]  /*104b0*/  S2R R13, SR_TID.X ;  /* 0x00000000000d7919 */ /* 0x000e620000002100 */
[----:B------:R-:W2:Y:S01]  /*104c0*/  @P1 LDC R15, c[0x0][0xcec] ;  /* 0x00033b00ff0f1b82 */ /* 0x000ea20000000800 */
[----:B------:R-:W-:Y:S01]  /*104d0*/  ULDC.64 UR4, c[0x0][0xba0] ;  /* 0x0002e80000047ab9 */ /* 0x000fe20000000a00 */
[----:B-1----:R-:W-:-:S05]  /*104e0*/  VIADD R13, R13, 0xffffff80 ;  /* 0xffffff800d0d7836 */ /* 0x002fca0000000000 */
[----:B------:R-:W-:-:S04]  /*104f0*/  SHF.R.S32.HI R12, RZ, 0x1f, R13 ;  /* 0x0000001fff0c7819 */ /* 0x000fc8000001140d */
[----:B------:R-:W-:-:S04]  /*10500*/  LEA.HI R12, R12, R13, RZ, 0x3 ;  /* 0x0000000d0c0c7211 */ /* 0x000fc800078f18ff */
[----:B------:R-:W-:-:S05]  /*10510*/  SHF.R.S32.HI R48, RZ, 0x3, R12 ;  /* 0x00000003ff307819 */ /* 0x000fca000001140c */
[----:B------:R-:W-:-:S04]  /*10520*/  IMAD R5, R48, 0x40, R211 ;  /* 0x0000004030057824 */ /* 0x000fc800078e02d3 */
[----:B------:R-:W-:-:S03]  /*10530*/  IMAD.WIDE R20, R5, 0x2, R20 ;  /* 0x0000000205147825 */ /* 0x000fc600078e0214 */
[C---:B------:R-:W-:Y:S02]  /*10540*/  IADD3 R25, P0, R20.reuse, 0x1000, RZ ;  /* 0x0000100014197810 */ /* 0x040fe40007f1e0ff */
[C---:B------:R-:W-:Y:S02]  /*10550*/  IADD3 R29, P2, R20.reuse, 0x2000, RZ ;  /* 0x00002000141d7810 */ /* 0x040fe40007f5e0ff */
[C---:B------:R-:W-:Y:S02]  /*10560*/  IADD3 R33, P3, R20.reuse, 0x3000, RZ ;  /* 0x0000300014217810 */ /* 0x040fe40007f7e0ff */
[C---:B------:R-:W-:Y:S02]  /*10570*/  IADD3 R37, P4, R20.reuse, 0x4000, RZ ;  /* 0x0000400014257810 */ /* 0x040fe40007f9e0ff */
[----:B------:R-:W-:Y:S02]  /*10580*/  IADD3 R41, P5, R20, 0x5000, RZ ;  /* 0x0000500014297810 */ /* 0x000fe40007fbe0ff */
[----:B------:R-:W-:-:S02]  /*10590*/  LOP3.LUT R24, R25, 0x380, RZ, 0xc0, !PT ;  /* 0x0000038019187812 */ /* 0x000fc400078ec0ff */
[----:B------:R-:W-:Y:S02]  /*105a0*/  LOP3.LUT R28, R29, 0x380, RZ, 0xc0, !PT ;  /* 0x000003801d1c7812 */ /* 0x000fe400078ec0ff */
[----:B------:R-:W-:Y:S02]  /*105b0*/  LOP3.LUT R32, R33, 0x380, RZ, 0xc0, !PT ;  /* 0x0000038021207812 */ /* 0x000fe400078ec0ff */
[----:B------:R-:W-:Y:S02]  /*105c0*/  LOP3.LUT R36, R37, 0x380, RZ, 0xc0, !PT ;  /* 0x0000038025247812 */ /* 0x000fe400078ec0ff */
[----:B------:R-:W-:Y:S02]  /*105d0*/  LOP3.LUT R40, R41, 0x380, RZ, 0xc0, !PT ;  /* 0x0000038029287812 */ /* 0x000fe400078ec0ff */
[----:B------:R-:W-:Y:S02]  /*105e0*/  SHF.R.U64 R24, R24, 0x3, RZ ;  /* 0x0000000318187819 */ /* 0x000fe400000012ff */
[----:B------:R-:W-:-:S02]  /*105f0*/  SHF.R.U64 R28, R28, 0x3, RZ ;  /* 0x000000031c1c7819 */ /* 0x000fc400000012ff */
        /* <DEDUP_REMOVED lines=14> */
[----:B0-----:R-:W-:Y:S01]  /*106e0*/  IMAD R10, R9, UR4, RZ ;  /* 0x00000004090a7c24 */ /* 0x001fe2000f8e02ff */
[C---:B------:R-:W-:Y:S01]  /*106f0*/  IADD3 R53, P2, R20.reuse, 0x7000, RZ ;  /* 0x0000700014357810 */ /* 0x040fe20007f5e0ff */
[----:B------:R-:W5:Y:S01]  /*10700*/  LD.E.128 R24, desc[UR60][R24.64] ;  /* 0x0000003c18187980 */ /* 0x000f62000c101d00 */
[----:B------:R-:W-:-:S02]  /*10710*/  IADD3 R57, P3, R20, 0x8000, RZ ;  /* 0x0000800014397810 */ /* 0x000fc40007f7e0ff */
[C---:B------:R-:W-:Y:S01]  /*10720*/  IADD3 R61, P4, R20.reuse, 0x9000, RZ ;  /* 0x00009000143d7810 */ /* 0x040fe20007f9e0ff */
[----:B------:R-:W5:Y:S01]  /*10730*/  LD.E.128 R28, desc[UR60][R28.64] ;  /* 0x0000003c1c1c7980 */ /* 0x000f62000c101d00 */
[----:B------:R-:W-:Y:S02]  /*10740*/  IADD3 R65, P5, R20, 0xa000, RZ ;  /* 0x0000a00014417810 */ /* 0x000fe40007fbe0ff */
[----:B------:R-:W-:Y:S01]  /*10750*/  LOP3.LUT R44, R45, 0x380, RZ, 0xc0, !PT ;  /* 0x000003802d2c7812 */ /* 0x000fe200078ec0ff */
[----:B------:R-:W5:Y:S01]  /*10760*/  LD.E.128 R32, desc[UR60][R32.64] ;  /* 0x0000003c20207980 */ /* 0x000f62000c101d00 */
[----:B------:R-:W-:Y:S02]  /*10770*/  LOP3.LUT R52, R53, 0x380, RZ, 0xc0, !PT ;  /* 0x0000038035347812 */ /* 0x000fe400078ec0ff */
[----:B------:R-:W-:Y:S01]  /*10780*/  LOP3.LUT R56, R57, 0x380, RZ, 0xc0, !PT ;  /* 0x0000038039387812 */ /* 0x000fe200078ec0ff */
[----:B------:R-:W5:Y:S01]  /*10790*/  LD.E.128 R36, desc[UR60][R36.64] ;  /* 0x0000003c24247980 */ /* 0x000f62000c101d00 */
[----:B------:R-:W-:-:S02]  /*107a0*/  LOP3.LUT R60, R61, 0x380, RZ, 0xc0, !PT ;  /* 0x000003803d3c7812 */ /* 0x000fc400078ec0ff */
[----:B------:R-:W-:Y:S01]  /*107b0*/  LOP3.LUT R64, R65, 0x380, RZ, 0xc0, !PT ;  /* 0x0000038041407812 */ /* 0x000fe200078ec0ff */
[----:B------:R-:W5:Y:S01]  /*107c0*/  LD.E.128 R40, desc[UR60][R40.64] ;  /* 0x0000003c28287980 */ /* 0x000f62000c101d00 */
[----:B------:R-:W-:Y:S02]  /*107d0*/  LOP3.LUT R5, R20, 0x380, RZ, 0xc0, !PT ;  /* 0x0000038014057812 */ /* 0x000fe400078ec0ff */
[----:B------:R-:W-:Y:S02]  /*107e0*/  SHF.R.U64 R44, R44, 0x3, RZ ;  /* 0x000000032c2c7819 */ /* 0x000fe400000012ff */
[----:B------:R-:W-:Y:S02]  /*107f0*/  SHF.R.U64 R52, R52, 0x3, RZ ;  /* 0x0000000334347819 */ /* 0x000fe400000012ff */
[----:B------:R-:W-:Y:S02]  /*10800*/  SHF.R.U64 R56, R56, 0x3, RZ ;  /* 0x0000000338387819 */ /* 0x000fe400000012ff */
[----:B------:R-:W-:-:S02]  /*10810*/  SHF.R.U64 R60, R60, 0x3, RZ ;  /* 0x000000033c3c7819 */ /* 0x000fc400000012ff */
        /* <DEDUP_REMOVED lines=13> */
[----:B------:R-:W-:Y:S01]  /*108f0*/  LOP3.LUT R12, R12, 0xfffffff8, RZ, 0xc0, !PT ;  /* 0xfffffff80c0c7812 */ /* 0x000fe200078ec0ff */
[----:B------:R-:W-:Y:S01]  /*10900*/  IMAD R9, R3, UR5, R10 ;  /* 0x0000000503097c24 */ /* 0x000fe2000f8e020a */
[C---:B------:R-:W-:Y:S01]  /*10910*/  IADD3 R73, P2, R20.reuse, 0xc000, RZ ;  /* 0x0000c00014497810 */ /* 0x040fe20007f5e0ff */
[----:B------:R-:W5:Y:S01]  /*10920*/  LD.E.128 R44, desc[UR60][R44.64] ;  /* 0x0000003c2c2c7980 */ /* 0x000f62000c101d00 */
[C---:B------:R-:W-:Y:S02]  /*10930*/  IADD3 R77, P3, R20.reuse, 0xd000, RZ ;  /* 0x0000d000144d7810 */ /* 0x040fe40007f7e0ff */
[C---:B------:R-:W-:Y:S01]  /*10940*/  IADD3 R81, P4, R20.reuse, 0xe000, RZ ;  /* 0x0000e00014517810 */ /* 0x040fe20007f9e0ff */
[----:B------:R-:W5:Y:S01]  /*10950*/  LD.E.128 R52, desc[UR60][R52.64] ;  /* 0x0000003c34347980 */ /* 0x000f62000c101d00 */
[----:B------:R-:W-:Y:S02]  /*10960*/  IADD3 R7, P5, R20, 0xf000, RZ ;  /* 0x0000f00014077810 */ /* 0x000fe40007fbe0ff */
[----:B------:R-:W-:Y:S01]  /*10970*/  LOP3.LUT R4, R5, R20, RZ, 0x3c, !PT ;  /* 0x0000001405047212 */ /* 0x000fe200078e3cff */
[----:B------:R-:W-:Y:S01]  /*10980*/  IMAD.WIDE.U32 R10, R3, UR4, RZ ;  /* 0x00000004030a7c25 */ /* 0x000fe2000f8e00ff */
[----:B------:R-:W0:Y:S01]  /*10990*/  @P1 LDC R20, c[0x0][0xcf0] ;  /* 0x00033c00ff141b82 */ /* 0x000e220000000800 */
[----:B------:R-:W-:Y:S01]  /*109a0*/  LOP3.LUT R68, R69, 0x380, RZ, 0xc0, !PT ;  /* 0x0000038045447812 */ /* 0x000fe200078ec0ff */
[----:B------:R-:W-:Y:S01]  /*109b0*/  ULDC.64 UR4, c[0x0][0xbe8] ;  /* 0x0002fa0000047ab9 */ /* 0x000fe20000000a00 */
[----:B------:R-:W-:Y:S01]  /*109c0*/  IMAD.IADD R3, R13, 0x1, -R12 ;  /* 0x000000010d037824 */ /* 0x000fe200078e0a0c */
[----:B------:R-:W-:Y:S01]  /*109d0*/  LOP3.LUT R72, R73, 0x380, RZ, 0xc0, !PT ;  /* 0x0000038049487812 */ /* 0x000fe200078ec0ff */
[----:B------:R-:W-:Y:S01]  /*109e0*/  IMAD.IADD R11, R11, 0x1, R9 ;  /* 0x000000010b0b7824 */ /* 0x000fe200078e0209 */
[----:B------:R-:W-:Y:S01]  /*109f0*/  LOP3.LUT R76, R77, 0x380, RZ, 0xc0, !PT ;  /* 0x000003804d4c7812 */ /* 0x000fe200078ec0ff */
[----:B------:R-:W-:Y:S01]  /*10a00*/  IMAD R3, R3, 0x20, R48 ;  /* 0x0000002003037824 */ /* 0x000fe200078e0230 */
[----:B------:R-:W-:Y:S01]  /*10a10*/  LOP3.LUT R80, R81, 0x380, RZ, 0xc0, !PT ;  /* 0x0000038051507812 */ /* 0x000fe200078ec0ff */
[----:B------:R-:W-:Y:S01]  /*10a20*/  IMAD.X R85, RZ, RZ, R21, P5 ;  /* 0x000000ffff557224 */ /* 0x000fe200028e0615 */
[----:B------:R-:W-:Y:S01]  /*10a30*/  LOP3.LUT R6, R7, 0x380, RZ, 0xc0, !PT ;  /* 0x0000038007067812 */ /* 0x000fe200078ec0ff */
[----:B------:R-:W-:Y:S01]  /*10a40*/  IMAD R14, R159, 0x80, R3 ;  /* 0x000000809f0e7824 */ /* 0x000fe200078e0203 */
[----:B------:R-:W-:Y:S01]  /*10a50*/  SHF.R.U64 R68, R68, 0x3, RZ ;  /* 0x0000000344447819 */ /* 0x000fe200000012ff */
[C---:B------:R-:W-:Y:S01]  /*10a60*/  IMAD.WIDE.U32 R10, R205.reuse, UR4, R10 ;  /* 0x00000004cd0a7c25 */ /* 0x040fe2000f8e000a */
[----:B------:R-:W-:Y:S01]  /*10a70*/  SHF.R.U64 R72, R72, 0x3, RZ ;  /* 0x0000000348487819 */ /* 0x000fe200000012ff */
[----:B------:R-:W5:Y:S01]  /*10a80*/  LD.E.128 R56, desc[UR60][R56.64] ;  /* 0x0000003c38387980 */ /* 0x000f62000c101d00 */
[----:B------:R-:W-:Y:S01]  /*10a90*/  SHF.R.U64 R76, R76, 0x3, RZ ;  /* 0x000000034c4c7819 */ /* 0x000fe200000012ff */
[--C-:B------:R-:W-:Y:S01]  /*10aa0*/  IMAD.MOV.U32 R5, RZ, RZ, R21.reuse ;  /* 0x000000ffff057224 */ /* 0x100fe200078e0015 */
[----:B------:R-:W-:Y:S01]  /*10ab0*/  SHF.R.U64 R80, R80, 0x3, RZ ;  /* 0x0000000350507819 */ /* 0x000fe200000012ff */
[----:B------:R-:W5:Y:S01]  /*10ac0*/  LD.E.128 R60, desc[UR60][R60.64] ;  /* 0x0000003c3c3c7980 */ /* 0x000f62000c101d00 */
[----:B------:R-:W-:Y:S01]  /*10ad0*/  SHF.R.U64 R6, R6, 0x3, RZ ;  /* 0x0000000306067819 */ /* 0x000fe200000012ff */
[----:B--2---:R-:W-:Y:S01]  /*10ae0*/  @P1 IMAD.HI.U32 R3, R14, R15, RZ ;  /* 0x0000000f0e031227 */ /* 0x004fe200078e00ff */
[----:B------:R-:W-:Y:S01]  /*10af0*/  SHF.R.S32.HI R9, RZ, 0x1f, R8 ;  /* 0x0000001fff097819 */ /* 0x000fe20000011408 */
[----:B------:R-:W5:Y:S01]  /*10b00*/  LD.E.128 R64, desc[UR60][R64.64] ;  /* 0x0000003c40407980 */ /* 0x000f62000c101d00 */
        /* <DEDUP_REMOVED lines=9> */
[----:B------:R-:W-:Y:S01]  /*10ba0*/  IMAD R11, R205, UR5, R11 ;  /* 0x00000005cd0b7c24 */ /* 0x000fe2000f8e020b */
[----:B------:R-:W-:Y:S01]  /*10bb0*/  ULDC.64 UR4, c[0x0][0xbf0] ;  /* 0x0002fc0000047ab9 */ /* 0x000fe20000000a00 */
[----:B------:R-:W-:Y:S01]  /*10bc0*/  IMAD.MOV.U32 R13, RZ, RZ, R14 ;  /* 0x000000ffff0d7224 */ /* 0x000fe200078e000e */
[----:B0-----:R-:W-:Y:S01]  /*10bd0*/  @P1 SHF.R.U32.HI R13, RZ, R20, R3 ;  /* 0x00000014ff0d1219 */ /* 0x001fe20000011603 */
[----:B------:R-:W-:Y:S01]  /*10be0*/  IMAD R9, R9, UR4, RZ ;  /* 0x0000000409097c24 */ /* 0x000fe2000f8e02ff */
[----:B------:R-:W5:Y:S02]  /*10bf0*/  LD.E.128 R4, desc[UR60][R4.64] ;  /* 0x0000003c04047980 */ /* 0x000f64000c101d00 */
[----:B------:R-:W-:Y:S01]  /*10c00*/  SHF.R.S32.HI R3, RZ, 0x1f, R13 ;  /* 0x0000001fff037819 */ /* 0x000fe2000001140d */
[C---:B------:R-:W-:Y:S01]  /*10c10*/  IMAD R15, R8.reuse, UR5, R9 ;  /* 0x00000005080f7c24 */ /* 0x040fe2000f8e0209 */
[----:B------:R-:W5:Y:S01]  /*10c20*/  LD.E.128 R68, desc[UR60][R68.64] ;  /* 0x0000003c44447980 */ /* 0x000f62000c101d00 */
[----:B------:R-:W-:Y:S01]  /*10c30*/  IMAD.WIDE.U32 R8, R8, UR4, R10 ;  /* 0x0000000408087c25 */ /* 0x000fe2000f8e000a */
[----:B------:R-:W-:-:S02]  /*10c40*/  ULDC.64 UR4, c[0x0][0xbe0] ;  /* 0x0002f80000047ab9 */ /* 0x000fc40000000a00 */
[----:B------:R-:W5:Y:S01]  /*10c50*/  LD.E.128 R72, desc[UR60][R72.64] ;  /* 0x0000003c48487980 */ /* 0x000f62000c101d00 */
[----:B------:R-:W-:-:S03]  /*10c60*/  IMAD.MOV R12, RZ, RZ, -R13 ;  /* 0x000000ffff0c7224 */ /* 0x000fc600078e0a0d */
        /* <DEDUP_REMOVED lines=9> */
[----:B------:R-:W-:-:S02]  /*10d00*/  IMAD.IADD R9, R9, 0x1, R15 ;  /* 0x0000000109097824 */ /* 0x000fc400078e020f */
[----:B------:R-:W-:Y:S02]  /*10d10*/  IMAD R10, R3, UR4, RZ ;  /* 0x00000004030a7c24 */ /* 0x000fe4000f8e02ff */
[----:B------:R-:W-:Y:S02]  /*10d20*/  IMAD R155, R155, R12, R14 ;  /* 0x0000000c9b9b7224 */ /* 0x000fe400078e020e */
        /* <DEDUP_REMOVED lines=19> */
.L_x_1753:
        /* <DEDUP_REMOVED lines=12> */
[----:B------:R-:W-:Y:S01]  /*10f20*/  VIADD R91, R211, 0x80 ;  /* 0x00000080d35b7836 */ /* 0x000fe20000000000 */
        /* <DEDUP_REMOVED lines=12> */
[C---:B------:R-:W-:Y:S01]  /*10ff0*/  @!P0 LEA R14, P4, R21.reuse, R14, 0x1 ;  /* 0x0000000e150e8211 */ /* 0x040fe200078808ff */
[----:B------:R3:W-:Y:S01]  /*11000*/  @!P2 ST.E.128 desc[UR60][R10.64], R36 ;  /* 0x000000240a00a985 */ /* 0x0007e2000c101d3c */
[-C--:B------:R-:W-:Y:S02]  /*11010*/  @!P1 LEA.HI.X R13, R90, R88.reuse, R91, 0x1, P5 ;  /* 0x000000585a0d9211 */ /* 0x080fe400028f0c5b */
[----:B------:R-:W-:-:S03]  /*11020*/  @!P0 LEA.HI.X R15, R21, R88, R89, 0x1, P4 ;  /* 0x00000058150f8211 */ /* 0x000fc600020f0c59 */
[----:B------:R3:W-:Y:S04]  /*11030*/  @!P1 ST.E.128 desc[UR60][R12.64], R56 ;  /* 0x000000380c009985 */ /* 0x0007e8000c101d3c */
[----:B------:R3:W-:Y:S02]  /*11040*/  @!P0 ST.E.128 desc[UR60][R14.64], R72 ;  /* 0x000000480e008985 */ /* 0x0007e4000c101d3c */
.L_x_1552:
[----:B------:R-:W-:Y:S05]  /*11050*/  BSYNC B1 ;  /* 0x0000000000017941 */ /* 0x000fea0003800000 */
.L_x_1551:
[----:B------:R-:W-:-:S03]  /*11060*/  UMOV UR4, 0xffffffff ;  /* 0xffffffff00047882 */ /* 0x000fc60000000000 */
[----:B------:R-:W-:Y:S05]  /*11070*/  BRA.DIV UR4, `(.L_x_1553) ;  /* 0x000000c204287947 */ /* 0x000fea000b800000 */
[----:B---3-5:R3:W4:Y:S04]  /*11080*/  SHFL.IDX PT, R36, R20, 0x1, 0x181f ;  /* 0x00381f0014247f89 */ /* 0x02872800000e0000 */
[----:B--2---:R3:W2:Y:S02]  /*11090*/  SHFL.IDX PT, R14, R3, 0x1, 0x181f ;  /* 0x00381f00030e7f89 */ /* 0x0046a400000e0000 */
.L_x_1757:
        /* <DEDUP_REMOVED lines=31> */
.L_x_1555:
[----:B------:R-:W-:Y:S05]  /*11290*/  BSYNC B1 ;  /* 0x0000000000017941 */ /* 0x000fea0003800000 */
.L_x_1554:
[----:B------:R-:W-:-:S03]  /*112a0*/  UMOV UR4, 0xffffffff ;  /* 0xffffffff00047882 */ /* 0x000fc60000000000 */
[----:B------:R-:W-:Y:S05]  /*112b0*/  BRA.DIV UR4, `(.L_x_1556) ;  /* 0x000000be04e07947 */ /* 0x000fea000b800000 */
[----:B--2---:R2:W0:Y:S04]  /*112c0*/  SHFL.IDX PT, R24, R20, 0x2, 0x181f ;  /* 0x00581f0014187f89 */ /* 0x00442800000e0000 */
[----:B------:R2:W0:Y:S02]  /*112d0*/  SHFL.IDX PT, R14, R3, 0x2, 0x181f ;  /* 0x00581f00030e7f89 */ /* 0x00042400000e0000 */
.L_x_1761:
        /* <DEDUP_REMOVED lines=31> */
.L_x_1558:
[----:B------:R-:W-:Y:S05]  /*114d0*/  BSYNC B1 ;  /* 0x0000000000017941 */ /* 0x000fea0003800000 */
.L_x_1557:
[----:B------:R-:W-:-:S03]  /*114e0*/  UMOV UR4, 0xffffffff ;  /* 0xffffffff00047882 */ /* 0x000fc60000000000 */
[----:B------:R-:W-:Y:S05]  /*114f0*/  BRA.DIV UR4, `(.L_x_1559) ;  /* 0x000000be04987947 */ /* 0x000fea000b800000 */
[----:B0-23--:R-:W0:Y:S04]  /*11500*/  SHFL.IDX PT, R20, R20, 0x3, 0x181f ;  /* 0x00781f0014147f89 */ /* 0x00de2800000e0000 */
[----:B------:R2:W3:Y:S02]  /*11510*/  SHFL.IDX PT, R14, R3, 0x3, 0x181f ;  /* 0x00781f00030e7f89 */ /* 0x0004e400000e0000 */
.L_x_1765:
[----:B--2---:R-:W-:-:S05]  /*11520*/  VIADD R3, R48, 0x60 ;  /* 0x0000006030037836 */ /* 0x004fca0000000000 */
        /* <DEDUP_REMOVED lines=9> */
[----:B------:R-:W-:Y:S02]  /*115c0*/  ISETP.GE.AND P5, PT, R10, UR4, PT ;  /* 0x000000040a007c0c */ /* 0x000fe4000bfa6270 */
[----:B------:R-:W-:Y:S02]  /*115d0*/  SHF.R.S32.HI R15, RZ, 0x1f, R211 ;  /* 0x0000001fff0f7819 */ /* 0x000fe400000114d3 */
[----:B------:R-:W-:-:S02]  /*115e0*/  SHF.R.S32.HI R13, RZ, 0x1f, R13 ;  /* 0x0000001fff0d7819 */ /* 0x000fc4000001140d */
[----:B------:R-:W-:-:S03]  /*115f0*/  SHF.R.S32.HI R11, RZ, 0x1f, R11 ;  /* 0x0000001fff0b7819 */ /* 0x000fc6000001140b */
[CC--:B---3--:R-:W-:Y:S02]  /*11600*/  @!P3 LEA R4, P0, R211.reuse, R14.reuse, 0x1 ;  /* 0x0000000ed304b211 */ /* 0x0c8fe400078008ff */
[-C--:B------:R-:W-:Y:S02]  /*11610*/  @!P4 LEA R6, P1, R12, R14.reuse, 0x1 ;  /* 0x0000000e0c06c211 */ /* 0x080fe400078208ff */
[----:B------:R-:W-:Y:S02]  /*11620*/  @!P5 LEA R8, P2, R10, R14, 0x1 ;  /* 0x0000000e0a08d211 */ /* 0x000fe400078408ff */
[CC--:B0-----:R-:W-:Y:S02]  /*11630*/  @!P3 LEA.HI.X R5, R211.reuse, R20.reuse, R15, 0x1, P0 ;  /* 0x00000014d305b211 */ /* 0x0c1fe400000f0c0f */
        /* <DEDUP_REMOVED lines=14> */
.L_x_1549:
[----:B0-----:R-:W0:Y:S01]  /*11720*/  @P1 LDC R7, c[0x0][0xcec] ;  /* 0x00033b00ff071b82 */ /* 0x001e220000000800 */
[----:B------:R-:W-:Y:S01]  /*11730*/  ULDC.64 UR4, c[0x0][0xc08] ;  /* 0x0003020000047ab9 */ /* 0x000fe20000000a00 */
[----:B------:R-:W-:Y:S02]  /*11740*/  IMAD.MOV.U32 R10, RZ, RZ, R15 ;  /* 0x000000ffff0a7224 */ /* 0x000fe400078e000f */
[----:B------:R-:W-:-:S04]  /*11750*/  IMAD R9, R9, UR4, RZ ;  /* 0x0000000409097c24 */ /* 0x000fc8000f8e02ff */
[----:B------:R-:W1:Y:S01]  /*11760*/  @P1 LDC R6, c[0x0][0xcf0] ;  /* 0x00033c00ff061b82 */ /* 0x000e620000000800 */
[----:B------:R-:W-:Y:S02]  /*11770*/  IMAD R9, R3, UR5, R9 ;  /* 0x0000000503097c24 */ /* 0x000fe4000f8e0209 */
[----:B0-----:R-:W-:-:S05]  /*11780*/  @P1 IMAD.HI.U32 R7, R15, R7, RZ ;  /* 0x000000070f071227 */ /* 0x001fca00078e00ff */
[----:B-1----:R-:W-:Y:S01]  /*11790*/  @P1 SHF.R.U32.HI R10, RZ, R6, R7 ;  /* 0x00000006ff0a1219 */ /* 0x002fe20000011607 */
[----:B------:R-:W-:Y:S01]  /*117a0*/  IMAD.WIDE.U32 R6, R3, UR4, RZ ;  /* 0x0000000403067c25 */ /* 0x000fe2000f8e00ff */
[----:B------:R-:W-:Y:S01]  /*117b0*/  ULDC.64 UR4, c[0x0][0xc38] ;  /* 0x00030e0000047ab9 */ /* 0x000fe20000000a00 */
[----:B------:R-:W-:Y:S02]  /*117c0*/  SHF.R.S32.HI R3, RZ, 0x1f, R8 ;  /* 0x0000001fff037819 */ /* 0x000fe40000011408 */
[----:B------:R-:W-:Y:S02]  /*117d0*/  IMAD.IADD R7, R7, 0x1, R9 ;  /* 0x0000000107077824 */ /* 0x000fe400078e0209 */
[----:B------:R-:W-:Y:S02]  /*117e0*/  VIADD R9, R19, 0x32420 ;  /* 0x0003242013097836 */ /* 0x000fe40000000000 */
[----:B------:R-:W-:-:S03]  /*117f0*/  IMAD.WIDE.U32 R6, R205, UR4, R6 ;  /* 0x00000004cd067c25 */ /* 0x000fc6000f8e0006 */
[----:B------:R-:W-:Y:S01]  /*11800*/  PRMT R9, RZ, 0x654, R9 ;  /* 0x00000654ff097816 */ /* 0x000fe20000000009 */
[----:B------:R-:W-:Y:S01]  /*11810*/  IMAD R7, R205, UR5, R7 ;  /* 0x00000005cd077c24 */ /* 0x000fe2000f8e0207 */
[----:B------:R-:W-:Y:S02]  /*11820*/  ULDC.64 UR4, c[0x0][0xc40] ;  /* 0x0003100000047ab9 */ /* 0x000fe40000000a00 */
[----:B------:R-:W-:Y:S01]  /*11830*/  IMAD R3, R3, UR4, RZ ;  /* 0x0000000403037c24 */ /* 0x000fe2000f8e02ff */
[----:B------:R0:W-:Y:S01]  /*11840*/  SYNCS.ARRIVE.TRANS64.RED.A1T0 RZ, [R9+URZ], RZ ;  /* 0x000000ff09ff79a7 */ /* 0x0001e2000810043f */
[----:B------:R-:W-:-:S04]  /*11850*/  IMAD.WIDE.U32 R6, R8, UR4, R6 ;  /* 0x0000000408067c25 */ /* 0x000fc8000f8e0006 */
[----:B------:R-:W-:Y:S01]  /*11860*/  IMAD R3, R8, UR5, R3 ;  /* 0x0000000508037c24 */ /* 0x000fe2000f8e0203 */
[----:B------:R-:W-:Y:S01]  /*11870*/  ULDC.64 UR4, c[0x0][0xc48] ;  /* 0x0003120000047ab9 */ /* 0x000fe20000000a00 */
[--C-:B------:R-:W-:Y:S02]  /*11880*/  SHF.R.S32.HI R8, RZ, 0x1f, R10.reuse ;  /* 0x0000001fff087819 */ /* 0x100fe4000001140a */
[----:B------:R-:W-:Y:S02]  /*11890*/  IMAD.IADD R7, R7, 0x1, R3 ;  /* 0x0000000107077824 */ /* 0x000fe400078e0203 */
[----:B------:R-:W-:Y:S02]  /*118a0*/  IMAD.MOV R3, RZ, RZ, -R10 ;  /* 0x000000ffff037224 */ /* 0x000fe400078e0a0a */
[----:B------:R-:W-:-:S04]  /*118b0*/  IMAD.WIDE.U32 R6, R158, UR4, R6 ;  /* 0x000000049e067c25 */ /* 0x000fc8000f8e0006 */
[----:B------:R-:W-:Y:S01]  /*118c0*/  IMAD R7, R158, UR5, R7 ;  /* 0x000000059e077c24 */ /* 0x000fe2000f8e0207 */
[----:B------:R-:W-:Y:S01]  /*118d0*/  ULDC.64 UR4, c[0x0][0xc30] ;  /* 0x00030c0000047ab9 */ /* 0x000fe20000000a00 */
[----:B------:R-:W-:Y:S02]  /*118e0*/  IMAD R3, R155, R3, R15 ;  /* 0x000000039b037224 */ /* 0x000fe400078e020f */
[----:B------:R-:W-:Y:S02]  /*118f0*/  IMAD R8, R8, UR4, RZ ;  /* 0x0000000408087c24 */ /* 0x000fe4000f8e02ff */
[----:B------:R-:W-:-:S04]  /*11900*/  IMAD.WIDE.U32 R6, R10, UR4, R6 ;  /* 0x000000040a067c25 */ /* 0x000fc8000f8e0006 */
[----:B------:R-:W-:Y:S01]  /*11910*/  IMAD R8, R10, UR5, R8 ;  /* 0x000000050a087c24 */ /* 0x000fe2000f8e0208 */
[----:B------:R-:W-:-:S03]  /*11920*/  ULDC.64 UR4, c[0x0][0xc28] ;  /* 0x00030a0000047ab9 */ /* 0x000fc60000000a00 */
[----:B------:R-:W-:Y:S01]  /*11930*/  IMAD.IADD R7, R7, 0x1, R8 ;  /* 0x0000000107077824 */ /* 0x000fe200078e0208 */
[----:B------:R-:W-:Y:S01]  /*11940*/  SHF.R.S32.HI R8, RZ, 0x1f, R3 ;  /* 0x0000001fff087819 */ /* 0x000fe20000011403 */
[----:B------:R-:W-:-:S04]  /*11950*/  IMAD.WIDE.U32 R6, R3, UR4, R6 ;  /* 0x0000000403067c25 */ /* 0x000fc8000f8e0006 */
[----:B------:R-:W-:-:S04]  /*11960*/  IMAD R8, R8, UR4, RZ ;  /* 0x0000000408087c24 */ /* 0x000fc8000f8e02ff */
[----:B------:R-:W-:Y:S01]  /*11970*/  IMAD R8, R3, UR5, R8 ;  /* 0x0000000503087c24 */ /* 0x000fe2000f8e0208 */
[----:B------:R-:W-:Y:S02]  /*11980*/  ULDC.64 UR4, c[0x0][0xc00] ;  /* 0x0003000000047ab9 */ /* 0x000fe40000000a00 */
[----:B------:R-:W-:Y:S01]  /*11990*/  LEA R3, P0, R6, UR4, 0x2 ;  /* 0x0000000406037c11 */ /* 0x000fe2000f8010ff */
[----:B------:R-:W-:Y:S01]  /*119a0*/  IMAD.IADD R8, R7, 0x1, R8 ;  /* 0x0000000107087824 */ /* 0x000fe200078e0208 */
[----:B------:R-:W-:-:S04]  /*119b0*/  UMOV UR4, 0xffffffff ;  /* 0xffffffff00047882 */ /* 0x000fc80000000000 */
[----:B------:R-:W-:Y:S01]  /*119c0*/  LEA.HI.X R8, R6, UR5, R8, 0x2, P0 ;  /* 0x0000000506087c11 */ /* 0x000fe200080f1408 */
[----:B0-----:R-:W-:Y:S06]  /*119d0*/  BRA.DIV UR4, `(.L_x_1561) ;  /* 0x000000ba04a87947 */ /* 0x001fec000b800000 */
[----:B------:R0:W1:Y:S04]  /*119e0*/  SHFL.IDX PT, R9, R8, RZ, 0x1c1f ;  /* 0x001c1fff08097589 */ /* 0x00006800000e0000 */
[----:B------:R0:W2:Y:S02]  /*119f0*/  SHFL.IDX PT, R12, R3, RZ, 0x1c1f ;  /* 0x001c1fff030c7589 */ /* 0x0000a400000e0000 */
.L_x_1768:
        /* <DEDUP_REMOVED lines=22> */
[----:B------:R1:W-:Y:S04]  /*11b60*/  @!P0 ST.E.64 desc[UR60][R6.64], R152 ;  /* 0x0000009806008985 */ /* 0x0003e8000c101b3c */
[----:B-1----:R-:W3:Y:S01]  /*11b70*/  LDL R153, [R1+0x180] ;  /* 0x0001800001997983 */ /* 0x002ee20000100800 */
[----:B----4-:R-:W-:-:S03]  /*11b80*/  ISETP.GE.AND P0, PT, R13, UR4, PT ;  /* 0x000000040d007c0c */ /* 0x010fc6000bf06270 */
[----:B------:R-:W4:Y:S10]  /*11b90*/  LDL R152, [R1+0x17c] ;  /* 0x00017c0001987983 */ /* 0x000f340000100800 */
[----:B------:R-:W-:-:S04]  /*11ba0*/  @!P0 LEA R6, P1, R13, R12, 0x2 ;  /* 0x0000000c0d068211 */ /* 0x000fc800078210ff */
[----:B-----5:R-:W-:Y:S02]  /*11bb0*/  @!P0 LEA.HI.X R7, R13, R9, R159, 0x2, P1 ;  /* 0x000000090d078211 */ /* 0x020fe400008f149f */
[----:B------:R-:W5:Y:S04]  /*11bc0*/  LDL R13, [R1+0xf4] ;  /* 0x0000f400010d7983 */ /* 0x000f680000100800 */
[----:B------:R1:W-:Y:S01]  /*11bd0*/  @!P0 ST.E.64 desc[UR60][R6.64], R28 ;  /* 0x0000001c06008985 */ /* 0x0003e2000c101b3c */
[----:B------:R-:W-:Y:S02]  /*11be0*/  ISETP.GE.AND P0, PT, R10, UR4, PT ;  /* 0x000000040a007c0c */ /* 0x000fe4000bf06270 */
[----:B------:R-:W-:-:S11]  /*11bf0*/  ISETP.GE.AND P1, PT, R14, UR4, PT ;  /* 0x000000040e007c0c */ /* 0x000fd6000bf26270 */
        /* <DEDUP_REMOVED lines=27> */
[----:B------:R1:W-:Y:S02]  /*11db0*/  @!P1 ST.E.64 desc[UR60][R6.64], R44 ;  /* 0x0000002c06009985 */ /* 0x0003e4000c101b3c */
[C---:B-1----:R-:W-:Y:S02]  /*11dc0*/  @!P0 LEA R6, P2, R155.reuse, R12, 0x2 ;  /* 0x0000000c9b068211 */ /* 0x042fe400078410ff */
[----:B------:R-:W4:Y:S04]  /*11dd0*/  LDL R45, [R1+0xb8] ;  /* 0x0000b800012d7983 */ /* 0x000f280000100800 */
[----:B------:R-:W4:Y:S01]  /*11de0*/  LDL R44, [R1+0x134] ;  /* 0x00013400012c7983 */ /* 0x000f220000100800 */
[----:B---3--:R-:W-:-:S05]  /*11df0*/  @!P0 LEA.HI.X R7, R155, R9, R153, 0x2, P2 ;  /* 0x000000099b078211 */ /* 0x008fca00010f1499 */
[----:B------:R1:W-:Y:S04]  /*11e00*/  @!P0 ST.E.64 desc[UR60][R6.64], R24 ;  /* 0x0000001806008985 */ /* 0x0003e8000c101b3c */
[----:B-1----:R-:W3:Y:S04]  /*11e10*/  LDL R24, [R1+0x164] ;  /* 0x0001640001187983 */ /* 0x002ee80000100800 */
[----:B------:R-:W3:Y:S01]  /*11e20*/  LDL R25, [R1+0x15c] ;  /* 0x00015c0001197983 */ /* 0x000ee20000100800 */
[----:B--2---:R-:W-:Y:S02]  /*11e30*/  ISETP.GE.AND P1, PT, R20, UR4, PT ;  /* 0x0000000414007c0c */ /* 0x004fe4000bf26270 */
[----:B-----5:R-:W-:-:S11]  /*11e40*/  ISETP.GE.AND P0, PT, R13, UR4, PT ;  /* 0x000000040d007c0c */ /* 0x020fd6000bf06270 */
[----:B------:R-:W-:-:S04]  /*11e50*/  @!P1 LEA R6, P2, R20, R12, 0x2 ;  /* 0x0000000c14069211 */ /* 0x000fc800078410ff */
[-C--:B----4-:R-:W-:Y:S02]  /*11e60*/  @!P1 LEA.HI.X R7, R20, R9.reuse, R152, 0x2, P2 ;  /* 0x0000000914079211 */ /* 0x090fe400010f1498 */
[----:B------:R-:W-:Y:S01]  /*11e70*/  ISETP.GE.AND P3, PT, R29, UR4, PT ;  /* 0x000000041d007c0c */ /* 0x000fe2000bf66270 */
[----:B------:R-:W2:Y:S04]  /*11e80*/  LDL R20, [R1+0xcc] ;  /* 0x0000cc0001147983 */ /* 0x000ea80000100800 */
[----:B------:R1:W-:Y:S01]  /*11e90*/  @!P1 ST.E.64 desc[UR60][R6.64], R52 ;  /* 0x0000003406009985 */ /* 0x0003e2000c101b3c */
[----:B------:R-:W-:Y:S02]  /*11ea0*/  ISETP.GE.AND P1, PT, R10, UR4, PT ;  /* 0x000000040a007c0c */ /* 0x000fe4000bf26270 */
[C---:B-1----:R-:W-:Y:S01]  /*11eb0*/  @!P0 LEA R6, P2, R13.reuse, R12, 0x2 ;  /* 0x0000000c0d068211 */ /* 0x042fe200078410ff */
[----:B------:R-:W4:Y:S04]  /*11ec0*/  LDL R52, [R1+0xbc] ;  /* 0x0000bc0001347983 */ /* 0x000f280000100800 */
[----:B------:R-:W5:Y:S01]  /*11ed0*/  LDL R53, [R1+0x140] ;  /* 0x0001400001357983 */ /* 0x000f620000100800 */
[----:B------:R-:W-:-:S03]  /*11ee0*/  @!P0 LEA.HI.X R7, R13, R9, R14, 0x2, P2 ;  /* 0x000000090d078211 */ /* 0x000fc600010f140e */
[----:B------:R-:W2:Y:S04]  /*11ef0*/  LDL R14, [R1+0xd0] ;  /* 0x0000d000010e7983 */ /* 0x000ea80000100800 */
[----:B------:R1:W-:Y:S01]  /*11f00*/  @!P0 ST.E.64 desc[UR60][R6.64], R56 ;  /* 0x0000003806008985 */ /* 0x0003e2000c101b3c */
[----:B------:R-:W-:-:S03]  /*11f10*/  ISETP.GE.AND P2, PT, R21, UR4, PT ;  /* 0x0000000415007c0c */ /* 0x000fc6000bf46270 */
[----:B------:R-:W4:Y:S01]  /*11f20*/  LDL R13, [R1+0xc8] ;  /* 0x0000c800010d7983 */ /* 0x000f220000100800 */
[----:B-1----:R-:W-:-:S04]  /*11f30*/  @!P1 LEA R6, P0, R10, R12, 0x2 ;  /* 0x0000000c0a069211 */ /* 0x002fc800078010ff */
[----:B------:R-:W-:-:S05]  /*11f40*/  @!P1 LEA.HI.X R7, R10, R9, R11, 0x2, P0 ;  /* 0x000000090a079211 */ /* 0x000fca00000f140b */
[----:B------:R1:W-:Y:S01]  /*11f50*/  @!P1 ST.E.64 desc[UR60][R6.64], R60 ;  /* 0x0000003c06009985 */ /* 0x0003e2000c101b3c */
[----:B------:R-:W-:Y:S02]  /*11f60*/  ISETP.GE.AND P1, PT, R15, UR4, PT ;  /* 0x000000040f007c0c */ /* 0x000fe4000bf26270 */
[-C--:B------:R-:W-:Y:S02]  /*11f70*/  @!P2 LEA R10, P5, R21, R12.reuse, 0x2 ;  /* 0x0000000c150aa211 */ /* 0x080fe400078a10ff */
[----:B-1----:R-:W-:-:S04]  /*11f80*/  @!P3 LEA R6, P4, R29, R12, 0x2 ;  /* 0x0000000c1d06b211 */ /* 0x002fc800078810ff */
[-C--:B------:R-:W-:Y:S02]  /*11f90*/  @!P3 LEA.HI.X R7, R29, R9.reuse, R36, 0x2, P4 ;  /* 0x000000091d07b211 */ /* 0x080fe400020f1424 */
[----:B------:R-:W5:Y:S01]  /*11fa0*/  LDL R29, [R1+0x154] ;  /* 0x00015400011d7983 */ /* 0x000f620000100800 */
[----:B------:R-:W-:-:S03]  /*11fb0*/  @!P2 LEA.HI.X R11, R21, R9, R28, 0x2, P5 ;  /* 0x00000009150ba211 */ /* 0x000fc600028f141c */
[----:B------:R-:W5:Y:S01]  /*11fc0*/  LDL R36, [R1+0x158] ;  /* 0x0001580001247983 */ /* 0x000f620000100800 */
[----:B------:R-:W-:-:S03]  /*11fd0*/  ISETP.GE.AND P0, PT, R48, UR4, PT ;  /* 0x0000000430007c0c */ /* 0x000fc6000bf06270 */
[----:B------:R-:W-:Y:S04]  /*11fe0*/  @!P3 ST.E.64 desc[UR60][R6.64], R64 ;  /* 0x000000400600b985 */ /* 0x000fe8000c101b3c */
[----:B------:R1:W-:Y:S01]  /*11ff0*/  @!P2 ST.E.64 desc[UR60][R10.64], R68 ;  /* 0x000000440a00a985 */ /* 0x0003e2000c101b3c */
[----:B------:R-:W-:-:S03]  /*12000*/  ISETP.GE.AND P2, PT, R32, UR4, PT ;  /* 0x0000000420007c0c */ /* 0x000fc6000bf46270 */
[----:B------:R-:W5:Y:S04]  /*12010*/  LDL R28, [R1+0xc4] ;  /* 0x0000c400011c7983 */ /* 0x000f680000100800 */
[----:B------:R-:W5:Y:S01]  /*12020*/  LDL R21, [R1+0xc0] ;  /* 0x0000c00001157983 */ /* 0x000f620000100800 */
[-C--:B-1----:R-:W-:Y:S02]  /*12030*/  @!P1 LEA R10, P5, R15, R12.reuse, 0x2 ;  /* 0x0000000c0f0a9211 */ /* 0x082fe400078a10ff */
[----:B------:R-:W-:-:S04]  /*12040*/  @!P0 LEA R6, P4, R48, R12, 0x2 ;  /* 0x0000000c30068211 */ /* 0x000fc800078810ff */
[-C--:B------:R-:W-:Y:S02]  /*12050*/  @!P0 LEA.HI.X R7, R48, R9.reuse, R41, 0x2, P4 ;  /* 0x0000000930078211 */ /* 0x080fe400020f1429 */
[----:B------:R-:W-:Y:S01]  /*12060*/  ISETP.GE.AND P3, PT, R37, UR4, PT ;  /* 0x0000000425007c0c */ /* 0x000fe2000bf66270 */
[----:B------:R-:W5:Y:S04]  /*12070*/  LDL R41, [R1+0xb0] ;  /* 0x0000b00001297983 */ /* 0x000f680000100800 */
[----:B------:R-:W-:Y:S01]  /*12080*/  @!P0 ST.E.64 desc[UR60][R6.64], R72 ;  /* 0x0000004806008985 */ /* 0x000fe2000c101b3c */
[----:B---3--:R-:W-:-:S03]  /*12090*/  @!P1 LEA.HI.X R11, R15, R9, R24, 0x2, P5 ;  /* 0x000000090f0b9211 */ /* 0x008fc600028f1418 */
[----:B------:R-:W3:Y:S04]  /*120a0*/  LDL R48, [R1+0x13c] ;  /* 0x00013c0001307983 */ /* 0x000ee80000100800 */
[----:B------:R-:W3:Y:S04]  /*120b0*/  LDL R15, [R1+0x14c] ;  /* 0x00014c00010f7983 */ /* 0x000ee80000100800 */
[----:B------:R-:W3:Y:S04]  /*120c0*/  LDL R24, [R1+0x150] ;  /* 0x0001500001187983 */ /* 0x000ee80000100800 */
[----:B------:R1:W-:Y:S02]  /*120d0*/  @!P1 ST.E.64 desc[UR60][R10.64], R76 ;  /* 0x0000004c0a009985 */ /* 0x0003e4000c101b3c */
[----:B-1----:R-:W-:-:S04]  /*120e0*/  @!P2 LEA R10, P5, R32, R12, 0x2 ;  /* 0x0000000c200aa211 */ /* 0x002fc800078a10ff */
[-C--:B------:R-:W-:Y:S02]  /*120f0*/  @!P2 LEA.HI.X R11, R32, R9.reuse, R25, 0x2, P5 ;  /* 0x00000009200ba211 */ /* 0x080fe400028f1419 */
[----:B------:R-:W3:Y:S04]  /*12100*/  LDL R32, [R1+0x148] ;  /* 0x0001480001207983 */ /* 0x000ee80000100800 */
[----:B------:R-:W3:Y:S01]  /*12110*/  LDL R25, [R1+0x144] ;  /* 0x0001440001197983 */ /* 0x000ee20000100800 */
[----:B------:R-:W-:Y:S02]  /*12120*/  @!P3 LEA R6, P4, R37, R12, 0x2 ;  /* 0x0000000c2506b211 */ /* 0x000fe400078810ff */
[----:B------:R-:W-:Y:S02]  /*12130*/  ISETP.GE.AND P0, PT, R33, UR4, PT ;  /* 0x0000000421007c0c */ /* 0x000fe4000bf06270 */
[----:B------:R-:W-:-:S02]  /*12140*/  @!P3 LEA.HI.X R7, R37, R9, R40, 0x2, P4 ;  /* 0x000000092507b211 */ /* 0x000fc400020f1428 */
[----:B------:R-:W3:Y:S01]  /*12150*/  LDL R37, [R1+0xac] ;  /* 0x0000ac0001257983 */ /* 0x000ee20000100800 */
[----:B--2---:R-:W-:-:S03]  /*12160*/  ISETP.GE.AND P1, PT, R14, UR4, PT ;  /* 0x000000040e007c0c */ /* 0x004fc6000bf26270 */
[----:B------:R-:W-:Y:S04]  /*12170*/  @!P3 ST.E.64 desc[UR60][R6.64], R80 ;  /* 0x000000500600b985 */ /* 0x000fe8000c101b3c */
[----:B------:R1:W-:Y:S01]  /*12180*/  @!P2 ST.E.64 desc[UR60][R10.64], R84 ;  /* 0x000000540a00a985 */ /* 0x0003e2000c101b3c */
[----:B----4-:R-:W-:-:S03]  /*12190*/  ISETP.GE.AND P2, PT, R13, UR4, PT ;  /* 0x000000040d007c0c */ /* 0x010fc6000bf46270 */
[----:B------:R-:W2:Y:S02]  /*121a0*/  LDL R40, [R1+0x130] ;  /* 0x0001300001287983 */ /* 0x000ea40000100800 */
[-C--:B-1----:R-:W-:Y:S02]  /*121b0*/  @!P1 LEA R10, P5, R14, R12.reuse, 0x2 ;  /* 0x0000000c0e0a9211 */ /* 0x082fe400078a10ff */
[C---:B------:R-:W-:Y:S02]  /*121c0*/  @!P0 LEA R6, P4, R33.reuse, R12, 0x2 ;  /* 0x0000000c21068211 */ /* 0x040fe400078810ff */
[----:B------:R-:W-:Y:S02]  /*121d0*/  ISETP.GE.AND P3, PT, R20, UR4, PT ;  /* 0x0000000414007c0c */ /* 0x000fe4000bf66270 */
[-C--:B-----5:R-:W-:Y:S02]  /*121e0*/  @!P1 LEA.HI.X R11, R14, R9.reuse, R29, 0x2, P5 ;  /* 0x000000090e0b9211 */ /* 0x0a0fe400028f141d */
[----:B------:R-:W4:Y:S01]  /*121f0*/  LDL R14, [R1+0xb4] ;  /* 0x0000b400010e7983 */ /* 0x000f220000100800 */
[----:B------:R-:W-:-:S03]  /*12200*/  @!P0 LEA.HI.X R7, R33, R9, R36, 0x2, P4 ;  /* 0x0000000921078211 */ /* 0x000fc600020f1424 */
[----:B------:R-:W5:Y:S04]  /*12210*/  LDL R33, [R1+0xa8] ;  /* 0x0000a80001217983 */ /* 0x000f680000100800 */
[----:B------:R-:W-:Y:S04]  /*12220*/  @!P0 ST.E.64 desc[UR60][R6.64], R88 ;  /* 0x0000005806008985 */ /* 0x000fe8000c101b3c */
[----:B------:R1:W-:Y:S01]  /*12230*/  @!P1 ST.E.64 desc[UR60][R10.64], R92 ;  /* 0x0000005c0a009985 */ /* 0x0003e2000c101b3c */
[----:B------:R-:W-:-:S03]  /*12240*/  ISETP.GE.AND P0, PT, R28, UR4, PT ;  /* 0x000000041c007c0c */ /* 0x000fc6000bf06270 */
[----:B------:R-:W2:Y:S04]  /*12250*/  LDL R29, [R1+0xa4] ;  /* 0x0000a400011d7983 */ /* 0x000ea80000100800 */
[----:B------:R-:W2:Y:S01]  /*12260*/  LDL R36, [R1+0x12c] ;  /* 0x00012c0001247983 */ /* 0x000ea20000100800 */
[-C--:B-1----:R-:W-:Y:S02]  /*12270*/  @!P2 LEA R10, P5, R13, R12.reuse, 0x2 ;  /* 0x0000000c0d0aa211 */ /* 0x082fe400078a10ff */
[----:B------:R-:W-:Y:S02]  /*12280*/  @!P3 LEA R6, P4, R20, R12, 0x2 ;  /* 0x0000000c1406b211 */ /* 0x000fe400078810ff */
[----:B------:R-:W-:Y:S02]  /*12290*/  ISETP.GE.AND P1, PT, R21, UR4, PT ;  /* 0x0000000415007c0c */ /* 0x000fe4000bf26270 */
[----:B---3--:R-:W-:-:S02]  /*122a0*/  @!P2 LEA.HI.X R11, R13, R9, R15, 0x2, P5 ;  /* 0x000000090d0ba211 */ /* 0x008fc400028f140f */
[----:B------:R-:W3:Y:S04]  /*122b0*/  LDL R15, [R1+0x138] ;  /* 0x00013800010f7983 */ /* 0x000ee80000100800 */
[----:B------:R-:W2:Y:S01]  /*122c0*/  LDL R13, [R1+0xa0] ;  /* 0x0000a000010d7983 */ /* 0x000ea20000100800 */
[----:B------:R-:W-:-:S03]  /*122d0*/  @!P3 LEA.HI.X R7, R20, R9, R24, 0x2, P4 ;  /* 0x000000091407b211 */ /* 0x000fc600020f1418 */
[----:B------:R-:W2:Y:S04]  /*122e0*/  LDL R24, [R1+0x9c] ;  /* 0x00009c0001187983 */ /* 0x000ea80000100800 */
[----:B------:R-:W2:Y:S04]  /*122f0*/  LDL R20, [R1+0x98] ;  /* 0x0000980001147983 */ /* 0x000ea80000100800 */
[----:B------:R1:W-:Y:S04]  /*12300*/  @!P3 ST.E.64 desc[UR60][R6.64], R96 ;  /* 0x000000600600b985 */ /* 0x0003e8000c101b3c */
[----:B------:R0:W-:Y:S01]  /*12310*/  @!P2 ST.E.64 desc[UR60][R10.64], R100 ;  /* 0x000000640a00a985 */ /* 0x0001e2000c101b3c */
[----:B-1----:R-:W-:-:S04]  /*12320*/  @!P0 LEA R6, P5, R28, R12, 0x2 ;  /* 0x0000000c1c068211 */ /* 0x002fc800078a10ff */
[-C--:B------:R-:W-:Y:S02]  /*12330*/  @!P0 LEA.HI.X R7, R28, R9.reuse, R32, 0x2, P5 ;  /* 0x000000091c078211 */ /* 0x080fe400028f1420 */
[C---:B0-----:R-:W-:Y:S01]  /*12340*/  @!P1 LEA R10, P2, R21.reuse, R12, 0x2 ;  /* 0x0000000c150a9211 */ /* 0x041fe200078410ff */
[----:B------:R-:W2:Y:S04]  /*12350*/  LDL R32, [R1+0x128] ;  /* 0x0001280001207983 */ /* 0x000ea80000100800 */
[----:B------:R-:W2:Y:S01]  /*12360*/  LDL R28, [R1+0x124] ;  /* 0x00012400011c7983 */ /* 0x000ea20000100800 */
[----:B------:R-:W-:-:S03]  /*12370*/  @!P1 LEA.HI.X R11, R21, R9, R25, 0x2, P2 ;  /* 0x00000009150b9211 */ /* 0x000fc600010f1419 */
[----:B------:R-:W2:Y:S04]  /*12380*/  LDL R25, [R1+0x120] ;  /* 0x0001200001197983 */ /* 0x000ea80000100800 */
[----:B------:R-:W2:Y:S01]  /*12390*/  LDL R21, [R1+0x11c] ;  /* 0x00011c0001157983 */ /* 0x000ea20000100800 */
[----:B------:R-:W-:Y:S02]  /*123a0*/  ISETP.GE.AND P3, PT, R52, UR4, PT ;  /* 0x0000000434007c0c */ /* 0x000fe4000bf66270 */
[----:B------:R-:W-:Y:S01]  /*123b0*/  ISETP.GE.AND P4, PT, R45, UR4, PT ;  /* 0x000000042d007c0c */ /* 0x000fe2000bf86270 */
[----:B------:R0:W-:Y:S04]  /*123c0*/  @!P0 ST.E.64 desc[UR60][R6.64], R104 ;  /* 0x0000006806008985 */ /* 0x0001e8000c101b3c */
[----:B------:R1:W-:Y:S01]  /*123d0*/  @!P1 ST.E.64 desc[UR60][R10.64], R108 ;  /* 0x0000006c0a009985 */ /* 0x0003e2000c101b3c */
[----:B------:R-:W-:-:S05]  /*123e0*/  ISETP.GE.AND P1, PT, R41, UR4, PT ;  /* 0x0000000429007c0c */ /* 0x000fca000bf26270 */
[CC--:B0-----:R-:W-:Y:S02]  /*123f0*/  @!P3 LEA R6, P0, R52.reuse, R12.reuse, 0x2 ;  /* 0x0000000c3406b211 */ /* 0x0c1fe400078010ff */
[----:B-1----:R-:W-:Y:S02]  /*12400*/  @!P4 LEA R10, P5, R45, R12, 0x2 ;  /* 0x0000000c2d0ac211 */ /* 0x002fe400078a10ff */
[-C--:B------:R-:W-:Y:S02]  /*12410*/  @!P3 LEA.HI.X R7, R52, R9.reuse, R53, 0x2, P0 ;  /* 0x000000093407b211 */ /* 0x080fe400000f1435 */
[----:B------:R-:W-:Y:S02]  /*12420*/  ISETP.GE.AND P0, PT, R37, UR4, PT ;  /* 0x0000000425007c0c */ /* 0x000fe4000bf06270 */
[----:B------:R-:W-:Y:S01]  /*12430*/  @!P4 LEA.HI.X R11, R45, R9, R48, 0x2, P5 ;  /* 0x000000092d0bc211 */ /* 0x000fe200028f1430 */
[----:B------:R-:W-:Y:S04]  /*12440*/  @!P3 ST.E.64 desc[UR60][R6.64], R112 ;  /* 0x000000700600b985 */ /* 0x000fe8000c101b3c */
[----:B------:R0:W-:Y:S01]  /*12450*/  @!P4 ST.E.64 desc[UR60][R10.64], R116 ;  /* 0x000000740a00c985 */ /* 0x0001e2000c101b3c */
[----:B----4-:R-:W-:-:S02]  /*12460*/  ISETP.GE.AND P2, PT, R14, UR4, PT ;  /* 0x000000040e007c0c */ /* 0x010fc4000bf46270 */
[----:B-----5:R-:W-:Y:S02]  /*12470*/  ISETP.GE.AND P4, PT, R33, UR4, PT ;  /* 0x0000000421007c0c */ /* 0x020fe4000bf86270 */
[----:B0-----:R-:W-:-:S09]  /*12480*/  @!P1 LEA R10, P5, R41, R12, 0x2 ;  /* 0x0000000c290a9211 */ /* 0x001fd200078a10ff */
[CC--:B------:R-:W-:Y:S02]  /*12490*/  @!P2 LEA R6, P3, R14.reuse, R12.reuse, 0x2 ;  /* 0x0000000c0e06a211 */ /* 0x0c0fe400078610ff */
[-C--:B------:R-:W-:Y:S02]  /*124a0*/  @!P1 LEA.HI.X R11, R41, R9.reuse, R44, 0x2, P5 ;  /* 0x00000009290b9211 */ /* 0x080fe400028f142c */
[----:B---3--:R-:W-:Y:S02]  /*124b0*/  @!P2 LEA.HI.X R7, R14, R9, R15, 0x2, P3 ;  /* 0x000000090e07a211 */ /* 0x008fe400018f140f */
[----:B------:R-:W-:-:S03]  /*124c0*/  @!P0 LEA R14, P3, R37, R12, 0x2 ;  /* 0x0000000c250e8211 */ /* 0x000fc600078610ff */
[----:B------:R0:W-:Y:S01]  /*124d0*/  @!P2 ST.E.64 desc[UR60][R6.64], R120 ;  /* 0x000000780600a985 */ /* 0x0001e2000c101b3c */
[----:B--2---:R-:W-:Y:S02]  /*124e0*/  ISETP.GE.AND P2, PT, R29, UR4, PT ;  /* 0x000000041d007c0c */ /* 0x004fe4000bf46270 */
        /* <DEDUP_REMOVED lines=10> */
[-C--:B--2---:R-:W-:Y:S02]  /*12590*/  @!P3 LEA R14, P4, R13, R12.reuse, 0x2 ;  /* 0x0000000c0d0eb211 */ /* 0x084fe400078810ff */
[-C--:B------:R-:W-:Y:S02]  /*125a0*/  @!P2 LEA.HI.X R11, R29, R9.reuse, R32, 0x2, P5 ;  /* 0x000000091d0ba211 */ /* 0x080fe400028f1420 */
[-C--:B------:R-:W-:Y:S02]  /*125b0*/  @!P3 LEA.HI.X R15, R13, R9.reuse, R28, 0x2, P4 ;  /* 0x000000090d0fb211 */ /* 0x080fe400020f141c */
[-C--:B0-----:R-:W-:Y:S02]  /*125c0*/  @!P1 LEA R6, P5, R24, R12.reuse, 0x2 ;  /* 0x0000000c18069211 */ /* 0x081fe400078a10ff */
[----:B------:R-:W-:Y:S02]  /*125d0*/  @!P0 LEA R12, P4, R20, R12, 0x2 ;  /* 0x0000000c140c8211 */ /* 0x000fe400078810ff */
[----:B------:R-:W-:-:S02]  /*125e0*/  @!P1 LEA.HI.X R7, R24, R9, R25, 0x2, P5 ;  /* 0x0000000918079211 */ /* 0x000fc400028f1419 */
[----:B------:R-:W-:Y:S01]  /*125f0*/  @!P0 LEA.HI.X R13, R20, R9, R21, 0x2, P4 ;  /* 0x00000009140d8211 */ /* 0x000fe200020f1415 */
[----:B------:R3:W-:Y:S04]  /*12600*/  @!P2 ST.E.64 desc[UR60][R10.64], R136 ;  /* 0x000000880a00a985 */ /* 0x0007e8000c101b3c */
[----:B------:R3:W-:Y:S04]  /*12610*/  @!P3 ST.E.64 desc[UR60][R14.64], R140 ;  /* 0x0000008c0e00b985 */ /* 0x0007e8000c101b3c */
[----:B------:R3:W-:Y:S04]  /*12620*/  @!P1 ST.E.64 desc[UR60][R6.64], R144 ;  /* 0x0000009006009985 */ /* 0x0007e8000c101b3c */
[----:B------:R3:W-:Y:S02]  /*12630*/  @!P0 ST.E.64 desc[UR60][R12.64], R148 ;  /* 0x000000940c008985 */ /* 0x0007e4000c101b3c */
.L_x_1563:
[----:B------:R-:W-:Y:S05]  /*12640*/  BSYNC B1 ;  /* 0x0000000000017941 */ /* 0x000fea0003800000 */
.L_x_1562:
[----:B------:R-:W-:-:S03]  /*12650*/  UMOV UR4, 0xffffffff ;  /* 0xffffffff00047882 */ /* 0x000fc60000000000 */
[----:B------:R-:W-:Y:S05]  /*12660*/  BRA.DIV UR4, `(.L_x_1564) ;  /* 0x000000ae04bc7947 */ /* 0x000fea000b800000 */
[----:B---3--:R3:W4:Y:S04]  /*12670*/  SHFL.IDX PT, R10, R8, 0x1, 0x1c1f ;  /* 0x003c1f00080a7f89 */ /* 0x00872800000e0000 */
[----:B0-----:R-:W0:Y:S02]  /*12680*/  SHFL.IDX PT, R3, R3, 0x1, 0x1c1f ;  /* 0x003c1f0003037f89 */ /* 0x001e2400000e0000 */
.L_x_1772:
        /* <DEDUP_REMOVED lines=8> */
[----:B------:R-:W4:Y:S04]  /*12710*/  LDL R48, [R1+0x144] ;  /* 0x0001440001307983 */ /* 0x000f280000100800 */
[----:B------:R-:W4:Y:S04]  /*12720*/  LDL R44, [R1+0xc4] ;  /* 0x0000c400012c7983 */ /* 0x000f280000100800 */
[----:B------:R-:W4:Y:S04]  /*12730*/  LDL R41, [R1+0x150] ;  /* 0x0001500001297983 */ /* 0x000f280000100800 */
[----:B-1----:R-:W4:Y:S04]  /*12740*/  LDL R9, [R1+0x13c] ;  /* 0x00013c0001097983 */ /* 0x002f280000100800 */
        /* <DEDUP_REMOVED lines=24> */
[----:B--2---:R-:W2:Y:S04]  /*128d0*/  LDL R12, [R1+0xa4] ;  /* 0x0000a400010c7983 */ /* 0x004ea80000100800 */
[----:B------:R-:W2:Y:S04]  /*128e0*/  LDL R20, [R1+0xa0] ;  /* 0x0000a00001147983 */ /* 0x000ea80000100800 */
[----:B------:R-:W2:Y:S04]  /*128f0*/  LDL R14, [R1+0x9c] ;  /* 0x00009c00010e7983 */ /* 0x000ea80000100800 */
[----:B------:R-:W2:Y:S04]  /*12900*/  LDL R29, [R1+0x130] ;  /* 0x00013000011d7983 */ /* 0x000ea80000100800 */
[----:B------:R-:W2:Y:S04]  /*12910*/  LDL R25, [R1+0x12c] ;  /* 0x00012c0001197983 */ /* 0x000ea80000100800 */
[----:B------:R-:W2:Y:S04]  /*12920*/  LDL R13, [R1+0x128] ;  /* 0x00012800010d7983 */ /* 0x000ea80000100800 */
[----:B------:R-:W2:Y:S04]  /*12930*/  LDL R21, [R1+0x124] ;  /* 0x0001240001157983 */ /* 0x000ea80000100800 */
[----:B------:R-:W2:Y:S04]  /*12940*/  LDL R15, [R1+0x120] ;  /* 0x00012000010f7983 */ /* 0x000ea80000100800 */
[----:B------:R-:W2:Y:S01]  /*12950*/  LDL R11, [R1+0x98] ;  /* 0x00009800010b7983 */ /* 0x000ea20000100800 */
[----:B-----5:R-:W-:Y:S01]  /*12960*/  ISETP.GE.AND P2, PT, R65, UR4, PT ;  /* 0x0000000441007c0c */ /* 0x020fe2000bf46270 */
[----:B----4-:R-:W-:Y:S01]  /*12970*/  IMAD.MOV.U32 R57, RZ, RZ, R56 ;  /* 0x000000ffff397224 */ /* 0x010fe200078e0038 */
[----:B------:R-:W-:Y:S01]  /*12980*/  ISETP.GE.AND P3, PT, R81, UR4, PT ;  /* 0x0000000451007c0c */ /* 0x000fe2000bf66270 */
[----:B------:R-:W-:-:S02]  /*12990*/  IMAD.MOV.U32 R56, RZ, RZ, R53 ;  /* 0x000000ffff387224 */ /* 0x000fc400078e0035 */
[----:B------:R-:W-:Y:S02]  /*129a0*/  IMAD.MOV.U32 R53, RZ, RZ, R52 ;  /* 0x000000ffff357224 */ /* 0x000fe400078e0034 */
[----:B------:R-:W-:Y:S02]  /*129b0*/  IMAD.MOV.U32 R52, RZ, RZ, R48 ;  /* 0x000000ffff347224 */ /* 0x000fe400078e0030 */
[----:B------:R-:W-:Y:S02]  /*129c0*/  IMAD.MOV.U32 R48, RZ, RZ, R44 ;  /* 0x000000ffff307224 */ /* 0x000fe400078e002c */
[----:B------:R-:W-:Y:S02]  /*129d0*/  IMAD.MOV.U32 R44, RZ, RZ, R41 ;  /* 0x000000ffff2c7224 */ /* 0x000fe400078e0029 */
[----:B------:R-:W-:Y:S02]  /*129e0*/  IMAD.MOV.U32 R41, RZ, RZ, R9 ;  /* 0x000000ffff297224 */ /* 0x000fe400078e0009 */
[----:B---3--:R-:W-:-:S02]  /*129f0*/  IMAD.MOV.U32 R9, RZ, RZ, R8 ;  /* 0x000000ffff097224 */ /* 0x008fc400078e0008 */
[----:B------:R-:W-:Y:S02]  /*12a00*/  IMAD.MOV.U32 R8, RZ, RZ, R7 ;  /* 0x000000ffff087224 */ /* 0x000fe400078e0007 */
[----:B------:R-:W-:Y:S02]  /*12a10*/  @!P2 IMAD.MOV.U32 R7, RZ, RZ, R10 ;  /* 0x000000ffff07a224 */ /* 0x000fe400078e000a */
[----:B------:R-:W-:Y:S02]  /*12a20*/  IMAD.MOV.U32 R60, RZ, RZ, R6 ;  /* 0x000000ffff3c7224 */ /* 0x000fe400078e0006 */
[----:B0-----:R-:W-:Y:S02]  /*12a30*/  @!P2 IMAD.MOV.U32 R6, RZ, RZ, R3 ;  /* 0x000000ffff06a224 */ /* 0x001fe400078e0003 */
[----:B------:R-:W-:Y:S02]  /*12a40*/  IMAD.MOV.U32 R69, RZ, RZ, R61 ;  /* 0x000000ffff457224 */ /* 0x000fe400078e003d */
[----:B------:R-:W-:-:S02]  /*12a50*/  IMAD.MOV.U32 R61, RZ, RZ, R57 ;  /* 0x000000ffff3d7224 */ /* 0x000fc400078e0039 */
[----:B------:R-:W-:Y:S02]  /*12a60*/  IMAD.MOV.U32 R57, RZ, RZ, R53 ;  /* 0x000000ffff397224 */ /* 0x000fe400078e0035 */
[----:B------:R-:W-:Y:S02]  /*12a70*/  IMAD.MOV.U32 R53, RZ, RZ, R48 ;  /* 0x000000ffff357224 */ /* 0x000fe400078e0030 */
[----:B------:R-:W-:Y:S01]  /*12a80*/  IMAD.MOV.U32 R48, RZ, RZ, R8 ;  /* 0x000000ffff307224 */ /* 0x000fe200078e0008 */
[----:B------:R-:W-:Y:S01]  /*12a90*/  @!P3 LEA R8, P4, R81, R3, 0x2 ;  /* 0x000000035108b211 */ /* 0x000fe200078810ff */
[----:B------:R-:W-:-:S04]  /*12aa0*/  @!P2 IMAD.WIDE R6, R65, 0x4, R6 ;  /* 0x000000044106a825 */ /* 0x000fc800078e0206 */
[----:B------:R-:W-:Y:S02]  /*12ab0*/  IMAD.MOV.U32 R65, RZ, RZ, R64 ;  /* 0x000000ffff417224 */ /* 0x000fe400078e0040 */
[----:B------:R-:W-:Y:S02]  /*12ac0*/  IMAD.MOV.U32 R64, RZ, RZ, R44 ;  /* 0x000000ffff407224 */ /* 0x000fe400078e002c */
[----:B------:R-:W-:Y:S01]  /*12ad0*/  IMAD.MOV.U32 R44, RZ, RZ, R9 ;  /* 0x000000ffff2c7224 */ /* 0x000fe200078e0009 */
[----:B------:R-:W-:Y:S02]  /*12ae0*/  @!P3 LEA.HI.X R9, R81, R10, R92, 0x2, P4 ;  /* 0x0000000a5109b211 */ /* 0x000fe400020f145c */
[----:B------:R-:W3:Y:S01]  /*12af0*/  LDL R92, [R1+0x18c] ;  /* 0x00018c00015c7983 */ /* 0x000ee20000100800 */
[C---:B------:R-:W-:Y:S02]  /*12b00*/  ISETP.GE.AND P1, PT, R76.reuse, UR4, PT ;  /* 0x000000044c007c0c */ /* 0x040fe4000bf26270 */
[----:B------:R-:W-:Y:S01]  /*12b10*/  ISETP.GE.AND P0, PT, R85, UR4, PT ;  /* 0x0000000455007c0c */ /* 0x000fe2000bf06270 */
[----:B------:R0:W-:Y:S04]  /*12b20*/  @!P2 ST.E.64 desc[UR60][R6.64], R26 ;  /* 0x0000001a0600a985 */ /* 0x0001e8000c101b3c */
[----:B------:R1:W-:Y:S04]  /*12b30*/  @!P3 ST.E.64 desc[UR60][R8.64], R30 ;  /* 0x0000001e0800b985 */ /* 0x0003e8000c101b3c */
[----:B------:R-:W4:Y:S02]  /*12b40*/  LDL R81, [R1+0xe8] ;  /* 0x0000e80001517983 */ /* 0x000f240000100800 */
[----:B0-----:R-:W-:-:S04]  /*12b50*/  @!P1 LEA R6, P5, R76, R3, 0x2 ;  /* 0x000000034c069211 */ /* 0x001fc800078a10ff */
[-C--:B------:R-:W-:Y:S02]  /*12b60*/  @!P1 LEA.HI.X R7, R76, R10.reuse, R77, 0x2, P5 ;  /* 0x0000000a4c079211 */ /* 0x080fe400028f144d */
[----:B------:R-:W5:Y:S01]  /*12b70*/  LDL R77, [R1+0x188] ;  /* 0x00018800014d7983 */ /* 0x000f620000100800 */
[C---:B-1----:R-:W-:Y:S02]  /*12b80*/  @!P0 LEA R8, P4, R85.reuse, R3, 0x2 ;  /* 0x0000000355088211 */ /* 0x042fe400078810ff */
[----:B------:R-:W-:Y:S01]  /*12b90*/  ISETP.GE.AND P2, PT, R72, UR4, PT ;  /* 0x0000000448007c0c */ /* 0x000fe2000bf46270 */
[----:B------:R-:W2:Y:S01]  /*12ba0*/  LDL R76, [R1+0xe4] ;  /* 0x0000e400014c7983 */ /* 0x000ea20000100800 */
[----:B---3--:R-:W-:-:S03]  /*12bb0*/  @!P0 LEA.HI.X R9, R85, R10, R92, 0x2, P4 ;  /* 0x0000000a55098211 */ /* 0x008fc600020f145c */
[----:B------:R-:W3:Y:S04]  /*12bc0*/  LDL R85, [R1+0x180] ;  /* 0x0001800001557983 */ /* 0x000ee80000100800 */
[----:B------:R0:W-:Y:S01]  /*12bd0*/  @!P1 ST.E.64 desc[UR60][R6.64], R34 ;  /* 0x0000002206009985 */ /* 0x0001e2000c101b3c */
[----:B------:R-:W-:-:S03]  /*12be0*/  ISETP.GE.AND P1, PT, R73, UR4, PT ;  /* 0x0000000449007c0c */ /* 0x000fc6000bf26270 */
[----:B------:R-:W4:Y:S01]  /*12bf0*/  LDL R92, [R1+0x184] ;  /* 0x00018400015c7983 */ /* 0x000f220000100800 */
[----:B0-----:R-:W-:-:S04]  /*12c00*/  @!P2 LEA R6, P5, R72, R3, 0x2 ;  /* 0x000000034806a211 */ /* 0x001fc800078a10ff */
[----:B-----5:R-:W-:Y:S01]  /*12c10*/  @!P2 LEA.HI.X R7, R72, R10, R77, 0x2, P5 ;  /* 0x0000000a4807a211 */ /* 0x020fe200028f144d */
[----:B------:R-:W-:Y:S04]  /*12c20*/  @!P0 ST.E.64 desc[UR60][R8.64], R38 ;  /* 0x0000002608008985 */ /* 0x000fe8000c101b3c */
[----:B------:R0:W-:Y:S01]  /*12c30*/  @!P2 ST.E.64 desc[UR60][R6.64], R42 ;  /* 0x0000002a0600a985 */ /* 0x0001e2000c101b3c */
[----:B------:R-:W-:-:S03]  /*12c40*/  ISETP.GE.AND P3, PT, R89, UR4, PT ;  /* 0x0000000459007c0c */ /* 0x000fc6000bf66270 */
[----:B------:R-:W5:Y:S04]  /*12c50*/  LDL R72, [R1+0xdc] ;  /* 0x0000dc0001487983 */ /* 0x000f680000100800 */
[----:B------:R-:W5:Y:S01]  /*12c60*/  LDL R77, [R1+0xe0] ;  /* 0x0000e000014d7983 */ /* 0x000f620000100800 */
[----:B0-----:R-:W-:-:S04]  /*12c70*/  @!P1 LEA R6, P5, R73, R3, 0x2 ;  /* 0x0000000349069211 */ /* 0x001fc800078a10ff */
[-C--:B---3--:R-:W-:Y:S02]  /*12c80*/  @!P1 LEA.HI.X R7, R73, R10.reuse, R85, 0x2, P5 ;  /* 0x0000000a49079211 */ /* 0x088fe400028f1455 */
[----:B------:R-:W3:Y:S01]  /*12c90*/  LDL R85, [R1+0x178] ;  /* 0x0001780001557983 */ /* 0x000ee20000100800 */
[C---:B------:R-:W-:Y:S02]  /*12ca0*/  ISETP.GE.AND P2, PT, R80.reuse, UR4, PT ;  /* 0x0000000450007c0c */ /* 0x040fe4000bf46270 */
[CC--:B------:R-:W-:Y:S01]  /*12cb0*/  @!P3 LEA R8, P4, R89.reuse, R3.reuse, 0x2 ;  /* 0x000000035908b211 */ /* 0x0c0fe200078810ff */
[----:B------:R-:W5:Y:S03]  /*12cc0*/  LDL R73, [R1+0xd8] ;  /* 0x0000d80001497983 */ /* 0x000f660000100800 */
[----:B----4-:R-:W-:Y:S02]  /*12cd0*/  @!P3 LEA.HI.X R9, R89, R10, R92, 0x2, P4 ;  /* 0x0000000a5909b211 */ /* 0x010fe400020f145c */
[----:B------:R-:W4:Y:S04]  /*12ce0*/  LDL R89, [R1+0x17c] ;  /* 0x00017c0001597983 */ /* 0x000f280000100800 */
[----:B------:R-:W-:Y:S04]  /*12cf0*/  @!P3 ST.E.64 desc[UR60][R8.64], R46 ;  /* 0x0000002e0800b985 */ /* 0x000fe8000c101b3c */
[----:B------:R0:W-:Y:S02]  /*12d00*/  @!P1 ST.E.64 desc[UR60][R6.64], R4 ;  /* 0x0000000406009985 */ /* 0x0001e4000c101b3c */
[----:B0-----:R-:W-:-:S04]  /*12d10*/  @!P2 LEA R4, P5, R80, R3, 0x2 ;  /* 0x000000035004a211 */ /* 0x001fc800078a10ff */
[----:B---3--:R-:W-:Y:S02]  /*12d20*/  @!P2 LEA.HI.X R5, R80, R10, R85, 0x2, P5 ;  /* 0x0000000a5005a211 */ /* 0x008fe400028f1455 */
[----:B------:R-:W3:Y:S01]  /*12d30*/  LDL R80, [R1+0x170] ;  /* 0x0001700001507983 */ /* 0x000ee20000100800 */
[----:B------:R-:W-:Y:S02]  /*12d40*/  ISETP.GE.AND P0, PT, R88, UR4, PT ;  /* 0x0000000458007c0c */ /* 0x000fe4000bf06270 */
[----:B------:R-:W-:Y:S01]  /*12d50*/  ISETP.GE.AND P1, PT, R68, UR4, PT ;  /* 0x0000000444007c0c */ /* 0x000fe2000bf26270 */
[----:B------:R-:W5:Y:S10]  /*12d60*/  LDL R85, [R1+0x174] ;  /* 0x0001740001557983 */ /* 0x000f740000100800 */
[----:B------:R-:W-:-:S04]  /*12d70*/  @!P0 LEA R8, P4, R88, R3, 0x2 ;  /* 0x0000000358088211 */ /* 0x000fc800078810ff */
[----:B----4-:R-:W-:-:S05]  /*12d80*/  @!P0 LEA.HI.X R9, R88, R10, R89, 0x2, P4 ;  /* 0x0000000a58098211 */ /* 0x010fca00020f1459 */
[----:B------:R-:W-:Y:S04]  /*12d90*/  @!P0 ST.E.64 desc[UR60][R8.64], R54 ;  /* 0x0000003608008985 */ /* 0x000fe8000c101b3c */
[----:B------:R0:W-:Y:S02]  /*12da0*/  @!P2 ST.E.64 desc[UR60][R4.64], R58 ;  /* 0x0000003a0400a985 */ /* 0x0001e4000c101b3c */
[----:B0-----:R-:W-:-:S04]  /*12db0*/  @!P1 LEA R4, P5, R68, R3, 0x2 ;  /* 0x0000000344049211 */ /* 0x001fc800078a10ff */
[----:B---3--:R-:W-:Y:S02]  /*12dc0*/  @!P1 LEA.HI.X R5, R68, R10, R80, 0x2, P5 ;  /* 0x0000000a44059211 */ /* 0x008fe400028f1450 */
[----:B------:R-:W3:Y:S01]  /*12dd0*/  LDL R80, [R1+0x168] ;  /* 0x0001680001507983 */ /* 0x000ee20000100800 */
[----:B------:R-:W-:Y:S02]  /*12de0*/  ISETP.GE.AND P3, PT, R84, UR4, PT ;  /* 0x0000000454007c0c */ /* 0x000fe4000bf66270 */
[----:B--2---:R-:W-:-:S11]  /*12df0*/  ISETP.GE.AND P2, PT, R76, UR4, PT ;  /* 0x000000044c007c0c */ /* 0x004fd6000bf46270 */
[----:B------:R-:W-:-:S04]  /*12e00*/  @!P3 LEA R6, P4, R84, R3, 0x2 ;  /* 0x000000035406b211 */ /* 0x000fc800078810ff */
[----:B-----5:R-:W-:Y:S02]  /*12e10*/  @!P3 LEA.HI.X R7, R84, R10, R85, 0x2, P4 ;  /* 0x0000000a5407b211 */ /* 0x020fe400020f1455 */
[----:B------:R-:W2:Y:S04]  /*12e20*/  LDL R84, [R1+0x16c] ;  /* 0x00016c0001547983 */ /* 0x000ea80000100800 */
[----:B------:R-:W-:Y:S04]  /*12e30*/  @!P3 ST.E.64 desc[UR60][R6.64], R62 ;  /* 0x0000003e0600b985 */ /* 0x000fe8000c101b3c */
[----:B------:R0:W-:Y:S02]  /*12e40*/  @!P1 ST.E.64 desc[UR60][R4.64], R66 ;  /* 0x0000004204009985 */ /* 0x0001e4000c101b3c */
[----:B0-----:R-:W-:-:S04]  /*12e50*/  @!P2 LEA R4, P5, R76, R3, 0x2 ;  /* 0x000000034c04a211 */ /* 0x001fc800078a10ff */
[----:B---3--:R-:W-:Y:S02]  /*12e60*/  @!P2 LEA.HI.X R5, R76, R10, R80, 0x2, P5 ;  /* 0x0000000a4c05a211 */ /* 0x008fe400028f1450 */
[----:B------:R-:W3:Y:S01]  /*12e70*/  LDL R76, [R1+0x160] ;  /* 0x00016000014c7983 */ /* 0x000ee20000100800 */
[C---:B------:R-:W-:Y:S02]  /*12e80*/  ISETP.GE.AND P0, PT, R81.reuse, UR4, PT ;  /* 0x0000000451007c0c */ /* 0x040fe4000bf06270 */
[----:B------:R-:W-:Y:S01]  /*12e90*/  ISETP.GE.AND P1, PT, R72, UR4, PT ;  /* 0x0000000448007c0c */ /* 0x000fe2000bf26270 */
[----:B------:R-:W4:Y:S10]  /*12ea0*/  LDL R80, [R1+0x164] ;  /* 0x0001640001507983 */ /* 0x000f340000100800 */
[----:B------:R-:W-:-:S04]  /*12eb0*/  @!P0 LEA R6, P4, R81, R3, 0x2 ;  /* 0x0000000351068211 */ /* 0x000fc800078810ff */
[----:B--2---:R-:W-:Y:S01]  /*12ec0*/  @!P0 LEA.HI.X R7, R81, R10, R84, 0x2, P4 ;  /* 0x0000000a51078211 */ /* 0x004fe200020f1454 */
[----:B------:R-:W-:Y:S02]  /*12ed0*/  IMAD.MOV.U32 R68, RZ, RZ, R65 ;  /* 0x000000ffff447224 */ /* 0x000fe400078e0041 */
[----:B------:R-:W2:Y:S04]  /*12ee0*/  LDL R65, [R1+0xd0] ;  /* 0x0000d00001417983 */ /* 0x000ea80000100800 */
[----:B------:R-:W-:Y:S04]  /*12ef0*/  @!P0 ST.E.64 desc[UR60][R6.64], R70 ;  /* 0x0000004606008985 */ /* 0x000fe8000c101b3c */
[----:B------:R0:W-:Y:S02]  /*12f00*/  @!P2 ST.E.64 desc[UR60][R4.64], R74 ;  /* 0x0000004a0400a985 */ /* 0x0001e4000c101b3c */
[----:B0-----:R-:W-:-:S04]  /*12f10*/  @!P1 LEA R4, P5, R72, R3, 0x2 ;  /* 0x0000000348049211 */ /* 0x001fc800078a10ff */
[----:B---3--:R-:W-:Y:S02]  /*12f20*/  @!P1 LEA.HI.X R5, R72, R10, R76, 0x2, P5 ;  /* 0x0000000a48059211 */ /* 0x008fe400028f144c */
[----:B------:R-:W3:Y:S01]  /*12f30*/  LDL R76, [R1+0x15c] ;  /* 0x00015c00014c7983 */ /* 0x000ee20000100800 */
[----:B------:R-:W-:-:S03]  /*12f40*/  IMAD.MOV.U32 R72, RZ, RZ, R68 ;  /* 0x000000ffff487224 */ /* 0x000fc600078e0044 */
[----:B------:R-:W5:Y:S01]  /*12f50*/  LDL R68, [R1+0x154] ;  /* 0x0001540001447983 */ /* 0x000f620000100800 */
[----:B------:R-:W-:Y:S02]  /*12f60*/  ISETP.GE.AND P3, PT, R77, UR4, PT ;  /* 0x000000044d007c0c */ /* 0x000fe4000bf66270 */
[----:B------:R-:W-:Y:S02]  /*12f70*/  ISETP.GE.AND P0, PT, R73, UR4, PT ;  /* 0x0000000449007c0c */ /* 0x000fe4000bf06270 */
[----:B------:R-:W-:-:S09]  /*12f80*/  ISETP.GE.AND P2, PT, R69, UR4, PT ;  /* 0x0000000445007c0c */ /* 0x000fd2000bf46270 */
[----:B------:R-:W-:-:S04]  /*12f90*/  @!P3 LEA R6, P4, R77, R3, 0x2 ;  /* 0x000000034d06b211 */ /* 0x000fc800078810ff */
[----:B----4-:R-:W-:-:S05]  /*12fa0*/  @!P3 LEA.HI.X R7, R77, R10, R80, 0x2, P4 ;  /* 0x0000000a4d07b211 */ /* 0x010fca00020f1450 */
[----:B------:R0:W-:Y:S01]  /*12fb0*/  @!P3 ST.E.64 desc[UR60][R6.64], R78 ;  /* 0x0000004e0600b985 */ /* 0x0001e2000c101b3c */
[----:B--2---:R-:W-:-:S03]  /*12fc0*/  ISETP.GE.AND P3, PT, R65, UR4, PT ;  /* 0x0000000441007c0c */ /* 0x004fc6000bf66270 */
[----:B------:R1:W-:Y:S01]  /*12fd0*/  @!P1 ST.E.64 desc[UR60][R4.64], R82 ;  /* 0x0000005204009985 */ /* 0x0003e2000c101b3c */
[----:B------:R-:W-:Y:S02]  /*12fe0*/  ISETP.GE.AND P1, PT, R61, UR4, PT ;  /* 0x000000043d007c0c */ /* 0x000fe4000bf26270 */
[-C--:B0-----:R-:W-:Y:S02]  /*12ff0*/  @!P0 LEA R6, P4, R73, R3.reuse, 0x2 ;  /* 0x0000000349068211 */ /* 0x081fe400078810ff */
[----:B-1----:R-:W-:-:S04]  /*13000*/  @!P2 LEA R4, P5, R69, R3, 0x2 ;  /* 0x000000034504a211 */ /* 0x002fc800078a10ff */
[-C--:B------:R-:W-:Y:S02]  /*13010*/  @!P2 LEA.HI.X R5, R69, R10.reuse, R72, 0x2, P5 ;  /* 0x0000000a4505a211 */ /* 0x080fe400028f1448 */
[----:B---3--:R-:W-:-:S05]  /*13020*/  @!P0 LEA.HI.X R7, R73, R10, R76, 0x2, P4 ;  /* 0x0000000a49078211 */ /* 0x008fca00020f144c */
[----:B------:R0:W-:Y:S01]  /*13030*/  @!P0 ST.E.64 desc[UR60][R6.64], R86 ;  /* 0x0000005606008985 */ /* 0x0001e2000c101b3c */
[----:B------:R-:W-:-:S03]  /*13040*/  ISETP.GE.AND P0, PT, R57, UR4, PT ;  /* 0x0000000439007c0c */ /* 0x000fc6000bf06270 */
[----:B------:R1:W-:Y:S01]  /*13050*/  @!P2 ST.E.64 desc[UR60][R4.64], R90 ;  /* 0x0000005a0400a985 */ /* 0x0003e2000c101b3c */
[----:B------:R-:W-:Y:S02]  /*13060*/  ISETP.GE.AND P2, PT, R53, UR4, PT ;  /* 0x0000000435007c0c */ /* 0x000fe4000bf46270 */
[-C--:B0-----:R-:W-:Y:S02]  /*13070*/  @!P3 LEA R6, P4, R65, R3.reuse, 0x2 ;  /* 0x000000034106b211 */ /* 0x081fe400078810ff */
[----:B-1----:R-:W-:Y:S02]  /*13080*/  @!P1 LEA R4, P5, R61, R3, 0x2 ;  /* 0x000000033d049211 */ /* 0x002fe400078a10ff */
[-C--:B-----5:R-:W-:Y:S02]  /*13090*/  @!P3 LEA.HI.X R7, R65, R10.reuse, R68, 0x2, P4 ;  /* 0x0000000a4107b211 */ /* 0x0a0fe400020f1444 */
[----:B------:R-:W-:Y:S02]  /*130a0*/  @!P1 LEA.HI.X R5, R61, R10, R64, 0x2, P5 ;  /* 0x0000000a3d059211 */ /* 0x000fe400028f1440 */
[----:B------:R-:W-:Y:S01]  /*130b0*/  ISETP.GE.AND P4, PT, R48, UR4, PT ;  /* 0x0000000430007c0c */ /* 0x000fe2000bf86270 */
[----:B------:R0:W-:Y:S01]  /*130c0*/  @!P3 ST.E.64 desc[UR60][R6.64], R94 ;  /* 0x0000005e0600b985 */ /* 0x0001e2000c101b3c */
[----:B------:R-:W-:-:S03]  /*130d0*/  ISETP.GE.AND P3, PT, R44, UR4, PT ;  /* 0x000000042c007c0c */ /* 0x000fc6000bf66270 */
[----:B------:R1:W-:Y:S01]  /*130e0*/  @!P1 ST.E.64 desc[UR60][R4.64], R98 ;  /* 0x0000006204009985 */ /* 0x0003e2000c101b3c */
[-C--:B0-----:R-:W-:Y:S02]  /*130f0*/  @!P0 LEA R6, P5, R57, R3.reuse, 0x2 ;  /* 0x0000000339068211 */ /* 0x081fe400078a10ff */
[----:B-1----:R-:W-:Y:S02]  /*13100*/  @!P2 LEA R4, P1, R53, R3, 0x2 ;  /* 0x000000033504a211 */ /* 0x002fe400078210ff */
[-C--:B------:R-:W-:Y:S02]  /*13110*/  @!P0 LEA.HI.X R7, R57, R10.reuse, R60, 0x2, P5 ;  /* 0x0000000a39078211 */ /* 0x080fe400028f143c */
[----:B------:R-:W-:Y:S02]  /*13120*/  @!P2 LEA.HI.X R5, R53, R10, R56, 0x2, P1 ;  /* 0x0000000a3505a211 */ /* 0x000fe400008f1438 */
[----:B------:R-:W-:Y:S01]  /*13130*/  ISETP.GE.AND P1, PT, R40, UR4, PT ;  /* 0x0000000428007c0c */ /* 0x000fe2000bf26270 */
[----:B------:R0:W-:Y:S04]  /*13140*/  @!P0 ST.E.64 desc[UR60][R6.64], R102 ;  /* 0x0000006606008985 */ /* 0x0001e8000c101b3c */
[----:B------:R1:W-:Y:S01]  /*13150*/  @!P2 ST.E.64 desc[UR60][R4.64], R106 ;  /* 0x0000006a0400a985 */ /* 0x0003e2000c101b3c */
[----:B------:R-:W-:-:S02]  /*13160*/  ISETP.GE.AND P2, PT, R36, UR4, PT ;  /* 0x0000000424007c0c */ /* 0x000fc4000bf46270 */
[-C--:B0-----:R-:W-:Y:S02]  /*13170*/  @!P4 LEA R6, P0, R48, R3.reuse, 0x2 ;  /* 0x000000033006c211 */ /* 0x081fe400078010ff */
[----:B-1----:R-:W-:Y:S02]  /*13180*/  @!P3 LEA R4, P5, R44, R3, 0x2 ;  /* 0x000000032c04b211 */ /* 0x002fe400078a10ff */
[-C--:B------:R-:W-:Y:S02]  /*13190*/  @!P4 LEA.HI.X R7, R48, R10.reuse, R52, 0x2, P0 ;  /* 0x0000000a3007c211 */ /* 0x080fe400000f1434 */
[----:B------:R-:W-:Y:S02]  /*131a0*/  ISETP.GE.AND P0, PT, R32, UR4, PT ;  /* 0x0000000420007c0c */ /* 0x000fe4000bf06270 */
[----:B------:R-:W-:Y:S01]  /*131b0*/  @!P3 LEA.HI.X R5, R44, R10, R45, 0x2, P5 ;  /* 0x0000000a2c05b211 */ /* 0x000fe200028f142d */
[----:B------:R0:W-:Y:S04]  /*131c0*/  @!P4 ST.E.64 desc[UR60][R6.64], R110 ;  /* 0x0000006e0600c985 */ /* 0x0001e8000c101b3c */
[----:B------:R1:W-:Y:S01]  /*131d0*/  @!P3 ST.E.64 desc[UR60][R4.64], R114 ;  /* 0x000000720400b985 */ /* 0x0003e2000c101b3c */
[----:B------:R-:W-:-:S02]  /*131e0*/  ISETP.GE.AND P3, PT, R28, UR4, PT ;  /* 0x000000041c007c0c */ /* 0x000fc4000bf66270 */
[-C--:B0-----:R-:W-:Y:S02]  /*131f0*/  @!P1 LEA R6, P4, R40, R3.reuse, 0x2 ;  /* 0x0000000328069211 */ /* 0x081fe400078810ff */
[-C--:B-1----:R-:W-:Y:S02]  /*13200*/  @!P2 LEA R4, P5, R36, R3.reuse, 0x2 ;  /* 0x000000032404a211 */ /* 0x082fe400078a10ff */
[-C--:B------:R-:W-:Y:S02]  /*13210*/  @!P1 LEA.HI.X R7, R40, R10.reuse, R41, 0x2, P4 ;  /* 0x0000000a28079211 */ /* 0x080fe400020f1429 */
[----:B------:R-:W-:Y:S02]  /*13220*/  @!P0 LEA R8, P4, R32, R3, 0x2 ;  /* 0x0000000320088211 */ /* 0x000fe400078810ff */
[----:B------:R-:W-:Y:S01]  /*13230*/  @!P2 LEA.HI.X R5, R36, R10, R37, 0x2, P5 ;  /* 0x0000000a2405a211 */ /* 0x000fe200028f1425 */
[----:B------:R-:W-:Y:S01]  /*13240*/  @!P1 ST.E.64 desc[UR60][R6.64], R118 ;  /* 0x0000007606009985 */ /* 0x000fe2000c101b3c */
[----:B------:R-:W-:-:S02]  /*13250*/  ISETP.GE.AND P1, PT, R24, UR4, PT ;  /* 0x0000000418007c0c */ /* 0x000fc4000bf26270 */
        /* <DEDUP_REMOVED lines=14> */
[----:B------:R-:W-:Y:S02]  /*13340*/  @!P0 LEA R12, P3, R14, R3, 0x2 ;  /* 0x000000030e0c8211 */ /* 0x000fe400078610ff */
        /* <DEDUP_REMOVED lines=13> */
.L_x_1547:
[----:B------:R-:W4:Y:S01]  /*13420*/  LDL.LU R6, [R1+0x80] ;  /* 0x0000800001067983 */ /* 0x000f220000300800 */
[----:B------:R-:W-:Y:S01]  /*13430*/  ULDC.64 UR6, c[0x0][0xd08] ;  /* 0x0003420000067ab9 */ /* 0x000fe20000000a00 */
[----:B------:R-:W-:Y:S02]  /*13440*/  ULDC.64 UR4, c[0x0][0xd00] ;  /* 0x0003400000047ab9 */ /* 0x000fe40000000a00 */
[----:B------:R-:W2:Y:S04]  /*13450*/  LDL.LU R0, [R1+0x84] ;  /* 0x0000840001007983 */ /* 0x000ea80000300800 */
[----:B------:R-:W3:Y:S01]  /*13460*/  LDL R8, [R1+0x78] ;  /* 0x0000780001087983 */ /* 0x000ee20000100800 */
[----:B------:R-:W-:Y:S01]  /*13470*/  ISETP.NE.U32.AND P1, PT, RZ, UR6, PT ;  /* 0x00000006ff007c0c */ /* 0x000fe2000bf25070 */
[----:B------:R-:W-:Y:S01]  /*13480*/  IMAD.MOV.U32 R3, RZ, RZ, RZ ;  /* 0x000000ffff037224 */ /* 0x000fe200078e00ff */
[----:B------:R-:W-:-:S02]  /*13490*/  ISETP.NE.U32.AND P0, PT, RZ, UR4, PT ;  /* 0x00000004ff007c0c */ /* 0x000fc4000bf05070 */
[----:B------:R-:W-:Y:S02]  /*134a0*/  ISETP.NE.AND.EX P1, PT, RZ, UR7, PT, P1 ;  /* 0x00000007ff007c0c */ /* 0x000fe4000bf25310 */
[----:B------:R-:W-:Y:S02]  /*134b0*/  ISETP.NE.AND.EX P0, PT, RZ, UR5, PT, P0 ;  /* 0x00000005ff007c0c */ /* 0x000fe4000bf05300 */
[----:B----4-:R-:W-:Y:S01]  /*134c0*/  IADD3 R4, P2, R6, UR4, RZ ;  /* 0x0000000406047c10 */ /* 0x010fe2000ff5e0ff */
[----:B------:R-:W-:-:S03]  /*134d0*/  ULDC UR4, c[0x0][0xb88] ;  /* 0x0002e20000047ab9 */ /* 0x000fc60000000800 */
[----:B--2---:R-:W-:-:S05]  /*134e0*/  IADD3.X R5, R0, UR5, RZ, P2, !PT ;  /* 0x0000000500057c10 */ /* 0x004fca00097fe4ff */
[----:B------:R-:W-:Y:S01]  /*134f0*/  @P1 IADD3 R6, P2, R6, UR6, RZ ;  /* 0x0000000606061c10 */ /* 0x000fe2000ff5e0ff */
[----:B------:R-:W-:Y:S01]  /*13500*/  IMAD.U32 R21, RZ, RZ, UR4 ;  /* 0x00000004ff157e24 */ /* 0x000fe2000f8e00ff */
[----:B------:R2:W5:Y:S02]  /*13510*/  @P0 LDG.E R3, desc[UR60][R4.64] ;  /* 0x0000003c04030981 */ /* 0x000564000c1e1900 */
[----:B------:R-:W-:-:S05]  /*13520*/  @P1 IADD3.X R7, R0, UR7, RZ, P2, !PT ;  /* 0x0000000700071c10 */ /* 0x000fca00097fe4ff */
[----:B------:R2:W5:Y:S01]  /*13530*/  @P1 LDG.E R21, desc[UR60][R6.64] ;  /* 0x0000003c06151981 */ /* 0x000562000c1e1900 */
[----:B---3--:R-:W-:Y:S01]  /*13540*/  ISETP.NE.AND P2, PT, R8, RZ, PT ;  /* 0x000000ff0800720c */ /* 0x008fe20003f45270 */
        /* <DEDUP_REMOVED lines=11> */
.L_x_1565:
        /* <DEDUP_REMOVED lines=16> */
[----:B-1----:R-:W-:Y:S01]  /*13700*/  IMAD.MOV.U32 R20, RZ, RZ, 0xab8 ;  /* 0x00000ab8ff147424 */ /* 0x002fe200078e00ff */
[----:B------:R-:W-:Y:S01]  /*13710*/  ISETP.GT.AND P0, PT, R8, 0x1, PT ;  /* 0x000000010800780c */ /* 0x000fe20003f04270 */
[----:B------:R-:W1:Y:S01]  /*13720*/  LDC.64 R10, c[0x0][0xca8] ;  /* 0x00032a00ff0a7b82 */ /* 0x000e620000000a00 */
[----:B------:R-:W-:Y:S01]  /*13730*/  ISETP.NE.AND P1, PT, R28, 0x1, PT ;  /* 0x000000011c00780c */ /* 0x000fe20003f25270 */
[----:B------:R-:W-:Y:S01]  /*13740*/  IMAD.MOV.U32 R25, RZ, RZ, R33 ;  /* 0x000000ffff197224 */ /* 0x000fe200078e0021 */
[----:B------:R-:W-:-:S05]  /*13750*/  SEL R20, R20, 0xa78, P0 ;  /* 0x00000a7814147807 */ /* 0x000fca0000000000 */
[----:B------:R-:W3:Y:S08]  /*13760*/  LDC.64 R4, c[0x0][R20+0x220] ;  /* 0x0000880014047b82 */ /* 0x000ef00000000a00 */
[----:B------:R-:W4:Y:S08]  /*13770*/  LDC.64 R12, c[0x0][R20+0x218] ;  /* 0x00008600140c7b82 */ /* 0x000f300000000a00 */
[----:B------:R-:W5:Y:S08]  /*13780*/  LDC.64 R6, c[0x0][R20+0x228] ;  /* 0x00008a0014067b82 */ /* 0x000f700000000a00 */
[----:B------:R-:W0:Y:S08]  /*13790*/  @P1 LDC R0, c[0x0][0xcec] ;  /* 0x00033b00ff001b82 */ /* 0x000e300000000800 */
[----:B------:R-:W5:Y:S08]  /*137a0*/  LDC.64 R8, c[0x0][R20+0x210] ;  /* 0x0000840014087b82 */ /* 0x000f700000000a00 */
[----:B------:R-:W5:Y:S01]  /*137b0*/  @P1 LDC R29, c[0x0][0xcf0] ;  /* 0x00033c00ff1d1b82 */ /* 0x000f620000000800 */
[----:B0-----:R-:W-:-:S07]  /*137c0*/  @P1 IMAD.HI.U32 R0, R33, R0, RZ ;  /* 0x0000000021001227 */ /* 0x001fce00078e00ff */
[----:B-1----:R-:W0:Y:S01]  /*137d0*/  @!P0 LDC R10, c[0x0][0xc50] ;  /* 0x00031400ff0a8b82 */ /* 0x002e220000000800 */
[-C--:B---3--:R-:W-:Y:S02]  /*137e0*/  IMAD R5, R5, R31.reuse, RZ ;  /* 0x0000001f05057224 */ /* 0x088fe400078e02ff */
[----:B------:R-:W-:-:S05]  /*137f0*/  IMAD.WIDE.U32 R14, R4, R31, RZ ;  /* 0x0000001f040e7225 */ /* 0x000fca00078e00ff */
[----:B------:R-:W1:Y:S01]  /*13800*/  @!P0 LDC R11, c[0x0][0xc54] ;  /* 0x00031500ff0b8b82 */ /* 0x000e620000000800 */
[-C--:B----4-:R-:W-:Y:S02]  /*13810*/  IMAD R27, R13, R205.reuse, RZ ;  /* 0x000000cd0d1b7224 */ /* 0x090fe400078e02ff */
[----:B------:R-:W-:Y:S01]  /*13820*/  IMAD.WIDE.U32 R12, R12, R205, RZ ;  /* 0x000000cd0c0c7225 */ /* 0x000fe200078e00ff */
[----:B-----5:R-:W-:-:S03]  /*13830*/  @P1 SHF.R.U32.HI R25, RZ, R29, R0 ;  /* 0x0000001dff191219 */ /* 0x020fc60000011600 */
        /* <DEDUP_REMOVED lines=18> */
[----:B0-----:R-:W-:Y:S01]  /*13960*/  LEA R10, P0, R6, R10, 0x2 ;  /* 0x0000000a060a7211 */ /* 0x001fe200078010ff */
[----:B------:R-:W-:Y:S02]  /*13970*/  IMAD.MOV.U32 R5, RZ, RZ, -0x800000 ;  /* 0xff800000ff057424 */ /* 0x000fe400078e00ff */
[----:B------:R-:W-:-:S05]  /*13980*/  IMAD.IADD R0, R7, 0x1, R13 ;  /* 0x0000000107007824 */ /* 0x000fca00078e020d */
[----:B-1----:R-:W-:-:S05]  /*13990*/  LEA.HI.X R11, R6, R11, R0, 0x2, P0 ;  /* 0x0000000b060b7211 */ /* 0x002fca00000f1400 */
[----:B------:R2:W-:Y:S02]  /*139a0*/  STG.E desc[UR60][R10.64], R5 ;  /* 0x000000050a007986 */ /* 0x0005e4000c10193c */
.L_x_1567:
[----:B------:R-:W-:Y:S05]  /*139b0*/  BSYNC B1 ;  /* 0x0000000000017941 */ /* 0x000fea0003800000 */
.L_x_1566:
        /* <DEDUP_REMOVED lines=9> */
[----:B-1----:R-:W-:Y:S01]  /*13a50*/  LOP3.LUT R9, R6, 0xfffffff8, RZ, 0xc0, !PT ;  /* 0xfffffff806097812 */ /* 0x002fe200078ec0ff */
        /* <DEDUP_REMOVED lines=14> */
[----:B------:R-:W1:Y:S08]  /*13b40*/  @P0 LDC R10, c[0x0][0xcec] ;  /* 0x00033b00ff0a0b82 */ /* 0x000e700000000800 */
[----:B------:R-:W2:Y:S01]  /*13b50*/  @P0 LDC R11, c[0x0][0xcf0] ;  /* 0x00033c00ff0b0b82 */ /* 0x000ea20000000800 */
[----:B---3--:R-:W-:-:S04]  /*13b60*/  IMAD R9, R25, 0x80, R0 ;  /* 0x0000008019097824 */ /* 0x008fc800078e0200 */
[----:B-1----:R-:W-:-:S04]  /*13b70*/  @P0 IMAD.HI.U32 R0, R9, R10, RZ ;  /* 0x0000000a09000227 */ /* 0x002fc800078e00ff */
[----:B------:R-:W-:Y:S01]  /*13b80*/  IMAD.MOV.U32 R3, RZ, RZ, R9 ;  /* 0x000000ffff037224 */ /* 0x000fe200078e0009 */
[----:B--2---:R-:W-:-:S04]  /*13b90*/  @P0 SHF.R.U32.HI R3, RZ, R11, R0 ;  /* 0x0000000bff030219 */ /* 0x004fc80000011600 */
        /* <DEDUP_REMOVED lines=18> */
[----:B------:R1:W2:Y:S04]  /*13cc0*/  SHFL.IDX PT, R0, R20, RZ, 0x181f ;  /* 0x00181fff14007589 */ /* 0x0002a800000e0000 */
[----:B------:R1:W3:Y:S02]  /*13cd0*/  SHFL.IDX PT, R14, R3, RZ, 0x181f ;  /* 0x00181fff030e7589 */ /* 0x0002e400000e0000 */
.L_x_1775:
        /* <DEDUP_REMOVED lines=19> */
[CC--:B---3--:R-:W-:Y:S02]  /*13e10*/  @!P3 LEA R4, P5, R211.reuse, R14.reuse, 0x1 ;  /* 0x0000000ed304b211 */ /* 0x0c8fe400078a08ff */
[----:B------:R-:W-:Y:S02]  /*13e20*/  @!P2 LEA R6, P4, R10, R14, 0x1 ;  /* 0x0000000e0a06a211 */ /* 0x000fe400078808ff */
[----:B--2---:R-:W-:Y:S02]  /*13e30*/  @!P3 LEA.HI.X R5, R211, R0, R9, 0x1, P5 ;  /* 0x00000000d305b211 */ /* 0x004fe400028f0c09 */
        /* <DEDUP_REMOVED lines=10> */
.L_x_1570:
[----:B------:R-:W-:Y:S05]  /*13ee0*/  BSYNC B1 ;  /* 0x0000000000017941 */ /* 0x000fea0003800000 */
.L_x_1569:
[----:B------:R-:W-:-:S03]  /*13ef0*/  UMOV UR4, 0xffffffff ;  /* 0xffffffff00047882 */ /* 0x000fc60000000000 */
[----:B------:R-:W-:Y:S05]  /*13f00*/  BRA.DIV UR4, `(.L_x_1571) ;  /* 0x0000009a04147947 */ /* 0x000fea000b800000 */
[----:B--2---:R2:W0:Y:S04]  /*13f10*/  SHFL.IDX PT, R0, R20, 0x1, 0x181f ;  /* 0x00381f0014007f89 */ /* 0x00442800000e0000 */
[----:B---3--:R2:W3:Y:S02]  /*13f20*/  SHFL.IDX PT, R14, R3, 0x1, 0x181f ;  /* 0x00381f00030e7f89 */ /* 0x0084e400000e0000 */
.L_x_1779:
[----:B----4-:R-:W-:Y:S01]  /*13f30*/  VIADD R4, R24, 0x20 ;  /* 0x0000002018047836 */ /* 0x010fe20000000000 */
        /* <DEDUP_REMOVED lines=30> */
.L_x_1573:
[----:B------:R-:W-:Y:S05]  /*14120*/  BSYNC B1 ;  /* 0x0000000000017941 */ /* 0x000fea0003800000 */
.L_x_1572:
[----:B------:R-:W-:-:S03]  /*14130*/  UMOV UR4, 0xffffffff ;  /* 0xffffffff00047882 */ /* 0x000fc60000000000 */
[----:B------:R-:W-:Y:S05]  /*14140*/  BRA.DIV UR4, `(.L_x_1574) ;  /* 0x0000009604cc7947 */ /* 0x000fea000b800000 */
[----:B0-----:R0:W0:Y:S04]  /*14150*/  SHFL.IDX PT, R0, R20, 0x2, 0x181f ;  /* 0x00581f0014007f89 */ /* 0x00102800000e0000 */
[----:B---3--:R3:W0:Y:S02]  /*14160*/  SHFL.IDX PT, R14, R3, 0x2, 0x181f ;  /* 0x00581f00030e7f89 */ /* 0x00862400000e0000 */
.L_x_1783:
        /* <DEDUP_REMOVED lines=31> */
.L_x_1576:
[----:B------:R-:W-:Y:S05]  /*14360*/  BSYNC B1 ;  /* 0x0000000000017941 */ /* 0x000fea0003800000 */
.L_x_1575:
[----:B------:R-:W-:-:S03]  /*14370*/  UMOV UR4, 0xffffffff ;  /* 0xffffffff00047882 */ /* 0x000fc60000000000 */
[----:B------:R-:W-:Y:S05]  /*14380*/  BRA.DIV UR4, `(.L_x_1577) ;  /* 0x0000009604847947 */ /* 0x000fea000b800000 */
[----:B0-----:R0:W0:Y:S04]  /*14390*/  SHFL.IDX PT, R0, R20, 0x3, 0x181f ;  /* 0x00781f0014007f89 */ /* 0x00102800000e0000 */
[----:B------:R0:W0:Y:S02]  /*143a0*/  SHFL.IDX PT, R14, R3, 0x3, 0x181f ;  /* 0x00781f00030e7f89 */ /* 0x00002400000e0000 */
.L_x_1787:
[----:B0123--:R-:W-:-:S05]  /*143b0*/  VIADD R3, R24, 0x60 ;  /* 0x0000006018037836 */ /* 0x00ffca0000000000 */
[----:B------:R-:W-:-:S13]  /*143c0*/  ISETP.GE.AND P0, PT, R3, R21, PT ;  /* 0x000000150300720c */ /* 0x000fda0003f06270 */
[----:B------:R-:W-:Y:S05]  /*143d0*/  @P0 BRA `(.L_x_1560) ;  /* 0x00000000006c0947 */ /* 0x000fea0003800000 */
[C---:B----4-:R-:W-:Y:S01]  /*143e0*/  VIADD R10, R211.reuse, 0x40 ;  /* 0x00000040d30a7836 */ /* 0x050fe20000000000 */
        /* <DEDUP_REMOVED lines=26> */
.L_x_1560:
[----:B------:R-:W-:Y:S05]  /*14590*/  BSYNC B0 ;  /* 0x0000000000007941 */ /* 0x000fea0003800000 */
.L_x_1546:
[----:B------:R-:W-:Y:S02]  /*145a0*/  ULDC UR4, c[0x0][0xd3c] ;  /* 0x00034f0000047ab9 */ /* 0x000fe40000000800 */
[----:B------:R-:W-:-:S13]  /*145b0*/  ISETP.GE.AND P0, PT, R51, UR4, PT ;  /* 0x0000000433007c0c */ /* 0x000fda000bf06270 */
[----:B------:R-:W-:Y:S05]  /*145c0*/  @!P0 BRA `(.L_x_1578) ;  /* 0xfffffed000c88947 */ /* 0x000fea000383ffff */
[----:B------:R-:W-:Y:S05]  /*145d0*/  BRA `(.L_x_1422) ;  /* 0x0000007800f07947 */ /* 0x000fea0003800000 */
.L_x_1420:
[----:B------:R-:W-:-:S08]  /*145e0*/  NOP ;  /* 0x0000000000007918 */ /* 0x000fd00000000000 */
[----:B--2---:R-:W0:-:S00]  /*145f0*/  USETMAXREG.DEALLOC.CTAPOOL 0x28 ;  /* 0x00000028000079c8 */ /* 0x004e0000080e0500 */
        /* <DEDUP_REMOVED lines=16> */
.L_x_1579:
        /* <DEDUP_REMOVED lines=43> */
.L_x_1583:
        /* <DEDUP_REMOVED lines=37> */
.L_x_1581:
        /* <DEDUP_REMOVED lines=18> */
.L_x_1584:
        /* <DEDUP_REMOVED lines=58> */
.L_x_1582:
[----:B------:R-:W-:Y:S02]  /*150c0*/  IMAD.MOV.U32 R17, RZ, RZ, RZ ;  /* 0x000000ffff117224 */ /* 0x000fe400078e00ff */
[----:B------:R-:W-:Y:S02]  /*150d0*/  IMAD.U32 R16, RZ, RZ, UR6 ;  /* 0x00000006ff107e24 */ /* 0x000fe4000f8e00ff */
[----:B------:R-:W-:-:S07]  /*150e0*/  IMAD.MOV.U32 R18, RZ, RZ, RZ ;  /* 0x000000ffff127224 */ /* 0x000fce00078e00ff */
.L_x_1585:
[----:B------:R-:W-:-:S13]  /*150f0*/  ISETP.NE.AND P0, PT, R7, RZ, PT ;  /* 0x000000ff0700720c */ /* 0x000fda0003f05270 */
[----:B------:R-:W0:Y:S01]  /*15100*/  @!P0 S2R R3, SR_CgaCtaId ;  /* 0x0000000000038919 */ /* 0x000e220000008800 */
[----:B------:R-:W-:-:S04]  /*15110*/  @!P0 MOV R2, 0x400 ;  /* 0x0000040000028802 */ /* 0x000fc80000000f00 */
[----:B0-----:R-:W-:-:S05]  /*15120*/  @!P0 LEA R2, R3, R2, 0x18 ;  /* 0x0000000203028211 */ /* 0x001fca00078ec0ff */
[----:B------:R2:W-:Y:S01]  /*15130*/  @!P0 STS.128 [R2+0x324d0], R16 ;  /* 0x0324d01002008388 */ /* 0x0005e20000000c00 */
[----:B------:R-:W-:Y:S06]  /*15140*/  BAR.ARV 0x5, 0x180 ;  /* 0x0146000000007b1d */ /* 0x000fec0000002000 */
.L_x_1580:
[----:B------:R3:W-:Y:S01]  /*15150*/  STL [R1+0x40], RZ ;  /* 0x000040ff01007387 */ /* 0x0007e20000100800 */
[----:B------:R-:W-:Y:S01]  /*15160*/  ULDC UR4, c[0x0][0xd3c] ;  /* 0x00034f0000047ab9 */ /* 0x000fe20000000800 */
[----:B------:R-:W-:Y:S01]  /*15170*/  IMAD.MOV.U32 R26, RZ, RZ, 0x1 ;  /* 0x00000001ff1a7424 */ /* 0x000fe200078e00ff */
[----:B-1----:R-:W-:Y:S01]  /*15180*/  ISETP.GE.AND P0, PT, R19, UR4, PT ;  /* 0x0000000413007c0c */ /* 0x002fe2000bf06270 */
[----:B------:R-:W-:-:S12]  /*15190*/  IMAD.MOV.U32 R24, RZ, RZ, RZ ;  /* 0x000000ffff187224 */ /* 0x000fd800078e00ff */
[----:B---3--:R-:W-:Y:S05]  /*151a0*/  @P0 BRA `(.L_x_1586) ;  /* 0x0000006c00200947 */ /* 0x008fea0003800000 */
[----:B------:R-:W3:Y:S01]  /*151b0*/  LDL R5, [R1+0x8] ;  /* 0x0000080001057983 */ /* 0x000ee20000100800 */
[C---:B--2---:R-:W-:Y:S01]  /*151c0*/  IMAD.SHL.U32 R2, R0.reuse, 0x8, RZ ;  /* 0x0000000800027824 */ /* 0x044fe200078e00ff */
[----:B------:R-:W-:Y:S01]  /*151d0*/  LOP3.LUT R6, R0, 0x7f, RZ, 0xc0, !PT ;  /* 0x0000007f00067812 */ /* 0x000fe200078ec0ff */
[----:B------:R-:W1:Y:S01]  /*151e0*/  S2UR UR5, SR_CgaCtaId ;  /* 0x00000000000579c3 */ /* 0x000e620000008800 */
[----:B------:R-:W-:Y:S01]  /*151f0*/  UMOV UR4, 0x400 ;  /* 0x0000040000047882 */ /* 0x000fe20000000000 */
[----:B------:R-:W-:Y:S01]  /*15200*/  BSSY B8, `(.L_x_1586) ;  /* 0x00006c2000087945 */ /* 0x000fe20003800000 */
[----:B0-----:R-:W-:Y:S01]  /*15210*/  LOP3.LUT R3, R2, 0x1f8, RZ, 0xc0, !PT ;  /* 0x000001f802037812 */ /* 0x001fe200078ec0ff */
[----:B------:R-:W-:Y:S01]  /*15220*/  IMAD.SHL.U32 R31, R6, 0x8, RZ ;  /* 0x00000008061f7824 */ /* 0x000fe200078e00ff */
[----:B------:R-:W-:Y:S01]  /*15230*/  LOP3.LUT R2, R2, 0x38, RZ, 0xc0, !PT ;  /* 0x0000003802027812 */ /* 0x000fe200078ec0ff */
[----:B------:R-:W-:Y:S01]  /*15240*/  IMAD.MOV.U32 R27, RZ, RZ, 0x1 ;  /* 0x00000001ff1b7424 */ /* 0x000fe200078e00ff */
[----:B------:R-:W-:Y:S01]  /*15250*/  LOP3.LUT R4, R3, 0x38, R0, 0x78, !PT ;  /* 0x0000003803047812 */ /* 0x000fe200078e7800 */
[----:B------:R-:W-:Y:S01]  /*15260*/  IMAD.SHL.U32 R0, R0, 0x10, RZ ;  /* 0x0000001000007824 */ /* 0x000fe200078e00ff */
[----:B------:R-:W-:Y:S01]  /*15270*/  SHF.R.U32.HI R3, RZ, 0x3, R6 ;  /* 0x00000003ff037819 */ /* 0x000fe20000011606 */
[----:B------:R-:W-:Y:S01]  /*15280*/  IMAD.MOV.U32 R23, RZ, RZ, RZ ;  /* 0x000000ffff177224 */ /* 0x000fe200078e00ff */
[----:B------:R-:W-:Y:S01]  /*15290*/  LOP3.LUT R31, R4, 0x200, R31, 0xf8, !PT ;  /* 0x00000200041f7812 */ /* 0x000fe200078ef81f */
[----:B------:R-:W-:Y:S01]  /*152a0*/  IMAD.MOV.U32 R24, RZ, RZ, RZ ;  /* 0x000000ffff187224 */ /* 0x000fe200078e00ff */
[----:B------:R-:W-:Y:S01]  /*152b0*/  LOP3.LUT R0, R3, 0x70, R0, 0xf8, !PT ;  /* 0x0000007003007812 */ /* 0x000fe200078ef800 */
[----:B------:R-:W-:Y:S01]  /*152c0*/  IMAD.MOV.U32 R26, RZ, RZ, 0x1 ;  /* 0x00000001ff1a7424 */ /* 0x000fe200078e00ff */
[C---:B------:R-:W-:Y:S01]  /*152d0*/  LOP3.LUT R3, R2.reuse, 0x80, RZ, 0xfc, !PT ;  /* 0x0000008002037812 */ /* 0x040fe200078efcff */
[----:B------:R-:W-:Y:S01]  /*152e0*/  ULDC.64 UR38, c[0x0][0x198] ;  /* 0x0000660000267ab9 */ /* 0x000fe20000000a00 */
[----:B------:R-:W-:Y:S01]  /*152f0*/  LOP3.LUT R0, R2, 0xc0, RZ, 0xfc, !PT ;  /* 0x000000c002007812 */ /* 0x000fe200078efcff */
[----:B------:R-:W-:Y:S01]  /*15300*/  ULDC UR36, c[0x0][0xc] ;  /* 0x0000030000247ab9 */ /* 0x000fe20000000800 */
[----:B-1----:R-:W-:-:S06]  /*15310*/  ULEA UR4, UR5, UR4, 0x18 ;  /* 0x0000000405047291 */ /* 0x002fcc000f8ec03f */
[----:B------:R-:W-:-:S04]  /*15320*/  IMAD.U32 R22, RZ, RZ, UR4 ;  /* 0x00000004ff167e24 */ /* 0x000fc8000f8e00ff */
[----:B------:R-:W-:Y:S01]  /*15330*/  IMAD R25, R31, 0x2, R22 ;  /* 0x000000021f197824 */ /* 0x000fe200078e0216 */
[----:B---3--:R-:W-:-:S05]  /*15340*/  LOP3.LUT R4, R5, 0x2, RZ, 0xfc, !PT ;  /* 0x0000000205047812 */ /* 0x008fca00078efcff */
[----:B------:R0:W-:Y:S04]  /*15350*/  STL [R1+0x68], R4 ;  /* 0x0000680401007387 */ /* 0x0001e80000100800 */
[----:B------:R1:W-:Y:S01]  /*15360*/  STL [R1+0x40], RZ ;  /* 0x000040ff01007387 */ /* 0x0003e20000100800 */
[----:B0-----:R-:W-:-:S07]  /*15370*/  LOP3.LUT R4, R2, 0x40, RZ, 0xfc, !PT ;  /* 0x0000004002047812 */ /* 0x001fce00078efcff */
.L_x_1693:
[----:B0-----:R-:W0:Y:S02]  /*15380*/  LDC.64 R2, c[0x0][0xd88] ;  /* 0x00036200ff027b82 */ /* 0x001e240000000a00 */
[----:B0-----:R-:W-:-:S05]  /*15390*/  IMAD.WIDE R2, R19, 0x4, R2 ;  /* 0x0000000413027825 */ /* 0x001fca00078e0202 */
[----:B--2---:R-:W2:Y:S01]  /*153a0*/  LDG.E R35, desc[UR60][R2.64] ;  /* 0x0000003c02237981 */ /* 0x004ea2000c1e1900 */
[----:B------:R-:W-:Y:S05]  /*153b0*/  YIELD ;  /* 0x0000000000007946 */ /* 0x000fea0003800000 */
[----:B------:R-:W-:Y:S01]  /*153c0*/  ULDC.64 UR4, c[0x0][0xb20] ;  /* 0x0002c80000047ab9 */ /* 0x000fe20000000a00 */
[----:B------:R-:W-:Y:S01]  /*153d0*/  ULDC.64 UR8, c[0x0][0xb10] ;  /* 0x0002c40000087ab9 */ /* 0x000fe20000000a00 */
[----:B------:R-:W-:Y:S01]  /*153e0*/  ISETP.NE.U32.AND P0, PT, RZ, UR4, PT ;  /* 0x00000004ff007c0c */ /* 0x000fe2000bf05070 */
[----:B------:R-:W-:Y:S01]  /*153f0*/  IMAD.MOV.U32 R33, RZ, RZ, RZ ;  /* 0x000000ffff217224 */ /* 0x000fe200078e00ff */
[----:B------:R-:W-:-:S02]  /*15400*/  ULDC.64 UR6, c[0x0][0xb08] ;  /* 0x0002c20000067ab9 */ /* 0x000fc40000000a00 */
[----:B------:R-:W-:Y:S02]  /*15410*/  ISETP.NE.AND.EX P0, PT, RZ, UR5, PT, P0 ;  /* 0x00000005ff007c0c */ /* 0x000fe4000bf05300 */
[----:B------:R-:W-:-:S04]  /*15420*/  ISETP.NE.U32.AND P2, PT, RZ, UR6, PT ;  /* 0x00000006ff007c0c */ /* 0x000fc8000bf45070 */
[----:B------:R-:W-:Y:S01]  /*15430*/  ISETP.NE.AND.EX P2, PT, RZ, UR7, PT, P2 ;  /* 0x00000007ff007c0c */ /* 0x000fe2000bf45320 */
[----:B------:R-:W-:Y:S01]  /*15440*/  IMAD.MOV.U32 R36, RZ, RZ, RZ ;  /* 0x000000ffff247224 */ /* 0x000fe200078e00ff */
[----:B--2---:R-:W-:-:S05]  /*15450*/  SHF.R.S32.HI R0, RZ, 0x1f, R35 ;  /* 0x0000001fff007819 */ /* 0x004fca0000011423 */
[C---:B------:R-:W-:Y:S01]  /*15460*/  @P0 LEA R2, P1, R35.reuse, UR4, 0x2 ;  /* 0x0000000423020c11 */ /* 0x040fe2000f8210ff */
[C---:B------:R-:W-:Y:S01]  /*15470*/  IMAD.SHL.U32 R29, R35.reuse, 0x4, RZ ;  /* 0x00000004231d7824 */ /* 0x040fe200078e00ff */
[C-C-:B------:R-:W-:Y:S01]  /*15480*/  SHF.L.U64.HI R30, R35.reuse, 0x2, R0.reuse ;  /* 0x00000002231e7819 */ /* 0x140fe20000010200 */
[----:B------:R0:W-:Y:S01]  /*15490*/  STL [R1+0x1c], R0 ;  /* 0x00001c0001007387 */ /* 0x0001e20000100800 */
[----:B------:R-:W-:Y:S01]  /*154a0*/  @P0 LEA.HI.X R3, R35, UR5, R0, 0x2, P1 ;  /* 0x0000000523030c11 */ /* 0x000fe200088f1400 */
[----:B------:R-:W-:Y:S01]  /*154b0*/  ULDC.64 UR4, c[0x0][0xaf8] ;  /* 0x0002be0000047ab9 */ /* 0x000fe20000000a00 */
[----:B------:R-:W-:-:S03]  /*154c0*/  ISETP.NE.U32.AND P1, PT, RZ, UR8, PT ;  /* 0x00000008ff007c0c */ /* 0x000fc6000bf25070 */
[----:B------:R2:W5:Y:S01]  /*154d0*/  @P0 LDG.E R33, desc[UR60][R2.64] ;  /* 0x0000003c02210981 */ /* 0x000562000c1e1900 */
[----:B------:R-:W-:Y:S02]  /*154e0*/  ISETP.NE.AND.EX P1, PT, RZ, UR9, PT, P1 ;  /* 0x00000009ff007c0c */ /* 0x000fe4000bf25310 */
[----:B------:R-:W-:Y:S01]  /*154f0*/  ISETP.NE.U32.AND P0, PT, RZ, UR4, PT ;  /* 0x00000004ff007c0c */ /* 0x000fe2000bf05070 */
[----:B0-----:R-:W-:Y:S01]  /*15500*/  IMAD.MOV.U32 R0, RZ, RZ, RZ ;  /* 0x000000ffff007224 */ /* 0x001fe200078e00ff */
[C---:B---3--:R-:W-:Y:S02]  /*15510*/  IADD3 R4, P4, R29.reuse, UR6, RZ ;  /* 0x000000061d047c10 */ /* 0x048fe4000ff9e0ff */
[----:B------:R-:W-:Y:S02]  /*15520*/  ISETP.NE.AND.EX P0, PT, RZ, UR5, PT, P0 ;  /* 0x00000005ff007c0c */ /* 0x000fe4000bf05300 */
[----:B------:R-:W-:Y:S02]  /*15530*/  IADD3.X R5, R30, UR7, RZ, P4, !PT ;  /* 0x000000071e057c10 */ /* 0x000fe4000a7fe4ff */
[----:B--2---:R-:W-:Y:S01]  /*15540*/  IADD3 R2, P3, R29, UR4, RZ ;  /* 0x000000041d027c10 */ /* 0x004fe2000ff7e0ff */
[----:B------:R-:W-:-:S02]  /*15550*/  ULDC UR4, c[0x0][0x288] ;  /* 0x0000a20000047ab9 */ /* 0x000fc40000000800 */
[----:B------:R-:W5:Y:S01]  /*15560*/  @P2 LDG.E R0, desc[UR60][R4.64] ;  /* 0x0000003c04002981 */ /* 0x000f62000c1e1900 */
[C---:B------:R-:W-:Y:S02]  /*15570*/  IADD3.X R3, R30.reuse, UR5, RZ, P3, !PT ;  /* 0x000000051e037c10 */ /* 0x040fe40009ffe4ff */
[----:B------:R-:W-:Y:S01]  /*15580*/  @P1 IADD3 R6, P3, R29, UR8, RZ ;  /* 0x000000081d061c10 */ /* 0x000fe2000ff7e0ff */
[----:B------:R-:W-:Y:S01]  /*15590*/  IMAD.U32 R8, RZ, RZ, UR4 ;  /* 0x00000004ff087e24 */ /* 0x000fe2000f8e00ff */
[----:B------:R-:W-:Y:S01]  /*155a0*/  ULDC.64 UR4, c[0x0][0x418] ;  /* 0x0001060000047ab9 */ /* 0x000fe20000000a00 */
[----:B------:R-:W5:Y:S01]  /*155b0*/  @P0 LDG.E R36, desc[UR60][R2.64] ;  /* 0x0000003c02240981 */ /* 0x000f62000c1e1900 */
        /* <DEDUP_REMOVED lines=12> */
[----:B------:R-:W-:Y:S06]  /*15680*/  @P1 BRA `(.L_x_1587) ;  /* 0x0000000000141947 */ /* 0x000fec0003800000 */
[----:B------:R-:W-:Y:S05]  /*15690*/  @!P0 BRA `(.L_x_1587) ;  /* 0x0000000000108947 */ /* 0x000fea0003800000 */
[----:B------:R-:W2:Y:S04]  /*156a0*/  LDG.E R7, desc[UR60][R2.64] ;  /* 0x0000003c02077981 */ /* 0x000ea8000c1e1900 */
[----:B------:R-:W2:Y:S02]  /*156b0*/  LDG.E R10, desc[UR60][R2.64+0x4] ;  /* 0x0000043c020a7981 */ /* 0x000ea4000c1e1900 */
[----:B--2---:R-:W-:-:S05]  /*156c0*/  IMAD.IADD R2, R10, 0x1, -R7 ;  /* 0x000000010a027824 */ /* 0x004fca00078e0a07 */
[----:B------:R0:W-:Y:S02]  /*156d0*/  STL [R1+0x14], R2 ;  /* 0x0000140201007387 */ /* 0x0001e40000100800 */
.L_x_1587:
        /* <DEDUP_REMOVED lines=14> */
.L_x_1588:
        /* <DEDUP_REMOVED lines=9> */
.L_x_1589:
        /* <DEDUP_REMOVED lines=24> */
[----:B------:R0:W2:Y:S02]  /*159d0*/  F2I.FTZ.U32.TRUNC.NTZ R3, R2 ;  /* 0x0000000200037305 */ /* 0x0000a4000021f000 */
[----:B0-----:R-:W-:-:S04]  /*159e0*/  LOP3.LUT R2, R9, R7, RZ, 0x3c, !PT ;  /* 0x0000000709027212 */ /* 0x001fc800078e3cff */
[----:B------:R-:W-:Y:S01]  /*159f0*/  ISETP.GE.AND P4, PT, R2, RZ, PT ;  /* 0x000000ff0200720c */ /* 0x000fe20003f86270 */
[----:B--2---:R-:W-:-:S04]  /*15a00*/  IMAD.MOV R2, RZ, RZ, -R3 ;  /* 0x000000ffff027224 */ /* 0x004fc800078e0a03 */
        /* <DEDUP_REMOVED lines=17> */
.L_x_1591:
[----:B------:R-:W-:Y:S05]  /*15b20*/  BSYNC B0 ;  /* 0x0000000000007941 */ /* 0x000fea0003800000 */
.L_x_1590:
        /* <DEDUP_REMOVED lines=24> */
[----:B------:R0:W2:Y:S02]  /*15cb0*/  SHFL.IDX PT, R14, R7, RZ, 0x1f ;  /* 0x00001fff070e7589 */ /* 0x0000a400000e0000 */
.L_x_1790:
[----:B--2---:R-:W-:Y:S02]  /*15cc0*/  ISETP.NE.AND P0, PT, R14, RZ, PT ;  /* 0x000000ff0e00720c */ /* 0x004fe40003f05270 */
[----:B------:R-:W-:-:S11]  /*15cd0*/  PLOP3.LUT P6, PT, PT, PT, PT, 0x8, 0x0 ;  /* 0x000000000000781c */ /* 0x000fd60003fce170 */
[----:B------:R-:W-:Y:S05]  /*15ce0*/  @P0 BRA `(.L_x_1595) ;  /* 0x00000000000c0947 */ /* 0x000fea0003800000 */
[----:B------:R-:W-:-:S03]  /*15cf0*/  UMOV UR4, 0xffffffff ;  /* 0xffffffff00047882 */ /* 0x000fc60000000000 */
[----:B------:R-:W-:Y:S05]  /*15d00*/  BRA.DIV UR4, `(.L_x_1596) ;  /* 0x0000007e04a07947 */ /* 0x000fea000b800000 */
[----:B------:R-:W-:-:S13]  /*15d10*/  ELECT P6, URZ, PT ;  /* 0x00000000003f782f */ /* 0x000fda00038c0000 */
.L_x_1595:
        /* <DEDUP_REMOVED lines=9> */
.L_x_1793:
[----:B------:R-:W-:Y:S05]  /*15db0*/  BSYNC B1 ;  /* 0x0000000000017941 */ /* 0x000fea0003800000 */
.L_x_1597:
[----:B------:R-:W-:Y:S04]  /*15dc0*/  BSSY B1, `(.L_x_1599) ;  /* 0x000007b000017945 */ /* 0x000fe80003800000 */
[----:B------:R-:W-:Y:S05]  /*15dd0*/  @!P6 BRA `(.L_x_1600) ;  /* 0x0000000400e4e947 */ /* 0x000fea0003800000 */
[----:B0-----:R-:W-:Y:S01]  /*15de0*/  IMAD R7, R23, 0x8, R22 ;  /* 0x0000000817077824 */ /* 0x001fe200078e0216 */
[----:B------:R-:W-:Y:S01]  /*15df0*/  SHF.L.U32 R8, R27, 0x1f, RZ ;  /* 0x0000001f1b087819 */ /* 0x000fe200000006ff */
[----:B------:R-:W0:Y:S01]  /*15e00*/  S2R R9, SR_TID.X ;  /* 0x0000000000097919 */ /* 0x000e220000002100 */
[----:B------:R-:W-:Y:S02]  /*15e10*/  BSSY B2, `(.L_x_1601) ;  /* 0x0000005000027945 */ /* 0x000fe40003800000 */
[----:B------:R-:W2:Y:S01]  /*15e20*/  SYNCS.PHASECHK.TRANS64.TRYWAIT P0, [R7+URZ+0x324a0], R8 ;  /* 0x0324a008070075a7 */ /* 0x000ea2000800017f */
[----:B0-----:R-:W-:-:S04]  /*15e30*/  LOP3.LUT R9, R9, 0x7f, RZ, 0xc0, !PT ;  /* 0x0000007f09097812 */ /* 0x001fc800078ec0ff */
[----:B------:R-:W-:Y:S01]  /*15e40*/  ISETP.NE.AND P2, PT, R9, RZ, PT ;  /* 0x000000ff0900720c */ /* 0x000fe20003f45270 */
[----:B--2---:R-:W-:-:S12]  /*15e50*/  @!P0 BRA `(.L_x_1602) ;  /* 0x0000007c00808947 */ /* 0x004fd80003800000 */
.L_x_1794:
[----:B------:R-:W-:Y:S05]  /*15e60*/  BSYNC B2 ;  /* 0x0000000000027941 */ /* 0x000fea0003800000 */
.L_x_1601:
[----:B------:R-:W-:Y:S04]  /*15e70*/  BSSY B2, `(.L_x_1603) ;  /* 0x0000009000027945 */ /* 0x000fe80003800000 */
[----:B------:R-:W-:Y:S05]  /*15e80*/  @P2 BRA `(.L_x_1604) ;  /* 0x00000000001c2947 */ /* 0x000fea0003800000 */
[----:B------:R-:W2:Y:S01]  /*15e90*/  S2R R10, SR_TID.X ;  /* 0x00000000000a7919 */ /* 0x000ea20000002100 */
[----:B------:R-:W-:-:S04]  /*15ea0*/  IMAD.MOV.U32 R9, RZ, RZ, 0x3000 ;  /* 0x00003000ff097424 */ /* 0x000fc800078e00ff */
[----:B------:R3:W-:Y:S01]  /*15eb0*/  SYNCS.ARRIVE.TRANS64 RZ, [R7+URZ+0x32490], R9 ;  /* 0x0324900907ff79a7 */ /* 0x0007e2000800003f */
[----:B--2---:R-:W-:-:S04]  /*15ec0*/  LOP3.LUT R10, R10, 0x1f, RZ, 0xc0, !PT ;  /* 0x0000001f0a0a7812 */ /* 0x004fc800078ec0ff */
[----:B------:R-:W-:-:S13]  /*15ed0*/  ISETP.NE.AND P0, PT, R10, RZ, PT ;  /* 0x000000ff0a00720c */ /* 0x000fda0003f05270 */
[----:B---3--:R-:W-:Y:S05]  /*15ee0*/  @!P0 BRA `(.L_x_1604) ;  /* 0x0000000000048947 */ /* 0x008fea0003800000 */
[----:B------:R-:W-:Y:S01]  /*15ef0*/  BPT.TRAP 0x1 ;  /* 0x000000040000795c */ /* 0x000fe20000300000 */
.L_x_1604:
[----:B------:R-:W-:Y:S05]  /*15f00*/  BSYNC B2 ;  /* 0x0000000000027941 */ /* 0x000fea0003800000 */
.L_x_1603:
        /* <DEDUP_REMOVED lines=12> */
.L_x_1605:
        /* <DEDUP_REMOVED lines=9> */
[----:B--2---:R-:W-:Y:S05]  /*16060*/  @P0 BRA.U.ANY `(.L_x_1605) ;  /* 0xfffffffd00d80947 */ /* 0x004fea000393ffff */
[----:B------:R-:W2:Y:S01]  /*16070*/  SYNCS.PHASECHK.TRANS64.TRYWAIT P0, [R7+URZ+0x324c0], R8 ;  /* 0x0324c008070075a7 */ /* 0x000ea2000800017f */
[----:B------:R-:W-:Y:S04]  /*16080*/  BSSY B2, `(.L_x_1606) ;  /* 0x0000002000027945 */ /* 0x000fe80003800000 */
[----:B--2---:R-:W-:Y:S05]  /*16090*/  @!P0 BRA `(.L_x_1607) ;  /* 0x0000007c00048947 */ /* 0x004fea0003800000 */
.L_x_1795:
[----:B------:R-:W-:Y:S05]  /*160a0*/  BSYNC B2 ;  /* 0x0000000000027941 */ /* 0x000fea0003800000 */
.L_x_1606:
[----:B------:R-:W-:Y:S01]  /*160b0*/  BSSY B2, `(.L_x_1608) ;  /* 0x000000b000027945 */ /* 0x000fe20003800000 */
[----:B------:R-:W-:Y:S02]  /*160c0*/  IMAD.MOV.U32 R12, RZ, RZ, 0x0 ;  /* 0x00000000ff0c7424 */ /* 0x000fe400078e00ff */
[----:B------:R-:W-:Y:S01]  /*160d0*/  IMAD.MOV.U32 R13, RZ, RZ, 0x12f00000 ;  /* 0x12f00000ff0d7424 */ /* 0x000fe200078e00ff */
[----:B------:R-:W-:Y:S06]  /*160e0*/  @P2 BRA `(.L_x_1609) ;  /* 0x00000000001c2947 */ /* 0x000fec0003800000 */
[----:B------:R-:W3:Y:S01]  /*160f0*/  S2R R10, SR_TID.X ;  /* 0x00000000000a7919 */ /* 0x000ee20000002100 */
[----:B0-2---:R-:W-:-:S04]  /*16100*/  IMAD.MOV.U32 R8, RZ, RZ, 0xc000 ;  /* 0x0000c000ff087424 */ /* 0x005fc800078e00ff */
[----:B------:R4:W-:Y:S01]  /*16110*/  SYNCS.ARRIVE.TRANS64 RZ, [R7+URZ+0x324b0], R8 ;  /* 0x0324b00807ff79a7 */ /* 0x0009e2000800003f */
[----:B---3--:R-:W-:-:S04]  /*16120*/  LOP3.LUT R10, R10, 0x1f, RZ, 0xc0, !PT ;  /* 0x0000001f0a0a7812 */ /* 0x008fc800078ec0ff */
[----:B------:R-:W-:-:S13]  /*16130*/  ISETP.NE.AND P0, PT, R10, RZ, PT ;  /* 0x000000ff0a00720c */ /* 0x000fda0003f05270 */
[----:B----4-:R-:W-:Y:S05]  /*16140*/  @!P0 BRA `(.L_x_1609) ;  /* 0x0000000000048947 */ /* 0x010fea0003800000 */
[----:B------:R-:W-:Y:S01]  /*16150*/  BPT.TRAP 0x1 ;  /* 0x000000040000795c */ /* 0x000fe20000300000 */
.L_x_1609:
[----:B------:R-:W-:Y:S05]  /*16160*/  BSYNC B2 ;  /* 0x0000000000027941 */ /* 0x000fea0003800000 */
.L_x_1608:
[----:B------:R-:W-:Y:S01]  /*16170*/  R2UR UR10, R14 ;  /* 0x000000000e0a72ca */ /* 0x000fe200000e0000 */
[----:B0-2---:R-:W-:Y:S01]  /*16180*/  IMAD R8, R23, 0xc000, R22 ;  /* 0x0000c00017087824 */ /* 0x005fe200078e0216 */
[----:B------:R-:W-:Y:S01]  /*16190*/  R2UR UR6, R12 ;  /* 0x000000000c0672ca */ /* 0x000fe200000e0000 */
[----:B------:R-:W-:Y:S01]  /*161a0*/  UIADD3 UR4, UP0, UR38, 0x670, URZ ;  /* 0x0000067026047890 */ /* 0x000fe2000ff1e03f */
[----:B------:R-:W-:Y:S01]  /*161b0*/  R2UR UR7, R13 ;  /* 0x000000000d0772ca */ /* 0x000fe200000e0000 */
[----:B------:R-:W-:Y:S01]  /*161c0*/  VIADD R7, R7, 0x324b0 ;  /* 0x000324b007077836 */ /* 0x000fe20000000000 */
[----:B------:R-:W-:Y:S01]  /*161d0*/  PLOP3.LUT P0, PT, PT, PT, PT, 0x80, 0x0 ;  /* 0x000000000000781c */ /* 0x000fe20003f0f070 */
[----:B------:R-:W-:Y:S01]  /*161e0*/  VIADD R10, R8, 0x400 ;  /* 0x00000400080a7836 */ /* 0x000fe20000000000 */
[----:B------:R-:W-:-:S12]  /*161f0*/  UIADD3.X UR5, URZ, UR39, URZ, UP0, !UPT ;  /* 0x000000273f057290 */ /* 0x000fd800087fe43f */
.L_x_1610:
        /* <DEDUP_REMOVED lines=15> */
.L_x_1611:
        /* <DEDUP_REMOVED lines=15> */
.L_x_1612:
        /* <DEDUP_REMOVED lines=15> */
.L_x_1613:
        /* <DEDUP_REMOVED lines=10> */
.L_x_1600:
[----:B------:R-:W-:Y:S05]  /*16570*/  BSYNC B1 ;  /* 0x0000000000017941 */ /* 0x000fea0003800000 */
.L_x_1599:
        /* <DEDUP_REMOVED lines=9> */
.L_x_1629:
[----:B------:R-:W-:Y:S05]  /*16610*/  YIELD ;  /* 0x0000000000007946 */ /* 0x000fea0003800000 */
[----:B------:R-:W-:Y:S04]  /*16620*/  BSSY B1, `(.L_x_1614) ;  /* 0x000007a000017945 */ /* 0x000fe80003800000 */
[----:B------:R-:W-:Y:S05]  /*16630*/  @!P6 BRA `(.L_x_1615) ;  /* 0x0000000400e0e947 */ /* 0x000fea0003800000 */
[----:B------:R-:W-:Y:S01]  /*16640*/  IMAD R6, R23, 0x8, R22 ;  /* 0x0000000817067824 */ /* 0x000fe200078e0216 */
[----:B0-----:R-:W-:Y:S01]  /*16650*/  SHF.L.U32 R7, R27, 0x1f, RZ ;  /* 0x0000001f1b077819 */ /* 0x001fe200000006ff */
[----:B------:R-:W0:Y:S01]  /*16660*/  S2R R8, SR_TID.X ;  /* 0x0000000000087919 */ /* 0x000e220000002100 */
[----:B------:R-:W-:Y:S02]  /*16670*/  BSSY B2, `(.L_x_1616) ;  /* 0x0000005000027945 */ /* 0x000fe40003800000 */
[----:B------:R-:W2:Y:S01]  /*16680*/  SYNCS.PHASECHK.TRANS64.TRYWAIT P2, [R6+URZ+0x324a0], R7 ;  /* 0x0324a007060075a7 */ /* 0x000ea2000804017f */
[----:B0-----:R-:W-:-:S04]  /*16690*/  LOP3.LUT R8, R8, 0x7f, RZ, 0xc0, !PT ;  /* 0x0000007f08087812 */ /* 0x001fc800078ec0ff */
[----:B------:R-:W-:Y:S01]  /*166a0*/  ISETP.NE.AND P3, PT, R8, RZ, PT ;  /* 0x000000ff0800720c */ /* 0x000fe20003f65270 */
[----:B--2---:R-:W-:-:S12]  /*166b0*/  @!P2 BRA `(.L_x_1617) ;  /* 0x000000740090a947 */ /* 0x004fd80003800000 */
.L_x_1796:
[----:B------:R-:W-:Y:S05]  /*166c0*/  BSYNC B2 ;  /* 0x0000000000027941 */ /* 0x000fea0003800000 */
.L_x_1616:
        /* <DEDUP_REMOVED lines=9> */
.L_x_1619:
[----:B------:R-:W-:Y:S05]  /*16760*/  BSYNC B2 ;  /* 0x0000000000027941 */ /* 0x000fea0003800000 */
.L_x_1618:
        /* <DEDUP_REMOVED lines=11> */
.L_x_1620:
        /* <DEDUP_REMOVED lines=13> */
.L_x_1797:
[----:B------:R-:W-:Y:S05]  /*168f0*/  BSYNC B2 ;  /* 0x0000000000027941 */ /* 0x000fea0003800000 */
.L_x_1621:
        /* <DEDUP_REMOVED lines=11> */
.L_x_1624:
[----:B------:R-:W-:Y:S05]  /*169b0*/  BSYNC B2 ;  /* 0x0000000000027941 */ /* 0x000fea0003800000 */
.L_x_1623:
        /* <DEDUP_REMOVED lines=9> */
.L_x_1625:
        /* <DEDUP_REMOVED lines=15> */
.L_x_1626:
        /* <DEDUP_REMOVED lines=15> */
.L_x_1627:
        /* <DEDUP_REMOVED lines=15> */
.L_x_1628:
        /* <DEDUP_REMOVED lines=10> */
.L_x_1615:
[----:B------:R-:W-:Y:S05]  /*16dc0*/  BSYNC B1 ;  /* 0x0000000000017941 */ /* 0x000fea0003800000 */
.L_x_1614:
        /* <DEDUP_REMOVED lines=8> */
.L_x_1593:
[----:B------:R-:W-:Y:S05]  /*16e50*/  BSYNC B0 ;  /* 0x0000000000007941 */ /* 0x000fea0003800000 */
.L_x_1592:
[----:B------:R-:W-:Y:S05]  /*16e60*/  @!P0 WARPSYNC.ALL ;  /* 0x0000000000008948 */ /* 0x000fea0003800000 */
[----:B------:R-:W-:Y:S01]  /*16e70*/  @!P0 BAR.SYNC.DEFER_BLOCKING 0xc, 0x180 ;  /* 0x0306000000008b1d */ /* 0x000fe20000010000 */
[----:B------:R-:W-:-:S05]  /*16e80*/  IMAD.MOV.U32 R0, RZ, RZ, RZ ;  /* 0x000000ffff007224 */ /* 0x000fca00078e00ff */
[----:B------:R-:W-:Y:S04]  /*16e90*/  BSSY B0, `(.L_x_1630) ;  /* 0x000001e000007945 */ /* 0x000fe80003800000 */
[----:B------:R-:W-:Y:S05]  /*16ea0*/  @!P1 BRA `(.L_x_1631) ;  /* 0x0000000000709947 */ /* 0x000fea0003800000 */
[----:B------:R-:W-:-:S13]  /*16eb0*/  ISETP.NE.AND P0, PT, R5, RZ, PT ;  /* 0x000000ff0500720c */ /* 0x000fda0003f05270 */
[----:B------:R-:W2:Y:S02]  /*16ec0*/  @!P0 LDC R5, c[0x0][0xae8] ;  /* 0x0002ba00ff058b82 */ /* 0x000ea40000000800 */
[-C--:B--2---:R-:W-:Y:S02]  /*16ed0*/  IABS R0, R5.reuse ;  /* 0x0000000500007213 */ /* 0x084fe40000000000 */
[----:B0-----:R-:W-:Y:S02]  /*16ee0*/  IABS R7, R5 ;  /* 0x0000000500077213 */ /* 0x001fe40000000000 */
[----:B------:R-:W0:Y:S03]  /*16ef0*/  I2F.RP R2, R0 ;  /* 0x0000000000027306 */ /* 0x000e260000209400 */
[----:B------:R-:W-:-:S05]  /*16f00*/  IMAD.MOV R7, RZ, RZ, -R7 ;  /* 0x000000ffff077224 */ /* 0x000fca00078e0a07 */
[----:B0-----:R-:W0:Y:S02]  /*16f10*/  MUFU.RCP R2, R2 ;  /* 0x0000000200027308 */ /* 0x001e240000001000 */
[----:B0-----:R-:W-:-:S06]  /*16f20*/  VIADD R2, R2, 0xffffffe ;  /* 0x0ffffffe02027836 */ /* 0x001fcc0000000000 */
[----:B------:R-:W0:Y:S02]  /*16f30*/  F2I.FTZ.U32.TRUNC.NTZ R3, R2 ;  /* 0x0000000200037305 */ /* 0x000e24000021f000 */
        /* <DEDUP_REMOVED lines=19> */
.L_x_1631:
[----:B------:R-:W-:Y:S05]  /*17070*/  BSYNC B0 ;  /* 0x0000000000007941 */ /* 0x000fea0003800000 */
.L_x_1630:
[-C--:B------:R-:W-:Y:S01]  /*17080*/  IMAD R32, R32, R0.reuse, RZ ;  /* 0x0000000020207224 */ /* 0x080fe200078e02ff */
[----:B------:R-:W-:Y:S04]  /*17090*/  BSSY B7, `(.L_x_1632) ;  /* 0x0000415000077945 */ /* 0x000fe80003800000 */
[----:B------:R-:W-:-:S04]  /*170a0*/  VIADDMNMX R2, R32, R0, R4, PT ;  /* 0x0000000020027246 */ /* 0x000fc80003800104 */
[----:B------:R-:W-:Y:S01]  /*170b0*/  ISETP.GT.AND P0, PT, R2, R32, PT ;  /* 0x000000200200720c */ /* 0x000fe20003f04270 */
[----:B------:R2:W-:-:S12]  /*170c0*/  STL [R1+0x44], R2 ;  /* 0x0000440201007387 */ /* 0x0005d80000100800 */
[----:B--2---:R-:W-:Y:S05]  /*170d0*/  @P0 BRA `(.L_x_1633) ;  /* 0x0000000000440947 */ /* 0x004fea0003800000 */
[----:B------:R-:W2:Y:S02]  /*170e0*/  S2R R2, SR_TID.X ;  /* 0x0000000000027919 */ /* 0x000ea40000002100 */
        /* <DEDUP_REMOVED lines=12> */
[----:B0-----:R-:W0:Y:S01]  /*171b0*/  POPC R7, R4 ;  /* 0x0000000400077309 */ /* 0x001e220000000000 */
[----:B--2---:R-:W0:Y:S02]  /*171c0*/  SHFL.IDX PT, R0, R3, R0, 0x1f ;  /* 0x00001f0003007589 */ /* 0x004e2400000e0000 */
[----:B0-----:R-:W-:Y:S01]  /*171d0*/  IADD3 R16, R0, UR36, R7 ;  /* 0x0000002400107c10 */ /* 0x001fe2000fffe007 */
[----:B------:R-:W-:Y:S06]  /*171e0*/  BRA `(.L_x_1634) ;  /* 0x0000003c00fc7947 */ /* 0x000fec0003800000 */
.L_x_1633:
        /* <DEDUP_REMOVED lines=9> */
[----:B------:R-:W2:Y:S01]  /*17280*/  LDC.64 R2, c[0x4][R2] ;  /* 0x0100000002027b82 */ /* 0x000ea20000000a00 */
[----:B------:R-:W-:Y:S02]  /*17290*/  IMAD.U32 R5, RZ, RZ, UR7 ;  /* 0x00000007ff057e24 */ /* 0x000fe4000f8e00ff */
[----:B------:R-:W-:Y:S02]  /*172a0*/  IMAD.U32 R6, RZ, RZ, UR8 ;  /* 0x00000008ff067e24 */ /* 0x000fe4000f8e00ff */
[----:B0-----:R-:W-:-:S02]  /*172b0*/  IMAD.U32 R7, RZ, RZ, UR9 ;  /* 0x00000009ff077e24 */ /* 0x001fc4000f8e00ff */
[----:B------:R-:W-:Y:S02]  /*172c0*/  IMAD.U32 R10, RZ, RZ, UR4 ;  /* 0x00000004ff0a7e24 */ /* 0x000fe4000f8e00ff */
[----:B------:R-:W-:Y:S02]  /*172d0*/  IMAD.U32 R11, RZ, RZ, UR5 ;  /* 0x00000005ff0b7e24 */ /* 0x000fe4000f8e00ff */
[----:B------:R-:W-:Y:S02]  /*172e0*/  IMAD.MOV.U32 R8, RZ, RZ, 0x70 ;  /* 0x00000070ff087424 */ /* 0x000fe400078e00ff */
[----:B------:R-:W-:Y:S02]  /*172f0*/  IMAD.MOV.U32 R12, RZ, RZ, 0x1 ;  /* 0x00000001ff0c7424 */ /* 0x000fe400078e00ff */
[----:B------:R-:W-:-:S07]  /*17300*/  IMAD.MOV.U32 R13, RZ, RZ, RZ ;  /* 0x000000ffff0d7224 */ /* 0x000fce00078e00ff */
[----:B------:R-:W-:-:S07]  /*17310*/  LEPC R20, `(.L_x_1636) ;  /* 0x000000001014794e */ /* 0x000fce0000000000 */
[----:B-12---:R-:W-:Y:S05]  /*17320*/  CALL.ABS.NOINC R2 ;  /* 0x0000000002007343 */ /* 0x006fea0003c00000 */
.L_x_1636:
[----:B------:R-:W-:Y:S05]  /*17330*/  BSYNC B6 ;  /* 0x0000000000067941 */ /* 0x000fea0003800000 */
.L_x_1635:
        /* <DEDUP_REMOVED lines=8> */
[----:B------:R2:W3:Y:S01]  /*173c0*/  LDC.64 R2, c[0x4][R34] ;  /* 0x0100000022027b82 */ /* 0x0004e20000000a00 */
[----:B------:R-:W-:Y:S02]  /*173d0*/  IMAD.U32 R4, RZ, RZ, UR6 ;  /* 0x00000006ff047e24 */ /* 0x000fe4000f8e00ff */
[----:B------:R-:W-:Y:S02]  /*173e0*/  IMAD.U32 R5, RZ, RZ, UR7 ;  /* 0x00000007ff057e24 */ /* 0x000fe4000f8e00ff */
[----:B------:R-:W-:Y:S02]  /*173f0*/  IMAD.U32 R6, RZ, RZ, UR8 ;  /* 0x00000008ff067e24 */ /* 0x000fe4000f8e00ff */
[----:B0-----:R-:W-:-:S02]  /*17400*/  IMAD.U32 R7, RZ, RZ, UR9 ;  /* 0x00000009ff077e24 */ /* 0x001fc4000f8e00ff */
[----:B------:R-:W-:Y:S02]  /*17410*/  IMAD.U32 R10, RZ, RZ, UR4 ;  /* 0x00000004ff0a7e24 */ /* 0x000fe4000f8e00ff */
[----:B------:R-:W-:Y:S02]  /*17420*/  IMAD.U32 R11, RZ, RZ, UR5 ;  /* 0x00000005ff0b7e24 */ /* 0x000fe4000f8e00ff */
[----:B------:R-:W-:Y:S02]  /*17430*/  IMAD.MOV.U32 R8, RZ, RZ, 0x70 ;  /* 0x00000070ff087424 */ /* 0x000fe400078e00ff */
[----:B------:R-:W-:Y:S02]  /*17440*/  IMAD.MOV.U32 R12, RZ, RZ, 0x1 ;  /* 0x00000001ff0c7424 */ /* 0x000fe400078e00ff */
[----:B--2---:R-:W-:-:S07]  /*17450*/  IMAD.MOV.U32 R13, RZ, RZ, RZ ;  /* 0x000000ffff0d7224 */ /* 0x004fce00078e00ff */
[----:B------:R-:W-:-:S07]  /*17460*/  LEPC R20, `(.L_x_1639) ;  /* 0x000000001014794e */ /* 0x000fce0000000000 */
[----:B-1-3--:R-:W-:Y:S05]  /*17470*/  CALL.ABS.NOINC R2 ;  /* 0x0000000002007343 */ /* 0x00afea0003c00000 */
.L_x_1639:
        /* <DEDUP_REMOVED lines=15> */
.L_x_1638:
[----:B------:R-:W-:Y:S05]  /*17570*/  BSYNC B6 ;  /* 0x0000000000067941 */ /* 0x000fea0003800000 */
.L_x_1637:
[----:B------:R-:W2:Y:S01]  /*17580*/  LDL R34, [R1+0x44] ;  /* 0x0000440001227983 */ /* 0x000ea20000100800 */
[----:B------:R-:W-:Y:S01]  /*17590*/  ULDC.64 UR4, c[0x0][0xaf0] ;  /* 0x0002bc0000047ab9 */ /* 0x000fe20000000a00 */
[----:B------:R-:W3:Y:S02]  /*175a0*/  LDC R9, c[0x0][0x430] ;  /* 0x00010c00ff097b82 */ /* 0x000ee40000000800 */
[----:B------:R-:W4:Y:S04]  /*175b0*/  LDL R10, [R1+0x68] ;  /* 0x00006800010a7983 */ /* 0x000f280000100800 */
[----:B------:R-:W4:Y:S04]  /*175c0*/  LDL.LU R21, [R1] ;  /* 0x0000000001157983 */ /* 0x000f280000300800 */
[----:B------:R-:W4:Y:S01]  /*175d0*/  LDL R20, [R1+0x10] ;  /* 0x0000100001147983 */ /* 0x000f220000100800 */
[----:B------:R-:W-:Y:S01]  /*175e0*/  ISETP.NE.U32.AND P0, PT, RZ, UR4, PT ;  /* 0x00000004ff007c0c */ /* 0x000fe2000bf05070 */
[----:B------:R-:W0:Y:S03]  /*175f0*/  S2R R0, SR_TID.X ;  /* 0x0000000000007919 */ /* 0x000e260000002100 */
[----:B------:R-:W-:-:S13]  /*17600*/  ISETP.NE.AND.EX P0, PT, RZ, UR5, PT, P0 ;  /* 0x00000005ff007c0c */ /* 0x000fda000bf05300 */
[----:B------:R-:W-:Y:S01]  /*17610*/  @P0 IADD3 R2, P1, R29, UR4, RZ ;  /* 0x000000041d020c10 */ /* 0x000fe2000ff3e0ff */
[----:B------:R-:W1:Y:S01]  /*17620*/  S2R R11, SR_TID.X ;  /* 0x00000000000b7919 */ /* 0x000e620000002100 */
[----:B------:R-:W-:Y:S01]  /*17630*/  IMAD.MOV.U32 R37, RZ, RZ, RZ ;  /* 0x000000ffff257224 */ /* 0x000fe200078e00ff */
[----:B------:R-:W-:Y:S01]  /*17640*/  ULDC UR4, c[0x0][0x320] ;  /* 0x0000c80000047ab9 */ /* 0x000fe20000000800 */
[----:B------:R-:W-:-:S05]  /*17650*/  @P0 IADD3.X R3, R30, UR5, RZ, P1, !PT ;  /* 0x000000051e030c10 */ /* 0x000fca0008ffe4ff */
[----:B------:R4:W4:Y:S01]  /*17660*/  @P0 LDG.E R28, desc[UR60][R2.64] ;  /* 0x0000003c021c0981 */ /* 0x000922000c1e1900 */
[----:B0-----:R-:W-:-:S04]  /*17670*/  LOP3.LUT R0, R0, 0x7f, RZ, 0xc0, !PT ;  /* 0x0000007f00007812 */ /* 0x001fc800078ec0ff */
[----:B------:R-:W-:Y:S02]  /*17680*/  SHF.R.U32.HI R0, RZ, 0x3, R0 ;  /* 0x00000003ff007819 */ /* 0x000fe40000011600 */
[----:B---3--:R-:W-:Y:S01]  /*17690*/  ISETP.NE.AND P1, PT, R9, 0x1, PT ;  /* 0x000000010900780c */ /* 0x008fe20003f25270 */
[----:B-1----:R-:W-:-:S12]  /*176a0*/  IMAD.SHL.U32 R11, R11, 0x10, RZ ;  /* 0x000000100b0b7824 */ /* 0x002fd800078e00ff */
[----:B------:R-:W0:Y:S01]  /*176b0*/  @P1 LDC R5, c[0x0][0x434] ;  /* 0x00010d00ff051b82 */ /* 0x000e220000000800 */
[----:B------:R-:W-:-:S07]  /*176c0*/  LOP3.LUT R11, R0, 0x70, R11, 0xf8, !PT ;  /* 0x00000070000b7812 */ /* 0x000fce00078ef80b */
[----:B------:R-:W1:Y:S01]  /*176d0*/  @P1 LDC R4, c[0x0][0x438] ;  /* 0x00010e00ff041b82 */ /* 0x000e620000000800 */
[----:B------:R-:W-:Y:S01]  /*176e0*/  UMOV UR5, 0xffffffff ;  /* 0xffffffff00057882 */ /* 0x000fe20000000000 */
[----:B--2---:R-:W-:-:S04]  /*176f0*/  VIADD R0, R34, 0xffffffff ;  /* 0xffffffff22007836 */ /* 0x004fc80000000000 */
[----:B------:R-:W-:-:S05]  /*17700*/  IMAD R6, R0, 0x60, R11 ;  /* 0x0000006000067824 */ /* 0x000fca00078e020b */
[----:B----4-:R-:W-:-:S04]  /*17710*/  ISETP.GE.AND P0, PT, R6, R20, PT ;  /* 0x000000140600720c */ /* 0x010fc80003f06270 */
[----:B------:R-:W-:Y:S01]  /*17720*/  ISETP.GT.U32.OR P0, PT, R11, 0x5f, P0 ;  /* 0x0000005f0b00780c */ /* 0x000fe20000704470 */
[----:B------:R-:W-:-:S12]  /*17730*/  IMAD.IADD R6, R6, 0x1, R33 ;  /* 0x0000000106067824 */ /* 0x000fd800078e0221 */
[----:B------:R-:W2:Y:S01]  /*17740*/  @!P0 LDC.64 R2, c[0x0][0x428] ;  /* 0x00010a00ff028b82 */ /* 0x000ea20000000a00 */
[----:B0-----:R-:W-:-:S04]  /*17750*/  @P1 IMAD.HI.U32 R5, R6, R5, RZ ;  /* 0x0000000506051227 */ /* 0x001fc800078e00ff */
[----:B------:R-:W-:Y:S01]  /*17760*/  IMAD.MOV.U32 R7, RZ, RZ, R6 ;  /* 0x000000ffff077224 */ /* 0x000fe200078e0006 */
[----:B-1----:R-:W-:Y:S02]  /*17770*/  @P1 SHF.R.U32.HI R7, RZ, R4, R5 ;  /* 0x00000004ff071219 */ /* 0x002fe40000011605 */
[----:B------:R-:W-:-:S03]  /*17780*/  SHF.R.S32.HI R34, RZ, 0x1f, R28 ;  /* 0x0000001fff227819 */ /* 0x000fc6000001141c */
[--C-:B------:R-:W-:Y:S01]  /*17790*/  @!P0 IMAD.MOV.U32 R4, RZ, RZ, R7.reuse ;  /* 0x000000ffff048224 */ /* 0x100fe200078e0007 */
[----:B------:R-:W-:Y:S01]  /*177a0*/  @!P0 SHF.R.S32.HI R5, RZ, 0x1f, R7 ;  /* 0x0000001fff058819 */ /* 0x000fe20000011407 */
[-C--:B--2---:R-:W-:Y:S02]  /*177b0*/  @!P0 IMAD R8, R34, R2.reuse, RZ ;  /* 0x0000000222088224 */ /* 0x084fe400078e02ff */
        /* <DEDUP_REMOVED lines=30> */
[----:B------:R-:W-:Y:S01]  /*179a0*/  LOP3.LUT R21, R21, 0xfffffffb, RZ, 0xc0, !PT ;  /* 0xfffffffb15157812 */ /* 0x000fe200078ec0ff */
[----:B0-----:R-:W-:-:S03]  /*179b0*/  IMAD.MOV R2, RZ, RZ, -R7 ;  /* 0x000000ffff027224 */ /* 0x001fc600078e0a07 */
[----:B------:R-:W-:Y:S01]  /*179c0*/  LOP3.LUT R21, R21, 0xfffffff7, RZ, 0xc0, !PT ;  /* 0xfffffff715157812 */ /* 0x000fe200078ec0ff */
[----:B------:R-:W-:-:S03]  /*179d0*/  IMAD R2, R9, R2, R6 ;  /* 0x0000000209027224 */ /* 0x000fc600078e0206 */
[----:B------:R-:W-:-:S04]  /*179e0*/  @P3 LOP3.LUT R21, R21, 0x8, RZ, 0xfc, !PT ;  /* 0x0000000815153812 */ /* 0x000fc800078efcff */
[----:B------:R-:W-:Y:S01]  /*179f0*/  @P2 LOP3.LUT R21, R21, 0x4, RZ, 0xfc, !PT ;  /* 0x0000000415152812 */ /* 0x000fe200078efcff */
[----:B------:R0:W-:Y:S04]  /*17a00*/  STL [R1+0x4], R2 ;  /* 0x0000040201007387 */ /* 0x0001e80000100800 */
[----:B------:R0:W-:Y:S01]  /*17a10*/  STL [R1], R21 ;  /* 0x0000001501007387 */ /* 0x0001e20000100800 */
[----:B------:R-:W-:Y:S05]  /*17a20*/  BRA.DIV UR5, `(.L_x_1640) ;  /* 0x0000006205dc7947 */ /* 0x000fea000b800000 */
.L_x_1800:
[----:B0-----:R-:W-:-:S05]  /*17a30*/  SEL R2, RZ, 0x1, P1 ;  /* 0x00000001ff027807 */ /* 0x001fca0000800000 */
[----:B------:R0:W-:Y:S01]  /*17a40*/  STL [R1+0x60], R2 ;  /* 0x0000600201007387 */ /* 0x0001e20000100800 */
[----:B------:R-:W-:Y:S05]  /*17a50*/  @!P0 BRA `(.L_x_1641) ;  /* 0x0000000000048947 */ /* 0x000fea0003800000 */
[----:B------:R-:W-:Y:S01]  /*17a60*/  BPT.TRAP 0x1 ;  /* 0x000000040000795c */ /* 0x000fe20000300000 */
.L_x_1641:
[----:B------:R-:W-:Y:S01]  /*17a70*/  IMAD R30, R0, -0x60, R20 ;  /* 0xffffffa0001e7824 */ /* 0x000fe200078e0214 */
[----:B------:R-:W-:Y:S01]  /*17a80*/  SHF.L.U32 R0, R26, 0x1f, RZ ;  /* 0x0000001f1a007819 */ /* 0x000fe200000006ff */
[----:B------:R-:W-:Y:S01]  /*17a90*/  IMAD R29, R24, 0x8, R22 ;  /* 0x00000008181d7824 */ /* 0x000fe200078e0216 */
[----:B------:R-:W-:Y:S03]  /*17aa0*/  BSSY B0, `(.L_x_1642) ;  /* 0x0000003000007945 */ /* 0x000fe60003800000 */
[----:B------:R-:W1:Y:S02]  /*17ab0*/  SYNCS.PHASECHK.TRANS64.TRYWAIT P0, [R29+URZ+0x32440], R0 ;  /* 0x032440001d0075a7 */ /* 0x000e64000800017f */
[----:B-1----:R-:W-:Y:S05]  /*17ac0*/  @!P0 BRA `(.L_x_1643) ;  /* 0x0000006000e88947 */ /* 0x002fea0003800000 */
.L_x_1801:
[----:B------:R-:W-:Y:S05]  /*17ad0*/  BSYNC B0 ;  /* 0x0000000000007941 */ /* 0x000fea0003800000 */
.L_x_1642:
[----:B0-----:R-:W1:Y:S01]  /*17ae0*/  LDL R2, [R1+0x4] ;  /* 0x0000040001027983 */ /* 0x001e620000100800 */
[----:B------:R-:W-:Y:S01]  /*17af0*/  ULDC.64 UR4, c[0x0][0x300] ;  /* 0x0000c00000047ab9 */ /* 0x000fe20000000a00 */
[----:B-----5:R-:W-:Y:S01]  /*17b00*/  SHF.R.S32.HI R4, RZ, 0x1f, R37 ;  /* 0x0000001fff047819 */ /* 0x020fe20000011425 */
[----:B------:R-:W-:Y:S01]  /*17b10*/  ULDC.64 UR6, c[0x0][0x2e8] ;  /* 0x0000ba0000067ab9 */ /* 0x000fe20000000a00 */
[----:B------:R-:W2:Y:S01]  /*17b20*/  LDL.LU R6, [R1] ;  /* 0x0000000001067983 */ /* 0x000ea20000300800 */
[----:B------:R-:W0:Y:S02]  /*17b30*/  S2R R7, SR_TID.X ;  /* 0x0000000000077919 */ /* 0x000e240000002100 */
[----:B0-----:R-:W-:-:S05]  /*17b40*/  IMAD.SHL.U32 R7, R7, 0x8, RZ ;  /* 0x0000000807077824 */ /* 0x001fca00078e00ff */
[----:B------:R-:W-:Y:S02]  /*17b50*/  LOP3.LUT R7, R7, 0x38, RZ, 0xc0, !PT ;  /* 0x0000003807077812 */ /* 0x000fe400078ec0ff */
[----:B-1----:R-:W-:Y:S02]  /*17b60*/  SHF.R.S32.HI R0, RZ, 0x1f, R2 ;  /* 0x0000001fff007819 */ /* 0x002fe40000011402 */
[----:B--2---:R-:W-:-:S03]  /*17b70*/  LOP3.LUT R6, R6, 0xfffffffd, RZ, 0xc0, !PT ;  /* 0xfffffffd06067812 */ /* 0x004fc600078ec0ff */
[----:B------:R0:W-:Y:S04]  /*17b80*/  STL [R1+0x48], R0 ;  /* 0x0000480001007387 */ /* 0x0001e80000100800 */
[----:B------:R1:W-:Y:S01]  /*17b90*/  STL [R1+0x4c], R4 ;  /* 0x00004c0401007387 */ /* 0x0003e20000100800 */
[----:B0-----:R-:W-:-:S04]  /*17ba0*/  IMAD R0, R0, UR4, RZ ;  /* 0x0000000400007c24 */ /* 0x001fc8000f8e02ff */
[C---:B------:R-:W-:Y:S02]  /*17bb0*/  IMAD R0, R2.reuse, UR5, R0 ;  /* 0x0000000502007c24 */ /* 0x040fe4000f8e0200 */
[----:B------:R-:W-:Y:S01]  /*17bc0*/  IMAD.WIDE.U32 R2, R2, UR4, RZ ;  /* 0x0000000402027c25 */ /* 0x000fe2000f8e00ff */
[----:B------:R-:W-:-:S03]  /*17bd0*/  ULDC.64 UR4, c[0x0][0x310] ;  /* 0x0000c40000047ab9 */ /* 0x000fc60000000a00 */
[----:B------:R-:W-:Y:S02]  /*17be0*/  IMAD.IADD R3, R3, 0x1, R0 ;  /* 0x0000000103037824 */ /* 0x000fe400078e0200 */
[----:B------:R-:W-:Y:S02]  /*17bf0*/  IMAD R0, R4, UR4, RZ ;  /* 0x0000000404007c24 */ /* 0x000fe4000f8e02ff */
[C---:B------:R-:W-:Y:S01]  /*17c00*/  IMAD.WIDE.U32 R2, R37.reuse, UR4, R2 ;  /* 0x0000000425027c25 */ /* 0x040fe2000f8e0002 */
[----:B-1----:R-:W0:Y:S03]  /*17c10*/  S2R R4, SR_TID.X ;  /* 0x0000000000047919 */ /* 0x002e260000002100 */
[----:B------:R-:W-:Y:S01]  /*17c20*/  IMAD R0, R37, UR5, R0 ;  /* 0x0000000525007c24 */ /* 0x000fe2000f8e0200 */
[----:B------:R-:W-:-:S03]  /*17c30*/  ULDC.64 UR4, c[0x0][0x308] ;  /* 0x0000c20000047ab9 */ /* 0x000fc60000000a00 */
[----:B------:R-:W-:Y:S02]  /*17c40*/  IMAD.IADD R3, R3, 0x1, R0 ;  /* 0x0000000103037824 */ /* 0x000fe400078e0200 */
[----:B------:R-:W-:Y:S01]  /*17c50*/  IMAD.WIDE.U32 R2, R18, UR4, R2 ;  /* 0x0000000412027c25 */ /* 0x000fe2000f8e0002 */
[----:B------:R-:W-:Y:S02]  /*17c60*/  ULDC UR4, c[0x0][0x2f4] ;  /* 0x0000bd0000047ab9 */ /* 0x000fe40000000800 */
[----:B------:R-:W-:Y:S02]  /*17c70*/  ISETP.GE.AND P2, PT, R7, UR4, PT ;  /* 0x0000000407007c0c */ /* 0x000fe4000bf46270 */
[----:B------:R-:W-:-:S11]  /*17c80*/  LEA R0, P0, R2, UR6, 0x1 ;  /* 0x0000000602007c11 */ /* 0x000fd6000f8008ff */
[----:B------:R-:W-:-:S05]  /*17c90*/  @P2 LOP3.LUT R6, R6, 0x2, RZ, 0xfc, !PT ;  /* 0x0000000206062812 */ /* 0x000fca00078efcff */
[----:B------:R1:W-:Y:S01]  /*17ca0*/  STL [R1], R6 ;  /* 0x0000000601007387 */ /* 0x0003e20000100800 */
[----:B0-----:R-:W-:-:S04]  /*17cb0*/  LOP3.LUT R4, R4, 0x7f, RZ, 0xc0, !PT ;  /* 0x0000007f04047812 */ /* 0x001fc800078ec0ff */
[----:B------:R-:W-:Y:S01]  /*17cc0*/  SHF.R.U32.HI R5, RZ, 0x3, R4 ;  /* 0x00000003ff057819 */ /* 0x000fe20000011604 */
[----:B------:R-:W-:Y:S01]  /*17cd0*/  IMAD R4, R18, UR5, R3 ;  /* 0x0000000512047c24 */ /* 0x000fe2000f8e0203 */
[----:B------:R-:W-:-:S03]  /*17ce0*/  UMOV UR5, 0xffffffff ;  /* 0xffffffff00057882 */ /* 0x000fc60000000000 */
[----:B------:R-:W-:Y:S01]  /*17cf0*/  IMAD.IADD R30, R30, 0x1, -R5 ;  /* 0x000000011e1e7824 */ /* 0x000fe200078e0a05 */
[----:B------:R-:W-:Y:S01]  /*17d00*/  LEA.HI.X R4, R2, UR7, R4, 0x1, P0 ;  /* 0x0000000702047c11 */ /* 0x000fe200080f0c04 */
[----:B------:R-:W-:-:S03]  /*17d10*/  IMAD R5, R24, 0x1800, R31 ;  /* 0x0000180018057824 */ /* 0x000fc600078e021f */
[----:B------:R-:W-:Y:S01]  /*17d20*/  ISETP.GE.AND P0, PT, R30, 0x1, PT ;  /* 0x000000011e00780c */ /* 0x000fe20003f06270 */
[----:B-1----:R-:W-:-:S12]  /*17d30*/  BRA.DIV UR5, `(.L_x_1644) ;  /* 0x0000006205607947 */ /* 0x002fd8000b800000 */
        /* <DEDUP_REMOVED lines=52> */
.L_x_1815:
        /* <DEDUP_REMOVED lines=10> */
.L_x_1645:
[----:B------:R-:W-:Y:S02]  /*18120*/  PLOP3.LUT P1, PT, P1, P0, PT, 0xa2, 0x0 ;  /* 0x000000000000781c */ /* 0x000fe40000f21472 */
[----:B------:R-:W-:-:S08]  /*18130*/  @P0 R2UR P1, UR4, R29 ;  /* 0x000000001d0402ca */ /* 0x000fd00000020000 */
[----:B------:R-:W-:-:S05]  /*18140*/  @P0 PLOP3.LUT P0, PT, P1, PT, PT, 0x80, 0x0 ;  /* 0x000000000000081c */ /* 0x000fca0000f0f070 */
[----:B------:R-:W-:Y:S01]  /*18150*/  @!P1 SYNCS.ARRIVE.TRANS64.RED.A0T1 RZ, [UR4+0x32430], RZ ;  /* 0x032430ffffff99a7 */ /* 0x000fe20008200404 */
[----:B------:R-:W-:Y:S07]  /*18160*/  @!P1 ARRIVES.LDGSTSBAR.64.TRANSCNT [UR4+0x32430] ;  /* 0x03243000ff0099b0 */ /* 0x000fee0008000a84 */
[----:B------:R-:W-:Y:S05]  /*18170*/  @P0 BRA.U.ANY `(.L_x_1645) ;  /* 0xfffffffd00e80947 */ /* 0x000fea000393ffff */
[----:B------:R-:W-:Y:S01]  /*18180*/  NOP ;  /* 0x0000000000007918 */ /* 0x000fe20000000000 */
[----:B------:R-:W2:Y:S02]  /*18190*/  LDL R0, [R1+0x68] ;  /* 0x0000680001007983 */ /* 0x000ea40000100800 */
[----:B--2---:R-:W-:-:S13]  /*181a0*/  ISETP.NE.AND P2, PT, R0, 0x3, PT ;  /* 0x000000030000780c */ /* 0x004fda0003f45270 */
[----:B------:R-:W-:Y:S05]  /*181b0*/  @!P2 BRA `(.L_x_1646) ;  /* 0x000000000004a947 */ /* 0x000fea0003800000 */
[----:B------:R-:W-:Y:S01]  /*181c0*/  BPT.TRAP 0x1 ;  /* 0x000000040000795c */ /* 0x000fe20000300000 */
.L_x_1646:
[----:B------:R1:W5:Y:S01]  /*181d0*/  LDL.LU R0, [R1+0x1c] ;  /* 0x00001c0001007983 */ /* 0x0003620000300800 */
[----:B------:R1:W-:Y:S02]  /*181e0*/  SYNCS.ARRIVE.TRANS64.A1T0 RZ, [R29+URZ+0x32430], RZ ;  /* 0x032430ff1dff79a7 */ /* 0x0003e4000810003f */
[----:B------:R-:W-:Y:S05]  /*181f0*/  WARPSYNC.ALL ;  /* 0x0000000000007948 */ /* 0x000fea0003800000 */
[----:B------:R-:W-:Y:S01]  /*18200*/  ULDC.64 UR4, c[0x0][0xaf8] ;  /* 0x0002be0000047ab9 */ /* 0x000fe20000000a00 */
[----:B------:R-:W-:Y:S01]  /*18210*/  BSSY B6, `(.L_x_1647) ;  /* 0x000001d000067945 */ /* 0x000fe20003800000 */
[----:B------:R-:W-:Y:S01]  /*18220*/  BAR.SYNC.DEFER_BLOCKING 0x8, 0x180 ;  /* 0x0206000000007b1d */ /* 0x000fe20000010000 */
[----:B------:R-:W-:-:S04]  /*18230*/  ISETP.NE.U32.AND P0, PT, RZ, UR4, PT ;  /* 0x00000004ff007c0c */ /* 0x000fc8000bf05070 */
[----:B------:R-:W-:-:S04]  /*18240*/  ISETP.NE.AND.EX P0, PT, RZ, UR5, PT, P0 ;  /* 0x00000005ff007c0c */ /* 0x000fc8000bf05300 */
[----:B------:R-:W-:Y:S02]  /*18250*/  SEL R35, R35, RZ, !P0 ;  /* 0x000000ff23237207 */ /* 0x000fe40004000000 */
[----:B0----5:R-:W-:Y:S01]  /*18260*/  SEL R2, R0, RZ, !P0 ;  /* 0x000000ff00027207 */ /* 0x021fe20004000000 */
[----:B------:R-:W-:-:S04]  /*18270*/  VIADD R0, R22, 0x18400 ;  /* 0x0001840016007836 */ /* 0x000fc80000000000 */
[----:B------:R0:W-:Y:S01]  /*18280*/  STL [R1+0x38], R2 ;  /* 0x0000380201007387 */ /* 0x0001e20000100800 */
[----:B------:R-:W-:Y:S02]  /*18290*/  LOP3.LUT P0, RZ, R0, 0x3ff, RZ, 0xc0, !PT ;  /* 0x000003ff00ff7812 */ /* 0x000fe4000780c0ff */
[----:B------:R-:W-:Y:S01]  /*182a0*/  SHF.R.S32.HI R0, RZ, 0x1f, R36 ;  /* 0x0000001fff007819 */ /* 0x000fe20000011424 */
[----:B------:R0:W-:Y:S04]  /*182b0*/  STL [R1+0x10], R35 ;  /* 0x0000102301007387 */ /* 0x0001e80000100800 */
[----:B------:R0:W-:Y:S06]  /*182c0*/  STL [R1+0x2c], R0 ;  /* 0x00002c0001007387 */ /* 0x0001ec0000100800 */
        /* <DEDUP_REMOVED lines=17> */
.L_x_1648:
[----:B------:R-:W-:Y:S05]  /*183e0*/  BSYNC B6 ;  /* 0x0000000000067941 */ /* 0x000fea0003800000 */
.L_x_1647:
[----:B------:R-:W2:Y:S01]  /*183f0*/  LDL R20, [R1+0x38] ;  /* 0x0000380001147983 */ /* 0x000ea20000100800 */
[----:B------:R-:W3:Y:S03]  /*18400*/  LDC R6, c[0x0][0x448] ;  /* 0x00011200ff067b82 */ /* 0x000ee60000000800 */
[----:B------:R-:W4:Y:S01]  /*18410*/  LDL R4, [R1+0x2c] ;  /* 0x00002c0001047983 */ /* 0x000f220000100800 */
[----:B------:R-:W-:Y:S01]  /*18420*/  IMAD.SHL.U32 R17, R17, 0x80, RZ ;  /* 0x0000008011117824 */ /* 0x000fe200078e00ff */
[----:B------:R-:W-:Y:S02]  /*18430*/  ULDC.64 UR4, c[0x0][0x298] ;  /* 0x0000a60000047ab9 */ /* 0x000fe40000000a00 */
[----:B------:R1:W5:Y:S01]  /*18440*/  LDL R9, [R1+0x14] ;  /* 0x0000140001097983 */ /* 0x0003620000100800 */
[----:B0-----:R-:W0:Y:S01]  /*18450*/  S2R R2, SR_TID.X ;  /* 0x0000000000027919 */ /* 0x001e220000002100 */
[----:B---3--:R-:W-:-:S13]  /*18460*/  ISETP.NE.AND P0, PT, R6, 0x1, PT ;  /* 0x000000010600780c */ /* 0x008fda0003f05270 */
[----:B------:R-:W3:Y:S01]  /*18470*/  @P0 LDC R0, c[0x0][0x44c] ;  /* 0x00011300ff000b82 */ /* 0x000ee20000000800 */
[----:B0-----:R-:W-:-:S07]  /*18480*/  LOP3.LUT R2, R2, 0x7f, RZ, 0xc0, !PT ;  /* 0x0000007f02027812 */ /* 0x001fce00078ec0ff */
[----:B------:R-:W0:Y:S01]  /*18490*/  @P0 LDC R3, c[0x0][0x450] ;  /* 0x00011400ff030b82 */ /* 0x000e220000000800 */
[----:B------:R-:W1:Y:S02]  /*184a0*/  S2R R7, SR_TID.X ;  /* 0x0000000000077919 */ /* 0x000e640000002100 */
[----:B-1----:R-:W-:-:S05]  /*184b0*/  IMAD.SHL.U32 R7, R7, 0x8, RZ ;  /* 0x0000000807077824 */ /* 0x002fca00078e00ff */
[----:B------:R-:W-:Y:S01]  /*184c0*/  LOP3.LUT R7, R7, 0x38, RZ, 0xc0, !PT ;  /* 0x0000003807077812 */ /* 0x000fe200078ec0ff */
[----:B--2---:R-:W-:Y:S02]  /*184d0*/  IMAD.MOV.U32 R21, RZ, RZ, R20 ;  /* 0x000000ffff157224 */ /* 0x004fe400078e0014 */
[----:B------:R-:W-:Y:S01]  /*184e0*/  IMAD.MOV.U32 R20, RZ, RZ, R35 ;  /* 0x000000ffff147224 */ /* 0x000fe200078e0023 */
[----:B------:R-:W-:Y:S01]  /*184f0*/  SHF.R.U32.HI R35, RZ, 0x3, R2 ;  /* 0x00000003ff237819 */ /* 0x000fe20000011602 */
[----:B----4-:R-:W-:Y:S01]  /*18500*/  IMAD R4, R4, UR4, RZ ;  /* 0x0000000404047c24 */ /* 0x010fe2000f8e02ff */
[----:B------:R-:W1:Y:S03]  /*18510*/  S2R R2, SR_TID.X ;  /* 0x0000000000027919 */ /* 0x000e660000002100 */
[----:B------:R-:W-:Y:S02]  /*18520*/  IMAD R4, R36, UR5, R4 ;  /* 0x0000000524047c24 */ /* 0x000fe4000f8e0204 */
[----:B-1----:R-:W-:-:S05]  /*18530*/  IMAD.SHL.U32 R2, R2, 0x10, RZ ;  /* 0x0000001002027824 */ /* 0x002fca00078e00ff */
[----:B------:R-:W-:-:S04]  /*18540*/  LOP3.LUT R2, R35, 0x70, R2, 0xf8, !PT ;  /* 0x0000007023027812 */ /* 0x000fc800078ef802 */
[----:B------:R-:W-:-:S05]  /*18550*/  LOP3.LUT R35, R2, R17, RZ, 0xfc, !PT ;  /* 0x0000001102237212 */ /* 0x000fca00078efcff */
[----:B---3--:R-:W-:-:S04]  /*18560*/  @P0 IMAD.HI.U32 R2, R35, R0, RZ ;  /* 0x0000000023020227 */ /* 0x008fc800078e00ff */
[----:B------:R-:W-:Y:S01]  /*18570*/  IMAD.MOV.U32 R0, RZ, RZ, R35 ;  /* 0x000000ffff007224 */ /* 0x000fe200078e0023 */
[----:B0-----:R-:W-:Y:S01]  /*18580*/  @P0 SHF.R.U32.HI R0, RZ, R3, R2 ;  /* 0x00000003ff000219 */ /* 0x001fe20000011602 */
[----:B------:R-:W-:Y:S01]  /*18590*/  IMAD.WIDE.U32 R2, R36, UR4, RZ ;  /* 0x0000000424027c25 */ /* 0x000fe2000f8e00ff */
[----:B------:R-:W-:-:S03]  /*185a0*/  ULDC.64 UR4, c[0x0][0x2d8] ;  /* 0x0000b60000047ab9 */ /* 0x000fc60000000a00 */
[----:B------:R-:W-:Y:S02]  /*185b0*/  IMAD.IADD R3, R3, 0x1, R4 ;  /* 0x0000000103037824 */ /* 0x000fe400078e0204 */
[----:B------:R-:W-:-:S04]  /*185c0*/  IMAD.WIDE.U32 R2, R18, UR4, R2 ;  /* 0x0000000412027c25 */ /* 0x000fc8000f8e0002 */
[----:B------:R-:W-:Y:S01]  /*185d0*/  IMAD R3, R18, UR5, R3 ;  /* 0x0000000512037c24 */ /* 0x000fe2000f8e0203 */
[----:B------:R-:W-:Y:S02]  /*185e0*/  ULDC.64 UR4, c[0x0][0x2e0] ;  /* 0x0000b80000047ab9 */ /* 0x000fe40000000a00 */
[----:B------:R-:W-:Y:S02]  /*185f0*/  IMAD R4, R21, UR4, RZ ;  /* 0x0000000415047c24 */ /* 0x000fe4000f8e02ff */
[----:B------:R-:W-:-:S04]  /*18600*/  IMAD.WIDE.U32 R2, R20, UR4, R2 ;  /* 0x0000000414027c25 */ /* 0x000fc8000f8e0002 */
[----:B------:R-:W-:Y:S01]  /*18610*/  IMAD R4, R20, UR5, R4 ;  /* 0x0000000514047c24 */ /* 0x000fe2000f8e0204 */
[----:B------:R-:W-:-:S03]  /*18620*/  ULDC.64 UR4, c[0x0][0x2d0] ;  /* 0x0000b40000047ab9 */ /* 0x000fc60000000a00 */
[----:B------:R-:W-:Y:S01]  /*18630*/  IMAD.IADD R3, R3, 0x1, R4 ;  /* 0x0000000103037824 */ /* 0x000fe200078e0204 */
[----:B------:R-:W-:Y:S01]  /*18640*/  SHF.R.S32.HI R4, RZ, 0x1f, R0 ;  /* 0x0000001fff047819 */ /* 0x000fe20000011400 */
[----:B------:R-:W0:Y:S04]  /*18650*/  S2R R20, SR_TID.X ;  /* 0x0000000000147919 */ /* 0x000e280000002100 */
[----:B------:R-:W-:Y:S02]  /*18660*/  IMAD R4, R4, UR4, RZ ;  /* 0x0000000404047c24 */ /* 0x000fe4000f8e02ff */
[----:B------:R-:W-:-:S04]  /*18670*/  IMAD.WIDE.U32 R2, R0, UR4, R2 ;  /* 0x0000000400027c25 */ /* 0x000fc8000f8e0002 */
[----:B------:R-:W-:Y:S01]  /*18680*/  IMAD R4, R0, UR5, R4 ;  /* 0x0000000500047c24 */ /* 0x000fe2000f8e0204 */
[----:B------:R-:W-:Y:S01]  /*18690*/  ULDC.64 UR4, c[0x0][0x2c8] ;  /* 0x0000b20000047ab9 */ /* 0x000fe20000000a00 */
[----:B------:R-:W-:-:S04]  /*186a0*/  IMAD.MOV R0, RZ, RZ, -R0 ;  /* 0x000000ffff007224 */ /* 0x000fc800078e0a00 */
[----:B------:R-:W-:Y:S02]  /*186b0*/  IMAD R0, R6, R0, R35 ;  /* 0x0000000006007224 */ /* 0x000fe400078e0223 */
[----:B------:R-:W-:-:S03]  /*186c0*/  IMAD.IADD R3, R3, 0x1, R4 ;  /* 0x0000000103037824 */ /* 0x000fc600078e0204 */
[----:B------:R-:W-:Y:S01]  /*186d0*/  SHF.R.S32.HI R4, RZ, 0x1f, R0 ;  /* 0x0000001fff047819 */ /* 0x000fe20000011400 */
[----:B------:R-:W-:-:S04]  /*186e0*/  IMAD.WIDE.U32 R2, R0, UR4, R2 ;  /* 0x0000000400027c25 */ /* 0x000fc8000f8e0002 */
[----:B------:R-:W-:-:S04]  /*186f0*/  IMAD R4, R4, UR4, RZ ;  /* 0x0000000404047c24 */ /* 0x000fc8000f8e02ff */
        /* <DEDUP_REMOVED lines=16> */
[C---:B------:R-:W-:Y:S01]  /*18800*/  ISETP.GE.AND P0, PT, R17.reuse, R2, PT ;  /* 0x000000021100720c */ /* 0x040fe20003f06270 */
[----:B------:R-:W-:-:S03]  /*18810*/  VIADD R8, R17, 0x30 ;  /* 0x0000003011087836 */ /* 0x000fc60000000000 */
[----:B------:R2:W-:Y:S09]  /*18820*/  STL [R1+0x1c], R6 ;  /* 0x00001c0601007387 */ /* 0x0005f20000100800 */
        /* <DEDUP_REMOVED lines=8> */
[----:B--2---:R-:W-:-:S05]  /*188b0*/  VIADD R6, R17, 0x20 ;  /* 0x0000002011067836 */ /* 0x004fca0000000000 */
[----:B------:R-:W-:Y:S04]  /*188c0*/  STL [R1+0x20], R6 ;  /* 0x0000200601007387 */ /* 0x000fe80000100800 */
[----:B------:R-:W-:Y:S04]  /*188d0*/  STL [R1+0x24], R8 ;  /* 0x0000240801007387 */ /* 0x000fe80000100800 */
[----:B0-----:R-:W0:Y:S04]  /*188e0*/  SHFL.IDX PT, R5, R0, 0x1, 0x181f ;  /* 0x00381f0000057f89 */ /* 0x001e2800000e0000 */
[----:B------:R-:W1:Y:S01]  /*188f0*/  SHFL.IDX PT, R4, R3, 0x1, 0x181f ;  /* 0x00381f0003047f89 */ /* 0x000e6200000e0000 */
[----:B0-----:R-:W-:-:S05]  /*18900*/  @!P0 LEA R5, P2, R7, R5, 0x1 ;  /* 0x0000000507058211 */ /* 0x001fca00078408ff */
[----:B-1----:R-:W-:-:S05]  /*18910*/  @!P0 IMAD.X R4, RZ, RZ, R4, P2 ;  /* 0x000000ffff048224 */ /* 0x002fca00010e0604 */
[----:B------:R-:W-:-:S04]  /*18920*/  @!P0 LOP3.LUT R5, R5, R4, RZ, 0x3c, !PT ;  /* 0x0000000405058212 */ /* 0x000fc800078e3cff */
[----:B------:R-:W-:-:S04]  /*18930*/  @!P0 LOP3.LUT R4, R5, R4, RZ, 0x3c, !PT ;  /* 0x0000000405048212 */ /* 0x000fc800078e3cff */
[----:B------:R-:W-:-:S05]  /*18940*/  @!P0 LOP3.LUT R5, R5, R4, RZ, 0x3c, !PT ;  /* 0x0000000405058212 */ /* 0x000fca00078e3cff */
[----:B------:R0:W-:Y:S01]  /*18950*/  @!P0 LDGSTS.E.BYPASS.LTC128B.128 [R25+0x18c00], desc[UR60][R4.64], !P1 ;  /* 0x18c0000004198fae */ /* 0x0001e2000c901d7c */
[----:B------:R-:W-:-:S03]  /*18960*/  ISETP.GE.AND P0, PT, R6, R2, PT ;  /* 0x000000020600720c */ /* 0x000fc60003f06270 */
[----:B------:R-:W-:Y:S04]  /*18970*/  SHFL.IDX PT, R6, R3, 0x3, 0x181f ;  /* 0x00781f0003067f89 */ /* 0x000fe800000e0000 */
[----:B0-----:R-:W0:Y:S04]  /*18980*/  SHFL.IDX PT, R5, R0, 0x2, 0x181f ;  /* 0x00581f0000057f89 */ /* 0x001e2800000e0000 */
[----:B------:R-:W1:Y:S02]  /*18990*/  SHFL.IDX PT, R4, R3, 0x2, 0x181f ;  /* 0x00581f0003047f89 */ /* 0x000e6400000e0000 */
[----:B0-----:R-:W-:-:S05]  /*189a0*/  @!P0 LEA R5, P2, R7, R5, 0x1 ;  /* 0x0000000507058211 */ /* 0x001fca00078408ff */
[----:B-1----:R-:W-:-:S05]  /*189b0*/  @!P0 IMAD.X R4, RZ, RZ, R4, P2 ;  /* 0x000000ffff048224 */ /* 0x002fca00010e0604 */
[----:B------:R-:W-:-:S04]  /*189c0*/  @!P0 LOP3.LUT R5, R5, R4, RZ, 0x3c, !PT ;  /* 0x0000000405058212 */ /* 0x000fc800078e3cff */
[----:B------:R-:W-:-:S04]  /*189d0*/  @!P0 LOP3.LUT R4, R5, R4, RZ, 0x3c, !PT ;  /* 0x0000000405048212 */ /* 0x000fc800078e3cff */
[----:B------:R-:W-:-:S05]  /*189e0*/  @!P0 LOP3.LUT R5, R5, R4, RZ, 0x3c, !PT ;  /* 0x0000000405058212 */ /* 0x000fca00078e3cff */
[----:B------:R0:W-:Y:S01]  /*189f0*/  @!P0 LDGSTS.E.BYPASS.LTC128B.128 [R25+0x19400], desc[UR60][R4.64], !P1 ;  /* 0x1940000004198fae */ /* 0x0001e2000c901d7c */
[----:B------:R-:W-:Y:S01]  /*18a00*/  ISETP.GE.AND P0, PT, R8, R2, PT ;  /* 0x000000020800720c */ /* 0x000fe20003f06270 */
[----:B------:R-:W-:-:S05]  /*18a10*/  VIADD R8, R17, 0x40 ;  /* 0x0000004011087836 */ /* 0x000fca0000000000 */
[----:B------:R-:W-:Y:S04]  /*18a20*/  STL [R1+0x28], R8 ;  /* 0x0000280801007387 */ /* 0x000fe80000100800 */
[----:B0-----:R-:W0:Y:S03]  /*18a30*/  SHFL.IDX PT, R4, R0, 0x3, 0x181f ;  /* 0x00781f0000047f89 */ /* 0x001e2600000e0000 */
[----:B0-----:R-:W-:-:S05]  /*18a40*/  @!P0 LEA R5, P2, R7, R4, 0x1 ;  /* 0x0000000407058211 */ /* 0x001fca00078408ff */
[----:B------:R-:W-:Y:S02]  /*18a50*/  @!P0 IMAD.X R4, RZ, RZ, R6, P2 ;  /* 0x000000ffff048224 */ /* 0x000fe400010e0606 */
[----:B------:R-:W-:Y:S03]  /*18a60*/  SHFL.IDX PT, R6, R3, 0x4, 0x181f ;  /* 0x00981f0003067f89 */ /* 0x000fe600000e0000 */
        /* <DEDUP_REMOVED lines=22> */
[-C--:B------:R-:W-:Y:S01]  /*18bd0*/  @!P0 LOP3.LUT R5, R5, R4.reuse, RZ, 0x3c, !PT ;  /* 0x0000000405058212 */ /* 0x080fe200078e3cff */
[----:B------:R-:W-:Y:S03]  /*18be0*/  SHFL.IDX PT, R3, R3, 0x7, 0x181f ;  /* 0x00f81f0003037f89 */ /* 0x000fe600000e0000 */
[----:B------:R-:W-:-:S04]  /*18bf0*/  @!P0 LOP3.LUT R4, R5, R4, RZ, 0x3c, !PT ;  /* 0x0000000405048212 */ /* 0x000fc800078e3cff */
[----:B------:R-:W-:-:S05]  /*18c00*/  @!P0 LOP3.LUT R5, R5, R4, RZ, 0x3c, !PT ;  /* 0x0000000405058212 */ /* 0x000fca00078e3cff */
[----:B------:R0:W-:Y:S01]  /*18c10*/  @!P0 LDGSTS.E.BYPASS.LTC128B.128 [R25+0x1ac00], desc[UR60][R4.64], !P1 ;  /* 0x1ac0000004198fae */ /* 0x0001e2000c901d7c */
[----:B------:R-:W-:-:S03]  /*18c20*/  ISETP.GE.AND P0, PT, R8, R2, PT ;  /* 0x000000020800720c */ /* 0x000fc60003f06270 */
[----:B0-----:R-:W0:Y:S04]  /*18c30*/  SHFL.IDX PT, R4, R0, 0x6, 0x181f ;  /* 0x00d81f0000047f89 */ /* 0x001e2800000e0000 */
[----:B------:R-:W1:Y:S06]  /*18c40*/  SHFL.IDX PT, R0, R0, 0x7, 0x181f ;  /* 0x00f81f0000007f89 */ /* 0x000e6c00000e0000 */
[----:B0-----:R-:W-:-:S05]  /*18c50*/  @!P0 LEA R5, P2, R7, R4, 0x1 ;  /* 0x0000000407058211 */ /* 0x001fca00078408ff */
[----:B------:R-:W-:-:S05]  /*18c60*/  @!P0 IMAD.X R4, RZ, RZ, R6, P2 ;  /* 0x000000ffff048224 */ /* 0x000fca00010e0606 */
[----:B------:R-:W-:-:S04]  /*18c70*/  @!P0 LOP3.LUT R5, R5, R4, RZ, 0x3c, !PT ;  /* 0x0000000405058212 */ /* 0x000fc800078e3cff */
[----:B------:R-:W-:-:S04]  /*18c80*/  @!P0 LOP3.LUT R4, R5, R4, RZ, 0x3c, !PT ;  /* 0x0000000405048212 */ /* 0x000fc800078e3cff */
[----:B------:R-:W-:-:S05]  /*18c90*/  @!P0 LOP3.LUT R5, R5, R4, RZ, 0x3c, !PT ;  /* 0x0000000405058212 */ /* 0x000fca00078e3cff */
[----:B-1----:R0:W-:Y:S02]  /*18ca0*/  @!P0 LDGSTS.E.BYPASS.LTC128B.128 [R25+0x1b400], desc[UR60][R4.64], !P1 ;  /* 0x1b40000004198fae */ /* 0x0021e4000c901d7c */
.L_x_1832:
[----:B01----:R-:W-:-:S05]  /*18cb0*/  VIADD R4, R17, 0x70 ;  /* 0x0000007011047836 */ /* 0x003fca0000000000 */
[----:B------:R-:W-:Y:S01]  /*18cc0*/  ISETP.GE.AND P0, PT, R4, R2, PT ;  /* 0x000000020400720c */ /* 0x000fe20003f06270 */
[----:B------:R0:W-:-:S12]  /*18cd0*/  STL [R1+0x3c], R4 ;  /* 0x00003c0401007387 */ /* 0x0001d80000100800 */
[----:B------:R-:W-:-:S05]  /*18ce0*/  @!P0 LEA R2, P2, R7, R0, 0x1 ;  /* 0x0000000007028211 */ /* 0x000fca00078408ff */
[----:B------:R-:W-:-:S05]  /*18cf0*/  @!P0 IMAD.X R3, RZ, RZ, R3, P2 ;  /* 0x000000ffff038224 */ /* 0x000fca00010e0603 */
[----:B------:R-:W-:Y:S01]  /*18d00*/  @!PT LDS RZ, [RZ] ;  /* 0x00000000fffff984 */ /* 0x000fe20000000800 */
[----:B------:R-:W-:Y:S01]  /*18d10*/  @!PT LDS RZ, [RZ] ;  /* 0x00000000fffff984 */ /* 0x000fe20000000800 */
[----:B------:R-:W-:Y:S01]  /*18d20*/  @!PT LDS RZ, [RZ] ;  /* 0x00000000fffff984 */ /* 0x000fe20000000800 */
[----:B------:R0:W-:Y:S01]  /*18d30*/  @!P0 LDGSTS.E.BYPASS.LTC128B.128 [R25+0x1bc00], desc[UR60][R2.64], !P1 ;  /* 0x1bc0000002198fae */ /* 0x0001e2000c901d7c */
[----:B------:R-:W-:Y:S01]  /*18d40*/  PLOP3.LUT P0, PT, PT, PT, PT, 0x80, 0x0 ;  /* 0x000000000000781c */ /* 0x000fe20003f0f070 */
[----:B------:R-:W-:-:S12]  /*18d50*/  NOP ;  /* 0x0000000000007918 */ /* 0x000fd80000000000 */
.L_x_1650:
        /* <DEDUP_REMOVED lines=28> */
.L_x_1652:
[----:B------:R-:W-:Y:S05]  /*18f20*/  BSYNC B6 ;  /* 0x0000000000067941 */ /* 0x000fea0003800000 */
.L_x_1651:
[----:B0-----:R-:W2:Y:S01]  /*18f30*/  LDL.LU R2, [R1+0x2c] ;  /* 0x00002c0001027983 */ /* 0x001ea20000300800 */
[----:B------:R-:W0:Y:S01]  /*18f40*/  LDC R6, c[0x0][0x448] ;  /* 0x00011200ff067b82 */ /* 0x000e220000000800 */
[----:B------:R-:W-:Y:S02]  /*18f50*/  ULDC.64 UR4, c[0x0][0x398] ;  /* 0x0000e60000047ab9 */ /* 0x000fe40000000a00 */
[----:B------:R-:W3:Y:S04]  /*18f60*/  LDL.LU R21, [R1+0x38] ;  /* 0x0000380001157983 */ /* 0x000ee80000300800 */
[----:B------:R-:W4:Y:S01]  /*18f70*/  LDL.LU R20, [R1+0x10] ;  /* 0x0000100001147983 */ /* 0x000f220000300800 */
[----:B------:R-:W-:Y:S01]  /*18f80*/  IMAD.MOV.U32 R4, RZ, RZ, R35 ;  /* 0x000000ffff047224 */ /* 0x000fe200078e0023 */
[----:B------:R-:W1:Y:S01]  /*18f90*/  S2R R7, SR_TID.X ;  /* 0x0000000000077919 */ /* 0x000e620000002100 */
[----:B0-----:R-:W-:-:S13]  /*18fa0*/  ISETP.NE.AND P0, PT, R6, 0x1, PT ;  /* 0x000000010600780c */ /* 0x001fda0003f05270 */
[----:B------:R-:W0:Y:S01]  /*18fb0*/  @P0 LDC R5, c[0x0][0x450] ;  /* 0x00011400ff050b82 */ /* 0x000e220000000800 */
[----:B-1----:R-:W-:-:S05]  /*18fc0*/  IMAD.SHL.U32 R7, R7, 0x8, RZ ;  /* 0x0000000807077824 */ /* 0x002fca00078e00ff */
[----:B------:R-:W-:Y:S01]  /*18fd0*/  LOP3.LUT R7, R7, 0x38, RZ, 0xc0, !PT ;  /* 0x0000003807077812 */ /* 0x000fe200078ec0ff */
[----:B--2---:R-:W-:Y:S02]  /*18fe0*/  IMAD R0, R2, UR4, RZ ;  /* 0x0000000402007c24 */ /* 0x004fe4000f8e02ff */
[----:B------:R-:W-:-:S04]  /*18ff0*/  IMAD.WIDE.U32 R2, R36, UR4, RZ ;  /* 0x0000000424027c25 */ /* 0x000fc8000f8e00ff */
[----:B------:R-:W-:Y:S01]  /*19000*/  IMAD R0, R36, UR5, R0 ;  /* 0x0000000524007c24 */ /* 0x000fe2000f8e0200 */
[----:B------:R-:W-:-:S03]  /*19010*/  ULDC.64 UR4, c[0x0][0x3d8] ;  /* 0x0000f60000047ab9 */ /* 0x000fc60000000a00 */
[----:B------:R-:W-:Y:S02]  /*19020*/  IMAD.IADD R3, R3, 0x1, R0 ;  /* 0x0000000103037824 */ /* 0x000fe400078e0200 */
[----:B------:R-:W-:-:S04]  /*19030*/  IMAD.WIDE.U32 R2, R18, UR4, R2 ;  /* 0x0000000412027c25 */ /* 0x000fc8000f8e0002 */
[----:B------:R-:W-:Y:S01]  /*19040*/  IMAD R3, R18, UR5, R3 ;  /* 0x0000000512037c24 */ /* 0x000fe2000f8e0203 */
[----:B------:R-:W-:Y:S02]  /*19050*/  ULDC.64 UR4, c[0x0][0x3e0] ;  /* 0x0000f80000047ab9 */ /* 0x000fe40000000a00 */
[----:B---3--:R-:W-:Y:S02]  /*19060*/  IMAD R0, R21, UR4, RZ ;  /* 0x0000000415007c24 */ /* 0x008fe4000f8e02ff */
[----:B----4-:R-:W-:-:S04]  /*19070*/  IMAD.WIDE.U32 R2, R20, UR4, R2 ;  /* 0x0000000414027c25 */ /* 0x010fc8000f8e0002 */
[----:B------:R-:W-:Y:S01]  /*19080*/  IMAD R0, R20, UR5, R0 ;  /* 0x0000000514007c24 */ /* 0x000fe2000f8e0200 */
[----:B------:R-:W-:Y:S01]  /*19090*/  ULDC.64 UR4, c[0x0][0x3d0] ;  /* 0x0000f40000047ab9 */ /* 0x000fe20000000a00 */
[----:B------:R-:W1:Y:S02]  /*190a0*/  S2R R20, SR_TID.X ;  /* 0x0000000000147919 */ /* 0x000e640000002100 */
[----:B------:R-:W-:Y:S02]  /*190b0*/  IMAD.IADD R3, R3, 0x1, R0 ;  /* 0x0000000103037824 */ /* 0x000fe400078e0200 */
[----:B------:R-:W2:Y:S02]  /*190c0*/  @P0 LDC R0, c[0x0][0x44c] ;  /* 0x00011300ff000b82 */ /* 0x000ea40000000800 */
[----:B--2---:R-:W-:-:S04]  /*190d0*/  @P0 IMAD.HI.U32 R0, R35, R0, RZ ;  /* 0x0000000023000227 */ /* 0x004fc800078e00ff */
[----:B-1----:R-:W-:Y:S01]  /*190e0*/  IMAD.SHL.U32 R20, R20, 0x8, RZ ;  /* 0x0000000814147824 */ /* 0x002fe200078e00ff */
[----:B0-----:R-:W-:-:S04]  /*190f0*/  @P0 SHF.R.U32.HI R4, RZ, R5, R0 ;  /* 0x00000005ff040219 */ /* 0x001fc80000011600 */
[--C-:B------:R-:W-:Y:S01]  /*19100*/  SHF.R.S32.HI R5, RZ, 0x1f, R4.reuse ;  /* 0x0000001fff057819 */ /* 0x100fe20000011404 */
[----:B------:R-:W-:Y:S01]  /*19110*/  IMAD.MOV R0, RZ, RZ, -R4 ;  /* 0x000000ffff007224 */ /* 0x000fe200078e0a04 */
[----:B------:R-:W-:Y:S01]  /*19120*/  LOP3.LUT R20, R20, 0x38, RZ, 0xc0, !PT ;  /* 0x0000003814147812 */ /* 0x000fe200078ec0ff */
[----:B------:R-:W-:-:S03]  /*19130*/  IMAD.WIDE.U32 R2, R4, UR4, R2 ;  /* 0x0000000404027c25 */ /* 0x000fc6000f8e0002 */
[----:B------:R-:W-:Y:S01]  /*19140*/  LOP3.LUT R10, R20, 0x40, RZ, 0xfc, !PT ;  /* 0x00000040140a7812 */ /* 0x000fe200078efcff */
[----:B------:R-:W-:Y:S01]  /*19150*/  IMAD R0, R6, R0, R35 ;  /* 0x0000000006007224 */ /* 0x000fe200078e0223 */
[C---:B------:R-:W-:Y:S01]  /*19160*/  LOP3.LUT R9, R20.reuse, 0x80, RZ, 0xfc, !PT ;  /* 0x0000008014097812 */ /* 0x040fe200078efcff */
[----:B------:R-:W-:Y:S01]  /*19170*/  IMAD R5, R5, UR4, RZ ;  /* 0x0000000405057c24 */ /* 0x000fe2000f8e02ff */
[----:B------:R-:W-:-:S03]  /*19180*/  LOP3.LUT R8, R20, 0xc0, RZ, 0xfc, !PT ;  /* 0x000000c014087812 */ /* 0x000fc600078efcff */
        /* <DEDUP_REMOVED lines=18> */
[----:B------:R-:W2:Y:S04]  /*192b0*/  LDL.LU R3, [R1+0x24] ;  /* 0x0000240001037983 */ /* 0x000ea80000300800 */
[----:B------:R-:W3:Y:S04]  /*192c0*/  LDL.LU R10, [R1+0x1c] ;  /* 0x00001c00010a7983 */ /* 0x000ee80000300800 */
[----:B------:R-:W4:Y:S04]  /*192d0*/  LDL.LU R9, [R1+0x28] ;  /* 0x0000280001097983 */ /* 0x000f280000300800 */
[----:B------:R-:W5:Y:S04]  /*192e0*/  LDL.LU R8, [R1+0x20] ;  /* 0x0000200001087983 */ /* 0x000f680000300800 */
[----:B------:R-:W2:Y:S04]  /*192f0*/  LDL.LU R11, [R1+0x14] ;  /* 0x00001400010b7983 */ /* 0x000ea80000300800 */
[----:B------:R-:W-:Y:S01]  /*19300*/  SHFL.IDX PT, R2, R0, RZ, 0x181f ;  /* 0x00181fff00027589 */ /* 0x000fe200000e0000 */
[----:B--2---:R-:W-:-:S02]  /*19310*/  IMAD R5, R11, R6, RZ ;  /* 0x000000060b057224 */ /* 0x004fc400078e02ff */
[----:B------:R-:W-:Y:S01]  /*19320*/  IMAD.MOV.U32 R11, RZ, RZ, R3 ;  /* 0x000000ffff0b7224 */ /* 0x000fe200078e0003 */
[----:B------:R-:W-:Y:S02]  /*19330*/  SHFL.IDX PT, R6, R0, 0x1, 0x181f ;  /* 0x00381f0000067f89 */ /* 0x000fe400000e0000 */
[----:B------:R-:W-:Y:S02]  /*19340*/  ISETP.GE.AND P0, PT, R17, R5, PT ;  /* 0x000000051100720c */ /* 0x000fe40003f06270 */
[----:B------:R-:W0:Y:S11]  /*19350*/  SHFL.IDX PT, R3, R4, RZ, 0x181f ;  /* 0x00181fff04037589 */ /* 0x000e3600000e0000 */
[----:B0-----:R-:W-:-:S05]  /*19360*/  @!P0 LEA R3, P6, R7, R3, 0x1 ;  /* 0x0000000307038211 */ /* 0x001fca00078c08ff */
[----:B------:R-:W-:-:S05]  /*19370*/  @!P0 IMAD.X R2, RZ, RZ, R2, P6 ;  /* 0x000000ffff028224 */ /* 0x000fca00030e0602 */
[----:B------:R-:W-:-:S04]  /*19380*/  @!P0 LOP3.LUT R3, R3, R2, RZ, 0x3c, !PT ;  /* 0x0000000203038212 */ /* 0x000fc800078e3cff */
[----:B------:R-:W-:-:S04]  /*19390*/  @!P0 LOP3.LUT R2, R3, R2, RZ, 0x3c, !PT ;  /* 0x0000000203028212 */ /* 0x000fc800078e3cff */
[----:B------:R-:W-:-:S05]  /*193a0*/  @!P0 LOP3.LUT R3, R3, R2, RZ, 0x3c, !PT ;  /* 0x0000000203038212 */ /* 0x000fca00078e3cff */
[----:B------:R-:W-:Y:S04]  /*193b0*/  @!P0 LDGSTS.E.BYPASS.LTC128B.128 [R25+0x22400], desc[UR60][R2.64], !P4 ;  /* 0x2240000002198fae */ /* 0x000fe8000e101d7c */
[----:B------:R-:W-:Y:S04]  /*193c0*/  @!P0 LDGSTS.E.BYPASS.LTC128B.128 [R25+0x26400], desc[UR60][R2.64+0x80], !P3 ;  /* 0x2640008002198fae */ /* 0x000fe8000d901d7c */
[----:B------:R-:W-:Y:S04]  /*193d0*/  @!P0 LDGSTS.E.BYPASS.LTC128B.128 [R25+0x2a400], desc[UR60][R2.64+0x100], !P2 ;  /* 0x2a40010002198fae */ /* 0x000fe8000d101d7c */
[----:B------:R0:W-:Y:S01]  /*193e0*/  @!P0 LDGSTS.E.BYPASS.LTC128B.128 [R25+0x2e400], desc[UR60][R2.64+0x180], !P1 ;  /* 0x2e40018002198fae */ /* 0x0001e2000c901d7c */
[----:B---3--:R-:W-:Y:S01]  /*193f0*/  ISETP.GE.AND P0, PT, R10, R5, PT ;  /* 0x000000050a00720c */ /* 0x008fe20003f06270 */
[----:B----4-:R-:W-:-:S02]  /*19400*/  IMAD.MOV.U32 R10, RZ, RZ, R9 ;  /* 0x000000ffff0a7224 */ /* 0x010fc400078e0009 */
[----:B------:R-:W2:Y:S04]  /*19410*/  LDL.LU R9, [R1+0x30] ;  /* 0x0000300001097983 */ /* 0x000ea80000300800 */
[----:B0-----:R-:W0:Y:S06]  /*19420*/  SHFL.IDX PT, R2, R4, 0x1, 0x181f ;  /* 0x00381f0004027f89 */ /* 0x001e2c00000e0000 */
[----:B0-----:R-:W-:-:S05]  /*19430*/  @!P0 LEA R2, P6, R7, R2, 0x1 ;  /* 0x0000000207028211 */ /* 0x001fca00078c08ff */
[----:B------:R-:W-:Y:S02]  /*19440*/  @!P0 IMAD.X R3, RZ, RZ, R6, P6 ;  /* 0x000000ffff038224 */ /* 0x000fe400030e0606 */
[----:B------:R-:W-:Y:S04]  /*19450*/  SHFL.IDX PT, R6, R0, 0x2, 0x181f ;  /* 0x00581f0000067f89 */ /* 0x000fe800000e0000 */
[----:B------:R-:W-:Y:S04]  /*19460*/  @!P0 LDGSTS.E.BYPASS.LTC128B.128 [R25+0x22c00], desc[UR60][R2.64], !P4 ;  /* 0x22c0000002198fae */ /* 0x000fe8000e101d7c */
[----:B------:R-:W-:Y:S04]  /*19470*/  @!P0 LDGSTS.E.BYPASS.LTC128B.128 [R25+0x26c00], desc[UR60][R2.64+0x80], !P3 ;  /* 0x26c0008002198fae */ /* 0x000fe8000d901d7c */
[----:B------:R-:W-:Y:S04]  /*19480*/  @!P0 LDGSTS.E.BYPASS.LTC128B.128 [R25+0x2ac00], desc[UR60][R2.64+0x100], !P2 ;  /* 0x2ac0010002198fae */ /* 0x000fe8000d101d7c */
[----:B------:R0:W-:Y:S01]  /*19490*/  @!P0 LDGSTS.E.BYPASS.LTC128B.128 [R25+0x2ec00], desc[UR60][R2.64+0x180], !P1 ;  /* 0x2ec0018002198fae */ /* 0x0001e2000c901d7c */
[----:B-----5:R-:W-:-:S03]  /*194a0*/  ISETP.GE.AND P0, PT, R8, R5, PT ;  /* 0x000000050800720c */ /* 0x020fc60003f06270 */
[----:B------:R-:W3:Y:S04]  /*194b0*/  LDL.LU R8, [R1+0x34] ;  /* 0x0000340001087983 */ /* 0x000ee80000300800 */
[----:B0-----:R-:W0:Y:S06]  /*194c0*/  SHFL.IDX PT, R2, R4, 0x2, 0x181f ;  /* 0x00581f0004027f89 */ /* 0x001e2c00000e0000 */
[----:B0-----:R-:W-:-:S05]  /*194d0*/  @!P0 LEA R2, P6, R7, R2, 0x1 ;  /* 0x0000000207028211 */ /* 0x001fca00078c08ff */
[----:B------:R-:W-:-:S05]  /*194e0*/  @!P0 IMAD.X R3, RZ, RZ, R6, P6 ;  /* 0x000000ffff038224 */ /* 0x000fca00030e0606 */
[----:B------:R-:W-:Y:S04]  /*194f0*/  @!P0 LDGSTS.E.BYPASS.LTC128B.128 [R25+0x23400], desc[UR60][R2.64], !P4 ;  /* 0x2340000002198fae */ /* 0x000fe8000e101d7c */
[----:B------:R-:W-:Y:S04]  /*19500*/  @!P0 LDGSTS.E.BYPASS.LTC128B.128 [R25+0x27400], desc[UR60][R2.64+0x80], !P3 ;  /* 0x2740008002198fae */ /* 0x000fe8000d901d7c */
[----:B------:R-:W-:Y:S04]  /*19510*/  @!P0 LDGSTS.E.BYPASS.LTC128B.128 [R25+0x2b400], desc[UR60][R2.64+0x100], !P2 ;  /* 0x2b40010002198fae */ /* 0x000fe8000d101d7c */
[----:B------:R0:W-:Y:S04]  /*19520*/  @!P0 LDGSTS.E.BYPASS.LTC128B.128 [R25+0x2f400], desc[UR60][R2.64+0x180], !P1 ;  /* 0x2f40018002198fae */ /* 0x0001e8000c901d7c */
[----:B------:R-:W-:Y:S04]  /*19530*/  SHFL.IDX PT, R6, R0, 0x3, 0x181f ;  /* 0x00781f0000067f89 */ /* 0x000fe800000e0000 */
[----:B0-----:R-:W0:Y:S01]  /*19540*/  SHFL.IDX PT, R2, R4, 0x3, 0x181f ;  /* 0x00781f0004027f89 */ /* 0x001e2200000e0000 */
[----:B------:R-:W-:-:S13]  /*19550*/  ISETP.GE.AND P0, PT, R11, R5, PT ;  /* 0x000000050b00720c */ /* 0x000fda0003f06270 */
        /* <DEDUP_REMOVED lines=17> */
[----:B--2---:R-:W-:-:S13]  /*19670*/  ISETP.GE.AND P0, PT, R9, R5, PT ;  /* 0x000000050900720c */ /* 0x004fda0003f06270 */
        /* <DEDUP_REMOVED lines=8> */
[----:B---3--:R-:W-:-:S13]  /*19700*/  ISETP.GE.AND P0, PT, R8, R5, PT ;  /* 0x000000050800720c */ /* 0x008fda0003f06270 */
[----:B0-----:R-:W-:-:S05]  /*19710*/  @!P0 LEA R2, P5, R7, R2, 0x1 ;  /* 0x0000000207028211 */ /* 0x001fca00078a08ff */
[----:B------:R-:W-:-:S05]  /*19720*/  @!P0 IMAD.X R3, RZ, RZ, R6, P5 ;  /* 0x000000ffff038224 */ /* 0x000fca00028e0606 */
[----:B------:R-:W-:Y:S04]  /*19730*/  @!P0 LDGSTS.E.BYPASS.LTC128B.128 [R25+0x25400], desc[UR60][R2.64], !P4 ;  /* 0x2540000002198fae */ /* 0x000fe8000e101d7c */
[----:B------:R-:W-:Y:S04]  /*19740*/  @!P0 LDGSTS.E.BYPASS.LTC128B.128 [R25+0x29400], desc[UR60][R2.64+0x80], !P3 ;  /* 0x2940008002198fae */ /* 0x000fe8000d901d7c */
[----:B------:R-:W-:Y:S04]  /*19750*/  @!P0 LDGSTS.E.BYPASS.LTC128B.128 [R25+0x2d400], desc[UR60][R2.64+0x100], !P2 ;  /* 0x2d40010002198fae */ /* 0x000fe8000d101d7c */
[----:B------:R0:W-:Y:S04]  /*19760*/  @!P0 LDGSTS.E.BYPASS.LTC128B.128 [R25+0x31400], desc[UR60][R2.64+0x180], !P1 ;  /* 0x3140018002198fae */ /* 0x0001e8000c901d7c */
[----:B------:R1:W2:Y:S04]  /*19770*/  SHFL.IDX PT, R6, R0, 0x7, 0x181f ;  /* 0x00f81f0000067f89 */ /* 0x0002a800000e0000 */
[----:B0-----:R1:W0:Y:S02]  /*19780*/  SHFL.IDX PT, R2, R4, 0x7, 0x181f ;  /* 0x00f81f0004027f89 */ /* 0x00122400000e0000 */
.L_x_1850:
[----:B-1----:R-:W3:Y:S01]  /*19790*/  LDL.LU R0, [R1+0x3c] ;  /* 0x00003c0001007983 */ /* 0x002ee20000300800 */
[----:B------:R-:W-:Y:S01]  /*197a0*/  BSSY B0, `(.L_x_1654) ;  /* 0x000000c000007945 */ /* 0x000fe20003800000 */
[----:B---3--:R-:W-:-:S13]  /*197b0*/  ISETP.GE.AND P0, PT, R0, R5, PT ;  /* 0x000000050000720c */ /* 0x008fda0003f06270 */
[----:B------:R-:W-:Y:S05]  /*197c0*/  @P0 BRA `(.L_x_1655) ;  /* 0x0000000000240947 */ /* 0x000fea0003800000 */
[----:B0-----:R-:W-:-:S05]  /*197d0*/  LEA R2, P0, R7, R2, 0x1 ;  /* 0x0000000207027211 */ /* 0x001fca00078008ff */
[----:B--2---:R-:W-:-:S05]  /*197e0*/  IMAD.X R3, RZ, RZ, R6, P0 ;  /* 0x000000ffff037224 */ /* 0x004fca00000e0606 */
[----:B------:R-:W-:Y:S01]  /*197f0*/  @!PT LDS RZ, [RZ] ;  /* 0x00000000fffff984 */ /* 0x000fe20000000800 */
[----:B------:R-:W-:Y:S01]  /*19800*/  @!PT LDS RZ, [RZ] ;  /* 0x00000000fffff984 */ /* 0x000fe20000000800 */
[----:B------:R-:W-:Y:S01]  /*19810*/  @!PT LDS RZ, [RZ] ;  /* 0x00000000fffff984 */ /* 0x000fe20000000800 */
[----:B------:R1:W-:Y:S04]  /*19820*/  LDGSTS.E.BYPASS.LTC128B.128 [R25+0x25c00], desc[UR60][R2.64], !P4 ;  /* 0x25c0000002197fae */ /* 0x0003e8000e101d7c */
[----:B------:R1:W-:Y:S04]  /*19830*/  LDGSTS.E.BYPASS.LTC128B.128 [R25+0x29c00], desc[UR60][R2.64+0x80], !P3 ;  /* 0x29c0008002197fae */ /* 0x0003e8000d901d7c */
[----:B------:R1:W-:Y:S04]  /*19840*/  LDGSTS.E.BYPASS.LTC128B.128 [R25+0x2dc00], desc[UR60][R2.64+0x100], !P2 ;  /* 0x2dc0010002197fae */ /* 0x0003e8000d101d7c */
[----:B------:R1:W-:Y:S02]  /*19850*/  LDGSTS.E.BYPASS.LTC128B.128 [R25+0x31c00], desc[UR60][R2.64+0x180], !P1 ;  /* 0x31c0018002197fae */ /* 0x0003e4000c901d7c */
.L_x_1655:
[----:B------:R-:W-:Y:S05]  /*19860*/  BSYNC B0 ;  /* 0x0000000000007941 */ /* 0x000fea0003800000 */
.L_x_1654:
[----:B------:R-:W-:Y:S01]  /*19870*/  NOP ;  /* 0x0000000000007918 */ /* 0x000fe20000000000 */
[----:B------:R-:W-:-:S13]  /*19880*/  PLOP3.LUT P0, PT, PT, PT, PT, 0x80, 0x0 ;  /* 0x000000000000781c */ /* 0x000fda0003f0f070 */
.L_x_1656:
[----:B------:R-:W-:Y:S02]  /*19890*/  PLOP3.LUT P1, PT, P1, P0, PT, 0xa2, 0x0 ;  /* 0x000000000000781c */ /* 0x000fe40000f21472 */
[----:B------:R-:W-:-:S08]  /*198a0*/  @P0 R2UR P1, UR4, R22 ;  /* 0x00000000160402ca */ /* 0x000fd00000020000 */
[----:B------:R-:W-:-:S05]  /*198b0*/  @P0 PLOP3.LUT P0, PT, P1, PT, PT, 0x80, 0x0 ;  /* 0x000000000000081c */ /* 0x000fca0000f0f070 */
[----:B------:R-:W-:Y:S01]  /*198c0*/  @!P1 SYNCS.ARRIVE.TRANS64.RED.A0T1 RZ, [UR4+0x32410], RZ ;  /* 0x032410ffffff99a7 */ /* 0x000fe20008200404 */
[----:B------:R-:W-:Y:S07]  /*198d0*/  @!P1 ARRIVES.LDGSTSBAR.64.TRANSCNT [UR4+0x32410] ;  /* 0x03241000ff0099b0 */ /* 0x000fee0008000a84 */
[----:B------:R-:W-:Y:S05]  /*198e0*/  @P0 BRA.U.ANY `(.L_x_1656) ;  /* 0xfffffffd00e80947 */ /* 0x000fea000393ffff */
[----:B01----:R-:W3:Y:S02]  /*198f0*/  LDL.LU R2, [R1+0x40] ;  /* 0x0000400001027983 */ /* 0x003ee40000300800 */
[----:B---3--:R-:W-:-:S05]  /*19900*/  VIADD R2, R2, 0x1 ;  /* 0x0000000102027836 */ /* 0x008fca0000000000 */
        /* <DEDUP_REMOVED lines=10> */
.L_x_1851:
[----:B------:R-:W-:Y:S05]  /*199b0*/  BSYNC B0 ;  /* 0x0000000000007941 */ /* 0x000fea0003800000 */
.L_x_1657:
[----:B------:R-:W3:Y:S02]  /*199c0*/  LDL R0, [R1+0x68] ;  /* 0x0000680001007983 */ /* 0x000ee40000100800 */
[----:B---3--:R-:W-:-:S13]  /*199d0*/  ISETP.NE.AND P0, PT, R0, 0x3, PT ;  /* 0x000000030000780c */ /* 0x008fda0003f05270 */
[----:B------:R-:W-:Y:S05]  /*199e0*/  @!P0 BRA `(.L_x_1659) ;  /* 0x0000000000048947 */ /* 0x000fea0003800000 */
[----:B------:R-:W-:Y:S01]  /*199f0*/  BPT.TRAP 0x1 ;  /* 0x000000040000795c */ /* 0x000fe20000300000 */
.L_x_1659:
[----:B------:R-:W-:Y:S01]  /*19a00*/  SHF.L.U32 R0, R26, 0x1f, RZ ;  /* 0x0000001f1a007819 */ /* 0x000fe200000006ff */
[----:B------:R-:W-:Y:S03]  /*19a10*/  BSSY B0, `(.L_x_1660) ;  /* 0x0000003000007945 */ /* 0x000fe60003800000 */
[----:B------:R-:W1:Y:S02]  /*19a20*/  SYNCS.PHASECHK.TRANS64.TRYWAIT P0, [R29+URZ+0x32460], R0 ;  /* 0x032460001d0075a7 */ /* 0x000e64000800017f */
[----:B-1----:R-:W-:Y:S05]  /*19a30*/  @!P0 BRA `(.L_x_1661) ;  /* 0x0000006400508947 */ /* 0x002fea0003800000 */
.L_x_1852:
[----:B------:R-:W-:Y:S05]  /*19a40*/  BSYNC B0 ;  /* 0x0000000000007941 */ /* 0x000fea0003800000 */
.L_x_1660:
[----:B0-----:R-:W1:Y:S01]  /*19a50*/  LDL.LU R3, [R1+0x48] ;  /* 0x0000480001037983 */ /* 0x001e620000300800 */
[----:B------:R-:W-:Y:S01]  /*19a60*/  ULDC.64 UR4, c[0x0][0x328] ;  /* 0x0000ca0000047ab9 */ /* 0x000fe20000000a00 */
[----:B------:R-:W-:Y:S02]  /*19a70*/  ULDC.64 UR6, c[0x0][0x318] ;  /* 0x0000c60000067ab9 */ /* 0x000fe40000000a00 */
[----:B------:R-:W3:Y:S04]  /*19a80*/  LDL.LU R2, [R1+0x4] ;  /* 0x0000040001027983 */ /* 0x000ee80000300800 */
[----:B--2---:R-:W2:Y:S04]  /*19a90*/  LDL.LU R6, [R1+0x4c] ;  /* 0x00004c0001067983 */ /* 0x004ea80000300800 */
[----:B------:R-:W4:Y:S04]  /*19aa0*/  LDL R7, [R1] ;  /* 0x0000000001077983 */ /* 0x000f280000100800 */
[----:B------:R-:W5:Y:S01]  /*19ab0*/  LDL.LU R4, [R1+0x60] ;  /* 0x0000600001047983 */ /* 0x000f620000300800 */
[----:B-1----:R-:W-:-:S04]  /*19ac0*/  IMAD R0, R3, UR4, RZ ;  /* 0x0000000403007c24 */ /* 0x002fc8000f8e02ff */
[C---:B---3--:R-:W-:Y:S02]  /*19ad0*/  IMAD R5, R2.reuse, UR5, R0 ;  /* 0x0000000502057c24 */ /* 0x048fe4000f8e0200 */
[----:B------:R-:W-:Y:S01]  /*19ae0*/  IMAD.WIDE.U32 R2, R2, UR4, RZ ;  /* 0x0000000402027c25 */ /* 0x000fe2000f8e00ff */
[----:B------:R-:W-:-:S03]  /*19af0*/  ULDC.64 UR4, c[0x0][0x338] ;  /* 0x0000ce0000047ab9 */ /* 0x000fc60000000a00 */
[----:B------:R-:W-:Y:S02]  /*19b00*/  IMAD.IADD R3, R3, 0x1, R5 ;  /* 0x0000000103037824 */ /* 0x000fe400078e0205 */
[----:B--2---:R-:W-:Y:S01]  /*19b10*/  IMAD R0, R6, UR4, RZ ;  /* 0x0000000406007c24 */ /* 0x004fe2000f8e02ff */
[----:B----4-:R-:W-:Y:S01]  /*19b20*/  LOP3.LUT P3, RZ, R7, 0x10, RZ, 0xc0, !PT ;  /* 0x0000001007ff7812 */ /* 0x010fe2000786c0ff */
[----:B------:R-:W-:Y:S01]  /*19b30*/  IMAD.WIDE.U32 R2, R37, UR4, R2 ;  /* 0x0000000425027c25 */ /* 0x000fe2000f8e0002 */
[C---:B------:R-:W-:Y:S02]  /*19b40*/  LOP3.LUT P2, RZ, R7.reuse, 0x8, RZ, 0xc0, !PT ;  /* 0x0000000807ff7812 */ /* 0x040fe4000784c0ff */
[----:B------:R-:W-:Y:S01]  /*19b50*/  LOP3.LUT P1, RZ, R7, 0x4, RZ, 0xc0, !PT ;  /* 0x0000000407ff7812 */ /* 0x000fe2000782c0ff */
[----:B------:R-:W-:Y:S01]  /*19b60*/  IMAD R5, R37, UR5, R0 ;  /* 0x0000000525057c24 */ /* 0x000fe2000f8e0200 */
[----:B------:R-:W-:Y:S01]  /*19b70*/  ULDC.64 UR4, c[0x0][0x330] ;  /* 0x0000cc0000047ab9 */ /* 0x000fe20000000a00 */
[----:B------:R-:W-:-:S02]  /*19b80*/  SEL R0, RZ, 0x2, P3 ;  /* 0x00000002ff007807 */ /* 0x000fc40001800000 */
[----:B------:R-:W-:Y:S01]  /*19b90*/  IMAD.IADD R3, R3, 0x1, R5 ;  /* 0x0000000103037824 */ /* 0x000fe200078e0205 */
[----:B------:R-:W-:Y:S02]  /*19ba0*/  LOP3.LUT P4, RZ, R7, 0x1, RZ, 0xc0, !PT ;  /* 0x0000000107ff7812 */ /* 0x000fe4000788c0ff */
[----:B------:R-:W-:Y:S01]  /*19bb0*/  SEL R7, RZ, 0x8, P1 ;  /* 0x00000008ff077807 */ /* 0x000fe20000800000 */
[----:B------:R-:W-:Y:S01]  /*19bc0*/  IMAD.WIDE.U32 R2, R18, UR4, R2 ;  /* 0x0000000412027c25 */ /* 0x000fe2000f8e0002 */
[----:B------:R-:W-:-:S03]  /*19bd0*/  UMOV UR4, 0xffffffff ;  /* 0xffffffff00047882 */ /* 0x000fc60000000000 */
[----:B------:R-:W-:Y:S01]  /*19be0*/  IMAD R3, R18, UR5, R3 ;  /* 0x0000000512037c24 */ /* 0x000fe2000f8e0203 */
[----:B------:R-:W-:-:S04]  /*19bf0*/  LEA R5, P0, R2, UR6, 0x1 ;  /* 0x0000000602057c11 */ /* 0x000fc8000f8008ff */
[----:B------:R-:W-:Y:S02]  /*19c00*/  LEA.HI.X R6, R2, UR7, R3, 0x1, P0 ;  /* 0x0000000702067c11 */ /* 0x000fe400080f0c03 */
[----:B------:R-:W-:-:S04]  /*19c10*/  SEL R3, RZ, 0x4, P2 ;  /* 0x00000004ff037807 */ /* 0x000fc80001000000 */
[----:B-----5:R-:W-:Y:S01]  /*19c20*/  IADD3 R0, R3, R0, R4 ;  /* 0x0000000003007210 */ /* 0x020fe20007ffe004 */
        /* <DEDUP_REMOVED lines=73> */
.L_x_1866:
        /* <DEDUP_REMOVED lines=15> */
.L_x_1663:
[----:B------:R-:W-:Y:S02]  /*1a1b0*/  PLOP3.LUT P1, PT, P1, P0, PT, 0xa2, 0x0 ;  /* 0x000000000000781c */ /* 0x000fe40000f21472 */
[----:B------:R-:W-:-:S08]  /*1a1c0*/  @P0 R2UR P1, UR4, R29 ;  /* 0x000000001d0402ca */ /* 0x000fd00000020000 */
[----:B------:R-:W-:-:S05]  /*1a1d0*/  @P0 PLOP3.LUT P0, PT, P1, PT, PT, 0x80, 0x0 ;  /* 0x000000000000081c */ /* 0x000fca0000f0f070 */
[----:B------:R-:W-:Y:S01]  /*1a1e0*/  @!P1 SYNCS.ARRIVE.TRANS64.RED.A0T1 RZ, [UR4+0x32450], RZ ;  /* 0x032450ffffff99a7 */ /* 0x000fe20008200404 */
[----:B------:R-:W-:Y:S07]  /*1a1f0*/  @!P1 ARRIVES.LDGSTSBAR.64.TRANSCNT [UR4+0x32450] ;  /* 0x03245000ff0099b0 */ /* 0x000fee0008000a84 */
[----:B------:R-:W-:Y:S05]  /*1a200*/  @P0 BRA.U.ANY `(.L_x_1663) ;  /* 0xfffffffd00e80947 */ /* 0x000fea000393ffff */
[----:B------:R-:W-:Y:S01]  /*1a210*/  NOP ;  /* 0x0000000000007918 */ /* 0x000fe20000000000 */
[----:B0-----:R-:W2:Y:S02]  /*1a220*/  LDL R2, [R1+0x68] ;  /* 0x0000680001027983 */ /* 0x001ea40000100800 */
[----:B--2---:R-:W-:-:S13]  /*1a230*/  ISETP.NE.AND P2, PT, R2, 0x3, PT ;  /* 0x000000030200780c */ /* 0x004fda0003f45270 */
[----:B------:R-:W-:Y:S05]  /*1a240*/  @!P2 BRA `(.L_x_1664) ;  /* 0x000000000004a947 */ /* 0x000fea0003800000 */
[----:B------:R-:W-:Y:S01]  /*1a250*/  BPT.TRAP 0x1 ;  /* 0x000000040000795c */ /* 0x000fe20000300000 */
.L_x_1664:
[----:B------:R-:W2:Y:S01]  /*1a260*/  LDL.LU R2, [R1+0x44] ;  /* 0x0000440001027983 */ /* 0x000ea20000300800 */
[----:B------:R0:W-:Y:S01]  /*1a270*/  SYNCS.ARRIVE.TRANS64.A1T0 RZ, [R29+URZ+0x32450], RZ ;  /* 0x032450ff1dff79a7 */ /* 0x0001e2000810003f */
[----:B------:R-:W-:Y:S01]  /*1a280*/  BSSY B0, `(.L_x_1665) ;  /* 0x00000de000007945 */ /* 0x000fe20003800000 */
[----:B--2---:R-:W-:-:S05]  /*1a290*/  VIADD R10, R2, 0xfffffffe ;  /* 0xfffffffe020a7836 */ /* 0x004fca0000000000 */
[----:B------:R-:W-:-:S13]  /*1a2a0*/  ISETP.GE.AND P0, PT, R10, R32, PT ;  /* 0x000000200a00720c */ /* 0x000fda0003f06270 */
[----:B0-----:R-:W-:Y:S05]  /*1a2b0*/  @!P0 BRA `(.L_x_1666) ;  /* 0x0000000c00688947 */ /* 0x001fea0003800000 */
.L_x_1679:
[----:B--2---:R-:W2:Y:S01]  /*1a2c0*/  LDL R12, [R1+0x68] ;  /* 0x00006800010c7983 */ /* 0x004ea20000100800 */
[----:B0-----:R-:W0:Y:S01]  /*1a2d0*/  LDC R6, c[0x0][0x430] ;  /* 0x00010c00ff067b82 */ /* 0x001e220000000800 */
[----:B------:R-:W1:Y:S01]  /*1a2e0*/  S2R R2, SR_TID.X ;  /* 0x0000000000027919 */ /* 0x000e620000002100 */
[----:B---3--:R-:W3:Y:S01]  /*1a2f0*/  S2R R4, SR_TID.X ;  /* 0x0000000000047919 */ /* 0x008ee20000002100 */
[----:B0-----:R-:W-:Y:S02]  /*1a300*/  ISETP.NE.AND P0, PT, R6, 0x1, PT ;  /* 0x000000010600780c */ /* 0x001fe40003f05270 */
[----:B-1----:R-:W-:-:S11]  /*1a310*/  LOP3.LUT R2, R2, 0x7f, RZ, 0xc0, !PT ;  /* 0x0000007f02027812 */ /* 0x002fd600078ec0ff */
[----:B------:R-:W0:Y:S01]  /*1a320*/  @P0 LDC R3, c[0x0][0x438] ;  /* 0x00010e00ff030b82 */ /* 0x000e220000000800 */
[----:B---3--:R-:W-:Y:S01]  /*1a330*/  IMAD.SHL.U32 R4, R4, 0x10, RZ ;  /* 0x0000001004047824 */ /* 0x008fe200078e00ff */
[----:B------:R-:W-:-:S04]  /*1a340*/  SHF.R.U32.HI R2, RZ, 0x3, R2 ;  /* 0x00000003ff027819 */ /* 0x000fc80000011602 */
[----:B------:R-:W-:Y:S02]  /*1a350*/  LOP3.LUT R4, R2, 0x70, R4, 0xf8, !PT ;  /* 0x0000007002047812 */ /* 0x000fe400078ef804 */
[----:B------:R-:W1:Y:S02]  /*1a360*/  @P0 LDC R2, c[0x0][0x434] ;  /* 0x00010d00ff020b82 */ /* 0x000e640000000800 */
[----:B------:R-:W-:Y:S01]  /*1a370*/  ISETP.GT.U32.AND P1, PT, R4, 0x5f, PT ;  /* 0x0000005f0400780c */ /* 0x000fe20003f24070 */
[----:B------:R-:W-:-:S04]  /*1a380*/  IMAD R7, R10, 0x60, R33 ;  /* 0x000000600a077824 */ /* 0x000fc800078e0221 */
[----:B------:R-:W-:-:S08]  /*1a390*/  IMAD.IADD R7, R4, 0x1, R7 ;  /* 0x0000000104077824 */ /* 0x000fd000078e0207 */
[----:B------:R-:W3:Y:S01]  /*1a3a0*/  @!P1 LDC.64 R4, c[0x0][0x428] ;  /* 0x00010a00ff049b82 */ /* 0x000ee20000000a00 */
[----:B------:R-:W-:-:S07]  /*1a3b0*/  IMAD.MOV.U32 R11, RZ, RZ, R7 ;  /* 0x000000ffff0b7224 */ /* 0x000fce00078e0007 */
[----:B------:R-:W4:Y:S01]  /*1a3c0*/  @!P1 LDC.64 R8, c[0x0][0x418] ;  /* 0x00010600ff089b82 */ /* 0x000f220000000a00 */
[----:B-1----:R-:W-:-:S05]  /*1a3d0*/  @P0 IMAD.HI.U32 R2, R7, R2, RZ ;  /* 0x0000000207020227 */ /* 0x002fca00078e00ff */
[----:B0-----:R-:W-:-:S04]  /*1a3e0*/  @P0 SHF.R.U32.HI R11, RZ, R3, R2 ;  /* 0x00000003ff0b0219 */ /* 0x001fc80000011602 */
[--C-:B------:R-:W-:Y:S01]  /*1a3f0*/  @!P1 SHF.R.S32.HI R3, RZ, 0x1f, R11.reuse ;  /* 0x0000001fff039819 */ /* 0x100fe2000001140b */
[----:B------:R-:W-:-:S04]  /*1a400*/  @!P1 IMAD.MOV.U32 R2, RZ, RZ, R11 ;  /* 0x000000ffff029224 */ /* 0x000fc800078e000b */
[----:B---3--:R-:W-:-:S04]  /*1a410*/  @!P1 IMAD.WIDE.U32 R2, R28, R4, R2 ;  /* 0x000000041c029225 */ /* 0x008fc800078e0002 */
[----:B------:R-:W-:-:S04]  /*1a420*/  @!P1 IMAD R4, R34, R4, RZ ;  /* 0x0000000422049224 */ /* 0x000fc800078e02ff */
[----:B------:R-:W-:Y:S01]  /*1a430*/  @!P1 IMAD R5, R28, R5, R4 ;  /* 0x000000051c059224 */ /* 0x000fe200078e0204 */
[----:B----4-:R-:W-:-:S03]  /*1a440*/  @!P1 LEA R8, P0, R2, R8, 0x2 ;  /* 0x0000000802089211 */ /* 0x010fc600078010ff */
[----:B------:R-:W-:Y:S02]  /*1a450*/  @!P1 IMAD.IADD R3, R5, 0x1, R3 ;  /* 0x0000000105039824 */ /* 0x000fe400078e0203 */
[----:B------:R-:W-:-:S03]  /*1a460*/  IMAD.MOV.U32 R5, RZ, RZ, RZ ;  /* 0x000000ffff057224 */ /* 0x000fc600078e00ff */
[----:B------:R-:W-:Y:S01]  /*1a470*/  @!P1 LEA.HI.X R9, R2, R9, R3, 0x2, P0 ;  /* 0x0000000902099211 */ /* 0x000fe200000f1403 */
[----:B------:R-:W-:-:S04]  /*1a480*/  VIADD R24, R24, 0x1 ;  /* 0x0000000118187836 */ /* 0x000fc80000000000 */
[----:B------:R0:W5:Y:S01]  /*1a490*/  @!P1 LDG.E R5, desc[UR60][R8.64] ;  /* 0x0000003c08059981 */ /* 0x000162000c1e1900 */
[----:B------:R-:W-:-:S04]  /*1a4a0*/  ISETP.NE.AND P0, PT, R24, 0x2, PT ;  /* 0x000000021800780c */ /* 0x000fc80003f05270 */
[----:B------:R-:W-:Y:S01]  /*1a4b0*/  SEL R3, RZ, 0x1, P0 ;  /* 0x00000001ff037807 */ /* 0x000fe20000000000 */
[----:B------:R-:W-:-:S03]  /*1a4c0*/  IMAD.MOV R2, RZ, RZ, -R11 ;  /* 0x000000ffff027224 */ /* 0x000fc600078e0a0b */
[----:B------:R-:W-:Y:S01]  /*1a4d0*/  LOP3.LUT R26, R26, R3, RZ, 0x3c, !PT ;  /* 0x000000031a1a7212 */ /* 0x000fe200078e3cff */
[----:B------:R-:W-:Y:S01]  /*1a4e0*/  IMAD.MOV.U32 R3, RZ, RZ, R10 ;  /* 0x000000ffff037224 */ /* 0x000fe200078e000a */
[----:B------:R-:W-:Y:S05]  /*1a4f0*/  YIELD ;  /* 0x0000000000007946 */ /* 0x000fea0003800000 */
[----:B------:R-:W-:Y:S01]  /*1a500*/  SEL R24, R24, RZ, P0 ;  /* 0x000000ff18187207 */ /* 0x000fe20000000000 */
[----:B------:R-:W-:Y:S01]  /*1a510*/  IMAD R6, R6, R2, R7 ;  /* 0x0000000206067224 */ /* 0x000fe200078e0207 */
[----:B------:R-:W-:Y:S01]  /*1a520*/  ISETP.GT.AND P2, PT, R3, R32, PT ;  /* 0x000000200300720c */ /* 0x000fe20003f44270 */
[----:B------:R-:W-:Y:S01]  /*1a530*/  VIADD R10, R10, 0xffffffff ;  /* 0xffffffff0a0a7836 */ /* 0x000fe20000000000 */
[----:B--2---:R-:W-:-:S13]  /*1a540*/  ISETP.NE.AND P1, PT, R12, 0x3, PT ;  /* 0x000000030c00780c */ /* 0x004fda0003f25270 */
[----:B0-----:R-:W-:Y:S05]  /*1a550*/  @!P1 BRA `(.L_x_1667) ;  /* 0x0000000000049947 */ /* 0x001fea0003800000 */
[----:B------:R-:W-:Y:S01]  /*1a560*/  BPT.TRAP 0x1 ;  /* 0x000000040000795c */ /* 0x000fe20000300000 */
.L_x_1667:
[----:B------:R-:W-:Y:S01]  /*1a570*/  IMAD R4, R24, 0x8, R22 ;  /* 0x0000000818047824 */ /* 0x000fe200078e0216 */
[----:B------:R-:W-:Y:S01]  /*1a580*/  SHF.L.U32 R21, R26, 0x1f, RZ ;  /* 0x0000001f1a157819 */ /* 0x000fe200000006ff */
[----:B------:R-:W-:Y:S01]  /*1a590*/  BSSY B1, `(.L_x_1668) ;  /* 0x0000004000017945 */ /* 0x000fe20003800000 */
[----:B------:R-:W-:Y:S02]  /*1a5a0*/  SHF.R.S32.HI R17, RZ, 0x1f, R6 ;  /* 0x0000001fff117819 */ /* 0x000fe40000011406 */
[----:B------:R-:W0:Y:S02]  /*1a5b0*/  SYNCS.PHASECHK.TRANS64.TRYWAIT P0, [R4+URZ+0x32440], R21 ;  /* 0x03244015040075a7 */ /* 0x000e24000800017f */
[----:B0-----:R-:W-:Y:S05]  /*1a5c0*/  @!P0 BRA `(.L_x_1669) ;  /* 0x0000006000c08947 */ /* 0x001fea0003800000 */
.L_x_1867:
[----:B------:R-:W-:Y:S05]  /*1a5d0*/  BSYNC B1 ;  /* 0x0000000000017941 */ /* 0x000fea0003800000 */
.L_x_1668:
        /* <DEDUP_REMOVED lines=51> */
.L_x_1881:
        /* <DEDUP_REMOVED lines=8> */
.L_x_1671:
[----:B------:R-:W-:Y:S02]  /*1a990*/  PLOP3.LUT P1, PT, P1, P0, PT, 0xa2, 0x0 ;  /* 0x000000000000781c */ /* 0x000fe40000f21472 */
[----:B------:R-:W-:-:S08]  /*1a9a0*/  @P0 R2UR P1, UR4, R4 ;  /* 0x00000000040402ca */ /* 0x000fd00000020000 */
[----:B------:R-:W-:-:S05]  /*1a9b0*/  @P0 PLOP3.LUT P0, PT, P1, PT, PT, 0x80, 0x0 ;  /* 0x000000000000081c */ /* 0x000fca0000f0f070 */
[----:B------:R-:W-:Y:S01]  /*1a9c0*/  @!P1 SYNCS.ARRIVE.TRANS64.RED.A0T1 RZ, [UR4+0x32430], RZ ;  /* 0x032430ffffff99a7 */ /* 0x000fe20008200404 */
[----:B------:R-:W-:Y:S07]  /*1a9d0*/  @!P1 ARRIVES.LDGSTSBAR.64.TRANSCNT [UR4+0x32430] ;  /* 0x03243000ff0099b0 */ /* 0x000fee0008000a84 */
[----:B------:R-:W-:Y:S05]  /*1a9e0*/  @P0 BRA.U.ANY `(.L_x_1671) ;  /* 0xfffffffd00e80947 */ /* 0x000fea000393ffff */
[----:B------:R-:W-:Y:S01]  /*1a9f0*/  NOP ;  /* 0x0000000000007918 */ /* 0x000fe20000000000 */
[----:B--2---:R-:W2:Y:S02]  /*1aa00*/  LDL R2, [R1+0x68] ;  /* 0x0000680001027983 */ /* 0x004ea40000100800 */
[----:B--2---:R-:W-:-:S13]  /*1aa10*/  ISETP.NE.AND P3, PT, R2, 0x3, PT ;  /* 0x000000030200780c */ /* 0x004fda0003f65270 */
[----:B------:R-:W-:Y:S05]  /*1aa20*/  @!P3 BRA `(.L_x_1672) ;  /* 0x000000000004b947 */ /* 0x000fea0003800000 */
[----:B------:R-:W-:Y:S01]  /*1aa30*/  BPT.TRAP 0x1 ;  /* 0x000000040000795c */ /* 0x000fe20000300000 */
.L_x_1672:
[----:B------:R2:W-:Y:S01]  /*1aa40*/  SYNCS.ARRIVE.TRANS64.A1T0 RZ, [R4+URZ+0x32430], RZ ;  /* 0x032430ff04ff79a7 */ /* 0x0005e2000810003f */
[----:B------:R-:W-:Y:S05]  /*1aa50*/  @!P3 BRA `(.L_x_1673) ;  /* 0x000000000004b947 */ /* 0x000fea0003800000 */
[----:B------:R-:W-:Y:S01]  /*1aa60*/  BPT.TRAP 0x1 ;  /* 0x000000040000795c */ /* 0x000fe20000300000 */
.L_x_1673:
[----:B------:R-:W3:Y:S01]  /*1aa70*/  SYNCS.PHASECHK.TRANS64.TRYWAIT P0, [R4+URZ+0x32460], R21 ;  /* 0x03246015040075a7 */ /* 0x000ee2000800017f */
[----:B------:R-:W-:Y:S04]  /*1aa80*/  BSSY B1, `(.L_x_1674) ;  /* 0x0000002000017945 */ /* 0x000fe80003800000 */
[----:B---3--:R-:W-:Y:S05]  /*1aa90*/  @!P0 BRA `(.L_x_1675) ;  /* 0x0000006400448947 */ /* 0x008fea0003800000 */
.L_x_1882:
[----:B------:R-:W-:Y:S05]  /*1aaa0*/  BSYNC B1 ;  /* 0x0000000000017941 */ /* 0x000fea0003800000 */
.L_x_1674:
        /* <DEDUP_REMOVED lines=67> */
.L_x_1896:
        /* <DEDUP_REMOVED lines=11> */
.L_x_1677:
[----:B------:R-:W-:Y:S02]  /*1af90*/  PLOP3.LUT P1, PT, P1, P0, PT, 0xa2, 0x0 ;  /* 0x000000000000781c */ /* 0x000fe40000f21472 */
[----:B------:R-:W-:-:S08]  /*1afa0*/  @P0 R2UR P1, UR4, R4 ;  /* 0x00000000040402ca */ /* 0x000fd00000020000 */
[----:B------:R-:W-:-:S05]  /*1afb0*/  @P0 PLOP3.LUT P0, PT, P1, PT, PT, 0x80, 0x0 ;  /* 0x000000000000081c */ /* 0x000fca0000f0f070 */
[----:B------:R-:W-:Y:S01]  /*1afc0*/  @!P1 SYNCS.ARRIVE.TRANS64.RED.A0T1 RZ, [UR4+0x32450], RZ ;  /* 0x032450ffffff99a7 */ /* 0x000fe20008200404 */
[----:B------:R-:W-:Y:S07]  /*1afd0*/  @!P1 ARRIVES.LDGSTSBAR.64.TRANSCNT [UR4+0x32450] ;  /* 0x03245000ff0099b0 */ /* 0x000fee0008000a84 */
[----:B------:R-:W-:Y:S05]  /*1afe0*/  @P0 BRA.U.ANY `(.L_x_1677) ;  /* 0xfffffffd00e80947 */ /* 0x000fea000393ffff */
[----:B------:R-:W-:Y:S01]  /*1aff0*/  NOP ;  /* 0x0000000000007918 */ /* 0x000fe20000000000 */
[----:B0-----:R-:W4:Y:S02]  /*1b000*/  LDL R2, [R1+0x68] ;  /* 0x0000680001027983 */ /* 0x001f240000100800 */
[----:B----4-:R-:W-:-:S13]  /*1b010*/  ISETP.NE.AND P3, PT, R2, 0x3, PT ;  /* 0x000000030200780c */ /* 0x010fda0003f65270 */
[----:B------:R-:W-:Y:S05]  /*1b020*/  @!P3 BRA `(.L_x_1678) ;  /* 0x000000000004b947 */ /* 0x000fea0003800000 */
[----:B------:R-:W-:Y:S01]  /*1b030*/  BPT.TRAP 0x1 ;  /* 0x000000040000795c */ /* 0x000fe20000300000 */
.L_x_1678:
[----:B------:R0:W-:Y:S01]  /*1b040*/  SYNCS.ARRIVE.TRANS64.A1T0 RZ, [R4+URZ+0x32450], RZ ;  /* 0x032450ff04ff79a7 */ /* 0x0001e2000810003f */
[----:B------:R-:W-:Y:S05]  /*1b050*/  @P2 BRA `(.L_x_1679) ;  /* 0xfffffff000982947 */ /* 0x000fea000383ffff */
.L_x_1666:
[----:B------:R-:W-:Y:S05]  /*1b060*/  BSYNC B0 ;  /* 0x0000000000007941 */ /* 0x000fea0003800000 */
.L_x_1665:
        /* <DEDUP_REMOVED lines=21> */
.L_x_1681:
[----:B------:R-:W-:Y:S05]  /*1b1c0*/  BSYNC B0 ;  /* 0x0000000000007941 */ /* 0x000fea0003800000 */
.L_x_1680:
[----:B------:R-:W-:-:S07]  /*1b1d0*/  SEL R24, R24, RZ, P0 ;  /* 0x000000ff18187207 */ /* 0x000fce0000000000 */
.L_x_1634:
[----:B------:R-:W-:Y:S05]  /*1b1e0*/  BSYNC B7 ;  /* 0x0000000000077941 */ /* 0x000fea0003800000 */
.L_x_1632:
[----:B------:R-:W4:Y:S02]  /*1b1f0*/  LDL R0, [R1] ;  /* 0x0000000001007983 */ /* 0x000f240000100800 */
[----:B----4-:R-:W-:-:S13]  /*1b200*/  LOP3.LUT P0, RZ, R0, 0x1000, RZ, 0xc0, !PT ;  /* 0x0000100000ff7812 */ /* 0x010fda000780c0ff */
[----:B------:R-:W-:Y:S05]  /*1b210*/  @!P0 BRA `(.L_x_1682) ;  /* 0x0000000000248947 */ /* 0x000fea0003800000 */
[----:B------:R-:W-:Y:S05]  /*1b220*/  WARPSYNC.ALL ;  /* 0x0000000000007948 */ /* 0x000fea0003800000 */
[----:B------:R-:W4:Y:S08]  /*1b230*/  S2UR UR5, SR_CgaCtaId ;  /* 0x00000000000579c3 */ /* 0x000f300000008800 */
[----:B------:R-:W-:Y:S06]  /*1b240*/  BAR.SYNC.DEFER_BLOCKING 0x5, 0x180 ;  /* 0x0146000000007b1d */ /* 0x000fec0000010000 */
[----:B------:R-:W-:-:S02]  /*1b250*/  UMOV UR4, 0x400 ;  /* 0x0000040000047882 */ /* 0x000fc40000000000 */
[----:B----4-:R-:W-:-:S06]  /*1b260*/  ULEA UR4, UR5, UR4, 0x18 ;  /* 0x0000000405047291 */ /* 0x010fcc000f8ec03f */
[----:B0-----:R-:W-:-:S05]  /*1b270*/  IMAD.U32 R22, RZ, RZ, UR4 ;  /* 0x00000004ff167e24 */ /* 0x001fca000f8e00ff */
[----:B------:R0:W4:Y:S01]  /*1b280*/  LDS.128 R16, [R22+0x324d0] ;  /* 0x0324d00016107984 */ /* 0x0001220000000c00 */
[----:B------:R-:W-:Y:S06]  /*1b290*/  BAR.ARV 0x4, 0x180 ;  /* 0x0106000000007b1d */ /* 0x000fec0000002000 */
[----:B------:R-:W-:Y:S05]  /*1b2a0*/  BRA `(.L_x_1683) ;  /* 0x0000000800d07947 */ /* 0x000fea0003800000 */
.L_x_1682:
[----:B------:R-:W4:Y:S01]  /*1b2b0*/  S2R R9, SR_TID.X ;  /* 0x0000000000097919 */ /* 0x000f220000002100 */
[----:B------:R-:W-:Y:S01]  /*1b2c0*/  UMOV UR4, 0xffffffff ;  /* 0xffffffff00047882 */ /* 0x000fe20000000000 */
[----:B----4-:R-:W-:-:S04]  /*1b2d0*/  LOP3.LUT R9, R9, 0x1f, RZ, 0xc0, !PT ;  /* 0x0000001f09097812 */ /* 0x010fc800078ec0ff */
[----:B------:R-:W-:Y:S01]  /*1b2e0*/  ISETP.NE.AND P0, PT, R9, 0x1f, PT ;  /* 0x0000001f0900780c */ /* 0x000fe20003f05270 */
[----:B------:R-:W-:-:S12]  /*1b2f0*/  BRA.DIV UR4, `(.L_x_1684) ;  /* 0x0000006604087947 */ /* 0x000fd8000b800000 */
[----:B0-----:R-:W-:Y:S01]  /*1b300*/  IMAD.IADD R7, R19, 0x1, R9 ;  /* 0x0000000113077824 */ /* 0x001fe200078e0209 */
[----:B------:R-:W-:-:S04]  /*1b310*/  ULDC UR4, c[0x0][0xd3c] ;  /* 0x00034f0000047ab9 */ /* 0x000fc80000000800 */
[----:B------:R-:W-:-:S13]  /*1b320*/  ISETP.GE.OR P1, PT, R7, UR4, !P0 ;  /* 0x0000000407007c0c */ /* 0x000fda000c726670 */
[----:B------:R-:W0:Y:S08]  /*1b330*/  @!P1 LDC.64 R2, c[0x0][0xd80] ;  /* 0x00036000ff029b82 */ /* 0x000e300000000a00 */
[----:B--23--:R-:W2:Y:S01]  /*1b340*/  @!P1 LDC.64 R4, c[0x0][0xd78] ;  /* 0x00035e00ff049b82 */ /* 0x00cea20000000a00 */
[----:B0-----:R-:W-:-:S05]  /*1b350*/  @!P1 IMAD.WIDE R2, R7, 0x4, R2 ;  /* 0x0000000407029825 */ /* 0x001fca00078e0202 */
[----:B------:R2:W3:Y:S02]  /*1b360*/  @!P1 LDG.E R8, desc[UR60][R2.64] ;  /* 0x0000003c02089981 */ /* 0x0004e4000c1e1900 */
[----:B--2---:R-:W-:-:S05]  /*1b370*/  @!P1 IMAD.WIDE R2, R7, 0x4, R4 ;  /* 0x0000000407029825 */ /* 0x004fca00078e0204 */
[----:B------:R-:W2:Y:S01]  /*1b380*/  @!P1 LDG.E R5, desc[UR60][R2.64] ;  /* 0x0000003c02059981 */ /* 0x000ea2000c1e1900 */
        /* <DEDUP_REMOVED lines=9> */
[----:B---3--:R-:W-:Y:S02]  /*1b420*/  @!P1 IMAD.MOV.U32 R7, RZ, RZ, R8 ;  /* 0x000000ffff079224 */ /* 0x008fe400078e0008 */
[----:B--2---:R-:W-:Y:S01]  /*1b430*/  @!P1 IMAD.MOV.U32 R4, RZ, RZ, R5 ;  /* 0x000000ffff049224 */ /* 0x004fe200078e0005 */
        /* <DEDUP_REMOVED lines=17> */
[----:B------:R0:W2:Y:S02]  /*1b550*/  SHFL.IDX PT, R14, R3, 0x1f, 0x1f ;  /* 0x03e01f00030e7f89 */ /* 0x0000a400000e0000 */
.L_x_1906:
[----:B------:R-:W-:Y:S02]  /*1b560*/  ULDC UR4, c[0x0][0xd38] ;  /* 0x00034e0000047ab9 */ /* 0x000fe40000000800 */
[----:B------:R-:W-:-:S04]  /*1b570*/  IMAD.U32 R5, RZ, RZ, UR4 ;  /* 0x00000004ff057e24 */ /* 0x000fc8000f8e00ff */
[----:B--2---:R-:W-:-:S04]  /*1b580*/  IMAD R9, R14, R5, RZ ;  /* 0x000000050e097224 */ /* 0x004fc800078e02ff */
[----:B------:R-:W-:-:S05]  /*1b590*/  IMAD.IADD R6, R6, 0x1, R9 ;  /* 0x0000000106067824 */ /* 0x000fca00078e0209 */
[----:B------:R-:W-:-:S13]  /*1b5a0*/  ISETP.GT.AND P6, PT, R6, R0, PT ;  /* 0x000000000600720c */ /* 0x000fda0003fc4270 */
[----:B------:R-:W-:Y:S05]  /*1b5b0*/  @P6 BRA `(.L_x_1685) ;  /* 0x0000000000a46947 */ /* 0x000fea0003800000 */
.L_x_1688:
[----:B------:R-:W2:Y:S01]  /*1b5c0*/  LDC R2, c[0x0][0xd3c] ;  /* 0x00034f00ff027b82 */ /* 0x000ea20000000800 */
[----:B------:R-:W-:-:S05]  /*1b5d0*/  VIADD R19, R19, 0x1f ;  /* 0x0000001f13137836 */ /* 0x000fca0000000000 */
[----:B--2---:R-:W-:-:S13]  /*1b5e0*/  ISETP.GE.AND P6, PT, R19, R2, PT ;  /* 0x000000021300720c */ /* 0x004fda0003fc6270 */
[----:B------:R-:W-:Y:S05]  /*1b5f0*/  @P6 BRA `(.L_x_1686) ;  /* 0x0000000400b86947 */ /* 0x000fea0003800000 */
[----:B0-----:R-:W0:Y:S01]  /*1b600*/  S2R R3, SR_TID.X ;  /* 0x0000000000037919 */ /* 0x001e220000002100 */
[----:B------:R-:W-:Y:S01]  /*1b610*/  IMAD.MOV.U32 R7, RZ, RZ, RZ ;  /* 0x000000ffff077224 */ /* 0x000fe200078e00ff */
[----:B0-----:R-:W-:-:S05]  /*1b620*/  LOP3.LUT R3, R3, 0x1f, RZ, 0xc0, !PT ;  /* 0x0000001f03037812 */ /* 0x001fca00078ec0ff */
[----:B------:R-:W-:-:S05]  /*1b630*/  IMAD.IADD R9, R19, 0x1, R3 ;  /* 0x0000000113097824 */ /* 0x000fca00078e0203 */
[----:B------:R-:W-:-:S13]  /*1b640*/  ISETP.GE.OR P6, PT, R9, R2, !P0 ;  /* 0x000000020900720c */ /* 0x000fda00047c6670 */
[----:B------:R-:W0:Y:S08]  /*1b650*/  @!P6 LDC.64 R2, c[0x0][0xd80] ;  /* 0x00036000ff02eb82 */ /* 0x000e300000000a00 */
[----:B------:R-:W2:Y:S01]  /*1b660*/  @!P6 LDC.64 R4, c[0x0][0xd78] ;  /* 0x00035e00ff04eb82 */ /* 0x000ea20000000a00 */
[----:B0-----:R-:W-:-:S05]  /*1b670*/  @!P6 IMAD.WIDE R2, R9, 0x4, R2 ;  /* 0x000000040902e825 */ /* 0x001fca00078e0202 */
[----:B------:R2:W3:Y:S02]  /*1b680*/  @!P6 LDG.E R7, desc[UR60][R2.64] ;  /* 0x0000003c0207e981 */ /* 0x0004e4000c1e1900 */
[----:B--2---:R-:W-:-:S04]  /*1b690*/  @!P6 IMAD.WIDE R2, R9, 0x4, R4 ;  /* 0x000000040902e825 */ /* 0x004fc800078e0204 */
[----:B------:R-:W-:-:S06]  /*1b6a0*/  IMAD.MOV.U32 R4, RZ, RZ, RZ ;  /* 0x000000ffff047224 */ /* 0x000fcc00078e00ff */
[----:B------:R-:W3:Y:S01]  /*1b6b0*/  @!P6 LDG.E R4, desc[UR60][R2.64] ;  /* 0x0000003c0204e981 */ /* 0x000ee2000c1e1900 */
[----:B------:R-:W-:Y:S01]  /*1b6c0*/  UMOV UR4, 0xffffffff ;  /* 0xffffffff00047882 */ /* 0x000fe20000000000 */
[----:B---3--:R-:W-:Y:S02]  /*1b6d0*/  IMAD R13, R4, R7, RZ ;  /* 0x00000007040d7224 */ /* 0x008fe400078e02ff */
        /* <DEDUP_REMOVED lines=17> */
.L_x_1914:
[----:B------:R-:W-:Y:S02]  /*1b7f0*/  ULDC UR4, c[0x0][0xd38] ;  /* 0x00034e0000047ab9 */ /* 0x000fe40000000800 */
[----:B------:R-:W-:-:S04]  /*1b800*/  IMAD.U32 R5, RZ, RZ, UR4 ;  /* 0x00000004ff057e24 */ /* 0x000fc8000f8e00ff */
[----:B--2---:R-:W-:-:S04]  /*1b810*/  IMAD R9, R14, R5, RZ ;  /* 0x000000050e097224 */ /* 0x004fc800078e02ff */
[----:B------:R-:W-:-:S05]  /*1b820*/  IMAD.IADD R6, R9, 0x1, R6 ;  /* 0x0000000109067824 */ /* 0x000fca00078e0206 */
[----:B------:R-:W-:-:S13]  /*1b830*/  ISETP.GT.AND P6, PT, R6, R0, PT ;  /* 0x000000000600720c */ /* 0x000fda0003fc4270 */
[----:B------:R-:W-:Y:S05]  /*1b840*/  @!P6 BRA `(.L_x_1688) ;  /* 0xfffffffc005ce947 */ /* 0x000fea000383ffff */
.L_x_1685:
[----:B------:R-:W-:Y:S01]  /*1b850*/  IMAD.IADD R2, R6, 0x1, -R9 ;  /* 0x0000000106027824 */ /* 0x000fe200078e0a09 */
[----:B------:R-:W-:-:S03]  /*1b860*/  UMOV UR4, 0xffffffff ;  /* 0xffffffff00047882 */ /* 0x000fc60000000000 */
[----:B------:R-:W-:-:S05]  /*1b870*/  IMAD R9, R3, R5, R2 ;  /* 0x0000000503097224 */ /* 0x000fca00078e0202 */
[----:B------:R-:W-:Y:S01]  /*1b880*/  ISETP.GT.AND P6, PT, R9, R0, PT ;  /* 0x000000000900720c */ /* 0x000fe20003fc4270 */
[----:B------:R-:W-:-:S12]  /*1b890*/  BRA.DIV UR4, `(.L_x_1689) ;  /* 0x0000006604947947 */ /* 0x000fd8000b800000 */
[----:B------:R-:W-:-:S04]  /*1b8a0*/  VOTE.ANY R8, PT, !P6 ;  /* 0x0000000000087806 */ /* 0x000fc800070e0100 */
[----:B------:R-:W2:Y:S02]  /*1b8b0*/  POPC R6, R8 ;  /* 0x0000000800067309 */ /* 0x000ea40000000000 */
[----:B--2---:R2:W3:Y:S04]  /*1b8c0*/  SHFL.IDX PT, R7, R7, R6, 0x1f ;  /* 0x00001f0607077589 */ /* 0x0044e800000e0000 */
[----:B------:R2:W4:Y:S02]  /*1b8d0*/  SHFL.IDX PT, R4, R4, R6, 0x1f ;  /* 0x00001f0604047589 */ /* 0x00052400000e0000 */
.L_x_1919:
[----:B------:R-:W-:-:S13]  /*1b8e0*/  ISETP.NE.AND P0, PT, R8, RZ, PT ;  /* 0x000000ff0800720c */ /* 0x000fda0003f05270 */
[----:B------:R-:W-:Y:S05]  /*1b8f0*/  @!P0 BRA `(.L_x_1690) ;  /* 0x0000000000108947 */ /* 0x000fea0003800000 */
[----:B------:R-:W-:Y:S01]  /*1b900*/  UMOV UR4, 0xffffffff ;  /* 0xffffffff00047882 */ /* 0x000fe20000000000 */
[----:B------:R-:W-:Y:S02]  /*1b910*/  VIADD R12, R6, 0xffffffff ;  /* 0xffffffff060c7836 */ /* 0x000fe40000000000 */
[----:B------:R-:W-:Y:S05]  /*1b920*/  BRA.DIV UR4, `(.L_x_1691) ;  /* 0x0000006604cc7947 */ /* 0x000fea000b800000 */
[----:B------:R0:W0:Y:S02]  /*1b930*/  SHFL.IDX PT, R16, R3, R12, 0x1f ;  /* 0x00001f0c03107589 */ /* 0x00002400000e0000 */
.L_x_1690:
[----:B---3--:R-:W-:Y:S01]  /*1b940*/  IABS R8, R7 ;  /* 0x0000000700087213 */ /* 0x008fe20000000000 */
[----:B0-----:R-:W-:Y:S01]  /*1b950*/  IMAD R16, R16, R5, R2 ;  /* 0x0000000510107224 */ /* 0x001fe200078e0202 */
[----:B----4-:R-:W-:Y:S01]  /*1b960*/  IABS R5, R4 ;  /* 0x0000000400057213 */ /* 0x010fe20000000000 */
[----:B------:R-:W-:Y:S01]  /*1b970*/  IMAD.MOV.U32 R2, RZ, RZ, RZ ;  /* 0x000000ffff027224 */ /* 0x000fe200078e00ff */
[----:B------:R-:W0:Y:S01]  /*1b980*/  I2F.RP R9, R8 ;  /* 0x0000000800097306 */ /* 0x000e220000209400 */
[----:B------:R-:W-:Y:S02]  /*1b990*/  IMAD.IADD R0, R0, 0x1, -R16 ;  /* 0x0000000100007824 */ /* 0x000fe400078e0a10 */
[----:B------:R-:W-:-:S05]  /*1b9a0*/  IMAD.IADD R19, R6, 0x1, R19 ;  /* 0x0000000106137824 */ /* 0x000fca00078e0213 */
[----:B------:R-:W3:Y:S08]  /*1b9b0*/  I2F.RP R10, R5 ;  /* 0x00000005000a7306 */ /* 0x000ef00000209400 */
[----:B0-----:R-:W0:Y:S08]  /*1b9c0*/  MUFU.RCP R9, R9 ;  /* 0x0000000900097308 */ /* 0x001e300000001000 */
[----:B---3--:R-:W-:Y:S01]  /*1b9d0*/  MUFU.RCP R10, R10 ;  /* 0x0000000a000a7308 */ /* 0x008fe20000001000 */
[----:B0-----:R-:W-:-:S07]  /*1b9e0*/  VIADD R3, R9, 0xffffffe ;  /* 0x0ffffffe09037836 */ /* 0x001fce0000000000 */
        /* <DEDUP_REMOVED lines=47> */
.L_x_1686:
[----:B------:R-:W-:Y:S01]  /*1bce0*/  UMOV UR4, URZ ;  /* 0x0000003f00047c82 */ /* 0x000fe20008000000 */
[----:B------:R-:W-:Y:S01]  /*1bcf0*/  UMOV UR5, URZ ;  /* 0x0000003f00057c82 */ /* 0x000fe20008000000 */
[----:B------:R-:W-:Y:S01]  /*1bd00*/  ULDC UR6, c[0x0][0xd3c] ;  /* 0x00034f0000067ab9 */ /* 0x000fe20000000800 */
[----:B------:R-:W-:Y:S02]  /*1bd10*/  IMAD.MOV.U32 R16, RZ, RZ, R0 ;  /* 0x000000ffff107224 */ /* 0x000fe400078e0000 */
[----:B------:R-:W-:Y:S02]  /*1bd20*/  IMAD.U32 R17, RZ, RZ, UR4 ;  /* 0x00000004ff117e24 */ /* 0x000fe4000f8e00ff */
[----:B------:R-:W-:Y:S02]  /*1bd30*/  IMAD.U32 R18, RZ, RZ, UR5 ;  /* 0x00000005ff127e24 */ /* 0x000fe4000f8e00ff */
[----:B------:R-:W-:-:S07]  /*1bd40*/  IMAD.U32 R19, RZ, RZ, UR6 ;  /* 0x00000006ff137e24 */ /* 0x000fce000f8e00ff */
.L_x_1692:
[----:B------:R-:W3:Y:S01]  /*1bd50*/  S2R R0, SR_TID.X ;  /* 0x0000000000007919 */ /* 0x000ee20000002100 */
[----:B------:R-:W-:Y:S05]  /*1bd60*/  WARPSYNC.ALL ;  /* 0x0000000000007948 */ /* 0x000fea0003800000 */
[----:B------:R-:W-:Y:S01]  /*1bd70*/  BAR.SYNC.DEFER_BLOCKING 0x4, 0x180 ;  /* 0x0106000000007b1d */ /* 0x000fe20000010000 */
[----:B---3--:R-:W-:-:S04]  /*1bd80*/  LOP3.LUT R0, R0, 0x1f, RZ, 0xc0, !PT ;  /* 0x0000001f00007812 */ /* 0x008fc800078ec0ff */
[----:B------:R-:W-:-:S13]  /*1bd90*/  ISETP.NE.AND P0, PT, R0, RZ, PT ;  /* 0x000000ff0000720c */ /* 0x000fda0003f05270 */
[----:B0-----:R-:W0:Y:S01]  /*1bda0*/  @!P0 S2R R3, SR_CgaCtaId ;  /* 0x0000000000038919 */ /* 0x001e220000008800 */
[----:B------:R-:W-:-:S04]  /*1bdb0*/  @!P0 MOV R0, 0x400 ;  /* 0x0000040000008802 */ /* 0x000fc80000000f00 */
[----:B0-----:R-:W-:-:S05]  /*1bdc0*/  @!P0 LEA R22, R3, R0, 0x18 ;  /* 0x0000000003168211 */ /* 0x001fca00078ec0ff */
[----:B------:R0:W-:Y:S01]  /*1bdd0*/  @!P0 STS.128 [R22+0x324d0], R16 ;  /* 0x0324d01016008388 */ /* 0x0001e20000000c00 */
[----:B------:R-:W-:Y:S06]  /*1bde0*/  BAR.ARV 0x5, 0x180 ;  /* 0x0146000000007b1d */ /* 0x000fec0000002000 */
.L_x_1683:
[----:B------:R-:W-:Y:S02]  /*1bdf0*/  ULDC UR4, c[0x0][0xd3c] ;  /* 0x00034f0000047ab9 */ /* 0x000fe40000000800 */
[----:B----4-:R-:W-:-:S13]  /*1be00*/  ISETP.GE.AND P0, PT, R19, UR4, PT ;  /* 0x0000000413007c0c */ /* 0x010fda000bf06270 */
[----:B------:R-:W-:Y:S05]  /*1be10*/  @!P0 BRA `(.L_x_1693) ;  /* 0xffffff9400588947 */ /* 0x000fea000383ffff */
[----:B------:R-:W-:Y:S05]  /*1be20*/  BSYNC B8 ;  /* 0x0000000000087941 */ /* 0x000fea0003800000 */
.L_x_1586:
[----:B------:R-:W4:Y:S01]  /*1be30*/  LDL.LU R0, [R1+0x40] ;  /* 0x0000400001007983 */ /* 0x000f220000300800 */
[----:B------:R-:W-:Y:S01]  /*1be40*/  BSSY B0, `(.L_x_1694) ;  /* 0x000000b000007945 */ /* 0x000fe20003800000 */
[----:B------:R-:W5:Y:S01]  /*1be50*/  S2R R5, SR_CgaCtaId ;  /* 0x0000000000057919 */ /* 0x000f620000008800 */
[----:B----4-:R-:W-:-:S05]  /*1be60*/  VIADD R0, R0, 0x1 ;  /* 0x0000000100007836 */ /* 0x010fca0000000000 */
[----:B--2---:R-:W-:-:S04]  /*1be70*/  LEA.HI R2, R0, R0, RZ, 0x1 ;  /* 0x0000000000027211 */ /* 0x004fc800078f08ff */
[----:B0-----:R-:W-:Y:S02]  /*1be80*/  LOP3.LUT R3, R2, 0xfffffffe, RZ, 0xc0, !PT ;  /* 0xfffffffe02037812 */ /* 0x001fe400078ec0ff */
[----:B------:R-:W-:-:S03]  /*1be90*/  MOV R2, 0x400 ;  /* 0x0000040000027802 */ /* 0x000fc60000000f00 */
[----:B------:R-:W-:Y:S01]  /*1bea0*/  IMAD.IADD R0, R0, 0x1, -R3 ;  /* 0x0000000100007824 */ /* 0x000fe200078e0a03 */
[----:B-----5:R-:W-:-:S04]  /*1beb0*/  LEA R7, R5, R2, 0x18 ;  /* 0x0000000205077211 */ /* 0x020fc800078ec0ff */
[----:B------:R-:W-:-:S04]  /*1bec0*/  SHF.L.U32 R0, R0, 0x1f, RZ ;  /* 0x0000001f00007819 */ /* 0x000fc800000006ff */
[----:B------:R-:W0:Y:S02]  /*1bed0*/  SYNCS.PHASECHK.TRANS64.TRYWAIT P0, [R7+URZ+0x32420], R0 ;  /* 0x03242000070075a7 */ /* 0x000e24000800017f */
[----:B0-----:R-:W-:Y:S05]  /*1bee0*/  @!P0 BRA `(.L_x_1695) ;  /* 0x0000006000848947 */ /* 0x001fea0003800000 */
.L_x_1922:
[----:B------:R-:W-:Y:S05]  /*1bef0*/  BSYNC B0 ;  /* 0x0000000000007941 */ /* 0x000fea0003800000 */
.L_x_1694:
[----:B------:R-:W-:-:S03]  /*1bf00*/  UMOV UR4, 0xffffffff ;  /* 0xffffffff00047882 */ /* 0x000fc60000000000 */
[----:B------:R-:W-:Y:S05]  /*1bf10*/  BRA.DIV UR4, `(.L_x_1696) ;  /* 0x00000062048c7947 */ /* 0x000fea000b800000 */
[----:B0-----:R-:W0:Y:S02]  /*1bf20*/  S2R R0, SR_TID.X ;  /* 0x0000000000007919 */ /* 0x001e240000002100 */
[----:B0-----:R-:W-:-:S04]  /*1bf30*/  SHF.R.U32.HI R0, RZ, 0x5, R0 ;  /* 0x00000005ff007819 */ /* 0x001fc80000011600 */
[----:B------:R-:W-:-:S05]  /*1bf40*/  LOP3.LUT R0, R0, 0x3, RZ, 0xc0, !PT ;  /* 0x0000000300007812 */ /* 0x000fca00078ec0ff */
[----:B------:R0:W2:Y:S02]  /*1bf50*/  SHFL.IDX PT, R14, R0, RZ, 0x1f ;  /* 0x00001fff000e7589 */ /* 0x0000a400000e0000 */
.L_x_1925:
[----:B--2---:R-:W-:-:S13]  /*1bf60*/  ISETP.NE.AND P0, PT, R14, RZ, PT ;  /* 0x000000ff0e00720c */ /* 0x004fda0003f05270 */
[----:B------:R-:W-:Y:S05]  /*1bf70*/  @P0 BRA `(.L_x_1422) ;  /* 0x0000000000880947 */ /* 0x000fea0003800000 */
[----:B------:R-:W-:-:S03]  /*1bf80*/  UMOV UR4, 0xffffffff ;  /* 0xffffffff00047882 */ /* 0x000fc60000000000 */
[----:B------:R-:W-:Y:S05]  /*1bf90*/  BRA.DIV UR4, `(.L_x_1697) ;  /* 0x0000006204a07947 */ /* 0x000fea000b800000 */
[----:B------:R-:W-:-:S13]  /*1bfa0*/  ELECT P6, URZ, PT ;  /* 0x00000000003f782f */ /* 0x000fda00038c0000 */
.L_x_1928:
[----:B------:R-:W-:Y:S05]  /*1bfb0*/  @!P6 BRA `(.L_x_1422) ;  /* 0x000000000078e947 */ /* 0x000fea0003800000 */
[----:B0-----:R-:W2:Y:S02]  /*1bfc0*/  LDL.LU R0, [R1+0x8] ;  /* 0x0000080001007983 */ /* 0x001ea40000300800 */
[----:B--2---:R-:W-:-:S04]  /*1bfd0*/  LOP3.LUT R0, R0, 0x2, RZ, 0xfc, !PT ;  /* 0x0000000200007812 */ /* 0x004fc800078efcff */
[----:B------:R-:W-:-:S13]  /*1bfe0*/  ISETP.NE.AND P0, PT, R0, 0x3, PT ;  /* 0x000000030000780c */ /* 0x000fda0003f05270 */
[----:B------:R-:W-:Y:S05]  /*1bff0*/  @!P0 BRA `(.L_x_1698) ;  /* 0x0000000000048947 */ /* 0x000fea0003800000 */
[----:B------:R-:W-:Y:S01]  /*1c000*/  BPT.TRAP 0x1 ;  /* 0x000000040000795c */ /* 0x000fe20000300000 */
.L_x_1698:
[----:B------:R-:W-:Y:S01]  /*1c010*/  IMAD R5, R24, 0x8, R7 ;  /* 0x0000000818057824 */ /* 0x000fe200078e0207 */
[----:B------:R-:W-:Y:S01]  /*1c020*/  SHF.L.U32 R0, R26, 0x1f, RZ ;  /* 0x0000001f1a007819 */ /* 0x000fe200000006ff */
[----:B------:R-:W-:-:S03]  /*1c030*/  VIADD R24, R24, 0x1 ;  /* 0x0000000118187836 */ /* 0x000fc60000000000 */
[----:B------:R-:W0:Y:S02]  /*1c040*/  SYNCS.PHASECHK.TRANS64.TRYWAIT P1, [R5+URZ+0x32440], R0 ;  /* 0x03244000050075a7 */ /* 0x000e24000802017f */
[----:B------:R-:W-:-:S04]  /*1c050*/  ISETP.NE.AND P2, PT, R24, 0x2, PT ;  /* 0x000000021800780c */ /* 0x000fc80003f45270 */
[----:B------:R-:W-:Y:S01]  /*1c060*/  SEL R3, RZ, 0x1, P2 ;  /* 0x00000001ff037807 */ /* 0x000fe20001000000 */
[----:B0-----:R-:W-:Y:S08]  /*1c070*/  @!P1 BRA `(.L_x_1699) ;  /* 0x0000006000889947 */ /* 0x001ff00003800000 */
.L_x_1929:
[----:B------:R-:W-:Y:S02]  /*1c080*/  SEL R24, R24, RZ, P2 ;  /* 0x000000ff18187207 */ /* 0x000fe40001000000 */
[----:B------:R-:W-:Y:S01]  /*1c090*/  LOP3.LUT R2, R26, R3, RZ, 0x3c, !PT ;  /* 0x000000031a027212 */ /* 0x000fe200078e3cff */
[----:B------:R-:W-:Y:S06]  /*1c0a0*/  @!P0 BRA `(.L_x_1700) ;  /* 0x0000000000048947 */ /* 0x000fec0003800000 */
[----:B------:R-:W-:Y:S01]  /*1c0b0*/  BPT.TRAP 0x1 ;  /* 0x000000040000795c */ /* 0x000fe20000300000 */
.L_x_1700:
[----:B------:R-:W-:Y:S01]  /*1c0c0*/  IMAD R3, R24, 0x8, R7 ;  /* 0x0000000818037824 */ /* 0x000fe200078e0207 */
[----:B------:R-:W-:-:S04]  /*1c0d0*/  SHF.L.U32 R2, R2, 0x1f, RZ ;  /* 0x0000001f02027819 */ /* 0x000fc800000006ff */
[----:B------:R-:W2:Y:S02]  /*1c0e0*/  SYNCS.PHASECHK.TRANS64.TRYWAIT P1, [R3+URZ+0x32440], R2 ;  /* 0x03244002030075a7 */ /* 0x000ea4000802017f */
[----:B--2---:R-:W-:Y:S05]  /*1c0f0*/  @!P1 BRA `(.L_x_1701) ;  /* 0x00000060007c9947 */ /* 0x004fea0003800000 */
.L_x_1930:
[----:B------:R-:W-:Y:S05]  /*1c100*/  @!P0 BRA `(.L_x_1702) ;  /* 0x0000000000048947 */ /* 0x000fea0003800000 */
[----:B------:R-:W-:Y:S01]  /*1c110*/  BPT.TRAP 0x1 ;  /* 0x000000040000795c */ /* 0x000fe20000300000 */
.L_x_1702:
[----:B------:R-:W4:Y:S02]  /*1c120*/  SYNCS.PHASECHK.TRANS64.TRYWAIT P1, [R5+URZ+0x32460], R0 ;  /* 0x03246000050075a7 */ /* 0x000f24000802017f */
[----:B----4-:R-:W-:Y:S05]  /*1c130*/  @!P1 BRA `(.L_x_1703) ;  /* 0x0000006000809947 */ /* 0x010fea0003800000 */
.L_x_1931:
[----:B------:R-:W-:Y:S05]  /*1c140*/  @!P0 BRA `(.L_x_1704) ;  /* 0x0000000000048947 */ /* 0x000fea0003800000 */
[----:B------:R-:W-:Y:S01]  /*1c150*/  BPT.TRAP 0x1 ;  /* 0x000000040000795c */ /* 0x000fe20000300000 */
.L_x_1704:
[----:B------:R0:W0:Y:S02]  /*1c160*/  SYNCS.PHASECHK.TRANS64.TRYWAIT P0, [R3+URZ+0x32460], R2 ;  /* 0x03246002030075a7 */ /* 0x000024000800017f */
[----:B0-----:R-:W-:Y:S05]  /*1c170*/  @!P0 NANOSLEEP.SYNCS 0x989680 ;  /* 0x009896800000895d */ /* 0x001fea0003900000 */
[----:B------:R-:W0:Y:S02]  /*1c180*/  @!P0 SYNCS.PHASECHK.TRANS64 P0, [R3+URZ+0x32460], R2 ;  /* 0x03246002030085a7 */ /* 0x000e24000800007f */
[----:B0-----:R-:W-:Y:S05]  /*1c190*/  @!P0 BRA `(.L_x_1704) ;  /* 0xfffffffc00f08947 */ /* 0x001fea000383ffff */
.L_x_1422:
[----:B------:R-:W-:Y:S05]  /*1c1a0*/  BSYNC B9 ;  /* 0x0000000000097941 */ /* 0x000fea0003800000 */
.L_x_1419:
[----:B------:R-:W-:Y:S05]  /*1c1b0*/  EXIT ;  /* 0x000000000000794d */ /* 0x000fea0003800000 */
.L_x_1442:
[----:B0-----:R0:W1:Y:S02]  /*1c1c0*/  SYNCS.PHASECHK.TRANS64.TRYWAIT P5, [R0+URZ+0x32490], R95 ;  /* 0x0324905f000075a7 */ /* 0x00106400080a017f */
[----:B-1----:R-:W-:Y:S05]  /*1c1d0*/  @!P5 NANOSLEEP.SYNCS 0x989680 ;  /* 0x009896800000d95d */ /* 0x002fea0003900000 */
[----:B------:R-:W1:Y:S02]  /*1c1e0*/  @!P5 SYNCS.PHASECHK.TRANS64 P5, [R0+URZ+0x32490], R95 ;  /* 0x0324905f0000d5a7 */ /* 0x000e6400080a007f */
[----:B-1----:R-:W-:Y:S05]  /*1c1f0*/  @!P5 BRA `(.L_x_1442) ;  /* 0xfffffffc00f0d947 */ /* 0x002fea000383ffff */
[----:B------:R-:W-:Y:S05]  /*1c200*/  BRA `(.L_x_1705) ;  /* 0xfffffe7400807947 */ /* 0x000fea000383ffff */
.L_x_1443:
        /* <DEDUP_REMOVED lines=8> */
.L_x_1707:
[----:B------:R-:W-:Y:S05]  /*1c290*/  BSYNC B1 ;  /* 0x0000000000017941 */ /* 0x000fea0003800000 */
.L_x_1706:
        /* <DEDUP_REMOVED lines=8> */
.L_x_1708:
[----:B------:R-:W-:Y:S01]  /*1c320*/  IMAD.MOV.U32 R11, RZ, RZ, R14 ;  /* 0x000000ffff0b7224 */ /* 0x000fe200078e000e */
[----:B------:R-:W-:Y:S06]  /*1c330*/  BRA `(.L_x_1709) ;  /* 0xfffffe7400487947 */ /* 0x000fec000383ffff */
.L_x_1452:
[----:B------:R-:W-:Y:S01]  /*1c340*/  BSSY B1, `(.L_x_1710) ;  /* 0x0000008000017945 */ /* 0x000fe20003800000 */
[----:B----4-:R-:W-:Y:S02]  /*1c350*/  IMAD.MOV.U32 R13, RZ, RZ, R97 ;  /* 0x000000ffff0d7224 */ /* 0x010fe400078e0061 */
[----:B------:R-:W-:Y:S02]  /*1c360*/  IMAD.MOV.U32 R12, RZ, RZ, 0x1 ;  /* 0x00000001ff0c7424 */ /* 0x000fe400078e00ff */
[----:B---3--:R-:W-:Y:S02]  /*1c370*/  IMAD.MOV.U32 R11, RZ, RZ, 0x1c1f ;  /* 0x00001c1fff0b7424 */ /* 0x008fe400078e00ff */
[----:B------:R-:W-:-:S07]  /*1c380*/  IMAD.MOV.U32 R15, RZ, RZ, -0x1 ;  /* 0xffffffffff0f7424 */ /* 0x000fce00078e00ff */
[----:B012---:R-:W-:Y:S05]  /*1c390*/  WARPSYNC.COLLECTIVE R15, `(.L_x_1711) ;  /* 0x000000000f087348 */ /* 0x007fea0003c00000 */
[----:B------:R3:W4:Y:S02]  /*1c3a0*/  SHFL.IDX P6, R14, R13, R12, R11 ;  /* 0x0000000c0d0e7389 */ /* 0x00072400000c000b */
[----:B01234-:R-:W-:Y:S01]  /*1c3b0*/  ENDCOLLECTIVE ;  /* 0x000000000000791b */ /* 0x01ffe20003800000 */
.L_x_1711:
[----:B------:R-:W-:Y:S05]  /*1c3c0*/  BSYNC B1 ;  /* 0x0000000000017941 */ /* 0x000fea0003800000 */
.L_x_1710:
        /* <DEDUP_REMOVED lines=8> */
.L_x_1712:
[----:B------:R-:W-:Y:S01]  /*1c450*/  IMAD.MOV.U32 R96, RZ, RZ, R14 ;  /* 0x000000ffff607224 */ /* 0x000fe200078e000e */
[----:B------:R-:W-:Y:S06]  /*1c460*/  BRA `(.L_x_1713) ;  /* 0xfffffe7800e47947 */ /* 0x000fec000383ffff */
.L_x_1462:
[----:B-1----:R1:W2:Y:S02]  /*1c470*/  SYNCS.PHASECHK.TRANS64.TRYWAIT P4, [R0+URZ+0x32490], R95 ;  /* 0x0324905f000075a7 */ /* 0x0022a4000808017f */
[----:B--2---:R-:W-:Y:S05]  /*1c480*/  @!P4 NANOSLEEP.SYNCS 0x989680 ;  /* 0x009896800000c95d */ /* 0x004fea0003900000 */
[----:B------:R-:W2:Y:S02]  /*1c490*/  @!P4 SYNCS.PHASECHK.TRANS64 P4, [R0+URZ+0x32490], R95 ;  /* 0x0324905f0000c5a7 */ /* 0x000ea4000808007f */
[----:B--2---:R-:W-:Y:S05]  /*1c4a0*/  @!P4 BRA `(.L_x_1462) ;  /* 0xfffffffc00f0c947 */ /* 0x004fea000383ffff */
[----:B------:R-:W-:Y:S05]  /*1c4b0*/  BRA `(.L_x_1714) ;  /* 0xfffffe8400c87947 */ /* 0x000fea000383ffff */
.L_x_1463:
        /* <DEDUP_REMOVED lines=8> */
.L_x_1716:
[----:B------:R-:W-:Y:S05]  /*1c540*/  BSYNC B1 ;  /* 0x0000000000017941 */ /* 0x000fea0003800000 */
.L_x_1715:
        /* <DEDUP_REMOVED lines=8> */
.L_x_1717:
[----:B------:R-:W-:Y:S01]  /*1c5d0*/  IMAD.MOV.U32 R11, RZ, RZ, R14 ;  /* 0x000000ffff0b7224 */ /* 0x000fe200078e000e */
[----:B------:R-:W-:Y:S06]  /*1c5e0*/  BRA `(.L_x_1718) ;  /* 0xfffffe8400947947 */ /* 0x000fec000383ffff */
.L_x_1468:
        /* <DEDUP_REMOVED lines=8> */
.L_x_1720:
[----:B------:R-:W-:Y:S05]  /*1c670*/  BSYNC B1 ;  /* 0x0000000000017941 */ /* 0x000fea0003800000 */
.L_x_1719:
        /* <DEDUP_REMOVED lines=8> */
.L_x_1721:
[----:B------:R-:W-:Y:S01]  /*1c700*/  IMAD.MOV.U32 R96, RZ, RZ, R14 ;  /* 0x000000ffff607224 */ /* 0x000fe200078e000e */
[----:B------:R-:W-:Y:S06]  /*1c710*/  BRA `(.L_x_1722) ;  /* 0xfffffe8c00447947 */ /* 0x000fec000383ffff */
.L_x_1473:
[----:B-1----:R1:W2:Y:S02]  /*1c720*/  SYNCS.PHASECHK.TRANS64.TRYWAIT P2, [R0+URZ+0x32490], R95 ;  /* 0x0324905f000075a7 */ /* 0x0022a4000804017f */
[----:B--2---:R-:W-:Y:S05]  /*1c730*/  @!P2 NANOSLEEP.SYNCS 0x989680 ;  /* 0x009896800000a95d */ /* 0x004fea0003900000 */
[----:B------:R-:W2:Y:S02]  /*1c740*/  @!P2 SYNCS.PHASECHK.TRANS64 P2, [R0+URZ+0x32490], R95 ;  /* 0x0324905f0000a5a7 */ /* 0x000ea4000804007f */
[----:B--2---:R-:W-:Y:S05]  /*1c750*/  @!P2 BRA `(.L_x_1473) ;  /* 0xfffffffc00f0a947 */ /* 0x004fea000383ffff */
[----:B------:R-:W-:Y:S05]  /*1c760*/  BRA `(.L_x_1723) ;  /* 0xfffffe9400547947 */ /* 0x000fea000383ffff */
.L_x_1474:
        /* <DEDUP_REMOVED lines=8> */
.L_x_1725:
[----:B------:R-:W-:Y:S05]  /*1c7f0*/  BSYNC B1 ;  /* 0x0000000000017941 */ /* 0x000fea0003800000 */
.L_x_1724:
        /* <DEDUP_REMOVED lines=8> */
.L_x_1726:
[----:B------:R-:W-:Y:S05]  /*1c880*/  BRA `(.L_x_1727) ;  /* 0xfffffe9400747947 */ /* 0x000fea000383ffff */
.L_x_1477:
        /* <DEDUP_REMOVED lines=8> */
.L_x_1729:
[----:B------:R-:W-:Y:S05]  /*1c910*/  BSYNC B1 ;  /* 0x0000000000017941 */ /* 0x000fea0003800000 */
.L_x_1728:
        /* <DEDUP_REMOVED lines=8> */
.L_x_1730:
[----:B------:R-:W-:Y:S05]  /*1c9a0*/  BRA `(.L_x_1731) ;  /* 0xfffffe9400747947 */ /* 0x000fea000383ffff */
.L_x_1481:
[----:B------:R0:W0:Y:S02]  /*1c9b0*/  SYNCS.PHASECHK.TRANS64.TRYWAIT P3, [R0+URZ+0x324b0], R95 ;  /* 0x0324b05f000075a7 */ /* 0x000024000806017f */
[----:B0-----:R-:W-:Y:S05]  /*1c9c0*/  @!P3 NANOSLEEP.SYNCS 0x989680 ;  /* 0x009896800000b95d */ /* 0x001fea0003900000 */
[----:B------:R-:W0:Y:S02]  /*1c9d0*/  @!P3 SYNCS.PHASECHK.TRANS64 P3, [R0+URZ+0x324b0], R95 ;  /* 0x0324b05f0000b5a7 */ /* 0x000e24000806007f */
[----:B0-----:R-:W-:Y:S05]  /*1c9e0*/  @!P3 BRA `(.L_x_1481) ;  /* 0xfffffffc00f0b947 */ /* 0x001fea000383ffff */
[----:B------:R-:W-:Y:S05]  /*1c9f0*/  BRA `(.L_x_1732) ;  /* 0xfffffe9400ec7947 */ /* 0x000fea000383ffff */
.L_x_1491:
[----:B------:R-:W-:Y:S01]  /*1ca00*/  BSSY B0, `(.L_x_1733) ;  /* 0x0000007000007945 */ /* 0x000fe20003800000 */
[----:B------:R-:W-:Y:S02]  /*1ca10*/  IMAD.MOV.U32 R12, RZ, RZ, RZ ;  /* 0x000000ffff0c7224 */ /* 0x000fe400078e00ff */
[----:B------:R-:W-:Y:S02]  /*1ca20*/  IMAD.MOV.U32 R11, RZ, RZ, 0x1f ;  /* 0x0000001fff0b7424 */ /* 0x000fe400078e00ff */
[----:B------:R-:W-:-:S07]  /*1ca30*/  IMAD.MOV.U32 R15, RZ, RZ, -0x1 ;  /* 0xffffffffff0f7424 */ /* 0x000fce00078e00ff */
[----:B------:R-:W-:Y:S05]  /*1ca40*/  WARPSYNC.COLLECTIVE R15, `(.L_x_1734) ;  /* 0x000000000f087348 */ /* 0x000fea0003c00000 */
[----:B------:R0:W1:Y:S02]  /*1ca50*/  SHFL.IDX P6, R14, R13, R12, R11 ;  /* 0x0000000c0d0e7389 */ /* 0x00006400000c000b */
[----:B01----:R-:W-:Y:S01]  /*1ca60*/  ENDCOLLECTIVE ;  /* 0x000000000000791b */ /* 0x003fe20003800000 */
.L_x_1734:
[----:B------:R-:W-:Y:S05]  /*1ca70*/  BSYNC B0 ;  /* 0x0000000000007941 */ /* 0x000fea0003800000 */
.L_x_1733:
[----:B------:R-:W-:Y:S05]  /*1ca80*/  BRA `(.L_x_1735) ;  /* 0xfffffea400e47947 */ /* 0x000fea000383ffff */
.L_x_1503:
        /* <DEDUP_REMOVED lines=8> */
.L_x_1737:
[----:B------:R-:W-:Y:S05]  /*1cb10*/  BSYNC B1 ;  /* 0x0000000000017941 */ /* 0x000fea0003800000 */
.L_x_1736:
        /* <DEDUP_REMOVED lines=8> */
.L_x_1738:
[----:B------:R-:W-:Y:S02]  /*1cba0*/  IMAD.MOV.U32 R13, RZ, RZ, R25 ;  /* 0x000000ffff0d7224 */ /* 0x000fe400078e0019 */
[----:B------:R-:W-:-:S07]  /*1cbb0*/  IMAD.MOV.U32 R20, RZ, RZ, R14 ;  /* 0x000000ffff147224 */ /* 0x000fce00078e000e */
[----:B------:R-:W-:Y:S05]  /*1cbc0*/  WARPSYNC.COLLECTIVE R15, `(.L_x_1739) ;  /* 0x000000000f087348 */ /* 0x000fea0003c00000 */
[----:B------:R0:W1:Y:S02]  /*1cbd0*/  SHFL.IDX P6, R14, R13, R12, R11 ;  /* 0x0000000c0d0e7389 */ /* 0x00006400000c000b */
[----:B01----:R-:W-:Y:S01]  /*1cbe0*/  ENDCOLLECTIVE ;  /* 0x000000000000791b */ /* 0x003fe20003800000 */
.L_x_1739:
[----:B------:R-:W-:Y:S02]  /*1cbf0*/  IMAD.MOV.U32 R13, RZ, RZ, R26 ;  /* 0x000000ffff0d7224 */ /* 0x000fe400078e001a */
[----:B------:R-:W-:-:S07]  /*1cc00*/  IMAD.MOV.U32 R25, RZ, RZ, R14 ;  /* 0x000000ffff197224 */ /* 0x000fce00078e000e */
[----:B------:R-:W-:Y:S05]  /*1cc10*/  WARPSYNC.COLLECTIVE R15, `(.L_x_1740) ;  /* 0x000000000f087348 */ /* 0x000fea0003c00000 */
[----:B------:R0:W1:Y:S02]  /*1cc20*/  SHFL.IDX P6, R14, R13, R12, R11 ;  /* 0x0000000c0d0e7389 */ /* 0x00006400000c000b */
[----:B01----:R-:W-:Y:S01]  /*1cc30*/  ENDCOLLECTIVE ;  /* 0x000000000000791b */ /* 0x003fe20003800000 */
.L_x_1740:
[----:B------:R-:W-:Y:S01]  /*1cc40*/  IMAD.MOV.U32 R26, RZ, RZ, R14 ;  /* 0x000000ffff1a7224 */ /* 0x000fe200078e000e */
[----:B------:R-:W-:Y:S06]  /*1cc50*/  BRA `(.L_x_1741) ;  /* 0xfffffea800fc7947 */ /* 0x000fec000383ffff */
.L_x_1507:
[----:B0-----:R0:W1:Y:S02]  /*1cc60*/  SYNCS.PHASECHK.TRANS64.TRYWAIT P0, [R19+URZ+0x32400], R28 ;  /* 0x0324001c130075a7 */ /* 0x001064000800017f */
[----:B-1----:R-:W-:Y:S05]  /*1cc70*/  @!P0 NANOSLEEP.SYNCS 0x989680 ;  /* 0x009896800000895d */ /* 0x002fea0003900000 */
[----:B------:R-:W1:Y:S02]  /*1cc80*/  @!P0 SYNCS.PHASECHK.TRANS64 P0, [R19+URZ+0x32400], R28 ;  /* 0x0324001c130085a7 */ /* 0x000e64000800007f */
[----:B-1----:R-:W-:Y:S05]  /*1cc90*/  @!P0 BRA `(.L_x_1507) ;  /* 0xfffffffc00f08947 */ /* 0x002fea000383ffff */
[----:B------:R-:W-:Y:S05]  /*1cca0*/  BRA `(.L_x_1742) ;  /* 0xfffffeb000147947 */ /* 0x000fea000383ffff */
.L_x_1515:
        /* <DEDUP_REMOVED lines=8> */
.L_x_1744:
[----:B------:R-:W-:Y:S05]  /*1cd30*/  BSYNC B1 ;  /* 0x0000000000017941 */ /* 0x000fea0003800000 */
.L_x_1743:
        /* <DEDUP_REMOVED lines=8> */
.L_x_1745:
[----:B------:R-:W-:Y:S02]  /*1cdc0*/  IMAD.MOV.U32 R13, RZ, RZ, R25 ;  /* 0x000000ffff0d7224 */ /* 0x000fe400078e0019 */
[----:B------:R-:W-:-:S07]  /*1cdd0*/  IMAD.MOV.U32 R20, RZ, RZ, R14 ;  /* 0x000000ffff147224 */ /* 0x000fce00078e000e */
[----:B------:R-:W-:Y:S05]  /*1cde0*/  WARPSYNC.COLLECTIVE R15, `(.L_x_1746) ;  /* 0x000000000f087348 */ /* 0x000fea0003c00000 */
[----:B------:R0:W1:Y:S02]  /*1cdf0*/  SHFL.IDX P6, R14, R13, R12, R11 ;  /* 0x0000000c0d0e7389 */ /* 0x00006400000c000b */
[----:B01----:R-:W-:Y:S01]  /*1ce00*/  ENDCOLLECTIVE ;  /* 0x000000000000791b */ /* 0x003fe20003800000 */
.L_x_1746:
[----:B------:R-:W-:Y:S02]  /*1ce10*/  IMAD.MOV.U32 R13, RZ, RZ, R26 ;  /* 0x000000ffff0d7224 */ /* 0x000fe400078e001a */
[----:B------:R-:W-:-:S07]  /*1ce20*/  IMAD.MOV.U32 R21, RZ, RZ, R14 ;  /* 0x000000ffff157224 */ /* 0x000fce00078e000e */
[----:B------:R-:W-:Y:S05]  /*1ce30*/  WARPSYNC.COLLECTIVE R15, `(.L_x_1747) ;  /* 0x000000000f087348 */ /* 0x000fea0003c00000 */
[----:B------:R0:W1:Y:S02]  /*1ce40*/  SHFL.IDX P6, R14, R13, R12, R11 ;  /* 0x0000000c0d0e7389 */ /* 0x00006400000c000b */
[----:B01----:R-:W-:Y:S01]  /*1ce50*/  ENDCOLLECTIVE ;  /* 0x000000000000791b */ /* 0x003fe20003800000 */
.L_x_1747:
[----:B------:R-:W-:Y:S05]  /*1ce60*/  BRA `(.L_x_1748) ;  /* 0xfffffeb800847947 */ /* 0x000fea000383ffff */
.L_x_1519:
[----:B0-----:R0:W1:Y:S02]  /*1ce70*/  SYNCS.PHASECHK.TRANS64.TRYWAIT P1, [R19+URZ+0x32400], R28 ;  /* 0x0324001c130075a7 */ /* 0x001064000802017f */
[----:B-1----:R-:W-:Y:S05]  /*1ce80*/  @!P1 NANOSLEEP.SYNCS 0x989680 ;  /* 0x009896800000995d */ /* 0x002fea0003900000 */
[----:B------:R-:W1:Y:S02]  /*1ce90*/  @!P1 SYNCS.PHASECHK.TRANS64 P1, [R19+URZ+0x32400], R28 ;  /* 0x0324001c130095a7 */ /* 0x000e64000802007f */
[----:B-1----:R-:W-:Y:S05]  /*1cea0*/  @!P1 BRA `(.L_x_1519) ;  /* 0xfffffffc00f09947 */ /* 0x002fea000383ffff */
[----:B------:R-:W-:Y:S05]  /*1ceb0*/  BRA `(.L_x_1749) ;  /* 0xfffffebc00647947 */ /* 0x000fea000383ffff */
.L_x_1525:
[----:B---3--:R3:W4:Y:S02]  /*1cec0*/  SYNCS.PHASECHK.TRANS64.TRYWAIT P1, [R4+URZ+0x32430], R5 ;  /* 0x03243005040075a7 */ /* 0x008724000802017f */
[----:B----4-:R-:W-:Y:S05]  /*1ced0*/  @!P1 NANOSLEEP.SYNCS 0x989680 ;  /* 0x009896800000995d */ /* 0x010fea0003900000 */
[----:B------:R-:W4:Y:S02]  /*1cee0*/  @!P1 SYNCS.PHASECHK.TRANS64 P1, [R4+URZ+0x32430], R5 ;  /* 0x03243005040095a7 */ /* 0x000f24000802007f */
[----:B----4-:R-:W-:Y:S05]  /*1cef0*/  @!P1 BRA `(.L_x_1525) ;  /* 0xfffffffc00f09947 */ /* 0x010fea000383ffff */
[----:B------:R-:W-:Y:S05]  /*1cf00*/  BRA `(.L_x_1524) ;  /* 0xfffffec800b07947 */ /* 0x000fea000383ffff */
.L_x_1527:
[----:B0-----:R0:W4:Y:S02]  /*1cf10*/  SYNCS.PHASECHK.TRANS64.TRYWAIT P1, [R19+URZ+0x32410], R0 ;  /* 0x03241000130075a7 */ /* 0x001124000802017f */
[----:B----4-:R-:W-:Y:S05]  /*1cf20*/  @!P1 NANOSLEEP.SYNCS 0x989680 ;  /* 0x009896800000995d */ /* 0x010fea0003900000 */
[----:B------:R-:W4:Y:S02]  /*1cf30*/  @!P1 SYNCS.PHASECHK.TRANS64 P1, [R19+URZ+0x32410], R0 ;  /* 0x03241000130095a7 */ /* 0x000f24000802007f */
[----:B----4-:R-:W-:Y:S05]  /*1cf40*/  @!P1 BRA `(.L_x_1527) ;  /* 0xfffffffc00f09947 */ /* 0x010fea000383ffff */
[----:B------:R-:W-:Y:S05]  /*1cf50*/  BRA `(.L_x_1750) ;  /* 0xfffffecc005c7947 */ /* 0x000fea000383ffff */
.L_x_1531:
[----:B------:R0:W0:Y:S02]  /*1cf60*/  SYNCS.PHASECHK.TRANS64.TRYWAIT P1, [R4+URZ+0x32450], R5 ;  /* 0x03245005040075a7 */ /* 0x000024000802017f */
[----:B0-----:R-:W-:Y:S05]  /*1cf70*/  @!P1 NANOSLEEP.SYNCS 0x989680 ;  /* 0x009896800000995d */ /* 0x001fea0003900000 */
[----:B------:R-:W0:Y:S02]  /*1cf80*/  @!P1 SYNCS.PHASECHK.TRANS64 P1, [R4+URZ+0x32450], R5 ;  /* 0x03245005040095a7 */ /* 0x000e24000802007f */
[----:B0-----:R-:W-:Y:S05]  /*1cf90*/  @!P1 BRA `(.L_x_1531) ;  /* 0xfffffffc00f09947 */ /* 0x001fea000383ffff */
[----:B------:R-:W-:Y:S05]  /*1cfa0*/  BRA `(.L_x_1530) ;  /* 0xfffffecc006c7947 */ /* 0x000fea000383ffff */
.L_x_1538:
[----:B-1----:R1:W2:Y:S02]  /*1cfb0*/  SYNCS.PHASECHK.TRANS64.TRYWAIT P2, [R4+URZ+0x32430], R0 ;  /* 0x03243000040075a7 */ /* 0x0022a4000804017f */
[----:B--2---:R-:W-:Y:S05]  /*1cfc0*/  @!P2 NANOSLEEP.SYNCS 0x989680 ;  /* 0x009896800000a95d */ /* 0x004fea0003900000 */
[----:B------:R-:W2:Y:S02]  /*1cfd0*/  @!P2 SYNCS.PHASECHK.TRANS64 P2, [R4+URZ+0x32430], R0 ;  /* 0x032430000400a5a7 */ /* 0x000ea4000804007f */
[----:B--2---:R-:W-:Y:S05]  /*1cfe0*/  @!P2 BRA `(.L_x_1538) ;  /* 0xfffffffc00f0a947 */ /* 0x004fea000383ffff */
[----:B------:R-:W-:Y:S05]  /*1cff0*/  BRA `(.L_x_1537) ;  /* 0xfffffef000907947 */ /* 0x000fea000383ffff */
.L_x_1542:
[----:B---3--:R3:W4:Y:S02]  /*1d000*/  SYNCS.PHASECHK.TRANS64.TRYWAIT P2, [R4+URZ+0x32450], R0 ;  /* 0x03245000040075a7 */ /* 0x008724000804017f */
[----:B----4-:R-:W-:Y:S05]  /*1d010*/  @!P2 NANOSLEEP.SYNCS 0x989680 ;  /* 0x009896800000a95d */ /* 0x010fea0003900000 */
[----:B------:R-:W4:Y:S02]  /*1d020*/  @!P2 SYNCS.PHASECHK.TRANS64 P2, [R4+URZ+0x32450], R0 ;  /* 0x032450000400a5a7 */ /* 0x000f24000804007f */
[----:B----4-:R-:W-:Y:S05]  /*1d030*/  @!P2 BRA `(.L_x_1542) ;  /* 0xfffffffc00f0a947 */ /* 0x010fea000383ffff */
[----:B------:R-:W-:Y:S05]  /*1d040*/  BRA `(.L_x_1541) ;  /* 0xfffffef400287947 */ /* 0x000fea000383ffff */
.L_x_1550:
[----:B------:R-:W-:Y:S02]  /*1d050*/  IMAD.MOV.U32 R13, RZ, RZ, R20 ;  /* 0x000000ffff0d7224 */ /* 0x000fe400078e0014 */
[----:B------:R-:W-:Y:S02]  /*1d060*/  IMAD.MOV.U32 R12, RZ, RZ, RZ ;  /* 0x000000ffff0c7224 */ /* 0x000fe400078e00ff */
[----:B------:R-:W-:Y:S02]  /*1d070*/  IMAD.MOV.U32 R11, RZ, RZ, 0x181f ;  /* 0x0000181fff0b7424 */ /* 0x000fe400078e00ff */
[----:B------:R-:W-:-:S07]  /*1d080*/  IMAD.MOV.U32 R15, RZ, RZ, -0x1 ;  /* 0xffffffffff0f7424 */ /* 0x000fce00078e00ff */
[----:B-----5:R-:W-:Y:S05]  /*1d090*/  WARPSYNC.COLLECTIVE R15, `(.L_x_1751) ;  /* 0x000000000f087348 */ /* 0x020fea0003c00000 */
[----:B------:R0:W1:Y:S02]  /*1d0a0*/  SHFL.IDX P6, R14, R13, R12, R11 ;  /* 0x0000000c0d0e7389 */ /* 0x00006400000c000b */
[----:B01---5:R-:W-:Y:S01]  /*1d0b0*/  ENDCOLLECTIVE ;  /* 0x000000000000791b */ /* 0x023fe20003800000 */
.L_x_1751:
[----:B------:R-:W-:Y:S02]  /*1d0c0*/  IMAD.MOV.U32 R13, RZ, RZ, R3 ;  /* 0x000000ffff0d7224 */ /* 0x000fe400078e0003 */
[----:B------:R-:W-:-:S07]  /*1d0d0*/  IMAD.MOV.U32 R88, RZ, RZ, R14 ;  /* 0x000000ffff587224 */ /* 0x000fce00078e000e */
[----:B------:R-:W-:Y:S05]  /*1d0e0*/  WARPSYNC.COLLECTIVE R15, `(.L_x_1752) ;  /* 0x000000000f087348 */ /* 0x000fea0003c00000 */
[----:B------:R0:W1:Y:S02]  /*1d0f0*/  SHFL.IDX P6, R14, R13, R12, R11 ;  /* 0x0000000c0d0e7389 */ /* 0x00006400000c000b */
[----:B01----:R-:W-:Y:S01]  /*1d100*/  ENDCOLLECTIVE ;  /* 0x000000000000791b */ /* 0x003fe20003800000 */
.L_x_1752:
[----:B------:R-:W-:Y:S05]  /*1d110*/  BRA `(.L_x_1753) ;  /* 0xffffff3c00507947 */ /* 0x000fea000383ffff */
.L_x_1553:
        /* <DEDUP_REMOVED lines=8> */
.L_x_1755:
[----:B------:R-:W-:Y:S05]  /*1d1a0*/  BSYNC B1 ;  /* 0x0000000000017941 */ /* 0x000fea0003800000 */
.L_x_1754:
        /* <DEDUP_REMOVED lines=8> */
.L_x_1756:
[----:B------:R-:W-:Y:S05]  /*1d230*/  BRA `(.L_x_1757) ;  /* 0xffffff3c00987947 */ /* 0x000fea000383ffff */
.L_x_1556:
[----:B------:R-:W-:Y:S01]  /*1d240*/  BSSY B1, `(.L_x_1758) ;  /* 0x0000008000017945 */ /* 0x000fe20003800000 */
[----:B------:R-:W-:Y:S02]  /*1d250*/  IMAD.MOV.U32 R13, RZ, RZ, R20 ;  /* 0x000000ffff0d7224 */ /* 0x000fe400078e0014 */
[----:B------:R-:W-:Y:S02]  /*1d260*/  IMAD.MOV.U32 R12, RZ, RZ, 0x2 ;  /* 0x00000002ff0c7424 */ /* 0x000fe400078e00ff */
[----:B--2---:R-:W-:Y:S02]  /*1d270*/  IMAD.MOV.U32 R11, RZ, RZ, 0x181f ;  /* 0x0000181fff0b7424 */ /* 0x004fe400078e00ff */
[----:B------:R-:W-:-:S07]  /*1d280*/  IMAD.MOV.U32 R15, RZ, RZ, -0x1 ;  /* 0xffffffffff0f7424 */ /* 0x000fce00078e00ff */
[----:B01-34-:R-:W-:Y:S05]  /*1d290*/  WARPSYNC.COLLECTIVE R15, `(.L_x_1759) ;  /* 0x000000000f087348 */ /* 0x01bfea0003c00000 */
[----:B------:R2:W0:Y:S02]  /*1d2a0*/  SHFL.IDX P6, R14, R13, R12, R11 ;  /* 0x0000000c0d0e7389 */ /* 0x00042400000c000b */
[----:B01234-:R-:W-:Y:S01]  /*1d2b0*/  ENDCOLLECTIVE ;  /* 0x000000000000791b */ /* 0x01ffe20003800000 */
.L_x_1759:
[----:B------:R-:W-:Y:S05]  /*1d2c0*/  BSYNC B1 ;  /* 0x0000000000017941 */ /* 0x000fea0003800000 */
.L_x_1758:
        /* <DEDUP_REMOVED lines=8> */
.L_x_1760:
[----:B------:R-:W-:Y:S05]  /*1d350*/  BRA `(.L_x_1761) ;  /* 0xffffff3c00e07947 */ /* 0x000fea000383ffff */
.L_x_1559:
        /* <DEDUP_REMOVED lines=8> */
.L_x_1763:
[----:B------:R-:W-:Y:S05]  /*1d3e0*/  BSYNC B1 ;  /* 0x0000000000017941 */ /* 0x000fea0003800000 */
.L_x_1762:
        /* <DEDUP_REMOVED lines=8> */
.L_x_1764:
[----:B------:R-:W-:Y:S05]  /*1d470*/  BRA `(.L_x_1765) ;  /* 0xffffff4000287947 */ /* 0x000fea000383ffff */
.L_x_1561:
[----:B------:R-:W-:Y:S02]  /*1d480*/  IMAD.MOV.U32 R13, RZ, RZ, R8 ;  /* 0x000000ffff0d7224 */ /* 0x000fe400078e0008 */
[----:B------:R-:W-:Y:S02]  /*1d490*/  IMAD.MOV.U32 R12, RZ, RZ, RZ ;  /* 0x000000ffff0c7224 */ /* 0x000fe400078e00ff */
[----:B------:R-:W-:Y:S02]  /*1d4a0*/  IMAD.MOV.U32 R11, RZ, RZ, 0x1c1f ;  /* 0x00001c1fff0b7424 */ /* 0x000fe400078e00ff */
[----:B------:R-:W-:-:S07]  /*1d4b0*/  IMAD.MOV.U32 R15, RZ, RZ, -0x1 ;  /* 0xffffffffff0f7424 */ /* 0x000fce00078e00ff */
[----:B------:R-:W-:Y:S05]  /*1d4c0*/  WARPSYNC.COLLECTIVE R15, `(.L_x_1766) ;  /* 0x000000000f087348 */ /* 0x000fea0003c00000 */
[----:B------:R0:W1:Y:S02]  /*1d4d0*/  SHFL.IDX P6, R14, R13, R12, R11 ;  /* 0x0000000c0d0e7389 */ /* 0x00006400000c000b */
[----:B01----:R-:W-:Y:S01]  /*1d4e0*/  ENDCOLLECTIVE ;  /* 0x000000000000791b */ /* 0x003fe20003800000 */
.L_x_1766:
[----:B------:R-:W-:Y:S02]  /*1d4f0*/  IMAD.MOV.U32 R13, RZ, RZ, R3 ;  /* 0x000000ffff0d7224 */ /* 0x000fe400078e0003 */
[----:B------:R-:W-:-:S07]  /*1d500*/  IMAD.MOV.U32 R9, RZ, RZ, R14 ;  /* 0x000000ffff097224 */ /* 0x000fce00078e000e */
[----:B------:R-:W-:Y:S05]  /*1d510*/  WARPSYNC.COLLECTIVE R15, `(.L_x_1767) ;  /* 0x000000000f087348 */ /* 0x000fea0003c00000 */
[----:B------:R0:W1:Y:S02]  /*1d520*/  SHFL.IDX P6, R14, R13, R12, R11 ;  /* 0x0000000c0d0e7389 */ /* 0x00006400000c000b */
[----:B01----:R-:W-:Y:S01]  /*1d530*/  ENDCOLLECTIVE ;  /* 0x000000000000791b */ /* 0x003fe20003800000 */
.L_x_1767:
[----:B------:R-:W-:Y:S01]  /*1d540*/  IMAD.MOV.U32 R12, RZ, RZ, R14 ;  /* 0x000000ffff0c7224 */ /* 0x000fe200078e000e */
[----:B------:R-:W-:Y:S06]  /*1d550*/  BRA `(.L_x_1768) ;  /* 0xffffff4400287947 */ /* 0x000fec000383ffff */
.L_x_1564:
[----:B------:R-:W-:Y:S01]  /*1d560*/  BSSY B1, `(.L_x_1769) ;  /* 0x0000008000017945 */ /* 0x000fe20003800000 */
[----:B---3--:R-:W-:Y:S02]  /*1d570*/  IMAD.MOV.U32 R13, RZ, RZ, R8 ;  /* 0x000000ffff0d7224 */ /* 0x008fe400078e0008 */
[----:B--2---:R-:W-:Y:S02]  /*1d580*/  IMAD.MOV.U32 R12, RZ, RZ, 0x1 ;  /* 0x00000001ff0c7424 */ /* 0x004fe400078e00ff */
[----:B------:R-:W-:Y:S02]  /*1d590*/  IMAD.MOV.U32 R11, RZ, RZ, 0x1c1f ;  /* 0x00001c1fff0b7424 */ /* 0x000fe400078e00ff */
[----:B------:R-:W-:-:S07]  /*1d5a0*/  IMAD.MOV.U32 R15, RZ, RZ, -0x1 ;  /* 0xffffffffff0f7424 */ /* 0x000fce00078e00ff */
[----:B01----:R-:W-:Y:S05]  /*1d5b0*/  WARPSYNC.COLLECTIVE R15, `(.L_x_1770) ;  /* 0x000000000f087348 */ /* 0x003fea0003c00000 */
[----:B------:R2:W3:Y:S02]  /*1d5c0*/  SHFL.IDX P6, R14, R13, R12, R11 ;  /* 0x0000000c0d0e7389 */ /* 0x0004e400000c000b */
[----:B0123--:R-:W-:Y:S01]  /*1d5d0*/  ENDCOLLECTIVE ;  /* 0x000000000000791b */ /* 0x00ffe20003800000 */
.L_x_1770:
[----:B------:R-:W-:Y:S05]  /*1d5e0*/  BSYNC B1 ;  /* 0x0000000000017941 */ /* 0x000fea0003800000 */
.L_x_1769:
        /* <DEDUP_REMOVED lines=8> */
.L_x_1771:
[----:B------:R-:W-:Y:S01]  /*1d670*/  IMAD.MOV.U32 R3, RZ, RZ, R14 ;  /* 0x000000ffff037224 */ /* 0x000fe200078e000e */
[----:B------:R-:W-:Y:S06]  /*1d680*/  BRA `(.L_x_1772) ;  /* 0xffffff5000007947 */ /* 0x000fec000383ffff */
.L_x_1568:
[----:B------:R-:W-:Y:S02]  /*1d690*/  IMAD.MOV.U32 R13, RZ, RZ, R20 ;  /* 0x000000ffff0d7224 */ /* 0x000fe400078e0014 */
[----:B------:R-:W-:Y:S02]  /*1d6a0*/  IMAD.MOV.U32 R12, RZ, RZ, RZ ;  /* 0x000000ffff0c7224 */ /* 0x000fe400078e00ff */
[----:B------:R-:W-:Y:S02]  /*1d6b0*/  IMAD.MOV.U32 R11, RZ, RZ, 0x181f ;  /* 0x0000181fff0b7424 */ /* 0x000fe400078e00ff */
[----:B------:R-:W-:-:S07]  /*1d6c0*/  IMAD.MOV.U32 R15, RZ, RZ, -0x1 ;  /* 0xffffffffff0f7424 */ /* 0x000fce00078e00ff */
[----:B0-----:R-:W-:Y:S05]  /*1d6d0*/  WARPSYNC.COLLECTIVE R15, `(.L_x_1773) ;  /* 0x000000000f087348 */ /* 0x001fea0003c00000 */
[----:B------:R1:W2:Y:S02]  /*1d6e0*/  SHFL.IDX P6, R14, R13, R12, R11 ;  /* 0x0000000c0d0e7389 */ /* 0x0002a400000c000b */
[----:B012---:R-:W-:Y:S01]  /*1d6f0*/  ENDCOLLECTIVE ;  /* 0x000000000000791b */ /* 0x007fe20003800000 */
.L_x_1773:
[----:B------:R-:W-:Y:S02]  /*1d700*/  IMAD.MOV.U32 R13, RZ, RZ, R3 ;  /* 0x000000ffff0d7224 */ /* 0x000fe400078e0003 */
[----:B------:R-:W-:-:S07]  /*1d710*/  IMAD.MOV.U32 R0, RZ, RZ, R14 ;  /* 0x000000ffff007224 */ /* 0x000fce00078e000e */
[----:B------:R-:W-:Y:S05]  /*1d720*/  WARPSYNC.COLLECTIVE R15, `(.L_x_1774) ;  /* 0x000000000f087348 */ /* 0x000fea0003c00000 */
[----:B------:R0:W1:Y:S02]  /*1d730*/  SHFL.IDX P6, R14, R13, R12, R11 ;  /* 0x0000000c0d0e7389 */ /* 0x00006400000c000b */
[----:B01----:R-:W-:Y:S01]  /*1d740*/  ENDCOLLECTIVE ;  /* 0x000000000000791b */ /* 0x003fe20003800000 */
.L_x_1774:
[----:B------:R-:W-:Y:S05]  /*1d750*/  BRA `(.L_x_1775) ;  /* 0xffffff6400607947 */ /* 0x000fea000383ffff */
.L_x_1571:
[----:B------:R-:W-:Y:S01]  /*1d760*/  BSSY B1, `(.L_x_1776) ;  /* 0x0000008000017945 */ /* 0x000fe20003800000 */
[----:B------:R-:W-:Y:S02]  /*1d770*/  IMAD.MOV.U32 R13, RZ, RZ, R20 ;  /* 0x000000ffff0d7224 */ /* 0x000fe400078e0014 */
[----:B------:R-:W-:Y:S02]  /*1d780*/  IMAD.MOV.U32 R12, RZ, RZ, 0x1 ;  /* 0x00000001ff0c7424 */ /* 0x000fe400078e00ff */
[----:B----4-:R-:W-:Y:S02]  /*1d790*/  IMAD.MOV.U32 R11, RZ, RZ, 0x181f ;  /* 0x0000181fff0b7424 */ /* 0x010fe400078e00ff */
[----:B------:R-:W-:-:S07]  /*1d7a0*/  IMAD.MOV.U32 R15, RZ, RZ, -0x1 ;  /* 0xffffffffff0f7424 */ /* 0x000fce00078e00ff */
[----:B0123--:R-:W-:Y:S05]  /*1d7b0*/  WARPSYNC.COLLECTIVE R15, `(.L_x_1777) ;  /* 0x000000000f087348 */ /* 0x00ffea0003c00000 */
[----:B---3--:R3:W4:Y:S02]  /*1d7c0*/  SHFL.IDX P6, R14, R13, R12, R11 ;  /* 0x0000000c0d0e7389 */ /* 0x00872400000c000b */
[----:B01234-:R-:W-:Y:S01]  /*1d7d0*/  ENDCOLLECTIVE ;  /* 0x000000000000791b */ /* 0x01ffe20003800000 */
.L_x_1777:
[----:B------:R-:W-:Y:S05]  /*1d7e0*/  BSYNC B1 ;  /* 0x0000000000017941 */ /* 0x000fea0003800000 */
.L_x_1776:
        /* <DEDUP_REMOVED lines=8> */
.L_x_1778:
[----:B------:R-:W-:Y:S05]  /*1d870*/  BRA `(.L_x_1779) ;  /* 0xffffff6400ac7947 */ /* 0x000fea000383ffff */
.L_x_1574:
        /* <DEDUP_REMOVED lines=8> */
.L_x_1781:
[----:B------:R-:W-:Y:S05]  /*1d900*/  BSYNC B1 ;  /* 0x0000000000017941 */ /* 0x000fea0003800000 */
.L_x_1780:
        /* <DEDUP_REMOVED lines=8> */
.L_x_1782:
[----:B------:R-:W-:Y:S05]  /*1d990*/  BRA `(.L_x_1783) ;  /* 0xffffff6400f47947 */ /* 0x000fea000383ffff */
.L_x_1577:
[----:B------:R-:W-:Y:S01]  /*1d9a0*/  BSSY B1, `(.L_x_1784) ;  /* 0x0000008000017945 */ /* 0x000fe20003800000 */
[----:B------:R-:W-:Y:S02]  /*1d9b0*/  IMAD.MOV.U32 R13, RZ, RZ, R20 ;  /* 0x000000ffff0d7224 */ /* 0x000fe400078e0014 */
[----:B------:R-:W-:Y:S02]  /*1d9c0*/  IMAD.MOV.U32 R12, RZ, RZ, 0x3 ;  /* 0x00000003ff0c7424 */ /* 0x000fe400078e00ff */
[----:B----4-:R-:W-:Y:S02]  /*1d9d0*/  IMAD.MOV.U32 R11, RZ, RZ, 0x181f ;  /* 0x0000181fff0b7424 */ /* 0x010fe400078e00ff */
[----:B------:R-:W-:-:S07]  /*1d9e0*/  IMAD.MOV.U32 R15, RZ, RZ, -0x1 ;  /* 0xffffffffff0f7424 */ /* 0x000fce00078e00ff */
[----:B0123--:R-:W-:Y:S05]  /*1d9f0*/  WARPSYNC.COLLECTIVE R15, `(.L_x_1785) ;  /* 0x000000000f087348 */ /* 0x00ffea0003c00000 */
[----:B0-----:R0:W4:Y:S02]  /*1da00*/  SHFL.IDX P6, R14, R13, R12, R11 ;  /* 0x0000000c0d0e7389 */ /* 0x00112400000c000b */
[----:B01234-:R-:W-:Y:S01]  /*1da10*/  ENDCOLLECTIVE ;  /* 0x000000000000791b */ /* 0x01ffe20003800000 */
.L_x_1785:
[----:B------:R-:W-:Y:S05]  /*1da20*/  BSYNC B1 ;  /* 0x0000000000017941 */ /* 0x000fea0003800000 */
.L_x_1784:
        /* <DEDUP_REMOVED lines=8> */
.L_x_1786:
[----:B------:R-:W-:Y:S05]  /*1dab0*/  BRA `(.L_x_1787) ;  /* 0xffffff68003c7947 */ /* 0x000fea000383ffff */
.L_x_1594:
        /* <DEDUP_REMOVED lines=8> */
[----:B-1----:R-:W-:Y:S05]  /*1db40*/  WARPSYNC.COLLECTIVE R15, `(.L_x_1789) ;  /* 0x000000000f087348 */ /* 0x002fea0003c00000 */
[----:B------:R0:W2:Y:S02]  /*1db50*/  SHFL.IDX P6, R14, R13, R12, R11 ;  /* 0x0000000c0d0e7389 */ /* 0x0000a400000c000b */
[----:B012---:R-:W-:Y:S01]  /*1db60*/  ENDCOLLECTIVE ;  /* 0x000000000000791b */ /* 0x007fe20003800000 */
.L_x_1789:
[----:B------:R-:W-:Y:S05]  /*1db70*/  BSYNC B1 ;  /* 0x0000000000017941 */ /* 0x000fea0003800000 */
.L_x_1788:
[----:B------:R-:W-:Y:S05]  /*1db80*/  BRA `(.L_x_1790) ;  /* 0xffffff80004c7947 */ /* 0x000fea000383ffff */
.L_x_1596:
[----:B------:R-:W-:Y:S01]  /*1db90*/  BSSY B1, `(.L_x_1791) ;  /* 0x0000006000017945 */ /* 0x000fe20003800000 */
[----:B------:R-:W-:-:S07]  /*1dba0*/  IMAD.MOV.U32 R15, RZ, RZ, -0x1 ;  /* 0xffffffffff0f7424 */ /* 0x000fce00078e00ff */
[----:B01----:R-:W-:Y:S05]  /*1dbb0*/  WARPSYNC.COLLECTIVE R15, `(.L_x_1792) ;  /* 0x000000000f0c7348 */ /* 0x003fea0003c00000 */
[----:B------:R-:W-:Y:S02]  /*1dbc0*/  ELECT P6, UR62, PT ;  /* 0x00000000003e782f */ /* 0x000fe400038c0000 */
[----:B------:R-:W-:Y:S01]  /*1dbd0*/  MOV R14, UR62 ;  /* 0x0000003e000e7c02 */ /* 0x000fe20008000f00 */
[----:B01----:R-:W-:Y:S10]  /*1dbe0*/  ENDCOLLECTIVE ;  /* 0x000000000000791b */ /* 0x003ff40003800000 */
.L_x_1792:
[----:B------:R-:W-:Y:S05]  /*1dbf0*/  BSYNC B1 ;  /* 0x0000000000017941 */ /* 0x000fea0003800000 */
.L_x_1791:
[----:B------:R-:W-:Y:S05]  /*1dc00*/  BRA `(.L_x_1595) ;  /* 0xffffff8000447947 */ /* 0x000fea000383ffff */
.L_x_1598:
[----:B0-----:R0:W2:Y:S02]  /*1dc10*/  SYNCS.PHASECHK.TRANS64.TRYWAIT P0, [R22+URZ+0x32420], R7 ;  /* 0x03242007160075a7 */ /* 0x0010a4000800017f */
[----:B--2---:R-:W-:Y:S05]  /*1dc20*/  @!P0 NANOSLEEP.SYNCS 0x989680 ;  /* 0x009896800000895d */ /* 0x004fea0003900000 */
[----:B------:R-:W2:Y:S02]  /*1dc30*/  @!P0 SYNCS.PHASECHK.TRANS64 P0, [R22+URZ+0x32420], R7 ;  /* 0x03242007160085a7 */ /* 0x000ea4000800007f */
[----:B--2---:R-:W-:Y:S05]  /*1dc40*/  @!P0 BRA `(.L_x_1598) ;  /* 0xfffffffc00f08947 */ /* 0x004fea000383ffff */
[----:B------:R-:W-:Y:S05]  /*1dc50*/  BRA `(.L_x_1793) ;  /* 0xffffff8000547947 */ /* 0x000fea000383ffff */
.L_x_1602:
[----:B0-----:R0:W2:Y:S02]  /*1dc60*/  SYNCS.PHASECHK.TRANS64.TRYWAIT P0, [R7+URZ+0x324a0], R8 ;  /* 0x0324a008070075a7 */ /* 0x0010a4000800017f */
[----:B--2---:R-:W-:Y:S05]  /*1dc70*/  @!P0 NANOSLEEP.SYNCS 0x989680 ;  /* 0x009896800000895d */ /* 0x004fea0003900000 */
[----:B------:R-:W2:Y:S02]  /*1dc80*/  @!P0 SYNCS.PHASECHK.TRANS64 P0, [R7+URZ+0x324a0], R8 ;  /* 0x0324a008070085a7 */ /* 0x000ea4000800007f */
[----:B--2---:R-:W-:Y:S05]  /*1dc90*/  @!P0 BRA `(.L_x_1602) ;  /* 0xfffffffc00f08947 */ /* 0x004fea000383ffff */
[----:B------:R-:W-:Y:S05]  /*1dca0*/  BRA `(.L_x_1794) ;  /* 0xffffff80006c7947 */ /* 0x000fea000383ffff */
.L_x_1607:
[----:B--2---:R2:W3:Y:S02]  /*1dcb0*/  SYNCS.PHASECHK.TRANS64.TRYWAIT P0, [R7+URZ+0x324c0], R8 ;  /* 0x0324c008070075a7 */ /* 0x0044e4000800017f */
[----:B---3--:R-:W-:Y:S05]  /*1dcc0*/  @!P0 NANOSLEEP.SYNCS 0x989680 ;  /* 0x009896800000895d */ /* 0x008fea0003900000 */
[----:B------:R-:W3:Y:S02]  /*1dcd0*/  @!P0 SYNCS.PHASECHK.TRANS64 P0, [R7+URZ+0x324c0], R8 ;  /* 0x0324c008070085a7 */ /* 0x000ee4000800007f */
[----:B---3--:R-:W-:Y:S05]  /*1dce0*/  @!P0 BRA `(.L_x_1607) ;  /* 0xfffffffc00f08947 */ /* 0x008fea000383ffff */
[----:B------:R-:W-:Y:S05]  /*1dcf0*/  BRA `(.L_x_1795) ;  /* 0xffffff8000e87947 */ /* 0x000fea000383ffff */
.L_x_1617:
[----:B0-----:R0:W2:Y:S02]  /*1dd00*/  SYNCS.PHASECHK.TRANS64.TRYWAIT P2, [R6+URZ+0x324a0], R7 ;  /* 0x0324a007060075a7 */ /* 0x0010a4000804017f */
[----:B--2---:R-:W-:Y:S05]  /*1dd10*/  @!P2 NANOSLEEP.SYNCS 0x989680 ;  /* 0x009896800000a95d */ /* 0x004fea0003900000 */
[----:B------:R-:W2:Y:S02]  /*1dd20*/  @!P2 SYNCS.PHASECHK.TRANS64 P2, [R6+URZ+0x324a0], R7 ;  /* 0x0324a0070600a5a7 */ /* 0x000ea4000804007f */
[----:B--2---:R-:W-:Y:S05]  /*1dd30*/  @!P2 BRA `(.L_x_1617) ;  /* 0xfffffffc00f0a947 */ /* 0x004fea000383ffff */
[----:B------:R-:W-:Y:S05]  /*1dd40*/  BRA `(.L_x_1796) ;  /* 0xffffff88005c7947 */ /* 0x000fea000383ffff */
.L_x_1622:
[----:B--2---:R2:W3:Y:S02]  /*1dd50*/  SYNCS.PHASECHK.TRANS64.TRYWAIT P2, [R6+URZ+0x324c0], R7 ;  /* 0x0324c007060075a7 */ /* 0x0044e4000804017f */
[----:B---3--:R-:W-:Y:S05]  /*1dd60*/  @!P2 NANOSLEEP.SYNCS 0x989680 ;  /* 0x009896800000a95d */ /* 0x008fea0003900000 */
[----:B------:R-:W3:Y:S02]  /*1dd70*/  @!P2 SYNCS.PHASECHK.TRANS64 P2, [R6+URZ+0x324c0], R7 ;  /* 0x0324c0070600a5a7 */ /* 0x000ee4000804007f */
[----:B---3--:R-:W-:Y:S05]  /*1dd80*/  @!P2 BRA `(.L_x_1622) ;  /* 0xfffffffc00f0a947 */ /* 0x008fea000383ffff */
[----:B------:R-:W-:Y:S05]  /*1dd90*/  BRA `(.L_x_1797) ;  /* 0xffffff8800d47947 */ /* 0x000fea000383ffff */
.L_x_1640:
        /* <DEDUP_REMOVED lines=8> */
[----:B0----5:R-:W-:Y:S05]  /*1de20*/  WARPSYNC.COLLECTIVE R15, `(.L_x_1799) ;  /* 0x000000000f087348 */ /* 0x021fea0003c00000 */
[----:B------:R1:W2:Y:S02]  /*1de30*/  SHFL.IDX P6, R14, R13, R12, R11 ;  /* 0x0000000c0d0e7389 */ /* 0x0002a400000c000b */
[----:B012--5:R-:W-:Y:S01]  /*1de40*/  ENDCOLLECTIVE ;  /* 0x000000000000791b */ /* 0x027fe20003800000 */
.L_x_1799:
[----:B------:R-:W-:Y:S05]  /*1de50*/  BSYNC B0 ;  /* 0x0000000000007941 */ /* 0x000fea0003800000 */
.L_x_1798:
[----:B------:R-:W-:Y:S05]  /*1de60*/  BRA `(.L_x_1800) ;  /* 0xffffff9800f07947 */ /* 0x000fea000383ffff */
.L_x_1643:
[----:B-1----:R1:W2:Y:S02]  /*1de70*/  SYNCS.PHASECHK.TRANS64.TRYWAIT P0, [R29+URZ+0x32440], R0 ;  /* 0x032440001d0075a7 */ /* 0x0022a4000800017f */
[----:B--2---:R-:W-:Y:S05]  /*1de80*/  @!P0 NANOSLEEP.SYNCS 0x989680 ;  /* 0x009896800000895d */ /* 0x004fea0003900000 */
[----:B------:R-:W2:Y:S02]  /*1de90*/  @!P0 SYNCS.PHASECHK.TRANS64 P0, [R29+URZ+0x32440], R0 ;  /* 0x032440001d0085a7 */ /* 0x000ea4000800007f */
[----:B--2---:R-:W-:Y:S05]  /*1dea0*/  @!P0 BRA `(.L_x_1643) ;  /* 0xfffffffc00f08947 */ /* 0x004fea000383ffff */
[----:B------:R-:W-:Y:S05]  /*1deb0*/  BRA `(.L_x_1801) ;  /* 0xffffff9c00047947 */ /* 0x000fea000383ffff */
.L_x_1644:
        /* <DEDUP_REMOVED lines=8> */
.L_x_1803:
[----:B------:R-:W-:Y:S05]  /*1df40*/  BSYNC B0 ;  /* 0x0000000000007941 */ /* 0x000fea0003800000 */
.L_x_1802:
        /* <DEDUP_REMOVED lines=9> */
.L_x_1804:
[----:B------:R-:W-:Y:S02]  /*1dfe0*/  IMAD.MOV.U32 R13, RZ, RZ, R4 ;  /* 0x000000ffff0d7224 */ /* 0x000fe400078e0004 */
[----:B------:R-:W-:Y:S02]  /*1dff0*/  IMAD.MOV.U32 R12, RZ, RZ, 0x1 ;  /* 0x00000001ff0c7424 */ /* 0x000fe400078e00ff */
[----:B------:R-:W-:-:S07]  /*1e000*/  IMAD.MOV.U32 R3, RZ, RZ, R14 ;  /* 0x000000ffff037224 */ /* 0x000fce00078e000e */
[----:B------:R-:W-:Y:S05]  /*1e010*/  WARPSYNC.COLLECTIVE R15, `(.L_x_1805) ;  /* 0x000000000f087348 */ /* 0x000fea0003c00000 */
[----:B------:R0:W1:Y:S02]  /*1e020*/  SHFL.IDX P6, R14, R13, R12, R11 ;  /* 0x0000000c0d0e7389 */ /* 0x00006400000c000b */
[----:B01----:R-:W-:Y:S01]  /*1e030*/  ENDCOLLECTIVE ;  /* 0x000000000000791b */ /* 0x003fe20003800000 */
.L_x_1805:
        /* <DEDUP_REMOVED lines=15> */
.L_x_1806:
[----:B------:R-:W-:Y:S02]  /*1e130*/  @P0 IMAD R6, R5, 0x2, R22 ;  /* 0x0000000205060824 */ /* 0x000fe400078e0216 */
[----:B------:R-:W-:Y:S02]  /*1e140*/  IMAD.MOV.U32 R13, RZ, RZ, R4 ;  /* 0x000000ffff0d7224 */ /* 0x000fe400078e0004 */
[----:B------:R-:W-:Y:S02]  /*1e150*/  IMAD.MOV.U32 R12, RZ, RZ, 0x2 ;  /* 0x00000002ff0c7424 */ /* 0x000fe400078e00ff */
[----:B------:R-:W-:-:S07]  /*1e160*/  IMAD.MOV.U32 R3, RZ, RZ, R14 ;  /* 0x000000ffff037224 */ /* 0x000fce00078e000e */
[----:B------:R-:W-:Y:S05]  /*1e170*/  WARPSYNC.COLLECTIVE R15, `(.L_x_1807) ;  /* 0x000000000f087348 */ /* 0x000fea0003c00000 */
[----:B------:R0:W1:Y:S02]  /*1e180*/  SHFL.IDX P6, R14, R13, R12, R11 ;  /* 0x0000000c0d0e7389 */ /* 0x00006400000c000b */
[----:B01----:R-:W-:Y:S01]  /*1e190*/  ENDCOLLECTIVE ;  /* 0x000000000000791b */ /* 0x003fe20003800000 */
.L_x_1807:
        /* <DEDUP_REMOVED lines=15> */
.L_x_1808:
[----:B------:R-:W-:Y:S02]  /*1e290*/  @P0 IMAD R6, R5, 0x2, R22 ;  /* 0x0000000205060824 */ /* 0x000fe400078e0216 */
[----:B------:R-:W-:Y:S02]  /*1e2a0*/  IMAD.MOV.U32 R13, RZ, RZ, R4 ;  /* 0x000000ffff0d7224 */ /* 0x000fe400078e0004 */
[----:B------:R-:W-:Y:S02]  /*1e2b0*/  IMAD.MOV.U32 R12, RZ, RZ, 0x3 ;  /* 0x00000003ff0c7424 */ /* 0x000fe400078e00ff */
[----:B------:R-:W-:-:S07]  /*1e2c0*/  IMAD.MOV.U32 R3, RZ, RZ, R14 ;  /* 0x000000ffff037224 */ /* 0x000fce00078e000e */
[----:B------:R-:W-:Y:S05]  /*1e2d0*/  WARPSYNC.COLLECTIVE R15, `(.L_x_1809) ;  /* 0x000000000f087348 */ /* 0x000fea0003c00000 */
[----:B------:R0:W1:Y:S02]  /*1e2e0*/  SHFL.IDX P6, R14, R13, R12, R11 ;  /* 0x0000000c0d0e7389 */ /* 0x00006400000c000b */
[----:B01----:R-:W-:Y:S01]  /*1e2f0*/  ENDCOLLECTIVE ;  /* 0x000000000000791b */ /* 0x003fe20003800000 */
.L_x_1809:
        /* <DEDUP_REMOVED lines=15> */
.L_x_1810:
[----:B------:R-:W-:Y:S02]  /*1e3f0*/  @P0 IMAD R6, R5, 0x2, R22 ;  /* 0x0000000205060824 */ /* 0x000fe400078e0216 */
[----:B------:R-:W-:Y:S02]  /*1e400*/  IMAD.MOV.U32 R13, RZ, RZ, R4 ;  /* 0x000000ffff0d7224 */ /* 0x000fe400078e0004 */
[----:B------:R-:W-:Y:S02]  /*1e410*/  IMAD.MOV.U32 R12, RZ, RZ, 0x4 ;  /* 0x00000004ff0c7424 */ /* 0x000fe400078e00ff */
[----:B------:R-:W-:-:S07]  /*1e420*/  IMAD.MOV.U32 R3, RZ, RZ, R14 ;  /* 0x000000ffff037224 */ /* 0x000fce00078e000e */
[----:B------:R-:W-:Y:S05]  /*1e430*/  WARPSYNC.COLLECTIVE R15, `(.L_x_1811) ;  /* 0x000000000f087348 */ /* 0x000fea0003c00000 */
[----:B------:R0:W1:Y:S02]  /*1e440*/  SHFL.IDX P6, R14, R13, R12, R11 ;  /* 0x0000000c0d0e7389 */ /* 0x00006400000c000b */
[----:B01----:R-:W-:Y:S01]  /*1e450*/  ENDCOLLECTIVE ;  /* 0x000000000000791b */ /* 0x003fe20003800000 */
.L_x_1811:
        /* <DEDUP_REMOVED lines=15> */
.L_x_1812:
[----:B------:R-:W-:Y:S02]  /*1e550*/  @P0 IMAD R6, R5, 0x2, R22 ;  /* 0x0000000205060824 */ /* 0x000fe400078e0216 */
[----:B------:R-:W-:Y:S02]  /*1e560*/  IMAD.MOV.U32 R13, RZ, RZ, R4 ;  /* 0x000000ffff0d7224 */ /* 0x000fe400078e0004 */
[----:B------:R-:W-:Y:S02]  /*1e570*/  IMAD.MOV.U32 R12, RZ, RZ, 0x5 ;  /* 0x00000005ff0c7424 */ /* 0x000fe400078e00ff */
[----:B------:R-:W-:-:S07]  /*1e580*/  IMAD.MOV.U32 R3, RZ, RZ, R14 ;  /* 0x000000ffff037224 */ /* 0x000fce00078e000e */
[----:B------:R-:W-:Y:S05]  /*1e590*/  WARPSYNC.COLLECTIVE R15, `(.L_x_1813) ;  /* 0x000000000f087348 */ /* 0x000fea0003c00000 */
[----:B------:R0:W1:Y:S02]  /*1e5a0*/  SHFL.IDX P6, R14, R13, R12, R11 ;  /* 0x0000000c0d0e7389 */ /* 0x00006400000c000b */
[----:B01----:R-:W-:Y:S01]  /*1e5b0*/  ENDCOLLECTIVE ;  /* 0x000000000000791b */ /* 0x003fe20003800000 */
.L_x_1813:
        /* <DEDUP_REMOVED lines=10> */
.L_x_1814:
[----:B------:R-:W-:Y:S01]  /*1e660*/  @!PT LDS RZ, [RZ] ;  /* 0x00000000fffff984 */ /* 0x000fe20000000800 */
[----:B------:R-:W-:Y:S01]  /*1e670*/  @!PT LDS RZ, [RZ] ;  /* 0x00000000fffff984 */ /* 0x000fe20000000800 */
[----:B------:R-:W-:Y:S01]  /*1e680*/  @!PT LDS RZ, [RZ] ;  /* 0x00000000fffff984 */ /* 0x000fe20000000800 */
[----:B------:R0:W-:Y:S01]  /*1e690*/  @P0 LDGSTS.E.BYPASS.LTC128B.128 [R6+0x1e400], desc[UR60][R2.64], !P2 ;  /* 0x1e40000002060fae */ /* 0x0001e2000d101d7c */
[----:B------:R-:W-:Y:S01]  /*1e6a0*/  IMAD.MOV.U32 R0, RZ, RZ, R14 ;  /* 0x000000ffff007224 */ /* 0x000fe200078e000e */
[----:B------:R-:W-:Y:S06]  /*1e6b0*/  BRA `(.L_x_1815) ;  /* 0xffffff9800707947 */ /* 0x000fec000383ffff */
.L_x_1649:
        /* <DEDUP_REMOVED lines=9> */
.L_x_1816:
[C---:B------:R-:W-:Y:S01]  /*1e750*/  VIADD R10, R17.reuse, 0x10 ;  /* 0x00000010110a7836 */ /* 0x040fe20000000000 */
[C---:B------:R-:W-:Y:S01]  /*1e760*/  ISETP.GE.AND P0, PT, R17.reuse, R2, PT ;  /* 0x000000021100720c */ /* 0x040fe20003f06270 */
[C---:B------:R-:W-:Y:S02]  /*1e770*/  VIADD R6, R17.reuse, 0x20 ;  /* 0x0000002011067836 */ /* 0x040fe40000000000 */
[----:B------:R-:W-:Y:S01]  /*1e780*/  VIADD R8, R17, 0x30 ;  /* 0x0000003011087836 */ /* 0x000fe20000000000 */
[----:B------:R0:W-:Y:S04]  /*1e790*/  STL [R1+0x1c], R10 ;  /* 0x00001c0a01007387 */ /* 0x0001e80000100800 */
[----:B------:R0:W-:Y:S01]  /*1e7a0*/  STL [R1+0x20], R6 ;  /* 0x0000200601007387 */ /* 0x0001e20000100800 */
[----:B------:R-:W-:-:S03]  /*1e7b0*/  IMAD.MOV.U32 R13, RZ, RZ, R0 ;  /* 0x000000ffff0d7224 */ /* 0x000fc600078e0000 */
[----:B------:R0:W-:Y:S01]  /*1e7c0*/  STL [R1+0x24], R8 ;  /* 0x0000240801007387 */ /* 0x0001e20000100800 */
[----:B------:R-:W-:-:S07]  /*1e7d0*/  IMAD.MOV.U32 R4, RZ, RZ, R14 ;  /* 0x000000ffff047224 */ /* 0x000fce00078e000e */
[----:B0-----:R-:W-:Y:S05]  /*1e7e0*/  WARPSYNC.COLLECTIVE R15, `(.L_x_1817) ;  /* 0x000000000f087348 */ /* 0x001fea0003c00000 */
[----:B------:R1:W2:Y:S02]  /*1e7f0*/  SHFL.IDX P6, R14, R13, R12, R11 ;  /* 0x0000000c0d0e7389 */ /* 0x0002a400000c000b */
[----:B012---:R-:W-:Y:S01]  /*1e800*/  ENDCOLLECTIVE ;  /* 0x000000000000791b */ /* 0x007fe20003800000 */
.L_x_1817:
[----:B------:R-:W-:Y:S02]  /*1e810*/  IMAD.MOV.U32 R13, RZ, RZ, R3 ;  /* 0x000000ffff0d7224 */ /* 0x000fe400078e0003 */
[----:B------:R-:W-:Y:S02]  /*1e820*/  IMAD.MOV.U32 R12, RZ, RZ, 0x1 ;  /* 0x00000001ff0c7424 */ /* 0x000fe400078e00ff */
[----:B------:R-:W-:-:S07]  /*1e830*/  IMAD.MOV.U32 R5, RZ, RZ, R14 ;  /* 0x000000ffff057224 */ /* 0x000fce00078e000e */
[----:B------:R-:W-:Y:S05]  /*1e840*/  WARPSYNC.COLLECTIVE R15, `(.L_x_1818) ;  /* 0x000000000f087348 */ /* 0x000fea0003c00000 */
[----:B------:R0:W1:Y:S02]  /*1e850*/  SHFL.IDX P6, R14, R13, R12, R11 ;  /* 0x0000000c0d0e7389 */ /* 0x00006400000c000b */
[----:B01----:R-:W-:Y:S01]  /*1e860*/  ENDCOLLECTIVE ;  /* 0x000000000000791b */ /* 0x003fe20003800000 */
.L_x_1818:
        /* <DEDUP_REMOVED lines=15> */
.L_x_1819:
[----:B------:R-:W-:Y:S02]  /*1e960*/  IMAD.MOV.U32 R13, RZ, RZ, R3 ;  /* 0x000000ffff0d7224 */ /* 0x000fe400078e0003 */
[----:B------:R-:W-:Y:S02]  /*1e970*/  IMAD.MOV.U32 R12, RZ, RZ, 0x2 ;  /* 0x00000002ff0c7424 */ /* 0x000fe400078e00ff */
[----:B------:R-:W-:-:S07]  /*1e980*/  IMAD.MOV.U32 R5, RZ, RZ, R14 ;  /* 0x000000ffff057224 */ /* 0x000fce00078e000e */
[----:B------:R-:W-:Y:S05]  /*1e990*/  WARPSYNC.COLLECTIVE R15, `(.L_x_1820) ;  /* 0x000000000f087348 */ /* 0x000fea0003c00000 */
[----:B------:R0:W1:Y:S02]  /*1e9a0*/  SHFL.IDX P6, R14, R13, R12, R11 ;  /* 0x0000000c0d0e7389 */ /* 0x00006400000c000b */
[----:B01----:R-:W-:Y:S01]  /*1e9b0*/  ENDCOLLECTIVE ;  /* 0x000000000000791b */ /* 0x003fe20003800000 */
.L_x_1820:
        /* <DEDUP_REMOVED lines=15> */
.L_x_1821:
[----:B------:R-:W-:Y:S02]  /*1eab0*/  IMAD.MOV.U32 R13, RZ, RZ, R3 ;  /* 0x000000ffff0d7224 */ /* 0x000fe400078e0003 */
[----:B------:R-:W-:Y:S02]  /*1eac0*/  IMAD.MOV.U32 R12, RZ, RZ, 0x3 ;  /* 0x00000003ff0c7424 */ /* 0x000fe400078e00ff */
[----:B------:R-:W-:-:S07]  /*1ead0*/  IMAD.MOV.U32 R5, RZ, RZ, R14 ;  /* 0x000000ffff057224 */ /* 0x000fce00078e000e */
[----:B------:R-:W-:Y:S05]  /*1eae0*/  WARPSYNC.COLLECTIVE R15, `(.L_x_1822) ;  /* 0x000000000f087348 */ /* 0x000fea0003c00000 */
[----:B------:R0:W1:Y:S02]  /*1eaf0*/  SHFL.IDX P6, R14, R13, R12, R11 ;  /* 0x0000000c0d0e7389 */ /* 0x00006400000c000b */
[----:B01----:R-:W-:Y:S01]  /*1eb00*/  ENDCOLLECTIVE ;  /* 0x000000000000791b */ /* 0x003fe20003800000 */
.L_x_1822:
        /* <DEDUP_REMOVED lines=10> */
.L_x_1823:
[----:B------:R-:W-:Y:S01]  /*1ebb0*/  @!PT LDS RZ, [RZ] ;  /* 0x00000000fffff984 */ /* 0x000fe20000000800 */
[----:B------:R-:W-:Y:S01]  /*1ebc0*/  @!PT LDS RZ, [RZ] ;  /* 0x00000000fffff984 */ /* 0x000fe20000000800 */
[----:B------:R-:W-:Y:S01]  /*1ebd0*/  @!PT LDS RZ, [RZ] ;  /* 0x00000000fffff984 */ /* 0x000fe20000000800 */
[----:B------:R0:W-:Y:S01]  /*1ebe0*/  @!P0 LDGSTS.E.BYPASS.LTC128B.128 [R25+0x19400], desc[UR60][R4.64], !P1 ;  /* 0x1940000004198fae */ /* 0x0001e2000c901d7c */
[----:B------:R-:W-:Y:S01]  /*1ebf0*/  ISETP.GE.AND P0, PT, R8, R2, PT ;  /* 0x000000020800720c */ /* 0x000fe20003f06270 */
[----:B------:R-:W-:-:S05]  /*1ec00*/  VIADD R8, R17, 0x40 ;  /* 0x0000004011087836 */ /* 0x000fca0000000000 */
[----:B------:R1:W-:Y:S01]  /*1ec10*/  STL [R1+0x28], R8 ;  /* 0x0000280801007387 */ /* 0x0003e20000100800 */
[----:B------:R-:W-:Y:S02]  /*1ec20*/  IMAD.MOV.U32 R13, RZ, RZ, R3 ;  /* 0x000000ffff0d7224 */ /* 0x000fe400078e0003 */
[----:B------:R-:W-:Y:S02]  /*1ec30*/  IMAD.MOV.U32 R12, RZ, RZ, 0x4 ;  /* 0x00000004ff0c7424 */ /* 0x000fe400078e00ff */
[----:B0-----:R-:W-:-:S07]  /*1ec40*/  IMAD.MOV.U32 R4, RZ, RZ, R14 ;  /* 0x000000ffff047224 */ /* 0x001fce00078e000e */
[----:B-1----:R-:W-:Y:S05]  /*1ec50*/  WARPSYNC.COLLECTIVE R15, `(.L_x_1824) ;  /* 0x000000000f087348 */ /* 0x002fea0003c00000 */
[----:B------:R0:W2:Y:S02]  /*1ec60*/  SHFL.IDX P6, R14, R13, R12, R11 ;  /* 0x0000000c0d0e7389 */ /* 0x0000a400000c000b */
[----:B012---:R-:W-:Y:S01]  /*1ec70*/  ENDCOLLECTIVE ;  /* 0x000000000000791b */ /* 0x007fe20003800000 */
.L_x_1824:
        /* <DEDUP_REMOVED lines=10> */
.L_x_1825:
        /* <DEDUP_REMOVED lines=13> */
.L_x_1826:
        /* <DEDUP_REMOVED lines=10> */
.L_x_1827:
        /* <DEDUP_REMOVED lines=13> */
.L_x_1828:
        /* <DEDUP_REMOVED lines=10> */
.L_x_1829:
[----:B------:R-:W-:Y:S01]  /*1f000*/  @!PT LDS RZ, [RZ] ;  /* 0x00000000fffff984 */ /* 0x000fe20000000800 */
[----:B------:R-:W-:Y:S01]  /*1f010*/  @!PT LDS RZ, [RZ] ;  /* 0x00000000fffff984 */ /* 0x000fe20000000800 */
[----:B------:R-:W-:Y:S01]  /*1f020*/  @!PT LDS RZ, [RZ] ;  /* 0x00000000fffff984 */ /* 0x000fe20000000800 */
[----:B------:R0:W-:Y:S01]  /*1f030*/  @!P0 LDGSTS.E.BYPASS.LTC128B.128 [R25+0x1ac00], desc[UR60][R4.64], !P1 ;  /* 0x1ac0000004198fae */ /* 0x0001e2000c901d7c */
[----:B------:R-:W-:Y:S01]  /*1f040*/  ISETP.GE.AND P0, PT, R8, R2, PT ;  /* 0x000000020800720c */ /* 0x000fe20003f06270 */
[----:B------:R-:W-:Y:S02]  /*1f050*/  IMAD.MOV.U32 R13, RZ, RZ, R3 ;  /* 0x000000ffff0d7224 */ /* 0x000fe400078e0003 */
[----:B------:R-:W-:Y:S02]  /*1f060*/  IMAD.MOV.U32 R12, RZ, RZ, 0x7 ;  /* 0x00000007ff0c7424 */ /* 0x000fe400078e00ff */
[----:B0-----:R-:W-:-:S08]  /*1f070*/  IMAD.MOV.U32 R4, RZ, RZ, R14 ;  /* 0x000000ffff047224 */ /* 0x001fd000078e000e */
[----:B------:R-:W-:Y:S05]  /*1f080*/  WARPSYNC.COLLECTIVE R15, `(.L_x_1830) ;  /* 0x000000000f087348 */ /* 0x000fea0003c00000 */
[----:B------:R0:W1:Y:S02]  /*1f090*/  SHFL.IDX P6, R14, R13, R12, R11 ;  /* 0x0000000c0d0e7389 */ /* 0x00006400000c000b */
[----:B01----:R-:W-:Y:S01]  /*1f0a0*/  ENDCOLLECTIVE ;  /* 0x000000000000791b */ /* 0x003fe20003800000 */
.L_x_1830:
        /* <DEDUP_REMOVED lines=10> */
.L_x_1831:
[----:B------:R-:W-:Y:S01]  /*1f150*/  @!PT LDS RZ, [RZ] ;  /* 0x00000000fffff984 */ /* 0x000fe20000000800 */
[----:B------:R-:W-:Y:S01]  /*1f160*/  @!PT LDS RZ, [RZ] ;  /* 0x00000000fffff984 */ /* 0x000fe20000000800 */
[----:B------:R-:W-:Y:S01]  /*1f170*/  @!PT LDS RZ, [RZ] ;  /* 0x00000000fffff984 */ /* 0x000fe20000000800 */
[----:B------:R1:W-:Y:S01]  /*1f180*/  @!P0 LDGSTS.E.BYPASS.LTC128B.128 [R25+0x1b400], desc[UR60][R4.64], !P1 ;  /* 0x1b40000004198fae */ /* 0x0003e2000c901d7c */
[----:B------:R-:W-:Y:S01]  /*1f190*/  IMAD.MOV.U32 R0, RZ, RZ, R14 ;  /* 0x000000ffff007224 */ /* 0x000fe200078e000e */
[----:B------:R-:W-:Y:S06]  /*1f1a0*/  BRA `(.L_x_1832) ;  /* 0xffffff9800c07947 */ /* 0x000fec000383ffff */
.L_x_1653:
[----:B------:R-:W2:Y:S04]  /*1f1b0*/  LDL.LU R15, [R1+0x14] ;  /* 0x00001400010f7983 */ /* 0x000ea80000300800 */
[----:B------:R-:W3:Y:S04]  /*1f1c0*/  LDL.LU R14, [R1+0x1c] ;  /* 0x00001c00010e7983 */ /* 0x000ee80000300800 */
[----:B------:R-:W4:Y:S04]  /*1f1d0*/  LDL.LU R13, [R1+0x20] ;  /* 0x00002000010d7983 */ /* 0x000f280000300800 */
[----:B------:R-:W5:Y:S04]  /*1f1e0*/  LDL.LU R12, [R1+0x24] ;  /* 0x00002400010c7983 */ /* 0x000f680000300800 */
[----:B------:R-:W5:Y:S04]  /*1f1f0*/  LDL.LU R11, [R1+0x28] ;  /* 0x00002800010b7983 */ /* 0x000f680000300800 */
[----:B------:R-:W5:Y:S04]  /*1f200*/  LDL.LU R10, [R1+0x30] ;  /* 0x00003000010a7983 */ /* 0x000f680000300800 */
[----:B------:R-:W5:Y:S04]  /*1f210*/  LDL.LU R9, [R1+0x34] ;  /* 0x0000340001097983 */ /* 0x000f680000300800 */
[----:B------:R-:W5:Y:S01]  /*1f220*/  LDL.LU R8, [R1] ;  /* 0x0000000001087983 */ /* 0x000f620000300800 */
[----:B------:R-:W-:Y:S01]  /*1f230*/  BSSY B0, `(.L_x_1833) ;  /* 0x000001b000007945 */ /* 0x000fe20003800000 */
[----:B--2---:R-:W-:-:S02]  /*1f240*/  IMAD R5, R15, R6, RZ ;  /* 0x000000060f057224 */ /* 0x004fc400078e02ff */
[----:B------:R-:W-:-:S03]  /*1f250*/  IMAD.MOV.U32 R15, RZ, RZ, -0x1 ;  /* 0xffffffffff0f7424 */ /* 0x000fc600078e00ff */
[-C--:B------:R-:W-:Y:S02]  /*1f260*/  ISETP.GE.AND P0, PT, R17, R5.reuse, PT ;  /* 0x000000051100720c */ /* 0x080fe40003f06270 */
[-C--:B---3--:R-:W-:Y:S02]  /*1f270*/  ISETP.GE.AND P6, PT, R14, R5.reuse, PT ;  /* 0x000000050e00720c */ /* 0x088fe40003fc6270 */
[----:B----4-:R-:W-:Y:S01]  /*1f280*/  ISETP.GE.AND P5, PT, R13, R5, PT ;  /* 0x000000050d00720c */ /* 0x010fe20003fa6270 */
[----:B------:R-:W-:Y:S01]  /*1f290*/  IMAD.MOV.U32 R13, RZ, RZ, R0 ;  /* 0x000000ffff0d7224 */ /* 0x000fe200078e0000 */
[----:B-----5:R-:W-:-:S07]  /*1f2a0*/  LOP3.LUT R8, R8, 0xfffff7ff, RZ, 0xc0, !PT ;  /* 0xfffff7ff08087812 */ /* 0x020fce00078ec0ff */
[----:B------:R-:W-:Y:S02]  /*1f2b0*/  @P0 LOP3.LUT R8, R8, 0x800, RZ, 0xfc, !PT ;  /* 0x0000080008080812 */ /* 0x000fe400078efcff */
[----:B------:R-:W-:Y:S01]  /*1f2c0*/  ISETP.GE.AND P0, PT, R12, R5, PT ;  /* 0x000000050c00720c */ /* 0x000fe20003f06270 */
[----:B------:R-:W-:Y:S01]  /*1f2d0*/  IMAD.MOV.U32 R12, RZ, RZ, RZ ;  /* 0x000000ffff0c7224 */ /* 0x000fe200078e00ff */
[----:B------:R-:W-:-:S04]  /*1f2e0*/  LOP3.LUT R8, R8, 0xfffffbff, RZ, 0xc0, !PT ;  /* 0xfffffbff08087812 */ /* 0x000fc800078ec0ff */
[----:B------:R-:W-:Y:S02]  /*1f2f0*/  @P6 LOP3.LUT R8, R8, 0x400, RZ, 0xfc, !PT ;  /* 0x0000040008086812 */ /* 0x000fe400078efcff */
[----:B------:R-:W-:Y:S01]  /*1f300*/  ISETP.GE.AND P6, PT, R11, R5, PT ;  /* 0x000000050b00720c */ /* 0x000fe20003fc6270 */
[----:B------:R-:W-:Y:S01]  /*1f310*/  IMAD.MOV.U32 R11, RZ, RZ, 0x181f ;  /* 0x0000181fff0b7424 */ /* 0x000fe200078e00ff */
[----:B------:R-:W-:-:S04]  /*1f320*/  LOP3.LUT R8, R8, 0xfffffdff, RZ, 0xc0, !PT ;  /* 0xfffffdff08087812 */ /* 0x000fc800078ec0ff */
[----:B------:R-:W-:Y:S02]  /*1f330*/  @P5 LOP3.LUT R8, R8, 0x200, RZ, 0xfc, !PT ;  /* 0x0000020008085812 */ /* 0x000fe400078efcff */
[----:B------:R-:W-:Y:S02]  /*1f340*/  ISETP.GE.AND P5, PT, R10, R5, PT ;  /* 0x000000050a00720c */ /* 0x000fe40003fa6270 */
[----:B------:R-:W-:-:S04]  /*1f350*/  LOP3.LUT R8, R8, 0xfffffeff, RZ, 0xc0, !PT ;  /* 0xfffffeff08087812 */ /* 0x000fc800078ec0ff */
[----:B------:R-:W-:Y:S02]  /*1f360*/  @P0 LOP3.LUT R8, R8, 0x100, RZ, 0xfc, !PT ;  /* 0x0000010008080812 */ /* 0x000fe400078efcff */
[----:B------:R-:W-:Y:S02]  /*1f370*/  ISETP.GE.AND P0, PT, R9, R5, PT ;  /* 0x000000050900720c */ /* 0x000fe40003f06270 */
[----:B------:R-:W-:-:S04]  /*1f380*/  LOP3.LUT R8, R8, 0xffffff7f, RZ, 0xc0, !PT ;  /* 0xffffff7f08087812 */ /* 0x000fc800078ec0ff */
[----:B------:R-:W-:-:S05]  /*1f390*/  @P6 LOP3.LUT R8, R8, 0x80, RZ, 0xfc, !PT ;  /* 0x0000008008086812 */ /* 0x000fca00078efcff */
[----:B------:R0:W-:Y:S02]  /*1f3a0*/  STL [R1], R8 ;  /* 0x0000000801007387 */ /* 0x0001e40000100800 */
[----:B0-----:R-:W-:Y:S05]  /*1f3b0*/  WARPSYNC.COLLECTIVE R15, `(.L_x_1834) ;  /* 0x000000000f087348 */ /* 0x001fea0003c00000 */
[----:B------:R1:W2:Y:S02]  /*1f3c0*/  SHFL.IDX P6, R14, R13, R12, R11 ;  /* 0x0000000c0d0e7389 */ /* 0x0002a400000c000b */
[----:B012---:R-:W-:Y:S01]  /*1f3d0*/  ENDCOLLECTIVE ;  /* 0x000000000000791b */ /* 0x007fe20003800000 */
.L_x_1834:
[----:B------:R-:W-:Y:S05]  /*1f3e0*/  BSYNC B0 ;  /* 0x0000000000007941 */ /* 0x000fea0003800000 */
.L_x_1833:
[----:B------:R-:W-:Y:S01]  /*1f3f0*/  IMAD.MOV.U32 R13, RZ, RZ, R4 ;  /* 0x000000ffff0d7224 */ /* 0x000fe200078e0004 */
[----:B------:R-:W-:Y:S01]  /*1f400*/  LOP3.LUT R8, R8, 0xffffbfff, RZ, 0xc0, !PT ;  /* 0xffffbfff08087812 */ /* 0x000fe200078ec0ff */
[----:B------:R-:W-:Y:S02]  /*1f410*/  IMAD.MOV.U32 R12, RZ, RZ, RZ ;  /* 0x000000ffff0c7224 */ /* 0x000fe400078e00ff */
[----:B------:R-:W-:Y:S01]  /*1f420*/  IMAD.MOV.U32 R11, RZ, RZ, 0x181f ;  /* 0x0000181fff0b7424 */ /* 0x000fe200078e00ff */
[----:B------:R-:W-:Y:S01]  /*1f430*/  @P5 LOP3.LUT R8, R8, 0x4000, RZ, 0xfc, !PT ;  /* 0x0000400008085812 */ /* 0x000fe200078efcff */
[----:B------:R-:W-:Y:S02]  /*1f440*/  IMAD.MOV.U32 R15, RZ, RZ, -0x1 ;  /* 0xffffffffff0f7424 */ /* 0x000fe400078e00ff */
[----:B------:R-:W-:Y:S01]  /*1f450*/  IMAD.MOV.U32 R2, RZ, RZ, R14 ;  /* 0x000000ffff027224 */ /* 0x000fe200078e000e */
[----:B------:R-:W-:-:S13]  /*1f460*/  LOP3.LUT P5, RZ, R8, 0x400, RZ, 0xc0, !PT ;  /* 0x0000040008ff7812 */ /* 0x000fda00078ac0ff */
[----:B------:R-:W-:Y:S05]  /*1f470*/  WARPSYNC.COLLECTIVE R15, `(.L_x_1835) ;  /* 0x000000000f087348 */ /* 0x000fea0003c00000 */
[----:B------:R0:W1:Y:S02]  /*1f480*/  SHFL.IDX P6, R14, R13, R12, R11 ;  /* 0x0000000c0d0e7389 */ /* 0x00006400000c000b */
[----:B01----:R-:W-:Y:S01]  /*1f490*/  ENDCOLLECTIVE ;  /* 0x000000000000791b */ /* 0x003fe20003800000 */
.L_x_1835:
[----:B------:R-:W-:-:S04]  /*1f4a0*/  LOP3.LUT R8, R8, 0xffffdfff, RZ, 0xc0, !PT ;  /* 0xffffdfff08087812 */ /* 0x000fc800078ec0ff */
[----:B------:R-:W-:-:S04]  /*1f4b0*/  @P0 LOP3.LUT R8, R8, 0x2000, RZ, 0xfc, !PT ;  /* 0x0000200008080812 */ /* 0x000fc800078efcff */
[----:B------:R-:W-:Y:S01]  /*1f4c0*/  LOP3.LUT P0, RZ, R8, 0x800, RZ, 0xc0, !PT ;  /* 0x0000080008ff7812 */ /* 0x000fe2000780c0ff */
[----:B------:R0:W-:Y:S01]  /*1f4d0*/  STL [R1], R8 ;  /* 0x0000000801007387 */ /* 0x0001e20000100800 */
[----:B------:R-:W-:Y:S02]  /*1f4e0*/  IMAD.MOV.U32 R13, RZ, RZ, R0 ;  /* 0x000000ffff0d7224 */ /* 0x000fe400078e0000 */
[----:B------:R-:W-:Y:S02]  /*1f4f0*/  IMAD.MOV.U32 R12, RZ, RZ, 0x1 ;  /* 0x00000001ff0c7424 */ /* 0x000fe400078e00ff */
[----:B------:R-:W-:-:S07]  /*1f500*/  IMAD.MOV.U32 R3, RZ, RZ, R14 ;  /* 0x000000ffff037224 */ /* 0x000fce00078e000e */
[----:B------:R-:W-:-:S05]  /*1f510*/  @!P0 LEA R3, P6, R7, R3, 0x1 ;  /* 0x0000000307038211 */ /* 0x000fca00078c08ff */
[----:B------:R-:W-:-:S05]  /*1f520*/  @!P0 IMAD.X R2, RZ, RZ, R2, P6 ;  /* 0x000000ffff028224 */ /* 0x000fca00030e0602 */
[----:B0-----:R-:W-:-:S07]  /*1f530*/  @!P0 LOP3.LUT R3, R3, R2, RZ, 0x3c, !PT ;  /* 0x0000000203038212 */ /* 0x001fce00078e3cff */
[----:B------:R-:W-:Y:S05]  /*1f540*/  WARPSYNC.COLLECTIVE R15, `(.L_x_1836) ;  /* 0x000000000f087348 */ /* 0x000fea0003c00000 */
[----:B------:R0:W1:Y:S02]  /*1f550*/  SHFL.IDX P6, R14, R13, R12, R11 ;  /* 0x0000000c0d0e7389 */ /* 0x00006400000c000b */
[----:B01----:R-:W-:Y:S01]  /*1f560*/  ENDCOLLECTIVE ;  /* 0x000000000000791b */ /* 0x003fe20003800000 */
.L_x_1836:
[----:B------:R-:W-:-:S04]  /*1f570*/  @!P0 LOP3.LUT R2, R3, R2, RZ, 0x3c, !PT ;  /* 0x0000000203028212 */ /* 0x000fc800078e3cff */
[----:B------:R-:W-:-:S05]  /*1f580*/  @!P0 LOP3.LUT R3, R3, R2, RZ, 0x3c, !PT ;  /* 0x0000000203038212 */ /* 0x000fca00078e3cff */
        /* <DEDUP_REMOVED lines=13> */
.L_x_1837:
[----:B------:R-:W-:Y:S02]  /*1f660*/  IMAD.MOV.U32 R13, RZ, RZ, R0 ;  /* 0x000000ffff0d7224 */ /* 0x000fe400078e0000 */
[----:B------:R-:W-:Y:S02]  /*1f670*/  IMAD.MOV.U32 R12, RZ, RZ, 0x2 ;  /* 0x00000002ff0c7424 */ /* 0x000fe400078e00ff */
[----:B------:R-:W-:-:S05]  /*1f680*/  IMAD.MOV.U32 R2, RZ, RZ, R14 ;  /* 0x000000ffff027224 */ /* 0x000fca00078e000e */
[----:B------:R-:W-:-:S05]  /*1f690*/  @!P5 LEA R2, P6, R7, R2, 0x1 ;  /* 0x000000020702d211 */ /* 0x000fca00078c08ff */
[----:B------:R-:W-:-:S05]  /*1f6a0*/  @!P5 IMAD.X R3, RZ, RZ, R6, P6 ;  /* 0x000000ffff03d224 */ /* 0x000fca00030e0606 */
[----:B------:R-:W-:Y:S01]  /*1f6b0*/  @!PT LDS RZ, [RZ] ;  /* 0x00000000fffff984 */ /* 0x000fe20000000800 */
[----:B------:R-:W-:Y:S01]  /*1f6c0*/  @!PT LDS RZ, [RZ] ;  /* 0x00000000fffff984 */ /* 0x000fe20000000800 */
[----:B------:R-:W-:Y:S01]  /*1f6d0*/  @!PT LDS RZ, [RZ] ;  /* 0x00000000fffff984 */ /* 0x000fe20000000800 */
[----:B------:R0:W-:Y:S03]  /*1f6e0*/  @!P5 LDGSTS.E.BYPASS.LTC128B.128 [R25+0x22c00], desc[UR60][R2.64], !P4 ;  /* 0x22c000000219dfae */ /* 0x0001e6000e101d7c */
[----:B0-----:R-:W-:Y:S05]  /*1f6f0*/  WARPSYNC.COLLECTIVE R15, `(.L_x_1838) ;  /* 0x000000000f087348 */ /* 0x001fea0003c00000 */
[----:B------:R1:W2:Y:S02]  /*1f700*/  SHFL.IDX P6, R14, R13, R12, R11 ;  /* 0x0000000c0d0e7389 */ /* 0x0002a400000c000b */
[----:B012---:R-:W-:Y:S01]  /*1f710*/  ENDCOLLECTIVE ;  /* 0x000000000000791b */ /* 0x007fe20003800000 */
.L_x_1838:
[----:B------:R-:W-:Y:S01]  /*1f720*/  @!PT LDS RZ, [RZ] ;  /* 0x00000000fffff984 */ /* 0x000fe20000000800 */
[----:B------:R-:W-:Y:S01]  /*1f730*/  @!PT LDS RZ, [RZ] ;  /* 0x00000000fffff984 */ /* 0x000fe20000000800 */
[----:B------:R-:W-:Y:S01]  /*1f740*/  @!PT LDS RZ, [RZ] ;  /* 0x00000000fffff984 */ /* 0x000fe20000000800 */
[----:B------:R0:W-:Y:S04]  /*1f750*/  @!P5 LDGSTS.E.BYPASS.LTC128B.128 [R25+0x26c00], desc[UR60][R2.64+0x80], !P3 ;  /* 0x26c000800219dfae */ /* 0x0001e8000d901d7c */
[----:B------:R0:W-:Y:S04]  /*1f760*/  @!P5 LDGSTS.E.BYPASS.LTC128B.128 [R25+0x2ac00], desc[UR60][R2.64+0x100], !P2 ;  /* 0x2ac001000219dfae */ /* 0x0001e8000d101d7c */
[----:B------:R0:W-:Y:S01]  /*1f770*/  @!P5 LDGSTS.E.BYPASS.LTC128B.128 [R25+0x2ec00], desc[UR60][R2.64+0x180], !P1 ;  /* 0x2ec001800219dfae */ /* 0x0001e2000c901d7c */
[----:B------:R-:W-:Y:S01]  /*1f780*/  LOP3.LUT P5, RZ, R8, 0x100, RZ, 0xc0, !PT ;  /* 0x0000010008ff7812 */ /* 0x000fe200078ac0ff */
[----:B------:R-:W-:-:S02]  /*1f790*/  IMAD.MOV.U32 R13, RZ, RZ, R4 ;  /* 0x000000ffff0d7224 */ /* 0x000fc400078e0004 */
[----:B------:R-:W-:-:S10]  /*1f7a0*/  IMAD.MOV.U32 R6, RZ, RZ, R14 ;  /* 0x000000ffff067224 */ /* 0x000fd400078e000e */
[----:B0-----:R-:W-:Y:S05]  /*1f7b0*/  WARPSYNC.COLLECTIVE R15, `(.L_x_1839) ;  /* 0x000000000f087348 */ /* 0x001fea0003c00000 */
[----:B------:R1:W2:Y:S02]  /*1f7c0*/  SHFL.IDX P6, R14, R13, R12, R11 ;  /* 0x0000000c0d0e7389 */ /* 0x0002a400000c000b */
[----:B012---:R-:W-:Y:S01]  /*1f7d0*/  ENDCOLLECTIVE ;  /* 0x000000000000791b */ /* 0x007fe20003800000 */
.L_x_1839:
        /* <DEDUP_REMOVED lines=12> */
.L_x_1840:
        /* <DEDUP_REMOVED lines=12> */
.L_x_1841:
        /* <DEDUP_REMOVED lines=12> */
.L_x_1842:
        /* <DEDUP_REMOVED lines=12> */
.L_x_1843:
        /* <DEDUP_REMOVED lines=12> */
.L_x_1844:
        /* <DEDUP_REMOVED lines=12> */
.L_x_1845:
        /* <DEDUP_REMOVED lines=12> */
.L_x_1846:
[----:B------:R-:W-:Y:S01]  /*1fd20*/  @!PT LDS RZ, [RZ] ;  /* 0x00000000fffff984 */ /* 0x000fe20000000800 */
[----:B------:R-:W-:Y:S01]  /*1fd30*/  @!PT LDS RZ, [RZ] ;  /* 0x00000000fffff984 */ /* 0x000fe20000000800 */
[----:B------:R-:W-:Y:S01]  /*1fd40*/  @!PT LDS RZ, [RZ] ;  /* 0x00000000fffff984 */ /* 0x000fe20000000800 */
[----:B------:R0:W-:Y:S04]  /*1fd50*/  @!P5 LDGSTS.E.BYPASS.LTC128B.128 [R25+0x28c00], desc[UR60][R2.64+0x80], !P3 ;  /* 0x28c000800219dfae */ /* 0x0001e8000d901d7c */
[----:B------:R0:W-:Y:S04]  /*1fd60*/  @!P5 LDGSTS.E.BYPASS.LTC128B.128 [R25+0x2cc00], desc[UR60][R2.64+0x100], !P2 ;  /* 0x2cc001000219dfae */ /* 0x0001e8000d101d7c */
[----:B------:R0:W-:Y:S01]  /*1fd70*/  @!P5 LDGSTS.E.BYPASS.LTC128B.128 [R25+0x30c00], desc[UR60][R2.64+0x180], !P1 ;  /* 0x30c001800219dfae */ /* 0x0001e2000c901d7c */
[----:B------:R-:W-:Y:S02]  /*1fd80*/  IMAD.MOV.U32 R13, RZ, RZ, R4 ;  /* 0x000000ffff0d7224 */ /* 0x000fe400078e0004 */
[----:B------:R-:W-:-:S07]  /*1fd90*/  IMAD.MOV.U32 R6, RZ, RZ, R14 ;  /* 0x000000ffff067224 */ /* 0x000fce00078e000e */
[----:B0-----:R-:W-:Y:S05]  /*1fda0*/  WARPSYNC.COLLECTIVE R15, `(.L_x_1847) ;  /* 0x000000000f087348 */ /* 0x001fea0003c00000 */
[----:B------:R1:W2:Y:S02]  /*1fdb0*/  SHFL.IDX P6, R14, R13, R12, R11 ;  /* 0x0000000c0d0e7389 */ /* 0x0002a400000c000b */
[----:B012---:R-:W-:Y:S01]  /*1fdc0*/  ENDCOLLECTIVE ;  /* 0x000000000000791b */ /* 0x007fe20003800000 */
.L_x_1847:
[----:B------:R-:W-:Y:S02]  /*1fdd0*/  IMAD.MOV.U32 R13, RZ, RZ, R0 ;  /* 0x000000ffff0d7224 */ /* 0x000fe400078e0000 */
[----:B------:R-:W-:Y:S02]  /*1fde0*/  IMAD.MOV.U32 R12, RZ, RZ, 0x7 ;  /* 0x00000007ff0c7424 */ /* 0x000fe400078e00ff */
[----:B------:R-:W-:-:S07]  /*1fdf0*/  IMAD.MOV.U32 R2, RZ, RZ, R14 ;  /* 0x000000ffff027224 */ /* 0x000fce00078e000e */
[----:B------:R-:W-:Y:S05]  /*1fe00*/  WARPSYNC.COLLECTIVE R15, `(.L_x_1848) ;  /* 0x000000000f087348 */ /* 0x000fea0003c00000 */
[----:B------:R0:W1:Y:S02]  /*1fe10*/  SHFL.IDX P6, R14, R13, R12, R11 ;  /* 0x0000000c0d0e7389 */ /* 0x00006400000c000b */
[----:B01----:R-:W-:Y:S01]  /*1fe20*/  ENDCOLLECTIVE ;  /* 0x000000000000791b */ /* 0x003fe20003800000 */
.L_x_1848:
[----:B------:R-:W-:-:S05]  /*1fe30*/  @!P0 LEA R2, P5, R7, R2, 0x1 ;  /* 0x0000000207028211 */ /* 0x000fca00078a08ff */
[----:B------:R-:W-:-:S05]  /*1fe40*/  @!P0 IMAD.X R3, RZ, RZ, R6, P5 ;  /* 0x000000ffff038224 */ /* 0x000fca00028e0606 */
        /* <DEDUP_REMOVED lines=12> */
.L_x_1849:
[----:B------:R-:W-:Y:S01]  /*1ff10*/  IMAD.MOV.U32 R2, RZ, RZ, R14 ;  /* 0x000000ffff027224 */ /* 0x000fe200078e000e */
[----:B------:R-:W-:Y:S06]  /*1ff20*/  BRA `(.L_x_1850) ;  /* 0xffffff9800187947 */ /* 0x000fec000383ffff */
.L_x_1658:
[----:B0-----:R0:W1:Y:S02]  /*1ff30*/  SYNCS.PHASECHK.TRANS64.TRYWAIT P0, [R22+URZ+0x32420], R3 ;  /* 0x03242003160075a7 */ /* 0x001064000800017f */
[----:B-1----:R-:W-:Y:S05]  /*1ff40*/  @!P0 NANOSLEEP.SYNCS 0x989680 ;  /* 0x009896800000895d */ /* 0x002fea0003900000 */
[----:B------:R-:W1:Y:S02]  /*1ff50*/  @!P0 SYNCS.PHASECHK.TRANS64 P0, [R22+URZ+0x32420], R3 ;  /* 0x03242003160085a7 */ /* 0x000e64000800007f */
[----:B-1----:R-:W-:Y:S05]  /*1ff60*/  @!P0 BRA `(.L_x_1658) ;  /* 0xfffffffc00f08947 */ /* 0x002fea000383ffff */
[----:B------:R-:W-:Y:S05]  /*1ff70*/  BRA `(.L_x_1851) ;  /* 0xffffff98008c7947 */ /* 0x000fea000383ffff */
.L_x_1661:
[----:B-1----:R1:W3:Y:S02]  /*1ff80*/  SYNCS.PHASECHK.TRANS64.TRYWAIT P0, [R29+URZ+0x32460], R0 ;  /* 0x032460001d0075a7 */ /* 0x0022e4000800017f */
[----:B---3--:R-:W-:Y:S05]  /*1ff90*/  @!P0 NANOSLEEP.SYNCS 0x989680 ;  /* 0x009896800000895d */ /* 0x008fea0003900000 */
[----:B------:R-:W3:Y:S02]  /*1ffa0*/  @!P0 SYNCS.PHASECHK.TRANS64 P0, [R29+URZ+0x32460], R0 ;  /* 0x032460001d0085a7 */ /* 0x000ee4000800007f */
[----:B---3--:R-:W-:Y:S05]  /*1ffb0*/  @!P0 BRA `(.L_x_1661) ;  /* 0xfffffffc00f08947 */ /* 0x008fea000383ffff */
[----:B------:R-:W-:Y:S05]  /*1ffc0*/  BRA `(.L_x_1852) ;  /* 0xffffff98009c7947 */ /* 0x000fea000383ffff */
.L_x_1662:
        /* <DEDUP_REMOVED lines=8> */
.L_x_1854:
[----:B------:R-:W-:Y:S05]  /*20050*/  BSYNC B0 ;  /* 0x0000000000007941 */ /* 0x000fea0003800000 */
.L_x_1853:
        /* <DEDUP_REMOVED lines=13> */
.L_x_1855:
        /* <DEDUP_REMOVED lines=9> */
.L_x_1856:
        /* <DEDUP_REMOVED lines=17> */
.L_x_1857:
[----:B------:R-:W-:Y:S02]  /*202d0*/  IMAD.MOV.U32 R13, RZ, RZ, R6 ;  /* 0x000000ffff0d7224 */ /* 0x000fe400078e0006 */
[----:B------:R-:W-:Y:S01]  /*202e0*/  IMAD.MOV.U32 R12, RZ, RZ, 0x2 ;  /* 0x00000002ff0c7424 */ /* 0x000fe200078e00ff */
[----:B------:R-:W-:-:S13]  /*202f0*/  IADD3 R2, P3, R14, R0, RZ ;  /* 0x000000000e027210 */ /* 0x000fda0007f7e0ff */
[----:B------:R-:W-:Y:S05]  /*20300*/  WARPSYNC.COLLECTIVE R15, `(.L_x_1858) ;  /* 0x000000000f087348 */ /* 0x000fea0003c00000 */
[----:B------:R0:W1:Y:S02]  /*20310*/  SHFL.IDX P6, R14, R13, R12, R11 ;  /* 0x0000000c0d0e7389 */ /* 0x00006400000c000b */
[----:B01----:R-:W-:Y:S01]  /*20320*/  ENDCOLLECTIVE ;  /* 0x000000000000791b */ /* 0x003fe20003800000 */
.L_x_1858:
        /* <DEDUP_REMOVED lines=17> */
.L_x_1859:
[----:B------:R-:W-:Y:S02]  /*20440*/  IMAD.MOV.U32 R13, RZ, RZ, R6 ;  /* 0x000000ffff0d7224 */ /* 0x000fe400078e0006 */
[----:B------:R-:W-:Y:S01]  /*20450*/  IMAD.MOV.U32 R12, RZ, RZ, 0x3 ;  /* 0x00000003ff0c7424 */ /* 0x000fe200078e00ff */
[----:B------:R-:W-:-:S13]  /*20460*/  IADD3 R2, P3, R14, R0, RZ ;  /* 0x000000000e027210 */ /* 0x000fda0007f7e0ff */
[----:B------:R-:W-:Y:S05]  /*20470*/  WARPSYNC.COLLECTIVE R15, `(.L_x_1860) ;  /* 0x000000000f087348 */ /* 0x000fea0003c00000 */
[----:B------:R0:W1:Y:S02]  /*20480*/  SHFL.IDX P6, R14, R13, R12, R11 ;  /* 0x0000000c0d0e7389 */ /* 0x00006400000c000b */
[----:B01----:R-:W-:Y:S01]  /*20490*/  ENDCOLLECTIVE ;  /* 0x000000000000791b */ /* 0x003fe20003800000 */
.L_x_1860:
        /* <DEDUP_REMOVED lines=17> */
.L_x_1861:
[----:B------:R-:W-:Y:S02]  /*205b0*/  IMAD.MOV.U32 R13, RZ, RZ, R6 ;  /* 0x000000ffff0d7224 */ /* 0x000fe400078e0006 */
[----:B------:R-:W-:Y:S01]  /*205c0*/  IMAD.MOV.U32 R12, RZ, RZ, 0x4 ;  /* 0x00000004ff0c7424 */ /* 0x000fe200078e00ff */
[----:B------:R-:W-:-:S13]  /*205d0*/  IADD3 R2, P3, R14, R0, RZ ;  /* 0x000000000e027210 */ /* 0x000fda0007f7e0ff */
[----:B------:R-:W-:Y:S05]  /*205e0*/  WARPSYNC.COLLECTIVE R15, `(.L_x_1862) ;  /* 0x000000000f087348 */ /* 0x000fea0003c00000 */
[----:B------:R0:W1:Y:S02]  /*205f0*/  SHFL.IDX P6, R14, R13, R12, R11 ;  /* 0x0000000c0d0e7389 */ /* 0x00006400000c000b */
[----:B01----:R-:W-:Y:S01]  /*20600*/  ENDCOLLECTIVE ;  /* 0x000000000000791b */ /* 0x003fe20003800000 */
.L_x_1862:
        /* <DEDUP_REMOVED lines=17> */
.L_x_1863:
[----:B------:R-:W-:Y:S02]  /*20720*/  IMAD.MOV.U32 R13, RZ, RZ, R6 ;  /* 0x000000ffff0d7224 */ /* 0x000fe400078e0006 */
[----:B------:R-:W-:Y:S01]  /*20730*/  IMAD.MOV.U32 R12, RZ, RZ, 0x5 ;  /* 0x00000005ff0c7424 */ /* 0x000fe200078e00ff */
[----:B------:R-:W-:-:S13]  /*20740*/  IADD3 R2, P3, R14, R0, RZ ;  /* 0x000000000e027210 */ /* 0x000fda0007f7e0ff */
[----:B------:R-:W-:Y:S05]  /*20750*/  WARPSYNC.COLLECTIVE R15, `(.L_x_1864) ;  /* 0x000000000f087348 */ /* 0x000fea0003c00000 */
[----:B------:R0:W1:Y:S02]  /*20760*/  SHFL.IDX P6, R14, R13, R12, R11 ;  /* 0x0000000c0d0e7389 */ /* 0x00006400000c000b */
[----:B01----:R-:W-:Y:S01]  /*20770*/  ENDCOLLECTIVE ;  /* 0x000000000000791b */ /* 0x003fe20003800000 */
.L_x_1864:
        /* <DEDUP_REMOVED lines=12> */
.L_x_1865:
        /* <DEDUP_REMOVED lines=9> */
.L_x_1669:
[----:B0-----:R0:W1:Y:S02]  /*208d0*/  SYNCS.PHASECHK.TRANS64.TRYWAIT P0, [R4+URZ+0x32440], R21 ;  /* 0x03244015040075a7 */ /* 0x001064000800017f */
[----:B-1----:R-:W-:Y:S05]  /*208e0*/  @!P0 NANOSLEEP.SYNCS 0x989680 ;  /* 0x009896800000895d */ /* 0x002fea0003900000 */
[----:B------:R-:W1:Y:S02]  /*208f0*/  @!P0 SYNCS.PHASECHK.TRANS64 P0, [R4+URZ+0x32440], R21 ;  /* 0x03244015040085a7 */ /* 0x000e64000800007f */
[----:B-1----:R-:W-:Y:S05]  /*20900*/  @!P0 BRA `(.L_x_1669) ;  /* 0xfffffffc00f08947 */ /* 0x002fea000383ffff */
[----:B------:R-:W-:Y:S05]  /*20910*/  BRA `(.L_x_1867) ;  /* 0xffffff9c002c7947 */ /* 0x000fea000383ffff */
.L_x_1670:
        /* <DEDUP_REMOVED lines=8> */
.L_x_1869:
[----:B------:R-:W-:Y:S05]  /*209a0*/  BSYNC B1 ;  /* 0x0000000000017941 */ /* 0x000fea0003800000 */
.L_x_1868:
        /* <DEDUP_REMOVED lines=9> */
.L_x_1870:
[----:B------:R-:W-:Y:S02]  /*20a40*/  IMAD.MOV.U32 R13, RZ, RZ, R9 ;  /* 0x000000ffff0d7224 */ /* 0x000fe400078e0009 */
[----:B------:R-:W-:Y:S02]  /*20a50*/  IMAD.MOV.U32 R12, RZ, RZ, 0x1 ;  /* 0x00000001ff0c7424 */ /* 0x000fe400078e00ff */
[----:B------:R-:W-:-:S07]  /*20a60*/  IMAD.MOV.U32 R2, RZ, RZ, R14 ;  /* 0x000000ffff027224 */ /* 0x000fce00078e000e */
[----:B------:R-:W-:Y:S05]  /*20a70*/  WARPSYNC.COLLECTIVE R15, `(.L_x_1871) ;  /* 0x000000000f087348 */ /* 0x000fea0003c00000 */
[----:B------:R0:W1:Y:S02]  /*20a80*/  SHFL.IDX P6, R14, R13, R12, R11 ;  /* 0x0000000c0d0e7389 */ /* 0x00006400000c000b */
[----:B01----:R-:W-:Y:S01]  /*20a90*/  ENDCOLLECTIVE ;  /* 0x000000000000791b */ /* 0x003fe20003800000 */
.L_x_1871:
        /* <DEDUP_REMOVED lines=11> */
.L_x_1872:
[----:B------:R-:W-:Y:S02]  /*20b50*/  IMAD.MOV.U32 R13, RZ, RZ, R9 ;  /* 0x000000ffff0d7224 */ /* 0x000fe400078e0009 */
[----:B------:R-:W-:Y:S02]  /*20b60*/  IMAD.MOV.U32 R12, RZ, RZ, 0x2 ;  /* 0x00000002ff0c7424 */ /* 0x000fe400078e00ff */
[----:B------:R-:W-:-:S07]  /*20b70*/  IMAD.MOV.U32 R2, RZ, RZ, R14 ;  /* 0x000000ffff027224 */ /* 0x000fce00078e000e */
[----:B------:R-:W-:Y:S05]  /*20b80*/  WARPSYNC.COLLECTIVE R15, `(.L_x_1873) ;  /* 0x000000000f087348 */ /* 0x000fea0003c00000 */
[----:B------:R0:W1:Y:S02]  /*20b90*/  SHFL.IDX P6, R14, R13, R12, R11 ;  /* 0x0000000c0d0e7389 */ /* 0x00006400000c000b */
[----:B01----:R-:W-:Y:S01]  /*20ba0*/  ENDCOLLECTIVE ;  /* 0x000000000000791b */ /* 0x003fe20003800000 */
.L_x_1873:
        /* <DEDUP_REMOVED lines=11> */
.L_x_1874:
[----:B------:R-:W-:Y:S02]  /*20c60*/  IMAD.MOV.U32 R13, RZ, RZ, R9 ;  /* 0x000000ffff0d7224 */ /* 0x000fe400078e0009 */
[----:B------:R-:W-:Y:S02]  /*20c70*/  IMAD.MOV.U32 R12, RZ, RZ, 0x3 ;  /* 0x00000003ff0c7424 */ /* 0x000fe400078e00ff */
[----:B------:R-:W-:-:S07]  /*20c80*/  IMAD.MOV.U32 R2, RZ, RZ, R14 ;  /* 0x000000ffff027224 */ /* 0x000fce00078e000e */
[----:B------:R-:W-:Y:S05]  /*20c90*/  WARPSYNC.COLLECTIVE R15, `(.L_x_1875) ;  /* 0x000000000f087348 */ /* 0x000fea0003c00000 */
[----:B------:R0:W1:Y:S02]  /*20ca0*/  SHFL.IDX P6, R14, R13, R12, R11 ;  /* 0x0000000c0d0e7389 */ /* 0x00006400000c000b */
[----:B01----:R-:W-:Y:S01]  /*20cb0*/  ENDCOLLECTIVE ;  /* 0x000000000000791b */ /* 0x003fe20003800000 */
.L_x_1875:
        /* <DEDUP_REMOVED lines=11> */
.L_x_1876:
[----:B------:R-:W-:Y:S02]  /*20d70*/  IMAD.MOV.U32 R13, RZ, RZ, R9 ;  /* 0x000000ffff0d7224 */ /* 0x000fe400078e0009 */
[----:B------:R-:W-:Y:S02]  /*20d80*/  IMAD.MOV.U32 R12, RZ, RZ, 0x4 ;  /* 0x00000004ff0c7424 */ /* 0x000fe400078e00ff */
[----:B------:R-:W-:-:S07]  /*20d90*/  IMAD.MOV.U32 R2, RZ, RZ, R14 ;  /* 0x000000ffff027224 */ /* 0x000fce00078e000e */
[----:B------:R-:W-:Y:S05]  /*20da0*/  WARPSYNC.COLLECTIVE R15, `(.L_x_1877) ;  /* 0x000000000f087348 */ /* 0x000fea0003c00000 */
[----:B------:R0:W1:Y:S02]  /*20db0*/  SHFL.IDX P6, R14, R13, R12, R11 ;  /* 0x0000000c0d0e7389 */ /* 0x00006400000c000b */
[----:B01----:R-:W-:Y:S01]  /*20dc0*/  ENDCOLLECTIVE ;  /* 0x000000000000791b */ /* 0x003fe20003800000 */
.L_x_1877:
        /* <DEDUP_REMOVED lines=11> */
.L_x_1878:
[----:B------:R-:W-:Y:S02]  /*20e80*/  IMAD.MOV.U32 R13, RZ, RZ, R9 ;  /* 0x000000ffff0d7224 */ /* 0x000fe400078e0009 */
[----:B------:R-:W-:Y:S02]  /*20e90*/  IMAD.MOV.U32 R12, RZ, RZ, 0x5 ;  /* 0x00000005ff0c7424 */ /* 0x000fe400078e00ff */
[----:B------:R-:W-:-:S07]  /*20ea0*/  IMAD.MOV.U32 R2, RZ, RZ, R14 ;  /* 0x000000ffff027224 */ /* 0x000fce00078e000e */
[----:B------:R-:W-:Y:S05]  /*20eb0*/  WARPSYNC.COLLECTIVE R15, `(.L_x_1879) ;  /* 0x000000000f087348 */ /* 0x000fea0003c00000 */
[----:B------:R0:W1:Y:S02]  /*20ec0*/  SHFL.IDX P6, R14, R13, R12, R11 ;  /* 0x0000000c0d0e7389 */ /* 0x00006400000c000b */
[----:B01----:R-:W-:Y:S01]  /*20ed0*/  ENDCOLLECTIVE ;  /* 0x000000000000791b */ /* 0x003fe20003800000 */
.L_x_1879:
        /* <DEDUP_REMOVED lines=11> */
.L_x_1880:
[----:B------:R-:W-:Y:S01]  /*20f90*/  IMAD.MOV.U32 R2, RZ, RZ, R14 ;  /* 0x000000ffff027224 */ /* 0x000fe200078e000e */
[----:B------:R-:W-:Y:S06]  /*20fa0*/  BRA `(.L_x_1881) ;  /* 0xffffff9800587947 */ /* 0x000fec000383ffff */
.L_x_1675:
[----:B---3--:R3:W4:Y:S02]  /*20fb0*/  SYNCS.PHASECHK.TRANS64.TRYWAIT P0, [R4+URZ+0x32460], R21 ;  /* 0x03246015040075a7 */ /* 0x008724000800017f */
[----:B----4-:R-:W-:Y:S05]  /*20fc0*/  @!P0 NANOSLEEP.SYNCS 0x989680 ;  /* 0x009896800000895d */ /* 0x010fea0003900000 */
[----:B------:R-:W4:Y:S02]  /*20fd0*/  @!P0 SYNCS.PHASECHK.TRANS64 P0, [R4+URZ+0x32460], R21 ;  /* 0x03246015040085a7 */ /* 0x000f24000800007f */
[----:B----4-:R-:W-:Y:S05]  /*20fe0*/  @!P0 BRA `(.L_x_1675) ;  /* 0xfffffffc00f08947 */ /* 0x010fea000383ffff */
[----:B------:R-:W-:Y:S05]  /*20ff0*/  BRA `(.L_x_1882) ;  /* 0xffffff9800a87947 */ /* 0x000fea000383ffff */
.L_x_1676:
        /* <DEDUP_REMOVED lines=8> */
.L_x_1884:
[----:B------:R-:W-:Y:S05]  /*21080*/  BSYNC B1 ;  /* 0x0000000000017941 */ /* 0x000fea0003800000 */
.L_x_1883:
        /* <DEDUP_REMOVED lines=9> */
.L_x_1885:
[----:B------:R-:W-:Y:S02]  /*21120*/  IMAD.MOV.U32 R13, RZ, RZ, R7 ;  /* 0x000000ffff0d7224 */ /* 0x000fe400078e0007 */
[----:B------:R-:W-:Y:S01]  /*21130*/  IMAD.MOV.U32 R12, RZ, RZ, 0x1 ;  /* 0x00000001ff0c7424 */ /* 0x000fe200078e00ff */
[----:B------:R-:W-:-:S13]  /*21140*/  IADD3 R2, P0, R14, R0, RZ ;  /* 0x000000000e027210 */ /* 0x000fda0007f1e0ff */
[----:B------:R-:W-:Y:S05]  /*21150*/  WARPSYNC.COLLECTIVE R15, `(.L_x_1886) ;  /* 0x000000000f087348 */ /* 0x000fea0003c00000 */
[----:B------:R0:W1:Y:S02]  /*21160*/  SHFL.IDX P6, R14, R13, R12, R11 ;  /* 0x0000000c0d0e7389 */ /* 0x00006400000c000b */
[----:B01----:R-:W-:Y:S01]  /*21170*/  ENDCOLLECTIVE ;  /* 0x000000000000791b */ /* 0x003fe20003800000 */
.L_x_1886:
        /* <DEDUP_REMOVED lines=13> */
.L_x_1887:
[----:B------:R-:W-:Y:S02]  /*21250*/  IMAD.MOV.U32 R13, RZ, RZ, R7 ;  /* 0x000000ffff0d7224 */ /* 0x000fe400078e0007 */
[----:B------:R-:W-:Y:S01]  /*21260*/  IMAD.MOV.U32 R12, RZ, RZ, 0x2 ;  /* 0x00000002ff0c7424 */ /* 0x000fe200078e00ff */
[----:B------:R-:W-:-:S13]  /*21270*/  IADD3 R2, P0, R14, R0, RZ ;  /* 0x000000000e027210 */ /* 0x000fda0007f1e0ff */
[----:B------:R-:W-:Y:S05]  /*21280*/  WARPSYNC.COLLECTIVE R15, `(.L_x_1888) ;  /* 0x000000000f087348 */ /* 0x000fea0003c00000 */
[----:B------:R0:W1:Y:S02]  /*21290*/  SHFL.IDX P6, R14, R13, R12, R11 ;  /* 0x0000000c0d0e7389 */ /* 0x00006400000c000b */
[----:B01----:R-:W-:Y:S01]  /*212a0*/  ENDCOLLECTIVE ;  /* 0x000000000000791b */ /* 0x003fe20003800000 */
.L_x_1888:
        /* <DEDUP_REMOVED lines=13> */
.L_x_1889:
[----:B------:R-:W-:Y:S02]  /*21380*/  IMAD.MOV.U32 R13, RZ, RZ, R7 ;  /* 0x000000ffff0d7224 */ /* 0x000fe400078e0007 */
[----:B------:R-:W-:Y:S01]  /*21390*/  IMAD.MOV.U32 R12, RZ, RZ, 0x3 ;  /* 0x00000003ff0c7424 */ /* 0x000fe200078e00ff */
[----:B------:R-:W-:-:S13]  /*213a0*/  IADD3 R2, P0, R14, R0, RZ ;  /* 0x000000000e027210 */ /* 0x000fda0007f1e0ff */
[----:B------:R-:W-:Y:S05]  /*213b0*/  WARPSYNC.COLLECTIVE R15, `(.L_x_1890) ;  /* 0x000000000f087348 */ /* 0x000fea0003c00000 */
[----:B------:R0:W1:Y:S02]  /*213c0*/  SHFL.IDX P6, R14, R13, R12, R11 ;  /* 0x0000000c0d0e7389 */ /* 0x00006400000c000b */
[----:B01----:R-:W-:Y:S01]  /*213d0*/  ENDCOLLECTIVE ;  /* 0x000000000000791b */ /* 0x003fe20003800000 */
.L_x_1890:
        /* <DEDUP_REMOVED lines=13> */
.L_x_1891:
[----:B------:R-:W-:Y:S02]  /*214b0*/  IMAD.MOV.U32 R13, RZ, RZ, R7 ;  /* 0x000000ffff0d7224 */ /* 0x000fe400078e0007 */
[----:B------:R-:W-:Y:S01]  /*214c0*/  IMAD.MOV.U32 R12, RZ, RZ, 0x4 ;  /* 0x00000004ff0c7424 */ /* 0x000fe200078e00ff */
[----:B------:R-:W-:-:S13]  /*214d0*/  IADD3 R2, P0, R14, R0, RZ ;  /* 0x000000000e027210 */ /* 0x000fda0007f1e0ff */
[----:B------:R-:W-:Y:S05]  /*214e0*/  WARPSYNC.COLLECTIVE R15, `(.L_x_1892) ;  /* 0x000000000f087348 */ /* 0x000fea0003c00000 */
[----:B------:R0:W1:Y:S02]  /*214f0*/  SHFL.IDX P6, R14, R13, R12, R11 ;  /* 0x0000000c0d0e7389 */ /* 0x00006400000c000b */
[----:B01----:R-:W-:Y:S01]  /*21500*/  ENDCOLLECTIVE ;  /* 0x000000000000791b */ /* 0x003fe20003800000 */
.L_x_1892:
        /* <DEDUP_REMOVED lines=13> */
.L_x_1893:
[----:B------:R-:W-:Y:S02]  /*215e0*/  IMAD.MOV.U32 R13, RZ, RZ, R7 ;  /* 0x000000ffff0d7224 */ /* 0x000fe400078e0007 */
[----:B------:R-:W-:Y:S01]  /*215f0*/  IMAD.MOV.U32 R12, RZ, RZ, 0x5 ;  /* 0x00000005ff0c7424 */ /* 0x000fe200078e00ff */
[----:B------:R-:W-:-:S13]  /*21600*/  IADD3 R2, P0, R14, R0, RZ ;  /* 0x000000000e027210 */ /* 0x000fda0007f1e0ff */
[----:B------:R-:W-:Y:S05]  /*21610*/  WARPSYNC.COLLECTIVE R15, `(.L_x_1894) ;  /* 0x000000000f087348 */ /* 0x000fea0003c00000 */
[----:B------:R0:W1:Y:S02]  /*21620*/  SHFL.IDX P6, R14, R13, R12, R11 ;  /* 0x0000000c0d0e7389 */ /* 0x00006400000c000b */
[----:B01----:R-:W-:Y:S01]  /*21630*/  ENDCOLLECTIVE ;  /* 0x000000000000791b */ /* 0x003fe20003800000 */
.L_x_1894:
        /* <DEDUP_REMOVED lines=13> */
.L_x_1895:
[----:B------:R-:W-:Y:S05]  /*21710*/  BRA `(.L_x_1896) ;  /* 0xffffff9400f07947 */ /* 0x000fea000383ffff */
.L_x_1684:
        /* <DEDUP_REMOVED lines=8> */
.L_x_1898:
[----:B------:R-:W-:Y:S05]  /*217a0*/  BSYNC B0 ;  /* 0x0000000000007941 */ /* 0x000fea0003800000 */
.L_x_1897:
        /* <DEDUP_REMOVED lines=9> */
.L_x_1899:
        /* <DEDUP_REMOVED lines=24> */
.L_x_1900:
[----:B------:R-:W-:Y:S01]  /*219c0*/  IMAD.MOV.U32 R12, RZ, RZ, 0x2 ;  /* 0x00000002ff0c7424 */ /* 0x000fe200078e00ff */
[----:B------:R-:W-:-:S05]  /*219d0*/  SEL R14, R14, RZ, P1 ;  /* 0x000000ff0e0e7207 */ /* 0x000fca0000800000 */
[----:B------:R-:W-:-:S04]  /*219e0*/  IMAD.IADD R5, R13, 0x1, R14 ;  /* 0x000000010d057824 */ /* 0x000fc800078e020e */
[----:B------:R-:W-:-:S07]  /*219f0*/  IMAD.MOV.U32 R13, RZ, RZ, R5 ;  /* 0x000000ffff0d7224 */ /* 0x000fce00078e0005 */
[----:B------:R-:W-:Y:S05]  /*21a00*/  WARPSYNC.COLLECTIVE R15, `(.L_x_1901) ;  /* 0x000000000f087348 */ /* 0x000fea0003c00000 */
[----:B------:R0:W1:Y:S02]  /*21a10*/  SHFL.UP P6, R14, R13, R12, R11 ;  /* 0x0400000c0d0e7389 */ /* 0x00006400000c000b */
[----:B01----:R-:W-:Y:S01]  /*21a20*/  ENDCOLLECTIVE ;  /* 0x000000000000791b */ /* 0x003fe20003800000 */
.L_x_1901:
[----:B------:R-:W-:Y:S01]  /*21a30*/  IMAD.MOV.U32 R12, RZ, RZ, 0x4 ;  /* 0x00000004ff0c7424 */ /* 0x000fe200078e00ff */
[----:B------:R-:W-:-:S05]  /*21a40*/  SEL R2, R14, RZ, P2 ;  /* 0x000000ff0e027207 */ /* 0x000fca0001000000 */
[----:B------:R-:W-:-:S04]  /*21a50*/  IMAD.IADD R2, R5, 0x1, R2 ;  /* 0x0000000105027824 */ /* 0x000fc800078e0202 */
[----:B------:R-:W-:-:S07]  /*21a60*/  IMAD.MOV.U32 R13, RZ, RZ, R2 ;  /* 0x000000ffff0d7224 */ /* 0x000fce00078e0002 */
[----:B------:R-:W-:Y:S05]  /*21a70*/  WARPSYNC.COLLECTIVE R15, `(.L_x_1902) ;  /* 0x000000000f087348 */ /* 0x000fea0003c00000 */
[----:B------:R0:W1:Y:S02]  /*21a80*/  SHFL.UP P6, R14, R13, R12, R11 ;  /* 0x0400000c0d0e7389 */ /* 0x00006400000c000b */
[----:B01----:R-:W-:Y:S01]  /*21a90*/  ENDCOLLECTIVE ;  /* 0x000000000000791b */ /* 0x003fe20003800000 */
.L_x_1902:
[----:B------:R-:W-:Y:S01]  /*21aa0*/  IMAD.MOV.U32 R12, RZ, RZ, 0x8 ;  /* 0x00000008ff0c7424 */ /* 0x000fe200078e00ff */
[----:B------:R-:W-:-:S05]  /*21ab0*/  SEL R3, R14, RZ, P3 ;  /* 0x000000ff0e037207 */ /* 0x000fca0001800000 */
[----:B------:R-:W-:-:S04]  /*21ac0*/  IMAD.IADD R3, R2, 0x1, R3 ;  /* 0x0000000102037824 */ /* 0x000fc800078e0203 */
[----:B------:R-:W-:-:S07]  /*21ad0*/  IMAD.MOV.U32 R13, RZ, RZ, R3 ;  /* 0x000000ffff0d7224 */ /* 0x000fce00078e0003 */
[----:B------:R-:W-:Y:S05]  /*21ae0*/  WARPSYNC.COLLECTIVE R15, `(.L_x_1903) ;  /* 0x000000000f087348 */ /* 0x000fea0003c00000 */
[----:B------:R0:W1:Y:S02]  /*21af0*/  SHFL.UP P6, R14, R13, R12, R11 ;  /* 0x0400000c0d0e7389 */ /* 0x00006400000c000b */
[----:B01----:R-:W-:Y:S01]  /*21b00*/  ENDCOLLECTIVE ;  /* 0x000000000000791b */ /* 0x003fe20003800000 */
.L_x_1903:
[----:B------:R-:W-:Y:S01]  /*21b10*/  IMAD.MOV.U32 R12, RZ, RZ, 0x10 ;  /* 0x00000010ff0c7424 */ /* 0x000fe200078e00ff */
[----:B------:R-:W-:-:S05]  /*21b20*/  SEL R14, R14, RZ, P4 ;  /* 0x000000ff0e0e7207 */ /* 0x000fca0002000000 */
[----:B------:R-:W-:-:S04]  /*21b30*/  IMAD.IADD R5, R3, 0x1, R14 ;  /* 0x0000000103057824 */ /* 0x000fc800078e020e */
[----:B------:R-:W-:-:S07]  /*21b40*/  IMAD.MOV.U32 R13, RZ, RZ, R5 ;  /* 0x000000ffff0d7224 */ /* 0x000fce00078e0005 */
[----:B------:R-:W-:Y:S05]  /*21b50*/  WARPSYNC.COLLECTIVE R15, `(.L_x_1904) ;  /* 0x000000000f087348 */ /* 0x000fea0003c00000 */
[----:B------:R0:W1:Y:S02]  /*21b60*/  SHFL.UP P6, R14, R13, R12, R11 ;  /* 0x0400000c0d0e7389 */ /* 0x00006400000c000b */
[----:B01----:R-:W-:Y:S01]  /*21b70*/  ENDCOLLECTIVE ;  /* 0x000000000000791b */ /* 0x003fe20003800000 */
.L_x_1904:
        /* <DEDUP_REMOVED lines=8> */
.L_x_1905:
[----:B------:R-:W-:Y:S05]  /*21c00*/  BRA `(.L_x_1906) ;  /* 0xffffff9800547947 */ /* 0x000fea000383ffff */
.L_x_1687:
[----:B------:R-:W-:Y:S01]  /*21c10*/  BSSY B0, `(.L_x_1907) ;  /* 0x0000007000007945 */ /* 0x000fe20003800000 */
[----:B------:R-:W-:Y:S02]  /*21c20*/  IMAD.MOV.U32 R12, RZ, RZ, 0x1 ;  /* 0x00000001ff0c7424 */ /* 0x000fe400078e00ff */
[----:B------:R-:W-:Y:S02]  /*21c30*/  IMAD.MOV.U32 R11, RZ, RZ, RZ ;  /* 0x000000ffff0b7224 */ /* 0x000fe400078e00ff */
[----:B------:R-:W-:-:S07]  /*21c40*/  IMAD.MOV.U32 R15, RZ, RZ, -0x1 ;  /* 0xffffffffff0f7424 */ /* 0x000fce00078e00ff */
[----:B-1----:R-:W-:Y:S05]  /*21c50*/  WARPSYNC.COLLECTIVE R15, `(.L_x_1908) ;  /* 0x000000000f087348 */ /* 0x002fea0003c00000 */
[----:B------:R0:W2:Y:S02]  /*21c60*/  SHFL.UP P6, R14, R13, R12, R11 ;  /* 0x0400000c0d0e7389 */ /* 0x0000a400000c000b */
[----:B012---:R-:W-:Y:S01]  /*21c70*/  ENDCOLLECTIVE ;  /* 0x000000000000791b */ /* 0x007fe20003800000 */
.L_x_1908:
[----:B------:R-:W-:Y:S05]  /*21c80*/  BSYNC B0 ;  /* 0x0000000000007941 */ /* 0x000fea0003800000 */
.L_x_1907:
        /* <DEDUP_REMOVED lines=8> */
.L_x_1909:
[----:B------:R-:W-:Y:S01]  /*21d10*/  IMAD.MOV.U32 R12, RZ, RZ, 0x4 ;  /* 0x00000004ff0c7424 */ /* 0x000fe200078e00ff */
[----:B------:R-:W-:-:S05]  /*21d20*/  SEL R2, R14, RZ, P2 ;  /* 0x000000ff0e027207 */ /* 0x000fca0001000000 */
[----:B------:R-:W-:-:S04]  /*21d30*/  IMAD.IADD R2, R13, 0x1, R2 ;  /* 0x000000010d027824 */ /* 0x000fc800078e0202 */
[----:B------:R-:W-:-:S07]  /*21d40*/  IMAD.MOV.U32 R13, RZ, RZ, R2 ;  /* 0x000000ffff0d7224 */ /* 0x000fce00078e0002 */
[----:B------:R-:W-:Y:S05]  /*21d50*/  WARPSYNC.COLLECTIVE R15, `(.L_x_1910) ;  /* 0x000000000f087348 */ /* 0x000fea0003c00000 */
[----:B------:R0:W1:Y:S02]  /*21d60*/  SHFL.UP P6, R14, R13, R12, R11 ;  /* 0x0400000c0d0e7389 */ /* 0x00006400000c000b */
[----:B01----:R-:W-:Y:S01]  /*21d70*/  ENDCOLLECTIVE ;  /* 0x000000000000791b */ /* 0x003fe20003800000 */
.L_x_1910:
[----:B------:R-:W-:Y:S01]  /*21d80*/  IMAD.MOV.U32 R12, RZ, RZ, 0x8 ;  /* 0x00000008ff0c7424 */ /* 0x000fe200078e00ff */
[----:B------:R-:W-:-:S05]  /*21d90*/  SEL R3, R14, RZ, P3 ;  /* 0x000000ff0e037207 */ /* 0x000fca0001800000 */
[----:B------:R-:W-:-:S04]  /*21da0*/  IMAD.IADD R3, R2, 0x1, R3 ;  /* 0x0000000102037824 */ /* 0x000fc800078e0203 */
[----:B------:R-:W-:-:S07]  /*21db0*/  IMAD.MOV.U32 R13, RZ, RZ, R3 ;  /* 0x000000ffff0d7224 */ /* 0x000fce00078e0003 */
[----:B------:R-:W-:Y:S05]  /*21dc0*/  WARPSYNC.COLLECTIVE R15, `(.L_x_1911) ;  /* 0x000000000f087348 */ /* 0x000fea0003c00000 */
[----:B------:R0:W1:Y:S02]  /*21dd0*/  SHFL.UP P6, R14, R13, R12, R11 ;  /* 0x0400000c0d0e7389 */ /* 0x00006400000c000b */
[----:B01----:R-:W-:Y:S01]  /*21de0*/  ENDCOLLECTIVE ;  /* 0x000000000000791b */ /* 0x003fe20003800000 */
.L_x_1911:
[----:B------:R-:W-:Y:S01]  /*21df0*/  IMAD.MOV.U32 R12, RZ, RZ, 0x10 ;  /* 0x00000010ff0c7424 */ /* 0x000fe200078e00ff */
[----:B------:R-:W-:-:S05]  /*21e00*/  SEL R14, R14, RZ, P4 ;  /* 0x000000ff0e0e7207 */ /* 0x000fca0002000000 */
[----:B------:R-:W-:-:S04]  /*21e10*/  IMAD.IADD R5, R3, 0x1, R14 ;  /* 0x0000000103057824 */ /* 0x000fc800078e020e */
[----:B------:R-:W-:-:S07]  /*21e20*/  IMAD.MOV.U32 R13, RZ, RZ, R5 ;  /* 0x000000ffff0d7224 */ /* 0x000fce00078e0005 */
[----:B------:R-:W-:Y:S05]  /*21e30*/  WARPSYNC.COLLECTIVE R15, `(.L_x_1912) ;  /* 0x000000000f087348 */ /* 0x000fea0003c00000 */
[----:B------:R0:W1:Y:S02]  /*21e40*/  SHFL.UP P6, R14, R13, R12, R11 ;  /* 0x0400000c0d0e7389 */ /* 0x00006400000c000b */
[----:B01----:R-:W-:Y:S01]  /*21e50*/  ENDCOLLECTIVE ;  /* 0x000000000000791b */ /* 0x003fe20003800000 */
.L_x_1912:
        /* <DEDUP_REMOVED lines=8> */
.L_x_1913:
[----:B------:R-:W-:Y:S05]  /*21ee0*/  BRA `(.L_x_1914) ;  /* 0xffffff9800407947 */ /* 0x000fea000383ffff */
.L_x_1689:
[----:B------:R-:W-:Y:S01]  /*21ef0*/  BSSY B0, `(.L_x_1915) ;  /* 0x0000006000007945 */ /* 0x000fe20003800000 */
[----:B------:R-:W-:Y:S01]  /*21f00*/  PLOP3.LUT P6, PT, P6, PT, PT, 0x8, 0x0 ;  /* 0x000000000000781c */ /* 0x000fe200037ce170 */
[----:B------:R-:W-:-:S12]  /*21f10*/  IMAD.MOV.U32 R15, RZ, RZ, -0x1 ;  /* 0xffffffffff0f7424 */ /* 0x000fd800078e00ff */
[----:B01----:R-:W-:Y:S05]  /*21f20*/  WARPSYNC.COLLECTIVE R15, `(.L_x_1916) ;  /* 0x000000000f087348 */ /* 0x003fea0003c00000 */
[----:B------:R-:W-:Y:S01]  /*21f30*/  VOTE.ANY R14, PT, P6 ;  /* 0x00000000000e7806 */ /* 0x000fe200030e0100 */
[----:B01----:R-:W-:Y:S06]  /*21f40*/  ENDCOLLECTIVE ;  /* 0x000000000000791b */ /* 0x003fec0003800000 */
.L_x_1916:
[----:B------:R-:W-:Y:S05]  /*21f50*/  BSYNC B0 ;  /* 0x0000000000007941 */ /* 0x000fea0003800000 */
.L_x_1915:
        /* <DEDUP_REMOVED lines=9> */
.L_x_1917:
[----:B------:R-:W-:Y:S02]  /*21ff0*/  IMAD.MOV.U32 R13, RZ, RZ, R4 ;  /* 0x000000ffff0d7224 */ /* 0x000fe400078e0004 */
[----:B------:R-:W-:-:S07]  /*22000*/  IMAD.MOV.U32 R7, RZ, RZ, R14 ;  /* 0x000000ffff077224 */ /* 0x000fce00078e000e */
[----:B------:R-:W-:Y:S05]  /*22010*/  WARPSYNC.COLLECTIVE R15, `(.L_x_1918) ;  /* 0x000000000f087348 */ /* 0x000fea0003c00000 */
[----:B------:R0:W1:Y:S02]  /*22020*/  SHFL.IDX P6, R14, R13, R12, R11 ;  /* 0x0000000c0d0e7389 */ /* 0x00006400000c000b */
[----:B01----:R-:W-:Y:S01]  /*22030*/  ENDCOLLECTIVE ;  /* 0x000000000000791b */ /* 0x003fe20003800000 */
.L_x_1918:
[----:B------:R-:W-:Y:S01]  /*22040*/  IMAD.MOV.U32 R4, RZ, RZ, R14 ;  /* 0x000000ffff047224 */ /* 0x000fe200078e000e */
[----:B------:R-:W-:Y:S06]  /*22050*/  BRA `(.L_x_1919) ;  /* 0xffffff9800207947 */ /* 0x000fec000383ffff */
.L_x_1691:
[----:B------:R-:W-:Y:S01]  /*22060*/  BSSY B0, `(.L_x_1920) ;  /* 0x0000007000007945 */ /* 0x000fe20003800000 */
[----:B------:R-:W-:Y:S02]  /*22070*/  IMAD.MOV.U32 R13, RZ, RZ, R3 ;  /* 0x000000ffff0d7224 */ /* 0x000fe400078e0003 */
[----:B------:R-:W-:Y:S02]  /*22080*/  IMAD.MOV.U32 R11, RZ, RZ, 0x1f ;  /* 0x0000001fff0b7424 */ /* 0x000fe400078e00ff */
[----:B------:R-:W-:-:S07]  /*22090*/  IMAD.MOV.U32 R15, RZ, RZ, -0x1 ;  /* 0xffffffffff0f7424 */ /* 0x000fce00078e00ff */
[----:B01234-:R-:W-:Y:S05]  /*220a0*/  WARPSYNC.COLLECTIVE R15, `(.L_x_1921) ;  /* 0x000000000f087348 */ /* 0x01ffea0003c00000 */
[----:B------:R0:W0:Y:S02]  /*220b0*/  SHFL.IDX P6, R14, R13, R12, R11 ;  /* 0x0000000c0d0e7389 */ /* 0x00002400000c000b */
[----:B01234-:R-:W-:Y:S01]  /*220c0*/  ENDCOLLECTIVE ;  /* 0x000000000000791b */ /* 0x01ffe20003800000 */
.L_x_1921:
[----:B------:R-:W-:Y:S05]  /*220d0*/  BSYNC B0 ;  /* 0x0000000000007941 */ /* 0x000fea0003800000 */
.L_x_1920:
[----:B------:R-:W-:Y:S01]  /*220e0*/  IMAD.MOV.U32 R16, RZ, RZ, R14 ;  /* 0x000000ffff107224 */ /* 0x000fe200078e000e */
[----:B------:R-:W-:Y:S06]  /*220f0*/  BRA `(.L_x_1690) ;  /* 0xffffff9800107947 */ /* 0x000fec000383ffff */
.L_x_1695:
[----:B0-----:R0:W2:Y:S02]  /*22100*/  SYNCS.PHASECHK.TRANS64.TRYWAIT P0, [R7+URZ+0x32420], R0 ;  /* 0x03242000070075a7 */ /* 0x0010a4000800017f */
[----:B--2---:R-:W-:Y:S05]  /*22110*/  @!P0 NANOSLEEP.SYNCS 0x989680 ;  /* 0x009896800000895d */ /* 0x004fea0003900000 */
[----:B------:R-:W2:Y:S02]  /*22120*/  @!P0 SYNCS.PHASECHK.TRANS64 P0, [R7+URZ+0x32420], R0 ;  /* 0x03242000070085a7 */ /* 0x000ea4000800007f */
[----:B--2---:R-:W-:Y:S05]  /*22130*/  @!P0 BRA `(.L_x_1695) ;  /* 0xfffffffc00f08947 */ /* 0x004fea000383ffff */
[----:B------:R-:W-:Y:S05]  /*22140*/  BRA `(.L_x_1922) ;  /* 0xffffff9c00687947 */ /* 0x000fea000383ffff */
.L_x_1696:
        /* <DEDUP_REMOVED lines=8> */
[----:B01-3--:R-:W-:Y:S05]  /*221d0*/  WARPSYNC.COLLECTIVE R15, `(.L_x_1924) ;  /* 0x000000000f087348 */ /* 0x00bfea0003c00000 */
[----:B------:R2:W4:Y:S02]  /*221e0*/  SHFL.IDX P6, R14, R13, R12, R11 ;  /* 0x0000000c0d0e7389 */ /* 0x00052400000c000b */
[----:B01234-:R-:W-:Y:S01]  /*221f0*/  ENDCOLLECTIVE ;  /* 0x000000000000791b */ /* 0x01ffe20003800000 */
.L_x_1924:
[----:B------:R-:W-:Y:S05]  /*22200*/  BSYNC B0 ;  /* 0x0000000000007941 */ /* 0x000fea0003800000 */
.L_x_1923:
[----:B------:R-:W-:Y:S05]  /*22210*/  BRA `(.L_x_1925) ;  /* 0xffffff9c00507947 */ /* 0x000fea000383ffff */
.L_x_1697:
[----:B------:R-:W-:Y:S01]  /*22220*/  BSSY B0, `(.L_x_1926) ;  /* 0x0000006000007945 */ /* 0x000fe20003800000 */
[----:B------:R-:W-:-:S07]  /*22230*/  IMAD.MOV.U32 R15, RZ, RZ, -0x1 ;  /* 0xffffffffff0f7424 */ /* 0x000fce00078e00ff */
[----:B01-3--:R-:W-:Y:S05]  /*22240*/  WARPSYNC.COLLECTIVE R15, `(.L_x_1927) ;  /* 0x000000000f0c7348 */ /* 0x00bfea0003c00000 */
[----:B------:R-:W-:Y:S02]  /*22250*/  ELECT P6, UR62, PT ;  /* 0x00000000003e782f */ /* 0x000fe400038c0000 */
[----:B------:R-:W-:Y:S01]  /*22260*/  MOV R14, UR62 ;  /* 0x0000003e000e7c02 */ /* 0x000fe20008000f00 */
[----:B01-3--:R-:W-:Y:S10]  /*22270*/  ENDCOLLECTIVE ;  /* 0x000000000000791b */ /* 0x00bff40003800000 */
.L_x_1927:
[----:B------:R-:W-:Y:S05]  /*22280*/  BSYNC B0 ;  /* 0x0000000000007941 */ /* 0x000fea0003800000 */
.L_x_1926:
[----:B------:R-:W-:Y:S05]  /*22290*/  BRA `(.L_x_1928) ;  /* 0xffffff9c00447947 */ /* 0x000fea000383ffff */
.L_x_1699:
[----:B0-----:R0:W2:Y:S02]  /*222a0*/  SYNCS.PHASECHK.TRANS64.TRYWAIT P1, [R5+URZ+0x32440], R0 ;  /* 0x03244000050075a7 */ /* 0x0010a4000802017f */
[----:B--2---:R-:W-:Y:S05]  /*222b0*/  @!P1 NANOSLEEP.SYNCS 0x989680 ;  /* 0x009896800000995d */ /* 0x004fea0003900000 */
[----:B------:R-:W2:Y:S02]  /*222c0*/  @!P1 SYNCS.PHASECHK.TRANS64 P1, [R5+URZ+0x32440], R0 ;  /* 0x03244000050095a7 */ /* 0x000ea4000802007f */
[----:B--2---:R-:W-:Y:S05]  /*222d0*/  @!P1 BRA `(.L_x_1699) ;  /* 0xfffffffc00f09947 */ /* 0x004fea000383ffff */
[----:B------:R-:W-:Y:S05]  /*222e0*/  BRA `(.L_x_1929) ;  /* 0xffffff9c00647947 */ /* 0x000fea000383ffff */
.L_x_1701:
[----:B--2---:R2:W4:Y:S02]  /*222f0*/  SYNCS.PHASECHK.TRANS64.TRYWAIT P1, [R3+URZ+0x32440], R2 ;  /* 0x03244002030075a7 */ /* 0x004524000802017f */
[----:B----4-:R-:W-:Y:S05]  /*22300*/  @!P1 NANOSLEEP.SYNCS 0x989680 ;  /* 0x009896800000995d */ /* 0x010fea0003900000 */
[----:B------:R-:W4:Y:S02]  /*22310*/  @!P1 SYNCS.PHASECHK.TRANS64 P1, [R3+URZ+0x32440], R2 ;  /* 0x03244002030095a7 */ /* 0x000f24000802007f */
[----:B----4-:R-:W-:Y:S05]  /*22320*/  @!P1 BRA `(.L_x_1701) ;  /* 0xfffffffc00f09947 */ /* 0x010fea000383ffff */
[----:B------:R-:W-:Y:S05]  /*22330*/  BRA `(.L_x_1930) ;  /* 0xffffff9c00707947 */ /* 0x000fea000383ffff */
.L_x_1703:
[----:B----4-:R4:W0:Y:S02]  /*22340*/  SYNCS.PHASECHK.TRANS64.TRYWAIT P1, [R5+URZ+0x32460], R0 ;  /* 0x03246000050075a7 */ /* 0x010824000802017f */
[----:B0-----:R-:W-:Y:S05]  /*22350*/  @!P1 NANOSLEEP.SYNCS 0x989680 ;  /* 0x009896800000995d */ /* 0x001fea0003900000 */
[----:B------:R-:W0:Y:S02]  /*22360*/  @!P1 SYNCS.PHASECHK.TRANS64 P1, [R5+URZ+0x32460], R0 ;  /* 0x03246000050095a7 */ /* 0x000e24000802007f */
[----:B0-----:R-:W-:Y:S05]  /*22370*/  @!P1 BRA `(.L_x_1703) ;  /* 0xfffffffc00f09947 */ /* 0x001fea000383ffff */
[----:B------:R-:W-:Y:S05]  /*22380*/  BRA `(.L_x_1931) ;  /* 0xffffff9c006c7947 */ /* 0x000fea000383ffff */
.L_x_1932:
        /* <DEDUP_REMOVED lines=15> */
.L_x_6561:


//--------------------- .text._ZN7cutlass13device_kernelIN5flash11enable_sm90INS1_16FlashAttnFwdSm90INS1_25CollectiveMainloopFwdSm90ILi2EN4cute5tupleIJNS5_1CILi1EEES8_S8_EEENS6_IJNS7_ILi128EEENS7_ILi96EEENS7_ILi64EEEEEELi256ENS_10bfloat16_tEfNS_4arch4Sm90ELb0ELb1ELb0ELb0ELb1ELb0ELb0ELb1ELb0ELb1ELb1ELb0EEENS1_21CollectiveEpilogueFwdINS6_IJSA_NS7_ILi256EEESB_EEES9_SE_SG_Li256ELb0ELb1ELb1ELb0EEENS1_19SingleTileSchedulerILb0ELb1ELb1ELi128EEEEEEEEEvNT_6ParamsE --------------------------
	.section	.text._ZN7cutlass13device_kernelIN5flash11enable_sm90INS1_16FlashAttnFwdSm90INS1_25CollectiveMainloopFwdSm90ILi2EN4cute5tupleIJNS5_1CILi1EEES8_S8_EEENS6_IJNS7_ILi128EEENS7_ILi96EEENS7_ILi64EEEEEELi256ENS_10bfloat16_tEfNS_4arch4Sm90ELb0ELb1ELb0ELb0ELb1ELb0ELb0ELb1ELb0ELb1ELb1ELb0EEENS1_21CollectiveEpilogueFwdINS6_IJSA_NS7_ILi256EEESB_EEES9_SE_SG_Li256ELb0ELb1ELb1ELb0EEENS1_19SingleTileSchedulerILb0ELb1ELb1ELi128EEEEEEEEEvNT_6ParamsE,"ax",@progbits
	.align	128
.text._ZN7cutlass13device_kernelIN5flash11enable_sm90INS1_16FlashAttnFwdSm90INS1_25CollectiveMainloopFwdSm90ILi2EN4cute5tupleIJNS5_1CILi1EEES8_S8_EEENS6_IJNS7_ILi128EEENS7_ILi96EEENS7_ILi64EEEEEELi256ENS_10bfloat16_tEfNS_4arch4Sm90ELb0ELb1ELb0ELb0ELb1ELb0ELb0ELb1ELb0ELb1ELb1ELb0EEENS1_21CollectiveEpilogueFwdINS6_IJSA_NS7_ILi256EEESB_EEES9_SE_SG_Li256ELb0ELb1ELb1ELb0EEENS1_19SingleTileSchedulerILb0ELb1ELb1ELi128EEEEEEEEEvNT_6ParamsE:
        .type           _ZN7cutlass13device_kernelIN5flash11enable_sm90INS1_16FlashAttnFwdSm90INS1_25CollectiveMainloopFwdSm90ILi2EN4cute5tupleIJNS5_1CILi1EEES8_S8_EEENS6_IJNS7_ILi128EEENS7_ILi96EEENS7_ILi64EEEEEELi256ENS_10bfloat16_tEfNS_4arch4Sm90ELb0ELb1ELb0ELb0ELb1ELb0ELb0ELb1ELb0ELb1ELb1ELb0EEENS1_21CollectiveEpilogueFwdINS6_IJSA_NS7_ILi256EEESB_EEES9_SE_SG_Li256ELb0ELb1ELb1ELb0EEENS1_19SingleTileSchedulerILb0ELb1ELb1ELi128EEEEEEEEEvNT_6ParamsE,@function
        .size           _ZN7cutlass13device_kernelIN5flash11enable_sm90INS1_16FlashAttnFwdSm90INS1_25CollectiveMainloopFwdSm90ILi2EN4cute5tupleIJNS5_1CILi1EEES8_S8_EEENS6_IJNS7_ILi128EEENS7_ILi96EEENS7_ILi64EEEEEELi256ENS_10bfloat16_tEfNS_4arch4Sm90ELb0ELb1ELb0ELb0ELb1ELb0ELb0ELb1ELb0ELb1ELb1ELb0EEENS1_21CollectiveEpilogueFwdINS6_IJSA_NS7_ILi256EEESB_EEES9_SE_SG_Li256ELb0ELb1ELb1ELb0EEENS1_19SingleTileSchedulerILb0ELb1ELb1ELi128EEEEEEEEEvNT_6ParamsE,(.L_x_6562 - _ZN7cutlass13device_kernelIN5flash11enable_sm90INS1_16FlashAttnFwdSm90INS1_25CollectiveMainloopFwdSm90ILi2EN4cute5tupleIJNS5_1CILi1EEES8_S8_EEENS6_IJNS7_ILi128EEENS7_ILi96EEENS7_ILi64EEEEEELi256ENS_10bfloat16_tEfNS_4arch4Sm90ELb0ELb1ELb0ELb0ELb1ELb0ELb0ELb1ELb0ELb1ELb1ELb0EEENS1_21CollectiveEpilogueFwdINS6_IJSA_NS7_ILi256EEESB_EEES9_SE_SG_Li256ELb0ELb1ELb1ELb0EEENS1_19SingleTileSchedulerILb0ELb1ELb1ELi128EEEEEEEEEvNT_6ParamsE)
        .other          _ZN7cutlass13device_kernelIN5flash11enable_sm90INS1_16FlashAttnFwdSm90INS1_25CollectiveMainloopFwdSm90ILi2EN4cute5tupleIJNS5_1CILi1EEES8_S8_EEENS6_IJNS7_ILi128EEENS7_ILi96EEENS7_ILi64EEEEEELi256ENS_10bfloat16_tEfNS_4arch4Sm90ELb0ELb1ELb0ELb0ELb1ELb0ELb0ELb1ELb0ELb1ELb1ELb0EEENS1_21CollectiveEpilogueFwdINS6_IJSA_NS7_ILi256EEESB_EEES9_SE_SG_Li256ELb0ELb1ELb1ELb0EEENS1_19SingleTileSchedulerILb0ELb1ELb1ELi128EEEEEEEEEvNT_6ParamsE,@"STO_CUDA_ENTRY STV_DEFAULT"
_ZN7cutlass13device_kernelIN5flash11enable_sm90INS1_16FlashAttnFwdSm90INS1_25CollectiveMainloopFwdSm90ILi2EN4cute5tupleIJNS5_1CILi1EEES8_S8_EEENS6_IJNS7_ILi128EEENS7_ILi96EEENS7_ILi64EEEEEELi256ENS_10bfloat16_tEfNS_4arch4Sm90ELb0ELb1ELb0ELb0ELb1ELb0ELb0ELb1ELb0ELb1ELb1ELb0EEENS1_21CollectiveEpilogueFwdINS6_IJSA_NS7_ILi256EEESB_EEES9_SE_SG_Li256ELb0ELb1ELb1ELb0EEENS1_19SingleTileSchedulerILb0ELb1ELb1ELi128EEEEEEEEEvNT_6ParamsE:
[----:B------:R-:W0:Y:S01]  /*0000*/  LDC R1, c[0x0][0x28] ;  /* 0x00000a00ff017b82 */ /* 0x000e220000000800 */
[----:B------:R-:W1:Y:S01]  /*0010*/  S2R R17, SR_TID.X ;  /* 0x0000000000117919 */ /* 0x000e620000002100 */
[----:B------:R-:W-:Y:S01]  /*0020*/  ELECT P0, URZ, PT ;  /* 0x00000000003f782f */ /* 0x000fe20003800000 */
[----:B------:R-:W-:Y:S01]  /*0030*/  UMOV UR4, 0x80 ;  /* 0x0000008000047882 */ /* 0x000fe20000000000 */
[----:B------:R-:W-:Y:S01]  /*0040*/  UMOV UR7, 0x100 ;  /* 0x0000010000077882 */ /* 0x000fe20000000000 */
[--C-:B-1----:R-:W-:Y:S02]  /*0050*/  SHF.R.U32.HI R0, RZ, 0x5, R17.reuse ;  /* 0x00000005ff007819 */ /* 0x102fe40000011611 */
[----:B------:R-:W-:-:S03]  /*0060*/  SHF.R.U32.HI R16, RZ, 0x7, R17 ;  /* 0x00000007ff107819 */ /* 0x000fc60000011611 */
[----:B------:R-:W1:Y:S04]  /*0070*/  SHFL.IDX PT, R2, R0, RZ, 0x1f ;  /* 0x00001fff00027589 */ /* 0x000e6800000e0000 */
[----:B------:R2:W3:Y:S01]  /*0080*/  SHFL.IDX PT, R3, R16, RZ, 0x1f ;  /* 0x00001fff10037589 */ /* 0x0004e200000e0000 */
[C---:B-1----:R-:W-:Y:S02]  /*0090*/  ISETP.NE.OR P0, PT, R2.reuse, RZ, !P0 ;  /* 0x000000ff0200720c */ /* 0x042fe40004705670 */
[----:B------:R-:W-:-:S11]  /*00a0*/  ISETP.NE.AND P1, PT, R2, RZ, PT ;  /* 0x000000ff0200720c */ /* 0x000fd60003f25270 */
[----:B------:R-:W-:Y:S01]  /*00b0*/  VOTEU.ALL UP0, P0 ;  /* 0x00000000003f7886 */ /* 0x000fe20000000000 */
[----:B------:R-:W-:-:S04]  /*00c0*/  VOTEU.ALL UP1, P0 ;  /* 0x00000000003f7886 */ /* 0x000fc80000020000 */
[----:B------:R-:W1:Y:S01]  /*00d0*/  @!UP0 S2UR UR8, SR_CgaCtaId ;  /* 0x00000000000889c3 */ /* 0x000e620000008800 */
[----:B------:R-:W-:Y:S01]  /*00e0*/  @!UP0 UMOV UR6, 0x400 ;  /* 0x0000040000068882 */ /* 0x000fe20000000000 */
[----:B------:R-:W-:-:S04]  /*00f0*/  @!UP0 UIADD3 UR4, -UR4, 0x100000, URZ ;  /* 0x0010000004048890 */ /* 0x000fc8000fffe13f */
[----:B------:R-:W-:Y:S02]  /*0100*/  @!UP0 USHF.L.U32 UR5, UR4, 0xb, URZ ;  /* 0x0000000b04058899 */ /* 0x000fe4000800063f */
[----:B------:R-:W-:Y:S02]  /*0110*/  @!UP0 USHF.L.U32 UR4, UR4, 0x1, URZ ;  /* 0x0000000104048899 */ /* 0x000fe4000800063f */
[----:B-1----:R-:W-:Y:S02]  /*0120*/  @!UP0 ULEA UR8, UR8, UR6, 0x18 ;  /* 0x0000000608088291 */ /* 0x002fe4000f8ec03f */
[----:B------:R-:W-:-:S04]  /*0130*/  @!UP0 UIADD3 UR6, -UR7, 0x100000, URZ ;  /* 0x0010000007068890 */ /* 0x000fc8000fffe13f */
[----:B------:R-:W-:Y:S02]  /*0140*/  @!UP0 USHF.L.U32 UR7, UR6, 0xb, URZ ;  /* 0x0000000b06078899 */ /* 0x000fe4000800063f */
[----:B------:R-:W-:Y:S01]  /*0150*/  @!UP0 USHF.L.U32 UR6, UR6, 0x1, URZ ;  /* 0x0000000106068899 */ /* 0x000fe2000800063f */
[----:B------:R-:W-:-:S05]  /*0160*/  VOTEU.ALL UP0, P0 ;  /* 0x00000000003f7886 */ /* 0x000fca0000000000 */
[----:B------:R2:W1:Y:S06]  /*0170*/  @!UP0 SYNCS.EXCH.64 URZ, [UR8+0x22800], UR4 ;  /* 0x02280004083f85b2 */ /* 0x00046c0008000100 */
[----:B------:R2:W4:Y:S02]  /*0180*/  @!UP1 SYNCS.EXCH.64 URZ, [UR8+0x22820], UR6 ;  /* 0x02282006083f95b2 */ /* 0x0005240008000100 */
[----:B0-23--:R-:W-:Y:S05]  /*0190*/  @P1 BRA `(.L_x_1933) ;  /* 0x0000000000481947 */ /* 0x00dfea0003800000 */
        /* <DEDUP_REMOVED lines=13> */
[----:B0-----:R0:W2:Y:S08]  /*0270*/  SYNCS.EXCH.64 URZ, [UR8+0x22830], UR4 ;  /* 0x02283004083f75b2 */ /* 0x0010b00008000100 */
[----:B------:R0:W3:Y:S01]  /*0280*/  SYNCS.EXCH.64 URZ, [UR8+0x22840], UR6 ;  /* 0x02284006083f75b2 */ /* 0x0000e20008000100 */
[----:B------:R0:W0:Y:S01]  /*0290*/  SYNCS.EXCH.64 URZ, [UR8+0x22838], UR4 ;  /* 0x02283804083f75b2 */ /* 0x0000220008000100 */
[----:B------:R0:W0:Y:S01]  /*02a0*/  SYNCS.EXCH.64 URZ, [UR8+0x22848], UR6 ;  /* 0x02284806083f75b2 */ /* 0x0000220008000100 */
[----:B------:R-:W-:Y:S01]  /*02b0*/  NOP ;  /* 0x0000000000007918 */ /* 0x000fe20000000000 */
.L_x_1933:
        /* <DEDUP_REMOVED lines=22> */
.L_x_1934:
        /* <DEDUP_REMOVED lines=18> */
.L_x_1935:
        /* <DEDUP_REMOVED lines=22> */
.L_x_1936:
        /* <DEDUP_REMOVED lines=23> */
.L_x_1937:
        /* <DEDUP_REMOVED lines=9> */
.L_x_1940:
        /* <DEDUP_REMOVED lines=20> */
[----:B------:R-:W0:Y:S01]  /*09e0*/  LDC.64 R6, c[0x0][0x418] ;  /* 0x00010600ff067b82 */ /* 0x000e220000000a00 */
[----:B------:R-:W-:Y:S01]  /*09f0*/  ULDC UR4, c[0x0][0x448] ;  /* 0x0001120000047ab9 */ /* 0x000fe20000000800 */
[----:B------:R-:W-:Y:S01]  /*0a00*/  VIADD R19, R17, 0xffffff80 ;  /* 0xffffff8011137836 */ /* 0x000fe20000000000 */
[----:B------:R-:W-:-:S03]  /*0a10*/  UISETP.NE.AND UP0, UPT, UR4, 0x1, UPT ;  /* 0x000000010400788c */ /* 0x000fc6000bf05270 */
[----:B------:R-:W-:Y:S01]  /*0a20*/  ULDC.64 UR4, c[0x0][0x9e0] ;  /* 0x0002780000047ab9 */ /* 0x000fe20000000a00 */
[----:B------:R-:W-:Y:S01]  /*0a30*/  UP2UR UR40, UPR, URZ, 0x1 ;  /* 0x000000013f287883 */ /* 0x000fe20008000000 */
[----:B------:R-:W1:Y:S06]  /*0a40*/  LDC R2, c[0x0][0x288] ;  /* 0x0000a200ff027b82 */ /* 0x000e6c0000000800 */
[----:B------:R-:W-:Y:S01]  /*0a50*/  @UP0 ULDC UR8, c[0x0][0x44c] ;  /* 0x0001130000080ab9 */ /* 0x000fe20000000800 */
[----:B------:R-:W-:Y:S01]  /*0a60*/  @UP0 ULDC UR11, c[0x0][0x450] ;  /* 0x00011400000b0ab9 */ /* 0x000fe20000000800 */
[----:B------:R-:W2:Y:S08]  /*0a70*/  LDC R18, c[0x0][0x424] ;  /* 0x00010900ff127b82 */ /* 0x000eb00000000800 */
[----:B------:R-:W3:Y:S01]  /*0a80*/  S2UR UR44, SR_CTAID.X ;  /* 0x00000000002c79c3 */ /* 0x000ee20000002500 */
[----:B0-----:R-:W-:-:S04]  /*0a90*/  ISETP.NE.U32.AND P0, PT, R6, RZ, PT ;  /* 0x000000ff0600720c */ /* 0x001fc80003f05070 */
[----:B------:R-:W-:-:S03]  /*0aa0*/  ISETP.NE.AND.EX P0, PT, R7, RZ, PT, P0 ;  /* 0x000000ff0700720c */ /* 0x000fc60003f05300 */
[----:B------:R-:W0:Y:S01]  /*0ab0*/  LDC R5, c[0x0][0x2f0] ;  /* 0x0000bc00ff057b82 */ /* 0x000e220000000800 */
[----:B-1----:R-:W-:Y:S02]  /*0ac0*/  IADD3 R3, -R2, 0x1, RZ ;  /* 0x0000000102037810 */ /* 0x002fe40007ffe1ff */
[----:B--2---:R-:W-:Y:S01]  /*0ad0*/  SEL R18, R18, 0x1, P0 ;  /* 0x0000000112127807 */ /* 0x004fe20000000000 */
[----:B---3--:R-:W-:-:S04]  /*0ae0*/  USHF.L.U32 UR44, UR44, 0x7, URZ ;  /* 0x000000072c2c7899 */ /* 0x008fc8000800063f */
[----:B------:R-:W-:Y:S01]  /*0af0*/  UIADD3 UR7, UR44, 0x7f, URZ ;  /* 0x0000007f2c077890 */ /* 0x000fe2000fffe03f */
[----:B0-----:R-:W-:-:S03]  /*0b00*/  IMAD R3, R18, R5, R3 ;  /* 0x0000000512037224 */ /* 0x001fc600078e0203 */
[----:B------:R-:W-:Y:S01]  /*0b10*/  UIMAD.WIDE.U32 UR8, UR7, UR8, URZ ;  /* 0x00000008070872a5 */ /* 0x000fe2000f8e003f */
[----:B------:R-:W-:Y:S01]  /*0b20*/  IMAD R17, R18, R5, RZ ;  /* 0x0000000512117224 */ /* 0x000fe200078e02ff */
[----:B------:R-:W-:Y:S02]  /*0b30*/  R2UR UR10, R3 ;  /* 0x00000000030a72ca */ /* 0x000fe400000e0000 */
[----:B------:R-:W-:Y:S02]  /*0b40*/  @UP0 USHF.R.U32.HI UR7, URZ, UR11, UR9 ;  /* 0x0000000b3f070299 */ /* 0x000fe40008011609 */
[----:B------:R-:W-:-:S04]  /*0b50*/  UISETP.GE.AND UP0, UPT, UR5, 0x1, UPT ;  /* 0x000000010500788c */ /* 0x000fc8000bf06270 */
[----:B------:R-:W-:Y:S02]  /*0b60*/  UP2UR UR43, UPR, URZ, 0x1 ;  /* 0x000000013f2b7883 */ /* 0x000fe40008000000 */
[----:B------:R-:W-:-:S03]  /*0b70*/  PLOP3.LUT P0, PT, PT, PT, UP0, 0x40, 0x0 ;  /* 0x000000000000781c */ /* 0x000fc60003f0e808 */
[----:B------:R-:W-:-:S04]  /*0b80*/  UIADD3 UR7, UR10, UR7, URZ ;  /* 0x000000070a077290 */ /* 0x000fc8000fffe03f */
[----:B------:R-:W-:-:S06]  /*0b90*/  UIADD3 UR4, UR7, UR4, URZ ;  /* 0x0000000407047290 */ /* 0x000fcc000fffe03f */
[----:B------:R-:W-:Y:S01]  /*0ba0*/  IMAD.U32 R0, RZ, RZ, UR4 ;  /* 0x00000004ff007e24 */ /* 0x000fe2000f8e00ff */
[----:B------:R-:W-:Y:S06]  /*0bb0*/  @P0 BRA `(.L_x_1942) ;  /* 0x0000000000400947 */ /* 0x000fec0003800000 */
[----:B------:R-:W-:Y:S01]  /*0bc0*/  ISETP.LT.AND P0, PT, RZ, UR7, PT ;  /* 0x00000007ff007c0c */ /* 0x000fe2000bf01270 */
[----:B------:R-:W-:-:S12]  /*0bd0*/  UIADD3 UR4, UR7, -0x1, URZ ;  /* 0xffffffff07047890 */ /* 0x000fd8000fffe03f */
[----:B------:R-:W-:Y:S05]  /*0be0*/  @P0 BRA `(.L_x_1943) ;  /* 0x00000000001c0947 */ /* 0x000fea0003800000 */
[----:B------:R-:W-:Y:S02]  /*0bf0*/  UISETP.NE.AND UP0, UPT, UR5, 0x1, UPT ;  /* 0x000000010500788c */ /* 0x000fe4000bf05270 */
[----:B------:R-:W-:-:S09]  /*0c00*/  UIADD3 UR4, -UR7, URZ, URZ ;  /* 0x0000003f07047290 */ /* 0x000fd2000fffe13f */
[----:B------:R-:W-:Y:S02]  /*0c10*/  @UP0 ULDC.64 UR10, c[0x0][0x9e8] ;  /* 0x00027a00000a0ab9 */ /* 0x000fe40000000a00 */
[----:B------:R-:W-:-:S04]  /*0c20*/  UIMAD.WIDE.U32 UR8, UR4, UR10, URZ ;  /* 0x0000000a040872a5 */ /* 0x000fc8000f8e003f */
[----:B------:R-:W-:-:S04]  /*0c30*/  @UP0 USHF.R.U32.HI UR4, URZ, UR11, UR9 ;  /* 0x0000000b3f040299 */ /* 0x000fc80008011609 */
[----:B------:R-:W-:Y:S01]  /*0c40*/  ULOP3.LUT UR4, URZ, UR4, URZ, 0x33, !UPT ;  /* 0x000000043f047292 */ /* 0x000fe2000f8e333f */
[----:B------:R-:W-:Y:S11]  /*0c50*/  BRA `(.L_x_1944) ;  /* 0x0000000000107947 */ /* 0x000ff60003800000 */
.L_x_1943:
[----:B------:R-:W-:-:S11]  /*0c60*/  UISETP.NE.AND UP0, UPT, UR5, 0x1, UPT ;  /* 0x000000010500788c */ /* 0x000fd6000bf05270 */
[----:B------:R-:W-:Y:S02]  /*0c70*/  @UP0 ULDC.64 UR10, c[0x0][0x9e8] ;  /* 0x00027a00000a0ab9 */ /* 0x000fe40000000a00 */
[----:B------:R-:W-:-:S04]  /*0c80*/  UIMAD.WIDE.U32 UR8, UR4, UR10, URZ ;  /* 0x0000000a040872a5 */ /* 0x000fc8000f8e003f */
[----:B------:R-:W-:-:S12]  /*0c90*/  @UP0 USHF.R.U32.HI UR4, URZ, UR11, UR9 ;  /* 0x0000000b3f040299 */ /* 0x000fd80008011609 */
.L_x_1944:
[----:B------:R-:W-:-:S06]  /*0ca0*/  UIMAD UR4, UR4, UR5, UR5 ;  /* 0x00000005040472a4 */ /* 0x000fcc000f8e0205 */
[----:B------:R-:W-:-:S07]  /*0cb0*/  VIMNMX R0, R0, UR4, PT ;  /* 0x0000000400007c48 */ /* 0x000fce000bfe0100 */
.L_x_1942:
[----:B------:R-:W-:Y:S01]  /*0cc0*/  UISETP.NE.AND UP0, UPT, UR40, URZ, UPT ;  /* 0x0000003f2800728c */ /* 0x000fe2000bf05270 */
[-C--:B------:R-:W-:Y:S01]  /*0cd0*/  IMAD R3, R18, R5.reuse, -R2 ;  /* 0x0000000512037224 */ /* 0x080fe200078e0a02 */
[----:B------:R-:W-:Y:S01]  /*0ce0*/  UMOV UR4, UR44 ;  /* 0x0000002c00047c82 */ /* 0x000fe20008000000 */
[----:B------:R-:W-:Y:S02]  /*0cf0*/  VIADD R2, R0, 0x5f ;  /* 0x0000005f00027836 */ /* 0x000fe40000000000 */
[----:B------:R-:W-:Y:S01]  /*0d00*/  IMAD R0, R18, R5, 0x5f ;  /* 0x0000005f12007424 */ /* 0x000fe200078e0205 */
[----:B------:R-:W-:Y:S01]  /*0d10*/  R2UR UR7, R3 ;  /* 0x00000000030772ca */ /* 0x000fe200000e0000 */
[----:B------:R-:W-:-:S04]  /*0d20*/  IMAD.HI R2, R2, 0x2aaaaaab, RZ ;  /* 0x2aaaaaab02027827 */ /* 0x000fc800078e02ff */
[----:B------:R-:W-:Y:S01]  /*0d30*/  @UP0 ULDC UR8, c[0x0][0x44c] ;  /* 0x0001130000080ab9 */ /* 0x000fe20000000800 */
[----:B------:R-:W-:Y:S01]  /*0d40*/  @UP0 ULDC UR10, c[0x0][0x450] ;  /* 0x00011400000a0ab9 */ /* 0x000fe20000000800 */
[----:B------:R-:W-:Y:S01]  /*0d50*/  UIMAD.WIDE.U32 UR8, UR44, UR8, URZ ;  /* 0x000000082c0872a5 */ /* 0x000fe2000f8e003f */
[----:B------:R-:W-:Y:S01]  /*0d60*/  IMAD.HI R0, R0, 0x2aaaaaab, RZ ;  /* 0x2aaaaaab00007827 */ /* 0x000fe200078e02ff */
[----:B------:R-:W-:Y:S02]  /*0d70*/  SHF.R.U32.HI R5, RZ, 0x1f, R2 ;  /* 0x0000001fff057819 */ /* 0x000fe40000011602 */
[----:B------:R-:W-:Y:S02]  /*0d80*/  @UP0 USHF.R.U32.HI UR4, URZ, UR10, UR9 ;  /* 0x0000000a3f040299 */ /* 0x000fe40008011609 */
[----:B------:R-:W-:Y:S01]  /*0d90*/  UISETP.GE.AND UP0, UPT, UR5, 0x1, UPT ;  /* 0x000000010500788c */ /* 0x000fe2000bf06270 */
[----:B------:R-:W-:Y:S01]  /*0da0*/  SHF.R.U32.HI R3, RZ, 0x1f, R0 ;  /* 0x0000001fff037819 */ /* 0x000fe20000011600 */
[----:B------:R-:W-:Y:S01]  /*0db0*/  UIADD3 UR4, UR7, UR4, URZ ;  /* 0x0000000407047290 */ /* 0x000fe2000fffe03f */
[----:B------:R-:W-:-:S02]  /*0dc0*/  LEA.HI.SX32 R2, R2, R5, 0x1c ;  /* 0x0000000502027211 */ /* 0x000fc400078fe2ff */
[----:B------:R-:W-:Y:S01]  /*0dd0*/  ULDC UR7, c[0x0][0x9dc] ;  /* 0x0002770000077ab9 */ /* 0x000fe20000000800 */
[----:B------:R-:W-:Y:S01]  /*0de0*/  PLOP3.LUT P0, PT, PT, PT, UP0, 0x40, 0x0 ;  /* 0x000000000000781c */ /* 0x000fe20003f0e808 */
[----:B------:R-:W-:Y:S01]  /*0df0*/  UIADD3 UR7, UR4, -UR7, URZ ;  /* 0x8000000704077290 */ /* 0x000fe2000fffe03f */
[----:B------:R-:W-:-:S04]  /*0e00*/  LEA.HI.SX32 R3, R0, R3, 0x1c ;  /* 0x0000000300037211 */ /* 0x000fc800078fe2ff */
[----:B------:R-:W-:-:S07]  /*0e10*/  VIMNMX R22, R3, R2, PT ;  /* 0x0000000203167248 */ /* 0x000fce0003fe0100 */
[----:B------:R-:W-:Y:S05]  /*0e20*/  @P0 BRA `(.L_x_1945) ;  /* 0x0000000000440947 */ /* 0x000fea0003800000 */
[----:B------:R-:W-:-:S06]  /*0e30*/  UISETP.GT.AND UP0, UPT, UR4, -0x1, UPT ;  /* 0xffffffff0400788c */ /* 0x000fcc000bf04270 */
[----:B------:R-:W-:-:S13]  /*0e40*/  PLOP3.LUT P0, PT, PT, PT, UP0, 0x80, 0x0 ;  /* 0x000000000000781c */ /* 0x000fda0003f0f008 */
[----:B------:R-:W-:Y:S05]  /*0e50*/  @P0 BRA `(.L_x_1946) ;  /* 0x00000000001c0947 */ /* 0x000fea0003800000 */
[----:B------:R-:W-:Y:S02]  /*0e60*/  UISETP.NE.AND UP0, UPT, UR5, 0x1, UPT ;  /* 0x000000010500788c */ /* 0x000fe4000bf05270 */
[----:B------:R-:W-:-:S09]  /*0e70*/  ULOP3.LUT UR4, URZ, UR4, URZ, 0x33, !UPT ;  /* 0x000000043f047292 */ /* 0x000fd2000f8e333f */
[----:B------:R-:W-:Y:S02]  /*0e80*/  @UP0 ULDC.64 UR10, c[0x0][0x9e8] ;  /* 0x00027a00000a0ab9 */ /* 0x000fe40000000a00 */
[----:B------:R-:W-:-:S04]  /*0e90*/  UIMAD.WIDE.U32 UR8, UR4, UR10, URZ ;  /* 0x0000000a040872a5 */ /* 0x000fc8000f8e003f */
[----:B------:R-:W-:-:S04]  /*0ea0*/  @UP0 USHF.R.U32.HI UR4, URZ, UR11, UR9 ;  /* 0x0000000b3f040299 */ /* 0x000fc80008011609 */
[----:B------:R-:W-:Y:S01]  /*0eb0*/  ULOP3.LUT UR4, URZ, UR4, URZ, 0x33, !UPT ;  /* 0x000000043f047292 */ /* 0x000fe2000f8e333f */
[----:B------:R-:W-:Y:S11]  /*0ec0*/  BRA `(.L_x_1947) ;  /* 0x0000000000107947 */ /* 0x000ff60003800000 */
.L_x_1946:
[----:B------:R-:W-:-:S11]  /*0ed0*/  UISETP.NE.AND UP0, UPT, UR5, 0x1, UPT ;  /* 0x000000010500788c */ /* 0x000fd6000bf05270 */
[----:B------:R-:W-:Y:S02]  /*0ee0*/  @UP0 ULDC.64 UR10, c[0x0][0x9e8] ;  /* 0x00027a00000a0ab9 */ /* 0x000fe40000000a00 */
[----:B------:R-:W-:-:S04]  /*0ef0*/  UIMAD.WIDE.U32 UR8, UR4, UR10, URZ ;  /* 0x0000000a040872a5 */ /* 0x000fc8000f8e003f */
[----:B------:R-:W-:-:S12]  /*0f00*/  @UP0 USHF.R.U32.HI UR4, URZ, UR11, UR9 ;  /* 0x0000000b3f040299 */ /* 0x000fd80008011609 */
.L_x_1947:
[----:B------:R-:W-:-:S04]  /*0f10*/  UIMAD UR4, UR4, UR5, URZ ;  /* 0x00000005040472a4 */ /* 0x000fc8000f8e023f */
[----:B------:R-:W-:-:S04]  /*0f20*/  UISETP.LT.AND UP0, UPT, UR7, UR4, UPT ;  /* 0x000000040700728c */ /* 0x000fc8000bf01270 */
[----:B------:R-:W-:-:S12]  /*0f30*/  USEL UR7, UR7, UR4, !UP0 ;  /* 0x0000000407077287 */ /* 0x000fd8000c000000 */
.L_x_1945:
[----:B------:R-:W-:Y:S02]  /*0f40*/  UIMAD.WIDE UR4, UR7, 0x2aaaaaab, URZ ;  /* 0x2aaaaaab070478a5 */ /* 0x000fe4000f8e023f */
[----:B------:R-:W-:Y:S02]  /*0f50*/  USHF.R.U32.HI UR10, URZ, 0x10, UR6 ;  /* 0x000000103f0a7899 */ /* 0x000fe40008011606 */
[----:B------:R-:W-:Y:S02]  /*0f60*/  USHF.R.U32.HI UR4, URZ, 0x1f, UR5 ;  /* 0x0000001f3f047899 */ /* 0x000fe40008011605 */
[----:B------:R-:W-:Y:S02]  /*0f70*/  ULOP3.LUT UR39, UR6, 0xffff, URZ, 0xc0, !UPT ;  /* 0x0000ffff06277892 */ /* 0x000fe4000f8ec03f */
[----:B------:R-:W-:-:S04]  /*0f80*/  ULEA.HI.SX32 UR4, UR5, UR4, 0x1c ;  /* 0x0000000405047291 */ /* 0x000fc8000f8fe23f */
[----:B------:R-:W-:-:S04]  /*0f90*/  UISETP.LT.AND UP0, UPT, URZ, UR4, UPT ;  /* 0x000000043f00728c */ /* 0x000fc8000bf01270 */
[----:B------:R-:W-:Y:S02]  /*0fa0*/  USEL UR9, URZ, UR4, !UP0 ;  /* 0x000000043f097287 */ /* 0x000fe4000c000000 */
[----:B------:R-:W-:Y:S01]  /*0fb0*/  UISETP.NE.AND UP0, UPT, UR10, URZ, UPT ;  /* 0x0000003f0a00728c */ /* 0x000fe2000bf05270 */
[----:B------:R-:W-:-:S03]  /*0fc0*/  UMOV UR4, URZ ;  /* 0x0000003f00047c82 */ /* 0x000fc60008000000 */
[----:B------:R-:W-:-:S07]  /*0fd0*/  ISETP.GT.AND P0, PT, R22, UR9, PT ;  /* 0x0000000916007c0c */ /* 0x000fce000bf04270 */
[----:B------:R-:W-:-:S06]  /*0fe0*/  @!UP0 ULDC UR10, c[0x0][0x9f0] ;  /* 0x00027c00000a8ab9 */ /* 0x000fcc0000000800 */
[----:B------:R-:W-:Y:S05]  /*0ff0*/  @!P0 BRA `(.L_x_1948) ;  /* 0x00000000008c8947 */ /* 0x000fea0003800000 */
[----:B------:R-:W-:Y:S01]  /*1000*/  IMAD.U32 R5, RZ, RZ, UR10 ;  /* 0x0000000aff057e24 */ /* 0x000fe2000f8e00ff */
[----:B------:R-:W-:-:S04]  /*1010*/  UMOV UR4, URZ ;  /* 0x0000003f00047c82 */ /* 0x000fc80008000000 */
[----:B------:R-:W-:-:S04]  /*1020*/  IABS R0, R5 ;  /* 0x0000000500007213 */ /* 0x000fc80000000000 */
[----:B------:R-:W-:Y:S02]  /*1030*/  R2UR UR11, R0 ;  /* 0x00000000000b72ca */ /* 0x000fe400000e0000 */
[----:B------:R-:W-:Y:S02]  /*1040*/  IADD3 R0, R5, -0x1, R22 ;  /* 0xffffffff05007810 */ /* 0x000fe40007ffe016 */
[----:B------:R-:W-:Y:S02]  /*1050*/  IABS R5, R5 ;  /* 0x0000000500057213 */ /* 0x000fe40000000000 */
[----:B------:R-:W-:-:S03]  /*1060*/  R2UR UR6, R0 ;  /* 0x00000000000672ca */ /* 0x000fc600000e0000 */
[----:B------:R-:W-:-:S04]  /*1070*/  IMAD.MOV R5, RZ, RZ, -R5 ;  /* 0x000000ffff057224 */ /* 0x000fc800078e0a05 */
[----:B------:R-:W0:Y:S06]  /*1080*/  I2F.RP R2, UR11 ;  /* 0x0000000b00027d06 */ /* 0x000e2c0008209400 */
[----:B------:R-:W-:-:S06]  /*1090*/  UIADD3 UR6, -UR9, UR6, URZ ;  /* 0x0000000609067290 */ /* 0x000fcc000fffe13f */
[----:B------:R-:W-:Y:S01]  /*10a0*/  IMAD.U32 R0, RZ, RZ, UR6 ;  /* 0x00000006ff007e24 */ /* 0x000fe2000f8e00ff */
[----:B------:R-:W-:Y:S01]  /*10b0*/  ULOP3.LUT UR6, UR6, UR10, URZ, 0x3c, !UPT ;  /* 0x0000000a06067292 */ /* 0x000fe2000f8e3c3f */
[----:B0-----:R-:W0:Y:S03]  /*10c0*/  MUFU.RCP R2, R2 ;  /* 0x0000000200027308 */ /* 0x001e260000001000 */
[----:B------:R-:W-:-:S04]  /*10d0*/  IABS R0, R0 ;  /* 0x0000000000007213 */ /* 0x000fc80000000000 */
[----:B------:R-:W-:Y:S01]  /*10e0*/  R2UR UR8, R0 ;  /* 0x00000000000872ca */ /* 0x000fe200000e0000 */
[----:B------:R-:W-:Y:S02]  /*10f0*/  IMAD.MOV.U32 R0, RZ, RZ, R5 ;  /* 0x000000ffff007224 */ /* 0x000fe400078e0005 */
[----:B0-----:R-:W-:-:S06]  /*1100*/  VIADD R3, R2, 0xffffffe ;  /* 0x0ffffffe02037836 */ /* 0x001fcc0000000000 */
        /* <DEDUP_REMOVED lines=18> */
.L_x_1948:
[----:B------:R-:W-:Y:S02]  /*1230*/  UIMAD UR39, UR39, UR4, UR9 ;  /* 0x00000004272772a4 */ /* 0x000fe4000f8e0209 */
[----:B------:R-:W-:Y:S01]  /*1240*/  IMAD.U32 R3, RZ, RZ, UR4 ;  /* 0x00000004ff037e24 */ /* 0x000fe2000f8e00ff */
[----:B------:R-:W-:Y:S02]  /*1250*/  PLOP3.LUT P0, PT, PT, PT, PT, 0x80, 0x0 ;  /* 0x000000000000781c */ /* 0x000fe40003f0f070 */
[----:B------:R-:W-:Y:S02]  /*1260*/  CS2R R150, SRZ ;  /* 0x0000000000967805 */ /* 0x000fe4000001ff00 */
[----:B------:R-:W-:Y:S02]  /*1270*/  CS2R R148, SRZ ;  /* 0x0000000000947805 */ /* 0x000fe4000001ff00 */
[----:B------:R-:W-:Y:S02]  /*1280*/  CS2R R146, SRZ ;  /* 0x0000000000927805 */ /* 0x000fe4000001ff00 */
[----:B------:R-:W-:-:S02]  /*1290*/  VIADDMNMX R22, R3, UR39, R22, PT ;  /* 0x0000002703167c46 */ /* 0x000fc4000b800116 */
[----:B------:R-:W-:Y:S02]  /*12a0*/  CS2R R2, SRZ ;  /* 0x0000000000027805 */ /* 0x000fe4000001ff00 */
[----:B------:R-:W-:Y:S02]  /*12b0*/  CS2R R144, SRZ ;  /* 0x0000000000907805 */ /* 0x000fe4000001ff00 */
[----:B------:R-:W-:Y:S02]  /*12c0*/  CS2R R142, SRZ ;  /* 0x00000000008e7805 */ /* 0x000fe4000001ff00 */
[----:B------:R-:W-:Y:S02]  /*12d0*/  ISETP.GT.AND P1, PT, R22, UR39, PT ;  /* 0x0000002716007c0c */ /* 0x000fe4000bf24270 */
        /* <DEDUP_REMOVED lines=64> */
[----:B------:R-:W-:-:S05]  /*16e0*/  SHF.R.S32.HI R73, RZ, 0x7, R23 ;  /* 0x00000007ff497819 */ /* 0x000fca0000011417 */
        /* <DEDUP_REMOVED lines=29> */
.L_x_1950:
[----:B------:R-:W-:Y:S01]  /*18c0*/  SHF.L.U32 R2, RZ, 0x1f, RZ ;  /* 0x0000001fff027819 */ /* 0x000fe200000006ff */
[----:B------:R-:W-:-:S03]  /*18d0*/  VIADD R5, R16, 0x8 ;  /* 0x0000000810057836 */ /* 0x000fc60000000000 */
[----:B------:R-:W0:Y:S02]  /*18e0*/  SYNCS.PHASECHK.TRANS64.TRYWAIT P0, [UR38+0x22800], R2 ;  /* 0x02280002ff0075a7 */ /* 0x000e240008000166 */
[----:B0-----:R-:W-:Y:S05]  /*18f0*/  @!P0 BRA `(.L_x_1951) ;  /* 0x0000011400b08947 */ /* 0x001fea0003800000 */
.L_x_2083:
[----:B------:R-:W-:Y:S05]  /*1900*/  WARPSYNC.ALL ;  /* 0x0000000000007948 */ /* 0x000fea0003800000 */
[----:B------:R-:W-:Y:S01]  /*1910*/  ULOP3.LUT UR4, UR42, 0x1, URZ, 0xfc, !UPT ;  /* 0x000000012a047892 */ /* 0x000fe2000f8efc3f */
[----:B------:R1:W-:Y:S03]  /*1920*/  BAR.SYNC.DEFER_BLOCKING R5, 0x100 ;  /* 0x000400050000751d */ /* 0x0003e60000010000 */
[----:B------:R-:W-:-:S06]  /*1930*/  UISETP.NE.AND UP0, UPT, UR4, 0x3, UPT ;  /* 0x000000030400788c */ /* 0x000fcc000bf05270 */
[----:B------:R-:W-:-:S13]  /*1940*/  PLOP3.LUT P0, PT, PT, PT, UP0, 0x40, 0x0 ;  /* 0x000000000000781c */ /* 0x000fda0003f0e808 */
[----:B-1----:R-:W-:Y:S05]  /*1950*/  @P0 BRA `(.L_x_1952) ;  /* 0x0000000000040947 */ /* 0x002fea0003800000 */
[----:B------:R-:W-:Y:S01]  /*1960*/  BPT.TRAP 0x1 ;  /* 0x000000040000795c */ /* 0x000fe20000300000 */
.L_x_1952:
[----:B------:R-:W-:Y:S01]  /*1970*/  PLOP3.LUT P1, PT, PT, PT, UP0, 0x40, 0x0 ;  /* 0x000000000000781c */ /* 0x000fe20003f2e808 */
[----:B------:R1:W2:-:S12]  /*1980*/  SYNCS.PHASECHK.TRANS64.TRYWAIT P0, [UR38+0x22830], R2 ;  /* 0x02283002ff0075a7 */ /* 0x0002980008000166 */
[----:B-1----:R-:W-:Y:S05]  /*1990*/  @P1 BRA `(.L_x_1953) ;  /* 0x0000000000041947 */ /* 0x002fea0003800000 */
[----:B------:R-:W-:Y:S01]  /*19a0*/  BPT.TRAP 0x1 ;  /* 0x000000040000795c */ /* 0x000fe20000300000 */
.L_x_1953:
[----:B--2---:R-:W-:Y:S05]  /*19b0*/  @P0 BRA `(.L_x_1954) ;  /* 0x0000000000080947 */ /* 0x004fea0003800000 */
[----:B------:R-:W1:Y:S02]  /*19c0*/  SYNCS.PHASECHK.TRANS64.TRYWAIT P0, [UR38+0x22830], R2 ;  /* 0x02283002ff0075a7 */ /* 0x000e640008000166 */
[----:B-1----:R-:W-:Y:S05]  /*19d0*/  @!P0 BRA `(.L_x_1955) ;  /* 0x0000011400908947 */ /* 0x002fea0003800000 */
.L_x_1954:
[----:B------:R-:W-:Y:S01]  /*19e0*/  UIADD3 UR4, UR38, 0x1c400, URZ ;  /* 0x0001c40026047890 */ /* 0x000fe2000fffe03f */
[----:B------:R-:W-:Y:S01]  /*19f0*/  WARPGROUP.ARRIVE ;  /* 0x00000000000079c5 */ /* 0x000fe20000000000 */
[----:B------:R-:W-:Y:S01]  /*1a00*/  ULOP3.LUT UR45, UR45, 0x10000, URZ, 0xfc, !UPT ;  /* 0x000100002d2d7892 */ /* 0x000fe2000f8efc3f */
[----:B------:R-:W-:Y:S01]  /*1a10*/  PLOP3.LUT P0, PT, PT, PT, UP0, 0x40, 0x0 ;  /* 0x000000000000781c */ /* 0x000fe20003f0e808 */
[----:B------:R-:W-:Y:S01]  /*1a20*/  USHF.R.U32.HI UR4, URZ, 0x4, UR4 ;  /* 0x000000043f047899 */ /* 0x000fe20008011604 */
[----:B------:R-:W-:Y:S01]  /*1a30*/  IADD3 R4, -R16, 0xb, RZ ;  /* 0x0000000b10047810 */ /* 0x000fe20007ffe1ff */
[----:B------:R-:W-:Y:S01]  /*1a40*/  UMOV UR21, 0x40000040 ;  /* 0x4000004000157882 */ /* 0x000fe20000000000 */
[----:B------:R-:W-:Y:S01]  /*1a50*/  UMOV UR23, 0x40000040 ;  /* 0x4000004000177882 */ /* 0x000fe20000000000 */
[----:B------:R-:W-:Y:S01]  /*1a60*/  ULOP3.LUT UR4, UR4, 0x3fff, URZ, 0xc0, !UPT ;  /* 0x00003fff04047892 */ /* 0x000fe2000f8ec03f */
[----:B------:R-:W1:Y:S01]  /*1a70*/  S2UR UR5, SR_CgaCtaId ;  /* 0x00000000000579c3 */ /* 0x000e620000008800 */
[----:B------:R-:W-:Y:S01]  /*1a80*/  UMOV UR20, UR45 ;  /* 0x0000002d00147c82 */ /* 0x000fe20008000000 */
[----:B------:R-:W-:-:S02]  /*1a90*/  UIADD3 UR8, UR45, 0x2, URZ ;  /* 0x000000022d087890 */ /* 0x000fc4000fffe03f */
[----:B------:R-:W-:Y:S01]  /*1aa0*/  ULOP3.LUT UR4, UR4, 0x10000, URZ, 0xfc, !UPT ;  /* 0x0001000004047892 */ /* 0x000fe2000f8efc3f */
[----:B------:R-:W-:Y:S01]  /*1ab0*/  UMOV UR9, 0x40000040 ;  /* 0x4000004000097882 */ /* 0x000fe20000000000 */
[----:B------:R-:W-:Y:S02]  /*1ac0*/  UMOV UR11, 0x40000040 ;  /* 0x40000040000b7882 */ /* 0x000fe40000000000 */
[----:B------:R-:W-:Y:S02]  /*1ad0*/  UIADD3 UR10, UR4, 0x2, URZ ;  /* 0x00000002040a7890 */ /* 0x000fe4000fffe03f */
[----:B------:R-:W-:Y:S01]  /*1ae0*/  UIADD3 UR12, UR45, 0x4, URZ ;  /* 0x000000042d0c7890 */ /* 0x000fe2000fffe03f */
[----:B------:R-:W-:Y:S01]  /*1af0*/  UMOV UR22, UR4 ;  /* 0x0000000400167c82 */ /* 0x000fe20008000000 */
[----:B------:R-:W-:Y:S01]  /*1b00*/  UIADD3 UR14, UR4, 0x4, URZ ;  /* 0x00000004040e7890 */ /* 0x000fe2000fffe03f */
[----:B------:R-:W-:Y:S01]  /*1b10*/  HGMMA.64x96x16.F32.BF16 R24, gdesc[UR20], RZ, !UPT, gsb0 ;  /* 0x01600000141879f0 */ /* 0x000fe2000c0018ff */
        /* <DEDUP_REMOVED lines=17> */
[----:B-1----:R-:W-:Y:S05]  /*1c30*/  @P0 BRA `(.L_x_1956) ;  /* 0x0000000000040947 */ /* 0x002fea0003800000 */
[----:B------:R-:W-:Y:S01]  /*1c40*/  BPT.TRAP 0x1 ;  /* 0x000000040000795c */ /* 0x000fe20000300000 */
.L_x_1956:
[----:B------:R-:W-:Y:S01]  /*1c50*/  LOP3.LUT R0, R23, 0xffffff80, RZ, 0xc0, !PT ;  /* 0xffffff8017007812 */ /* 0x000fe200078ec0ff */
[----:B------:R-:W-:Y:S01]  /*1c60*/  UISETP.NE.AND UP2, UPT, UR40, URZ, UPT ;  /* 0x0000003f2800728c */ /* 0x000fe2000bf45270 */
[----:B------:R-:W-:Y:S01]  /*1c70*/  LEA.HI R72, R72, R19, RZ, 0x2 ;  /* 0x0000001348487211 */ /* 0x000fe200078f10ff */
[----:B------:R-:W-:Y:S01]  /*1c80*/  UISETP.NE.AND UP1, UPT, UR43, URZ, UPT ;  /* 0x0000003f2b00728c */ /* 0x000fe2000bf25270 */
[----:B------:R-:W-:Y:S01]  /*1c90*/  LEA.HI R8, R73, R73, RZ, 0x1 ;  /* 0x0000004949087211 */ /* 0x000fe200078f08ff */
[C---:B0-----:R-:W-:Y:S01]  /*1ca0*/  IMAD.IADD R3, R19.reuse, 0x1, -R0 ;  /* 0x0000000113037824 */ /* 0x041fe200078e0a00 */
[----:B------:R-:W-:Y:S01]  /*1cb0*/  LOP3.LUT R72, R72, 0xfffffffc, RZ, 0xc0, !PT ;  /* 0xfffffffc48487812 */ /* 0x000fe200078ec0ff */
[----:B------:R-:W-:Y:S01]  /*1cc0*/  ULDC UR25, c[0x0][0x9dc] ;  /* 0x0002770000197ab9 */ /* 0x000fe20000000800 */
[----:B------:R-:W-:Y:S01]  /*1cd0*/  LOP3.LUT R8, R8, 0x3fffffe, RZ, 0xc0, !PT ;  /* 0x03fffffe08087812 */ /* 0x000fe200078ec0ff */
[----:B------:R-:W-:Y:S01]  /*1ce0*/  ULDC UR15, c[0x0][0x288] ;  /* 0x0000a200000f7ab9 */ /* 0x000fe20000000800 */
[----:B------:R-:W-:Y:S01]  /*1cf0*/  SHF.R.S32.HI R0, RZ, 0x1f, R3 ;  /* 0x0000001fff007819 */ /* 0x000fe20000011403 */
[----:B------:R-:W-:Y:S01]  /*1d00*/  IMAD.IADD R72, R19, 0x1, -R72 ;  /* 0x0000000113487824 */ /* 0x000fe200078e0a48 */
[----:B------:R-:W-:Y:S01]  /*1d10*/  PLOP3.LUT P0, PT, PT, PT, UP2, 0x80, 0x0 ;  /* 0x000000000000781c */ /* 0x000fe20003f0f028 */
[----:B------:R-:W-:Y:S01]  /*1d20*/  IMAD.IADD R8, R73, 0x1, -R8 ;  /* 0x0000000149087824 */ /* 0x000fe200078e0a08 */
[CC--:B------:R-:W-:Y:S01]  /*1d30*/  LEA.HI R6, R0.reuse, R3.reuse, RZ, 0x2 ;  /* 0x0000000300067211 */ /* 0x0c0fe200078f10ff */
[----:B------:R-:W-:Y:S01]  /*1d40*/  @UP2 ULDC UR6, c[0x0][0x44c] ;  /* 0x0001130000062ab9 */ /* 0x000fe20000000800 */
[----:B------:R-:W-:Y:S01]  /*1d50*/  LEA.HI R7, R0, R3, RZ, 0x5 ;  /* 0x0000000300077211 */ /* 0x000fe200078f28ff */
[----:B------:R-:W-:Y:S01]  /*1d60*/  @UP2 ULDC UR7, c[0x0][0x450] ;  /* 0x0001140000072ab9 */ /* 0x000fe20000000800 */
[--C-:B------:R-:W-:Y:S01]  /*1d70*/  SHF.R.S32.HI R0, RZ, 0x2, R6.reuse ;  /* 0x00000002ff007819 */ /* 0x100fe20000011406 */
[----:B------:R-:W-:Y:S01]  /*1d80*/  ULOP3.LUT UR25, URZ, UR25, URZ, 0x33, !UPT ;  /* 0x000000193f197292 */ /* 0x000fe2000f8e333f */
[----:B------:R-:W-:Y:S01]  /*1d90*/  SHF.R.S32.HI R9, RZ, 0x1f, R6 ;  /* 0x0000001fff097819 */ /* 0x000fe20000011406 */
[----:B------:R-:W-:Y:S01]  /*1da0*/  ULDC UR18, c[0x0][0x9e0] ;  /* 0x0002780000127ab9 */ /* 0x000fe20000000800 */
[----:B------:R-:W-:-:S02]  /*1db0*/  SHF.R.S32.HI R7, RZ, 0x5, R7 ;  /* 0x00000005ff077819 */ /* 0x000fc40000011407 */
[----:B------:R-:W-:Y:S02]  /*1dc0*/  LEA.HI R9, R9, R0, RZ, 0x3 ;  /* 0x0000000009097211 */ /* 0x000fe400078f18ff */
[----:B------:R-:W-:Y:S02]  /*1dd0*/  LEA.HI R10, R72, R72, RZ, 0x1 ;  /* 0x00000048480a7211 */ /* 0x000fe400078f08ff */
[----:B------:R-:W-:Y:S02]  /*1de0*/  LEA R11, R7, UR44, 0x4 ;  /* 0x0000002c070b7c11 */ /* 0x000fe4000f8e20ff */
[----:B------:R-:W-:Y:S02]  /*1df0*/  LOP3.LUT R9, R9, 0xfffffff8, RZ, 0xc0, !PT ;  /* 0xfffffff809097812 */ /* 0x000fe400078ec0ff */
[----:B------:R-:W-:Y:S02]  /*1e00*/  LOP3.LUT R7, R10, 0x1ffffffe, RZ, 0xc0, !PT ;  /* 0x1ffffffe0a077812 */ /* 0x000fe400078ec0ff */
[----:B------:R-:W-:Y:S01]  /*1e10*/  IADD3 R9, R11, R0, -R9 ;  /* 0x000000000b097210 */ /* 0x000fe20007ffe809 */
[----:B------:R-:W-:Y:S01]  /*1e20*/  IMAD.MOV.U32 R11, RZ, RZ, -0x60 ;  /* 0xffffffa0ff0b7424 */ /* 0x000fe200078e00ff */
[----:B------:R-:W-:Y:S01]  /*1e30*/  PLOP3.LUT P1, PT, PT, PT, UP2, 0x80, 0x0 ;  /* 0x000000000000781c */ /* 0x000fe20003f2f028 */
[----:B------:R-:W-:Y:S01]  /*1e40*/  IMAD.IADD R0, R72, 0x1, -R7 ;  /* 0x0000000148007824 */ /* 0x000fe200078e0a07 */
[----:B------:R-:W-:Y:S01]  /*1e50*/  LOP3.LUT R6, R6, 0x7ffffffc, RZ, 0xc0, !PT ;  /* 0x7ffffffc06067812 */ /* 0x000fe200078ec0ff */
[----:B------:R-:W-:-:S02]  /*1e60*/  IMAD R9, R8, 0x40, R9 ;  /* 0x0000004008097824 */ /* 0x000fc400078e0209 */
[----:B------:R-:W-:Y:S02]  /*1e70*/  IMAD R14, R22, R11, 0x60 ;  /* 0x00000060160e7424 */ /* 0x000fe400078e020b */
[----:B------:R-:W-:Y:S02]  /*1e80*/  IMAD R0, R0, 0x8, R9 ;  /* 0x0000000800007824 */ /* 0x000fe400078e0209 */
[----:B------:R-:W-:Y:S02]  /*1e90*/  IMAD.IADD R3, R3, 0x1, -R6 ;  /* 0x0000000103037824 */ /* 0x000fe400078e0a06 */
[----:B------:R-:W-:Y:S01]  /*1ea0*/  @P0 IMAD.HI.U32 R7, R0, UR6, RZ ;  /* 0x0000000600070c27 */ /* 0x000fe2000f8e00ff */
[----:B------:R-:W-:Y:S01]  /*1eb0*/  UIADD3 UR6, UR38, 0x22840, URZ ;  /* 0x0002284026067890 */ /* 0x000fe2000fffe03f */
[----:B------:R-:W-:Y:S02]  /*1ec0*/  PLOP3.LUT P0, PT, PT, PT, UP1, 0x40, 0x0 ;  /* 0x000000000000781c */ /* 0x000fe40003f0e818 */
[----:B------:R-:W-:Y:S01]  /*1ed0*/  IMAD.MOV.U32 R8, RZ, RZ, R0 ;  /* 0x000000ffff087224 */ /* 0x000fe200078e0000 */
[----:B------:R-:W-:Y:S01]  /*1ee0*/  @P1 SHF.R.U32.HI R8, RZ, UR7, R7 ;  /* 0x00000007ff081c19 */ /* 0x000fe20008011607 */
[----:B------:R-:W-:Y:S01]  /*1ef0*/  IMAD R7, R22, -0x60, R17 ;  /* 0xffffffa016077824 */ /* 0x000fe200078e0211 */
[----:B------:R-:W-:Y:S01]  /*1f00*/  UPRMT UR6, UR5, 0x654, UR6 ;  /* 0x0000065405067896 */ /* 0x000fe20008000006 */
[----:B------:R-:W-:-:S02]  /*1f10*/  IMAD R20, R3, -0x2, R14 ;  /* 0xfffffffe03147824 */ /* 0x000fc400078e020e */
[----:B------:R-:W0:Y:S01]  /*1f20*/  SHFL.IDX PT, R10, R8, RZ, 0x1c1f ;  /* 0x001c1fff080a7589 */ /* 0x000e2200000e0000 */
[----:B------:R-:W-:-:S04]  /*1f30*/  VIADD R6, R7, 0x61 ;  /* 0x0000006107067836 */ /* 0x000fc80000000000 */
[----:B------:R-:W-:Y:S01]  /*1f40*/  IMAD R9, R3, -0x2, R6 ;  /* 0xfffffffe03097824 */ /* 0x000fe200078e0206 */
[----:B------:R-:W-:Y:S01]  /*1f50*/  SYNCS.ARRIVE.TRANS64.RED.A1T0 RZ, [UR6], RZ ;  /* 0x000000ffffff79a7 */ /* 0x000fe20008100406 */
[----:B------:R-:W-:Y:S02]  /*1f60*/  VIADD R6, R7, 0x60 ;  /* 0x0000006007067836 */ /* 0x000fe40000000000 */
[----:B------:R-:W-:Y:S02]  /*1f70*/  VIADD R9, R9, -UR15 ;  /* 0x8000000f09097c36 */ /* 0x000fe40008000000 */
[----:B------:R-:W-:Y:S02]  /*1f80*/  IMAD R11, R3, -0x2, R6 ;  /* 0xfffffffe030b7824 */ /* 0x000fe400078e0206 */
[C---:B------:R-:W-:Y:S02]  /*1f90*/  VIADD R12, R9.reuse, UR18 ;  /* 0x00000012090c7c36 */ /* 0x040fe40008000000 */
[----:B------:R-:W-:-:S03]  /*1fa0*/  VIADD R13, R9, UR25 ;  /* 0x00000019090d7c36 */ /* 0x000fc60008000000 */
[----:B0-----:R-:W-:Y:S01]  /*1fb0*/  VIADDMNMX R6, R10, R12, R11, PT ;  /* 0x0000000c0a067246 */ /* 0x001fe2000380010b */
[----:B------:R-:W-:Y:S01]  /*1fc0*/  IMAD.IADD R7, R13, 0x1, R10 ;  /* 0x000000010d077824 */ /* 0x000fe200078e020a */
[----:B------:R-:W-:Y:S06]  /*1fd0*/  @P0 BRA `(.L_x_1957) ;  /* 0x00000000005c0947 */ /* 0x000fec0003800000 */
[----:B------:R-:W-:Y:S01]  /*1fe0*/  IADD3 R9, R17, -UR15, R10 ;  /* 0x8000000f11097c10 */ /* 0x000fe2000fffe00a */
[----:B------:R-:W-:Y:S03]  /*1ff0*/  BSSY B0, `(.L_x_1958) ;  /* 0x0000012000007945 */ /* 0x000fe60003800000 */
[----:B------:R-:W-:-:S13]  /*2000*/  ISETP.GT.AND P0, PT, R9, -0x1, PT ;  /* 0xffffffff0900780c */ /* 0x000fda0003f04270 */
[----:B------:R-:W-:Y:S05]  /*2010*/  @P0 BRA `(.L_x_1959) ;  /* 0x0000000000240947 */ /* 0x000fea0003800000 */
[----:B------:R-:W-:Y:S01]  /*2020*/  ULDC UR6, c[0x0][0x9e4] ;  /* 0x0002790000067ab9 */ /* 0x000fe20000000800 */
[----:B------:R-:W-:Y:S01]  /*2030*/  LOP3.LUT R9, RZ, R9, RZ, 0x33, !PT ;  /* 0x00000009ff097212 */ /* 0x000fe200078e33ff */
[----:B------:R-:W-:-:S05]  /*2040*/  IMAD.U32 R15, RZ, RZ, UR6 ;  /* 0x00000006ff0f7e24 */ /* 0x000fca000f8e00ff */
[----:B------:R-:W-:-:S13]  /*2050*/  ISETP.NE.AND P0, PT, R15, 0x1, PT ;  /* 0x000000010f00780c */ /* 0x000fda0003f05270 */
[----:B------:R-:W0:Y:S02]  /*2060*/  @P0 LDC.64 R72, c[0x0][0x9e8] ;  /* 0x00027a00ff480b82 */ /* 0x000e240000000a00 */
[----:B0-----:R-:W-:-:S05]  /*2070*/  @P0 IMAD.HI.U32 R10, R9, R72, RZ ;  /* 0x00000048090a0227 */ /* 0x001fca00078e00ff */
[----:B------:R-:W-:-:S04]  /*2080*/  @P0 SHF.R.U32.HI R9, RZ, R73, R10 ;  /* 0x00000049ff090219 */ /* 0x000fc8000001160a */
[----:B------:R-:W-:Y:S01]  /*2090*/  LOP3.LUT R9, RZ, R9, RZ, 0x33, !PT ;  /* 0x00000009ff097212 */ /* 0x000fe200078e33ff */
[----:B------:R-:W-:Y:S06]  /*20a0*/  BRA `(.L_x_1960) ;  /* 0x0000000000187947 */ /* 0x000fec0003800000 */
.L_x_1959:
[----:B------:R-:W-:Y:S02]  /*20b0*/  ULDC UR6, c[0x0][0x9e4] ;  /* 0x0002790000067ab9 */ /* 0x000fe40000000800 */
[----:B------:R-:W-:-:S05]  /*20c0*/  IMAD.U32 R15, RZ, RZ, UR6 ;  /* 0x00000006ff0f7e24 */ /* 0x000fca000f8e00ff */
[----:B------:R-:W-:-:S13]  /*20d0*/  ISETP.NE.AND P0, PT, R15, 0x1, PT ;  /* 0x000000010f00780c */ /* 0x000fda0003f05270 */
[----:B------:R-:W0:Y:S02]  /*20e0*/  @P0 LDC.64 R72, c[0x0][0x9e8] ;  /* 0x00027a00ff480b82 */ /* 0x000e240000000a00 */
[----:B0-----:R-:W-:-:S05]  /*20f0*/  @P0 IMAD.HI.U32 R10, R9, R72, RZ ;  /* 0x00000048090a0227 */ /* 0x001fca00078e00ff */
[----:B------:R-:W-:-:S07]  /*2100*/  @P0 SHF.R.U32.HI R9, RZ, R73, R10 ;  /* 0x00000049ff090219 */ /* 0x000fce000001160a */
.L_x_1960:
[----:B------:R-:W-:Y:S05]  /*2110*/  BSYNC B0 ;  /* 0x0000000000007941 */ /* 0x000fea0003800000 */
.L_x_1958:
[----:B------:R-:W-:-:S05]  /*2120*/  IMAD R9, R9, R15, R20 ;  /* 0x0000000f09097224 */ /* 0x000fca00078e0214 */
[----:B------:R-:W-:Y:S02]  /*2130*/  VIADDMNMX R6, R9, R15, R6, PT ;  /* 0x0000000f09067246 */ /* 0x000fe40003800106 */
[----:B------:R-:W-:-:S07]  /*2140*/  VIMNMX R7, R7, R9, !PT ;  /* 0x0000000907077248 */ /* 0x000fce0007fe0100 */
.L_x_1957:
[C---:B------:R-:W-:Y:S01]  /*2150*/  ISETP.GE.AND P1, PT, R14.reuse, 0x1, PT ;  /* 0x000000010e00780c */ /* 0x040fe20003f26270 */
[----:B------:R-:W0:Y:S01]  /*2160*/  SHFL.IDX PT, R8, R8, 0x1, 0x1c1f ;  /* 0x003c1f0008087f89 */ /* 0x000e2200000e0000 */
[C---:B------:R-:W-:Y:S01]  /*2170*/  ISETP.GE.AND P0, PT, R14.reuse, 0x2, PT ;  /* 0x000000020e00780c */ /* 0x040fe20003f06270 */
[----:B------:R-:W-:Y:S01]  /*2180*/  UISETP.NE.AND UP1, UPT, UR43, URZ, UPT ;  /* 0x0000003f2b00728c */ /* 0x000fe2000bf25270 */
[----:B------:R-:W-:Y:S02]  /*2190*/  P2R R15, PR, RZ, 0x2 ;  /* 0x00000002ff0f7803 */ /* 0x000fe40000000000 */
[C---:B------:R-:W-:Y:S02]  /*21a0*/  ISETP.GT.AND P3, PT, R7.reuse, RZ, !P1 ;  /* 0x000000ff0700720c */ /* 0x040fe40004f64270 */
[----:B------:R-:W-:Y:S02]  /*21b0*/  ISETP.GE.AND P1, PT, R14, 0x9, PT ;  /* 0x000000090e00780c */ /* 0x000fe40003f26270 */
[----:B------:R-:W-:-:S02]  /*21c0*/  ISETP.GT.AND P2, PT, R7, 0x1, !P0 ;  /* 0x000000010700780c */ /* 0x000fc40004744270 */
[----:B------:R-:W-:Y:S02]  /*21d0*/  P2R R19, PR, RZ, 0x2 ;  /* 0x00000002ff137803 */ /* 0x000fe40000000000 */
[----:B------:R-:W-:Y:S02]  /*21e0*/  ISETP.GT.AND P1, PT, R7, 0x8, !P1 ;  /* 0x000000080700780c */ /* 0x000fe40004f24270 */
[----:B------:R-:W-:Y:S02]  /*21f0*/  ISETP.GE.AND P4, PT, R14, 0x11, PT ;  /* 0x000000110e00780c */ /* 0x000fe40003f86270 */
[C---:B------:R-:W-:Y:S02]  /*2200*/  ISETP.LT.OR P1, PT, R6.reuse, 0x9, P1 ;  /* 0x000000090600780c */ /* 0x040fe40000f21670 */
[----:B------:R-:W-:Y:S02]  /*2210*/  ISETP.LT.OR P3, PT, R6, 0x1, P3 ;  /* 0x000000010600780c */ /* 0x000fe40001f61670 */
[----:B------:R-:W-:-:S02]  /*2220*/  FSEL R28, R28, -INF , !P1 ;  /* 0xff8000001c1c7808 */ /* 0x000fc40004800000 */
[----:B------:R-:W-:Y:S02]  /*2230*/  ISETP.LT.OR P2, PT, R6, 0x2, P2 ;  /* 0x000000020600780c */ /* 0x000fe40001741670 */
[----:B------:R-:W-:Y:S02]  /*2240*/  ISETP.GT.AND P1, PT, R7, 0x10, !P4 ;  /* 0x000000100700780c */ /* 0x000fe40006724270 */
[----:B------:R-:W-:Y:S02]  /*2250*/  ISETP.GE.AND P5, PT, R14, 0xa, PT ;  /* 0x0000000a0e00780c */ /* 0x000fe40003fa6270 */
[----:B------:R-:W-:Y:S02]  /*2260*/  FSEL R24, R24, -INF , !P3 ;  /* 0xff80000018187808 */ /* 0x000fe40005800000 */
[----:B------:R-:W-:Y:S02]  /*2270*/  FSEL R72, R25, -INF , !P2 ;  /* 0xff80000019487808 */ /* 0x000fe40005000000 */
[----:B------:R-:W-:-:S02]  /*2280*/  ISETP.LT.OR P1, PT, R6, 0x11, P1 ;  /* 0x000000110600780c */ /* 0x000fc40000f21670 */
[C---:B------:R-:W-:Y:S02]  /*2290*/  ISETP.GT.AND P2, PT, R7.reuse, 0x9, !P5 ;  /* 0x000000090700780c */ /* 0x040fe40006f44270 */
[----:B------:R-:W-:Y:S02]  /*22a0*/  ISETP.GE.AND P3, PT, R14, 0x12, PT ;  /* 0x000000120e00780c */ /* 0x000fe40003f66270 */
[----:B------:R-:W-:Y:S02]  /*22b0*/  FSEL R32, R32, -INF , !P1 ;  /* 0xff80000020207808 */ /* 0x000fe40004800000 */
[----:B------:R-:W-:Y:S02]  /*22c0*/  ISETP.LT.OR P2, PT, R6, 0xa, P2 ;  /* 0x0000000a0600780c */ /* 0x000fe40001741670 */
[----:B------:R-:W-:Y:S02]  /*22d0*/  ISETP.GT.AND P1, PT, R7, 0x11, !P3 ;  /* 0x000000110700780c */ /* 0x000fe40005f24270 */
[----:B------:R-:W-:-:S02]  /*22e0*/  FSEL R74, R29, -INF , !P2 ;  /* 0xff8000001d4a7808 */ /* 0x000fc40005000000 */
[----:B------:R-:W-:Y:S02]  /*22f0*/  ISETP.LT.OR P1, PT, R6, 0x12, P1 ;  /* 0x000000120600780c */ /* 0x000fe40000f21670 */
[----:B------:R-:W-:Y:S02]  /*2300*/  ISETP.GE.AND P2, PT, R14, 0x19, PT ;  /* 0x000000190e00780c */ /* 0x000fe40003f46270 */
[----:B------:R-:W-:Y:S02]  /*2310*/  FSEL R76, R33, -INF , !P1 ;  /* 0xff800000214c7808 */ /* 0x000fe40004800000 */
[----:B------:R-:W-:Y:S02]  /*2320*/  ISETP.GT.AND P1, PT, R7, 0x18, !P2 ;  /* 0x000000180700780c */ /* 0x000fe40005724270 */
[----:B------:R-:W-:Y:S02]  /*2330*/  P2R R29, PR, RZ, 0x4 ;  /* 0x00000004ff1d7803 */ /* 0x000fe40000000000 */
[----:B------:R-:W-:-:S02]  /*2340*/  ISETP.LT.OR P1, PT, R6, 0x19, P1 ;  /* 0x000000190600780c */ /* 0x000fc40000f21670 */
[----:B------:R-:W-:Y:S02]  /*2350*/  ISETP.GE.AND P2, PT, R14, 0x1a, PT ;  /* 0x0000001a0e00780c */ /* 0x000fe40003f46270 */
[----:B------:R-:W-:Y:S02]  /*2360*/  FSEL R36, R36, -INF , !P1 ;  /* 0xff80000024247808 */ /* 0x000fe40004800000 */
[----:B------:R-:W-:Y:S02]  /*2370*/  ISETP.GT.AND P1, PT, R7, 0x19, !P2 ;  /* 0x000000190700780c */ /* 0x000fe40005724270 */
[----:B------:R-:W-:Y:S02]  /*2380*/  P2R R33, PR, RZ, 0x4 ;  /* 0x00000004ff217803 */ /* 0x000fe40000000000 */
[----:B------:R-:W-:Y:S02]  /*2390*/  ISETP.LT.OR P1, PT, R6, 0x1a, P1 ;  /* 0x0000001a0600780c */ /* 0x000fe40000f21670 */
[----:B------:R-:W-:-:S02]  /*23a0*/  ISETP.GE.AND P2, PT, R14, 0x21, PT ;  /* 0x000000210e00780c */ /* 0x000fc40003f46270 */
[----:B------:R-:W-:Y:S02]  /*23b0*/  FSEL R78, R37, -INF , !P1 ;  /* 0xff800000254e7808 */ /* 0x000fe40004800000 */
[----:B------:R-:W-:Y:S02]  /*23c0*/  ISETP.GT.AND P1, PT, R7, 0x20, !P2 ;  /* 0x000000200700780c */ /* 0x000fe40005724270 */
[----:B------:R-:W-:Y:S02]  /*23d0*/  P2R R37, PR, RZ, 0x4 ;  /* 0x00000004ff257803 */ /* 0x000fe40000000000 */
[----:B------:R-:W-:Y:S02]  /*23e0*/  ISETP.LT.OR P1, PT, R6, 0x21, P1 ;  /* 0x000000210600780c */ /* 0x000fe40000f21670 */
[----:B------:R-:W-:Y:S02]  /*23f0*/  ISETP.GE.AND P2, PT, R14, 0x22, PT ;  /* 0x000000220e00780c */ /* 0x000fe40003f46270 */
[----:B------:R-:W-:-:S02]  /*2400*/  FSEL R40, R40, -INF , !P1 ;  /* 0xff80000028287808 */ /* 0x000fc40004800000 */
[----:B------:R-:W-:Y:S02]  /*2410*/  ISETP.GT.AND P1, PT, R7, 0x21, !P2 ;  /* 0x000000210700780c */ /* 0x000fe40005724270 */
[----:B------:R-:W-:Y:S02]  /*2420*/  P2R R73, PR, RZ, 0x4 ;  /* 0x00000004ff497803 */ /* 0x000fe40000000000 */
[----:B------:R-:W-:Y:S02]  /*2430*/  ISETP.LT.OR P1, PT, R6, 0x22, P1 ;  /* 0x000000220600780c */ /* 0x000fe40000f21670 */
[----:B------:R-:W-:Y:S02]  /*2440*/  ISETP.GE.AND P2, PT, R14, 0x29, PT ;  /* 0x000000290e00780c */ /* 0x000fe40003f46270 */
[----:B------:R-:W-:Y:S02]  /*2450*/  FSEL R80, R41, -INF , !P1 ;  /* 0xff80000029507808 */ /* 0x000fe40004800000 */
[----:B------:R-:W-:-:S02]  /*2460*/  ISETP.GT.AND P1, PT, R7, 0x28, !P2 ;  /* 0x000000280700780c */ /* 0x000fc40005724270 */
[----:B------:R-:W-:Y:S02]  /*2470*/  P2R R41, PR, RZ, 0x4 ;  /* 0x00000004ff297803 */ /* 0x000fe40000000000 */
[----:B------:R-:W-:Y:S02]  /*2480*/  ISETP.LT.OR P1, PT, R6, 0x29, P1 ;  /* 0x000000290600780c */ /* 0x000fe40000f21670 */
[----:B------:R-:W-:Y:S02]  /*2490*/  ISETP.GE.AND P2, PT, R14, 0x2a, PT ;  /* 0x0000002a0e00780c */ /* 0x000fe40003f46270 */
[----:B------:R-:W-:Y:S02]  /*24a0*/  FSEL R44, R44, -INF , !P1 ;  /* 0xff8000002c2c7808 */ /* 0x000fe40004800000 */
[----:B------:R-:W-:Y:S02]  /*24b0*/  ISETP.GT.AND P1, PT, R7, 0x29, !P2 ;  /* 0x000000290700780c */ /* 0x000fe40005724270 */
[----:B------:R-:W-:-:S02]  /*24c0*/  P2R R75, PR, RZ, 0x4 ;  /* 0x00000004ff4b7803 */ /* 0x000fc40000000000 */
        /* <DEDUP_REMOVED lines=31> */
[----:B------:R-:W-:Y:S02]  /*26c0*/  P2R R25, PR, RZ, 0x8 ;  /* 0x00000008ff197803 */ /* 0x000fe40000000000 */
[----:B------:R-:W-:Y:S02]  /*26d0*/  FSEL R88, R57, -INF , !P1 ;  /* 0xff80000039587808 */ /* 0x000fe40004800000 */
[----:B------:R-:W-:Y:S02]  /*26e0*/  ISETP.GE.AND P1, PT, R14, 0x49, PT ;  /* 0x000000490e00780c */ /* 0x000fe40003f26270 */
[----:B------:R-:W-:Y:S02]  /*26f0*/  P2R R23, PR, RZ, 0x10 ;  /* 0x00000010ff177803 */ /* 0x000fe40000000000 */
[----:B------:R-:W-:-:S02]  /*2700*/  ISETP.GT.AND P2, PT, R7, 0x48, !P1 ;  /* 0x000000480700780c */ /* 0x000fc40004f44270 */
[----:B------:R-:W-:Y:S02]  /*2710*/  P2R R21, PR, RZ, 0x20 ;  /* 0x00000020ff157803 */ /* 0x000fe40000000000 */
[----:B------:R-:W-:-:S04]  /*2720*/  ISETP.LT.OR P2, PT, R6, 0x49, P2 ;  /* 0x000000490600780c */ /* 0x000fc80001741670 */
[----:B------:R-:W-:Y:S02]  /*2730*/  FSEL R60, R60, -INF , !P2 ;  /* 0xff8000003c3c7808 */ /* 0x000fe40005000000 */
[----:B------:R-:W-:-:S04]  /*2740*/  ISETP.GE.AND P2, PT, R14, 0x4a, PT ;  /* 0x0000004a0e00780c */ /* 0x000fc80003f46270 */
[----:B------:R-:W-:-:S04]  /*2750*/  ISETP.GT.AND P3, PT, R7, 0x49, !P2 ;  /* 0x000000490700780c */ /* 0x000fc80005764270 */
        /* <DEDUP_REMOVED lines=15> */
[----:B------:R-:W-:Y:S02]  /*2850*/  P2R R14, PR, RZ, 0x40 ;  /* 0x00000040ff0e7803 */ /* 0x000fe40000000000 */
[----:B------:R-:W-:Y:S01]  /*2860*/  ISETP.GT.AND P6, PT, R7, 0x59, !P6 ;  /* 0x000000590700780c */ /* 0x000fe200077c4270 */
[----:B0-----:R-:W-:-:S03]  /*2870*/  IMAD.IADD R7, R13, 0x1, R8 ;  /* 0x000000010d077824 */ /* 0x001fc600078e0208 */
[----:B------:R-:W-:Y:S02]  /*2880*/  ISETP.LT.OR P6, PT, R6, 0x5a, P6 ;  /* 0x0000005a0600780c */ /* 0x000fe400037c1670 */
[----:B------:R-:W-:Y:S02]  /*2890*/  VIADDMNMX R6, R8, R12, R11, PT ;  /* 0x0000000c08067246 */ /* 0x000fe4000380010b */
[----:B------:R-:W-:Y:S02]  /*28a0*/  FSEL R94, R69, -INF , !P6 ;  /* 0xff800000455e7808 */ /* 0x000fe40007000000 */
[----:B------:R-:W-:-:S13]  /*28b0*/  PLOP3.LUT P6, PT, PT, PT, UP1, 0x40, 0x0 ;  /* 0x000000000000781c */ /* 0x000fda0003fce818 */
[----:B------:R-:W-:Y:S05]  /*28c0*/  @P6 BRA `(.L_x_1961) ;  /* 0x00000000005c6947 */ /* 0x000fea0003800000 */
        /* <DEDUP_REMOVED lines=13> */
.L_x_1963:
[----:B------:R-:W-:Y:S02]  /*29a0*/  ULDC UR6, c[0x0][0x9e4] ;  /* 0x0002790000067ab9 */ /* 0x000fe40000000800 */
[----:B------:R-:W-:-:S05]  /*29b0*/  IMAD.U32 R10, RZ, RZ, UR6 ;  /* 0x00000006ff0a7e24 */ /* 0x000fca000f8e00ff */
[----:B------:R-:W-:-:S13]  /*29c0*/  ISETP.NE.AND P6, PT, R10, 0x1, PT ;  /* 0x000000010a00780c */ /* 0x000fda0003fc5270 */
[----:B------:R-:W0:Y:S02]  /*29d0*/  @P6 LDC.64 R12, c[0x0][0x9e8] ;  /* 0x00027a00ff0c6b82 */ /* 0x000e240000000a00 */
[----:B0-----:R-:W-:-:S05]  /*29e0*/  @P6 IMAD.HI.U32 R8, R9, R12, RZ ;  /* 0x0000000c09086227 */ /* 0x001fca00078e00ff */
[----:B------:R-:W-:-:S07]  /*29f0*/  @P6 SHF.R.U32.HI R9, RZ, R13, R8 ;  /* 0x0000000dff096219 */ /* 0x000fce0000011608 */
.L_x_1964:
[----:B------:R-:W-:Y:S05]  /*2a00*/  BSYNC B0 ;  /* 0x0000000000007941 */ /* 0x000fea0003800000 */
.L_x_1962:
[----:B------:R-:W-:-:S05]  /*2a10*/  IMAD R9, R9, R10, R20 ;  /* 0x0000000a09097224 */ /* 0x000fca00078e0214 */
[----:B------:R-:W-:Y:S02]  /*2a20*/  VIADDMNMX R6, R9, R10, R6, PT ;  /* 0x0000000a09067246 */ /* 0x000fe40003800106 */
[----:B------:R-:W-:-:S07]  /*2a30*/  VIMNMX R7, R7, R9, !PT ;  /* 0x0000000907077248 */ /* 0x000fce0007fe0100 */
.L_x_1961:
[----:B------:R-:W-:Y:S01]  /*2a40*/  ISETP.GT.AND P0, PT, R7, 0x1, !P0 ;  /* 0x000000010700780c */ /* 0x000fe20004704270 */
[----:B------:R-:W-:Y:S01]  /*2a50*/  ULDC UR14, c[0x0][0x988] ;  /* 0x00026200000e7ab9 */ /* 0x000fe20000000800 */
[----:B------:R-:W-:Y:S02]  /*2a60*/  ISETP.NE.AND P6, PT, R25, RZ, PT ;  /* 0x000000ff1900720c */ /* 0x000fe40003fc5270 */
[----:B------:R-:W-:Y:S02]  /*2a70*/  ISETP.LT.OR P0, PT, R6, 0x2, P0 ;  /* 0x000000020600780c */ /* 0x000fe40000701670 */
[----:B------:R-:W-:Y:S02]  /*2a80*/  FMNMX.FTZ R8, R24, R72, !PT ;  /* 0x0000004818087209 */ /* 0x000fe40007810000 */
[----:B------:R-:W-:Y:S02]  /*2a90*/  FSEL R27, R27, -INF , !P0 ;  /* 0xff8000001b1b7808 */ /* 0x000fe40004000000 */
[----:B------:R-:W-:-:S02]  /*2aa0*/  ISETP.NE.AND P0, PT, R19, RZ, PT ;  /* 0x000000ff1300720c */ /* 0x000fc40003f05270 */
[----:B------:R-:W-:Y:S02]  /*2ab0*/  FMNMX.FTZ R8, R28, R8, !PT ;  /* 0x000000081c087209 */ /* 0x000fe40007810000 */
[----:B------:R-:W-:Y:S02]  /*2ac0*/  ISETP.GT.AND P0, PT, R7, 0x8, !P0 ;  /* 0x000000080700780c */ /* 0x000fe40004704270 */
[----:B------:R-:W-:Y:S02]  /*2ad0*/  FMNMX.FTZ R8, R74, R8, !PT ;  /* 0x000000084a087209 */ /* 0x000fe40007810000 */
[----:B------:R-:W-:Y:S02]  /*2ae0*/  ISETP.LT.OR P0, PT, R6, 0x9, P0 ;  /* 0x000000090600780c */ /* 0x000fe40000701670 */
[----:B------:R-:W-:Y:S02]  /*2af0*/  FMNMX.FTZ R8, R32, R8, !PT ;  /* 0x0000000820087209 */ /* 0x000fe40007810000 */
[----:B------:R-:W-:-:S02]  /*2b00*/  FSEL R30, R30, -INF , !P0 ;  /* 0xff8000001e1e7808 */ /* 0x000fc40004000000 */
[----:B------:R-:W-:Y:S02]  /*2b10*/  ISETP.NE.AND P0, PT, R21, RZ, PT ;  /* 0x000000ff1500720c */ /* 0x000fe40003f05270 */
[----:B------:R-:W-:Y:S02]  /*2b20*/  FMNMX.FTZ R8, R76, R8, !PT ;  /* 0x000000084c087209 */ /* 0x000fe40007810000 */
[----:B------:R-:W-:Y:S02]  /*2b30*/  ISETP.GT.AND P0, PT, R7, 0x9, !P0 ;  /* 0x000000090700780c */ /* 0x000fe40004704270 */
[----:B------:R-:W-:Y:S02]  /*2b40*/  FMNMX.FTZ R8, R36, R8, !PT ;  /* 0x0000000824087209 */ /* 0x000fe40007810000 */
[----:B------:R-:W-:Y:S02]  /*2b50*/  ISETP.LT.OR P0, PT, R6, 0xa, P0 ;  /* 0x0000000a0600780c */ /* 0x000fe40000701670 */
[----:B------:R-:W-:-:S02]  /*2b60*/  FMNMX.FTZ R8, R78, R8, !PT ;  /* 0x000000084e087209 */ /* 0x000fc40007810000 */
[----:B------:R-:W-:Y:S02]  /*2b70*/  FSEL R31, R31, -INF , !P0 ;  /* 0xff8000001f1f7808 */ /* 0x000fe40004000000 */
[----:B------:R-:W-:Y:S02]  /*2b80*/  ISETP.NE.AND P0, PT, R23, RZ, PT ;  /* 0x000000ff1700720c */ /* 0x000fe40003f05270 */
[----:B------:R-:W-:Y:S02]  /*2b90*/  FMNMX.FTZ R8, R40, R8, !PT ;  /* 0x0000000828087209 */ /* 0x000fe40007810000 */
[----:B------:R-:W-:Y:S02]  /*2ba0*/  ISETP.GT.AND P0, PT, R7, 0x10, !P0 ;  /* 0x000000100700780c */ /* 0x000fe40004704270 */
[----:B------:R-:W-:Y:S02]  /*2bb0*/  FMNMX.FTZ R8, R80, R8, !PT ;  /* 0x0000000850087209 */ /* 0x000fe40007810000 */
[----:B------:R-:W-:-:S02]  /*2bc0*/  ISETP.LT.OR P0, PT, R6, 0x11, P0 ;  /* 0x000000110600780c */ /* 0x000fc40000701670 */
[----:B------:R-:W-:Y:S02]  /*2bd0*/  FMNMX.FTZ R8, R44, R8, !PT ;  /* 0x000000082c087209 */ /* 0x000fe40007810000 */
[----:B------:R-:W-:Y:S02]  /*2be0*/  FSEL R34, R34, -INF , !P0 ;  /* 0xff80000022227808 */ /* 0x000fe40004000000 */
        /* <DEDUP_REMOVED lines=12> */
[----:B------:R-:W-:Y:S02]  /*2cb0*/  ISETP.NE.AND P0, PT, R33, RZ, PT ;  /* 0x000000ff2100720c */ /* 0x000fe40003f05270 */
[----:B------:R-:W-:Y:S02]  /*2cc0*/  FMNMX.FTZ R8, R56, R8, !PT ;  /* 0x0000000838087209 */ /* 0x000fe40007810000 */
[----:B------:R-:W-:Y:S02]  /*2cd0*/  ISETP.GT.AND P0, PT, R7, 0x19, !P0 ;  /* 0x000000190700780c */ /* 0x000fe40004704270 */
[----:B------:R-:W-:-:S02]  /*2ce0*/  FMNMX.FTZ R8, R88, R8, !PT ;  /* 0x0000000858087209 */ /* 0x000fc40007810000 */
[----:B------:R-:W-:Y:S02]  /*2cf0*/  ISETP.LT.OR P0, PT, R6, 0x1a, P0 ;  /* 0x0000001a0600780c */ /* 0x000fe40000701670 */
[----:B------:R-:W-:Y:S02]  /*2d00*/  FMNMX.FTZ R8, R60, R8, !PT ;  /* 0x000000083c087209 */ /* 0x000fe40007810000 */
[----:B------:R-:W-:Y:S02]  /*2d10*/  FSEL R39, R39, -INF , !P0 ;  /* 0xff80000027277808 */ /* 0x000fe40004000000 */
[----:B------:R-:W-:Y:S02]  /*2d20*/  ISETP.NE.AND P0, PT, R37, RZ, PT ;  /* 0x000000ff2500720c */ /* 0x000fe40003f05270 */
[----:B------:R-:W-:Y:S02]  /*2d30*/  FMNMX.FTZ R8, R90, R8, !PT ;  /* 0x000000085a087209 */ /* 0x000fe40007810000 */
[----:B------:R-:W-:-:S02]  /*2d40*/  ISETP.GT.AND P0, PT, R7, 0x20, !P0 ;  /* 0x000000200700780c */ /* 0x000fc40004704270 */
[----:B------:R-:W-:Y:S02]  /*2d50*/  FMNMX.FTZ R8, R64, R8, !PT ;  /* 0x0000000840087209 */ /* 0x000fe40007810000 */
[----:B------:R-:W-:Y:S02]  /*2d60*/  ISETP.LT.OR P0, PT, R6, 0x21, P0 ;  /* 0x000000210600780c */ /* 0x000fe40000701670 */
[----:B------:R-:W-:Y:S02]  /*2d70*/  FMNMX.FTZ R8, R92, R8, !PT ;  /* 0x000000085c087209 */ /* 0x000fe40007810000 */
[----:B------:R-:W-:Y:S02]  /*2d80*/  FSEL R42, R42, -INF , !P0 ;  /* 0xff8000002a2a7808 */ /* 0x000fe40004000000 */
[----:B------:R-:W-:Y:S02]  /*2d90*/  ISETP.NE.AND P0, PT, R73, RZ, PT ;  /* 0x000000ff4900720c */ /* 0x000fe40003f05270 */
[----:B------:R-:W-:-:S02]  /*2da0*/  FMNMX.FTZ R8, R68, R8, !PT ;  /* 0x0000000844087209 */ /* 0x000fc40007810000 */
[----:B------:R-:W-:Y:S02]  /*2db0*/  ISETP.GT.AND P0, PT, R7, 0x21, !P0 ;  /* 0x000000210700780c */ /* 0x000fe40004704270 */
[----:B------:R-:W-:Y:S02]  /*2dc0*/  FMNMX.FTZ R9, R94, R8, !PT ;  /* 0x000000085e097209 */ /* 0x000fe40007810000 */
[----:B------:R-:W-:Y:S02]  /*2dd0*/  ISETP.LT.OR P0, PT, R6, 0x22, P0 ;  /* 0x000000220600780c */ /* 0x000fe40000701670 */
[----:B------:R-:W-:Y:S01]  /*2de0*/  ISETP.NE.AND P6, PT, R15, RZ, PT ;  /* 0x000000ff0f00720c */ /* 0x000fe20003fc5270 */
[----:B------:R-:W0:Y:S01]  /*2df0*/  SHFL.BFLY PT, R8, R9, 0x2, 0x1f ;  /* 0x0c401f0009087f89 */ /* 0x000e2200000e0000 */
[----:B------:R-:W-:Y:S02]  /*2e00*/  FSEL R43, R43, -INF , !P0 ;  /* 0xff8000002b2b7808 */ /* 0x000fe40004000000 */
[----:B------:R-:W-:-:S02]  /*2e10*/  ISETP.NE.AND P0, PT, R41, RZ, PT ;  /* 0x000000ff2900720c */ /* 0x000fc40003f05270 */
[C---:B------:R-:W-:Y:S02]  /*2e20*/  ISETP.GT.AND P1, PT, R7.reuse, 0x48, !P1 ;  /* 0x000000480700780c */ /* 0x040fe40004f24270 */
[C---:B------:R-:W-:Y:S02]  /*2e30*/  ISETP.GT.AND P0, PT, R7.reuse, 0x28, !P0 ;  /* 0x000000280700780c */ /* 0x040fe40004704270 */
[C---:B------:R-:W-:Y:S02]  /*2e40*/  ISETP.GT.AND P2, PT, R7.reuse, 0x49, !P2 ;  /* 0x000000490700780c */ /* 0x040fe40005744270 */
[----:B------:R-:W-:Y:S02]  /*2e50*/  ISETP.LT.OR P0, PT, R6, 0x29, P0 ;  /* 0x000000290600780c */ /* 0x000fe40000701670 */
[----:B------:R-:W-:Y:S02]  /*2e60*/  ISETP.GT.AND P3, PT, R7, 0x50, !P3 ;  /* 0x000000500700780c */ /* 0x000fe40005f64270 */
[----:B------:R-:W-:-:S02]  /*2e70*/  FSEL R46, R46, -INF , !P0 ;  /* 0xff8000002e2e7808 */ /* 0x000fc40004000000 */
[----:B------:R-:W-:Y:S02]  /*2e80*/  ISETP.NE.AND P0, PT, R75, RZ, PT ;  /* 0x000000ff4b00720c */ /* 0x000fe40003f05270 */
[C---:B------:R-:W-:Y:S02]  /*2e90*/  ISETP.GT.AND P4, PT, R7.reuse, 0x51, !P4 ;  /* 0x000000510700780c */ /* 0x040fe40006784270 */
[C---:B------:R-:W-:Y:S02]  /*2ea0*/  ISETP.GT.AND P0, PT, R7.reuse, 0x29, !P0 ;  /* 0x000000290700780c */ /* 0x040fe40004704270 */
[----:B------:R-:W-:Y:S02]  /*2eb0*/  ISETP.GT.AND P5, PT, R7, 0x58, !P5 ;  /* 0x000000580700780c */ /* 0x000fe40006fa4270 */
[----:B------:R-:W-:Y:S02]  /*2ec0*/  ISETP.LT.OR P0, PT, R6, 0x2a, P0 ;  /* 0x0000002a0600780c */ /* 0x000fe40000701670 */
[----:B0-----:R-:W-:-:S02]  /*2ed0*/  FMNMX.FTZ R10, R9, R8, !PT ;  /* 0x00000008090a7209 */ /* 0x001fc40007810000 */
[----:B------:R-:W-:Y:S02]  /*2ee0*/  FSEL R47, R47, -INF , !P0 ;  /* 0xff8000002f2f7808 */ /* 0x000fe40004000000 */
[----:B------:R-:W-:Y:S01]  /*2ef0*/  ISETP.NE.AND P0, PT, R45, RZ, PT ;  /* 0x000000ff2d00720c */ /* 0x000fe20003f05270 */
[----:B------:R-:W0:Y:S01]  /*2f00*/  SHFL.BFLY PT, R11, R10, 0x1, 0x1f ;  /* 0x0c201f000a0b7f89 */ /* 0x000e2200000e0000 */
[C---:B------:R-:W-:Y:S02]  /*2f10*/  ISETP.LT.OR P1, PT, R6.reuse, 0x49, P1 ;  /* 0x000000490600780c */ /* 0x040fe40000f21670 */
[----:B------:R-:W-:Y:S02]  /*2f20*/  ISETP.GT.AND P0, PT, R7, 0x30, !P0 ;  /* 0x000000300700780c */ /* 0x000fe40004704270 */
[C---:B------:R-:W-:Y:S02]  /*2f30*/  ISETP.LT.OR P2, PT, R6.reuse, 0x4a, P2 ;  /* 0x0000004a0600780c */ /* 0x040fe40001741670 */
[----:B------:R-:W-:-:S02]  /*2f40*/  ISETP.LT.OR P0, PT, R6, 0x31, P0 ;  /* 0x000000310600780c */ /* 0x000fc40000701670 */
[----:B------:R-:W-:Y:S02]  /*2f50*/  FSEL R62, R62, -INF , !P1 ;  /* 0xff8000003e3e7808 */ /* 0x000fe40004800000 */
[----:B------:R-:W-:Y:S02]  /*2f60*/  FSEL R50, R50, -INF , !P0 ;  /* 0xff80000032327808 */ /* 0x000fe40004000000 */
[----:B------:R-:W-:Y:S02]  /*2f70*/  ISETP.NE.AND P0, PT, R77, RZ, PT ;  /* 0x000000ff4d00720c */ /* 0x000fe40003f05270 */
[----:B------:R-:W-:Y:S02]  /*2f80*/  ISETP.LT.OR P3, PT, R6, 0x51, P3 ;  /* 0x000000510600780c */ /* 0x000fe40001f61670 */
[----:B------:R-:W-:Y:S02]  /*2f90*/  ISETP.GT.AND P0, PT, R7, 0x31, !P0 ;  /* 0x000000310700780c */ /* 0x000fe40004704270 */
[----:B------:R-:W-:-:S02]  /*2fa0*/  FSEL R63, R63, -INF , !P2 ;  /* 0xff8000003f3f7808 */ /* 0x000fc40005000000 */
[C---:B------:R-:W-:Y:S02]  /*2fb0*/  ISETP.LT.OR P0, PT, R6.reuse, 0x32, P0 ;  /* 0x000000320600780c */ /* 0x040fe40000701670 */
[----:B------:R-:W-:Y:S02]  /*2fc0*/  ISETP.LT.OR P4, PT, R6, 0x52, P4 ;  /* 0x000000520600780c */ /* 0x000fe40002781670 */
[----:B------:R-:W-:Y:S02]  /*2fd0*/  FSEL R51, R51, -INF , !P0 ;  /* 0xff80000033337808 */ /* 0x000fe40004000000 */
[----:B------:R-:W-:Y:S02]  /*2fe0*/  ISETP.NE.AND P0, PT, R49, RZ, PT ;  /* 0x000000ff3100720c */ /* 0x000fe40003f05270 */
[----:B0-----:R-:W-:Y:S02]  /*2ff0*/  FMNMX.FTZ R8, R10, R11, !PT ;  /* 0x0000000b0a087209 */ /* 0x001fe40007810000 */
[----:B------:R-:W-:-:S02]  /*3000*/  ISETP.GT.AND P0, PT, R7, 0x38, !P0 ;  /* 0x000000380700780c */ /* 0x000fc40004704270 */
[----:B------:R-:W-:Y:S01]  /*3010*/  FSEL R66, R66, -INF , !P3 ;  /* 0xff80000042427808 */ /* 0x000fe20005800000 */
[----:B------:R-:W-:Y:S01]  /*3020*/  FMUL.FTZ R11, R8, UR14 ;  /* 0x0000000e080b7c20 */ /* 0x000fe20008410000 */
[C---:B------:R-:W-:Y:S02]  /*3030*/  ISETP.LT.OR P0, PT, R6.reuse, 0x39, P0 ;  /* 0x000000390600780c */ /* 0x040fe40000701670 */
[----:B------:R-:W-:Y:S02]  /*3040*/  ISETP.LT.OR P5, PT, R6, 0x59, P5 ;  /* 0x000000590600780c */ /* 0x000fe40002fa1670 */
[----:B------:R-:W-:Y:S02]  /*3050*/  FSEL R54, R54, -INF , !P0 ;  /* 0xff80000036367808 */ /* 0x000fe40004000000 */
[----:B------:R-:W-:Y:S02]  /*3060*/  ISETP.NE.AND P0, PT, R79, RZ, PT ;  /* 0x000000ff4f00720c */ /* 0x000fe40003f05270 */
[----:B------:R-:W-:-:S02]  /*3070*/  FSEL R67, R67, -INF , !P4 ;  /* 0xff80000043437808 */ /* 0x000fc40006000000 */
[----:B------:R-:W-:Y:S02]  /*3080*/  ISETP.GT.AND P0, PT, R7, 0x39, !P0 ;  /* 0x000000390700780c */ /* 0x000fe40004704270 */
[----:B------:R-:W-:Y:S02]  /*3090*/  FSEL R70, R70, -INF , !P5 ;  /* 0xff80000046467808 */ /* 0x000fe40006800000 */
[----:B------:R-:W-:-:S04]  /*30a0*/  ISETP.LT.OR P0, PT, R6, 0x3a, P0 ;  /* 0x0000003a0600780c */ /* 0x000fc80000701670 */
[----:B------:R-:W-:Y:S02]  /*30b0*/  FSEL R55, R55, -INF , !P0 ;  /* 0xff80000037377808 */ /* 0x000fe40004000000 */
[----:B------:R-:W-:Y:S02]  /*30c0*/  ISETP.GT.AND P0, PT, R7, RZ, !P6 ;  /* 0x000000ff0700720c */ /* 0x000fe40007704270 */
[----:B------:R-:W-:Y:S02]  /*30d0*/  ISETP.NE.AND P6, PT, R53, RZ, PT ;  /* 0x000000ff3500720c */ /* 0x000fe40003fc5270 */
[----:B------:R-:W-:-:S04]  /*30e0*/  ISETP.LT.OR P0, PT, R6, 0x1, P0 ;  /* 0x000000010600780c */ /* 0x000fc80000701670 */
[----:B------:R-:W-:Y:S02]  /*30f0*/  FSEL R26, R26, -INF , !P0 ;  /* 0xff8000001a1a7808 */ /* 0x000fe40004000000 */
[----:B------:R-:W-:Y:S02]  /*3100*/  FSETP.NEU.FTZ.AND P0, PT, R8, -INF , PT ;  /* 0xff8000000800780b */ /* 0x000fe40003f1d000 */
[----:B------:R-:W-:Y:S02]  /*3110*/  FMNMX.FTZ R9, R26, R27, !PT ;  /* 0x0000001b1a097209 */ /* 0x000fe40007810000 */
[----:B------:R-:W-:Y:S02]  /*3120*/  FSEL R11, R11, RZ, P0 ;  /* 0x000000ff0b0b7208 */ /* 0x000fe40000000000 */
[----:B------:R-:W-:Y:S02]  /*3130*/  FMNMX.FTZ R10, R30, R9, !PT ;  /* 0x000000091e0a7209 */ /* 0x000fe40007810000 */
[----:B------:R-:W-:Y:S01]  /*3140*/  ISETP.GT.AND P0, PT, R7, 0x40, !P6 ;  /* 0x000000400700780c */ /* 0x000fe20007704270 */
[--C-:B------:R-:W-:Y:S01]  /*3150*/  FFMA.FTZ R12, R24, UR14, -R11.reuse ;  /* 0x0000000e180c7c23 */ /* 0x100fe2000801080b */
[----:B------:R-:W-:Y:S01]  /*3160*/  FMNMX.FTZ R9, R31, R10, !PT ;  /* 0x0000000a1f097209 */ /* 0x000fe20007810000 */
[--C-:B------:R-:W-:Y:S01]  /*3170*/  FFMA.FTZ R13, R72, UR14, -R11.reuse ;  /* 0x0000000e480d7c23 */ /* 0x100fe2000801080b */
[----:B------:R-:W-:Y:S01]  /*3180*/  ISETP.LT.OR P0, PT, R6, 0x41, P0 ;  /* 0x000000410600780c */ /* 0x000fe20000701670 */
[--C-:B------:R-:W-:Y:S01]  /*3190*/  FFMA.FTZ R15, R74, UR14, -R11.reuse ;  /* 0x0000000e4a0f7c23 */ /* 0x100fe2000801080b */
[----:B------:R-:W-:Y:S01]  /*31a0*/  FMNMX.FTZ R10, R34, R9, !PT ;  /* 0x00000009220a7209 */ /* 0x000fe20007810000 */
[----:B------:R-:W-:Y:S01]  /*31b0*/  MUFU.EX2 R12, R12 ;  /* 0x0000000c000c7308 */ /* 0x000fe20000000800 */
[----:B------:R-:W-:Y:S01]  /*31c0*/  FSEL R58, R58, -INF , !P0 ;  /* 0xff8000003a3a7808 */ /* 0x000fe20004000000 */
[--C-:B------:R-:W-:Y:S01]  /*31d0*/  FFMA.FTZ R19, R32, UR14, -R11.reuse ;  /* 0x0000000e20137c23 */ /* 0x100fe2000801080b */
[----:B------:R-:W-:Y:S01]  /*31e0*/  FMNMX.FTZ R9, R35, R10, !PT ;  /* 0x0000000a23097209 */ /* 0x000fe20007810000 */
[--C-:B------:R-:W-:Y:S01]  /*31f0*/  FFMA.FTZ R20, R76, UR14, -R11.reuse ;  /* 0x0000000e4c147c23 */ /* 0x100fe2000801080b */
[----:B------:R-:W-:Y:S01]  /*3200*/  ISETP.NE.AND P0, PT, R81, RZ, PT ;  /* 0x000000ff5100720c */ /* 0x000fe20003f05270 */
[--C-:B------:R-:W-:Y:S01]  /*3210*/  FFMA.FTZ R24, R82, UR14, -R11.reuse ;  /* 0x0000000e52187c23 */ /* 0x100fe2000801080b */
[----:B------:R-:W-:Y:S01]  /*3220*/  FMNMX.FTZ R10, R38, R9, !PT ;  /* 0x00000009260a7209 */ /* 0x000fe20007810000 */
[----:B------:R-:W0:Y:S01]  /*3230*/  MUFU.EX2 R13, R13 ;  /* 0x0000000d000d7308 */ /* 0x000e220000000800 */
[----:B------:R-:W-:Y:S01]  /*3240*/  ISETP.NE.AND P6, PT, R14, RZ, PT ;  /* 0x000000ff0e00720c */ /* 0x000fe20003fc5270 */
[--C-:B------:R-:W-:Y:S01]  /*3250*/  FFMA.FTZ R14, R28, UR14, -R11.reuse ;  /* 0x0000000e1c0e7c23 */ /* 0x100fe2000801080b */
[----:B------:R-:W-:Y:S01]  /*3260*/  FMNMX.FTZ R9, R39, R10, !PT ;  /* 0x0000000a27097209 */ /* 0x000fe20007810000 */
[--C-:B------:R-:W-:Y:S01]  /*3270*/  FFMA.FTZ R21, R36, UR14, -R11.reuse ;  /* 0x0000000e24157c23 */ /* 0x100fe2000801080b */
[C---:B------:R-:W-:Y:S01]  /*3280*/  ISETP.GT.AND P0, PT, R7.reuse, 0x41, !P0 ;  /* 0x000000410700780c */ /* 0x040fe20004704270 */
[--C-:B------:R-:W-:Y:S01]  /*3290*/  FFMA.FTZ R23, R40, UR14, -R11.reuse ;  /* 0x0000000e28177c23 */ /* 0x100fe2000801080b */
[----:B------:R-:W-:Y:S01]  /*32a0*/  FMNMX.FTZ R10, R42, R9, !PT ;  /* 0x000000092a0a7209 */ /* 0x000fe20007810000 */
[----:B------:R-:W-:Y:S01]  /*32b0*/  MUFU.EX2 R14, R14 ;  /* 0x0000000e000e7308 */ /* 0x000fe20000000800 */
[----:B------:R-:W-:Y:S01]  /*32c0*/  ISETP.GT.AND P6, PT, R7, 0x59, !P6 ;  /* 0x000000590700780c */ /* 0x000fe200077c4270 */
[--C-:B------:R-:W-:Y:S01]  /*32d0*/  FFMA.FTZ R28, R48, UR14, -R11.reuse ;  /* 0x0000000e301c7c23 */ /* 0x100fe2000801080b */
[----:B------:R-:W-:Y:S01]  /*32e0*/  FMNMX.FTZ R9, R43, R10, !PT ;  /* 0x0000000a2b097209 */ /* 0x000fe20007810000 */
[--C-:B------:R-:W-:Y:S01]  /*32f0*/  FFMA.FTZ R32, R52, UR14, -R11.reuse ;  /* 0x0000000e34207c23 */ /* 0x100fe2000801080b */
[----:B------:R-:W-:Y:S01]  /*3300*/  ISETP.LT.OR P0, PT, R6, 0x42, P0 ;  /* 0x000000420600780c */ /* 0x000fe20000701670 */
[----:B------:R-:W-:Y:S01]  /*3310*/  FFMA.FTZ R33, R86, UR14, -R11 ;  /* 0x0000000e56217c23 */ /* 0x000fe2000801080b */
[----:B------:R-:W-:Y:S01]  /*3320*/  FMNMX.FTZ R10, R46, R9, !PT ;  /* 0x000000092e0a7209 */ /* 0x000fe20007810000 */
[----:B------:R-:W1:Y:S01]  /*3330*/  MUFU.EX2 R15, R15 ;  /* 0x0000000f000f7308 */ /* 0x000e620000000800 */
[----:B------:R-:W-:Y:S01]  /*3340*/  FSEL R59, R59, -INF , !P0 ;  /* 0xff8000003b3b7808 */ /* 0x000fe20004000000 */
[----:B0-----:R-:W-:Y:S01]  /*3350*/  FADD.FTZ R49, R12, R13 ;  /* 0x0000000d0c317221 */ /* 0x001fe20000010000 */
        /* <DEDUP_REMOVED lines=9> */
[----:B------:R-:W-:Y:S01]  /*33f0*/  FFMA.FTZ R45, R92, UR14, -R11 ;  /* 0x0000000e5c2d7c23 */ /* 0x000fe2000801080b */
[----:B------:R-:W-:-:S02]  /*3400*/  F2FP.BF16.F32.PACK_AB R152, R13, R12 ;  /* 0x0000000c0d98723e */ /* 0x000fc400000010ff */
[----:B------:R-:W-:Y:S01]  /*3410*/  FMNMX.FTZ R10, R54, R9, !PT ;  /* 0x00000009360a7209 */ /* 0x000fe20007810000 */
[----:B------:R-:W-:Y:S01]  /*3420*/  FFMA.FTZ R9, R78, UR14, -R11 ;  /* 0x0000000e4e097c23 */ /* 0x000fe2000801080b */
[----:B------:R0:W-:Y:S01]  /*3430*/  MUFU.EX2 R25, R24 ;  /* 0x0000001800197308 */ /* 0x0001e20000000800 */
[----:B-1----:R-:W-:Y:S02]  /*3440*/  F2FP.BF16.F32.PACK_AB R154, R15, R14 ;  /* 0x0000000e0f9a723e */ /* 0x002fe400000010ff */
[----:B------:R-:W-:-:S04]  /*3450*/  FMNMX.FTZ R7, R55, R10, !PT ;  /* 0x0000000a37077209 */ /* 0x000fc80007810000 */
[----:B------:R-:W-:Y:S01]  /*3460*/  FMNMX.FTZ R10, R58, R7, !PT ;  /* 0x000000073a0a7209 */ /* 0x000fe20007810000 */
[----:B------:R1:W-:Y:S01]  /*3470*/  MUFU.EX2 R158, R9 ;  /* 0x00000009009e7308 */ /* 0x0003e20000000800 */
[----:B0-----:R-:W-:Y:S02]  /*3480*/  FFMA.FTZ R24, R88, UR14, -R11 ;  /* 0x0000000e58187c23 */ /* 0x001fe4000801080b */
[----:B------:R-:W-:-:S04]  /*3490*/  FMNMX.FTZ R7, R59, R10, !PT ;  /* 0x0000000a3b077209 */ /* 0x000fc80007810000 */
[----:B------:R-:W-:Y:S01]  /*34a0*/  FMNMX.FTZ R10, R62, R7, !PT ;  /* 0x000000073e0a7209 */ /* 0x000fe20007810000 */
[----:B------:R-:W0:Y:S01]  /*34b0*/  MUFU.EX2 R20, R20 ;  /* 0x0000001400147308 */ /* 0x000e220000000800 */
[----:B-1----:R-:W-:Y:S02]  /*34c0*/  FFMA.FTZ R9, R80, UR14, -R11 ;  /* 0x0000000e50097c23 */ /* 0x002fe4000801080b */
[----:B------:R-:W-:-:S04]  /*34d0*/  FMNMX.FTZ R7, R63, R10, !PT ;  /* 0x0000000a3f077209 */ /* 0x000fc80007810000 */
[----:B------:R-:W-:Y:S01]  /*34e0*/  FMNMX.FTZ R10, R66, R7, !PT ;  /* 0x00000007420a7209 */ /* 0x000fe20007810000 */
[----:B------:R1:W-:Y:S03]  /*34f0*/  MUFU.EX2 R160, R9 ;  /* 0x0000000900a07308 */ /* 0x0003e60000000800 */
[----:B------:R-:W-:Y:S01]  /*3500*/  FMNMX.FTZ R7, R67, R10, !PT ;  /* 0x0000000a43077209 */ /* 0x000fe20007810000 */
[--C-:B------:R-:W-:Y:S01]  /*3510*/  FFMA.FTZ R10, R44, UR14, -R11.reuse ;  /* 0x0000000e2c0a7c23 */ /* 0x100fe2000801080b */
[--C-:B------:R-:W-:Y:S02]  /*3520*/  FFMA.FTZ R44, R64, UR14, -R11.reuse ;  /* 0x0000000e402c7c23 */ /* 0x100fe4000801080b */
[----:B------:R-:W-:Y:S01]  /*3530*/  FMNMX.FTZ R6, R70, R7, !PT ;  /* 0x0000000746067209 */ /* 0x000fe20007810000 */
[----:B------:R-:W3:Y:S01]  /*3540*/  MUFU.EX2 R21, R21 ;  /* 0x0000001500157308 */ /* 0x000ee20000000800 */
[----:B-1----:R-:W-:Y:S01]  /*3550*/  FFMA.FTZ R9, R84, UR14, -R11 ;  /* 0x0000000e54097c23 */ /* 0x002fe2000801080b */
[----:B0-----:R-:W-:-:S02]  /*3560*/  F2FP.BF16.F32.PACK_AB R156, R20, R19 ;  /* 0x00000013149c723e */ /* 0x001fc400000010ff */
[----:B------:R-:W-:-:S04]  /*3570*/  FMNMX.FTZ R6, R71, R6, !PT ;  /* 0x0000000647067209 */ /* 0x000fc80007810000 */
[----:B------:R-:W-:Y:S01]  /*3580*/  MUFU.EX2 R29, R9 ;  /* 0x00000009001d7308 */ /* 0x000fe20000000800 */
[----:B------:R-:W0:Y:S07]  /*3590*/  SHFL.BFLY PT, R7, R6, 0x2, 0x1f ;  /* 0x0c401f0006077f89 */ /* 0x000e2e00000e0000 */
[----:B------:R1:W-:Y:S08]  /*35a0*/  MUFU.EX2 R37, R24 ;  /* 0x0000001800257308 */ /* 0x0003f00000000800 */
[----:B------:R-:W-:Y:S01]  /*35b0*/  MUFU.EX2 R23, R23 ;  /* 0x0000001700177308 */ /* 0x000fe20000000800 */
[----:B-1----:R-:W-:-:S04]  /*35c0*/  FADD.FTZ R24, R14, R49 ;  /* 0x000000310e187221 */ /* 0x002fc80000010000 */
[----:B------:R-:W-:-:S03]  /*35d0*/  FADD.FTZ R24, R15, R24 ;  /* 0x000000180f187221 */ /* 0x000fc60000010000 */
[----:B------:R-:W1:Y:S01]  /*35e0*/  MUFU.EX2 R10, R10 ;  /* 0x0000000a000a7308 */ /* 0x000e620000000800 */
[----:B0-----:R-:W-:Y:S01]  /*35f0*/  FMNMX.FTZ R7, R6, R7, !PT ;  /* 0x0000000706077209 */ /* 0x001fe20007810000 */
[----:B------:R-:W-:-:S04]  /*3600*/  FADD.FTZ R49, R19, R24 ;  /* 0x0000001813317221 */ /* 0x000fc80000010000 */
[----:B------:R-:W0:Y:S01]  /*3610*/  SHFL.BFLY PT, R6, R7, 0x1, 0x1f ;  /* 0x0c201f0007067f89 */ /* 0x000e2200000e0000 */
[----:B------:R-:W-:Y:S01]  /*3620*/  FADD.FTZ R24, R20, R49 ;  /* 0x0000003114187221 */ /* 0x000fe20000010000 */
[----:B------:R-:W4:Y:S03]  /*3630*/  MUFU.EX2 R28, R28 ;  /* 0x0000001c001c7308 */ /* 0x000f260000000800 */
[----:B---3--:R-:W-:-:S04]  /*3640*/  FADD.FTZ R53, R21, R24 ;  /* 0x0000001815357221 */ /* 0x008fc80000010000 */
[C---:B------:R-:W-:Y:S01]  /*3650*/  FADD.FTZ R48, R158.reuse, R53 ;  /* 0x000000359e307221 */ /* 0x040fe20000010000 */
[----:B------:R-:W3:Y:S01]  /*3660*/  MUFU.EX2 R32, R32 ;  /* 0x0000002000207308 */ /* 0x000ee20000000800 */
[----:B-1----:R-:W-:Y:S02]  /*3670*/  F2FP.BF16.F32.PACK_AB R162, R25, R10 ;  /* 0x0000000a19a2723e */ /* 0x002fe400000010ff */
[----:B------:R-:W-:Y:S01]  /*3680*/  FADD.FTZ R53, R23, R48 ;  /* 0x0000003017357221 */ /* 0x000fe20000010000 */
[----:B------:R-:W-:-:S03]  /*3690*/  F2FP.BF16.F32.PACK_AB R158, R158, R21 ;  /* 0x000000159e9e723e */ /* 0x000fc600000010ff */
[C---:B------:R-:W-:Y:S01]  /*36a0*/  FADD.FTZ R53, R160.reuse, R53 ;  /* 0x00000035a0357221 */ /* 0x040fe20000010000 */
[----:B------:R-:W1:Y:S01]  /*36b0*/  MUFU.EX2 R33, R33 ;  /* 0x0000002100217308 */ /* 0x000e620000000800 */
[----:B------:R-:W-:Y:S02]  /*36c0*/  F2FP.BF16.F32.PACK_AB R160, R160, R23 ;  /* 0x00000017a0a0723e */ /* 0x000fe400000010ff */
[----:B------:R-:W-:Y:S01]  /*36d0*/  FADD.FTZ R48, R10, R53 ;  /* 0x000000350a307221 */ /* 0x000fe20000010000 */
[----:B----4-:R-:W-:Y:S02]  /*36e0*/  F2FP.BF16.F32.PACK_AB R164, R29, R28 ;  /* 0x0000001c1da4723e */ /* 0x010fe400000010ff */
[----:B0-----:R-:W-:Y:S01]  /*36f0*/  FMNMX.FTZ R9, R7, R6, !PT ;  /* 0x0000000607097209 */ /* 0x001fe20007810000 */
[----:B------:R-:W-:Y:S01]  /*3700*/  FADD.FTZ R53, R25, R48 ;  /* 0x0000003019357221 */ /* 0x000fe20000010000 */
[----:B------:R-:W-:Y:S01]  /*3710*/  MUFU.EX2 R36, R36 ;  /* 0x0000002400247308 */ /* 0x000fe20000000800 */
[----:B------:R-:W-:Y:S01]  /*3720*/  FFMA.FTZ R6, R68, UR14, -R11 ;  /* 0x0000000e44067c23 */ /* 0x000fe2000801080b */
[C---:B------:R-:W-:Y:S01]  /*3730*/  FSETP.NEU.FTZ.AND P0, PT, R9.reuse, -INF , PT ;  /* 0xff8000000900780b */ /* 0x040fe20003f1d000 */
[----:B------:R-:W-:Y:S01]  /*3740*/  FMUL.FTZ R7, R9, UR14 ;  /* 0x0000000e09077c20 */ /* 0x000fe20008410000 */
[----:B------:R-:W-:Y:S01]  /*3750*/  FADD.FTZ R48, R28, R53 ;  /* 0x000000351c307221 */ /* 0x000fe20000010000 */
[----:B------:R-:W-:-:S03]  /*3760*/  FFMA.FTZ R11, R94, UR14, -R11 ;  /* 0x0000000e5e0b7c23 */ /* 0x000fc6000801080b */
[----:B------:R-:W-:Y:S01]  /*3770*/  FSEL R7, R7, RZ, P0 ;  /* 0x000000ff07077208 */ /* 0x000fe20000000000 */
[----:B------:R-:W-:Y:S01]  /*3780*/  FADD.FTZ R53, R29, R48 ;  /* 0x000000301d357221 */ /* 0x000fe20000010000 */
[----:B------:R-:W-:Y:S01]  /*3790*/  MUFU.EX2 R40, R40 ;  /* 0x0000002800287308 */ /* 0x000fe20000000800 */
[----:B------:R-:W-:Y:S02]  /*37a0*/  PLOP3.LUT P0, PT, PT, PT, UP0, 0x40, 0x0 ;  /* 0x000000000000781c */ /* 0x000fe40003f0e808 */
        /* <DEDUP_REMOVED lines=14> */
[----:B------:R-:W0:Y:S01]  /*3890*/  MUFU.EX2 R27, R27 ;  /* 0x0000001b001b7308 */ /* 0x000e220000000800 */
[--C-:B------:R-:W-:Y:S01]  /*38a0*/  FFMA.FTZ R51, R51, UR14, -R7.reuse ;  /* 0x0000000e33337c23 */ /* 0x100fe20008010807 */
[--C-:B------:R-:W-:Y:S01]  /*38b0*/  FFMA.FTZ R54, R54, UR14, -R7.reuse ;  /* 0x0000000e36367c23 */ /* 0x100fe20008010807 */
[----:B------:R-:W-:Y:S01]  /*38c0*/  FFMA.FTZ R55, R55, UR14, -R7 ;  /* 0x0000000e37377c23 */ /* 0x000fe20008010807 */
[----:B---3--:R-:W-:Y:S01]  /*38d0*/  FADD.FTZ R48, R32, R53 ;  /* 0x0000003520307221 */ /* 0x008fe20000010000 */
        /* <DEDUP_REMOVED lines=9> */
[----:B-1----:R-:W-:-:S02]  /*3970*/  F2FP.BF16.F32.PACK_AB R166, R33, R32 ;  /* 0x0000002021a6723e */ /* 0x002fc400000010ff */
[----:B------:R-:W1:Y:S01]  /*3980*/  MUFU.EX2 R31, R31 ;  /* 0x0000001f001f7308 */ /* 0x000e620000000800 */
[----:B0-----:R-:W-:Y:S01]  /*3990*/  FADD.FTZ R49, R26, R27 ;  /* 0x0000001b1a317221 */ /* 0x001fe20000010000 */
[----:B------:R-:W-:Y:S02]  /*39a0*/  F2FP.BF16.F32.PACK_AB R168, R37, R36 ;  /* 0x0000002425a8723e */ /* 0x000fe400000010ff */
[----:B------:R-:W-:-:S04]  /*39b0*/  F2FP.BF16.F32.PACK_AB R153, R27, R26 ;  /* 0x0000001a1b99723e */ /* 0x000fc800000010ff */
[----:B------:R-:W0:Y:S01]  /*39c0*/  MUFU.EX2 R34, R34 ;  /* 0x0000002200227308 */ /* 0x000e220000000800 */
[----:B---3--:R-:W-:-:S07]  /*39d0*/  FADD.FTZ R24, R30, R49 ;  /* 0x000000311e187221 */ /* 0x008fce0000010000 */
[----:B------:R-:W3:Y:S01]  /*39e0*/  MUFU.EX2 R35, R35 ;  /* 0x0000002300237308 */ /* 0x000ee20000000800 */
[C---:B-1----:R-:W-:Y:S01]  /*39f0*/  FADD.FTZ R49, R31.reuse, R24 ;  /* 0x000000181f317221 */ /* 0x042fe20000010000 */
[----:B------:R-:W-:-:S06]  /*3a00*/  F2FP.BF16.F32.PACK_AB R155, R31, R30 ;  /* 0x0000001e1f9b723e */ /* 0x000fcc00000010ff */
[----:B------:R-:W1:Y:S01]  /*3a10*/  MUFU.EX2 R38, R38 ;  /* 0x0000002600267308 */ /* 0x000e620000000800 */
[----:B0-----:R-:W-:-:S07]  /*3a20*/  FADD.FTZ R24, R34, R49 ;  /* 0x0000003122187221 */ /* 0x001fce0000010000 */
[----:B------:R-:W0:Y:S01]  /*3a30*/  MUFU.EX2 R39, R39 ;  /* 0x0000002700277308 */ /* 0x000e220000000800 */
[C---:B---3--:R-:W-:Y:S01]  /*3a40*/  FADD.FTZ R49, R35.reuse, R24 ;  /* 0x0000001823317221 */ /* 0x048fe20000010000 */
[----:B------:R-:W-:-:S06]  /*3a50*/  F2FP.BF16.F32.PACK_AB R157, R35, R34 ;  /* 0x00000022239d723e */ /* 0x000fcc00000010ff */
[----:B------:R-:W3:Y:S01]  /*3a60*/  MUFU.EX2 R42, R42 ;  /* 0x0000002a002a7308 */ /* 0x000ee20000000800 */
[----:B-1----:R-:W-:-:S07]  /*3a70*/  FADD.FTZ R24, R38, R49 ;  /* 0x0000003126187221 */ /* 0x002fce0000010000 */
[----:B------:R-:W1:Y:S01]  /*3a80*/  MUFU.EX2 R43, R43 ;  /* 0x0000002b002b7308 */ /* 0x000e620000000800 */
[C---:B0-----:R-:W-:Y:S01]  /*3a90*/  FADD.FTZ R49, R39.reuse, R24 ;  /* 0x0000001827317221 */ /* 0x041fe20000010000 */
[----:B------:R-:W-:-:S06]  /*3aa0*/  F2FP.BF16.F32.PACK_AB R159, R39, R38 ;  /* 0x00000026279f723e */ /* 0x000fcc00000010ff */
[----:B------:R-:W0:Y:S01]  /*3ab0*/  MUFU.EX2 R46, R46 ;  /* 0x0000002e002e7308 */ /* 0x000e220000000800 */
[----:B---3--:R-:W-:-:S07]  /*3ac0*/  FADD.FTZ R24, R42, R49 ;  /* 0x000000312a187221 */ /* 0x008fce0000010000 */
[----:B------:R-:W3:Y:S01]  /*3ad0*/  MUFU.EX2 R47, R47 ;  /* 0x0000002f002f7308 */ /* 0x000ee20000000800 */
[C---:B-1----:R-:W-:Y:S01]  /*3ae0*/  FADD.FTZ R49, R43.reuse, R24 ;  /* 0x000000182b317221 */ /* 0x042fe20000010000 */
[----:B------:R-:W-:-:S06]  /*3af0*/  F2FP.BF16.F32.PACK_AB R161, R43, R42 ;  /* 0x0000002a2ba1723e */ /* 0x000fcc00000010ff */
[----:B------:R-:W1:Y:S01]  /*3b00*/  MUFU.EX2 R50, R50 ;  /* 0x0000003200327308 */ /* 0x000e620000000800 */
[----:B0-----:R-:W-:Y:S01]  /*3b10*/  FADD.FTZ R24, R46, R49 ;  /* 0x000000312e187221 */ /* 0x001fe20000010000 */
[----:B------:R-:W-:-:S06]  /*3b20*/  FADD.FTZ R49, R33, R48 ;  /* 0x0000003021317221 */ /* 0x000fcc0000010000 */
[----:B------:R-:W0:Y:S01]  /*3b30*/  MUFU.EX2 R51, R51 ;  /* 0x0000003300337308 */ /* 0x000e220000000800 */
[C---:B---3--:R-:W-:Y:S01]  /*3b40*/  FADD.FTZ R7, R47.reuse, R24 ;  /* 0x000000182f077221 */ /* 0x048fe20000010000 */
[----:B------:R-:W-:Y:S01]  /*3b50*/  FADD.FTZ R24, R36, R49 ;  /* 0x0000003124187221 */ /* 0x000fe20000010000 */
[----:B------:R-:W-:-:S03]  /*3b60*/  F2FP.BF16.F32.PACK_AB R163, R47, R46 ;  /* 0x0000002e2fa3723e */ /* 0x000fc600000010ff */
[----:B------:R-:W-:Y:S02]  /*3b70*/  FADD.FTZ R13, R37, R24 ;  /* 0x00000018250d7221 */ /* 0x000fe40000010000 */
[----:B------:R-:W3:Y:S01]  /*3b80*/  MUFU.EX2 R54, R54 ;  /* 0x0000003600367308 */ /* 0x000ee20000000800 */
[----:B-1----:R-:W-:Y:S01]  /*3b90*/  FADD.FTZ R12, R50, R7 ;  /* 0x00000007320c7221 */ /* 0x002fe20000010000 */
[----:B------:R-:W-:-:S06]  /*3ba0*/  FADD.FTZ R14, R40, R13 ;  /* 0x0000000d280e7221 */ /* 0x000fcc0000010000 */
        /* <DEDUP_REMOVED lines=9> */
[C---:B0-----:R-:W-:Y:S01]  /*3c40*/  FADD.FTZ R7, R55.reuse, R12 ;  /* 0x0000000c37077221 */ /* 0x041fe20000010000 */
[----:B------:R-:W-:-:S06]  /*3c50*/  F2FP.BF16.F32.PACK_AB R167, R55, R54 ;  /* 0x0000003637a7723e */ /* 0x000fcc00000010ff */
[----:B------:R-:W0:Y:S01]  /*3c60*/  MUFU.EX2 R45, R45 ;  /* 0x0000002d002d7308 */ /* 0x000e220000000800 */
[----:B---3--:R-:W-:-:S07]  /*3c70*/  FADD.FTZ R12, R44, R13 ;  /* 0x0000000d2c0c7221 */ /* 0x008fce0000010000 */
[----:B------:R-:W3:Y:S01]  /*3c80*/  MUFU.EX2 R59, R59 ;  /* 0x0000003b003b7308 */ /* 0x000ee20000000800 */
[----:B-1----:R-:W-:-:S07]  /*3c90*/  FADD.FTZ R10, R58, R7 ;  /* 0x000000073a0a7221 */ /* 0x002fce0000010000 */
[----:B------:R-:W1:Y:S01]  /*3ca0*/  MUFU.EX2 R6, R6 ;  /* 0x0000000600067308 */ /* 0x000e620000000800 */
[C---:B0-----:R-:W-:Y:S01]  /*3cb0*/  FADD.FTZ R13, R45.reuse, R12 ;  /* 0x0000000c2d0d7221 */ /* 0x041fe20000010000 */
[----:B------:R-:W-:-:S06]  /*3cc0*/  F2FP.BF16.F32.PACK_AB R172, R45, R44 ;  /* 0x0000002c2dac723e */ /* 0x000fcc00000010ff */
[----:B------:R-:W0:Y:S01]  /*3cd0*/  MUFU.EX2 R62, R62 ;  /* 0x0000003e003e7308 */ /* 0x000e220000000800 */
[C---:B---3--:R-:W-:Y:S01]  /*3ce0*/  FADD.FTZ R7, R59.reuse, R10 ;  /* 0x0000000a3b077221 */ /* 0x048fe20000010000 */
[----:B------:R-:W-:-:S06]  /*3cf0*/  F2FP.BF16.F32.PACK_AB R169, R59, R58 ;  /* 0x0000003a3ba9723e */ /* 0x000fcc00000010ff */
[----:B------:R-:W3:Y:S01]  /*3d00*/  MUFU.EX2 R11, R11 ;  /* 0x0000000b000b7308 */ /* 0x000ee20000000800 */
[----:B-1----:R-:W-:-:S07]  /*3d10*/  FADD.FTZ R12, R6, R13 ;  /* 0x0000000d060c7221 */ /* 0x002fce0000010000 */
[----:B------:R-:W1:Y:S01]  /*3d20*/  MUFU.EX2 R63, R63 ;  /* 0x0000003f003f7308 */ /* 0x000e620000000800 */
[----:B0-----:R-:W-:-:S07]  /*3d30*/  FADD.FTZ R10, R62, R7 ;  /* 0x000000073e0a7221 */ /* 0x001fce0000010000 */
[----:B------:R-:W0:Y:S01]  /*3d40*/  MUFU.EX2 R66, R66 ;  /* 0x0000004200427308 */ /* 0x000e220000000800 */
[C---:B---3--:R-:W-:Y:S01]  /*3d50*/  FADD.FTZ R7, R11.reuse, R12 ;  /* 0x0000000c0b077221 */ /* 0x048fe20000010000 */
[----:B------:R-:W-:-:S06]  /*3d60*/  F2FP.BF16.F32.PACK_AB R174, R11, R6 ;  /* 0x000000060bae723e */ /* 0x000fcc00000010ff */
[----:B------:R-:W3:Y:S01]  /*3d70*/  MUFU.EX2 R67, R67 ;  /* 0x0000004300437308 */ /* 0x000ee20000000800 */
[C---:B-1----:R-:W-:Y:S01]  /*3d80*/  FADD.FTZ R11, R63.reuse, R10 ;  /* 0x0000000a3f0b7221 */ /* 0x042fe20000010000 */
[----:B------:R-:W-:-:S06]  /*3d90*/  F2FP.BF16.F32.PACK_AB R171, R63, R62 ;  /* 0x0000003e3fab723e */ /* 0x000fcc00000010ff */
[----:B------:R-:W1:Y:S01]  /*3da0*/  MUFU.EX2 R70, R70 ;  /* 0x0000004600467308 */ /* 0x000e620000000800 */
[----:B0-----:R-:W-:-:S07]  /*3db0*/  FADD.FTZ R6, R66, R11 ;  /* 0x0000000b42067221 */ /* 0x001fce0000010000 */
[----:B------:R-:W0:Y:S01]  /*3dc0*/  MUFU.EX2 R71, R71 ;  /* 0x0000004700477308 */ /* 0x000e220000000800 */
[C---:B---3--:R-:W-:Y:S01]  /*3dd0*/  FADD.FTZ R11, R67.reuse, R6 ;  /* 0x00000006430b7221 */ /* 0x048fe20000010000 */
[----:B------:R-:W-:-:S03]  /*3de0*/  F2FP.BF16.F32.PACK_AB R173, R67, R66 ;  /* 0x0000004243ad723e */ /* 0x000fc600000010ff */
[----:B-1----:R-:W-:-:S04]  /*3df0*/  FADD.FTZ R6, R70, R11 ;  /* 0x0000000b46067221 */ /* 0x002fc80000010000 */
[C---:B0-----:R-:W-:Y:S01]  /*3e00*/  FADD.FTZ R6, R71.reuse, R6 ;  /* 0x0000000647067221 */ /* 0x041fe20000010000 */
[----:B------:R-:W-:Y:S01]  /*3e10*/  F2FP.BF16.F32.PACK_AB R175, R71, R70 ;  /* 0x0000004647af723e */ /* 0x000fe200000010ff */
[----:B------:R-:W-:Y:S06]  /*3e20*/  @P0 BRA `(.L_x_1965) ;  /* 0x0000000000040947 */ /* 0x000fec0003800000 */
[----:B------:R-:W-:Y:S01]  /*3e30*/  BPT.TRAP 0x1 ;  /* 0x000000040000795c */ /* 0x000fe20000300000 */
.L_x_1965:
[----:B------:R-:W-:Y:S01]  /*3e40*/  PLOP3.LUT P1, PT, PT, PT, UP0, 0x40, 0x0 ;  /* 0x000000000000781c */ /* 0x000fe20003f2e808 */
[----:B------:R0:W1:-:S12]  /*3e50*/  SYNCS.PHASECHK.TRANS64.TRYWAIT P0, [UR38+0x22850], R2 ;  /* 0x02285002ff0075a7 */ /* 0x0000580008000166 */
[----:B0-----:R-:W-:Y:S05]  /*3e60*/  @P1 BRA `(.L_x_1966) ;  /* 0x0000000000041947 */ /* 0x001fea0003800000 */
[----:B------:R-:W-:Y:S01]  /*3e70*/  BPT.TRAP 0x1 ;  /* 0x000000040000795c */ /* 0x000fe20000300000 */
.L_x_1966:
[----:B-1----:R-:W-:Y:S05]  /*3e80*/  @P0 BRA `(.L_x_1967) ;  /* 0x0000000000080947 */ /* 0x002fea0003800000 */
[----:B------:R-:W0:Y:S02]  /*3e90*/  SYNCS.PHASECHK.TRANS64.TRYWAIT P0, [UR38+0x22850], R2 ;  /* 0x02285002ff0075a7 */ /* 0x000e240008000166 */
[----:B0-----:R-:W-:Y:S05]  /*3ea0*/  @!P0 BRA `(.L_x_1968) ;  /* 0x000000f000748947 */ /* 0x001fea0003800000 */
.L_x_1967:
[----:B------:R1:W-:Y:S01]  /*3eb0*/  BAR.SYNC.DEFER_BLOCKING R5, 0x100 ;  /* 0x000400050000751d */ /* 0x0003e20000010000 */
[----:B------:R-:W-:Y:S01]  /*3ec0*/  UIADD3 UR6, UR38, 0x400, URZ ;  /* 0x0000040026067890 */ /* 0x000fe2000fffe03f */
[----:B------:R-:W-:-:S03]  /*3ed0*/  PLOP3.LUT P0, PT, PT, PT, UP0, 0x40, 0x0 ;  /* 0x000000000000781c */ /* 0x000fc60003f0e808 */
[----:B------:R-:W-:Y:S01]  /*3ee0*/  USHF.R.U32.HI UR6, URZ, 0x4, UR6 ;  /* 0x000000043f067899 */ /* 0x000fe20008011606 */
[----:B------:R-:W-:Y:S01]  /*3ef0*/  UMOV UR7, 0x40000040 ;  /* 0x4000004000077882 */ /* 0x000fe20000000000 */
[----:B------:R-:W-:Y:S02]  /*3f00*/  UMOV UR11, 0x40000040 ;  /* 0x40000040000b7882 */ /* 0x000fe40000000000 */
[----:B------:R-:W-:-:S04]  /*3f10*/  ULOP3.LUT UR6, UR6, 0x3fff, URZ, 0xc0, !UPT ;  /* 0x00003fff06067892 */ /* 0x000fc8000f8ec03f */
[----:B------:R-:W-:-:S04]  /*3f20*/  ULOP3.LUT UR6, UR6, 0x3000000, URZ, 0xfc, !UPT ;  /* 0x0300000006067892 */ /* 0x000fc8000f8efc3f */
[----:B------:R-:W-:Y:S01]  /*3f30*/  UIADD3 UR10, UR6, 0x80, URZ ;  /* 0x00000080060a7890 */ /* 0x000fe2000fffe03f */
[----:B------:R-:W-:-:S06]  /*3f40*/  WARPGROUP.ARRIVE ;  /* 0x00000000000079c5 */ /* 0x000fcc0000000000 */
[----:B------:R-:W-:Y:S03]  /*3f50*/  HGMMA.64x256x16.F32.BF16 R24, R152, gdesc[UR4].tnspB, RZ, !UPT, gsb0 ;  /* 0x43e0000498187df0 */ /* 0x000fe6000c0018ff */
        /* <DEDUP_REMOVED lines=29> */
[----:B-1----:R-:W-:Y:S05]  /*4130*/  @P0 BRA `(.L_x_1969) ;  /* 0x0000000000040947 */ /* 0x002fea0003800000 */
[----:B------:R-:W-:Y:S01]  /*4140*/  BPT.TRAP 0x1 ;  /* 0x000000040000795c */ /* 0x000fe20000300000 */
.L_x_1969:
[----:B------:R-:W1:Y:S01]  /*4150*/  S2UR UR26, SR_CTAID.X ;  /* 0x00000000001a79c3 */ /* 0x000e620000002500 */
[----:B------:R-:W-:Y:S01]  /*4160*/  UISETP.NE.AND UP2, UPT, UR40, URZ, UPT ;  /* 0x0000003f2800728c */ /* 0x000fe2000bf45270 */
[----:B0-----:R-:W-:Y:S01]  /*4170*/  VIADD R11, R22, 0xfffffffe ;  /* 0xfffffffe160b7836 */ /* 0x001fe20000000000 */
[----:B------:R-:W-:-:S06]  /*4180*/  UISETP.NE.AND UP1, UPT, UR43, URZ, UPT ;  /* 0x0000003f2b00728c */ /* 0x000fcc000bf25270 */
[----:B------:R-:W-:-:S03]  /*4190*/  PLOP3.LUT P0, PT, PT, PT, UP1, 0x40, 0x0 ;  /* 0x000000000000781c */ /* 0x000fc60003f0e818 */
[----:B------:R-:W-:Y:S01]  /*41a0*/  @UP2 ULDC UR10, c[0x0][0x44c] ;  /* 0x00011300000a2ab9 */ /* 0x000fe20000000800 */
[----:B------:R-:W-:Y:S01]  /*41b0*/  @UP2 ULDC UR7, c[0x0][0x450] ;  /* 0x0001140000072ab9 */ /* 0x000fe20000000800 */
[----:B-1----:R-:W-:-:S04]  /*41c0*/  USHF.L.U32 UR26, UR26, 0x7, URZ ;  /* 0x000000071a1a7899 */ /* 0x002fc8000800063f */
[----:B------:R-:W-:-:S03]  /*41d0*/  UIMAD.WIDE.U32 UR10, UR26, UR10, URZ ;  /* 0x0000000a1a0a72a5 */ /* 0x000fc6000f8e003f */
[----:B------:R-:W-:Y:S01]  /*41e0*/  UMOV UR19, UR26 ;  /* 0x0000001a00137c82 */ /* 0x000fe20008000000 */
[----:B------:R-:W-:Y:S02]  /*41f0*/  @UP2 USHF.R.U32.HI UR19, URZ, UR7, UR11 ;  /* 0x000000073f132299 */ /* 0x000fe4000801160b */
[----:B------:R-:W-:-:S04]  /*4200*/  UIADD3 UR7, UR38, 0x22860, URZ ;  /* 0x0002286026077890 */ /* 0x000fc8000fffe03f */
[----:B------:R-:W-:Y:S01]  /*4210*/  IMAD.U32 R2, RZ, RZ, UR19 ;  /* 0x00000013ff027e24 */ /* 0x000fe2000f8e00ff */
[----:B------:R-:W-:-:S04]  /*4220*/  UPRMT UR7, UR5, 0x654, UR7 ;  /* 0x0000065405077896 */ /* 0x000fc80008000007 */
[----:B------:R-:W-:-:S04]  /*4230*/  IADD3 R2, R2, -UR15, R17 ;  /* 0x8000000f02027c10 */ /* 0x000fc8000fffe011 */
[----:B------:R-:W-:Y:S01]  /*4240*/  R2UR UR10, R2 ;  /* 0x00000000020a72ca */ /* 0x000fe200000e0000 */
[----:B------:R-:W-:-:S12]  /*4250*/  SYNCS.ARRIVE.TRANS64.RED.A1T0 RZ, [UR7], RZ ;  /* 0x000000ffffff79a7 */ /* 0x000fd80008100407 */
[----:B------:R-:W-:Y:S01]  /*4260*/  UIADD3 UR18, UR10, UR18, URZ ;  /* 0x000000120a127290 */ /* 0x000fe2000fffe03f */
[----:B------:R-:W-:Y:S11]  /*4270*/  @P0 BRA `(.L_x_1970) ;  /* 0x00000000004c0947 */ /* 0x000ff60003800000 */
[----:B------:R-:W-:Y:S01]  /*4280*/  ISETP.GT.AND P0, PT, R2, RZ, PT ;  /* 0x000000ff0200720c */ /* 0x000fe20003f04270 */
[----:B------:R-:W-:-:S12]  /*4290*/  UIADD3 UR7, UR10, -0x1, URZ ;  /* 0xffffffff0a077890 */ /* 0x000fd8000fffe03f */
[----:B------:R-:W-:Y:S05]  /*42a0*/  @P0 BRA `(.L_x_1971) ;  /* 0x0000000000200947 */ /* 0x000fea0003800000 */
[----:B------:R-:W-:Y:S01]  /*42b0*/  ULDC UR19, c[0x0][0x9e4] ;  /* 0x0002790000137ab9 */ /* 0x000fe20000000800 */
[----:B------:R-:W-:Y:S02]  /*42c0*/  UIADD3 UR7, -UR10, URZ, URZ ;  /* 0x0000003f0a077290 */ /* 0x000fe4000fffe13f */
[----:B------:R-:W-:-:S11]  /*42d0*/  UISETP.NE.AND UP1, UPT, UR19, 0x1, UPT ;  /* 0x000000011300788c */ /* 0x000fd6000bf25270 */
[----:B------:R-:W-:Y:S02]  /*42e0*/  @UP1 ULDC.64 UR22, c[0x0][0x9e8] ;  /* 0x00027a0000161ab9 */ /* 0x000fe40000000a00 */
[----:B------:R-:W-:-:S04]  /*42f0*/  UIMAD.WIDE.U32 UR10, UR7, UR22, URZ ;  /* 0x00000016070a72a5 */ /* 0x000fc8000f8e003f */
[----:B------:R-:W-:-:S04]  /*4300*/  @UP1 USHF.R.U32.HI UR7, URZ, UR23, UR11 ;  /* 0x000000173f071299 */ /* 0x000fc8000801160b */
[----:B------:R-:W-:Y:S01]  /*4310*/  ULOP3.LUT UR7, URZ, UR7, URZ, 0x33, !UPT ;  /* 0x000000073f077292 */ /* 0x000fe2000f8e333f */
[----:B------:R-:W-:Y:S11]  /*4320*/  BRA `(.L_x_1972) ;  /* 0x0000000000147947 */ /* 0x000ff60003800000 */
.L_x_1971:
[----:B------:R-:W-:Y:S02]  /*4330*/  ULDC UR19, c[0x0][0x9e4] ;  /* 0x0002790000137ab9 */ /* 0x000fe40000000800 */
[----:B------:R-:W-:-:S11]  /*4340*/  UISETP.NE.AND UP1, UPT, UR19, 0x1, UPT ;  /* 0x000000011300788c */ /* 0x000fd6000bf25270 */
[----:B------:R-:W-:Y:S02]  /*4350*/  @UP1 ULDC.64 UR22, c[0x0][0x9e8] ;  /* 0x00027a0000161ab9 */ /* 0x000fe40000000a00 */
[----:B------:R-:W-:-:S04]  /*4360*/  UIMAD.WIDE.U32 UR10, UR7, UR22, URZ ;  /* 0x00000016070a72a5 */ /* 0x000fc8000f8e003f */
[----:B------:R-:W-:-:S12]  /*4370*/  @UP1 USHF.R.U32.HI UR7, URZ, UR23, UR11 ;  /* 0x000000173f071299 */ /* 0x000fd8000801160b */
.L_x_1972:
[----:B------:R-:W-:-:S04]  /*4380*/  UIMAD UR7, UR7, UR19, UR19 ;  /* 0x00000013070772a4 */ /* 0x000fc8000f8e0213 */
[----:B------:R-:W-:-:S04]  /*4390*/  UISETP.LT.AND UP1, UPT, UR18, UR7, UPT ;  /* 0x000000071200728c */ /* 0x000fc8000bf21270 */
[----:B------:R-:W-:-:S12]  /*43a0*/  USEL UR18, UR18, UR7, UP1 ;  /* 0x0000000712127287 */ /* 0x000fd80008800000 */
.L_x_1970:
[----:B------:R-:W-:Y:S01]  /*43b0*/  UIMAD.WIDE UR10, UR18, 0x2aaaaaab, URZ ;  /* 0x2aaaaaab120a78a5 */ /* 0x000fe2000f8e023f */
[----:B------:R-:W-:-:S03]  /*43c0*/  UMOV UR24, URZ ;  /* 0x0000003f00187c82 */ /* 0x000fc60008000000 */
[----:B------:R-:W-:-:S04]  /*43d0*/  USHF.R.U32.HI UR7, URZ, 0x1f, UR11 ;  /* 0x0000001f3f077899 */ /* 0x000fc8000801160b */
[----:B------:R-:W-:-:S04]  /*43e0*/  ULEA.HI.SX32 UR7, UR11, UR7, 0x1c ;  /* 0x000000070b077291 */ /* 0x000fc8000f8fe23f */
[----:B------:R-:W-:-:S04]  /*43f0*/  UISETP.LT.AND UP1, UPT, UR39, UR7, UPT ;  /* 0x000000072700728c */ /* 0x000fc8000bf21270 */
[----:B------:R-:W-:-:S03]  /*4400*/  USEL UR27, UR39, UR7, !UP1 ;  /* 0x00000007271b7287 */ /* 0x000fc6000c800000 */
[----:B------:R-:W-:-:S03]  /*4410*/  UMOV UR7, URZ ;  /* 0x0000003f00077c82 */ /* 0x000fc60008000000 */
[----:B------:R-:W-:-:S13]  /*4420*/  ISETP.GE.AND P0, PT, R11, UR27, PT ;  /* 0x0000001b0b007c0c */ /* 0x000fda000bf06270 */
[----:B------:R-:W-:Y:S05]  /*4430*/  @!P0 BRA `(.L_x_1973) ;  /* 0x0000003000208947 */ /* 0x000fea0003800000 */
[----:B------:R-:W-:Y:S01]  /*4440*/  IMAD.MOV.U32 R13, RZ, RZ, R9 ;  /* 0x000000ffff0d7224 */ /* 0x000fe200078e0009 */
[----:B------:R-:W-:Y:S01]  /*4450*/  UMOV UR7, URZ ;  /* 0x0000003f00077c82 */ /* 0x000fe20008000000 */
[----:B------:R-:W-:Y:S01]  /*4460*/  IMAD.MOV.U32 R12, RZ, RZ, R8 ;  /* 0x000000ffff0c7224 */ /* 0x000fe200078e0008 */
[----:B------:R-:W-:Y:S01]  /*4470*/  UMOV UR24, URZ ;  /* 0x0000003f00187c82 */ /* 0x000fe20008000000 */
[----:B------:R-:W-:Y:S01]  /*4480*/  ULDC UR31, c[0x0][0x9e4] ;  /* 0x00027900001f7ab9 */ /* 0x000fe20000000800 */
[----:B------:R-:W-:Y:S01]  /*4490*/  ULDC UR28, c[0x0][0x288] ;  /* 0x0000a200001c7ab9 */ /* 0x000fe20000000800 */
[----:B------:R-:W-:Y:S01]  /*44a0*/  ULDC UR32, c[0x0][0x2f0] ;  /* 0x0000bc0000207ab9 */ /* 0x000fe20000000800 */
[----:B------:R-:W-:Y:S01]  /*44b0*/  ULDC UR29, c[0x0][0x988] ;  /* 0x00026200001d7ab9 */ /* 0x000fe20000000800 */
[----:B------:R-:W-:-:S05]  /*44c0*/  ULDC UR33, c[0x0][0x9e0] ;  /* 0x0002780000217ab9 */ /* 0x000fca0000000800 */
.L_x_1992:
[----:B------:R-:W-:Y:S01]  /*44d0*/  UIADD3 UR24, UR24, 0x1, URZ ;  /* 0x0000000118187890 */ /* 0x000fe2000fffe03f */
[----:B------:R-:W-:-:S03]  /*44e0*/  PLOP3.LUT P0, PT, PT, PT, UP0, 0x40, 0x0 ;  /* 0x000000000000781c */ /* 0x000fc60003f0e808 */
[----:B------:R-:W-:-:S04]  /*44f0*/  UISETP.NE.AND UP1, UPT, UR24, 0x2, UPT ;  /* 0x000000021800788c */ /* 0x000fc8000bf25270 */
[----:B------:R-:W-:Y:S02]  /*4500*/  USEL UR10, URZ, 0x1, UP1 ;  /* 0x000000013f0a7887 */ /* 0x000fe40008800000 */
[----:B------:R-:W-:Y:S02]  /*4510*/  USEL UR24, UR24, URZ, UP1 ;  /* 0x0000003f18187287 */ /* 0x000fe40008800000 */
[----:B------:R-:W-:Y:S02]  /*4520*/  ULOP3.LUT UR7, UR7, UR10, URZ, 0x3c, !UPT ;  /* 0x0000000a07077292 */ /* 0x000fe4000f8e3c3f */
[----:B------:R-:W-:Y:S10]  /*4530*/  @P0 BRA `(.L_x_1974) ;  /* 0x0000000000040947 */ /* 0x000ff40003800000 */
[----:B------:R-:W-:Y:S01]  /*4540*/  BPT.TRAP 0x1 ;  /* 0x000000040000795c */ /* 0x000fe20000300000 */
.L_x_1974:
[----:B------:R-:W-:Y:S01]  /*4550*/  PLOP3.LUT P1, PT, PT, PT, UP0, 0x40, 0x0 ;  /* 0x000000000000781c */ /* 0x000fe20003f2e808 */
[----:B------:R-:W-:Y:S01]  /*4560*/  ULEA UR30, UR24, UR38, 0x3 ;  /* 0x00000026181e7291 */ /* 0x000fe2000f8e183f */
[----:B------:R-:W-:-:S05]  /*4570*/  IMAD.U32 R10, RZ, RZ, UR7 ;  /* 0x00000007ff0a7e24 */ /* 0x000fca000f8e00ff */
[----:B------:R-:W-:-:S04]  /*4580*/  SHF.L.U32 R10, R10, 0x1f, RZ ;  /* 0x0000001f0a0a7819 */ /* 0x000fc800000006ff */
[----:B------:R0:W1:Y:S02]  /*4590*/  SYNCS.PHASECHK.TRANS64.TRYWAIT P0, [UR30+0x22830], R10 ;  /* 0x0228300aff0075a7 */ /* 0x000064000800015e */
[----:B------:R-:W-:Y:S05]  /*45a0*/  @P1 BRA `(.L_x_1975) ;  /* 0x0000000000041947 */ /* 0x000fea0003800000 */
[----:B------:R-:W-:Y:S01]  /*45b0*/  BPT.TRAP 0x1 ;  /* 0x000000040000795c */ /* 0x000fe20000300000 */
.L_x_1975:
[----:B-1----:R-:W-:Y:S05]  /*45c0*/  @P0 BRA `(.L_x_1976) ;  /* 0x0000000000080947 */ /* 0x002fea0003800000 */
[----:B------:R-:W1:Y:S02]  /*45d0*/  SYNCS.PHASECHK.TRANS64.TRYWAIT P0, [UR30+0x22830], R10 ;  /* 0x0228300aff0075a7 */ /* 0x000e64000800015e */
[----:B-1----:R-:W-:Y:S05]  /*45e0*/  @!P0 BRA `(.L_x_1977) ;  /* 0x000000e800bc8947 */ /* 0x002fea0003800000 */
.L_x_1976:
[----:B------:R-:W-:Y:S01]  /*45f0*/  UIMAD UR22, UR24, 0x300, UR4 ;  /* 0x00000300181678a4 */ /* 0x000fe2000f8e0204 */
[----:B------:R-:W-:Y:S01]  /*4600*/  WARPGROUP.ARRIVE ;  /* 0x00000000000079c5 */ /* 0x000fe20000000000 */
[----:B------:R-:W-:Y:S01]  /*4610*/  UMOV UR23, 0x40000040 ;  /* 0x4000004000177882 */ /* 0x000fe20000000000 */
[----:B------:R-:W-:Y:S01]  /*4620*/  UMOV UR11, 0x40000040 ;  /* 0x40000040000b7882 */ /* 0x000fe20000000000 */
[----:B------:R-:W-:Y:S01]  /*4630*/  UIADD3 UR10, UR22, 0x2, URZ ;  /* 0x00000002160a7890 */ /* 0x000fe2000fffe03f */
[----:B------:R-:W-:Y:S01]  /*4640*/  PLOP3.LUT P0, PT, PT, PT, UP0, 0x40, 0x0 ;  /* 0x000000000000781c */ /* 0x000fe20003f0e808 */
[----:B------:R-:W-:Y:S01]  /*4650*/  UIADD3 UR14, UR22, 0x4, URZ ;  /* 0x00000004160e7890 */ /* 0x000fe2000fffe03f */
[----:B--2---:R-:W-:Y:S01]  /*4660*/  IADD3 R4, -R16, 0xb, RZ ;  /* 0x0000000b10047810 */ /* 0x004fe20007ffe1ff */
[----:B------:R-:W-:Y:S01]  /*4670*/  UMOV UR15, 0x40000040 ;  /* 0x40000040000f7882 */ /* 0x000fe20000000000 */
        /* <DEDUP_REMOVED lines=14> */
[----:B------:R-:W-:Y:S05]  /*4760*/  @P0 BRA `(.L_x_1978) ;  /* 0x0000000000040947 */ /* 0x000fea0003800000 */
[----:B------:R-:W-:Y:S01]  /*4770*/  BPT.TRAP 0x1 ;  /* 0x000000040000795c */ /* 0x000fe20000300000 */
.L_x_1978:
[----:B------:R-:W-:Y:S01]  /*4780*/  UISETP.NE.AND UP2, UPT, UR40, URZ, UPT ;  /* 0x0000003f2800728c */ /* 0x000fe2000bf45270 */
[----:B------:R-:W-:Y:S01]  /*4790*/  IMAD.MOV.U32 R8, RZ, RZ, R0 ;  /* 0x000000ffff087224 */ /* 0x000fe200078e0000 */
[----:B------:R-:W-:Y:S01]  /*47a0*/  UISETP.NE.AND UP1, UPT, UR43, URZ, UPT ;  /* 0x0000003f2b00728c */ /* 0x000fe2000bf25270 */
[----:B------:R-:W-:Y:S01]  /*47b0*/  IMAD R20, R11, -0x60, RZ ;  /* 0xffffffa00b147824 */ /* 0x000fe200078e02ff */
[----:B------:R-:W-:Y:S02]  /*47c0*/  UMOV UR15, UR28 ;  /* 0x0000001c000f7c82 */ /* 0x000fe40008000000 */
[----:B------:R-:W-:Y:S01]  /*47d0*/  PLOP3.LUT P0, PT, PT, PT, UP2, 0x80, 0x0 ;  /* 0x000000000000781c */ /* 0x000fe20003f0f028 */
[----:B------:R-:W-:Y:S01]  /*47e0*/  VIADD R14, R20, 0x1 ;  /* 0x00000001140e7836 */ /* 0x000fe20000000000 */
[----:B------:R-:W-:-:S03]  /*47f0*/  PLOP3.LUT P1, PT, PT, PT, UP2, 0x80, 0x0 ;  /* 0x000000000000781c */ /* 0x000fc60003f2f028 */
[----:B------:R-:W-:Y:S01]  /*4800*/  @UP2 ULDC UR10, c[0x0][0x44c] ;  /* 0x00011300000a2ab9 */ /* 0x000fe20000000800 */
[----:B------:R-:W-:-:S07]  /*4810*/  @UP2 ULDC UR11, c[0x0][0x450] ;  /* 0x00011400000b2ab9 */ /* 0x000fce0000000800 */
[----:B-1----:R-:W-:Y:S01]  /*4820*/  @P0 IMAD.HI.U32 R9, R0, UR10, RZ ;  /* 0x0000000a00090c27 */ /* 0x002fe2000f8e00ff */
[----:B------:R-:W-:Y:S01]  /*4830*/  UIADD3 UR10, UR30, 0x22840, URZ ;  /* 0x000228401e0a7890 */ /* 0x000fe2000fffe03f */
[----:B------:R-:W-:-:S03]  /*4840*/  PLOP3.LUT P0, PT, PT, PT, UP1, 0x40, 0x0 ;  /* 0x000000000000781c */ /* 0x000fc60003f0e818 */
[----:B------:R-:W-:Y:S01]  /*4850*/  @P1 SHF.R.U32.HI R8, RZ, UR11, R9 ;  /* 0x0000000bff081c19 */ /* 0x000fe20008011609 */
[----:B------:R-:W-:Y:S01]  /*4860*/  IMAD R9, R3, -0x2, R14 ;  /* 0xfffffffe03097824 */ /* 0x000fe200078e020e */
[----:B------:R-:W-:-:S03]  /*4870*/  UPRMT UR10, UR5, 0x654, UR10 ;  /* 0x00000654050a7896 */ /* 0x000fc6000800000a */
[----:B------:R-:W1:Y:S01]  /*4880*/  SHFL.IDX PT, R15, R8, RZ, 0x1c1f ;  /* 0x001c1fff080f7589 */ /* 0x000e6200000e0000 */
[----:B------:R-:W-:-:S04]  /*4890*/  IMAD R9, R18, UR32, R9 ;  /* 0x0000002012097c24 */ /* 0x000fc8000f8e0209 */
[----:B------:R-:W-:Y:S01]  /*48a0*/  VIADD R9, R9, -UR15 ;  /* 0x8000000f09097c36 */ /* 0x000fe20008000000 */
[----:B------:R-:W-:Y:S03]  /*48b0*/  SYNCS.ARRIVE.TRANS64.RED.A1T0 RZ, [UR10], RZ ;  /* 0x000000ffffff79a7 */ /* 0x000fe6000810040a */
[C---:B------:R-:W-:Y:S02]  /*48c0*/  VIADD R14, R9.reuse, UR33 ;  /* 0x00000021090e7c36 */ /* 0x040fe40008000000 */
[----:B------:R-:W-:Y:S02]  /*48d0*/  VIADD R22, R9, UR25 ;  /* 0x0000001909167c36 */ /* 0x000fe40008000000 */
[----:B-1----:R-:W-:Y:S02]  /*48e0*/  IMAD.IADD R9, R14, 0x1, R15 ;  /* 0x000000010e097824 */ /* 0x002fe400078e020f */
[----:B------:R-:W-:Y:S01]  /*48f0*/  IMAD.IADD R19, R15, 0x1, R22 ;  /* 0x000000010f137824 */ /* 0x000fe200078e0216 */
[----:B------:R-:W-:Y:S06]  /*4900*/  @P0 BRA `(.L_x_1979) ;  /* 0x00000000005c0947 */ /* 0x000fec0003800000 */
[----:B------:R-:W-:Y:S01]  /*4910*/  IMAD R15, R18, UR32, R15 ;  /* 0x00000020120f7c24 */ /* 0x000fe2000f8e020f */
[----:B------:R-:W-:Y:S03]  /*4920*/  BSSY B0, `(.L_x_1980) ;  /* 0x0000011000007945 */ /* 0x000fe60003800000 */
[----:B------:R-:W-:-:S05]  /*4930*/  VIADD R15, R15, -UR15 ;  /* 0x8000000f0f0f7c36 */ /* 0x000fca0008000000 */
[----:B------:R-:W-:-:S13]  /*4940*/  ISETP.GT.AND P0, PT, R15, -0x1, PT ;  /* 0xffffffff0f00780c */ /* 0x000fda0003f04270 */
[----:B------:R-:W-:Y:S05]  /*4950*/  @P0 BRA `(.L_x_1981) ;  /* 0x0000000000200947 */ /* 0x000fea0003800000 */
[----:B------:R-:W-:Y:S01]  /*4960*/  IMAD.U32 R21, RZ, RZ, UR31 ;  /* 0x0000001fff157e24 */ /* 0x000fe2000f8e00ff */
[----:B------:R-:W-:-:S04]  /*4970*/  LOP3.LUT R15, RZ, R15, RZ, 0x33, !PT ;  /* 0x0000000fff0f7212 */ /* 0x000fc800078e33ff */
[----:B------:R-:W-:-:S13]  /*4980*/  ISETP.NE.AND P0, PT, R21, 0x1, PT ;  /* 0x000000011500780c */ /* 0x000fda0003f05270 */
[----:B------:R-:W1:Y:S02]  /*4990*/  @P0 LDC.64 R200, c[0x0][0x9e8] ;  /* 0x00027a00ffc80b82 */ /* 0x000e640000000a00 */
[----:B-1----:R-:W-:-:S05]  /*49a0*/  @P0 IMAD.HI.U32 R200, R15, R200, RZ ;  /* 0x000000c80fc80227 */ /* 0x002fca00078e00ff */
[----:B------:R-:W-:-:S04]  /*49b0*/  @P0 SHF.R.U32.HI R15, RZ, R201, R200 ;  /* 0x000000c9ff0f0219 */ /* 0x000fc800000116c8 */
[----:B------:R-:W-:Y:S01]  /*49c0*/  LOP3.LUT R15, RZ, R15, RZ, 0x33, !PT ;  /* 0x0000000fff0f7212 */ /* 0x000fe200078e33ff */
[----:B------:R-:W-:Y:S06]  /*49d0*/  BRA `(.L_x_1982) ;  /* 0x0000000000147947 */ /* 0x000fec0003800000 */
.L_x_1981:
[----:B------:R-:W-:-:S05]  /*49e0*/  IMAD.U32 R21, RZ, RZ, UR31 ;  /* 0x0000001fff157e24 */ /* 0x000fca000f8e00ff */
[----:B------:R-:W-:-:S13]  /*49f0*/  ISETP.NE.AND P0, PT, R21, 0x1, PT ;  /* 0x000000011500780c */ /* 0x000fda0003f05270 */
[----:B------:R-:W1:Y:S02]  /*4a00*/  @P0 LDC.64 R200, c[0x0][0x9e8] ;  /* 0x00027a00ffc80b82 */ /* 0x000e640000000a00 */
[----:B-1----:R-:W-:-:S05]  /*4a10*/  @P0 IMAD.HI.U32 R200, R15, R200, RZ ;  /* 0x000000c80fc80227 */ /* 0x002fca00078e00ff */
[----:B------:R-:W-:-:S07]  /*4a20*/  @P0 SHF.R.U32.HI R15, RZ, R201, R200 ;  /* 0x000000c9ff0f0219 */ /* 0x000fce00000116c8 */
.L_x_1982:
[----:B------:R-:W-:Y:S05]  /*4a30*/  BSYNC B0 ;  /* 0x0000000000007941 */ /* 0x000fea0003800000 */
.L_x_1980:
[----:B------:R-:W-:-:S04]  /*4a40*/  IMAD R200, R3, -0x2, R20 ;  /* 0xfffffffe03c87824 */ /* 0x000fc800078e0214 */
[----:B------:R-:W-:-:S05]  /*4a50*/  IMAD R200, R15, R21, R200 ;  /* 0x000000150fc87224 */ /* 0x000fca00078e02c8 */
[----:B------:R-:W-:Y:S02]  /*4a60*/  VIADDMNMX R9, R200, R21, R9, PT ;  /* 0x00000015c8097246 */ /* 0x000fe40003800109 */
[----:B------:R-:W-:-:S07]  /*4a70*/  VIMNMX R19, R19, R200, !PT ;  /* 0x000000c813137248 */ /* 0x000fce0007fe0100 */
.L_x_1979:
[----:B------:R-:W-:Y:S01]  /*4a80*/  ISETP.GE.AND P1, PT, R20, 0x1, PT ;  /* 0x000000011400780c */ /* 0x000fe20003f26270 */
[----:B------:R-:W-:Y:S01]  /*4a90*/  UISETP.NE.AND UP1, UPT, UR43, URZ, UPT ;  /* 0x0000003f2b00728c */ /* 0x000fe2000bf25270 */
[----:B------:R-:W-:Y:S02]  /*4aa0*/  LOP3.LUT R2, R2, 0xfffdffff, RZ, 0xc0, !PT ;  /* 0xfffdffff02027812 */ /* 0x000fe400078ec0ff */
[----:B------:R-:W-:Y:S02]  /*4ab0*/  ISETP.GT.AND P3, PT, R19, RZ, !P1 ;  /* 0x000000ff1300720c */ /* 0x000fe40004f64270 */
[C---:B------:R-:W-:Y:S02]  /*4ac0*/  ISETP.GE.AND P5, PT, R20.reuse, 0xa, PT ;  /* 0x0000000a1400780c */ /* 0x040fe40003fa6270 */
[C---:B------:R-:W-:Y:S02]  /*4ad0*/  ISETP.GE.AND P0, PT, R20.reuse, 0x2, PT ;  /* 0x000000021400780c */ /* 0x040fe40003f06270 */
[----:B------:R-:W-:-:S02]  /*4ae0*/  ISETP.GE.AND P4, PT, R20, 0x11, PT ;  /* 0x000000111400780c */ /* 0x000fc40003f86270 */
[----:B------:R-:W-:Y:S02]  /*4af0*/  ISETP.GT.AND P2, PT, R19, 0x1, !P0 ;  /* 0x000000011300780c */ /* 0x000fe40004744270 */
[----:B------:R-:W-:Y:S02]  /*4b00*/  @P1 LOP3.LUT R2, R2, 0x20000, RZ, 0xfc, !PT ;  /* 0x0002000002021812 */ /* 0x000fe400078efcff */
[----:B------:R-:W-:Y:S02]  /*4b10*/  ISETP.GE.AND P1, PT, R20, 0x9, PT ;  /* 0x000000091400780c */ /* 0x000fe40003f26270 */
[----:B------:R-:W-:Y:S02]  /*4b20*/  LOP3.LUT R2, R2, 0xfffffffd, RZ, 0xc0, !PT ;  /* 0xfffffffd02027812 */ /* 0x000fe400078ec0ff */
[C---:B------:R-:W-:Y:S02]  /*4b30*/  ISETP.LT.OR P2, PT, R9.reuse, 0x2, P2 ;  /* 0x000000020900780c */ /* 0x040fe40001741670 */
[----:B------:R-:W-:-:S02]  /*4b40*/  ISETP.LT.OR P3, PT, R9, 0x1, P3 ;  /* 0x000000010900780c */ /* 0x000fc40001f61670 */
[----:B------:R-:W-:Y:S02]  /*4b50*/  FSEL R153, R153, -INF , !P2 ;  /* 0xff80000099997808 */ /* 0x000fe40005000000 */
[----:B------:R-:W-:Y:S02]  /*4b60*/  FSEL R15, R152, -INF , !P3 ;  /* 0xff800000980f7808 */ /* 0x000fe40005800000 */
[C---:B------:R-:W-:Y:S02]  /*4b70*/  ISETP.GT.AND P2, PT, R19.reuse, 0x9, !P5 ;  /* 0x000000091300780c */ /* 0x040fe40006f44270 */
[----:B------:R-:W-:Y:S02]  /*4b80*/  @P1 LOP3.LUT R2, R2, 0x2, RZ, 0xfc, !PT ;  /* 0x0000000202021812 */ /* 0x000fe400078efcff */
[----:B------:R-:W-:Y:S02]  /*4b90*/  ISETP.GT.AND P1, PT, R19, 0x8, !P1 ;  /* 0x000000081300780c */ /* 0x000fe40004f24270 */
[----:B------:R-:W-:-:S02]  /*4ba0*/  LOP3.LUT R2, R2, 0xfffffffb, RZ, 0xc0, !PT ;  /* 0xfffffffb02027812 */ /* 0x000fc400078ec0ff */
[----:B------:R-:W-:Y:S02]  /*4bb0*/  ISETP.LT.OR P1, PT, R9, 0x9, P1 ;  /* 0x000000090900780c */ /* 0x000fe40000f21670 */
[----:B------:R-:W-:Y:S02]  /*4bc0*/  @P5 LOP3.LUT R2, R2, 0x4, RZ, 0xfc, !PT ;  /* 0x0000000402025812 */ /* 0x000fe400078efcff */
[----:B------:R-:W-:Y:S02]  /*4bd0*/  ISETP.GE.AND P3, PT, R20, 0x12, PT ;  /* 0x000000121400780c */ /* 0x000fe40003f66270 */
[----:B------:R-:W-:Y:S02]  /*4be0*/  LOP3.LUT R2, R2, 0xfffffff7, RZ, 0xc0, !PT ;  /* 0xfffffff702027812 */ /* 0x000fe400078ec0ff */
[----:B------:R-:W-:Y:S02]  /*4bf0*/  FSEL R156, R156, -INF , !P1 ;  /* 0xff8000009c9c7808 */ /* 0x000fe40004800000 */
[----:B------:R-:W-:-:S02]  /*4c00*/  ISETP.GT.AND P1, PT, R19, 0x10, !P4 ;  /* 0x000000101300780c */ /* 0x000fc40006724270 */
[C---:B------:R-:W-:Y:S02]  /*4c10*/  ISETP.LT.OR P2, PT, R9.reuse, 0xa, P2 ;  /* 0x0000000a0900780c */ /* 0x040fe40001741670 */
[----:B------:R-:W-:Y:S02]  /*4c20*/  @P4 LOP3.LUT R2, R2, 0x8, RZ, 0xfc, !PT ;  /* 0x0000000802024812 */ /* 0x000fe400078efcff */
[----:B------:R-:W-:Y:S02]  /*4c30*/  ISETP.LT.OR P1, PT, R9, 0x11, P1 ;  /* 0x000000110900780c */ /* 0x000fe40000f21670 */
[----:B------:R-:W-:Y:S02]  /*4c40*/  FSEL R157, R157, -INF , !P2 ;  /* 0xff8000009d9d7808 */ /* 0x000fe40005000000 */
[----:B------:R-:W-:Y:S02]  /*4c50*/  ISETP.GE.AND P2, PT, R20, 0x19, PT ;  /* 0x000000191400780c */ /* 0x000fe40003f46270 */
[----:B------:R-:W-:-:S02]  /*4c60*/  LOP3.LUT R2, R2, 0xffffffef, RZ, 0xc0, !PT ;  /* 0xffffffef02027812 */ /* 0x000fc400078ec0ff */
[----:B------:R-:W-:Y:S02]  /*4c70*/  FSEL R160, R160, -INF , !P1 ;  /* 0xff800000a0a07808 */ /* 0x000fe40004800000 */
[----:B------:R-:W-:Y:S02]  /*4c80*/  ISETP.GT.AND P1, PT, R19, 0x11, !P3 ;  /* 0x000000111300780c */ /* 0x000fe40005f24270 */
[----:B------:R-:W-:Y:S02]  /*4c90*/  @P3 LOP3.LUT R2, R2, 0x10, RZ, 0xfc, !PT ;  /* 0x0000001002023812 */ /* 0x000fe400078efcff */
[----:B------:R-:W-:Y:S02]  /*4ca0*/  ISETP.LT.OR P1, PT, R9, 0x12, P1 ;  /* 0x000000120900780c */ /* 0x000fe40000f21670 */
[----:B------:R-:W-:Y:S02]  /*4cb0*/  LOP3.LUT R2, R2, 0xffffffdf, RZ, 0xc0, !PT ;  /* 0xffffffdf02027812 */ /* 0x000fe400078ec0ff */
[----:B------:R-:W-:-:S02]  /*4cc0*/  FSEL R161, R161, -INF , !P1 ;  /* 0xff800000a1a17808 */ /* 0x000fc40004800000 */
[----:B------:R-:W-:Y:S02]  /*4cd0*/  @P2 LOP3.LUT R2, R2, 0x20, RZ, 0xfc, !PT ;  /* 0x0000002002022812 */ /* 0x000fe400078efcff */
[----:B------:R-:W-:Y:S02]  /*4ce0*/  ISETP.GT.AND P1, PT, R19, 0x18, !P2 ;  /* 0x000000181300780c */ /* 0x000fe40005724270 */
[----:B------:R-:W-:Y:S02]  /*4cf0*/  ISETP.GE.AND P2, PT, R20, 0x1a, PT ;  /* 0x0000001a1400780c */ /* 0x000fe40003f46270 */
[----:B------:R-:W-:Y:S02]  /*4d00*/  ISETP.LT.OR P1, PT, R9, 0x19, P1 ;  /* 0x000000190900780c */ /* 0x000fe40000f21670 */
[----:B------:R-:W-:Y:S02]  /*4d10*/  LOP3.LUT R2, R2, 0xfffeffff, RZ, 0xc0, !PT ;  /* 0xfffeffff02027812 */ /* 0x000fe400078ec0ff */
[----:B------:R-:W-:-:S02]  /*4d20*/  FSEL R164, R164, -INF , !P1 ;  /* 0xff800000a4a47808 */ /* 0x000fc40004800000 */
[----:B------:R-:W-:-:S04]  /*4d30*/  ISETP.GT.AND P1, PT, R19, 0x19, !P2 ;  /* 0x000000191300780c */ /* 0x000fc80005724270 */
[----:B------:R-:W-:Y:S02]  /*4d40*/  ISETP.LT.OR P1, PT, R9, 0x1a, P1 ;  /* 0x0000001a0900780c */ /* 0x000fe40000f21670 */
[----:B------:R-:W-:Y:S02]  /*4d50*/  @P2 LOP3.LUT R2, R2, 0x10000, RZ, 0xfc, !PT ;  /* 0x0001000002022812 */ /* 0x000fe400078efcff */
[----:B------:R-:W-:Y:S02]  /*4d60*/  ISETP.GE.AND P2, PT, R20, 0x21, PT ;  /* 0x000000211400780c */ /* 0x000fe40003f46270 */
[----:B------:R-:W-:Y:S02]  /*4d70*/  LOP3.LUT R2, R2, 0xffff7fff, RZ, 0xc0, !PT ;  /* 0xffff7fff02027812 */ /* 0x000fe400078ec0ff */
[----:B------:R-:W-:Y:S02]  /*4d80*/  FSEL R165, R165, -INF , !P1 ;  /* 0xff800000a5a57808 */ /* 0x000fe40004800000 */
[----:B------:R-:W-:-:S04]  /*4d90*/  ISETP.GT.AND P1, PT, R19, 0x20, !P2 ;  /* 0x000000201300780c */ /* 0x000fc80005724270 */
[----:B------:R-:W-:-:S03]  /*4da0*/  ISETP.LT.OR P1, PT, R9, 0x21, P1 ;  /* 0x000000210900780c */ /* 0x000fc60000f21670 */
        /* <DEDUP_REMOVED lines=44> */
[----:B------:R-:W-:Y:S02]  /*5070*/  FSEL R181, R181, -INF , !P1 ;  /* 0xff800000b5b57808 */ /* 0x000fe40004800000 */
[----:B------:R-:W-:Y:S02]  /*5080*/  LOP3.LUT R2, R2, 0xffffff7f, RZ, 0xc0, !PT ;  /* 0xffffff7f02027812 */ /* 0x000fe400078ec0ff */
[----:B------:R-:W-:-:S04]  /*5090*/  ISETP.GT.AND P1, PT, R19, 0x40, !P2 ;  /* 0x000000401300780c */ /* 0x000fc80005724270 */
[----:B------:R-:W-:-:S03]  /*50a0*/  ISETP.LT.OR P1, PT, R9, 0x41, P1 ;  /* 0x000000410900780c */ /* 0x000fc60000f21670 */
[----:B------:R-:W-:Y:S02]  /*50b0*/  @P2 LOP3.LUT R2, R2, 0x80, RZ, 0xfc, !PT ;  /* 0x0000008002022812 */ /* 0x000fe400078efcff */
[----:B------:R-:W-:Y:S02]  /*50c0*/  ISETP.GE.AND P2, PT, R20, 0x42, PT ;  /* 0x000000421400780c */ /* 0x000fe40003f46270 */
[----:B------:R-:W-:Y:S02]  /*50d0*/  FSEL R184, R184, -INF , !P1 ;  /* 0xff800000b8b87808 */ /* 0x000fe40004800000 */
[----:B------:R-:W-:Y:S02]  /*50e0*/  ISETP.GT.AND P1, PT, R19, 0x41, !P2 ;  /* 0x000000411300780c */ /* 0x000fe40005724270 */
[----:B------:R-:W-:Y:S02]  /*50f0*/  LOP3.LUT R2, R2, 0xffffffbf, RZ, 0xc0, !PT ;  /* 0xffffffbf02027812 */ /* 0x000fe400078ec0ff */
[----:B------:R-:W-:-:S04]  /*5100*/  ISETP.LT.OR P1, PT, R9, 0x42, P1 ;  /* 0x000000420900780c */ /* 0x000fc80000f21670 */
[----:B------:R-:W-:Y:S02]  /*5110*/  FSEL R185, R185, -INF , !P1 ;  /* 0xff800000b9b97808 */ /* 0x000fe40004800000 */
[----:B------:R-:W-:Y:S02]  /*5120*/  ISETP.GE.AND P1, PT, R20, 0x49, PT ;  /* 0x000000491400780c */ /* 0x000fe40003f26270 */
[----:B------:R-:W-:Y:S02]  /*5130*/  @P2 LOP3.LUT R2, R2, 0x40, RZ, 0xfc, !PT ;  /* 0x0000004002022812 */ /* 0x000fe400078efcff */
[----:B------:R-:W-:Y:S02]  /*5140*/  ISETP.GT.AND P2, PT, R19, 0x48, !P1 ;  /* 0x000000481300780c */ /* 0x000fe40004f44270 */
[----:B------:R-:W-:Y:S02]  /*5150*/  LOP3.LUT R2, R2, 0xfffffffe, RZ, 0xc0, !PT ;  /* 0xfffffffe02027812 */ /* 0x000fe400078ec0ff */
        /* <DEDUP_REMOVED lines=18> */
[----:B------:R-:W-:-:S13]  /*5280*/  ISETP.GE.AND P6, PT, R20, 0x5a, PT ;  /* 0x0000005a1400780c */ /* 0x000fda0003fc6270 */
[----:B------:R-:W-:Y:S02]  /*5290*/  @P6 LOP3.LUT R2, R2, 0x1, RZ, 0xfc, !PT ;  /* 0x0000000102026812 */ /* 0x000fe400078efcff */
[----:B------:R-:W-:-:S04]  /*52a0*/  ISETP.GT.AND P6, PT, R19, 0x59, !P6 ;  /* 0x000000591300780c */ /* 0x000fc800077c4270 */
[----:B------:R-:W-:Y:S02]  /*52b0*/  ISETP.LT.OR P6, PT, R9, 0x5a, P6 ;  /* 0x0000005a0900780c */ /* 0x000fe400037c1670 */
[----:B------:R-:W1:Y:S02]  /*52c0*/  SHFL.IDX PT, R9, R8, 0x1, 0x1c1f ;  /* 0x003c1f0008097f89 */ /* 0x000e6400000e0000 */
[----:B------:R-:W-:Y:S02]  /*52d0*/  FSEL R197, R197, -INF , !P6 ;  /* 0xff800000c5c57808 */ /* 0x000fe40007000000 */
[----:B------:R-:W-:Y:S01]  /*52e0*/  PLOP3.LUT P6, PT, PT, PT, UP1, 0x40, 0x0 ;  /* 0x000000000000781c */ /* 0x000fe20003fce818 */
[--C-:B-1----:R-:W-:Y:S02]  /*52f0*/  IMAD.IADD R14, R14, 0x1, R9.reuse ;  /* 0x000000010e0e7824 */ /* 0x102fe400078e0209 */
[----:B------:R-:W-:-:S10]  /*5300*/  IMAD.IADD R22, R22, 0x1, R9 ;  /* 0x0000000116167824 */ /* 0x000fd400078e0209 */
[----:B------:R-:W-:Y:S05]  /*5310*/  @P6 BRA `(.L_x_1983) ;  /* 0x00000000005c6947 */ /* 0x000fea0003800000 */
        /* <DEDUP_REMOVED lines=13> */
.L_x_1985:
[----:B------:R-:W-:-:S05]  /*53f0*/  IMAD.U32 R152, RZ, RZ, UR31 ;  /* 0x0000001fff987e24 */ /* 0x000fca000f8e00ff */
[----:B------:R-:W-:-:S13]  /*5400*/  ISETP.NE.AND P6, PT, R152, 0x1, PT ;  /* 0x000000019800780c */ /* 0x000fda0003fc5270 */
[----:B------:R-:W1:Y:S02]  /*5410*/  @P6 LDC.64 R8, c[0x0][0x9e8] ;  /* 0x00027a00ff086b82 */ /* 0x000e640000000a00 */
[----:B-1----:R-:W-:-:S05]  /*5420*/  @P6 IMAD.HI.U32 R8, R19, R8, RZ ;  /* 0x0000000813086227 */ /* 0x002fca00078e00ff */
[----:B------:R-:W-:-:S07]  /*5430*/  @P6 SHF.R.U32.HI R19, RZ, R9, R8 ;  /* 0x00000009ff136219 */ /* 0x000fce0000011608 */
.L_x_1986:
[----:B------:R-:W-:Y:S05]  /*5440*/  BSYNC B0 ;  /* 0x0000000000007941 */ /* 0x000fea0003800000 */
.L_x_1984:
[----:B------:R-:W-:-:S04]  /*5450*/  IMAD R20, R3, -0x2, R20 ;  /* 0xfffffffe03147824 */ /* 0x000fc800078e0214 */
[----:B------:R-:W-:-:S05]  /*5460*/  IMAD R19, R19, R152, R20 ;  /* 0x0000009813137224 */ /* 0x000fca00078e0214 */
[----:B------:R-:W-:Y:S02]  /*5470*/  VIADDMNMX R14, R19, R152, R14, PT ;  /* 0x00000098130e7246 */ /* 0x000fe4000380010e */
[----:B------:R-:W-:-:S07]  /*5480*/  VIMNMX R22, R22, R19, !PT ;  /* 0x0000001316167248 */ /* 0x000fce0007fe0100 */
.L_x_1983:
[----:B------:R-:W-:Y:S01]  /*5490*/  ISETP.GT.AND P0, PT, R22, 0x1, !P0 ;  /* 0x000000011600780c */ /* 0x000fe20004704270 */
[----:B------:R-:W-:Y:S01]  /*54a0*/  UMOV UR14, UR29 ;  /* 0x0000001d000e7c82 */ /* 0x000fe20008000000 */
[----:B------:R-:W-:Y:S02]  /*54b0*/  LOP3.LUT P6, RZ, R2, 0x10, RZ, 0xc0, !PT ;  /* 0x0000001002ff7812 */ /* 0x000fe400078cc0ff */
[----:B------:R-:W-:Y:S02]  /*54c0*/  ISETP.LT.OR P0, PT, R14, 0x2, P0 ;  /* 0x000000020e00780c */ /* 0x000fe40000701670 */
[----:B------:R-:W-:Y:S02]  /*54d0*/  FMNMX.FTZ R8, R15, R12, !PT ;  /* 0x0000000c0f087209 */ /* 0x000fe40007810000 */
[----:B------:R-:W-:Y:S02]  /*54e0*/  FSEL R155, R155, -INF , !P0 ;  /* 0xff8000009b9b7808 */ /* 0x000fe40004000000 */
[----:B------:R-:W-:-:S02]  /*54f0*/  LOP3.LUT P0, RZ, R2, 0x2, RZ, 0xc0, !PT ;  /* 0x0000000202ff7812 */ /* 0x000fc4000780c0ff */
[----:B------:R-:W-:Y:S02]  /*5500*/  FMNMX.FTZ R9, R153, R8, !PT ;  /* 0x0000000899097209 */ /* 0x000fe40007810000 */
[----:B------:R-:W-:Y:S02]  /*5510*/  ISETP.GT.AND P0, PT, R22, 0x8, !P0 ;  /* 0x000000081600780c */ /* 0x000fe40004704270 */
[----:B------:R-:W-:Y:S02]  /*5520*/  FMNMX.FTZ R8, R156, R9, !PT ;  /* 0x000000099c087209 */ /* 0x000fe40007810000 */
[----:B------:R-:W-:Y:S02]  /*5530*/  ISETP.LT.OR P0, PT, R14, 0x9, P0 ;  /* 0x000000090e00780c */ /* 0x000fe40000701670 */
[----:B------:R-:W-:Y:S02]  /*5540*/  FMNMX.FTZ R9, R157, R8, !PT ;  /* 0x000000089d097209 */ /* 0x000fe40007810000 */
[----:B------:R-:W-:-:S02]  /*5550*/  FSEL R158, R158, -INF , !P0 ;  /* 0xff8000009e9e7808 */ /* 0x000fc40004000000 */
[----:B------:R-:W-:Y:S02]  /*5560*/  LOP3.LUT P0, RZ, R2, 0x4, RZ, 0xc0, !PT ;  /* 0x0000000402ff7812 */ /* 0x000fe4000780c0ff */
[----:B------:R-:W-:Y:S02]  /*5570*/  FMNMX.FTZ R8, R160, R9, !PT ;  /* 0x00000009a0087209 */ /* 0x000fe40007810000 */
[----:B------:R-:W-:Y:S02]  /*5580*/  ISETP.GT.AND P0, PT, R22, 0x9, !P0 ;  /* 0x000000091600780c */ /* 0x000fe40004704270 */
[----:B------:R-:W-:Y:S02]  /*5590*/  FMNMX.FTZ R9, R161, R8, !PT ;  /* 0x00000008a1097209 */ /* 0x000fe40007810000 */
[----:B------:R-:W-:Y:S02]  /*55a0*/  ISETP.LT.OR P0, PT, R14, 0xa, P0 ;  /* 0x0000000a0e00780c */ /* 0x000fe40000701670 */
[----:B------:R-:W-:-:S02]  /*55b0*/  FMNMX.FTZ R8, R164, R9, !PT ;  /* 0x00000009a4087209 */ /* 0x000fc40007810000 */
[----:B------:R-:W-:Y:S02]  /*55c0*/  FSEL R159, R159, -INF , !P0 ;  /* 0xff8000009f9f7808 */ /* 0x000fe40004000000 */
[----:B------:R-:W-:Y:S02]  /*55d0*/  LOP3.LUT P0, RZ, R2, 0x8, RZ, 0xc0, !PT ;  /* 0x0000000802ff7812 */ /* 0x000fe4000780c0ff */
        /* <DEDUP_REMOVED lines=18> */
[----:B------:R-:W-:Y:S02]  /*5700*/  LOP3.LUT P0, RZ, R2, 0x10000, RZ, 0xc0, !PT ;  /* 0x0001000002ff7812 */ /* 0x000fe4000780c0ff */
[----:B------:R-:W-:Y:S02]  /*5710*/  FMNMX.FTZ R9, R181, R8, !PT ;  /* 0x00000008b5097209 */ /* 0x000fe40007810000 */
[----:B------:R-:W-:Y:S02]  /*5720*/  ISETP.GT.AND P0, PT, R22, 0x19, !P0 ;  /* 0x000000191600780c */ /* 0x000fe40004704270 */
[----:B------:R-:W-:-:S02]  /*5730*/  FMNMX.FTZ R8, R184, R9, !PT ;  /* 0x00000009b8087209 */ /* 0x000fc40007810000 */
[----:B------:R-:W-:Y:S02]  /*5740*/  ISETP.LT.OR P0, PT, R14, 0x1a, P0 ;  /* 0x0000001a0e00780c */ /* 0x000fe40000701670 */
[----:B------:R-:W-:Y:S02]  /*5750*/  FMNMX.FTZ R9, R185, R8, !PT ;  /* 0x00000008b9097209 */ /* 0x000fe40007810000 */
[----:B------:R-:W-:Y:S02]  /*5760*/  FSEL R167, R167, -INF , !P0 ;  /* 0xff800000a7a77808 */ /* 0x000fe40004000000 */
[----:B------:R-:W-:Y:S02]  /*5770*/  LOP3.LUT P0, RZ, R2, 0x8000, RZ, 0xc0, !PT ;  /* 0x0000800002ff7812 */ /* 0x000fe4000780c0ff */
[----:B------:R-:W-:Y:S02]  /*5780*/  FMNMX.FTZ R8, R188, R9, !PT ;  /* 0x00000009bc087209 */ /* 0x000fe40007810000 */
[----:B------:R-:W-:-:S02]  /*5790*/  ISETP.GT.AND P0, PT, R22, 0x20, !P0 ;  /* 0x000000201600780c */ /* 0x000fc40004704270 */
[----:B------:R-:W-:Y:S02]  /*57a0*/  FMNMX.FTZ R9, R189, R8, !PT ;  /* 0x00000008bd097209 */ /* 0x000fe40007810000 */
[----:B------:R-:W-:Y:S02]  /*57b0*/  ISETP.LT.OR P0, PT, R14, 0x21, P0 ;  /* 0x000000210e00780c */ /* 0x000fe40000701670 */
[----:B------:R-:W-:Y:S02]  /*57c0*/  FMNMX.FTZ R8, R192, R9, !PT ;  /* 0x00000009c0087209 */ /* 0x000fe40007810000 */
[----:B------:R-:W-:Y:S02]  /*57d0*/  FSEL R170, R170, -INF , !P0 ;  /* 0xff800000aaaa7808 */ /* 0x000fe40004000000 */
[C---:B------:R-:W-:Y:S02]  /*57e0*/  LOP3.LUT P0, RZ, R2.reuse, 0x4000, RZ, 0xc0, !PT ;  /* 0x0000400002ff7812 */ /* 0x040fe4000780c0ff */
[----:B------:R-:W-:-:S02]  /*57f0*/  LOP3.LUT P6, RZ, R2, 0x80, RZ, 0xc0, !PT ;  /* 0x0000008002ff7812 */ /* 0x000fc400078cc0ff */
[----:B------:R-:W-:Y:S02]  /*5800*/  ISETP.GT.AND P0, PT, R22, 0x21, !P0 ;  /* 0x000000211600780c */ /* 0x000fe40004704270 */
[----:B------:R-:W-:Y:S02]  /*5810*/  FMNMX.FTZ R9, R193, R8, !PT ;  /* 0x00000008c1097209 */ /* 0x000fe40007810000 */
[----:B------:R-:W-:Y:S02]  /*5820*/  ISETP.LT.OR P0, PT, R14, 0x22, P0 ;  /* 0x000000220e00780c */ /* 0x000fe40000701670 */
[----:B------:R-:W-:Y:S02]  /*5830*/  FMNMX.FTZ R8, R196, R9, !PT ;  /* 0x00000009c4087209 */ /* 0x000fe40007810000 */
[----:B------:R-:W-:Y:S02]  /*5840*/  FSEL R171, R171, -INF , !P0 ;  /* 0xff800000abab7808 */ /* 0x000fe40004000000 */
[----:B------:R-:W-:-:S02]  /*5850*/  LOP3.LUT P0, RZ, R2, 0x2000, RZ, 0xc0, !PT ;  /* 0x0000200002ff7812 */ /* 0x000fc4000780c0ff */
[----:B------:R-:W-:Y:S02]  /*5860*/  FMNMX.FTZ R9, R197, R8, !PT ;  /* 0x00000008c5097209 */ /* 0x000fe40007810000 */
[C---:B------:R-:W-:Y:S02]  /*5870*/  ISETP.GT.AND P0, PT, R22.reuse, 0x28, !P0 ;  /* 0x000000281600780c */ /* 0x040fe40004704270 */
[----:B------:R-:W-:Y:S01]  /*5880*/  ISETP.GT.AND P1, PT, R22, 0x48, !P1 ;  /* 0x000000481600780c */ /* 0x000fe20004f24270 */
[----:B------:R-:W1:Y:S01]  /*5890*/  SHFL.BFLY PT, R8, R9, 0x2, 0x1f ;  /* 0x0c401f0009087f89 */ /* 0x000e6200000e0000 */
[----:B------:R-:W-:Y:S02]  /*58a0*/  ISETP.LT.OR P0, PT, R14, 0x29, P0 ;  /* 0x000000290e00780c */ /* 0x000fe40000701670 */
[----:B------:R-:W-:Y:S02]  /*58b0*/  ISETP.GT.AND P2, PT, R22, 0x49, !P2 ;  /* 0x000000491600780c */ /* 0x000fe40005744270 */
[----:B------:R-:W-:-:S02]  /*58c0*/  FSEL R174, R174, -INF , !P0 ;  /* 0xff800000aeae7808 */ /* 0x000fc40004000000 */
[----:B------:R-:W-:Y:S02]  /*58d0*/  LOP3.LUT P0, RZ, R2, 0x1000, RZ, 0xc0, !PT ;  /* 0x0000100002ff7812 */ /* 0x000fe4000780c0ff */
[C---:B------:R-:W-:Y:S02]  /*58e0*/  ISETP.GT.AND P3, PT, R22.reuse, 0x50, !P3 ;  /* 0x000000501600780c */ /* 0x040fe40005f64270 */
[C---:B------:R-:W-:Y:S02]  /*58f0*/  ISETP.GT.AND P0, PT, R22.reuse, 0x29, !P0 ;  /* 0x000000291600780c */ /* 0x040fe40004704270 */
[----:B------:R-:W-:Y:S02]  /*5900*/  ISETP.GT.AND P4, PT, R22, 0x51, !P4 ;  /* 0x000000511600780c */ /* 0x000fe40006784270 */
[----:B------:R-:W-:Y:S02]  /*5910*/  ISETP.LT.OR P0, PT, R14, 0x2a, P0 ;  /* 0x0000002a0e00780c */ /* 0x000fe40000701670 */
[----:B------:R-:W-:-:S02]  /*5920*/  ISETP.GT.AND P5, PT, R22, 0x58, !P5 ;  /* 0x000000581600780c */ /* 0x000fc40006fa4270 */
[----:B------:R-:W-:Y:S02]  /*5930*/  FSEL R175, R175, -INF , !P0 ;  /* 0xff800000afaf7808 */ /* 0x000fe40004000000 */
[----:B------:R-:W-:Y:S02]  /*5940*/  LOP3.LUT P0, RZ, R2, 0x800, RZ, 0xc0, !PT ;  /* 0x0000080002ff7812 */ /* 0x000fe4000780c0ff */
[----:B------:R-:W-:Y:S02]  /*5950*/  ISETP.LT.OR P1, PT, R14, 0x49, P1 ;  /* 0x000000490e00780c */ /* 0x000fe40000f21670 */
[----:B------:R-:W-:Y:S02]  /*5960*/  ISETP.GT.AND P0, PT, R22, 0x30, !P0 ;  /* 0x000000301600780c */ /* 0x000fe40004704270 */
[----:B-1----:R-:W-:Y:S02]  /*5970*/  FMNMX.FTZ R19, R9, R8, !PT ;  /* 0x0000000809137209 */ /* 0x002fe40007810000 */
[----:B------:R-:W-:-:S02]  /*5980*/  ISETP.LT.OR P0, PT, R14, 0x31, P0 ;  /* 0x000000310e00780c */ /* 0x000fc40000701670 */
[----:B------:R-:W-:Y:S01]  /*5990*/  ISETP.LT.OR P2, PT, R14, 0x4a, P2 ;  /* 0x0000004a0e00780c */ /* 0x000fe20001741670 */
[----:B------:R-:W1:Y:S01]  /*59a0*/  SHFL.BFLY PT, R8, R19, 0x1, 0x1f ;  /* 0x0c201f0013087f89 */ /* 0x000e6200000e0000 */
[----:B------:R-:W-:Y:S02]  /*59b0*/  FSEL R178, R178, -INF , !P0 ;  /* 0xff800000b2b27808 */ /* 0x000fe40004000000 */
[----:B------:R-:W-:Y:S02]  /*59c0*/  LOP3.LUT P0, RZ, R2, 0x400, RZ, 0xc0, !PT ;  /* 0x0000040002ff7812 */ /* 0x000fe4000780c0ff */
[----:B------:R-:W-:Y:S02]  /*59d0*/  FSEL R190, R190, -INF , !P1 ;  /* 0xff800000bebe7808 */ /* 0x000fe40004800000 */
[----:B------:R-:W-:Y:S02]  /*59e0*/  ISETP.GT.AND P0, PT, R22, 0x31, !P0 ;  /* 0x000000311600780c */ /* 0x000fe40004704270 */
[----:B------:R-:W-:-:S02]  /*59f0*/  ISETP.LT.OR P3, PT, R14, 0x51, P3 ;  /* 0x000000510e00780c */ /* 0x000fc40001f61670 */
[----:B------:R-:W-:Y:S02]  /*5a00*/  ISETP.LT.OR P0, PT, R14, 0x32, P0 ;  /* 0x000000320e00780c */ /* 0x000fe40000701670 */
[----:B------:R-:W-:Y:S02]  /*5a10*/  FSEL R191, R191, -INF , !P2 ;  /* 0xff800000bfbf7808 */ /* 0x000fe40005000000 */
[----:B------:R-:W-:Y:S02]  /*5a20*/  FSEL R179, R179, -INF , !P0 ;  /* 0xff800000b3b37808 */ /* 0x000fe40004000000 */
[----:B------:R-:W-:Y:S02]  /*5a30*/  LOP3.LUT P0, RZ, R2, 0x200, RZ, 0xc0, !PT ;  /* 0x0000020002ff7812 */ /* 0x000fe4000780c0ff */
[----:B------:R-:W-:Y:S02]  /*5a40*/  ISETP.LT.OR P4, PT, R14, 0x52, P4 ;  /* 0x000000520e00780c */ /* 0x000fe40002781670 */
[----:B------:R-:W-:-:S02]  /*5a50*/  ISETP.GT.AND P0, PT, R22, 0x38, !P0 ;  /* 0x000000381600780c */ /* 0x000fc40004704270 */
[----:B------:R-:W-:Y:S02]  /*5a60*/  FSEL R194, R194, -INF , !P3 ;  /* 0xff800000c2c27808 */ /* 0x000fe40005800000 */
[----:B------:R-:W-:Y:S02]  /*5a70*/  ISETP.LT.OR P0, PT, R14, 0x39, P0 ;  /* 0x000000390e00780c */ /* 0x000fe40000701670 */
[----:B-1----:R-:W-:Y:S02]  /*5a80*/  FMNMX.FTZ R8, R19, R8, !PT ;  /* 0x0000000813087209 */ /* 0x002fe40007810000 */
[----:B------:R-:W-:Y:S02]  /*5a90*/  FSEL R182, R182, -INF , !P0 ;  /* 0xff800000b6b67808 */ /* 0x000fe40004000000 */
[----:B------:R-:W-:Y:S01]  /*5aa0*/  LOP3.LUT P0, RZ, R2, 0x100, RZ, 0xc0, !PT ;  /* 0x0000010002ff7812 */ /* 0x000fe2000780c0ff */
[----:B------:R-:W-:Y:S01]  /*5ab0*/  FMUL.FTZ R202, R8, UR14 ;  /* 0x0000000e08ca7c20 */ /* 0x000fe20008410000 */
[----:B------:R-:W-:-:S02]  /*5ac0*/  ISETP.LT.OR P5, PT, R14, 0x59, P5 ;  /* 0x000000590e00780c */ /* 0x000fc40002fa1670 */
[----:B------:R-:W-:Y:S02]  /*5ad0*/  ISETP.GT.AND P0, PT, R22, 0x39, !P0 ;  /* 0x000000391600780c */ /* 0x000fe40004704270 */
[----:B------:R-:W-:Y:S02]  /*5ae0*/  FSEL R195, R195, -INF , !P4 ;  /* 0xff800000c3c37808 */ /* 0x000fe40006000000 */
[----:B------:R-:W-:Y:S02]  /*5af0*/  ISETP.LT.OR P0, PT, R14, 0x3a, P0 ;  /* 0x0000003a0e00780c */ /* 0x000fe40000701670 */
[----:B------:R-:W-:Y:S02]  /*5b00*/  FSEL R198, R198, -INF , !P5 ;  /* 0xff800000c6c67808 */ /* 0x000fe40006800000 */
[----:B------:R-:W-:Y:S02]  /*5b10*/  FSEL R183, R183, -INF , !P0 ;  /* 0xff800000b7b77808 */ /* 0x000fe40004000000 */
[----:B------:R-:W-:-:S02]  /*5b20*/  ISETP.GT.AND P0, PT, R22, 0x40, !P6 ;  /* 0x000000401600780c */ /* 0x000fc40007704270 */
[----:B------:R-:W-:Y:S02]  /*5b30*/  LOP3.LUT P6, RZ, R2, 0x20000, RZ, 0xc0, !PT ;  /* 0x0002000002ff7812 */ /* 0x000fe400078cc0ff */
[----:B------:R-:W-:-:S04]  /*5b40*/  ISETP.LT.OR P0, PT, R14, 0x41, P0 ;  /* 0x000000410e00780c */ /* 0x000fc80000701670 */
[----:B------:R-:W-:Y:S02]  /*5b50*/  FSEL R186, R186, -INF , !P0 ;  /* 0xff800000baba7808 */ /* 0x000fe40004000000 */
[----:B------:R-:W-:-:S04]  /*5b60*/  LOP3.LUT P0, RZ, R2, 0x40, RZ, 0xc0, !PT ;  /* 0x0000004002ff7812 */ /* 0x000fc8000780c0ff */
[----:B------:R-:W-:-:S04]  /*5b70*/  ISETP.GT.AND P0, PT, R22, 0x41, !P0 ;  /* 0x000000411600780c */ /* 0x000fc80004704270 */
[----:B------:R-:W-:-:S04]  /*5b80*/  ISETP.LT.OR P0, PT, R14, 0x42, P0 ;  /* 0x000000420e00780c */ /* 0x000fc80000701670 */
[----:B------:R-:W-:Y:S02]  /*5b90*/  FSEL R187, R187, -INF , !P0 ;  /* 0xff800000bbbb7808 */ /* 0x000fe40004000000 */
[----:B------:R-:W-:Y:S02]  /*5ba0*/  ISETP.GT.AND P0, PT, R22, RZ, !P6 ;  /* 0x000000ff1600720c */ /* 0x000fe40007704270 */
[----:B------:R-:W-:Y:S02]  /*5bb0*/  LOP3.LUT P6, RZ, R2, 0x1, RZ, 0xc0, !PT ;  /* 0x0000000102ff7812 */ /* 0x000fe400078cc0ff */
[----:B------:R-:W-:Y:S02]  /*5bc0*/  ISETP.LT.OR P0, PT, R14, 0x1, P0 ;  /* 0x000000010e00780c */ /* 0x000fe40000701670 */
[----:B------:R-:W-:Y:S02]  /*5bd0*/  ISETP.GT.AND P6, PT, R22, 0x59, !P6 ;  /* 0x000000591600780c */ /* 0x000fe400077c4270 */
[----:B------:R-:W-:-:S02]  /*5be0*/  FSEL R200, R154, -INF , !P0 ;  /* 0xff8000009ac87808 */ /* 0x000fc40004000000 */
[----:B------:R-:W-:Y:S02]  /*5bf0*/  FSETP.NEU.FTZ.AND P0, PT, R8, -INF , PT ;  /* 0xff8000000800780b */ /* 0x000fe40003f1d000 */
[----:B------:R-:W-:Y:S02]  /*5c00*/  FMNMX.FTZ R20, R200, R13, !PT ;  /* 0x0000000dc8147209 */ /* 0x000fe40007810000 */
[----:B------:R-:W-:Y:S02]  /*5c10*/  FSEL R202, R202, RZ, P0 ;  /* 0x000000ffcaca7208 */ /* 0x000fe40000000000 */
[----:B------:R-:W-:Y:S02]  /*5c20*/  FMNMX.FTZ R9, R155, R20, !PT ;  /* 0x000000149b097209 */ /* 0x000fe40007810000 */
[----:B------:R-:W-:Y:S01]  /*5c30*/  ISETP.LT.OR P6, PT, R14, 0x5a, P6 ;  /* 0x0000005a0e00780c */ /* 0x000fe200037c1670 */
[--C-:B------:R-:W-:Y:S01]  /*5c40*/  FFMA.FTZ R154, R156, UR14, -R202.reuse ;  /* 0x0000000e9c9a7c23 */ /* 0x100fe200080108ca */
[----:B------:R-:W-:Y:S01]  /*5c50*/  FMNMX.FTZ R20, R158, R9, !PT ;  /* 0x000000099e147209 */ /* 0x000fe20007810000 */
[--C-:B------:R-:W-:Y:S01]  /*5c60*/  FFMA.FTZ R156, R160, UR14, -R202.reuse ;  /* 0x0000000ea09c7c23 */ /* 0x100fe200080108ca */
[--C-:B------:R-:W-:Y:S01]  /*5c70*/  FFMA.FTZ R164, R164, UR14, -R202.reuse ;  /* 0x0000000ea4a47c23 */ /* 0x100fe200080108ca */
[----:B------:R-:W-:Y:S01]  /*5c80*/  FSEL R199, R199, -INF , !P6 ;  /* 0xff800000c7c77808 */ /* 0x000fe20007000000 */
[--C-:B------:R-:W-:Y:S01]  /*5c90*/  FFMA.FTZ R172, R172, UR14, -R202.reuse ;  /* 0x0000000eacac7c23 */ /* 0x100fe200080108ca */
[----:B------:R-:W-:Y:S01]  /*5ca0*/  FMNMX.FTZ R9, R159, R20, !PT ;  /* 0x000000149f097209 */ /* 0x000fe20007810000 */
[--C-:B------:R-:W-:Y:S01]  /*5cb0*/  FFMA.FTZ R23, R165, UR14, -R202.reuse ;  /* 0x0000000ea5177c23 */ /* 0x100fe200080108ca */
[--C-:B------:R-:W-:Y:S01]  /*5cc0*/  FFMA.FTZ R165, R181, UR14, -R202.reuse ;  /* 0x0000000eb5a57c23 */ /* 0x100fe200080108ca */
[----:B------:R-:W-:Y:S01]  /*5cd0*/  FSEL R181, R8, RZ, P0 ;  /* 0x000000ff08b57208 */ /* 0x000fe20000000000 */
[--C-:B------:R-:W-:Y:S01]  /*5ce0*/  FFMA.FTZ R152, R15, UR14, -R202.reuse ;  /* 0x0000000e0f987c23 */ /* 0x100fe200080108ca */
[----:B------:R-:W-:Y:S01]  /*5cf0*/  FMNMX.FTZ R20, R162, R9, !PT ;  /* 0x00000009a2147209 */ /* 0x000fe20007810000 */
[--C-:B------:R-:W-:Y:S01]  /*5d00*/  FFMA.FTZ R15, R153, UR14, -R202.reuse ;  /* 0x0000000e990f7c23 */ /* 0x100fe200080108ca */
[----:B------:R-:W-:Y:S01]  /*5d10*/  FFMA.FTZ R19, R157, UR14, -R202 ;  /* 0x0000000e9d137c23 */ /* 0x000fe200080108ca */
[----:B------:R-:W-:Y:S01]  /*5d20*/  FADD.FTZ R181, -R181, R12 ;  /* 0x0000000cb5b57221 */ /* 0x000fe20000010100 */
[----:B------:R-:W-:Y:S01]  /*5d30*/  FMNMX.FTZ R9, R163, R20, !PT ;  /* 0x00000014a3097209 */ /* 0x000fe20007810000 */
[----:B------:R-:W-:Y:S01]  /*5d40*/  MUFU.EX2 R152, R152 ;  /* 0x0000009800987308 */ /* 0x000fe20000000800 */
[--C-:B------:R-:W-:Y:S01]  /*5d50*/  FFMA.FTZ R21, R161, UR14, -R202.reuse ;  /* 0x0000000ea1157c23 */ /* 0x100fe200080108ca */
[----:B------:R-:W-:Y:S01]  /*5d60*/  FMUL.FTZ R181, R181, UR14 ;  /* 0x0000000eb5b57c20 */ /* 0x000fe20008410000 */
        /* <DEDUP_REMOVED lines=13> */
[----:B------:R-:W3:Y:S01]  /*5e40*/  MUFU.EX2 R15, R15 ;  /* 0x0000000f000f7308 */ /* 0x000ee20000000800 */
[----:B------:R-:W-:-:S02]  /*5e50*/  FFMA.FTZ R196, R196, UR14, -R202 ;  /* 0x0000000ec4c47c23 */ /* 0x000fc400080108ca */
[----:B------:R-:W-:-:S04]  /*5e60*/  FMNMX.FTZ R20, R174, R9, !PT ;  /* 0x00000009ae147209 */ /* 0x000fc80007810000 */
[----:B------:R-:W-:Y:S01]  /*5e70*/  FMNMX.FTZ R9, R175, R20, !PT ;  /* 0x00000014af097209 */ /* 0x000fe20007810000 */
[----:B------:R-:W4:Y:S01]  /*5e80*/  MUFU.EX2 R154, R154 ;  /* 0x0000009a009a7308 */ /* 0x000f220000000800 */
[-C--:B-1----:R-:W-:Y:S01]  /*5e90*/  FMUL.FTZ R24, R24, R181.reuse ;  /* 0x000000b518187220 */ /* 0x082fe20000410000 */
[----:B------:R-:W-:Y:S01]  /*5ea0*/  FMUL.FTZ R25, R25, R181 ;  /* 0x000000b519197220 */ /* 0x000fe20000410000 */
[----:B------:R-:W-:Y:S01]  /*5eb0*/  FMNMX.FTZ R160, R178, R9, !PT ;  /* 0x00000009b2a07209 */ /* 0x000fe20007810000 */
[-C--:B------:R-:W-:Y:S01]  /*5ec0*/  FMUL.FTZ R28, R28, R181.reuse ;  /* 0x000000b51c1c7220 */ /* 0x080fe20000410000 */
[-C--:B------:R-:W-:Y:S01]  /*5ed0*/  FMUL.FTZ R29, R29, R181.reuse ;  /* 0x000000b51d1d7220 */ /* 0x080fe20000410000 */
[-C--:B------:R-:W-:Y:S01]  /*5ee0*/  FMUL.FTZ R32, R32, R181.reuse ;  /* 0x000000b520207220 */ /* 0x080fe20000410000 */
[----:B------:R-:W-:Y:S01]  /*5ef0*/  FMNMX.FTZ R9, R179, R160, !PT ;  /* 0x000000a0b3097209 */ /* 0x000fe20007810000 */
[----:B------:R-:W-:Y:S01]  /*5f00*/  MUFU.EX2 R20, R164 ;  /* 0x000000a400147308 */ /* 0x000fe20000000800 */
[-C--:B------:R-:W-:Y:S01]  /*5f10*/  FMUL.FTZ R33, R33, R181.reuse ;  /* 0x000000b521217220 */ /* 0x080fe20000410000 */
[----:B------:R-:W-:Y:S01]  /*5f20*/  FMUL.FTZ R36, R36, R181 ;  /* 0x000000b524247220 */ /* 0x000fe20000410000 */
[----:B------:R-:W-:Y:S01]  /*5f30*/  FMNMX.FTZ R160, R182, R9, !PT ;  /* 0x00000009b6a07209 */ /* 0x000fe20007810000 */
[-C--:B------:R-:W-:Y:S01]  /*5f40*/  FMUL.FTZ R37, R37, R181.reuse ;  /* 0x000000b525257220 */ /* 0x080fe20000410000 */
[-C--:B------:R-:W-:Y:S01]  /*5f50*/  FMUL.FTZ R40, R40, R181.reuse ;  /* 0x000000b528287220 */ /* 0x080fe20000410000 */
[-C--:B------:R-:W-:Y:S01]  /*5f60*/  FMUL.FTZ R41, R41, R181.reuse ;  /* 0x000000b529297220 */ /* 0x080fe20000410000 */
[----:B------:R-:W-:Y:S01]  /*5f70*/  FMNMX.FTZ R9, R183, R160, !PT ;  /* 0x000000a0b7097209 */ /* 0x000fe20007810000 */
[----:B------:R-:W1:Y:S01]  /*5f80*/  MUFU.EX2 R19, R19 ;  /* 0x0000001300137308 */ /* 0x000e620000000800 */
[-C--:B------:R-:W-:Y:S01]  /*5f90*/  FMUL.FTZ R44, R44, R181.reuse ;  /* 0x000000b52c2c7220 */ /* 0x080fe20000410000 */
[----:B------:R-:W-:Y:S01]  /*5fa0*/  FMUL.FTZ R45, R45, R181 ;  /* 0x000000b52d2d7220 */ /* 0x000fe20000410000 */
[----:B------:R-:W-:Y:S01]  /*5fb0*/  FMNMX.FTZ R22, R186, R9, !PT ;  /* 0x00000009ba167209 */ /* 0x000fe20007810000 */
[-C--:B------:R-:W-:Y:S01]  /*5fc0*/  FMUL.FTZ R48, R48, R181.reuse ;  /* 0x000000b530307220 */ /* 0x080fe20000410000 */
[-C--:B------:R-:W-:Y:S01]  /*5fd0*/  FMUL.FTZ R49, R49, R181.reuse ;  /* 0x000000b531317220 */ /* 0x080fe20000410000 */
[-C--:B------:R-:W-:Y:S01]  /*5fe0*/  FMUL.FTZ R52, R52, R181.reuse ;  /* 0x000000b534347220 */ /* 0x080fe20000410000 */
[----:B------:R-:W-:Y:S01]  /*5ff0*/  FMNMX.FTZ R9, R187, R22, !PT ;  /* 0x00000016bb097209 */ /* 0x000fe20007810000 */
[----:B------:R5:W-:Y:S01]  /*6000*/  MUFU.EX2 R160, R168 ;  /* 0x000000a800a07308 */ /* 0x000be20000000800 */
[-C--:B------:R-:W-:Y:S01]  /*6010*/  FMUL.FTZ R53, R53, R181.reuse ;  /* 0x000000b535357220 */ /* 0x080fe20000410000 */
[----:B------:R-:W-:Y:S01]  /*6020*/  FMUL.FTZ R56, R56, R181 ;  /* 0x000000b538387220 */ /* 0x000fe20000410000 */
[----:B------:R-:W-:Y:S01]  /*6030*/  FMNMX.FTZ R22, R190, R9, !PT ;  /* 0x00000009be167209 */ /* 0x000fe20007810000 */
[-C--:B------:R-:W-:Y:S01]  /*6040*/  FMUL.FTZ R57, R57, R181.reuse ;  /* 0x000000b539397220 */ /* 0x080fe20000410000 */
[-C--:B------:R-:W-:Y:S01]  /*6050*/  FMUL.FTZ R60, R60, R181.reuse ;  /* 0x000000b53c3c7220 */ /* 0x080fe20000410000 */
[----:B------:R-:W-:Y:S01]  /*6060*/  FMUL.FTZ R61, R61, R181 ;  /* 0x000000b53d3d7220 */ /* 0x000fe20000410000 */
[----:B------:R-:W-:Y:S01]  /*6070*/  FMNMX.FTZ R9, R191, R22, !PT ;  /* 0x00000016bf097209 */ /* 0x000fe20007810000 */
[----:B------:R-:W0:Y:S01]  /*6080*/  MUFU.EX2 R156, R156 ;  /* 0x0000009c009c7308 */ /* 0x000e220000000800 */
[----:B-----5:R-:W-:Y:S01]  /*6090*/  FFMA.FTZ R168, R184, UR14, -R202 ;  /* 0x0000000eb8a87c23 */ /* 0x020fe200080108ca */
[----:B------:R-:W-:Y:S01]  /*60a0*/  FFMA.FTZ R184, R181, R7, R152 ;  /* 0x00000007b5b87223 */ /* 0x000fe20000010098 */
[----:B------:R-:W-:Y:S01]  /*60b0*/  FMNMX.FTZ R164, R194, R9, !PT ;  /* 0x00000009c2a47209 */ /* 0x000fe20007810000 */
[----:B------:R-:W-:Y:S01]  /*60c0*/  FMUL.FTZ R64, R64, R181 ;  /* 0x000000b540407220 */ /* 0x000fe20000410000 */
[C---:B---3--:R-:W-:Y:S01]  /*60d0*/  F2FP.BF16.F32.PACK_AB R152, R15.reuse, R152 ;  /* 0x000000980f98723e */ /* 0x048fe200000010ff */
[----:B------:R-:W-:Y:S01]  /*60e0*/  FADD.FTZ R7, R15, R184 ;  /* 0x000000b80f077221 */ /* 0x000fe20000010000 */
[----:B------:R-:W-:Y:S01]  /*60f0*/  FMNMX.FTZ R9, R195, R164, !PT ;  /* 0x000000a4c3097209 */ /* 0x000fe20007810000 */
[----:B------:R3:W-:Y:S01]  /*6100*/  MUFU.EX2 R22, R172 ;  /* 0x000000ac00167308 */ /* 0x0007e20000000800 */
[--C-:B------:R-:W-:Y:S01]  /*6110*/  FFMA.FTZ R164, R176, UR14, -R202.reuse ;  /* 0x0000000eb0a47c23 */ /* 0x100fe200080108ca */
[--C-:B------:R-:W-:Y:S01]  /*6120*/  FFMA.FTZ R176, R192, UR14, -R202.reuse ;  /* 0x0000000ec0b07c23 */ /* 0x100fe200080108ca */
[----:B------:R-:W-:Y:S01]  /*6130*/  FMNMX.FTZ R14, R198, R9, !PT ;  /* 0x00000009c60e7209 */ /* 0x000fe20007810000 */
[-C--:B------:R-:W-:Y:S01]  /*6140*/  FMUL.FTZ R65, R65, R181.reuse ;  /* 0x000000b541417220 */ /* 0x080fe20000410000 */
[-C--:B------:R-:W-:Y:S01]  /*6150*/  FMUL.FTZ R68, R68, R181.reuse ;  /* 0x000000b544447220 */ /* 0x080fe20000410000 */
[-C--:B------:R-:W-:Y:S01]  /*6160*/  FMUL.FTZ R69, R69, R181.reuse ;  /* 0x000000b545457220 */ /* 0x080fe20000410000 */
[----:B------:R-:W-:Y:S01]  /*6170*/  FMNMX.FTZ R9, R199, R14, !PT ;  /* 0x0000000ec7097209 */ /* 0x000fe20007810000 */
[--C-:B------:R-:W-:Y:S01]  /*6180*/  FFMA.FTZ R14, R180, UR14, -R202.reuse ;  /* 0x0000000eb40e7c23 */ /* 0x100fe200080108ca */
[----:B------:R-:W5:Y:S01]  /*6190*/  MUFU.EX2 R21, R21 ;  /* 0x0000001500157308 */ /* 0x000f620000000800 */
[-C--:B------:R-:W-:Y:S01]  /*61a0*/  FMUL.FTZ R72, R72, R181.reuse ;  /* 0x000000b548487220 */ /* 0x080fe20000410000 */
[-C--:B------:R-:W-:Y:S01]  /*61b0*/  FMUL.FTZ R73, R73, R181.reuse ;  /* 0x000000b549497220 */ /* 0x080fe20000410000 */
[----:B---3--:R-:W3:Y:S01]  /*61c0*/  SHFL.BFLY PT, R172, R9, 0x2, 0x1f ;  /* 0x0c401f0009ac7f89 */ /* 0x008ee200000e0000 */
        /* <DEDUP_REMOVED lines=23> */
[----:B---3--:R-:W-:Y:S01]  /*6340*/  FMNMX.FTZ R180, R9, R172, !PT ;  /* 0x000000ac09b47209 */ /* 0x008fe20007810000 */
[----:B------:R-:W-:Y:S01]  /*6350*/  FFMA.FTZ R172, R188, UR14, -R202 ;  /* 0x0000000ebcac7c23 */ /* 0x000fe200080108ca */
[-C--:B------:R-:W-:Y:S01]  /*6360*/  FMUL.FTZ R116, R116, R181.reuse ;  /* 0x000000b574747220 */ /* 0x080fe20000410000 */
[-C--:B------:R-:W-:Y:S01]  /*6370*/  FMUL.FTZ R117, R117, R181.reuse ;  /* 0x000000b575757220 */ /* 0x080fe20000410000 */
[-C--:B------:R-:W-:Y:S01]  /*6380*/  FMUL.FTZ R120, R120, R181.reuse ;  /* 0x000000b578787220 */ /* 0x080fe20000410000 */
[----:B------:R-:W3:Y:S01]  /*6390*/  SHFL.BFLY PT, R9, R180, 0x1, 0x1f ;  /* 0x0c201f00b4097f89 */ /* 0x000ee200000e0000 */
        /* <DEDUP_REMOVED lines=17> */
[----:B------:R-:W-:Y:S01]  /*64b0*/  FMUL.FTZ R149, R149, R181 ;  /* 0x000000b595957220 */ /* 0x000fe20000410000 */
[----:B---3--:R-:W-:-:S06]  /*64c0*/  FMNMX.FTZ R9, R180, R9, !PT ;  /* 0x00000009b4097209 */ /* 0x008fcc0007810000 */
[----:B------:R-:W-:Y:S01]  /*64d0*/  MUFU.EX2 R165, R165 ;  /* 0x000000a500a57308 */ /* 0x000fe20000000800 */
[C---:B------:R-:W-:Y:S01]  /*64e0*/  FSETP.NEU.FTZ.AND P0, PT, R9.reuse, -INF , PT ;  /* 0xff8000000900780b */ /* 0x040fe20003f1d000 */
[----:B------:R-:W-:-:S06]  /*64f0*/  FMUL.FTZ R193, R9, UR14 ;  /* 0x0000000e09c17c20 */ /* 0x000fcc0008410000 */
[----:B------:R-:W-:Y:S01]  /*6500*/  MUFU.EX2 R168, R168 ;  /* 0x000000a800a87308 */ /* 0x000fe20000000800 */
[----:B------:R-:W-:-:S05]  /*6510*/  FSEL R193, R193, RZ, P0 ;  /* 0x000000ffc1c17208 */ /* 0x000fca0000000000 */
[--C-:B------:R-:W-:Y:S01]  /*6520*/  FFMA.FTZ R180, R155, UR14, -R193.reuse ;  /* 0x0000000e9bb47c23 */ /* 0x100fe200080108c1 */
[----:B------:R-:W-:Y:S01]  /*6530*/  FFMA.FTZ R155, R158, UR14, -R193 ;  /* 0x0000000e9e9b7c23 */ /* 0x000fe200080108c1 */
[----:B----4-:R-:W-:Y:S01]  /*6540*/  FADD.FTZ R158, R154, R7 ;  /* 0x000000079a9e7221 */ /* 0x010fe20000010000 */
[--C-:B------:R-:W-:Y:S01]  /*6550*/  FFMA.FTZ R184, R159, UR14, -R193.reuse ;  /* 0x0000000e9fb87c23 */ /* 0x100fe200080108c1 */
[--C-:B------:R-:W-:Y:S01]  /*6560*/  FFMA.FTZ R159, R162, UR14, -R193.reuse ;  /* 0x0000000ea29f7c23 */ /* 0x100fe200080108c1 */
[----:B------:R-:W-:Y:S01]  /*6570*/  MUFU.EX2 R169, R169 ;  /* 0x000000a900a97308 */ /* 0x000fe20000000800 */
[C---:B-1----:R-:W-:Y:S01]  /*6580*/  FADD.FTZ R7, R19.reuse, R158 ;  /* 0x0000009e13077221 */ /* 0x042fe20000010000 */
[----:B------:R-:W-:Y:S01]  /*6590*/  F2FP.BF16.F32.PACK_AB R154, R19, R154 ;  /* 0x0000009a139a723e */ /* 0x000fe200000010ff */
[--C-:B------:R-:W-:Y:S01]  /*65a0*/  FFMA.FTZ R188, R163, UR14, -R193.reuse ;  /* 0x0000000ea3bc7c23 */ /* 0x100fe200080108c1 */
[----:B------:R-:W-:Y:S01]  /*65b0*/  FFMA.FTZ R163, R166, UR14, -R193 ;  /* 0x0000000ea6a37c23 */ /* 0x000fe200080108c1 */
[----:B0-----:R-:W-:Y:S01]  /*65c0*/  FADD.FTZ R158, R156, R7 ;  /* 0x000000079c9e7221 */ /* 0x001fe20000010000 */
[--C-:B------:R-:W-:Y:S01]  /*65d0*/  FFMA.FTZ R189, R200, UR14, -R193.reuse ;  /* 0x0000000ec8bd7c23 */ /* 0x100fe200080108c1 */
[--C-:B------:R-:W-:Y:S01]  /*65e0*/  FFMA.FTZ R192, R167, UR14, -R193.reuse ;  /* 0x0000000ea7c07c23 */ /* 0x100fe200080108c1 */
[----:B------:R-:W-:Y:S01]  /*65f0*/  MUFU.EX2 R172, R172 ;  /* 0x000000ac00ac7308 */ /* 0x000fe20000000800 */
[----:B-----5:R-:W-:Y:S01]  /*6600*/  FADD.FTZ R7, R21, R158 ;  /* 0x0000009e15077221 */ /* 0x020fe20000010000 */
[--C-:B------:R-:W-:Y:S01]  /*6610*/  FFMA.FTZ R171, R171, UR14, -R193.reuse ;  /* 0x0000000eabab7c23 */ /* 0x100fe200080108c1 */
[--C-:B------:R-:W-:Y:S01]  /*6620*/  FFMA.FTZ R167, R178, UR14, -R193.reuse ;  /* 0x0000000eb2a77c23 */ /* 0x100fe200080108c1 */
[----:B------:R-:W-:Y:S01]  /*6630*/  FFMA.FTZ R174, R174, UR14, -R193 ;  /* 0x0000000eaeae7c23 */ /* 0x000fe200080108c1 */
[----:B------:R-:W-:Y:S01]  /*6640*/  FADD.FTZ R158, R20, R7 ;  /* 0x00000007149e7221 */ /* 0x000fe20000010000 */
[--C-:B------:R-:W-:Y:S01]  /*6650*/  FFMA.FTZ R175, R175, UR14, -R193.reuse ;  /* 0x0000000eafaf7c23 */ /* 0x100fe200080108c1 */
[--C-:B------:R-:W-:Y:S01]  /*6660*/  FFMA.FTZ R179, R179, UR14, -R193.reuse ;  /* 0x0000000eb3b37c23 */ /* 0x100fe200080108c1 */
[----:B------:R-:W0:Y:S01]  /*6670*/  MUFU.EX2 R173, R173 ;  /* 0x000000ad00ad7308 */ /* 0x000e220000000800 */
[----:B--2---:R-:W-:Y:S01]  /*6680*/  FADD.FTZ R7, R23, R158 ;  /* 0x0000009e17077221 */ /* 0x004fe20000010000 */
[--C-:B------:R-:W-:Y:S01]  /*6690*/  FFMA.FTZ R182, R182, UR14, -R193.reuse ;  /* 0x0000000eb6b67c23 */ /* 0x100fe200080108c1 */
[--C-:B------:R-:W-:Y:S01]  /*66a0*/  FFMA.FTZ R183, R183, UR14, -R193.reuse ;  /* 0x0000000eb7b77c23 */ /* 0x100fe200080108c1 */
[----:B------:R-:W-:Y:S01]  /*66b0*/  FFMA.FTZ R186, R186, UR14, -R193 ;  /* 0x0000000ebaba7c23 */ /* 0x000fe200080108c1 */
[----:B------:R-:W-:Y:S01]  /*66c0*/  FADD.FTZ R158, R160, R7 ;  /* 0x00000007a09e7221 */ /* 0x000fe20000010000 */
[--C-:B------:R-:W-:Y:S01]  /*66d0*/  FFMA.FTZ R187, R187, UR14, -R193.reuse ;  /* 0x0000000ebbbb7c23 */ /* 0x100fe200080108c1 */
[--C-:B------:R-:W-:Y:S01]  /*66e0*/  FFMA.FTZ R190, R190, UR14, -R193.reuse ;  /* 0x0000000ebebe7c23 */ /* 0x100fe200080108c1 */
[----:B------:R-:W-:Y:S01]  /*66f0*/  MUFU.EX2 R176, R176 ;  /* 0x000000b000b07308 */ /* 0x000fe20000000800 */
[----:B------:R-:W-:Y:S01]  /*6700*/  FADD.FTZ R7, R153, R158 ;  /* 0x0000009e99077221 */ /* 0x000fe20000010000 */
[----:B------:R-:W-:Y:S01]  /*6710*/  FSEL R158, R9, RZ, P0 ;  /* 0x000000ff099e7208 */ /* 0x000fe20000000000 */
[--C-:B------:R-:W-:Y:S01]  /*6720*/  FFMA.FTZ R191, R191, UR14, -R193.reuse ;  /* 0x0000000ebfbf7c23 */ /* 0x100fe200080108c1 */
[----:B------:R-:W-:Y:S01]  /*6730*/  FFMA.FTZ R194, R194, UR14, -R193 ;  /* 0x0000000ec2c27c23 */ /* 0x000fe200080108c1 */
[----:B------:R-:W-:Y:S01]  /*6740*/  FADD.FTZ R162, R22, R7 ;  /* 0x0000000716a27221 */ /* 0x000fe20000010000 */
[----:B------:R-:W-:Y:S01]  /*6750*/  FFMA.FTZ R195, R195, UR14, -R193 ;  /* 0x0000000ec3c37c23 */ /* 0x000fe200080108c1 */
[----:B------:R-:W-:Y:S01]  /*6760*/  FADD.FTZ R7, -R158, R13 ;  /* 0x0000000d9e077221 */ /* 0x000fe20000010100 */
[----:B------:R-:W1:Y:S01]  /*6770*/  MUFU.EX2 R177, R177 ;  /* 0x000000b100b17308 */ /* 0x000e620000000800 */
[C---:B------:R-:W-:Y:S01]  /*6780*/  FADD.FTZ R197, R157.reuse, R162 ;  /* 0x000000a29dc57221 */ /* 0x040fe20000010000 */
[----:B------:R-:W-:Y:S01]  /*6790*/  F2FP.BF16.F32.PACK_AB R162, R157, R22 ;  /* 0x000000169da2723e */ /* 0x000fe200000010ff */
[----:B------:R-:W-:Y:S01]  /*67a0*/  FFMA.FTZ R13, R170, UR14, -R193 ;  /* 0x0000000eaa0d7c23 */ /* 0x000fe200080108c1 */
[----:B0-----:R-:W-:Y:S01]  /*67b0*/  F2FP.BF16.F32.PACK_AB R170, R173, R172 ;  /* 0x000000acadaa723e */ /* 0x001fe200000010ff */
[----:B------:R-:W-:Y:S01]  /*67c0*/  FADD.FTZ R158, R164, R197 ;  /* 0x000000c5a49e7221 */ /* 0x000fe20000010000 */
[--C-:B------:R-:W-:Y:S01]  /*67d0*/  FFMA.FTZ R198, R198, UR14, -R193.reuse ;  /* 0x0000000ec6c67c23 */ /* 0x100fe200080108c1 */
[----:B------:R-:W-:Y:S01]  /*67e0*/  FFMA.FTZ R193, R199, UR14, -R193 ;  /* 0x0000000ec7c17c23 */ /* 0x000fe200080108c1 */
[----:B------:R-:W-:Y:S01]  /*67f0*/  MUFU.EX2 R12, R196 ;  /* 0x000000c4000c7308 */ /* 0x000fe20000000800 */
[----:B------:R-:W-:Y:S01]  /*6800*/  FADD.FTZ R197, R161, R158 ;  /* 0x0000009ea1c57221 */ /* 0x000fe20000010000 */
[----:B------:R-:W-:-:S02]  /*6810*/  PLOP3.LUT P0, PT, PT, PT, UP0, 0x40, 0x0 ;  /* 0x000000000000781c */ /* 0x000fc40003f0e808 */
[----:B------:R-:W-:Y:S01]  /*6820*/  F2FP.BF16.F32.PACK_AB R164, R161, R164 ;  /* 0x000000a4a1a4723e */ /* 0x000fe200000010ff */
[----:B------:R-:W-:Y:S01]  /*6830*/  FADD.FTZ R158, R14, R197 ;  /* 0x000000c50e9e7221 */ /* 0x000fe20000010000 */
[----:B------:R-:W-:Y:S02]  /*6840*/  F2FP.BF16.F32.PACK_AB R160, R153, R160 ;  /* 0x000000a099a0723e */ /* 0x000fe400000010ff */
[----:B------:R-:W-:Y:S01]  /*6850*/  MUFU.EX2 R189, R189 ;  /* 0x000000bd00bd7308 */ /* 0x000fe20000000800 */
[----:B------:R-:W-:Y:S01]  /*6860*/  FADD.FTZ R197, R165, R158 ;  /* 0x0000009ea5c57221 */ /* 0x000fe20000010000 */
[----:B------:R-:W-:-:S03]  /*6870*/  F2FP.BF16.F32.PACK_AB R156, R21, R156 ;  /* 0x0000009c159c723e */ /* 0x000fc600000010ff */
[----:B------:R-:W-:Y:S01]  /*6880*/  FADD.FTZ R158, R168, R197 ;  /* 0x000000c5a89e7221 */ /* 0x000fe20000010000 */
[C---:B------:R-:W-:Y:S02]  /*6890*/  F2FP.BF16.F32.PACK_AB R168, R169.reuse, R168 ;  /* 0x000000a8a9a8723e */ /* 0x040fe400000010ff */
[----:B------:R-:W0:Y:S01]  /*68a0*/  MUFU.EX2 R180, R180 ;  /* 0x000000b400b47308 */ /* 0x000e220000000800 */
[----:B------:R-:W-:-:S04]  /*68b0*/  FADD.FTZ R197, R169, R158 ;  /* 0x0000009ea9c57221 */ /* 0x000fc80000010000 */
[----:B------:R-:W-:Y:S01]  /*68c0*/  FADD.FTZ R158, R172, R197 ;  /* 0x000000c5ac9e7221 */ /* 0x000fe20000010000 */
[----:B-1----:R-:W-:Y:S02]  /*68d0*/  F2FP.BF16.F32.PACK_AB R172, R177, R176 ;  /* 0x000000b0b1ac723e */ /* 0x002fe400000010ff */
[----:B------:R-:W-:Y:S01]  /*68e0*/  MUFU.EX2 R155, R155 ;  /* 0x0000009b009b7308 */ /* 0x000fe20000000800 */
[----:B------:R-:W-:Y:S01]  /*68f0*/  FADD.FTZ R19, R173, R158 ;  /* 0x0000009ead137221 */ /* 0x000fe20000010000 */
[----:B------:R-:W-:-:S03]  /*6900*/  F2FP.BF16.F32.PACK_AB R158, R23, R20 ;  /* 0x00000014179e723e */ /* 0x000fc600000010ff */
[----:B------:R-:W-:-:S03]  /*6910*/  FADD.FTZ R166, R176, R19 ;  /* 0x00000013b0a67221 */ /* 0x000fc60000010000 */
[----:B------:R-:W1:Y:S01]  /*6920*/  MUFU.EX2 R185, R185 ;  /* 0x000000b900b97308 */ /* 0x000e620000000800 */
[----:B------:R-:W-:Y:S01]  /*6930*/  FADD.FTZ R19, R177, R166 ;  /* 0x000000a6b1137221 */ /* 0x000fe20000010000 */
[----:B------:R-:W-:Y:S01]  /*6940*/  F2FP.BF16.F32.PACK_AB R166, R165, R14 ;  /* 0x0000000ea5a6723e */ /* 0x000fe200000010ff */
[----:B------:R-:W-:Y:S01]  /*6950*/  FMUL.FTZ R14, R7, UR14 ;  /* 0x0000000e070e7c20 */ /* 0x000fe20008410000 */
[----:B0-----:R-:W-:Y:S01]  /*6960*/  F2FP.BF16.F32.PACK_AB R153, R180, R189 ;  /* 0x000000bdb499723e */ /* 0x001fe200000010ff */
[----:B------:R-:W-:-:S03]  /*6970*/  FADD.FTZ R22, R12, R19 ;  /* 0x000000130c167221 */ /* 0x000fc60000010000 */
[----:B------:R-:W-:Y:S08]  /*6980*/  MUFU.EX2 R184, R184 ;  /* 0x000000b800b87308 */ /* 0x000ff00000000800 */
[----:B------:R-:W0:Y:S01]  /*6990*/  MUFU.EX2 R14, R14 ;  /* 0x0000000e000e7308 */ /* 0x000e220000000800 */
[----:B-1----:R-:W-:-:S07]  /*69a0*/  FADD.FTZ R7, R185, R22 ;  /* 0x00000016b9077221 */ /* 0x002fce0000010000 */
[----:B------:R-:W1:Y:S08]  /*69b0*/  MUFU.EX2 R159, R159 ;  /* 0x0000009f009f7308 */ /* 0x000e700000000800 */
[----:B------:R-:W2:Y:S01]  /*69c0*/  MUFU.EX2 R188, R188 ;  /* 0x000000bc00bc7308 */ /* 0x000ea20000000800 */
[----:B0-----:R-:W-:Y:S01]  /*69d0*/  FFMA.FTZ R19, R14, R6, R189 ;  /* 0x000000060e137223 */ /* 0x001fe200000100bd */
[-C--:B------:R-:W-:Y:S01]  /*69e0*/  FMUL.FTZ R26, R26, R14.reuse ;  /* 0x0000000e1a1a7220 */ /* 0x080fe20000410000 */
[-C--:B------:R-:W-:Y:S01]  /*69f0*/  FMUL.FTZ R27, R27, R14.reuse ;  /* 0x0000000e1b1b7220 */ /* 0x080fe20000410000 */
[-C--:B------:R-:W-:Y:S01]  /*6a00*/  FMUL.FTZ R30, R30, R14.reuse ;  /* 0x0000000e1e1e7220 */ /* 0x080fe20000410000 */
[----:B------:R-:W-:Y:S01]  /*6a10*/  FADD.FTZ R6, R180, R19 ;  /* 0x00000013b4067221 */ /* 0x000fe20000010000 */
[-C--:B------:R-:W-:Y:S01]  /*6a20*/  FMUL.FTZ R31, R31, R14.reuse ;  /* 0x0000000e1f1f7220 */ /* 0x080fe20000410000 */
[-C--:B------:R-:W-:Y:S01]  /*6a30*/  FMUL.FTZ R34, R34, R14.reuse ;  /* 0x0000000e22227220 */ /* 0x080fe20000410000 */
[----:B------:R-:W0:Y:S01]  /*6a40*/  MUFU.EX2 R163, R163 ;  /* 0x000000a300a37308 */ /* 0x000e220000000800 */
[----:B------:R-:W-:Y:S01]  /*6a50*/  FADD.FTZ R19, R155, R6 ;  /* 0x000000069b137221 */ /* 0x000fe20000010000 */
[----:B------:R-:W-:Y:S01]  /*6a60*/  F2FP.BF16.F32.PACK_AB R155, R184, R155 ;  /* 0x0000009bb89b723e */ /* 0x000fe200000010ff */
[-C--:B------:R-:W-:Y:S01]  /*6a70*/  FMUL.FTZ R35, R35, R14.reuse ;  /* 0x0000000e23237220 */ /* 0x080fe20000410000 */
[-C--:B------:R-:W-:Y:S01]  /*6a80*/  FMUL.FTZ R38, R38, R14.reuse ;  /* 0x0000000e26267220 */ /* 0x080fe20000410000 */
[----:B------:R-:W-:Y:S01]  /*6a90*/  FADD.FTZ R22, R184, R19 ;  /* 0x00000013b8167221 */ /* 0x000fe20000010000 */
[-C--:B------:R-:W-:Y:S01]  /*6aa0*/  FMUL.FTZ R39, R39, R14.reuse ;  /* 0x0000000e27277220 */ /* 0x080fe20000410000 */
[-C--:B------:R-:W-:Y:S01]  /*6ab0*/  FMUL.FTZ R42, R42, R14.reuse ;  /* 0x0000000e2a2a7220 */ /* 0x080fe20000410000 */
[----:B------:R-:W3:Y:S01]  /*6ac0*/  MUFU.EX2 R192, R192 ;  /* 0x000000c000c07308 */ /* 0x000ee20000000800 */
[----:B-1----:R-:W-:Y:S01]  /*6ad0*/  FADD.FTZ R19, R159, R22 ;  /* 0x000000169f137221 */ /* 0x002fe20000010000 */
[----:B--2---:R-:W-:Y:S01]  /*6ae0*/  F2FP.BF16.F32.PACK_AB R157, R188, R159 ;  /* 0x0000009fbc9d723e */ /* 0x004fe200000010ff */
[-C--:B------:R-:W-:Y:S01]  /*6af0*/  FMUL.FTZ R43, R43, R14.reuse ;  /* 0x0000000e2b2b7220 */ /* 0x080fe20000410000 */
[-C--:B------:R-:W-:Y:S01]  /*6b00*/  FMUL.FTZ R46, R46, R14.reuse ;  /* 0x0000000e2e2e7220 */ /* 0x080fe20000410000 */
[----:B------:R-:W-:Y:S01]  /*6b10*/  FADD.FTZ R22, R188, R19 ;  /* 0x00000013bc167221 */ /* 0x000fe20000010000 */
[-C--:B------:R-:W-:Y:S01]  /*6b20*/  FMUL.FTZ R47, R47, R14.reuse ;  /* 0x0000000e2f2f7220 */ /* 0x080fe20000410000 */
[-C--:B------:R-:W-:Y:S01]  /*6b30*/  FMUL.FTZ R50, R50, R14.reuse ;  /* 0x0000000e32327220 */ /* 0x080fe20000410000 */
[----:B------:R-:W1:Y:S01]  /*6b40*/  MUFU.EX2 R13, R13 ;  /* 0x0000000d000d7308 */ /* 0x000e620000000800 */
        /* <DEDUP_REMOVED lines=8> */
[C---:B---3--:R-:W-:Y:S01]  /*6bd0*/  FADD.FTZ R176, R192.reuse, R19 ;  /* 0x00000013c0b07221 */ /* 0x048fe20000010000 */
[----:B------:R-:W-:Y:S01]  /*6be0*/  F2FP.BF16.F32.PACK_AB R159, R192, R163 ;  /* 0x000000a3c09f723e */ /* 0x000fe200000010ff */
[-C--:B------:R-:W-:Y:S01]  /*6bf0*/  FMUL.FTZ R63, R63, R14.reuse ;  /* 0x0000000e3f3f7220 */ /* 0x080fe20000410000 */
[-C--:B------:R-:W-:Y:S01]  /*6c00*/  FMUL.FTZ R66, R66, R14.reuse ;  /* 0x0000000e42427220 */ /* 0x080fe20000410000 */
[-C--:B------:R-:W-:Y:S01]  /*6c10*/  FMUL.FTZ R67, R67, R14.reuse ;  /* 0x0000000e43437220 */ /* 0x080fe20000410000 */
[-C--:B------:R-:W-:Y:S01]  /*6c20*/  FMUL.FTZ R70, R70, R14.reuse ;  /* 0x0000000e46467220 */ /* 0x080fe20000410000 */
[-C--:B------:R-:W-:Y:S01]  /*6c30*/  FMUL.FTZ R71, R71, R14.reuse ;  /* 0x0000000e47477220 */ /* 0x080fe20000410000 */
[----:B------:R2:W3:Y:S01]  /*6c40*/  MUFU.EX2 R15, R174 ;  /* 0x000000ae000f7308 */ /* 0x0004e20000000800 */
[----:B-1----:R-:W-:Y:S01]  /*6c50*/  FADD.FTZ R19, R13, R176 ;  /* 0x000000b00d137221 */ /* 0x002fe20000010000 */
[-C--:B------:R-:W-:Y:S01]  /*6c60*/  FMUL.FTZ R74, R74, R14.reuse ;  /* 0x0000000e4a4a7220 */ /* 0x080fe20000410000 */
[-C--:B------:R-:W-:Y:S01]  /*6c70*/  FMUL.FTZ R75, R75, R14.reuse ;  /* 0x0000000e4b4b7220 */ /* 0x080fe20000410000 */
[-C--:B------:R-:W-:Y:S01]  /*6c80*/  FMUL.FTZ R78, R78, R14.reuse ;  /* 0x0000000e4e4e7220 */ /* 0x080fe20000410000 */
[-C--:B------:R-:W-:Y:S01]  /*6c90*/  FMUL.FTZ R79, R79, R14.reuse ;  /* 0x0000000e4f4f7220 */ /* 0x080fe20000410000 */
[-C--:B------:R-:W-:Y:S01]  /*6ca0*/  FMUL.FTZ R82, R82, R14.reuse ;  /* 0x0000000e52527220 */ /* 0x080fe20000410000 */
[----:B------:R-:W-:Y:S01]  /*6cb0*/  FMUL.FTZ R83, R83, R14 ;  /* 0x0000000e53537220 */ /* 0x000fe20000410000 */
[----:B------:R-:W1:Y:S01]  /*6cc0*/  MUFU.EX2 R20, R175 ;  /* 0x000000af00147308 */ /* 0x000e620000000800 */
[----:B--2---:R-:W-:Y:S01]  /*6cd0*/  F2FP.BF16.F32.PACK_AB R174, R185, R12 ;  /* 0x0000000cb9ae723e */ /* 0x004fe200000010ff */
[C---:B0-----:R-:W-:Y:S01]  /*6ce0*/  FADD.FTZ R176, R178.reuse, R19 ;  /* 0x00000013b2b07221 */ /* 0x041fe20000010000 */
[----:B------:R-:W-:Y:S01]  /*6cf0*/  F2FP.BF16.F32.PACK_AB R161, R178, R13 ;  /* 0x0000000db2a1723e */ /* 0x000fe200000010ff */
[-C--:B------:R-:W-:Y:S01]  /*6d00*/  FMUL.FTZ R86, R86, R14.reuse ;  /* 0x0000000e56567220 */ /* 0x080fe20000410000 */
[-C--:B------:R-:W-:Y:S01]  /*6d10*/  FMUL.FTZ R87, R87, R14.reuse ;  /* 0x0000000e57577220 */ /* 0x080fe20000410000 */
[-C--:B------:R-:W-:Y:S01]  /*6d20*/  FMUL.FTZ R90, R90, R14.reuse ;  /* 0x0000000e5a5a7220 */ /* 0x080fe20000410000 */
[-C--:B------:R-:W-:Y:S01]  /*6d30*/  FMUL.FTZ R91, R91, R14.reuse ;  /* 0x0000000e5b5b7220 */ /* 0x080fe20000410000 */
[----:B------:R-:W0:Y:S01]  /*6d40*/  MUFU.EX2 R165, R167 ;  /* 0x000000a700a57308 */ /* 0x000e220000000800 */
[----:B---3--:R-:W-:Y:S01]  /*6d50*/  FADD.FTZ R19, R15, R176 ;  /* 0x000000b00f137221 */ /* 0x008fe20000010000 */
[-C--:B------:R-:W-:Y:S01]  /*6d60*/  FMUL.FTZ R94, R94, R14.reuse ;  /* 0x0000000e5e5e7220 */ /* 0x080fe20000410000 */
[-C--:B------:R-:W-:Y:S01]  /*6d70*/  FMUL.FTZ R95, R95, R14.reuse ;  /* 0x0000000e5f5f7220 */ /* 0x080fe20000410000 */
[-C--:B------:R-:W-:Y:S01]  /*6d80*/  FMUL.FTZ R98, R98, R14.reuse ;  /* 0x0000000e62627220 */ /* 0x080fe20000410000 */
[-C--:B------:R-:W-:Y:S01]  /*6d90*/  FMUL.FTZ R99, R99, R14.reuse ;  /* 0x0000000e63637220 */ /* 0x080fe20000410000 */
[-C--:B------:R-:W-:Y:S01]  /*6da0*/  FMUL.FTZ R102, R102, R14.reuse ;  /* 0x0000000e66667220 */ /* 0x080fe20000410000 */
[-C--:B------:R-:W-:Y:S01]  /*6db0*/  FMUL.FTZ R103, R103, R14.reuse ;  /* 0x0000000e67677220 */ /* 0x080fe20000410000 */
[----:B------:R-:W2:Y:S01]  /*6dc0*/  MUFU.EX2 R12, R179 ;  /* 0x000000b3000c7308 */ /* 0x000ea20000000800 */
[----:B-1----:R-:W-:Y:S01]  /*6dd0*/  F2FP.BF16.F32.PACK_AB R163, R20, R15 ;  /* 0x0000000f14a3723e */ /* 0x002fe200000010ff */
[-C--:B------:R-:W-:Y:S01]  /*6de0*/  FMUL.FTZ R106, R106, R14.reuse ;  /* 0x0000000e6a6a7220 */ /* 0x080fe20000410000 */
[-C--:B------:R-:W-:Y:S01]  /*6df0*/  FMUL.FTZ R107, R107, R14.reuse ;  /* 0x0000000e6b6b7220 */ /* 0x080fe20000410000 */
[-C--:B------:R-:W-:Y:S01]  /*6e00*/  FMUL.FTZ R110, R110, R14.reuse ;  /* 0x0000000e6e6e7220 */ /* 0x080fe20000410000 */
[-C--:B------:R-:W-:Y:S01]  /*6e10*/  FMUL.FTZ R111, R111, R14.reuse ;  /* 0x0000000e6f6f7220 */ /* 0x080fe20000410000 */
[-C--:B------:R-:W-:Y:S01]  /*6e20*/  FMUL.FTZ R114, R114, R14.reuse ;  /* 0x0000000e72727220 */ /* 0x080fe20000410000 */
[-C--:B------:R-:W-:Y:S01]  /*6e30*/  FMUL.FTZ R115, R115, R14.reuse ;  /* 0x0000000e73737220 */ /* 0x080fe20000410000 */
[----:B------:R1:W3:Y:S01]  /*6e40*/  MUFU.EX2 R167, R182 ;  /* 0x000000b600a77308 */ /* 0x0002e20000000800 */
        /* <DEDUP_REMOVED lines=8> */
[----:B-1----:R-:W-:Y:S01]  /*6ed0*/  FADD.FTZ R182, R20, R19 ;  /* 0x0000001314b67221 */ /* 0x002fe20000010000 */
[-C--:B------:R-:W-:Y:S01]  /*6ee0*/  FMUL.FTZ R131, R131, R14.reuse ;  /* 0x0000000e83837220 */ /* 0x080fe20000410000 */
[-C--:B------:R-:W-:Y:S01]  /*6ef0*/  FMUL.FTZ R134, R134, R14.reuse ;  /* 0x0000000e86867220 */ /* 0x080fe20000410000 */
[-C--:B------:R-:W-:Y:S01]  /*6f00*/  FMUL.FTZ R135, R135, R14.reuse ;  /* 0x0000000e87877220 */ /* 0x080fe20000410000 */
[----:B0-----:R-:W-:Y:S01]  /*6f10*/  FADD.FTZ R19, R165, R182 ;  /* 0x000000b6a5137221 */ /* 0x001fe20000010000 */
[----:B--2---:R-:W-:Y:S01]  /*6f20*/  F2FP.BF16.F32.PACK_AB R165, R12, R165 ;  /* 0x000000a50ca5723e */ /* 0x004fe200000010ff */
[-C--:B------:R-:W-:Y:S01]  /*6f30*/  FMUL.FTZ R138, R138, R14.reuse ;  /* 0x0000000e8a8a7220 */ /* 0x080fe20000410000 */
[----:B------:R4:W0:Y:S01]  /*6f40*/  MUFU.EX2 R169, R186 ;  /* 0x000000ba00a97308 */ /* 0x0008220000000800 */
[----:B------:R-:W-:Y:S01]  /*6f50*/  FADD.FTZ R182, R12, R19 ;  /* 0x000000130cb67221 */ /* 0x000fe20000010000 */
[-C--:B------:R-:W-:Y:S01]  /*6f60*/  FMUL.FTZ R139, R139, R14.reuse ;  /* 0x0000000e8b8b7220 */ /* 0x080fe20000410000 */
[-C--:B------:R-:W-:Y:S01]  /*6f70*/  FMUL.FTZ R142, R142, R14.reuse ;  /* 0x0000000e8e8e7220 */ /* 0x080fe20000410000 */
[-C--:B------:R-:W-:Y:S01]  /*6f80*/  FMUL.FTZ R143, R143, R14.reuse ;  /* 0x0000000e8f8f7220 */ /* 0x080fe20000410000 */
[----:B---3--:R-:W-:Y:S01]  /*6f90*/  FADD.FTZ R19, R167, R182 ;  /* 0x000000b6a7137221 */ /* 0x008fe20000010000 */
[-C--:B------:R-:W-:Y:S01]  /*6fa0*/  FMUL.FTZ R146, R146, R14.reuse ;  /* 0x0000000e92927220 */ /* 0x080fe20000410000 */
[-C--:B------:R-:W-:Y:S01]  /*6fb0*/  FMUL.FTZ R147, R147, R14.reuse ;  /* 0x0000000e93937220 */ /* 0x080fe20000410000 */
[----:B------:R-:W1:Y:S01]  /*6fc0*/  MUFU.EX2 R22, R187 ;  /* 0x000000bb00167308 */ /* 0x000e620000000800 */
[C---:B----4-:R-:W-:Y:S01]  /*6fd0*/  FADD.FTZ R186, R6.reuse, R19 ;  /* 0x0000001306ba7221 */ /* 0x050fe20000010000 */
[----:B------:R-:W-:Y:S01]  /*6fe0*/  F2FP.BF16.F32.PACK_AB R167, R6, R167 ;  /* 0x000000a706a7723e */ /* 0x000fe200000010ff */
[-C--:B------:R-:W-:Y:S01]  /*6ff0*/  FMUL.FTZ R150, R150, R14.reuse ;  /* 0x0000000e96967220 */ /* 0x080fe20000410000 */
[----:B------:R-:W-:-:S04]  /*7000*/  FMUL.FTZ R151, R151, R14 ;  /* 0x0000000e97977220 */ /* 0x000fc80000410000 */
        /* <DEDUP_REMOVED lines=11> */
[----:B-1----:R-:W-:-:S07]  /*70c0*/  FADD.FTZ R19, R173, R190 ;  /* 0x000000bead137221 */ /* 0x002fce0000010000 */
[----:B------:R-:W1:Y:S01]  /*70d0*/  MUFU.EX2 R186, R193 ;  /* 0x000000c100ba7308 */ /* 0x000e620000000800 */
[C---:B--2---:R-:W-:Y:S01]  /*70e0*/  FADD.FTZ R178, R182.reuse, R19 ;  /* 0x00000013b6b27221 */ /* 0x044fe20000010000 */
[----:B------:R-:W-:-:S03]  /*70f0*/  F2FP.BF16.F32.PACK_AB R173, R182, R173 ;  /* 0x000000adb6ad723e */ /* 0x000fc600000010ff */
[----:B0-----:R-:W-:-:S04]  /*7100*/  FADD.FTZ R13, R175, R178 ;  /* 0x000000b2af0d7221 */ /* 0x001fc80000010000 */
[C---:B-1----:R-:W-:Y:S01]  /*7110*/  FADD.FTZ R6, R186.reuse, R13 ;  /* 0x0000000dba067221 */ /* 0x042fe20000010000 */
[----:B------:R-:W-:Y:S01]  /*7120*/  F2FP.BF16.F32.PACK_AB R175, R186, R175 ;  /* 0x000000afbaaf723e */ /* 0x000fe200000010ff */
[----:B------:R-:W-:Y:S06]  /*7130*/  @P0 BRA `(.L_x_1987) ;  /* 0x0000000000040947 */ /* 0x000fec0003800000 */
[----:B------:R-:W-:Y:S01]  /*7140*/  BPT.TRAP 0x1 ;  /* 0x000000040000795c */ /* 0x000fe20000300000 */
.L_x_1987:
[----:B------:R-:W-:Y:S01]  /*7150*/  PLOP3.LUT P1, PT, PT, PT, UP0, 0x40, 0x0 ;  /* 0x000000000000781c */ /* 0x000fe20003f2e808 */
[----:B------:R0:W1:-:S12]  /*7160*/  SYNCS.PHASECHK.TRANS64.TRYWAIT P0, [UR30+0x22850], R10 ;  /* 0x0228500aff0075a7 */ /* 0x000058000800015e */
[----:B0-----:R-:W-:Y:S05]  /*7170*/  @P1 BRA `(.L_x_1988) ;  /* 0x0000000000041947 */ /* 0x001fea0003800000 */
[----:B------:R-:W-:Y:S01]  /*7180*/  BPT.TRAP 0x1 ;  /* 0x000000040000795c */ /* 0x000fe20000300000 */
.L_x_1988:
[----:B-1----:R-:W-:Y:S05]  /*7190*/  @P0 BRA `(.L_x_1989) ;  /* 0x0000000000080947 */ /* 0x002fea0003800000 */
[----:B------:R-:W0:Y:S02]  /*71a0*/  SYNCS.PHASECHK.TRANS64.TRYWAIT P0, [UR30+0x22850], R10 ;  /* 0x0228500aff0075a7 */ /* 0x000e24000800015e */
[----:B0-----:R-:W-:Y:S05]  /*71b0*/  @!P0 BRA `(.L_x_1990) ;  /* 0x000000bc00e08947 */ /* 0x001fea0003800000 */
.L_x_1989:
[----:B------:R1:W-:Y:S01]  /*71c0*/  BAR.SYNC.DEFER_BLOCKING R5, 0x100 ;  /* 0x000400050000751d */ /* 0x0003e20000010000 */
[----:B------:R-:W-:Y:S01]  /*71d0*/  UIMAD UR18, UR24, 0xc00, UR6 ;  /* 0x00000c00181278a4 */ /* 0x000fe2000f8e0206 */
[----:B------:R-:W-:-:S04]  /*71e0*/  PLOP3.LUT P0, PT, PT, PT, UP0, 0x40, 0x0 ;  /* 0x000000000000781c */ /* 0x000fc80003f0e808 */
[----:B------:R-:W-:Y:S02]  /*71f0*/  UMOV UR11, 0x40000040 ;  /* 0x40000040000b7882 */ /* 0x000fe40000000000 */
[----:B------:R-:W-:Y:S01]  /*7200*/  UMOV UR10, UR18 ;  /* 0x00000012000a7c82 */ /* 0x000fe20008000000 */
        /* <DEDUP_REMOVED lines=35> */
.L_x_1991:
[----:B------:R-:W-:Y:S01]  /*7440*/  UIADD3 UR30, UR30, 0x22860, URZ ;  /* 0x000228601e1e7890 */ /* 0x000fe2000fffe03f */
[C---:B------:R-:W-:Y:S01]  /*7450*/  ISETP.GT.AND P0, PT, R11.reuse, UR27, PT ;  /* 0x0000001b0b007c0c */ /* 0x040fe2000bf04270 */
[----:B------:R-:W-:Y:S02]  /*7460*/  VIADD R11, R11, 0xffffffff ;  /* 0xffffffff0b0b7836 */ /* 0x000fe40000000000 */
[----:B------:R-:W-:Y:S01]  /*7470*/  UPRMT UR30, UR5, 0x654, UR30 ;  /* 0x00000654051e7896 */ /* 0x000fe2000800001e */
[----:B0-----:R-:W-:Y:S02]  /*7480*/  IMAD.MOV.U32 R13, RZ, RZ, R9 ;  /* 0x000000ffff0d7224 */ /* 0x001fe400078e0009 */
[----:B------:R-:W-:-:S06]  /*7490*/  IMAD.MOV.U32 R12, RZ, RZ, R8 ;  /* 0x000000ffff0c7224 */ /* 0x000fcc00078e0008 */
[----:B------:R-:W-:Y:S01]  /*74a0*/  SYNCS.ARRIVE.TRANS64.RED.A1T0 RZ, [UR30], RZ ;  /* 0x000000ffffff79a7 */ /* 0x000fe2000810041e */
[----:B------:R-:W-:Y:S05]  /*74b0*/  @P0 BRA `(.L_x_1992) ;  /* 0xffffffd000040947 */ /* 0x000fea000383ffff */
.L_x_1973:
[----:B------:R-:W-:Y:S01]  /*74c0*/  UISETP.NE.AND UP2, UPT, UR40, URZ, UPT ;  /* 0x0000003f2800728c */ /* 0x000fe2000bf45270 */
[----:B------:R-:W-:Y:S01]  /*74d0*/  R2UR UR22, R18 ;  /* 0x00000000121672ca */ /* 0x000fe200000e0000 */
[----:B------:R-:W-:Y:S02]  /*74e0*/  UISETP.NE.AND UP1, UPT, UR43, URZ, UPT ;  /* 0x0000003f2b00728c */ /* 0x000fe4000bf25270 */
[----:B------:R-:W-:Y:S02]  /*74f0*/  UIADD3 UR26, UR26, 0x7f, URZ ;  /* 0x0000007f1a1a7890 */ /* 0x000fe4000fffe03f */
[----:B------:R-:W-:Y:S02]  /*7500*/  UIADD3 UR18, -UR15, 0x1, URZ ;  /* 0x000000010f127890 */ /* 0x000fe4000fffe13f */
[----:B------:R-:W-:Y:S01]  /*7510*/  PLOP3.LUT P0, PT, PT, PT, UP1, 0x40, 0x0 ;  /* 0x000000000000781c */ /* 0x000fe20003f0e818 */
[----:B------:R-:W-:Y:S02]  /*7520*/  ULDC UR19, c[0x0][0x2f0] ;  /* 0x0000bc0000137ab9 */ /* 0x000fe40000000800 */
[----:B------:R-:W-:Y:S01]  /*7530*/  @UP2 ULDC UR10, c[0x0][0x44c] ;  /* 0x00011300000a2ab9 */ /* 0x000fe20000000800 */
[----:B------:R-:W-:Y:S01]  /*7540*/  @UP2 ULDC UR23, c[0x0][0x450] ;  /* 0x0001140000172ab9 */ /* 0x000fe20000000800 */
[----:B------:R-:W-:-:S02]  /*7550*/  UIMAD.WIDE.U32 UR10, UR26, UR10, URZ ;  /* 0x0000000a1a0a72a5 */ /* 0x000fc4000f8e003f */
[----:B------:R-:W-:Y:S01]  /*7560*/  UMOV UR15, UR26 ;  /* 0x0000001a000f7c82 */ /* 0x000fe20008000000 */
[----:B------:R-:W-:Y:S02]  /*7570*/  UIMAD UR18, UR22, UR19, UR18 ;  /* 0x00000013161272a4 */ /* 0x000fe4000f8e0212 */
[----:B------:R-:W-:-:S04]  /*7580*/  @UP2 USHF.R.U32.HI UR15, URZ, UR23, UR11 ;  /* 0x000000173f0f2299 */ /* 0x000fc8000801160b */
[----:B------:R-:W-:-:S03]  /*7590*/  UIADD3 UR15, UR18, UR15, URZ ;  /* 0x0000000f120f7290 */ /* 0x000fc6000fffe03f */
[----:B------:R-:W-:Y:S02]  /*75a0*/  ULDC UR18, c[0x0][0x9dc] ;  /* 0x0002770000127ab9 */ /* 0x000fe40000000800 */
[----:B------:R-:W-:Y:S01]  /*75b0*/  UIADD3 UR18, UR15, -UR18, URZ ;  /* 0x800000120f127290 */ /* 0x000fe2000fffe03f */
[----:B------:R-:W-:Y:S11]  /*75c0*/  @P0 BRA `(.L_x_1993) ;  /* 0x00000000004c0947 */ /* 0x000ff60003800000 */
[----:B------:R-:W-:-:S06]  /*75d0*/  UISETP.GT.AND UP1, UPT, UR15, -0x1, UPT ;  /* 0xffffffff0f00788c */ /* 0x000fcc000bf24270 */
[----:B------:R-:W-:-:S13]  /*75e0*/  PLOP3.LUT P0, PT, PT, PT, UP1, 0x80, 0x0 ;  /* 0x000000000000781c */ /* 0x000fda0003f0f018 */
[----:B------:R-:W-:Y:S05]  /*75f0*/  @P0 BRA `(.L_x_1994) ;  /* 0x0000000000200947 */ /* 0x000fea0003800000 */
[----:B------:R-:W-:Y:S01]  /*7600*/  ULDC UR19, c[0x0][0x9e4] ;  /* 0x0002790000137ab9 */ /* 0x000fe20000000800 */
[----:B------:R-:W-:Y:S02]  /*7610*/  ULOP3.LUT UR15, URZ, UR15, URZ, 0x33, !UPT ;  /* 0x0000000f3f0f7292 */ /* 0x000fe4000f8e333f */
[----:B------:R-:W-:-:S11]  /*7620*/  UISETP.NE.AND UP1, UPT, UR19, 0x1, UPT ;  /* 0x000000011300788c */ /* 0x000fd6000bf25270 */
[----:B------:R-:W-:Y:S02]  /*7630*/  @UP1 ULDC.64 UR22, c[0x0][0x9e8] ;  /* 0x00027a0000161ab9 */ /* 0x000fe40000000a00 */
[----:B------:R-:W-:-:S04]  /*7640*/  UIMAD.WIDE.U32 UR10, UR15, UR22, URZ ;  /* 0x000000160f0a72a5 */ /* 0x000fc8000f8e003f */
[----:B------:R-:W-:-:S04]  /*7650*/  @UP1 USHF.R.U32.HI UR15, URZ, UR23, UR11 ;  /* 0x000000173f0f1299 */ /* 0x000fc8000801160b */
[----:B------:R-:W-:Y:S01]  /*7660*/  ULOP3.LUT UR15, URZ, UR15, URZ, 0x33, !UPT ;  /* 0x0000000f3f0f7292 */ /* 0x000fe2000f8e333f */
[----:B------:R-:W-:Y:S11]  /*7670*/  BRA `(.L_x_1995) ;  /* 0x0000000000147947 */ /* 0x000ff60003800000 */
.L_x_1994:
[----:B------:R-:W-:Y:S02]  /*7680*/  ULDC UR19, c[0x0][0x9e4] ;  /* 0x0002790000137ab9 */ /* 0x000fe40000000800 */
[----:B------:R-:W-:-:S11]  /*7690*/  UISETP.NE.AND UP1, UPT, UR19, 0x1, UPT ;  /* 0x000000011300788c */ /* 0x000fd6000bf25270 */
[----:B------:R-:W-:Y:S02]  /*76a0*/  @UP1 ULDC.64 UR22, c[0x0][0x9e8] ;  /* 0x00027a0000161ab9 */ /* 0x000fe40000000a00 */
[----:B------:R-:W-:-:S04]  /*76b0*/  UIMAD.WIDE.U32 UR10, UR15, UR22, URZ ;  /* 0x000000160f0a72a5 */ /* 0x000fc8000f8e003f */
[----:B------:R-:W-:-:S12]  /*76c0*/  @UP1 USHF.R.U32.HI UR15, URZ, UR23, UR11 ;  /* 0x000000173f0f1299 */ /* 0x000fd8000801160b */
.L_x_1995:
[----:B------:R-:W-:-:S04]  /*76d0*/  UIMAD UR15, UR15, UR19, URZ ;  /* 0x000000130f0f72a4 */ /* 0x000fc8000f8e023f */
[----:B------:R-:W-:-:S04]  /*76e0*/  UISETP.LT.AND UP1, UPT, UR18, UR15, UPT ;  /* 0x0000000f1200728c */ /* 0x000fc8000bf21270 */
[----:B------:R-:W-:-:S12]  /*76f0*/  USEL UR18, UR18, UR15, !UP1 ;  /* 0x0000000f12127287 */ /* 0x000fd8000c800000 */
.L_x_1993:
[----:B------:R-:W-:-:S04]  /*7700*/  UIADD3 UR10, UR18, 0x5f, URZ ;  /* 0x0000005f120a7890 */ /* 0x000fc8000fffe03f */
[----:B------:R-:W-:-:S04]  /*7710*/  UIMAD.WIDE UR10, UR10, 0x2aaaaaab, URZ ;  /* 0x2aaaaaab0a0a78a5 */ /* 0x000fc8000f8e023f */
[----:B------:R-:W-:-:S04]  /*7720*/  USHF.R.U32.HI UR10, URZ, 0x1f, UR11 ;  /* 0x0000001f3f0a7899 */ /* 0x000fc8000801160b */
[----:B------:R-:W-:-:S04]  /*7730*/  ULEA.HI.SX32 UR10, UR11, UR10, 0x1c ;  /* 0x0000000a0b0a7291 */ /* 0x000fc8000f8fe23f */
[----:B------:R-:W-:-:S04]  /*7740*/  UISETP.LT.AND UP1, UPT, UR39, UR10, UPT ;  /* 0x0000000a2700728c */ /* 0x000fc8000bf21270 */
[----:B------:R-:W-:-:S06]  /*7750*/  USEL UR26, UR39, UR10, !UP1 ;  /* 0x0000000a271a7287 */ /* 0x000fcc000c800000 */
[----:B------:R-:W-:-:S13]  /*7760*/  ISETP.GE.AND P0, PT, R11, UR26, PT ;  /* 0x0000001a0b007c0c */ /* 0x000fda000bf06270 */
[----:B------:R-:W-:Y:S05]  /*7770*/  @!P0 BRA `(.L_x_1996) ;  /* 0x0000001c00588947 */ /* 0x000fea0003800000 */
[----:B------:R-:W-:Y:S01]  /*7780*/  IMAD.MOV.U32 R203, RZ, RZ, R9 ;  /* 0x000000ffffcb7224 */ /* 0x000fe200078e0009 */
[----:B------:R-:W-:Y:S01]  /*7790*/  ULDC UR27, c[0x0][0x988] ;  /* 0x00026200001b7ab9 */ /* 0x000fe20000000800 */
[----:B------:R-:W-:Y:S02]  /*77a0*/  IMAD.MOV.U32 R13, RZ, RZ, R8 ;  /* 0x000000ffff0d7224 */ /* 0x000fe400078e0008 */
[----:B------:R-:W-:-:S07]  /*77b0*/  IMAD.MOV.U32 R12, RZ, RZ, R11 ;  /* 0x000000ffff0c7224 */ /* 0x000fce00078e000b */
.L_x_2007:
[----:B------:R-:W-:Y:S01]  /*77c0*/  UIADD3 UR24, UR24, 0x1, URZ ;  /* 0x0000000118187890 */ /* 0x000fe2000fffe03f */
[----:B------:R-:W-:Y:S02]  /*77d0*/  PLOP3.LUT P1, PT, PT, PT, UP0, 0x40, 0x0 ;  /* 0x000000000000781c */ /* 0x000fe40003f2e808 */
[C---:B------:R-:W-:Y:S01]  /*77e0*/  ISETP.GT.AND P0, PT, R12.reuse, UR26, PT ;  /* 0x0000001a0c007c0c */ /* 0x040fe2000bf04270 */
[----:B------:R-:W-:Y:S01]  /*77f0*/  UISETP.NE.AND UP1, UPT, UR24, 0x2, UPT ;  /* 0x000000021800788c */ /* 0x000fe2000bf25270 */
[----:B------:R-:W-:-:S03]  /*7800*/  VIADD R12, R12, 0xffffffff ;  /* 0xffffffff0c0c7836 */ /* 0x000fc60000000000 */
[----:B------:R-:W-:Y:S02]  /*7810*/  USEL UR10, URZ, 0x1, UP1 ;  /* 0x000000013f0a7887 */ /* 0x000fe40008800000 */
[----:B------:R-:W-:Y:S02]  /*7820*/  USEL UR24, UR24, URZ, UP1 ;  /* 0x0000003f18187287 */ /* 0x000fe40008800000 */
[----:B------:R-:W-:Y:S02]  /*7830*/  ULOP3.LUT UR7, UR7, UR10, URZ, 0x3c, !UPT ;  /* 0x0000000a07077292 */ /* 0x000fe4000f8e3c3f */
[----:B012---:R-:W-:Y:S10]  /*7840*/  @P1 BRA `(.L_x_1997) ;  /* 0x0000000000041947 */ /* 0x007ff40003800000 */
[----:B------:R-:W-:Y:S01]  /*7850*/  BPT.TRAP 0x1 ;  /* 0x000000040000795c */ /* 0x000fe20000300000 */
.L_x_1997:
[----:B------:R-:W-:Y:S01]  /*7860*/  PLOP3.LUT P2, PT, PT, PT, UP0, 0x40, 0x0 ;  /* 0x000000000000781c */ /* 0x000fe20003f4e808 */
[----:B------:R-:W-:Y:S01]  /*7870*/  ULEA UR28, UR24, UR38, 0x3 ;  /* 0x00000026181c7291 */ /* 0x000fe2000f8e183f */
[----:B------:R-:W-:-:S05]  /*7880*/  IMAD.U32 R11, RZ, RZ, UR7 ;  /* 0x00000007ff0b7e24 */ /* 0x000fca000f8e00ff */
[----:B------:R-:W-:-:S04]  /*7890*/  SHF.L.U32 R11, R11, 0x1f, RZ ;  /* 0x0000001f0b0b7819 */ /* 0x000fc800000006ff */
[----:B------:R0:W1:Y:S02]  /*78a0*/  SYNCS.PHASECHK.TRANS64.TRYWAIT P1, [UR28+0x22830], R11 ;  /* 0x0228300bff0075a7 */ /* 0x000064000802015c */
[----:B------:R-:W-:Y:S05]  /*78b0*/  @P2 BRA `(.L_x_1998) ;  /* 0x0000000000042947 */ /* 0x000fea0003800000 */
[----:B------:R-:W-:Y:S01]  /*78c0*/  BPT.TRAP 0x1 ;  /* 0x000000040000795c */ /* 0x000fe20000300000 */
.L_x_1998:
[----:B-1----:R-:W-:Y:S05]  /*78d0*/  @P1 BRA `(.L_x_1999) ;  /* 0x0000000000081947 */ /* 0x002fea0003800000 */
[----:B------:R-:W1:Y:S02]  /*78e0*/  SYNCS.PHASECHK.TRANS64.TRYWAIT P1, [UR28+0x22830], R11 ;  /* 0x0228300bff0075a7 */ /* 0x000e64000802015c */
[----:B-1----:R-:W-:Y:S05]  /*78f0*/  @!P1 BRA `(.L_x_2000) ;  /* 0x000000b800289947 */ /* 0x002fea0003800000 */
.L_x_1999:
[----:B------:R-:W-:Y:S01]  /*7900*/  UIMAD UR22, UR24, 0x300, UR4 ;  /* 0x00000300181678a4 */ /* 0x000fe2000f8e0204 */
[----:B------:R-:W-:Y:S01]  /*7910*/  WARPGROUP.ARRIVE ;  /* 0x00000000000079c5 */ /* 0x000fe20000000000 */
[----:B------:R-:W-:Y:S01]  /*7920*/  UMOV UR23, 0x40000040 ;  /* 0x4000004000177882 */ /* 0x000fe20000000000 */
[----:B------:R-:W-:Y:S01]  /*7930*/  UMOV UR11, 0x40000040 ;  /* 0x40000040000b7882 */ /* 0x000fe20000000000 */
[----:B------:R-:W-:Y:S01]  /*7940*/  UIADD3 UR10, UR22, 0x2, URZ ;  /* 0x00000002160a7890 */ /* 0x000fe2000fffe03f */
[----:B------:R-:W-:Y:S01]  /*7950*/  PLOP3.LUT P1, PT, PT, PT, UP0, 0x40, 0x0 ;  /* 0x000000000000781c */ /* 0x000fe20003f2e808 */
[----:B------:R-:W-:Y:S01]  /*7960*/  UIADD3 UR14, UR22, 0x4, URZ ;  /* 0x00000004160e7890 */ /* 0x000fe2000fffe03f */
[----:B-12---:R-:W-:Y:S01]  /*7970*/  IADD3 R4, -R16, 0xb, RZ ;  /* 0x0000000b10047810 */ /* 0x006fe20007ffe1ff */
        /* <DEDUP_REMOVED lines=17> */
.L_x_2001:
[----:B------:R-:W-:Y:S01]  /*7a90*/  FMNMX.FTZ R8, R152, R13, !PT ;  /* 0x0000000d98087209 */ /* 0x000fe20007810000 */
[----:B------:R-:W-:Y:S01]  /*7aa0*/  UMOV UR14, UR27 ;  /* 0x0000001b000e7c82 */ /* 0x000fe20008000000 */
[----:B------:R-:W-:Y:S01]  /*7ab0*/  FMNMX.FTZ R14, R154, R203, !PT ;  /* 0x000000cb9a0e7209 */ /* 0x000fe20007810000 */
[----:B------:R-:W-:Y:S01]  /*7ac0*/  UIADD3 UR10, UR28, 0x22840, URZ ;  /* 0x000228401c0a7890 */ /* 0x000fe2000fffe03f */
[----:B------:R-:W-:Y:S02]  /*7ad0*/  FMNMX.FTZ R9, R153, R8, !PT ;  /* 0x0000000899097209 */ /* 0x000fe40007810000 */
[----:B------:R-:W-:Y:S01]  /*7ae0*/  PLOP3.LUT P1, PT, PT, PT, UP0, 0x40, 0x0 ;  /* 0x000000000000781c */ /* 0x000fe20003f2e808 */
        /* <DEDUP_REMOVED lines=34> */
[----:B--2---:R-:W-:Y:S02]  /*7d10*/  FMNMX.FTZ R8, R15, R8, !PT ;  /* 0x000000080f087209 */ /* 0x004fe40007810000 */
[----:B------:R-:W-:-:S03]  /*7d20*/  FMNMX.FTZ R14, R170, R9, !PT ;  /* 0x00000009aa0e7209 */ /* 0x000fc60007810000 */
[C---:B------:R-:W-:Y:S01]  /*7d30*/  FADD.FTZ R10, -R8.reuse, R13 ;  /* 0x0000000d080a7221 */ /* 0x040fe20000010100 */
[----:B------:R-:W-:Y:S01]  /*7d40*/  FMNMX.FTZ R9, R171, R14, !PT ;  /* 0x0000000eab097209 */ /* 0x000fe20007810000 */
[----:B------:R-:W-:Y:S02]  /*7d50*/  FMUL.FTZ R205, R8, UR14 ;  /* 0x0000000e08cd7c20 */ /* 0x000fe40008410000 */
[----:B------:R-:W-:Y:S01]  /*7d60*/  FMUL.FTZ R10, R10, UR14 ;  /* 0x0000000e0a0a7c20 */ /* 0x000fe20008410000 */
[----:B------:R-:W-:Y:S01]  /*7d70*/  FMNMX.FTZ R14, R174, R9, !PT ;  /* 0x00000009ae0e7209 */ /* 0x000fe20007810000 */
[--C-:B------:R-:W-:Y:S01]  /*7d80*/  FFMA.FTZ R20, R164, UR14, -R205.reuse ;  /* 0x0000000ea4147c23 */ /* 0x100fe200080108cd */
        /* <DEDUP_REMOVED lines=24> */
[--C-:B------:R-:W-:Y:S01]  /*7f10*/  FFMA.FTZ R176, R181, UR14, -R205.reuse ;  /* 0x0000000eb5b07c23 */ /* 0x100fe200080108cd */
[--C-:B------:R-:W-:Y:S01]  /*7f20*/  FFMA.FTZ R157, R185, UR14, -R205.reuse ;  /* 0x0000000eb99d7c23 */ /* 0x100fe200080108cd */
[----:B------:R-:W-:Y:S01]  /*7f30*/  FMNMX.FTZ R9, R187, R14, !PT ;  /* 0x0000000ebb097209 */ /* 0x000fe20007810000 */
[--C-:B------:R-:W-:Y:S01]  /*7f40*/  FFMA.FTZ R181, R189, UR14, -R205.reuse ;  /* 0x0000000ebdb57c23 */ /* 0x100fe200080108cd */
[--C-:B------:R-:W-:Y:S01]  /*7f50*/  FFMA.FTZ R152, R192, UR14, -R205.reuse ;  /* 0x0000000ec0987c23 */ /* 0x100fe200080108cd */
[----:B------:R-:W-:Y:S01]  /*7f60*/  FFMA.FTZ R185, R193, UR14, -R205 ;  /* 0x0000000ec1b97c23 */ /* 0x000fe200080108cd */
[----:B------:R-:W-:Y:S01]  /*7f70*/  FMNMX.FTZ R14, R190, R9, !PT ;  /* 0x00000009be0e7209 */ /* 0x000fe20007810000 */
[----:B------:R-:W4:Y:S01]  /*7f80*/  MUFU.EX2 R201, R201 ;  /* 0x000000c900c97308 */ /* 0x000f220000000800 */
[----:B--2---:R-:W-:Y:S01]  /*7f90*/  FFMA.FTZ R7, R10, R7, R23 ;  /* 0x000000070a077223 */ /* 0x004fe20000010017 */
[--C-:B------:R-:W-:Y:S01]  /*7fa0*/  FFMA.FTZ R196, R196, UR14, -R205.reuse ;  /* 0x0000000ec4c47c23 */ /* 0x100fe200080108cd */
[----:B------:R-:W-:Y:S01]  /*7fb0*/  FMNMX.FTZ R9, R191, R14, !PT ;  /* 0x0000000ebf097209 */ /* 0x000fe20007810000 */
[----:B------:R-:W-:Y:S01]  /*7fc0*/  FFMA.FTZ R180, R197, UR14, -R205 ;  /* 0x0000000ec5b47c23 */ /* 0x000fe200080108cd */
[-C--:B------:R-:W-:Y:S01]  /*7fd0*/  FMUL.FTZ R24, R24, R10.reuse ;  /* 0x0000000a18187220 */ /* 0x080fe20000410000 */
[-C--:B------:R-:W-:Y:S01]  /*7fe0*/  FMUL.FTZ R25, R25, R10.reuse ;  /* 0x0000000a19197220 */ /* 0x080fe20000410000 */
[----:B------:R-:W-:Y:S01]  /*7ff0*/  FMNMX.FTZ R14, R194, R9, !PT ;  /* 0x00000009c20e7209 */ /* 0x000fe20007810000 */
[----:B------:R-:W-:Y:S01]  /*8000*/  MUFU.EX2 R204, R204 ;  /* 0x000000cc00cc7308 */ /* 0x000fe20000000800 */
[----:B---3--:R-:W-:Y:S01]  /*8010*/  FADD.FTZ R172, R202, R7 ;  /* 0x00000007caac7221 */ /* 0x008fe20000010000 */
        /* <DEDUP_REMOVED lines=13> */
[-C--:B------:R-:W-:Y:S01]  /*80f0*/  FMUL.FTZ R45, R45, R10.reuse ;  /* 0x0000000a2d2d7220 */ /* 0x080fe20000410000 */
[----:B------:R-:W2:Y:S01]  /*8100*/  SHFL.BFLY PT, R9, R14, 0x2, 0x1f ;  /* 0x0c401f000e097f89 */ /* 0x000ea200000e0000 */
        /* <DEDUP_REMOVED lines=23> */
[----:B--2---:R-:W-:Y:S01]  /*8280*/  FMNMX.FTZ R13, R14, R9, !PT ;  /* 0x000000090e0d7209 */ /* 0x004fe20007810000 */
[----:B------:R-:W-:Y:S01]  /*8290*/  FFMA.FTZ R14, R188, UR14, -R205 ;  /* 0x0000000ebc0e7c23 */ /* 0x000fe200080108cd */
[----:B------:R-:W-:Y:S01]  /*82a0*/  MUFU.EX2 R164, R164 ;  /* 0x000000a400a47308 */ /* 0x000fe20000000800 */
[-C--:B------:R-:W-:Y:S01]  /*82b0*/  FMUL.FTZ R88, R88, R10.reuse ;  /* 0x0000000a58587220 */ /* 0x080fe20000410000 */
[-C--:B------:R-:W-:Y:S01]  /*82c0*/  FMUL.FTZ R89, R89, R10.reuse ;  /* 0x0000000a59597220 */ /* 0x080fe20000410000 */
[----:B------:R-:W2:Y:S01]  /*82d0*/  SHFL.BFLY PT, R168, R13, 0x1, 0x1f ;  /* 0x0c201f000da87f89 */ /* 0x000ea200000e0000 */
        /* <DEDUP_REMOVED lines=22> */
[----:B------:R-:W-:Y:S01]  /*8440*/  FMUL.FTZ R129, R129, R10 ;  /* 0x0000000a81817220 */ /* 0x000fe20000410000 */
[----:B--2---:R-:W-:Y:S01]  /*8450*/  FMNMX.FTZ R9, R13, R168, !PT ;  /* 0x000000a80d097209 */ /* 0x004fe20007810000 */
[-C--:B------:R-:W-:Y:S01]  /*8460*/  FMUL.FTZ R132, R132, R10.reuse ;  /* 0x0000000a84847220 */ /* 0x080fe20000410000 */
[-C--:B------:R-:W-:Y:S01]  /*8470*/  FMUL.FTZ R133, R133, R10.reuse ;  /* 0x0000000a85857220 */ /* 0x080fe20000410000 */
[-C--:B------:R-:W-:Y:S01]  /*8480*/  FMUL.FTZ R136, R136, R10.reuse ;  /* 0x0000000a88887220 */ /* 0x080fe20000410000 */
[-C--:B------:R-:W-:Y:S01]  /*8490*/  FMUL.FTZ R137, R137, R10.reuse ;  /* 0x0000000a89897220 */ /* 0x080fe20000410000 */
[----:B------:R-:W-:Y:S01]  /*84a0*/  FADD.FTZ R168, -R9, R203 ;  /* 0x000000cb09a87221 */ /* 0x000fe20000010100 */
[----:B------:R-:W-:Y:S01]  /*84b0*/  MUFU.EX2 R160, R160 ;  /* 0x000000a000a07308 */ /* 0x000fe20000000800 */
[-C--:B------:R-:W-:Y:S01]  /*84c0*/  FMUL.FTZ R140, R140, R10.reuse ;  /* 0x0000000a8c8c7220 */ /* 0x080fe20000410000 */
[-C--:B------:R-:W-:Y:S01]  /*84d0*/  FMUL.FTZ R141, R141, R10.reuse ;  /* 0x0000000a8d8d7220 */ /* 0x080fe20000410000 */
[----:B------:R-:W-:Y:S01]  /*84e0*/  FMUL.FTZ R177, R168, UR14 ;  /* 0x0000000ea8b17c20 */ /* 0x000fe20008410000 */
[----:B------:R-:W-:Y:S01]  /*84f0*/  FMUL.FTZ R168, R9, UR14 ;  /* 0x0000000e09a87c20 */ /* 0x000fe20008410000 */
[-C--:B------:R-:W-:Y:S01]  /*8500*/  FMUL.FTZ R144, R144, R10.reuse ;  /* 0x0000000a90907220 */ /* 0x080fe20000410000 */
[-C--:B------:R-:W-:Y:S01]  /*8510*/  FMUL.FTZ R145, R145, R10.reuse ;  /* 0x0000000a91917220 */ /* 0x080fe20000410000 */
[----:B------:R-:W-:Y:S01]  /*8520*/  FMUL.FTZ R148, R148, R10 ;  /* 0x0000000a94947220 */ /* 0x000fe20000410000 */
        /* <DEDUP_REMOVED lines=11> */
[----:B------:R-:W-:Y:S01]  /*85e0*/  FFMA.FTZ R166, R167, UR14, -R168 ;  /* 0x0000000ea7a67c23 */ /* 0x000fe200080108a8 */
[----:B----4-:R-:W-:Y:S01]  /*85f0*/  FADD.FTZ R171, R201, R172 ;  /* 0x000000acc9ab7221 */ /* 0x010fe20000010000 */
        /* <DEDUP_REMOVED lines=10> */
[--C-:B------:R-:W-:Y:S01]  /*86a0*/  FFMA.FTZ R191, R191, UR14, -R168.reuse ;  /* 0x0000000ebfbf7c23 */ /* 0x100fe200080108a8 */
[--C-:B------:R-:W-:Y:S01]  /*86b0*/  FFMA.FTZ R194, R194, UR14, -R168.reuse ;  /* 0x0000000ec2c27c23 */ /* 0x100fe200080108a8 */
[----:B------:R-:W-:Y:S01]  /*86c0*/  FFMA.FTZ R195, R195, UR14, -R168 ;  /* 0x0000000ec3c37c23 */ /* 0x000fe200080108a8 */
[----:B------:R-:W4:Y:S01]  /*86d0*/  MUFU.EX2 R155, R155 ;  /* 0x0000009b009b7308 */ /* 0x000f220000000800 */
[----:B--2---:R-:W-:Y:S01]  /*86e0*/  FFMA.FTZ R170, R177, R6, R154 ;  /* 0x00000006b1aa7223 */ /* 0x004fe2000001009a */
[--C-:B------:R-:W-:Y:S01]  /*86f0*/  FFMA.FTZ R198, R198, UR14, -R168.reuse ;  /* 0x0000000ec6c67c23 */ /* 0x100fe200080108a8 */
[----:B------:R-:W-:Y:S01]  /*8700*/  FFMA.FTZ R199, R199, UR14, -R168 ;  /* 0x0000000ec7c77c23 */ /* 0x000fe200080108a8 */
[----:B------:R-:W-:Y:S01]  /*8710*/  FMUL.FTZ R149, R149, R10 ;  /* 0x0000000a95957220 */ /* 0x000fe20000410000 */
        /* <DEDUP_REMOVED lines=13> */
[----:B------:R-:W-:Y:S01]  /*87f0*/  FADD.FTZ R170, R204, R171 ;  /* 0x000000abccaa7221 */ /* 0x000fe20000010000 */
[-C--:B------:R-:W-:Y:S01]  /*8800*/  FMUL.FTZ R42, R42, R177.reuse ;  /* 0x000000b12a2a7220 */ /* 0x080fe20000410000 */
[-C--:B------:R-:W-:Y:S01]  /*8810*/  FMUL.FTZ R43, R43, R177.reuse ;  /* 0x000000b12b2b7220 */ /* 0x080fe20000410000 */
[-C--:B------:R-:W-:Y:S01]  /*8820*/  FMUL.FTZ R46, R46, R177.reuse ;  /* 0x000000b12e2e7220 */ /* 0x080fe20000410000 */
[----:B------:R-:W-:Y:S01]  /*8830*/  FADD.FTZ R171, R21, R170 ;  /* 0x000000aa15ab7221 */ /* 0x000fe20000010000 */
[-C--:B------:R-:W-:Y:S01]  /*8840*/  FMUL.FTZ R47, R47, R177.reuse ;  /* 0x000000b12f2f7220 */ /* 0x080fe20000410000 */
[----:B------:R-:W4:Y:S01]  /*8850*/  MUFU.EX2 R162, R162 ;  /* 0x000000a200a27308 */ /* 0x000f220000000800 */
[----:B--2---:R-:W-:Y:S01]  /*8860*/  FADD.FTZ R172, R158, R175 ;  /* 0x000000af9eac7221 */ /* 0x004fe20000010000 */
[----:B------:R-:W-:Y:S01]  /*8870*/  FADD.FTZ R171, R22, R171 ;  /* 0x000000ab16ab7221 */ /* 0x000fe20000010000 */
[-C--:B------:R-:W-:Y:S01]  /*8880*/  FMUL.FTZ R50, R50, R177.reuse ;  /* 0x000000b132327220 */ /* 0x080fe20000410000 */
[-C--:B------:R-:W-:Y:S01]  /*8890*/  FMUL.FTZ R51, R51, R177.reuse ;  /* 0x000000b133337220 */ /* 0x080fe20000410000 */
[-C--:B------:R-:W-:Y:S01]  /*88a0*/  FMUL.FTZ R54, R54, R177.reuse ;  /* 0x000000b136367220 */ /* 0x080fe20000410000 */
[-C--:B------:R-:W-:Y:S01]  /*88b0*/  FMUL.FTZ R55, R55, R177.reuse ;  /* 0x000000b137377220 */ /* 0x080fe20000410000 */
[-C--:B------:R-:W-:Y:S01]  /*88c0*/  FMUL.FTZ R58, R58, R177.reuse ;  /* 0x000000b13a3a7220 */ /* 0x080fe20000410000 */
[----:B------:R-:W2:Y:S01]  /*88d0*/  MUFU.EX2 R159, R159 ;  /* 0x0000009f009f7308 */ /* 0x000ea20000000800 */
[----:B---3--:R-:W-:Y:S01]  /*88e0*/  FADD.FTZ R175, R169, R172 ;  /* 0x000000aca9af7221 */ /* 0x008fe20000010000 */
[----:B------:R-:W-:Y:S01]  /*88f0*/  FADD.FTZ R172, R20, R171 ;  /* 0x000000ab14ac7221 */ /* 0x000fe20000010000 */
[-C--:B------:R-:W-:Y:S01]  /*8900*/  FMUL.FTZ R59, R59, R177.reuse ;  /* 0x000000b13b3b7220 */ /* 0x080fe20000410000 */
[-C--:B------:R-:W-:Y:S01]  /*8910*/  FMUL.FTZ R62, R62, R177.reuse ;  /* 0x000000b13e3e7220 */ /* 0x080fe20000410000 */
[-C--:B------:R-:W-:Y:S01]  /*8920*/  FMUL.FTZ R63, R63, R177.reuse ;  /* 0x000000b13f3f7220 */ /* 0x080fe20000410000 */
[-C--:B------:R-:W-:Y:S01]  /*8930*/  FMUL.FTZ R66, R66, R177.reuse ;  /* 0x000000b142427220 */ /* 0x080fe20000410000 */
[----:B------:R-:W-:Y:S01]  /*8940*/  FMUL.FTZ R67, R67, R177 ;  /* 0x000000b143437220 */ /* 0x000fe20000410000 */
[----:B------:R-:W3:Y:S01]  /*8950*/  MUFU.EX2 R166, R166 ;  /* 0x000000a600a67308 */ /* 0x000ee20000000800 */
[----:B----4-:R-:W-:Y:S01]  /*8960*/  FADD.FTZ R170, R162, R175 ;  /* 0x000000afa2aa7221 */ /* 0x010fe20000010000 */
[----:B------:R-:W-:Y:S01]  /*8970*/  FADD.FTZ R175, R165, R172 ;  /* 0x000000aca5af7221 */ /* 0x000fe20000010000 */
[----:B------:R-:W-:Y:S01]  /*8980*/  F2FP.BF16.F32.PACK_AB R172, R202, R23 ;  /* 0x00000017caac723e */ /* 0x000fe200000010ff */
[----:B------:R-:W-:Y:S01]  /*8990*/  FMUL.FTZ R70, R70, R177 ;  /* 0x000000b146467220 */ /* 0x000fe20000410000 */
[----:B------:R-:W-:Y:S01]  /*89a0*/  F2FP.BF16.F32.PACK_AB R169, R162, R169 ;  /* 0x000000a9a2a9723e */ /* 0x000fe200000010ff */
[----:B------:R-:W-:Y:S01]  /*89b0*/  FADD.FTZ R174, R164, R175 ;  /* 0x000000afa4ae7221 */ /* 0x000fe20000010000 */
[----:B------:R-:W-:Y:S01]  /*89c0*/  F2FP.BF16.F32.PACK_AB R175, R158, R155 ;  /* 0x0000009b9eaf723e */ /* 0x000fe200000010ff */
[----:B------:R-:W4:Y:S01]  /*89d0*/  MUFU.EX2 R163, R163 ;  /* 0x000000a300a37308 */ /* 0x000f220000000800 */
[----:B--2---:R-:W-:Y:S01]  /*89e0*/  FADD.FTZ R171, R159, R170 ;  /* 0x000000aa9fab7221 */ /* 0x004fe20000010000 */
[C---:B------:R-:W-:Y:S01]  /*89f0*/  FADD.FTZ R168, R153.reuse, R174 ;  /* 0x000000ae99a87221 */ /* 0x040fe20000010000 */
[----:B------:R-:W-:Y:S01]  /*8a00*/  F2FP.BF16.F32.PACK_AB R164, R153, R164 ;  /* 0x000000a499a4723e */ /* 0x000fe200000010ff */
[----:B------:R-:W-:Y:S01]  /*8a10*/  FMUL.FTZ R71, R71, R177 ;  /* 0x000000b147477220 */ /* 0x000fe20000410000 */
[----:B------:R-:W-:Y:S01]  /*8a20*/  F2FP.BF16.F32.PACK_AB R174, R204, R201 ;  /* 0x000000c9ccae723e */ /* 0x000fe200000010ff */
        /* <DEDUP_REMOVED lines=19> */
[----:B--2---:R-:W-:Y:S01]  /*8b60*/  FADD.FTZ R170, R184, R171 ;  /* 0x000000abb8aa7221 */ /* 0x004fe20000010000 */
[----:B------:R-:W-:Y:S01]  /*8b70*/  FADD.FTZ R171, R19, R168 ;  /* 0x000000a813ab7221 */ /* 0x000fe20000010000 */
[----:B------:R-:W-:Y:S01]  /*8b80*/  F2FP.BF16.F32.PACK_AB R168, R22, R21 ;  /* 0x0000001516a8723e */ /* 0x000fe200000010ff */
[-C--:B------:R-:W-:Y:S01]  /*8b90*/  FMUL.FTZ R102, R102, R177.reuse ;  /* 0x000000b166667220 */ /* 0x080fe20000410000 */
[-C--:B------:R-:W-:Y:S01]  /*8ba0*/  FMUL.FTZ R103, R103, R177.reuse ;  /* 0x000000b167677220 */ /* 0x080fe20000410000 */
[----:B------:R-:W-:Y:S01]  /*8bb0*/  FADD.FTZ R171, R200, R171 ;  /* 0x000000abc8ab7221 */ /* 0x000fe20000010000 */
[-C--:B------:R-:W-:Y:S01]  /*8bc0*/  FMUL.FTZ R106, R106, R177.reuse ;  /* 0x000000b16a6a7220 */ /* 0x080fe20000410000 */
[----:B------:R-:W2:Y:S01]  /*8bd0*/  MUFU.EX2 R178, R178 ;  /* 0x000000b200b27308 */ /* 0x000ea20000000800 */
[----:B---3--:R-:W-:Y:S01]  /*8be0*/  FADD.FTZ R187, R167, R170 ;  /* 0x000000aaa7bb7221 */ /* 0x008fe20000010000 */
[----:B------:R-:W-:Y:S01]  /*8bf0*/  FADD.FTZ R22, R160, R171 ;  /* 0x000000aba0167221 */ /* 0x000fe20000010000 */
[----:B------:R-:W-:Y:S01]  /*8c00*/  F2FP.BF16.F32.PACK_AB R170, R165, R20 ;  /* 0x00000014a5aa723e */ /* 0x000fe200000010ff */
[----:B------:R-:W-:Y:S01]  /*8c10*/  FMUL.FTZ R107, R107, R177 ;  /* 0x000000b16b6b7220 */ /* 0x000fe20000410000 */
[----:B------:R-:W-:Y:S01]  /*8c20*/  F2FP.BF16.F32.PACK_AB R171, R166, R159 ;  /* 0x0000009fa6ab723e */ /* 0x000fe200000010ff */
[----:B------:R-:W-:Y:S01]  /*8c30*/  FMUL.FTZ R110, R110, R177 ;  /* 0x000000b16e6e7220 */ /* 0x000fe20000410000 */
[----:B------:R-:W-:Y:S01]  /*8c40*/  F2FP.BF16.F32.PACK_AB R166, R200, R19 ;  /* 0x00000013c8a6723e */ /* 0x000fe200000010ff */
[----:B------:R-:W3:Y:S01]  /*8c50*/  MUFU.EX2 R161, R161 ;  /* 0x000000a100a17308 */ /* 0x000ee20000000800 */
[----:B----4-:R-:W-:Y:S01]  /*8c60*/  FADD.FTZ R187, R188, R187 ;  /* 0x000000bbbcbb7221 */ /* 0x010fe20000010000 */
[----:B------:R-:W-:Y:S01]  /*8c70*/  F2FP.BF16.F32.PACK_AB R165, R184, R163 ;  /* 0x000000a3b8a5723e */ /* 0x000fe200000010ff */
[----:B------:R-:W-:Y:S01]  /*8c80*/  FMUL.FTZ R111, R111, R177 ;  /* 0x000000b16f6f7220 */ /* 0x000fe20000410000 */
[----:B------:R-:W-:Y:S01]  /*8c90*/  F2FP.BF16.F32.PACK_AB R167, R188, R167 ;  /* 0x000000a7bca7723e */ /* 0x000fe200000010ff */
        /* <DEDUP_REMOVED lines=29> */
[----:B------:R-:W-:-:S06]  /*8e70*/  FMUL.FTZ R151, R151, R177 ;  /* 0x000000b197977220 */ /* 0x000fcc0000410000 */
[----:B------:R-:W2:Y:S01]  /*8e80*/  MUFU.EX2 R7, R7 ;  /* 0x0000000700077308 */ /* 0x000ea20000000800 */
[----:B---3--:R-:W-:-:S07]  /*8e90*/  FADD.FTZ R20, R6, R21 ;  /* 0x0000001506147221 */ /* 0x008fce0000010000 */
        /* <DEDUP_REMOVED lines=40> */
[C---:B--2---:R-:W-:Y:S01]  /*9120*/  FADD.FTZ R7, R180.reuse, R7 ;  /* 0x00000007b4077221 */ /* 0x044fe20000010000 */
[----:B------:R-:W-:Y:S02]  /*9130*/  F2FP.BF16.F32.PACK_AB R154, R180, R13 ;  /* 0x0000000db49a723e */ /* 0x000fe400000010ff */
[C---:B---3--:R-:W-:Y:S01]  /*9140*/  FADD.FTZ R6, R20.reuse, R15 ;  /* 0x0000000f14067221 */ /* 0x048fe20000010000 */
[----:B------:R-:W-:Y:S01]  /*9150*/  F2FP.BF16.F32.PACK_AB R155, R20, R155 ;  /* 0x0000009b149b723e */ /* 0x000fe200000010ff */
[----:B------:R-:W-:Y:S06]  /*9160*/  @P1 BRA `(.L_x_2002) ;  /* 0x0000000000041947 */ /* 0x000fec0003800000 */
[----:B------:R-:W-:Y:S01]  /*9170*/  BPT.TRAP 0x1 ;  /* 0x000000040000795c */ /* 0x000fe20000300000 */
.L_x_2002:
[----:B------:R-:W-:Y:S01]  /*9180*/  PLOP3.LUT P2, PT, PT, PT, UP0, 0x40, 0x0 ;  /* 0x000000000000781c */ /* 0x000fe20003f4e808 */
[----:B------:R2:W3:-:S12]  /*9190*/  SYNCS.PHASECHK.TRANS64.TRYWAIT P1, [UR28+0x22850], R11 ;  /* 0x0228500bff0075a7 */ /* 0x0004d8000802015c */
[----:B--2---:R-:W-:Y:S05]  /*91a0*/  @P2 BRA `(.L_x_2003) ;  /* 0x0000000000042947 */ /* 0x004fea0003800000 */
[----:B------:R-:W-:Y:S01]  /*91b0*/  BPT.TRAP 0x1 ;  /* 0x000000040000795c */ /* 0x000fe20000300000 */
.L_x_2003:
[----:B---3--:R-:W-:Y:S05]  /*91c0*/  @P1 BRA `(.L_x_2004) ;  /* 0x0000000000081947 */ /* 0x008fea0003800000 */
[----:B------:R-:W2:Y:S02]  /*91d0*/  SYNCS.PHASECHK.TRANS64.TRYWAIT P1, [UR28+0x22850], R11 ;  /* 0x0228500bff0075a7 */ /* 0x000ea4000802015c */
[----:B--2---:R-:W-:Y:S05]  /*91e0*/  @!P1 BRA `(.L_x_2005) ;  /* 0x000000a000049947 */ /* 0x004fea0003800000 */
.L_x_2004:
        /* <DEDUP_REMOVED lines=38> */
[----:B---3--:R-:W-:Y:S05]  /*9450*/  @P1 BRA `(.L_x_2006) ;  /* 0x0000000000041947 */ /* 0x008fea0003800000 */
[----:B------:R-:W-:Y:S01]  /*9460*/  BPT.TRAP 0x1 ;  /* 0x000000040000795c */ /* 0x000fe20000300000 */
.L_x_2006:
[----:B------:R-:W-:Y:S01]  /*9470*/  UIADD3 UR28, UR28, 0x22860, URZ ;  /* 0x000228601c1c7890 */ /* 0x000fe2000fffe03f */
[----:B------:R-:W-:Y:S02]  /*9480*/  IMAD.MOV.U32 R203, RZ, RZ, R9 ;  /* 0x000000ffffcb7224 */ /* 0x000fe400078e0009 */
[----:B------:R-:W-:Y:S01]  /*9490*/  IMAD.MOV.U32 R13, RZ, RZ, R8 ;  /* 0x000000ffff0d7224 */ /* 0x000fe200078e0008 */
[----:B------:R-:W-:-:S09]  /*94a0*/  UPRMT UR28, UR5, 0x654, UR28 ;  /* 0x00000654051c7896 */ /* 0x000fd2000800001c */
[----:B------:R-:W-:Y:S01]  /*94b0*/  SYNCS.ARRIVE.TRANS64.RED.A1T0 RZ, [UR28], RZ ;  /* 0x000000ffffff79a7 */ /* 0x000fe2000810041c */
[----:B------:R-:W-:Y:S05]  /*94c0*/  @P0 BRA `(.L_x_2007) ;  /* 0xffffffe000bc0947 */ /* 0x000fea000383ffff */
[----:B0-2---:R-:W-:-:S07]  /*94d0*/  IMAD.MOV.U32 R11, RZ, RZ, R12 ;  /* 0x000000ffff0b7224 */ /* 0x005fce00078e000c */
.L_x_1996:
[----:B------:R-:W-:-:S13]  /*94e0*/  ISETP.GE.AND P0, PT, R11, UR39, PT ;  /* 0x000000270b007c0c */ /* 0x000fda000bf06270 */
[----:B------:R-:W-:Y:S05]  /*94f0*/  @!P0 BRA `(.L_x_2008) ;  /* 0x0000003000088947 */ /* 0x000fea0003800000 */
[----:B------:R-:W-:Y:S01]  /*9500*/  IMAD.MOV.U32 R13, RZ, RZ, R9 ;  /* 0x000000ffff0d7224 */ /* 0x000fe200078e0009 */
[----:B------:R-:W-:Y:S01]  /*9510*/  ULDC UR28, c[0x0][0x9e4] ;  /* 0x00027900001c7ab9 */ /* 0x000fe20000000800 */
[----:B------:R-:W-:Y:S01]  /*9520*/  IMAD.MOV.U32 R12, RZ, RZ, R8 ;  /* 0x000000ffff0c7224 */ /* 0x000fe200078e0008 */
[----:B------:R-:W-:Y:S01]  /*9530*/  ULDC UR29, c[0x0][0x288] ;  /* 0x0000a200001d7ab9 */ /* 0x000fe20000000800 */
[----:B------:R-:W-:Y:S01]  /*9540*/  ULDC UR30, c[0x0][0x2f0] ;  /* 0x0000bc00001e7ab9 */ /* 0x000fe20000000800 */
[----:B------:R-:W-:Y:S01]  /*9550*/  ULDC UR27, c[0x0][0x988] ;  /* 0x00026200001b7ab9 */ /* 0x000fe20000000800 */
[----:B------:R-:W-:-:S05]  /*9560*/  ULDC UR31, c[0x0][0x9e0] ;  /* 0x00027800001f7ab9 */ /* 0x000fca0000000800 */
.L_x_2027:
        /* <DEDUP_REMOVED lines=8> */
.L_x_2009:
[----:B------:R-:W-:Y:S01]  /*95f0*/  PLOP3.LUT P1, PT, PT, PT, UP0, 0x40, 0x0 ;  /* 0x000000000000781c */ /* 0x000fe20003f2e808 */
[----:B------:R-:W-:Y:S01]  /*9600*/  ULEA UR26, UR24, UR38, 0x3 ;  /* 0x00000026181a7291 */ /* 0x000fe2000f8e183f */
[----:B------:R-:W-:-:S05]  /*9610*/  IMAD.U32 R10, RZ, RZ, UR7 ;  /* 0x00000007ff0a7e24 */ /* 0x000fca000f8e00ff */
[----:B------:R-:W-:-:S04]  /*9620*/  SHF.L.U32 R10, R10, 0x1f, RZ ;  /* 0x0000001f0a0a7819 */ /* 0x000fc800000006ff */
[----:B------:R0:W3:Y:S02]  /*9630*/  SYNCS.PHASECHK.TRANS64.TRYWAIT P0, [UR26+0x22830], R10 ;  /* 0x0228300aff0075a7 */ /* 0x0000e4000800015a */
[----:B------:R-:W-:Y:S05]  /*9640*/  @P1 BRA `(.L_x_2010) ;  /* 0x0000000000041947 */ /* 0x000fea0003800000 */
[----:B------:R-:W-:Y:S01]  /*9650*/  BPT.TRAP 0x1 ;  /* 0x000000040000795c */ /* 0x000fe20000300000 */
.L_x_2010:
[----:B---3--:R-:W-:Y:S05]  /*9660*/  @P0 BRA `(.L_x_2011) ;  /* 0x0000000000080947 */ /* 0x008fea0003800000 */
[----:B------:R-:W3:Y:S02]  /*9670*/  SYNCS.PHASECHK.TRANS64.TRYWAIT P0, [UR26+0x22830], R10 ;  /* 0x0228300aff0075a7 */ /* 0x000ee4000800015a */
[----:B---3--:R-:W-:Y:S05]  /*9680*/  @!P0 BRA `(.L_x_2012) ;  /* 0x0000009800f48947 */ /* 0x008fea0003800000 */
.L_x_2011:
[----:B------:R-:W-:Y:S01]  /*9690*/  UIMAD UR22, UR24, 0x300, UR4 ;  /* 0x00000300181678a4 */ /* 0x000fe2000f8e0204 */
[----:B------:R-:W-:Y:S01]  /*96a0*/  WARPGROUP.ARRIVE ;  /* 0x00000000000079c5 */ /* 0x000fe20000000000 */
[----:B------:R-:W-:Y:S01]  /*96b0*/  UMOV UR23, 0x40000040 ;  /* 0x4000004000177882 */ /* 0x000fe20000000000 */
[----:B------:R-:W-:Y:S01]  /*96c0*/  UMOV UR11, 0x40000040 ;  /* 0x40000040000b7882 */ /* 0x000fe20000000000 */
[----:B------:R-:W-:Y:S01]  /*96d0*/  UIADD3 UR10, UR22, 0x2, URZ ;  /* 0x00000002160a7890 */ /* 0x000fe2000fffe03f */
[----:B------:R-:W-:Y:S01]  /*96e0*/  PLOP3.LUT P0, PT, PT, PT, UP0, 0x40, 0x0 ;  /* 0x000000000000781c */ /* 0x000fe20003f0e808 */
        /* <DEDUP_REMOVED lines=18> */
.L_x_2013:
[----:B------:R-:W-:Y:S01]  /*9810*/  UISETP.NE.AND UP2, UPT, UR40, URZ, UPT ;  /* 0x0000003f2800728c */ /* 0x000fe2000bf45270 */
[----:B------:R-:W-:Y:S01]  /*9820*/  IMAD.MOV.U32 R8, RZ, RZ, R0 ;  /* 0x000000ffff087224 */ /* 0x000fe200078e0000 */
[----:B------:R-:W-:-:S04]  /*9830*/  UISETP.NE.AND UP1, UPT, UR43, URZ, UPT ;  /* 0x0000003f2b00728c */ /* 0x000fc8000bf25270 */
[----:B------:R-:W-:Y:S02]  /*9840*/  PLOP3.LUT P0, PT, PT, PT, UP2, 0x80, 0x0 ;  /* 0x000000000000781c */ /* 0x000fe40003f0f028 */
[----:B------:R-:W-:-:S03]  /*9850*/  PLOP3.LUT P1, PT, PT, PT, UP2, 0x80, 0x0 ;  /* 0x000000000000781c */ /* 0x000fc60003f2f028 */
[----:B------:R-:W-:Y:S01]  /*9860*/  @UP2 ULDC UR10, c[0x0][0x44c] ;  /* 0x00011300000a2ab9 */ /* 0x000fe20000000800 */
[----:B------:R-:W-:-:S07]  /*9870*/  @UP2 ULDC UR11, c[0x0][0x450] ;  /* 0x00011400000b2ab9 */ /* 0x000fce0000000800 */
[----:B---3--:R-:W-:Y:S01]  /*9880*/  @P0 IMAD.HI.U32 R9, R0, UR10, RZ ;  /* 0x0000000a00090c27 */ /* 0x008fe2000f8e00ff */
[----:B------:R-:W-:Y:S01]  /*9890*/  UIADD3 UR10, UR26, 0x22840, URZ ;  /* 0x000228401a0a7890 */ /* 0x000fe2000fffe03f */
[----:B------:R-:W-:-:S03]  /*98a0*/  PLOP3.LUT P0, PT, PT, PT, UP1, 0x40, 0x0 ;  /* 0x000000000000781c */ /* 0x000fc60003f0e818 */
[----:B------:R-:W-:Y:S01]  /*98b0*/  @P1 SHF.R.U32.HI R8, RZ, UR11, R9 ;  /* 0x0000000bff081c19 */ /* 0x000fe20008011609 */
[----:B------:R-:W-:Y:S01]  /*98c0*/  IMAD R9, R11, -0x60, RZ ;  /* 0xffffffa00b097824 */ /* 0x000fe200078e02ff */
[----:B------:R-:W-:-:S03]  /*98d0*/  UPRMT UR10, UR5, 0x654, UR10 ;  /* 0x00000654050a7896 */ /* 0x000fc6000800000a */
[----:B------:R-:W3:Y:S01]  /*98e0*/  SHFL.IDX PT, R15, R8, RZ, 0x1c1f ;  /* 0x001c1fff080f7589 */ /* 0x000ee200000e0000 */
[----:B------:R-:W-:-:S04]  /*98f0*/  VIADD R14, R9, 0x1 ;  /* 0x00000001090e7836 */ /* 0x000fc80000000000 */
[----:B------:R-:W-:Y:S01]  /*9900*/  IMAD R20, R3, -0x2, R14 ;  /* 0xfffffffe03147824 */ /* 0x000fe200078e020e */
[----:B------:R-:W-:Y:S03]  /*9910*/  SYNCS.ARRIVE.TRANS64.RED.A1T0 RZ, [UR10], RZ ;  /* 0x000000ffffff79a7 */ /* 0x000fe6000810040a */
[C---:B------:R-:W-:Y:S01]  /*9920*/  VIADD R19, R20.reuse, 0xffffffff ;  /* 0xffffffff14137836 */ /* 0x040fe20000000000 */
[----:B------:R-:W-:-:S05]  /*9930*/  IADD3 R22, R20, -UR29, R17 ;  /* 0x8000001d14167c10 */ /* 0x000fca000fffe011 */
[C---:B------:R-:W-:Y:S02]  /*9940*/  VIADD R14, R22.reuse, UR31 ;  /* 0x0000001f160e7c36 */ /* 0x040fe40008000000 */
[----:B------:R-:W-:Y:S02]  /*9950*/  VIADD R22, R22, UR25 ;  /* 0x0000001916167c36 */ /* 0x000fe40008000000 */
[--C-:B---3--:R-:W-:Y:S02]  /*9960*/  IMAD.IADD R20, R14, 0x1, R15.reuse ;  /* 0x000000010e147824 */ /* 0x108fe400078e020f */
        /* <DEDUP_REMOVED lines=10> */
[----:B------:R-:W3:Y:S02]  /*9a10*/  @P0 LDC.64 R200, c[0x0][0x9e8] ;  /* 0x00027a00ffc80b82 */ /* 0x000ee40000000a00 */
[----:B---3--:R-:W-:-:S05]  /*9a20*/  @P0 IMAD.HI.U32 R200, R15, R200, RZ ;  /* 0x000000c80fc80227 */ /* 0x008fca00078e00ff */
[----:B------:R-:W-:-:S04]  /*9a30*/  @P0 SHF.R.U32.HI R15, RZ, R201, R200 ;  /* 0x000000c9ff0f0219 */ /* 0x000fc800000116c8 */
[----:B------:R-:W-:Y:S01]  /*9a40*/  LOP3.LUT R15, RZ, R15, RZ, 0x33, !PT ;  /* 0x0000000fff0f7212 */ /* 0x000fe200078e33ff */
[----:B------:R-:W-:Y:S06]  /*9a50*/  BRA `(.L_x_2017) ;  /* 0x0000000000147947 */ /* 0x000fec0003800000 */
.L_x_2016:
[----:B------:R-:W-:-:S05]  /*9a60*/  IMAD.U32 R202, RZ, RZ, UR28 ;  /* 0x0000001cffca7e24 */ /* 0x000fca000f8e00ff */
[----:B------:R-:W-:-:S13]  /*9a70*/  ISETP.NE.AND P0, PT, R202, 0x1, PT ;  /* 0x00000001ca00780c */ /* 0x000fda0003f05270 */
[----:B------:R-:W3:Y:S02]  /*9a80*/  @P0 LDC.64 R200, c[0x0][0x9e8] ;  /* 0x00027a00ffc80b82 */ /* 0x000ee40000000a00 */
[----:B---3--:R-:W-:-:S05]  /*9a90*/  @P0 IMAD.HI.U32 R200, R15, R200, RZ ;  /* 0x000000c80fc80227 */ /* 0x008fca00078e00ff */
[----:B------:R-:W-:-:S07]  /*9aa0*/  @P0 SHF.R.U32.HI R15, RZ, R201, R200 ;  /* 0x000000c9ff0f0219 */ /* 0x000fce00000116c8 */
.L_x_2017:
[----:B------:R-:W-:Y:S05]  /*9ab0*/  BSYNC B0 ;  /* 0x0000000000007941 */ /* 0x000fea0003800000 */
.L_x_2015:
[----:B------:R-:W-:-:S05]  /*9ac0*/  IMAD R15, R15, R202, R19 ;  /* 0x000000ca0f0f7224 */ /* 0x000fca00078e0213 */
[----:B------:R-:W-:Y:S02]  /*9ad0*/  VIADDMNMX R20, R15, R202, R20, PT ;  /* 0x000000ca0f147246 */ /* 0x000fe40003800114 */
[----:B------:R-:W-:-:S07]  /*9ae0*/  VIMNMX R21, R21, R15, !PT ;  /* 0x0000000f15157248 */ /* 0x000fce0007fe0100 */
.L_x_2014:
        /* <DEDUP_REMOVED lines=25> */
[----:B------:R-:W-:Y:S02]  /*9c80*/  ISETP.LT.OR P2, PT, R20, 0xa, P2 ;  /* 0x0000000a1400780c */ /* 0x000fe40001741670 */
        /* <DEDUP_REMOVED lines=102> */
[----:B------:R-:W-:Y:S02]  /*a2f0*/  ISETP.GE.AND P6, PT, R9, 0x5a, PT ;  /* 0x0000005a0900780c */ /* 0x000fe40003fc6270 */
[----:B------:R-:W3:Y:S11]  /*a300*/  SHFL.IDX PT, R9, R8, 0x1, 0x1c1f ;  /* 0x003c1f0008097f89 */ /* 0x000ef600000e0000 */
[----:B------:R-:W-:-:S02]  /*a310*/  @P6 LOP3.LUT R2, R2, 0x1, RZ, 0xfc, !PT ;  /* 0x0000000102026812 */ /* 0x000fc400078efcff */
[----:B------:R-:W-:-:S04]  /*a320*/  ISETP.GT.AND P6, PT, R21, 0x59, !P6 ;  /* 0x000000591500780c */ /* 0x000fc800077c4270 */
[----:B------:R-:W-:-:S04]  /*a330*/  ISETP.LT.OR P6, PT, R20, 0x5a, P6 ;  /* 0x0000005a1400780c */ /* 0x000fc800037c1670 */
[----:B------:R-:W-:Y:S02]  /*a340*/  FSEL R197, R197, -INF , !P6 ;  /* 0xff800000c5c57808 */ /* 0x000fe40007000000 */
[----:B------:R-:W-:Y:S01]  /*a350*/  PLOP3.LUT P6, PT, PT, PT, UP1, 0x40, 0x0 ;  /* 0x000000000000781c */ /* 0x000fe20003fce818 */
[--C-:B---3--:R-:W-:Y:S02]  /*a360*/  IMAD.IADD R14, R14, 0x1, R9.reuse ;  /* 0x000000010e0e7824 */ /* 0x108fe400078e0209 */
        /* <DEDUP_REMOVED lines=15> */
.L_x_2020:
[----:B------:R-:W-:-:S05]  /*a460*/  IMAD.U32 R23, RZ, RZ, UR28 ;  /* 0x0000001cff177e24 */ /* 0x000fca000f8e00ff */
[----:B------:R-:W-:-:S13]  /*a470*/  ISETP.NE.AND P6, PT, R23, 0x1, PT ;  /* 0x000000011700780c */ /* 0x000fda0003fc5270 */
[----:B------:R-:W3:Y:S02]  /*a480*/  @P6 LDC.64 R8, c[0x0][0x9e8] ;  /* 0x00027a00ff086b82 */ /* 0x000ee40000000a00 */
[----:B---3--:R-:W-:-:S05]  /*a490*/  @P6 IMAD.HI.U32 R8, R20, R8, RZ ;  /* 0x0000000814086227 */ /* 0x008fca00078e00ff */
[----:B------:R-:W-:-:S07]  /*a4a0*/  @P6 SHF.R.U32.HI R20, RZ, R9, R8 ;  /* 0x00000009ff146219 */ /* 0x000fce0000011608 */
.L_x_2021:
[----:B------:R-:W-:Y:S05]  /*a4b0*/  BSYNC B0 ;  /* 0x0000000000007941 */ /* 0x000fea0003800000 */
.L_x_2019:
[----:B------:R-:W-:-:S05]  /*a4c0*/  IMAD R19, R20, R23, R19 ;  /* 0x0000001714137224 */ /* 0x000fca00078e0213 */
[----:B------:R-:W-:Y:S02]  /*a4d0*/  VIADDMNMX R14, R19, R23, R14, PT ;  /* 0x00000017130e7246 */ /* 0x000fe4000380010e */
[----:B------:R-:W-:-:S07]  /*a4e0*/  VIMNMX R22, R22, R19, !PT ;  /* 0x0000001316167248 */ /* 0x000fce0007fe0100 */
.L_x_2018:
        /* <DEDUP_REMOVED lines=64> */
[----:B------:R-:W3:Y:S01]  /*a8f0*/  SHFL.BFLY PT, R8, R9, 0x2, 0x1f ;  /* 0x0c401f0009087f89 */ /* 0x000ee200000e0000 */
        /* <DEDUP_REMOVED lines=13> */
[----:B---3--:R-:W-:Y:S02]  /*a9d0*/  FMNMX.FTZ R19, R9, R8, !PT ;  /* 0x0000000809137209 */ /* 0x008fe40007810000 */
[----:B------:R-:W-:-:S02]  /*a9e0*/  ISETP.LT.OR P0, PT, R14, 0x31, P0 ;  /* 0x000000310e00780c */ /* 0x000fc40000701670 */
[----:B------:R-:W-:Y:S01]  /*a9f0*/  ISETP.LT.OR P2, PT, R14, 0x4a, P2 ;  /* 0x0000004a0e00780c */ /* 0x000fe20001741670 */
[----:B------:R-:W3:Y:S01]  /*aa00*/  SHFL.BFLY PT, R8, R19, 0x1, 0x1f ;  /* 0x0c201f0013087f89 */ /* 0x000ee200000e0000 */
        /* <DEDUP_REMOVED lines=13> */
[----:B---3--:R-:W-:Y:S02]  /*aae0*/  FMNMX.FTZ R8, R19, R8, !PT ;  /* 0x0000000813087209 */ /* 0x008fe40007810000 */
        /* <DEDUP_REMOVED lines=57> */
[--C-:B------:R-:W-:Y:S01]  /*ae80*/  FFMA.FTZ R173, R189, UR14, -R202.reuse ;  /* 0x0000000ebdad7c23 */ /* 0x100fe200080108ca */
[----:B------:R-:W-:Y:S01]  /*ae90*/  FMNMX.FTZ R9, R171, R20, !PT ;  /* 0x00000014ab097209 */ /* 0x000fe20007810000 */
[----:B------:R-:W5:Y:S01]  /*aea0*/  MUFU.EX2 R15, R15 ;  /* 0x0000000f000f7308 */ /* 0x000f620000000800 */
[----:B------:R-:W-:-:S02]  /*aeb0*/  FFMA.FTZ R196, R196, UR14, -R202 ;  /* 0x0000000ec4c47c23 */ /* 0x000fc400080108ca */
[----:B------:R-:W-:-:S04]  /*aec0*/  FMNMX.FTZ R20, R174, R9, !PT ;  /* 0x00000009ae147209 */ /* 0x000fc80007810000 */
[----:B------:R-:W-:Y:S01]  /*aed0*/  FMNMX.FTZ R9, R175, R20, !PT ;  /* 0x00000014af097209 */ /* 0x000fe20007810000 */
[----:B------:R-:W0:Y:S01]  /*aee0*/  MUFU.EX2 R154, R154 ;  /* 0x0000009a009a7308 */ /* 0x000e220000000800 */
[-C--:B---3--:R-:W-:Y:S01]  /*aef0*/  FMUL.FTZ R24, R24, R181.reuse ;  /* 0x000000b518187220 */ /* 0x088fe20000410000 */
        /* <DEDUP_REMOVED lines=14> */
[----:B------:R-:W3:Y:S01]  /*afe0*/  MUFU.EX2 R19, R19 ;  /* 0x0000001300137308 */ /* 0x000ee20000000800 */
        /* <DEDUP_REMOVED lines=15> */
[----:B------:R-:W2:Y:S01]  /*b0e0*/  MUFU.EX2 R156, R156 ;  /* 0x0000009c009c7308 */ /* 0x000ea20000000800 */
[----:B-1----:R-:W-:Y:S01]  /*b0f0*/  FFMA.FTZ R168, R184, UR14, -R202 ;  /* 0x0000000eb8a87c23 */ /* 0x002fe200080108ca */
[----:B------:R-:W-:Y:S01]  /*b100*/  FFMA.FTZ R184, R181, R7, R152 ;  /* 0x00000007b5b87223 */ /* 0x000fe20000010098 */
[----:B------:R-:W-:Y:S01]  /*b110*/  FMNMX.FTZ R164, R194, R9, !PT ;  /* 0x00000009c2a47209 */ /* 0x000fe20007810000 */
[----:B------:R-:W-:Y:S01]  /*b120*/  FMUL.FTZ R64, R64, R181 ;  /* 0x000000b540407220 */ /* 0x000fe20000410000 */
[C---:B-----5:R-:W-:Y:S01]  /*b130*/  F2FP.BF16.F32.PACK_AB R152, R15.reuse, R152 ;  /* 0x000000980f98723e */ /* 0x060fe200000010ff */
        /* <DEDUP_REMOVED lines=14> */
[----:B-1----:R-:W1:Y:S01]  /*b220*/  SHFL.BFLY PT, R172, R9, 0x2, 0x1f ;  /* 0x0c401f0009ac7f89 */ /* 0x002e6200000e0000 */
        /* <DEDUP_REMOVED lines=23> */
[----:B-1----:R-:W-:Y:S01]  /*b3a0*/  FMNMX.FTZ R180, R9, R172, !PT ;  /* 0x000000ac09b47209 */ /* 0x002fe20007810000 */
[----:B------:R-:W-:Y:S01]  /*b3b0*/  FFMA.FTZ R172, R188, UR14, -R202 ;  /* 0x0000000ebcac7c23 */ /* 0x000fe200080108ca */
        /* <DEDUP_REMOVED lines=22> */
[----:B-1----:R-:W-:-:S06]  /*b520*/  FMNMX.FTZ R9, R180, R9, !PT ;  /* 0x00000009b4097209 */ /* 0x002fcc0007810000 */
[----:B------:R-:W-:Y:S01]  /*b530*/  MUFU.EX2 R165, R165 ;  /* 0x000000a500a57308 */ /* 0x000fe20000000800 */
[C---:B------:R-:W-:Y:S01]  /*b540*/  FSETP.NEU.FTZ.AND P0, PT, R9.reuse, -INF , PT ;  /* 0xff8000000900780b */ /* 0x040fe20003f1d000 */
[----:B------:R-:W-:-:S06]  /*b550*/  FMUL.FTZ R193, R9, UR14 ;  /* 0x0000000e09c17c20 */ /* 0x000fcc0008410000 */
[----:B------:R-:W-:Y:S01]  /*b560*/  MUFU.EX2 R168, R168 ;  /* 0x000000a800a87308 */ /* 0x000fe20000000800 */
[----:B------:R-:W-:-:S05]  /*b570*/  FSEL R193, R193, RZ, P0 ;  /* 0x000000ffc1c17208 */ /* 0x000fca0000000000 */
[--C-:B------:R-:W-:Y:S01]  /*b580*/  FFMA.FTZ R180, R155, UR14, -R193.reuse ;  /* 0x0000000e9bb47c23 */ /* 0x100fe200080108c1 */
[----:B------:R-:W-:Y:S01]  /*b590*/  FFMA.FTZ R155, R158, UR14, -R193 ;  /* 0x0000000e9e9b7c23 */ /* 0x000fe200080108c1 */
[----:B0-----:R-:W-:Y:S01]  /*b5a0*/  FADD.FTZ R158, R154, R7 ;  /* 0x000000079a9e7221 */ /* 0x001fe20000010000 */
[--C-:B------:R-:W-:Y:S01]  /*b5b0*/  FFMA.FTZ R184, R159, UR14, -R193.reuse ;  /* 0x0000000e9fb87c23 */ /* 0x100fe200080108c1 */
[--C-:B------:R-:W-:Y:S01]  /*b5c0*/  FFMA.FTZ R159, R162, UR14, -R193.reuse ;  /* 0x0000000ea29f7c23 */ /* 0x100fe200080108c1 */
[----:B------:R-:W-:Y:S01]  /*b5d0*/  MUFU.EX2 R169, R169 ;  /* 0x000000a900a97308 */ /* 0x000fe20000000800 */
[C---:B---3--:R-:W-:Y:S01]  /*b5e0*/  FADD.FTZ R7, R19.reuse, R158 ;  /* 0x0000009e13077221 */ /* 0x048fe20000010000 */
[----:B------:R-:W-:Y:S01]  /*b5f0*/  F2FP.BF16.F32.PACK_AB R154, R19, R154 ;  /* 0x0000009a139a723e */ /* 0x000fe200000010ff */
[--C-:B------:R-:W-:Y:S01]  /*b600*/  FFMA.FTZ R188, R163, UR14, -R193.reuse ;  /* 0x0000000ea3bc7c23 */ /* 0x100fe200080108c1 */
[----:B------:R-:W-:Y:S01]  /*b610*/  FFMA.FTZ R163, R166, UR14, -R193 ;  /* 0x0000000ea6a37c23 */ /* 0x000fe200080108c1 */
[----:B--2---:R-:W-:Y:S01]  /*b620*/  FADD.FTZ R158, R156, R7 ;  /* 0x000000079c9e7221 */ /* 0x004fe20000010000 */
        /* <DEDUP_REMOVED lines=11> */
[----:B----4-:R-:W-:Y:S01]  /*b6e0*/  FADD.FTZ R7, R23, R158 ;  /* 0x0000009e17077221 */ /* 0x010fe20000010000 */
        /* <DEDUP_REMOVED lines=172> */
.L_x_2022:
[----:B------:R-:W-:Y:S01]  /*c1b0*/  PLOP3.LUT P1, PT, PT, PT, UP0, 0x40, 0x0 ;  /* 0x000000000000781c */ /* 0x000fe20003f2e808 */
[----:B------:R0:W1:-:S12]  /*c1c0*/  SYNCS.PHASECHK.TRANS64.TRYWAIT P0, [UR26+0x22850], R10 ;  /* 0x0228500aff0075a7 */ /* 0x000058000800015a */
[----:B0-----:R-:W-:Y:S05]  /*c1d0*/  @P1 BRA `(.L_x_2023) ;  /* 0x0000000000041947 */ /* 0x001fea0003800000 */
[----:B------:R-:W-:Y:S01]  /*c1e0*/  BPT.TRAP 0x1 ;  /* 0x000000040000795c */ /* 0x000fe20000300000 */
.L_x_2023:
[----:B-1----:R-:W-:Y:S05]  /*c1f0*/  @P0 BRA `(.L_x_2024) ;  /* 0x0000000000080947 */ /* 0x002fea0003800000 */
[----:B------:R-:W0:Y:S02]  /*c200*/  SYNCS.PHASECHK.TRANS64.TRYWAIT P0, [UR26+0x22850], R10 ;  /* 0x0228500aff0075a7 */ /* 0x000e24000800015a */
[----:B0-----:R-:W-:Y:S05]  /*c210*/  @!P0 BRA `(.L_x_2025) ;  /* 0x0000007000288947 */ /* 0x001fea0003800000 */
.L_x_2024:
        /* <DEDUP_REMOVED lines=40> */
.L_x_2026:
        /* <DEDUP_REMOVED lines=8> */
.L_x_2008:
[----:B------:R-:W0:Y:S01]  /*c520*/  SHFL.BFLY PT, R0, R7, 0x2, 0x1f ;  /* 0x0c401f0007007f89 */ /* 0x000e2200000e0000 */
[----:B------:R-:W-:-:S05]  /*c530*/  IADD3 R16, -R16, 0xb, RZ ;  /* 0x0000000b10107810 */ /* 0x000fca0007ffe1ff */
[----:B------:R3:W-:Y:S08]  /*c540*/  BAR.ARV R16, 0x100 ;  /* 0x000400100000751d */ /* 0x0007f00000002000 */
[----:B------:R-:W-:Y:S06]  /*c550*/  BAR.ARV 0x8, 0x180 ;  /* 0x0206000000007b1d */ /* 0x000fec0000002000 */
[----:B------:R-:W-:Y:S01]  /*c560*/  PLOP3.LUT P0, PT, PT, PT, PT, 0x8, 0x0 ;  /* 0x000000000000781c */ /* 0x000fe20003f0e170 */
[----:B------:R-:W4:Y:S01]  /*c570*/  SHFL.BFLY PT, R5, R6, 0x2, 0x1f ;  /* 0x0c401f0006057f89 */ /* 0x000f2200000e0000 */
[----:B0-----:R-:W-:Y:S01]  /*c580*/  FADD.FTZ R2, R0, R7 ;  /* 0x0000000700027221 */ /* 0x001fe20000010000 */
[----:B------:R-:W-:-:S04]  /*c590*/  IMAD.U32 R7, RZ, RZ, UR14 ;  /* 0x0000000eff077e24 */ /* 0x000fc8000f8e00ff */
[----:B------:R-:W0:Y:S01]  /*c5a0*/  SHFL.BFLY PT, R3, R2, 0x1, 0x1f ;  /* 0x0c201f0002037f89 */ /* 0x000e2200000e0000 */
[----:B----4-:R-:W-:-:S05]  /*c5b0*/  FADD.FTZ R5, R5, R6 ;  /* 0x0000000605057221 */ /* 0x010fca0000010000 */
[----:B------:R-:W4:Y:S01]  /*c5c0*/  SHFL.BFLY PT, R0, R5, 0x1, 0x1f ;  /* 0x0c201f0005007f89 */ /* 0x000f2200000e0000 */
[----:B0-----:R-:W-:Y:S01]  /*c5d0*/  FADD.FTZ R10, R2, R3 ;  /* 0x00000003020a7221 */ /* 0x001fe20000010000 */
[----:B------:R-:W-:Y:S02]  /*c5e0*/  IMAD.MOV.U32 R3, RZ, RZ, RZ ;  /* 0x000000ffff037224 */ /* 0x000fe400078e00ff */
[----:B------:R-:W-:Y:S02]  /*c5f0*/  IMAD.MOV.U32 R2, RZ, RZ, -0x800000 ;  /* 0xff800000ff027424 */ /* 0x000fe400078e00ff */
[----:B------:R-:W-:-:S13]  /*c600*/  FSETP.NE.FTZ.AND P1, PT, R10, RZ, PT ;  /* 0x000000ff0a00720b */ /* 0x000fda0003f35000 */
[----:B-12---:R-:W0:Y:S01]  /*c610*/  @P1 MUFU.LG2 R4, R10 ;  /* 0x0000000a00041308 */ /* 0x006e220000000c00 */
[----:B----4-:R-:W-:Y:S01]  /*c620*/  FADD.FTZ R11, R5, R0 ;  /* 0x00000000050b7221 */ /* 0x010fe20000010000 */
[----:B------:R-:W-:Y:S02]  /*c630*/  IMAD.MOV.U32 R0, RZ, RZ, RZ ;  /* 0x000000ffff007224 */ /* 0x000fe400078e00ff */
[----:B------:R-:W-:-:S04]  /*c640*/  IMAD.U32 R5, RZ, RZ, UR14 ;  /* 0x0000000eff057e24 */ /* 0x000fc8000f8e00ff */
[----:B------:R-:W1:Y:S01]  /*c650*/  @P1 MUFU.RCP R3, R10 ;  /* 0x0000000a00031308 */ /* 0x000e620000001000 */
[----:B------:R-:W-:Y:S01]  /*c660*/  FSETP.NE.FTZ.AND P2, PT, R11, RZ, PT ;  /* 0x000000ff0b00720b */ /* 0x000fe20003f55000 */
[----:B------:R-:W-:Y:S01]  /*c670*/  @P1 FMUL.FTZ R5, R5, 0.69314718246459960938 ;  /* 0x3f31721805051820 */ /* 0x000fe20000410000 */
[----:B0-----:R-:W-:-:S11]  /*c680*/  @P1 FMUL.FTZ R4, R4, 0.69314718246459960938 ;  /* 0x3f31721804041820 */ /* 0x001fd60000410000 */
[----:B------:R-:W0:Y:S01]  /*c690*/  @P2 MUFU.LG2 R6, R11 ;  /* 0x0000000b00062308 */ /* 0x000e220000000c00 */
[----:B------:R-:W-:Y:S01]  /*c6a0*/  @P2 FMUL.FTZ R7, R7, 0.69314718246459960938 ;  /* 0x3f31721807072820 */ /* 0x000fe20000410000 */
[-C--:B-1----:R-:W-:Y:S01]  /*c6b0*/  FMUL.FTZ R24, R24, R3.reuse ;  /* 0x0000000318187220 */ /* 0x082fe20000410000 */
[-C--:B------:R-:W-:Y:S01]  /*c6c0*/  FMUL.FTZ R25, R25, R3.reuse ;  /* 0x0000000319197220 */ /* 0x080fe20000410000 */
[-C--:B------:R-:W-:Y:S01]  /*c6d0*/  FMUL.FTZ R28, R28, R3.reuse ;  /* 0x000000031c1c7220 */ /* 0x080fe20000410000 */
[-C--:B------:R-:W-:Y:S01]  /*c6e0*/  FMUL.FTZ R29, R29, R3.reuse ;  /* 0x000000031d1d7220 */ /* 0x080fe20000410000 */
[-C--:B------:R-:W-:Y:S02]  /*c6f0*/  FMUL.FTZ R32, R32, R3.reuse ;  /* 0x0000000320207220 */ /* 0x080fe40000410000 */
        /* <DEDUP_REMOVED lines=127> */
[----:B---3--:R-:W-:-:S07]  /*cef0*/  @P2 FFMA.FTZ R2, R7, R9, R6 ;  /* 0x0000000907022223 */ /* 0x008fce0000010006 */
.L_x_1949:
        /* <DEDUP_REMOVED lines=26> */
[----:B------:R-:W-:-:S03]  /*d0a0*/  SHF.R.S32.HI R7, RZ, 0x7, R6 ;  /* 0x00000007ff077819 */ /* 0x000fc60000011406 */
[----:B------:R-:W-:Y:S01]  /*d0b0*/  IMAD.IADD R0, R5, 0x1, -R0 ;  /* 0x0000000105007824 */ /* 0x000fe200078e0a00 */
[----:B------:R-:W-:Y:S01]  /*d0c0*/  LEA.HI R4, R6, R7, RZ, 0x1 ;  /* 0x0000000706047211 */ /* 0x000fe200078f08ff */
[----:B------:R-:W3:Y:S01]  /*d0d0*/  LDC.64 R20, c[0x0][0xb40] ;  /* 0x0002d000ff147b82 */ /* 0x000ee20000000a00 */
[----:B------:R-:W-:Y:S02]  /*d0e0*/  LOP3.LUT R6, R13, 0xfffffffc, RZ, 0xc0, !PT ;  /* 0xfffffffc0d067812 */ /* 0x000fe400078ec0ff */
[----:B------:R-:W-:Y:S02]  /*d0f0*/  SHF.R.S32.HI R9, RZ, 0x1f, R0 ;  /* 0x0000001fff097819 */ /* 0x000fe40000011400 */
[----:B------:R-:W-:Y:S01]  /*d100*/  LOP3.LUT R4, R4, 0x3fffffe, RZ, 0xc0, !PT ;  /* 0x03fffffe04047812 */ /* 0x000fe200078ec0ff */
[----:B------:R-:W-:Y:S01]  /*d110*/  IMAD.IADD R5, R5, 0x1, -R6 ;  /* 0x0000000105057824 */ /* 0x000fe200078e0a06 */
[CC--:B------:R-:W-:Y:S01]  /*d120*/  LEA.HI R10, R9.reuse, R0.reuse, RZ, 0x2 ;  /* 0x00000000090a7211 */ /* 0x0c0fe200078f10ff */
[----:B------:R-:W5:Y:S01]  /*d130*/  @P0 LDC R152, c[0x0][0xbec] ;  /* 0x0002fb00ff980b82 */ /* 0x000f620000000800 */
[----:B------:R-:W-:Y:S01]  /*d140*/  LEA.HI R9, R9, R0, RZ, 0x5 ;  /* 0x0000000009097211 */ /* 0x000fe200078f28ff */
[----:B------:R-:W-:Y:S01]  /*d150*/  IMAD.IADD R6, R7, 0x1, -R4 ;  /* 0x0000000107067824 */ /* 0x000fe200078e0a04 */
[----:B------:R-:W-:-:S02]  /*d160*/  SHF.R.S32.HI R11, RZ, 0x2, R10 ;  /* 0x00000002ff0b7819 */ /* 0x000fc4000001140a */
[----:B------:R-:W-:Y:S02]  /*d170*/  SHF.R.S32.HI R12, RZ, 0x1f, R10 ;  /* 0x0000001fff0c7819 */ /* 0x000fe4000001140a */
[----:B------:R-:W-:Y:S01]  /*d180*/  LEA.HI R7, R5, R5, RZ, 0x1 ;  /* 0x0000000505077211 */ /* 0x000fe200078f08ff */
[----:B------:R-:W5:Y:S01]  /*d190*/  @P0 LDC R17, c[0x0][0xbf0] ;  /* 0x0002fc00ff110b82 */ /* 0x000f620000000800 */
[----:B------:R-:W-:-:S04]  /*d1a0*/  LEA.HI R12, R12, R11, RZ, 0x3 ;  /* 0x0000000b0c0c7211 */ /* 0x000fc800078f18ff */
[----:B------:R-:W-:-:S03]  /*d1b0*/  LOP3.LUT R12, R12, 0xfffffff8, RZ, 0xc0, !PT ;  /* 0xfffffff80c0c7812 */ /* 0x000fc600078ec0ff */
[----:B------:R-:W5:Y:S02]  /*d1c0*/  @P0 LDC R153, c[0x0][0xbf0] ;  /* 0x0002fc00ff990b82 */ /* 0x000f640000000800 */
[----:B------:R-:W-:Y:S01]  /*d1d0*/  IMAD.IADD R4, R11, 0x1, -R12 ;  /* 0x000000010b047824 */ /* 0x000fe200078e0a0c */
[----:B------:R-:W-:Y:S02]  /*d1e0*/  LOP3.LUT R12, R7, 0x1ffffffe, RZ, 0xc0, !PT ;  /* 0x1ffffffe070c7812 */ /* 0x000fe400078ec0ff */
[----:B------:R-:W-:-:S03]  /*d1f0*/  SHF.R.S32.HI R7, RZ, 0x5, R9 ;  /* 0x00000005ff077819 */ /* 0x000fc60000011409 */
[----:B------:R-:W-:Y:S02]  /*d200*/  IMAD.IADD R16, R5, 0x1, -R12 ;  /* 0x0000000105107824 */ /* 0x000fe400078e0a0c */
[----:B------:R-:W-:Y:S02]  /*d210*/  IMAD R7, R7, 0x10, R4 ;  /* 0x0000001007077824 */ /* 0x000fe400078e0204 */
[----:B------:R-:W-:Y:S02]  /*d220*/  IMAD.U32 R5, RZ, RZ, UR5 ;  /* 0x00000005ff057e24 */ /* 0x000fe4000f8e00ff */
[----:B------:R-:W-:Y:S02]  /*d230*/  IMAD R9, R6, 0x40, R7 ;  /* 0x0000004006097824 */ /* 0x000fe400078e0207 */
[----:B------:R-:W-:Y:S01]  /*d240*/  IMAD.U32 R4, RZ, RZ, UR4 ;  /* 0x00000004ff047e24 */ /* 0x000fe2000f8e00ff */
[----:B------:R-:W-:Y:S01]  /*d250*/  UIMAD.WIDE.U32 UR4, UR41, UR8, URZ ;  /* 0x00000008290472a5 */ /* 0x000fe2000f8e003f */
[----:B------:R-:W-:Y:S01]  /*d260*/  IMAD.U32 R5, RZ, RZ, UR6 ;  /* 0x00000006ff057e24 */ /* 0x000fe2000f8e00ff */
[----:B------:R-:W-:Y:S01]  /*d270*/  UIMAD UR6, UR41, UR9, UR7 ;  /* 0x00000009290672a4 */ /* 0x000fe2000f8e0207 */
[----:B------:R-:W-:-:S02]  /*d280*/  IMAD R6, R16, 0x8, R9 ;  /* 0x0000000810067824 */ /* 0x000fc400078e0209 */
[----:B------:R-:W-:Y:S01]  /*d290*/  IMAD R16, RZ, RZ, -UR41 ;  /* 0x80000029ff107e24 */ /* 0x000fe2000f8e02ff */
[----:B------:R-:W-:Y:S01]  /*d2a0*/  UIADD3 UR6, UR5, UR6, URZ ;  /* 0x0000000605067290 */ /* 0x000fe2000fffe03f */
[----:B----4-:R-:W-:Y:S01]  /*d2b0*/  IMAD R12, R18, UR10, RZ ;  /* 0x0000000a120c7c24 */ /* 0x010fe2000f8e02ff */
[----:B------:R-:W-:Y:S01]  /*d2c0*/  ULDC.64 UR8, c[0x0][0xb28] ;  /* 0x0002ca0000087ab9 */ /* 0x000fe20000000a00 */
[----:B--2---:R-:W-:Y:S02]  /*d2d0*/  IMAD R11, R22, 0x80, R6 ;  /* 0x00000080160b7824 */ /* 0x004fe400078e0206 */
[----:B-1----:R-:W-:Y:S02]  /*d2e0*/  IMAD R23, R23, R16, UR11 ;  /* 0x0000000b17177e24 */ /* 0x002fe4000f8e0210 */
[----:B------:R-:W-:Y:S02]  /*d2f0*/  IMAD R15, R19, UR12, R12 ;  /* 0x0000000c130f7c24 */ /* 0x000fe4000f8e020c */
[----:B------:R-:W-:Y:S01]  /*d300*/  IMAD.WIDE.U32 R4, R18, UR12, R4 ;  /* 0x0000000c12047c25 */ /* 0x000fe2000f8e0004 */
[----:B------:R-:W-:-:S03]  /*d310*/  SHF.R.S32.HI R16, RZ, 0x1f, R23 ;  /* 0x0000001fff107819 */ /* 0x000fc60000011417 */
[----:B0-----:R-:W-:-:S04]  /*d320*/  @P0 IMAD.HI.U32 R12, R11, R14, RZ ;  /* 0x0000000e0b0c0227 */ /* 0x001fc800078e00ff */
[----:B------:R-:W-:Y:S02]  /*d330*/  IMAD.U32 R7, RZ, RZ, UR5 ;  /* 0x00000005ff077e24 */ /* 0x000fe4000f8e00ff */
[----:B------:R-:W-:Y:S01]  /*d340*/  IMAD.U32 R6, RZ, RZ, UR4 ;  /* 0x00000004ff067e24 */ /* 0x000fe2000f8e00ff */
[----:B------:R-:W-:Y:S01]  /*d350*/  ULDC.64 UR4, c[0x0][0xbe0] ;  /* 0x0002f80000047ab9 */ /* 0x000fe20000000a00 */
[----:B------:R-:W-:Y:S01]  /*d360*/  IMAD.U32 R7, RZ, RZ, UR6 ;  /* 0x00000006ff077e24 */ /* 0x000fe2000f8e00ff */
[----:B------:R-:W-:Y:S01]  /*d370*/  ULDC.64 UR6, c[0x0][0xb48] ;  /* 0x0002d20000067ab9 */ /* 0x000fe20000000a00 */
[----:B------:R-:W-:Y:S02]  /*d380*/  IMAD.IADD R5, R5, 0x1, R15 ;  /* 0x0000000105057824 */ /* 0x000fe400078e020f */
[----:B---3--:R-:W-:Y:S02]  /*d390*/  IMAD R14, R20, UR10, RZ ;  /* 0x0000000a140e7c24 */ /* 0x008fe4000f8e02ff */
[----:B-----5:R-:W-:-:S04]  /*d3a0*/  @P0 IMAD.HI.U32 R152, R11, R152, RZ ;  /* 0x000000980b980227 */ /* 0x020fc800078e00ff */
[----:B------:R-:W-:Y:S01]  /*d3b0*/  IMAD.MOV.U32 R13, RZ, RZ, R11 ;  /* 0x000000ffff0d7224 */ /* 0x000fe200078e000b */
[----:B------:R-:W-:Y:S01]  /*d3c0*/  @P0 SHF.R.U32.HI R13, RZ, R17, R12 ;  /* 0x00000011ff0d0219 */ /* 0x000fe2000001160c */
[----:B------:R-:W-:Y:S02]  /*d3d0*/  IMAD R17, R21, UR12, R14 ;  /* 0x0000000c15117c24 */ /* 0x000fe4000f8e020e */
[----:B------:R-:W-:-:S04]  /*d3e0*/  IMAD.WIDE.U32 R6, R20, UR12, R6 ;  /* 0x0000000c14067c25 */ /* 0x000fc8000f8e0006 */
[----:B------:R-:W-:Y:S01]  /*d3f0*/  IMAD.MOV.U32 R15, RZ, RZ, R11 ;  /* 0x000000ffff0f7224 */ /* 0x000fe200078e000b */
[----:B------:R-:W-:Y:S01]  /*d400*/  @P0 SHF.R.U32.HI R15, RZ, R153, R152 ;  /* 0x00000099ff0f0219 */ /* 0x000fe20000011698 */
[----:B------:R-:W-:Y:S02]  /*d410*/  IMAD R12, R16, UR4, RZ ;  /* 0x00000004100c7c24 */ /* 0x000fe4000f8e02ff */
[----:B------:R-:W-:-:S04]  /*d420*/  IMAD.WIDE.U32 R4, R23, UR4, R4 ;  /* 0x0000000417047c25 */ /* 0x000fc8000f8e0004 */
[----:B------:R-:W-:Y:S01]  /*d430*/  IMAD.IADD R7, R7, 0x1, R17 ;  /* 0x0000000107077824 */ /* 0x000fe200078e0211 */
[----:B------:R-:W-:Y:S01]  /*d440*/  SHF.R.S32.HI R17, RZ, 0x1f, R13 ;  /* 0x0000001fff117819 */ /* 0x000fe2000001140d */
[----:B------:R-:W-:Y:S01]  /*d450*/  IMAD R14, R23, UR5, R12 ;  /* 0x00000005170e7c24 */ /* 0x000fe2000f8e020c */
[----:B------:R-:W-:Y:S01]  /*d460*/  IADD3 R4, P0, R13, R4, RZ ;  /* 0x000000040d047210 */ /* 0x000fe20007f1e0ff */
[----:B------:R-:W-:Y:S01]  /*d470*/  IMAD R16, R16, UR6, RZ ;  /* 0x0000000610107c24 */ /* 0x000fe2000f8e02ff */
[----:B------:R-:W-:Y:S01]  /*d480*/  SHF.R.S32.HI R12, RZ, 0x1f, R15 ;  /* 0x0000001fff0c7819 */ /* 0x000fe2000001140f */
[----:B------:R-:W-:Y:S01]  /*d490*/  IMAD.MOV R13, RZ, RZ, -R13 ;  /* 0x000000ffff0d7224 */ /* 0x000fe200078e0a0d */
[----:B------:R-:W-:Y:S01]  /*d4a0*/  ULDC.64 UR4, c[0x0][0xb30] ;  /* 0x0002cc0000047ab9 */ /* 0x000fe20000000a00 */
[----:B------:R-:W-:Y:S01]  /*d4b0*/  IMAD R19, R23, UR7, R16 ;  /* 0x0000000717137c24 */ /* 0x000fe2000f8e0210 */
[----:B------:R-:W-:Y:S01]  /*d4c0*/  IADD3.X R5, R17, R5, R14, P0, !PT ;  /* 0x0000000511057210 */ /* 0x000fe200007fe40e */
[----:B------:R-:W-:-:S02]  /*d4d0*/  IMAD.MOV R16, RZ, RZ, -R15 ;  /* 0x000000ffff107224 */ /* 0x000fc400078e0a0f */
[----:B------:R-:W-:Y:S02]  /*d4e0*/  IMAD R12, R12, UR4, RZ ;  /* 0x000000040c0c7c24 */ /* 0x000fe4000f8e02ff */
        /* <DEDUP_REMOVED lines=31> */
[----:B------:R-:W-:Y:S01]  /*d6e0*/  SHFL.IDX PT, R12, R16, RZ, 0x1c1f ;  /* 0x001c1fff100c7589 */ /* 0x000fe200000e0000 */
[----:B------:R-:W-:Y:S01]  /*d6f0*/  LOP3.LUT P0, RZ, R0, 0x3, RZ, 0xc0, !PT ;  /* 0x0000000300ff7812 */ /* 0x000fe2000780c0ff */
[C---:B------:R-:W-:Y:S01]  /*d700*/  VIADD R9, R11.reuse, 0x8 ;  /* 0x000000080b097836 */ /* 0x040fe20000000000 */
[----:B------:R-:W-:Y:S01]  /*d710*/  UIADD3 UR4, UR4, 0x22820, URZ ;  /* 0x0002282004047890 */ /* 0x000fe2000fffe03f */
[----:B------:R-:W0:Y:S01]  /*d720*/  SHFL.IDX PT, R13, R17, RZ, 0x1c1f ;  /* 0x001c1fff110d7589 */ /* 0x000e2200000e0000 */
[----:B------:R-:W-:-:S02]  /*d730*/  ISETP.GE.OR P1, PT, R11, R8, P0 ;  /* 0x000000080b00720c */ /* 0x000fc40000726670 */
[-C--:B------:R-:W-:Y:S01]  /*d740*/  ISETP.GE.OR P0, PT, R9, R8.reuse, P0 ;  /* 0x000000080900720c */ /* 0x080fe20000706670 */
[----:B------:R1:W2:Y:S01]  /*d750*/  SHFL.IDX PT, R15, R17, 0x1, 0x1c1f ;  /* 0x003c1f00110f7f89 */ /* 0x0002a200000e0000 */
[----:B------:R-:W-:Y:S01]  /*d760*/  UPRMT UR4, URZ, 0x654, UR4 ;  /* 0x000006543f047896 */ /* 0x000fe20008000004 */
[----:B------:R-:W-:Y:S02]  /*d770*/  ISETP.GE.AND P2, PT, R11, R8, PT ;  /* 0x000000080b00720c */ /* 0x000fe40003f46270 */
[----:B------:R3:W4:Y:S01]  /*d780*/  SHFL.IDX PT, R4, R6, RZ, 0x1c1f ;  /* 0x001c1fff06047589 */ /* 0x00072200000e0000 */
[----:B-1----:R-:W-:-:S03]  /*d790*/  LOP3.LUT R17, R10, 0x7ffffffc, RZ, 0xc0, !PT ;  /* 0x7ffffffc0a117812 */ /* 0x002fc600078ec0ff */
[----:B------:R3:W1:Y:S02]  /*d7a0*/  SHFL.IDX PT, R5, R7, RZ, 0x1c1f ;  /* 0x001c1fff07057589 */ /* 0x00066400000e0000 */
[----:B------:R-:W-:Y:S01]  /*d7b0*/  SYNCS.ARRIVE.TRANS64.RED.A1T0 RZ, [UR4], RZ ;  /* 0x000000ffffff79a7 */ /* 0x000fe20008100404 */
[----:B------:R-:W-:-:S04]  /*d7c0*/  IMAD.IADD R0, R0, 0x1, -R17 ;  /* 0x0000000100007824 */ /* 0x000fc800078e0a11 */
[----:B------:R-:W-:Y:S01]  /*d7d0*/  IMAD.SHL.U32 R0, R0, 0x2, RZ ;  /* 0x0000000200007824 */ /* 0x000fe200078e00ff */
[----:B0-----:R3:W-:Y:S04]  /*d7e0*/  @!P1 ST.E desc[UR36][R12.64], R3 ;  /* 0x000000030c009985 */ /* 0x0017e8000c101924 */
[----:B--2---:R3:W-:Y:S01]  /*d7f0*/  @!P0 ST.E desc[UR36][R14.64], R2 ;  /* 0x000000020e008985 */ /* 0x0047e2000c101924 */
[----:B------:R-:W-:Y:S05]  /*d800*/  @P2 BRA `(.L_x_2030) ;  /* 0x0000000800f82947 */ /* 0x000fea0003800000 */
[C---:B---3--:R-:W-:Y:S01]  /*d810*/  VIADD R2, R0.reuse, 0x8 ;  /* 0x0000000800027836 */ /* 0x048fe20000000000 */
        /* <DEDUP_REMOVED lines=10> */
[----:B------:R-:W-:Y:S01]  /*d8c0*/  ISETP.GE.AND P0, PT, R16, UR4, PT ;  /* 0x0000000410007c0c */ /* 0x000fe2000bf06270 */
[C---:B------:R-:W-:Y:S01]  /*d8d0*/  VIADD R19, R0.reuse, 0x38 ;  /* 0x0000003800137836 */ /* 0x040fe20000000000 */
[----:B------:R-:W-:Y:S01]  /*d8e0*/  ISETP.GE.AND P1, PT, R17, UR4, PT ;  /* 0x0000000411007c0c */ /* 0x000fe2000bf26270 */
[----:B------:R-:W-:-:S02]  /*d8f0*/  VIADD R20, R0, 0x40 ;  /* 0x0000004000147836 */ /* 0x000fc40000000000 */
[----:B------:R-:W-:Y:S02]  /*d900*/  VIADD R21, R0, 0x48 ;  /* 0x0000004800157836 */ /* 0x000fe40000000000 */
[----:B------:R-:W-:Y:S01]  /*d910*/  @!P3 LEA.HI R2, R2, R2, RZ, 0x1 ;  /* 0x000000020202b211 */ /* 0x000fe200078f08ff */
[C---:B------:R-:W-:Y:S01]  /*d920*/  VIADD R22, R0.reuse, 0x50 ;  /* 0x0000005000167836 */ /* 0x040fe20000000000 */
[----:B------:R-:W-:Y:S01]  /*d930*/  @!P4 LEA.HI R3, R3, R3, RZ, 0x1 ;  /* 0x000000030303c211 */ /* 0x000fe200078f08ff */
[----:B------:R-:W-:Y:S01]  /*d940*/  VIADD R23, R0, 0x58 ;  /* 0x0000005800177836 */ /* 0x000fe20000000000 */
[----:B------:R-:W-:Y:S02]  /*d950*/  @!P5 LEA.HI R10, R10, R10, RZ, 0x1 ;  /* 0x0000000a0a0ad211 */ /* 0x000fe400078f08ff */
[----:B------:R-:W-:Y:S02]  /*d960*/  @!P3 LOP3.LUT R11, R2, 0xfffffffe, RZ, 0xc0, !PT ;  /* 0xfffffffe020bb812 */ /* 0x000fe400078ec0ff */
[----:B------:R-:W-:Y:S01]  /*d970*/  @!P4 LOP3.LUT R13, R3, 0xfffffffe, RZ, 0xc0, !PT ;  /* 0xfffffffe030dc812 */ /* 0x000fe200078ec0ff */
[----:B-1--4-:R-:W-:Y:S01]  /*d980*/  @!P2 IMAD.WIDE R2, R0, 0x4, R4 ;  /* 0x000000040002a825 */ /* 0x012fe200078e0204 */
[----:B------:R-:W-:-:S02]  /*d990*/  @!P5 LOP3.LUT R15, R10, 0xfffffffe, RZ, 0xc0, !PT ;  /* 0xfffffffe0a0fd812 */ /* 0x000fc400078ec0ff */
[----:B------:R-:W-:Y:S01]  /*d9a0*/  ISETP.GE.AND P6, PT, R22, UR4, PT ;  /* 0x0000000416007c0c */ /* 0x000fe2000bfc6270 */
[--C-:B------:R-:W-:Y:S01]  /*d9b0*/  @!P3 IMAD.WIDE R10, R11, 0x4, R4.reuse ;  /* 0x000000040b0ab825 */ /* 0x100fe200078e0204 */
[----:B------:R0:W-:Y:S01]  /*d9c0*/  @!P2 ST.E.64 desc[UR36][R2.64], R24 ;  /* 0x000000180200a985 */ /* 0x0001e2000c101b24 */
[----:B------:R-:W-:Y:S02]  /*d9d0*/  ISETP.GE.AND P2, PT, R18, UR4, PT ;  /* 0x0000000412007c0c */ /* 0x000fe4000bf46270 */
[--C-:B------:R-:W-:Y:S01]  /*d9e0*/  @!P4 IMAD.WIDE R12, R13, 0x4, R4.reuse ;  /* 0x000000040d0cc825 */ /* 0x100fe200078e0204 */
[----:B------:R1:W-:Y:S01]  /*d9f0*/  @!P3 ST.E.64 desc[UR36][R10.64], R28 ;  /* 0x0000001c0a00b985 */ /* 0x0003e2000c101b24 */
[----:B------:R-:W-:Y:S02]  /*da00*/  ISETP.GE.AND P3, PT, R19, UR4, PT ;  /* 0x0000000413007c0c */ /* 0x000fe4000bf66270 */
[----:B------:R-:W-:Y:S01]  /*da10*/  @!P5 IMAD.WIDE R14, R15, 0x4, R4 ;  /* 0x000000040f0ed825 */ /* 0x000fe200078e0204 */
[----:B------:R2:W-:Y:S01]  /*da20*/  @!P4 ST.E.64 desc[UR36][R12.64], R32 ;  /* 0x000000200c00c985 */ /* 0x0005e2000c101b24 */
[----:B------:R-:W-:-:S02]  /*da30*/  ISETP.GE.AND P4, PT, R20, UR4, PT ;  /* 0x0000000414007c0c */ /* 0x000fc4000bf86270 */
[----:B------:R-:W-:Y:S01]  /*da40*/  @!P0 LEA.HI R16, R16, R16, RZ, 0x1 ;  /* 0x0000001010108211 */ /* 0x000fe200078f08ff */
[----:B------:R3:W-:Y:S01]  /*da50*/  @!P5 ST.E.64 desc[UR36][R14.64], R36 ;  /* 0x000000240e00d985 */ /* 0x0007e2000c101b24 */
[----:B------:R-:W-:Y:S01]  /*da60*/  ISETP.GE.AND P5, PT, R21, UR4, PT ;  /* 0x0000000415007c0c */ /* 0x000fe2000bfa6270 */
[----:B0-----:R-:W-:Y:S01]  /*da70*/  VIADD R24, R0, 0x60 ;  /* 0x0000006000187836 */ /* 0x001fe20000000000 */
[----:B------:R-:W-:Y:S02]  /*da80*/  @!P1 LEA.HI R17, R17, R17, RZ, 0x1 ;  /* 0x0000001111119211 */ /* 0x000fe400078f08ff */
[----:B------:R-:W-:Y:S02]  /*da90*/  @!P0 LOP3.LUT R3, R16, 0xfffffffe, RZ, 0xc0, !PT ;  /* 0xfffffffe10038812 */ /* 0x000fe400078ec0ff */
[----:B-1----:R-:W-:Y:S02]  /*daa0*/  @!P1 LOP3.LUT R11, R17, 0xfffffffe, RZ, 0xc0, !PT ;  /* 0xfffffffe110b9812 */ /* 0x002fe400078ec0ff */
[----:B------:R-:W-:Y:S01]  /*dab0*/  @!P2 LEA.HI R18, R18, R18, RZ, 0x1 ;  /* 0x000000121212a211 */ /* 0x000fe200078f08ff */
[----:B------:R-:W-:Y:S01]  /*dac0*/  @!P0 IMAD.WIDE R2, R3, 0x4, R4 ;  /* 0x0000000403028825 */ /* 0x000fe200078e0204 */
[----:B------:R-:W-:-:S02]  /*dad0*/  @!P3 LEA.HI R19, R19, R19, RZ, 0x1 ;  /* 0x000000131313b211 */ /* 0x000fc400078f08ff */
[----:B------:R-:W-:Y:S01]  /*dae0*/  @!P4 LEA.HI R20, R20, R20, RZ, 0x1 ;  /* 0x000000141414c211 */ /* 0x000fe200078f08ff */
[----:B------:R-:W-:Y:S01]  /*daf0*/  @!P1 IMAD.WIDE R10, R11, 0x4, R4 ;  /* 0x000000040b0a9825 */ /* 0x000fe200078e0204 */
[----:B------:R-:W-:Y:S01]  /*db00*/  @!P5 LEA.HI R21, R21, R21, RZ, 0x1 ;  /* 0x000000151515d211 */ /* 0x000fe200078f08ff */
[----:B------:R0:W-:Y:S01]  /*db10*/  @!P0 ST.E.64 desc[UR36][R2.64], R40 ;  /* 0x0000002802008985 */ /* 0x0001e2000c101b24 */
[----:B------:R-:W-:Y:S02]  /*db20*/  @!P6 LEA.HI R22, R22, R22, RZ, 0x1 ;  /* 0x000000161616e211 */ /* 0x000fe400078f08ff */
[----:B--2---:R-:W-:Y:S01]  /*db30*/  @!P2 LOP3.LUT R13, R18, 0xfffffffe, RZ, 0xc0, !PT ;  /* 0xfffffffe120da812 */ /* 0x004fe200078ec0ff */
[----:B------:R1:W-:Y:S01]  /*db40*/  @!P1 ST.E.64 desc[UR36][R10.64], R44 ;  /* 0x0000002c0a009985 */ /* 0x0003e2000c101b24 */
[----:B------:R-:W-:Y:S01]  /*db50*/  @!P3 LOP3.LUT R19, R19, 0xfffffffe, RZ, 0xc0, !PT ;  /* 0xfffffffe1313b812 */ /* 0x000fe200078ec0ff */
[----:B------:R-:W-:Y:S01]  /*db60*/  VIADD R18, R0, 0x68 ;  /* 0x0000006800127836 */ /* 0x000fe20000000000 */
[----:B---3--:R-:W-:Y:S01]  /*db70*/  @!P4 LOP3.LUT R15, R20, 0xfffffffe, RZ, 0xc0, !PT ;  /* 0xfffffffe140fc812 */ /* 0x008fe200078ec0ff */
[----:B------:R-:W-:Y:S01]  /*db80*/  VIADD R20, R0, 0x78 ;  /* 0x0000007800147836 */ /* 0x000fe20000000000 */
[----:B------:R-:W-:-:S02]  /*db90*/  @!P5 LOP3.LUT R21, R21, 0xfffffffe, RZ, 0xc0, !PT ;  /* 0xfffffffe1515d812 */ /* 0x000fc400078ec0ff */
[----:B------:R-:W-:Y:S01]  /*dba0*/  @!P6 LOP3.LUT R17, R22, 0xfffffffe, RZ, 0xc0, !PT ;  /* 0xfffffffe1611e812 */ /* 0x000fe200078ec0ff */
[----:B------:R-:W-:Y:S01]  /*dbb0*/  VIADD R22, R0, 0x88 ;  /* 0x0000008800167836 */ /* 0x000fe20000000000 */
[----:B------:R-:W-:Y:S01]  /*dbc0*/  ISETP.GE.AND P1, PT, R23, UR4, PT ;  /* 0x0000000417007c0c */ /* 0x000fe2000bf26270 */
[----:B0-----:R-:W-:Y:S01]  /*dbd0*/  @!P2 IMAD.WIDE R2, R13, 0x4, R4 ;  /* 0x000000040d02a825 */ /* 0x001fe200078e0204 */
[----:B------:R-:W-:-:S03]  /*dbe0*/  ISETP.GE.AND P0, PT, R24, UR4, PT ;  /* 0x0000000418007c0c */ /* 0x000fc6000bf06270 */
        /* <DEDUP_REMOVED lines=15> */
[----:B------:R-:W-:Y:S02]  /*dce0*/  @!P0 LEA.HI R24, R24, R24, RZ, 0x1 ;  /* 0x0000001818188211 */ /* 0x000fe400078f08ff */
[----:B------:R-:W-:Y:S02]  /*dcf0*/  ISETP.GE.AND P6, PT, R19, UR4, PT ;  /* 0x0000000413007c0c */ /* 0x000fe4000bfc6270 */
[----:B------:R-:W-:-:S02]  /*dd00*/  ISETP.GE.AND P4, PT, R21, UR4, PT ;  /* 0x0000000415007c0c */ /* 0x000fc4000bf86270 */
        /* <DEDUP_REMOVED lines=42> */
[----:B0-----:R-:W-:Y:S02]  /*dfb0*/  @!P0 LOP3.LUT R3, R23, 0xfffffffe, RZ, 0xc0, !PT ;  /* 0xfffffffe17038812 */ /* 0x001fe400078ec0ff */
[----:B------:R-:W-:Y:S02]  /*dfc0*/  @!P2 LEA.HI R18, R18, R18, RZ, 0x1 ;  /* 0x000000121212a211 */ /* 0x000fe400078f08ff */
[----:B-1----:R-:W-:Y:S01]  /*dfd0*/  @!P1 LOP3.LUT R11, R24, 0xfffffffe, RZ, 0xc0, !PT ;  /* 0xfffffffe180b9812 */ /* 0x002fe200078ec0ff */
[--C-:B------:R-:W-:Y:S01]  /*dfe0*/  @!P0 IMAD.WIDE R2, R3, 0x4, R4.reuse ;  /* 0x0000000403028825 */ /* 0x100fe200078e0204 */
[----:B------:R-:W-:Y:S02]  /*dff0*/  @!P4 LEA.HI R20, R20, R20, RZ, 0x1 ;  /* 0x000000141414c211 */ /* 0x000fe400078f08ff */
[----:B--2---:R-:W-:Y:S01]  /*e000*/  @!P2 LOP3.LUT R13, R18, 0xfffffffe, RZ, 0xc0, !PT ;  /* 0xfffffffe120da812 */ /* 0x004fe200078ec0ff */
[--C-:B------:R-:W-:Y:S01]  /*e010*/  @!P1 IMAD.WIDE R10, R11, 0x4, R4.reuse ;  /* 0x000000040b0a9825 */ /* 0x100fe200078e0204 */
[----:B------:R-:W-:Y:S01]  /*e020*/  @!P3 LEA.HI R19, R19, R19, RZ, 0x1 ;  /* 0x000000131313b211 */ /* 0x000fe200078f08ff */
[----:B------:R0:W-:Y:S01]  /*e030*/  @!P0 ST.E.64 desc[UR36][R2.64], R96 ;  /* 0x0000006002008985 */ /* 0x0001e2000c101b24 */
[----:B------:R-:W-:Y:S01]  /*e040*/  @!P5 LEA.HI R21, R21, R21, RZ, 0x1 ;  /* 0x000000151515d211 */ /* 0x000fe200078f08ff */
[----:B------:R-:W-:Y:S01]  /*e050*/  @!P2 IMAD.WIDE R12, R13, 0x4, R4 ;  /* 0x000000040d0ca825 */ /* 0x000fe200078e0204 */
[----:B------:R-:W-:Y:S01]  /*e060*/  @!P3 LOP3.LUT R19, R19, 0xfffffffe, RZ, 0xc0, !PT ;  /* 0xfffffffe1313b812 */ /* 0x000fe200078ec0ff */
[----:B------:R1:W-:Y:S01]  /*e070*/  @!P1 ST.E.64 desc[UR36][R10.64], R100 ;  /* 0x000000640a009985 */ /* 0x0003e2000c101b24 */
[----:B------:R-:W-:Y:S01]  /*e080*/  @!P6 LEA.HI R22, R22, R22, RZ, 0x1 ;  /* 0x000000161616e211 */ /* 0x000fe200078f08ff */
[----:B------:R-:W-:Y:S01]  /*e090*/  VIADD R18, R0, 0xc8 ;  /* 0x000000c800127836 */ /* 0x000fe20000000000 */
[----:B---3--:R-:W-:Y:S01]  /*e0a0*/  @!P4 LOP3.LUT R15, R20, 0xfffffffe, RZ, 0xc0, !PT ;  /* 0xfffffffe140fc812 */ /* 0x008fe200078ec0ff */
[----:B------:R-:W-:Y:S01]  /*e0b0*/  @!P2 ST.E.64 desc[UR36][R12.64], R104 ;  /* 0x000000680c00a985 */ /* 0x000fe2000c101b24 */
[----:B------:R-:W-:Y:S01]  /*e0c0*/  @!P5 LOP3.LUT R21, R21, 0xfffffffe, RZ, 0xc0, !PT ;  /* 0xfffffffe1515d812 */ /* 0x000fe200078ec0ff */
[----:B------:R-:W-:Y:S01]  /*e0d0*/  VIADD R20, R0, 0xd8 ;  /* 0x000000d800147836 */ /* 0x000fe20000000000 */
[----:B----4-:R-:W-:-:S02]  /*e0e0*/  @!P6 LOP3.LUT R17, R22, 0xfffffffe, RZ, 0xc0, !PT ;  /* 0xfffffffe1611e812 */ /* 0x010fc400078ec0ff */
        /* <DEDUP_REMOVED lines=8> */
[----:B------:R2:W-:Y:S01]  /*e170*/  @!P5 ST.E.64 desc[UR36][R14.64], R116 ;  /* 0x000000740e00d985 */ /* 0x0005e2000c101b24 */
[----:B------:R-:W-:Y:S01]  /*e180*/  @!P6 IMAD.WIDE R16, R17, 0x4, R4 ;  /* 0x000000041110e825 */ /* 0x000fe200078e0204 */
[----:B------:R-:W-:-:S02]  /*e190*/  @!P0 LEA.HI R18, R18, R18, RZ, 0x1 ;  /* 0x0000001212128211 */ /* 0x000fc400078f08ff */
[----:B------:R-:W-:Y:S01]  /*e1a0*/  ISETP.GE.AND P1, PT, R19, UR4, PT ;  /* 0x0000000413007c0c */ /* 0x000fe2000bf26270 */
[C---:B------:R-:W-:Y:S01]  /*e1b0*/  VIADD R21, R0.reuse, 0xe0 ;  /* 0x000000e000157836 */ /* 0x040fe20000000000 */
[----:B------:R3:W-:Y:S01]  /*e1c0*/  @!P6 ST.E.64 desc[UR36][R16.64], R120 ;  /* 0x000000781000e985 */ /* 0x0007e2000c101b24 */
[----:B0-----:R-:W-:Y:S01]  /*e1d0*/  VIADD R3, R0, 0xf8 ;  /* 0x000000f800037836 */ /* 0x001fe20000000000 */
[----:B------:R-:W-:Y:S01]  /*e1e0*/  @!P2 LEA.HI R20, R20, R20, RZ, 0x1 ;  /* 0x000000141414a211 */ /* 0x000fe200078f08ff */
[C---:B------:R-:W-:Y:S01]  /*e1f0*/  VIADD R12, R0.reuse, 0xe8 ;  /* 0x000000e8000c7836 */ /* 0x040fe20000000000 */
[----:B------:R-:W-:Y:S01]  /*e200*/  ISETP.GE.AND P3, PT, R21, UR4, PT ;  /* 0x0000000415007c0c */ /* 0x000fe2000bf66270 */
[----:B------:R-:W-:Y:S01]  /*e210*/  VIADD R13, R0, 0xf0 ;  /* 0x000000f0000d7836 */ /* 0x000fe20000000000 */
[----:B------:R-:W-:Y:S02]  /*e220*/  ISETP.GE.AND P6, PT, R3, UR4, PT ;  /* 0x0000000403007c0c */ /* 0x000fe4000bfc6270 */
[----:B------:R-:W-:-:S02]  /*e230*/  ISETP.GE.AND P4, PT, R12, UR4, PT ;  /* 0x000000040c007c0c */ /* 0x000fc4000bf86270 */
[----:B------:R-:W-:Y:S02]  /*e240*/  ISETP.GE.AND P5, PT, R13, UR4, PT ;  /* 0x000000040d007c0c */ /* 0x000fe4000bfa6270 */
[----:B------:R-:W-:-:S04]  /*e250*/  @!P1 LEA.HI R19, R19, R19, RZ, 0x1 ;  /* 0x0000001313139211 */ /* 0x000fc800078f08ff */
[----:B-1----:R-:W-:Y:S02]  /*e260*/  @!P1 LOP3.LUT R11, R19, 0xfffffffe, RZ, 0xc0, !PT ;  /* 0xfffffffe130b9812 */ /* 0x002fe400078ec0ff */
[----:B------:R-:W-:Y:S02]  /*e270*/  @!P3 LEA.HI R21, R21, R21, RZ, 0x1 ;  /* 0x000000151515b211 */ /* 0x000fe400078f08ff */
[----:B------:R-:W-:Y:S02]  /*e280*/  @!P6 LEA.HI R10, R3, R3, RZ, 0x1 ;  /* 0x00000003030ae211 */ /* 0x000fe400078f08ff */
[----:B------:R-:W-:Y:S02]  /*e290*/  @!P4 LEA.HI R12, R12, R12, RZ, 0x1 ;  /* 0x0000000c0c0cc211 */ /* 0x000fe400078f08ff */
[----:B------:R-:W-:Y:S02]  /*e2a0*/  @!P5 LEA.HI R2, R13, R13, RZ, 0x1 ;  /* 0x0000000d0d02d211 */ /* 0x000fe400078f08ff */
[----:B------:R-:W-:-:S02]  /*e2b0*/  @!P0 LOP3.LUT R3, R18, 0xfffffffe, RZ, 0xc0, !PT ;  /* 0xfffffffe12038812 */ /* 0x000fc400078ec0ff */
[----:B------:R-:W-:Y:S02]  /*e2c0*/  @!P2 LOP3.LUT R13, R20, 0xfffffffe, RZ, 0xc0, !PT ;  /* 0xfffffffe140da812 */ /* 0x000fe400078ec0ff */
[----:B--2---:R-:W-:Y:S02]  /*e2d0*/  @!P3 LOP3.LUT R15, R21, 0xfffffffe, RZ, 0xc0, !PT ;  /* 0xfffffffe150fb812 */ /* 0x004fe400078ec0ff */
[----:B---3--:R-:W-:Y:S01]  /*e2e0*/  @!P4 LOP3.LUT R17, R12, 0xfffffffe, RZ, 0xc0, !PT ;  /* 0xfffffffe0c11c812 */ /* 0x008fe200078ec0ff */
        /* <DEDUP_REMOVED lines=15> */
[----:B------:R0:W-:Y:S02]  /*e3e0*/  @!P6 ST.E.64 desc[UR36][R4.64], R148 ;  /* 0x000000940400e985 */ /* 0x0001e4000c101b24 */
.L_x_2030:
[----:B------:R-:W-:Y:S05]  /*e3f0*/  BSYNC B0 ;  /* 0x0000000000007941 */ /* 0x000fea0003800000 */
.L_x_2029:
[----:B------:R-:W-:Y:S01]  /*e400*/  ISETP.GE.AND P0, PT, R9, R8, PT ;  /* 0x000000080900720c */ /* 0x000fe20003f06270 */
[----:B0--3--:R0:W2:Y:S04]  /*e410*/  SHFL.IDX PT, R3, R7, 0x1, 0x1c1f ;  /* 0x003c1f0007037f89 */ /* 0x0090a800000e0000 */
[----:B------:R0:W3:Y:S08]  /*e420*/  SHFL.IDX PT, R2, R6, 0x1, 0x1c1f ;  /* 0x003c1f0006027f89 */ /* 0x0000f000000e0000 */
[----:B0-----:R-:W-:Y:S05]  /*e430*/  @P0 BRA `(.L_x_1941) ;  /* 0x0000004800d80947 */ /* 0x001fea0003800000 */
[C---:B----4-:R-:W-:Y:S01]  /*e440*/  VIADD R4, R0.reuse, 0x8 ;  /* 0x0000000800047836 */ /* 0x050fe20000000000 */
        /* <DEDUP_REMOVED lines=11> */
[----:B------:R-:W-:-:S02]  /*e500*/  VIADD R14, R0, 0x38 ;  /* 0x00000038000e7836 */ /* 0x000fc40000000000 */
[C---:B------:R-:W-:Y:S02]  /*e510*/  VIADD R15, R0.reuse, 0x40 ;  /* 0x00000040000f7836 */ /* 0x040fe40000000000 */
[----:B------:R-:W-:Y:S02]  /*e520*/  VIADD R16, R0, 0x48 ;  /* 0x0000004800107836 */ /* 0x000fe40000000000 */
[----:B------:R-:W-:Y:S01]  /*e530*/  @!P1 LEA.HI R4, R4, R4, RZ, 0x1 ;  /* 0x0000000404049211 */ /* 0x000fe200078f08ff */
[C---:B------:R-:W-:Y:S01]  /*e540*/  VIADD R18, R0.reuse, 0x50 ;  /* 0x0000005000127836 */ /* 0x040fe20000000000 */
[----:B------:R-:W-:Y:S01]  /*e550*/  @!P2 LEA.HI R5, R5, R5, RZ, 0x1 ;  /* 0x000000050505a211 */ /* 0x000fe200078f08ff */
[----:B------:R-:W-:Y:S01]  /*e560*/  VIADD R19, R0, 0x58 ;  /* 0x0000005800137836 */ /* 0x000fe20000000000 */
[----:B------:R-:W-:Y:S01]  /*e570*/  @!P1 LOP3.LUT R7, R4, 0xfffffffe, RZ, 0xc0, !PT ;  /* 0xfffffffe04079812 */ /* 0x000fe200078ec0ff */
[C---:B------:R-:W-:Y:S01]  /*e580*/  VIADD R20, R0.reuse, 0x80 ;  /* 0x0000008000147836 */ /* 0x040fe20000000000 */
[----:B------:R-:W-:Y:S01]  /*e590*/  @!P2 LOP3.LUT R9, R5, 0xfffffffe, RZ, 0xc0, !PT ;  /* 0xfffffffe0509a812 */ /* 0x000fe200078ec0ff */
[----:B--23--:R-:W-:Y:S01]  /*e5a0*/  @!P0 IMAD.WIDE R4, R0, 0x4, R2 ;  /* 0x0000000400048825 */ /* 0x00cfe200078e0202 */
[----:B------:R-:W-:-:S02]  /*e5b0*/  ISETP.GE.AND P3, PT, R15, UR4, PT ;  /* 0x000000040f007c0c */ /* 0x000fc4000bf66270 */
[----:B------:R-:W-:Y:S01]  /*e5c0*/  ISETP.GE.AND P4, PT, R16, UR4, PT ;  /* 0x0000000410007c0c */ /* 0x000fe2000bf86270 */
[--C-:B------:R-:W-:Y:S01]  /*e5d0*/  @!P1 IMAD.WIDE R6, R7, 0x4, R2.reuse ;  /* 0x0000000407069825 */ /* 0x100fe200078e0202 */
        /* <DEDUP_REMOVED lines=17> */
[----:B------:R-:W-:Y:S01]  /*e6f0*/  @!P4 LEA.HI R16, R16, R16, RZ, 0x1 ;  /* 0x000000101010c211 */ /* 0x000fe200078f08ff */
[----:B------:R0:W-:Y:S01]  /*e700*/  @!P5 ST.E.64 desc[UR36][R4.64], R38 ;  /* 0x000000260400d985 */ /* 0x0001e2000c101b24 */
[----:B--2---:R-:W-:Y:S02]  /*e710*/  @!P0 LOP3.LUT R9, R12, 0xfffffffe, RZ, 0xc0, !PT ;  /* 0xfffffffe0c098812 */ /* 0x004fe400078ec0ff */
[----:B------:R-:W-:Y:S01]  /*e720*/  @!P1 LOP3.LUT R13, R13, 0xfffffffe, RZ, 0xc0, !PT ;  /* 0xfffffffe0d0d9812 */ /* 0x000fe200078ec0ff */
[----:B------:R1:W-:Y:S01]  /*e730*/  @!P6 ST.E.64 desc[UR36][R6.64], R42 ;  /* 0x0000002a0600e985 */ /* 0x0003e2000c101b24 */
[----:B------:R-:W-:Y:S01]  /*e740*/  @!P2 LOP3.LUT R11, R14, 0xfffffffe, RZ, 0xc0, !PT ;  /* 0xfffffffe0e0ba812 */ /* 0x000fe200078ec0ff */
[----:B------:R-:W-:Y:S01]  /*e750*/  VIADD R14, R0, 0x60 ;  /* 0x00000060000e7836 */ /* 0x000fe20000000000 */
[----:B------:R-:W-:-:S02]  /*e760*/  @!P3 LOP3.LUT R15, R15, 0xfffffffe, RZ, 0xc0, !PT ;  /* 0xfffffffe0f0fb812 */ /* 0x000fc400078ec0ff */
        /* <DEDUP_REMOVED lines=141> */
.L_x_2028:
[----:B------:R-:W0:Y:S02]  /*f040*/  S2R R0, SR_TID.X ;  /* 0x0000000000007919 */ /* 0x000e240000002100 */
[----:B0-----:R-:W-:-:S05]  /*f050*/  VIADD R2, R0, 0xffffff80 ;  /* 0xffffff8000027836 */ /* 0x001fca0000000000 */
        /* <DEDUP_REMOVED lines=24> */
[----:B------:R-:W-:-:S05]  /*f1e0*/  IMAD.U32 R3, RZ, RZ, UR6 ;  /* 0x00000006ff037e24 */ /* 0x000fca000f8e00ff */
        /* <DEDUP_REMOVED lines=33> */
.L_x_1939:
        /* <DEDUP_REMOVED lines=18> */
.L_x_2031:
[----:B------:R-:W-:Y:S01]  /*f520*/  ULDC UR7, c[0x0][0xc50] ;  /* 0x0003140000077ab9 */ /* 0x000fe20000000800 */
[----:B------:R-:W-:Y:S01]  /*f530*/  UMOV UR39, UR6 ;  /* 0x0000000600277c82 */ /* 0x000fe20008000000 */
[----:B------:R-:W-:-:S11]  /*f540*/  UISETP.NE.AND UP0, UPT, UR7, 0x1, UPT ;  /* 0x000000010700788c */ /* 0x000fd6000bf05270 */
[----:B------:R-:W-:Y:S01]  /*f550*/  @UP0 ULDC UR4, c[0x0][0xc54] ;  /* 0x0003150000040ab9 */ /* 0x000fe20000000800 */
[----:B------:R-:W-:Y:S01]  /*f560*/  @UP0 ULDC UR8, c[0x0][0xc58] ;  /* 0x0003160000080ab9 */ /* 0x000fe20000000800 */
[----:B------:R-:W-:-:S04]  /*f570*/  UIMAD.WIDE.U32 UR4, UR6, UR4, URZ ;  /* 0x00000004060472a5 */ /* 0x000fc8000f8e003f */
[----:B------:R-:W-:-:S12]  /*f580*/  @UP0 USHF.R.U32.HI UR39, URZ, UR8, UR5 ;  /* 0x000000083f270299 */ /* 0x000fd80008011605 */
.L_x_2032:
        /* <DEDUP_REMOVED lines=8> */
[----:B------:R-:W-:Y:S01]  /*f610*/  IMAD.MOV.U32 R32, RZ, RZ, RZ ;  /* 0x000000ffff207224 */ /* 0x000fe200078e00ff */
[----:B------:R-:W-:Y:S01]  /*f620*/  ULDC UR4, c[0x0][0x448] ;  /* 0x0001120000047ab9 */ /* 0x000fe20000000800 */
[----:B------:R-:W-:Y:S01]  /*f630*/  ULDC UR6, c[0x0][0x2f0] ;  /* 0x0000bc0000067ab9 */ /* 0x000fe20000000800 */
[----:B------:R-:W-:Y:S01]  /*f640*/  ULDC UR10, c[0x0][0x288] ;  /* 0x0000a200000a7ab9 */ /* 0x000fe20000000800 */
[----:B0-----:R-:W-:-:S04]  /*f650*/  ISETP.NE.U32.AND P0, PT, R2, RZ, PT ;  /* 0x000000ff0200720c */ /* 0x001fc80003f05070 */
[----:B------:R-:W-:-:S13]  /*f660*/  ISETP.NE.AND.EX P0, PT, R3, RZ, PT, P0 ;  /* 0x000000ff0300720c */ /* 0x000fda0003f05300 */
[----:B------:R-:W0:Y:S02]  /*f670*/  @P0 LDC.64 R2, c[0x0][0xa28] ;  /* 0x00028a00ff020b82 */ /* 0x000e240000000a00 */
[----:B0-----:R-:W-:-:S05]  /*f680*/  @P0 IMAD.WIDE R2, R33, 0x4, R2 ;  /* 0x0000000421020825 */ /* 0x001fca00078e0202 */
[----:B------:R0:W5:Y:S01]  /*f690*/  @P0 LDG.E R32, desc[UR36][R2.64] ;  /* 0x0000002402200981 */ /* 0x000162000c1e1900 */
[----:B------:R-:W1:Y:S01]  /*f6a0*/  S2UR UR40, SR_CTAID.X ;  /* 0x00000000002879c3 */ /* 0x000e620000002500 */
[----:B------:R-:W-:-:S03]  /*f6b0*/  UISETP.NE.AND UP1, UPT, UR4, 0x1, UPT ;  /* 0x000000010400788c */ /* 0x000fc6000bf25270 */
[----:B------:R-:W-:Y:S01]  /*f6c0*/  ULDC.64 UR4, c[0x0][0x418] ;  /* 0x0001060000047ab9 */ /* 0x000fe20000000a00 */
[----:B------:R-:W-:Y:S02]  /*f6d0*/  UP2UR UR48, UPR, URZ, 0x2 ;  /* 0x000000023f307883 */ /* 0x000fe40008000000 */
[----:B------:R-:W-:-:S03]  /*f6e0*/  UISETP.NE.U32.AND UP0, UPT, UR4, URZ, UPT ;  /* 0x0000003f0400728c */ /* 0x000fc6000bf05070 */
[----:B------:R-:W-:Y:S01]  /*f6f0*/  ULDC UR4, c[0x0][0x424] ;  /* 0x0001090000047ab9 */ /* 0x000fe20000000800 */
[----:B------:R-:W-:Y:S01]  /*f700*/  UISETP.NE.AND.EX UP0, UPT, UR5, URZ, UPT, UP0 ;  /* 0x0000003f0500728c */ /* 0x000fe2000bf05300 */
[----:B------:R-:W-:Y:S02]  /*f710*/  @UP1 ULDC UR9, c[0x0][0x450] ;  /* 0x0001140000091ab9 */ /* 0x000fe40000000800 */
[----:B------:R-:W-:Y:S01]  /*f720*/  @UP1 ULDC UR5, c[0x0][0x44c] ;  /* 0x0001130000051ab9 */ /* 0x000fe20000000800 */
[----:B------:R-:W-:-:S04]  /*f730*/  USEL UR41, UR4, 0x1, UP0 ;  /* 0x0000000104297887 */ /* 0x000fc80008000000 */
[----:B------:R-:W-:Y:S02]  /*f740*/  UIMAD UR7, UR41, UR6, 0x5f ;  /* 0x0000005f290774a4 */ /* 0x000fe4000f8e0206 */
[----:B------:R-:W-:Y:S02]  /*f750*/  UIMAD UR41, UR41, UR6, URZ ;  /* 0x00000006292972a4 */ /* 0x000fe4000f8e023f */
[----:B------:R-:W-:Y:S02]  /*f760*/  UIMAD.WIDE UR6, UR7, 0x2aaaaaab, URZ ;  /* 0x2aaaaaab070678a5 */ /* 0x000fe4000f8e023f */
[----:B-1----:R-:W-:Y:S02]  /*f770*/  USHF.L.U32 UR40, UR40, 0x7, URZ ;  /* 0x0000000728287899 */ /* 0x002fe4000800063f */
[----:B------:R-:W-:Y:S02]  /*f780*/  USHF.R.U32.HI UR43, URZ, 0x1f, UR7 ;  /* 0x0000001f3f2b7899 */ /* 0x000fe40008011607 */
[----:B------:R-:W-:-:S02]  /*f790*/  UIADD3 UR8, UR40, 0x7f, URZ ;  /* 0x0000007f28087890 */ /* 0x000fc4000fffe03f */
[----:B------:R-:W-:Y:S02]  /*f7a0*/  ULEA.HI.SX32 UR43, UR7, UR43, 0x1c ;  /* 0x0000002b072b7291 */ /* 0x000fe4000f8fe23f */
[----:B------:R-:W-:-:S04]  /*f7b0*/  UIMAD.WIDE.U32 UR4, UR8, UR5, URZ ;  /* 0x00000005080472a5 */ /* 0x000fc8000f8e003f */
[----:B------:R-:W-:Y:S02]  /*f7c0*/  @UP1 USHF.R.U32.HI UR8, URZ, UR9, UR5 ;  /* 0x000000093f081299 */ /* 0x000fe40008011605 */
[----:B------:R-:W-:Y:S01]  /*f7d0*/  UIADD3 UR9, UR41, 0x1, -UR10 ;  /* 0x0000000129097890 */ /* 0x000fe2000fffe80a */
[----:B------:R-:W-:Y:S02]  /*f7e0*/  ULDC.64 UR4, c[0x0][0x9e0] ;  /* 0x0002780000047ab9 */ /* 0x000fe40000000a00 */
[----:B------:R-:W-:Y:S02]  /*f7f0*/  UISETP.GE.AND UP0, UPT, UR5, 0x1, UPT ;  /* 0x000000010500788c */ /* 0x000fe4000bf06270 */
[----:B------:R-:W-:-:S04]  /*f800*/  UIADD3 UR9, UR9, UR8, URZ ;  /* 0x0000000809097290 */ /* 0x000fc8000fffe03f */
[----:B------:R-:W-:Y:S01]  /*f810*/  PLOP3.LUT P1, PT, PT, PT, UP0, 0x80, 0x0 ;  /* 0x000000000000781c */ /* 0x000fe20003f2f008 */
[----:B------:R-:W-:-:S12]  /*f820*/  UIADD3 UR4, UR9, UR4, URZ ;  /* 0x0000000409047290 */ /* 0x000fd8000fffe03f */
[----:B0-----:R-:W-:Y:S05]  /*f830*/  @!P1 BRA `(.L_x_2034) ;  /* 0x0000000000449947 */ /* 0x001fea0003800000 */
        /* <DEDUP_REMOVED lines=10> */
.L_x_2035:
[----:B------:R-:W-:-:S11]  /*f8e0*/  UISETP.NE.AND UP0, UPT, UR5, 0x1, UPT ;  /* 0x000000010500788c */ /* 0x000fd6000bf05270 */
[----:B------:R-:W-:Y:S02]  /*f8f0*/  @UP0 ULDC.64 UR12, c[0x0][0x9e8] ;  /* 0x00027a00000c0ab9 */ /* 0x000fe40000000a00 */
[----:B------:R-:W-:-:S04]  /*f900*/  UIMAD.WIDE.U32 UR6, UR8, UR12, URZ ;  /* 0x0000000c080672a5 */ /* 0x000fc8000f8e003f */
[----:B------:R-:W-:-:S12]  /*f910*/  @UP0 USHF.R.U32.HI UR8, URZ, UR13, UR7 ;  /* 0x0000000d3f080299 */ /* 0x000fd80008011607 */
.L_x_2036:
[----:B------:R-:W-:-:S04]  /*f920*/  UIMAD UR8, UR8, UR5, UR5 ;  /* 0x00000005080872a4 */ /* 0x000fc8000f8e0205 */
[----:B------:R-:W-:-:S04]  /*f930*/  UISETP.LT.AND UP0, UPT, UR4, UR8, UPT ;  /* 0x000000080400728c */ /* 0x000fc8000bf01270 */
[----:B------:R-:W-:-:S12]  /*f940*/  USEL UR4, UR4, UR8, UP0 ;  /* 0x0000000804047287 */ /* 0x000fd80008000000 */
.L_x_2034:
[----:B------:R-:W-:Y:S02]  /*f950*/  UISETP.NE.AND UP0, UPT, UR48, URZ, UPT ;  /* 0x0000003f3000728c */ /* 0x000fe4000bf05270 */
[----:B------:R-:W-:-:S03]  /*f960*/  UIADD3 UR6, UR4, 0x5f, URZ ;  /* 0x0000005f04067890 */ /* 0x000fc6000fffe03f */
[----:B------:R-:W-:Y:S01]  /*f970*/  UMOV UR4, UR40 ;  /* 0x0000002800047c82 */ /* 0x000fe20008000000 */
[----:B------:R-:W-:-:S04]  /*f980*/  UIMAD.WIDE UR6, UR6, 0x2aaaaaab, URZ ;  /* 0x2aaaaaab060678a5 */ /* 0x000fc8000f8e023f */
[----:B------:R-:W-:Y:S01]  /*f990*/  USHF.R.U32.HI UR44, URZ, 0x1f, UR7 ;  /* 0x0000001f3f2c7899 */ /* 0x000fe20008011607 */
[----:B------:R-:W-:Y:S02]  /*f9a0*/  @UP0 ULDC UR8, c[0x0][0x44c] ;  /* 0x0001130000080ab9 */ /* 0x000fe40000000800 */
[----:B------:R-:W-:Y:S01]  /*f9b0*/  @UP0 ULDC UR6, c[0x0][0x450] ;  /* 0x0001140000060ab9 */ /* 0x000fe20000000800 */
[----:B------:R-:W-:Y:S02]  /*f9c0*/  UIMAD.WIDE.U32 UR8, UR40, UR8, URZ ;  /* 0x00000008280872a5 */ /* 0x000fe4000f8e003f */
[----:B------:R-:W-:Y:S02]  /*f9d0*/  ULEA.HI.SX32 UR44, UR7, UR44, 0x1c ;  /* 0x0000002c072c7291 */ /* 0x000fe4000f8fe23f */
[----:B------:R-:W-:Y:S02]  /*f9e0*/  @UP0 USHF.R.U32.HI UR4, URZ, UR6, UR9 ;  /* 0x000000063f040299 */ /* 0x000fe40008011609 */
[----:B------:R-:W-:-:S02]  /*f9f0*/  UISETP.LT.AND UP0, UPT, UR43, UR44, UPT ;  /* 0x0000002c2b00728c */ /* 0x000fc4000bf01270 */
[----:B------:R-:W-:Y:S01]  /*fa00*/  UIADD3 UR4, UR4, -UR10, UR41 ;  /* 0x8000000a04047290 */ /* 0x000fe2000fffe029 */
[----:B------:R-:W-:Y:S01]  /*fa10*/  ULDC UR8, c[0x0][0x9dc] ;  /* 0x0002770000087ab9 */ /* 0x000fe20000000800 */
[----:B------:R-:W-:Y:S02]  /*fa20*/  USEL UR12, UR43, UR44, UP0 ;  /* 0x0000002c2b0c7287 */ /* 0x000fe40008000000 */
[----:B------:R-:W-:Y:S01]  /*fa30*/  UIADD3 UR8, UR4, -UR8, URZ ;  /* 0x8000000804087290 */ /* 0x000fe2000fffe03f */
[----:B------:R-:W-:Y:S11]  /*fa40*/  @!P1 BRA `(.L_x_2037) ;  /* 0x0000000000449947 */ /* 0x000ff60003800000 */
        /* <DEDUP_REMOVED lines=10> */
.L_x_2038:
[----:B------:R-:W-:-:S11]  /*faf0*/  UISETP.NE.AND UP0, UPT, UR5, 0x1, UPT ;  /* 0x000000010500788c */ /* 0x000fd6000bf05270 */
[----:B------:R-:W-:Y:S02]  /*fb00*/  @UP0 ULDC.64 UR10, c[0x0][0x9e8] ;  /* 0x00027a00000a0ab9 */ /* 0x000fe40000000a00 */
[----:B------:R-:W-:-:S04]  /*fb10*/  UIMAD.WIDE.U32 UR6, UR4, UR10, URZ ;  /* 0x0000000a040672a5 */ /* 0x000fc8000f8e003f */
[----:B------:R-:W-:-:S12]  /*fb20*/  @UP0 USHF.R.U32.HI UR4, URZ, UR11, UR7 ;  /* 0x0000000b3f040299 */ /* 0x000fd80008011607 */
.L_x_2039:
[----:B------:R-:W-:-:S04]  /*fb30*/  UIMAD UR4, UR4, UR5, URZ ;  /* 0x00000005040472a4 */ /* 0x000fc8000f8e023f */
[----:B------:R-:W-:-:S04]  /*fb40*/  UISETP.LT.AND UP0, UPT, UR8, UR4, UPT ;  /* 0x000000040800728c */ /* 0x000fc8000bf01270 */
[----:B------:R-:W-:-:S12]  /*fb50*/  USEL UR8, UR8, UR4, !UP0 ;  /* 0x0000000408087287 */ /* 0x000fd8000c000000 */
.L_x_2037:
[----:B------:R-:W-:Y:S02]  /*fb60*/  UIMAD.WIDE UR4, UR8, 0x2aaaaaab, URZ ;  /* 0x2aaaaaab080478a5 */ /* 0x000fe4000f8e023f */
[----:B------:R-:W-:Y:S02]  /*fb70*/  USHF.R.U32.HI UR9, URZ, 0x10, UR46 ;  /* 0x000000103f097899 */ /* 0x000fe4000801162e */
[----:B------:R-:W-:Y:S02]  /*fb80*/  USHF.R.U32.HI UR4, URZ, 0x1f, UR5 ;  /* 0x0000001f3f047899 */ /* 0x000fe40008011605 */
[----:B------:R-:W-:Y:S02]  /*fb90*/  ULOP3.LUT UR46, UR46, 0xffff, URZ, 0xc0, !UPT ;  /* 0x0000ffff2e2e7892 */ /* 0x000fe4000f8ec03f */
[----:B------:R-:W-:Y:S01]  /*fba0*/  ULEA.HI.SX32 UR4, UR5, UR4, 0x1c ;  /* 0x0000000405047291 */ /* 0x000fe2000f8fe23f */
[----:B------:R-:W-:-:S03]  /*fbb0*/  UMOV UR38, URZ ;  /* 0x0000003f00267c82 */ /* 0x000fc60008000000 */
[----:B------:R-:W-:-:S04]  /*fbc0*/  UISETP.LT.AND UP0, UPT, URZ, UR4, UPT ;  /* 0x000000043f00728c */ /* 0x000fc8000bf01270 */
[----:B------:R-:W-:Y:S02]  /*fbd0*/  USEL UR45, URZ, UR4, !UP0 ;  /* 0x000000043f2d7287 */ /* 0x000fe4000c000000 */
[----:B------:R-:W-:Y:S02]  /*fbe0*/  UISETP.NE.AND UP0, UPT, UR9, URZ, UPT ;  /* 0x0000003f0900728c */ /* 0x000fe4000bf05270 */
[----:B------:R-:W-:-:S06]  /*fbf0*/  UISETP.GT.AND UP1, UPT, UR12, UR45, UPT ;  /* 0x0000002d0c00728c */ /* 0x000fcc000bf24270 */
[----:B------:R-:W-:-:S03]  /*fc00*/  PLOP3.LUT P0, PT, PT, PT, UP1, 0x80, 0x0 ;  /* 0x000000000000781c */ /* 0x000fc60003f0f018 */
[----:B------:R-:W-:-:S10]  /*fc10*/  @!UP0 ULDC UR9, c[0x0][0x9f0] ;  /* 0x00027c0000098ab9 */ /* 0x000fd40000000800 */
[----:B------:R-:W-:Y:S05]  /*fc20*/  @!P0 BRA `(.L_x_2040) ;  /* 0x00000000007c8947 */ /* 0x000fea0003800000 */
[----:B------:R-:W-:Y:S01]  /*fc30*/  IABS R0, UR9 ;  /* 0x0000000900007c13 */ /* 0x000fe20008000000 */
[----:B------:R-:W-:Y:S02]  /*fc40*/  UIADD3 UR4, UR9, -0x1, UR12 ;  /* 0xffffffff09047890 */ /* 0x000fe4000fffe00c */
[----:B------:R-:W-:Y:S02]  /*fc50*/  IABS R4, UR9 ;  /* 0x0000000900047c13 */ /* 0x000fe40008000000 */
[----:B------:R-:W-:Y:S01]  /*fc60*/  R2UR UR10, R0 ;  /* 0x00000000000a72ca */ /* 0x000fe200000e0000 */
[----:B------:R-:W-:-:S03]  /*fc70*/  UIADD3 UR6, -UR45, UR4, URZ ;  /* 0x000000042d067290 */ /* 0x000fc6000fffe13f */
[----:B------:R-:W-:-:S03]  /*fc80*/  UMOV UR4, URZ ;  /* 0x0000003f00047c82 */ /* 0x000fc60008000000 */
[----:B------:R-:W-:Y:S01]  /*fc90*/  IABS R3, UR6 ;  /* 0x0000000600037c13 */ /* 0x000fe20008000000 */
[----:B------:R-:W-:-:S03]  /*fca0*/  ULOP3.LUT UR6, UR6, UR9, URZ, 0x3c, !UPT ;  /* 0x0000000906067292 */ /* 0x000fc6000f8e3c3f */
[----:B------:R-:W-:Y:S02]  /*fcb0*/  R2UR UR8, R3 ;  /* 0x00000000030872ca */ /* 0x000fe400000e0000 */
        /* <DEDUP_REMOVED lines=22> */
.L_x_2040:
[----:B------:R-:W-:Y:S02]  /*fe20*/  UIMAD UR49, UR46, UR38, UR45 ;  /* 0x000000262e3172a4 */ /* 0x000fe4000f8e022d */
[----:B------:R-:W-:Y:S02]  /*fe30*/  IMAD.U32 R0, RZ, RZ, UR38 ;  /* 0x00000026ff007e24 */ /* 0x000fe4000f8e00ff */
[----:B------:R-:W-:Y:S02]  /*fe40*/  IMAD.MOV.U32 R21, RZ, RZ, RZ ;  /* 0x000000ffff157224 */ /* 0x000fe400078e00ff */
[----:B------:R-:W-:Y:S02]  /*fe50*/  IMAD.MOV.U32 R20, RZ, RZ, 0x1 ;  /* 0x00000001ff147424 */ /* 0x000fe400078e00ff */
[----:B------:R-:W-:Y:S02]  /*fe60*/  IMAD.U32 R31, RZ, RZ, UR49 ;  /* 0x00000031ff1f7e24 */ /* 0x000fe4000f8e00ff */
[----:B------:R-:W-:-:S03]  /*fe70*/  IMAD.MOV.U32 R8, RZ, RZ, 0x1 ;  /* 0x00000001ff087424 */ /* 0x000fc600078e00ff */
[----:B------:R-:W-:-:S04]  /*fe80*/  VIADDMNMX R31, R31, R0, UR12, PT ;  /* 0x0000000c1f1f7e46 */ /* 0x000fc8000b800100 */
[----:B------:R-:W-:-:S13]  /*fe90*/  ISETP.GT.AND P0, PT, R31, UR49, PT ;  /* 0x000000311f007c0c */ /* 0x000fda000bf04270 */
        /* <DEDUP_REMOVED lines=24> */
.L_x_2041:
        /* <DEDUP_REMOVED lines=19> */
[----:B-1---5:R-:W-:Y:S05]  /*10150*/  CALL.ABS.NOINC R2 ;  /* 0x0000000002007343 */ /* 0x022fea0003c00000 */
.L_x_2043:
[----:B------:R0:W1:Y:S01]  /*10160*/  LDC.64 R2, c[0x4][R18] ;  /* 0x0100000012027b82 */ /* 0x0000620000000a00 */
[----:B------:R-:W-:Y:S01]  /*10170*/  ULDC.64 UR4, c[0x4][0x98] ;  /* 0x0100260000047ab9 */ /* 0x000fe20000000a00 */
[----:B------:R-:W-:Y:S01]  /*10180*/  ULDC.64 UR6, c[0x4][0xa0] ;  /* 0x0100280000067ab9 */ /* 0x000fe20000000a00 */
[----:B------:R-:W-:Y:S02]  /*10190*/  IMAD.U32 R4, RZ, RZ, UR4 ;  /* 0x00000004ff047e24 */ /* 0x000fe4000f8e00ff */
        /* <DEDUP_REMOVED lines=11> */
.L_x_2042:
[----:B------:R-:W0:Y:S01]  /*10250*/  LDC.64 R4, c[0x0][0x9f8] ;  /* 0x00027e00ff047b82 */ /* 0x000e220000000a00 */
[----:B------:R-:W-:-:S07]  /*10260*/  IMAD.MOV.U32 R30, RZ, RZ, R33 ;  /* 0x000000ffff1e7224 */ /* 0x000fce00078e0021 */
[----:B------:R-:W1:Y:S01]  /*10270*/  LDC R29, c[0x0][0x430] ;  /* 0x00010c00ff1d7b82 */ /* 0x000e620000000800 */
[C---:B------:R-:W-:Y:S01]  /*10280*/  IMAD.SHL.U32 R28, R17.reuse, 0x10, RZ ;  /* 0x00000010111c7824 */ /* 0x040fe200078e00ff */
[----:B------:R-:W-:Y:S01]  /*10290*/  LOP3.LUT R7, R17, 0x7f, RZ, 0xc0, !PT ;  /* 0x0000007f11077812 */ /* 0x000fe200078ec0ff */
[----:B------:R-:W-:Y:S01]  /*102a0*/  VIADD R9, R31, 0xffffffff ;  /* 0xffffffff1f097836 */ /* 0x000fe20000000000 */
        /* <DEDUP_REMOVED lines=8> */
[----:B------:R-:W-:Y:S02]  /*10330*/  LOP3.LUT R28, R28, 0x70, RZ, 0xc0, !PT ;  /* 0x000000701c1c7812 */ /* 0x000fe400078ec0ff */
[----:B------:R-:W-:Y:S02]  /*10340*/  SHF.R.U32.HI R27, RZ, 0x3, R7 ;  /* 0x00000003ff1b7819 */ /* 0x000fe40000011607 */
[----:B-1----:R-:W-:Y:S02]  /*10350*/  ISETP.NE.AND P1, PT, R29, 0x1, PT ;  /* 0x000000011d00780c */ /* 0x002fe40003f25270 */
[----:B------:R-:W-:-:S05]  /*10360*/  LOP3.LUT R26, R28, R27, RZ, 0xfc, !PT ;  /* 0x0000001b1c1a7212 */ /* 0x000fca00078efcff */
[----:B------:R-:W-:-:S04]  /*10370*/  IMAD R13, R9, 0x60, R26 ;  /* 0x00000060090d7824 */ /* 0x000fc800078e021a */
[C---:B-----5:R-:W-:Y:S01]  /*10380*/  IMAD.IADD R0, R13.reuse, 0x1, R32 ;  /* 0x000000010d007824 */ /* 0x060fe200078e0220 */
[----:B------:R-:W-:Y:S01]  /*10390*/  ISETP.GE.AND P0, PT, R13, UR41, PT ;  /* 0x000000290d007c0c */ /* 0x000fe2000bf06270 */
[----:B------:R-:W1:Y:S01]  /*103a0*/  @P1 LDC R3, c[0x0][0x434] ;  /* 0x00010d00ff031b82 */ /* 0x000e620000000800 */
[----:B------:R-:W-:Y:S02]  /*103b0*/  @P1 LOP3.LUT R2, R2, 0x40, RZ, 0xfc, !PT ;  /* 0x0000004002021812 */ /* 0x000fe400078efcff */
[----:B------:R-:W-:-:S05]  /*103c0*/  ISETP.GT.U32.OR P0, PT, R26, 0x5f, P0 ;  /* 0x0000005f1a00780c */ /* 0x000fca0000704470 */
[----:B0-----:R-:W0:Y:S08]  /*103d0*/  @P1 LDC R5, c[0x0][0x438] ;  /* 0x00010e00ff051b82 */ /* 0x001e300000000800 */
[----:B------:R-:W3:Y:S08]  /*103e0*/  @!P0 LDC.64 R10, c[0x0][0x428] ;  /* 0x00010a00ff0a8b82 */ /* 0x000ef00000000a00 */
[----:B------:R-:W4:Y:S01]  /*103f0*/  @!P0 LDC.64 R12, c[0x0][0x418] ;  /* 0x00010600ff0c8b82 */ /* 0x000f220000000a00 */
[----:B-1----:R-:W-:-:S04]  /*10400*/  @P1 IMAD.HI.U32 R4, R0, R3, RZ ;  /* 0x0000000300041227 */ /* 0x002fc800078e00ff */
[----:B------:R-:W-:Y:S01]  /*10410*/  IMAD.MOV.U32 R3, RZ, RZ, R0 ;  /* 0x000000ffff037224 */ /* 0x000fe200078e0000 */
[----:B0-----:R-:W-:-:S04]  /*10420*/  @P1 SHF.R.U32.HI R3, RZ, R5, R4 ;  /* 0x00000005ff031219 */ /* 0x001fc80000011604 */
[----:B------:R-:W-:Y:S02]  /*10430*/  @!P0 SHF.R.S32.HI R5, RZ, 0x1f, R3 ;  /* 0x0000001fff058819 */ /* 0x000fe40000011403 */
[----:B--2---:R-:W-:-:S05]  /*10440*/  SHF.R.S32.HI R25, RZ, 0x1f, R30 ;  /* 0x0000001fff197819 */ /* 0x004fca000001141e */
[----:B---3--:R-:W-:-:S04]  /*10450*/  @!P0 IMAD R4, R25, R10, RZ ;  /* 0x0000000a19048224 */ /* 0x008fc800078e02ff */
[----:B------:R-:W-:Y:S02]  /*10460*/  @!P0 IMAD R15, R30, R11, R4 ;  /* 0x0000000b1e0f8224 */ /* 0x000fe400078e0204 */
[----:B------:R-:W-:-:S04]  /*10470*/  @!P0 IMAD.MOV.U32 R4, RZ, RZ, R3 ;  /* 0x000000ffff048224 */ /* 0x000fc800078e0003 */
[----:B------:R-:W-:-:S04]  /*10480*/  @!P0 IMAD.WIDE.U32 R10, R30, R10, R4 ;  /* 0x0000000a1e0a8225 */ /* 0x000fc800078e0004 */
[----:B------:R-:W-:Y:S01]  /*10490*/  @!P0 IMAD.IADD R5, R11, 0x1, R15 ;  /* 0x000000010b058824 */ /* 0x000fe200078e020f */
[----:B----4-:R-:W-:-:S04]  /*104a0*/  @!P0 LEA R4, P1, R10, R12, 0x2 ;  /* 0x0000000c0a048211 */ /* 0x010fc800078210ff */
        /* <DEDUP_REMOVED lines=20> */
.L_x_2085:
[----:B------:R-:W-:Y:S01]  /*105f0*/  ULOP3.LUT UR4, UR42, 0x2, URZ, 0xfc, !UPT ;  /* 0x000000022a047892 */ /* 0x000fe2000f8efc3f */
[--C-:B-----5:R-:W-:Y:S02]  /*10600*/  @!P0 SHF.R.S32.HI R5, RZ, 0x1f, R4.reuse ;  /* 0x0000001fff058819 */ /* 0x120fe40000011404 */
[----:B------:R-:W-:Y:S02]  /*10610*/  CS2R R36, SRZ ;  /* 0x0000000000247805 */ /* 0x000fe4000001ff00 */
[----:B------:R-:W-:Y:S01]  /*10620*/  LOP3.LUT R2, R2, 0xffffffdf, RZ, 0xc0, !PT ;  /* 0xffffffdf02027812 */ /* 0x000fe200078ec0ff */
[----:B------:R-:W-:Y:S01]  /*10630*/  @!P0 IMAD.MOV.U32 R36, RZ, RZ, R4 ;  /* 0x000000ffff248224 */ /* 0x000fe200078e0004 */
[----:B------:R-:W-:Y:S01]  /*10640*/  SEL R19, RZ, 0x1, P2 ;  /* 0x00000001ff137807 */ /* 0x000fe20001000000 */
[----:B------:R-:W-:Y:S01]  /*10650*/  IMAD.U32 R34, RZ, RZ, UR4 ;  /* 0x00000004ff227e24 */ /* 0x000fe2000f8e00ff */
[----:B------:R-:W-:Y:S01]  /*10660*/  LOP3.LUT R2, R2, 0xffffff7f, RZ, 0xc0, !PT ;  /* 0xffffff7f02027812 */ /* 0x000fe200078ec0ff */
[----:B------:R-:W-:Y:S01]  /*10670*/  @!P0 IMAD.MOV.U32 R37, RZ, RZ, R5 ;  /* 0x000000ffff258224 */ /* 0x000fe200078e0005 */
[----:B------:R-:W-:Y:S01]  /*10680*/  ISETP.GT.U32.AND P0, PT, R26, 0x5f, PT ;  /* 0x0000005f1a00780c */ /* 0x000fe20003f04070 */
[----:B------:R-:W-:Y:S01]  /*10690*/  IMAD.U32 R22, RZ, RZ, UR39 ;  /* 0x00000027ff167e24 */ /* 0x000fe2000f8e00ff */
[----:B------:R-:W-:Y:S01]  /*106a0*/  ISETP.NE.AND P1, PT, R34, 0x3, PT ;  /* 0x000000032200780c */ /* 0x000fe20003f25270 */
[----:B------:R-:W-:-:S03]  /*106b0*/  IMAD.MOV R23, RZ, RZ, -R3 ;  /* 0x000000ffff177224 */ /* 0x000fc600078e0a03 */
[----:B------:R-:W-:Y:S01]  /*106c0*/  SHF.R.S32.HI R22, RZ, 0x1f, R22 ;  /* 0x0000001fff167819 */ /* 0x000fe20000011416 */
[----:B------:R-:W-:-:S06]  /*106d0*/  IMAD R23, R29, R23, R0 ;  /* 0x000000171d177224 */ /* 0x000fcc00078e0200 */
[----:B------:R-:W-:-:S04]  /*106e0*/  @P0 LOP3.LUT R2, R2, 0x80, RZ, 0xfc, !PT ;  /* 0x0000008002020812 */ /* 0x000fc800078efcff */
[----:B------:R-:W-:Y:S01]  /*106f0*/  @P1 LOP3.LUT R2, R2, 0x20, RZ, 0xfc, !PT ;  /* 0x0000002002021812 */ /* 0x000fe200078efcff */
[----:B------:R-:W-:Y:S06]  /*10700*/  @!P1 BRA `(.L_x_2045) ;  /* 0x0000000000049947 */ /* 0x000fec0003800000 */
[----:B------:R-:W-:Y:S01]  /*10710*/  BPT.TRAP 0x1 ;  /* 0x000000040000795c */ /* 0x000fe20000300000 */
.L_x_2045:
[----:B------:R-:W-:-:S05]  /*10720*/  IMAD.MOV.U32 R0, RZ, RZ, 0x1 ;  /* 0x00000001ff007424 */ /* 0x000fca00078e00ff */
[----:B------:R-:W-:-:S04]  /*10730*/  SHF.L.U32 R0, R0, 0x1f, RZ ;  /* 0x0000001f00007819 */ /* 0x000fc800000006ff */
[----:B------:R-:W0:Y:S02]  /*10740*/  SYNCS.PHASECHK.TRANS64.TRYWAIT P0, [UR47+0x22840], R0 ;  /* 0x02284000ff0075a7 */ /* 0x000e24000800016f */
[----:B0-----:R-:W-:Y:S05]  /*10750*/  @!P0 BRA `(.L_x_2046) ;  /* 0x0000002c00108947 */ /* 0x001fea0003800000 */
.L_x_2086:
[----:B------:R-:W-:Y:S01]  /*10760*/  SHF.R.S32.HI R18, RZ, 0x1f, R23 ;  /* 0x0000001fff127819 */ /* 0x000fe20000011417 */
[----:B------:R-:W-:Y:S01]  /*10770*/  ULDC.64 UR4, c[0x0][0x300] ;  /* 0x0000c00000047ab9 */ /* 0x000fe20000000a00 */
[----:B------:R-:W-:Y:S01]  /*10780*/  R2UR UR6, R22 ;  /* 0x00000000160672ca */ /* 0x000fe200000e0000 */
[----:B------:R-:W-:Y:S01]  /*10790*/  IMAD.WIDE.U32 R4, R23, UR4, RZ ;  /* 0x0000000417047c25 */ /* 0x000fe2000f8e00ff */
[----:B------:R-:W-:-:S03]  /*107a0*/  LOP3.LUT R2, R2, 0xfffffffd, RZ, 0xc0, !PT ;  /* 0xfffffffd02027812 */ /* 0x000fc600078ec0ff */
[----:B0-----:R-:W-:-:S04]  /*107b0*/  IMAD R0, R18, UR4, RZ ;  /* 0x0000000412007c24 */ /* 0x001fc8000f8e02ff */
[----:B------:R-:W-:Y:S01]  /*107c0*/  IMAD R3, R23, UR5, R0 ;  /* 0x0000000517037c24 */ /* 0x000fe2000f8e0200 */
[----:B------:R-:W-:-:S03]  /*107d0*/  ULDC.64 UR4, c[0x0][0x310] ;  /* 0x0000c40000047ab9 */ /* 0x000fc60000000a00 */
[----:B------:R-:W-:Y:S02]  /*107e0*/  IMAD.IADD R5, R5, 0x1, R3 ;  /* 0x0000000105057824 */ /* 0x000fe400078e0203 */
[----:B------:R-:W-:Y:S02]  /*107f0*/  IMAD R3, R37, UR4, RZ ;  /* 0x0000000425037c24 */ /* 0x000fe4000f8e02ff */
[----:B------:R-:W-:-:S04]  /*10800*/  IMAD.WIDE.U32 R4, R36, UR4, R4 ;  /* 0x0000000424047c25 */ /* 0x000fc8000f8e0004 */
[----:B------:R-:W-:Y:S01]  /*10810*/  IMAD R3, R36, UR5, R3 ;  /* 0x0000000524037c24 */ /* 0x000fe2000f8e0203 */
        /* <DEDUP_REMOVED lines=12> */
[----:B------:R-:W-:Y:S01]  /*108e0*/  LEA.HI.X R0, R4, UR7, R5, 0x1, P0 ;  /* 0x0000000704007c11 */ /* 0x000fe200080f0c05 */
[----:B------:R-:W-:Y:S01]  /*108f0*/  IMAD.MOV.U32 R4, RZ, RZ, -0x60 ;  /* 0xffffffa0ff047424 */ /* 0x000fe200078e00ff */
[----:B------:R-:W-:-:S03]  /*10900*/  LOP3.LUT R5, R6, 0x1c0, RZ, 0xc0, !PT ;  /* 0x000001c006057812 */ /* 0x000fc600078ec0ff */
[----:B------:R-:W-:Y:S01]  /*10910*/  IMAD R4, R9, R4, UR41 ;  /* 0x0000002909047e24 */ /* 0x000fe2000f8e0204 */
[----:B------:R-:W-:-:S03]  /*10920*/  LOP3.LUT R6, R5, 0x38, R6, 0xf8, !PT ;  /* 0x0000003805067812 */ /* 0x000fc600078ef806 */
[----:B------:R-:W-:Y:S01]  /*10930*/  IMAD.IADD R35, R4, 0x1, -R27 ;  /* 0x0000000104237824 */ /* 0x000fe200078e0a1b */
[----:B------:R-:W-:Y:S01]  /*10940*/  LOP3.LUT R6, R6, 0x38, R17, 0x78, !PT ;  /* 0x0000003806067812 */ /* 0x000fe200078e7811 */
[----:B------:R-:W-:Y:S01]  /*10950*/  IMAD.SHL.U32 R17, R7, 0x8, RZ ;  /* 0x0000000807117824 */ /* 0x000fe200078e00ff */
[----:B------:R-:W-:Y:S02]  /*10960*/  @P2 LOP3.LUT R2, R2, 0x2, RZ, 0xfc, !PT ;  /* 0x0000000202022812 */ /* 0x000fe400078efcff */
[----:B------:R-:W-:Y:S02]  /*10970*/  ISETP.GE.AND P0, PT, R35, 0x1, PT ;  /* 0x000000012300780c */ /* 0x000fe40003f06270 */
[----:B------:R-:W-:Y:S01]  /*10980*/  LOP3.LUT R17, R6, 0x200, R17, 0xf8, !PT ;  /* 0x0000020006117812 */ /* 0x000fe200078ef811 */
[----:B------:R-:W-:Y:S10]  /*10990*/  BRA.DIV UR5, `(.L_x_2047) ;  /* 0x0000002a05987947 */ /* 0x000ff4000b800000 */
[----:B------:R-:W0:Y:S01]  /*109a0*/  SHFL.IDX PT, R14, R3, RZ, 0x181f ;  /* 0x00181fff030e7589 */ /* 0x000e2200000e0000 */
[----:B------:R-:W-:-:S03]  /*109b0*/  @P0 LEA R7, R17, UR47, 0x1 ;  /* 0x0000002f11070c11 */ /* 0x000fc6000f8e08ff */
[----:B------:R-:W1:Y:S04]  /*109c0*/  SHFL.IDX PT, R4, R0, RZ, 0x181f ;  /* 0x00181fff00047589 */ /* 0x000e6800000e0000 */
[----:B------:R-:W-:Y:S01]  /*109d0*/  SHFL.IDX PT, R6, R0, 0x1, 0x181f ;  /* 0x00381f0000067f89 */ /* 0x000fe200000e0000 */
[----:B0-----:R-:W-:-:S05]  /*109e0*/  @P0 LEA R14, P1, R24, R14, 0x1 ;  /* 0x0000000e180e0211 */ /* 0x001fca00078208ff */
[----:B-1----:R-:W-:Y:S02]  /*109f0*/  @P0 IMAD.X R5, RZ, RZ, R4, P1 ;  /* 0x000000ffff050224 */ /* 0x002fe400008e0604 */
[----:B------:R-:W-:Y:S02]  /*10a00*/  @P0 IMAD.MOV.U32 R4, RZ, RZ, R14 ;  /* 0x000000ffff040224 */ /* 0x000fe400078e000e */
        /* <DEDUP_REMOVED lines=30> */
.L_x_2100:
        /* <DEDUP_REMOVED lines=15> */
.L_x_2048:
        /* <DEDUP_REMOVED lines=23> */
.L_x_2049:
[----:B------:R-:W-:Y:S01]  /*10e50*/  UISETP.NE.AND UP0, UPT, UR48, URZ, UPT ;  /* 0x0000003f3000728c */ /* 0x000fe2000bf05270 */
[----:B------:R-:W-:Y:S01]  /*10e60*/  VIADD R0, R26, UR40 ;  /* 0x000000281a007c36 */ /* 0x000fe20008000000 */
[----:B------:R-:W-:Y:S01]  /*10e70*/  R2UR UR6, R22 ;  /* 0x00000000160672ca */ /* 0x000fe200000e0000 */
[----:B------:R-:W-:Y:S01]  /*10e80*/  ULDC.64 UR8, c[0x0][0x2d8] ;  /* 0x0000b60000087ab9 */ /* 0x000fe20000000a00 */
[----:B------:R-:W-:Y:S01]  /*10e90*/  SHF.R.S32.HI R8, RZ, 0x1f, R33 ;  /* 0x0000001fff087819 */ /* 0x000fe20000011421 */
[----:B------:R-:W-:Y:S01]  /*10ea0*/  IMAD.MOV.U32 R9, RZ, RZ, R0 ;  /* 0x000000ffff097224 */ /* 0x000fe200078e0000 */
[----:B------:R-:W-:-:S05]  /*10eb0*/  PLOP3.LUT P0, PT, PT, PT, UP0, 0x80, 0x0 ;  /* 0x000000000000781c */ /* 0x000fca0003f0f008 */
[----:B------:R-:W-:-:S04]  /*10ec0*/  @UP0 ULDC UR4, c[0x0][0x44c] ;  /* 0x0001130000040ab9 */ /* 0x000fc80000000800 */
[----:B------:R-:W-:-:S04]  /*10ed0*/  UIMAD UR6, UR6, UR8, URZ ;  /* 0x00000008060672a4 */ /* 0x000fc8000f8e023f */
[----:B------:R-:W-:Y:S01]  /*10ee0*/  @P0 IMAD.HI.U32 R3, R0, UR4, RZ ;  /* 0x0000000400030c27 */ /* 0x000fe2000f8e00ff */
[----:B------:R-:W-:Y:S01]  /*10ef0*/  PLOP3.LUT P0, PT, PT, PT, UP0, 0x80, 0x0 ;  /* 0x000000000000781c */ /* 0x000fe20003f0f008 */
[----:B------:R-:W-:Y:S01]  /*10f00*/  @UP0 ULDC UR4, c[0x0][0x450] ;  /* 0x0001140000040ab9 */ /* 0x000fe20000000800 */
[----:B------:R-:W-:-:S11]  /*10f10*/  UIMAD UR6, UR39, UR9, UR6 ;  /* 0x00000009270672a4 */ /* 0x000fd6000f8e0206 */
[----:B------:R-:W-:Y:S01]  /*10f20*/  @P0 SHF.R.U32.HI R9, RZ, UR4, R3 ;  /* 0x00000004ff090c19 */ /* 0x000fe20008011603 */
[----:B------:R-:W-:Y:S01]  /*10f30*/  UIMAD.WIDE.U32 UR4, UR39, UR8, URZ ;  /* 0x00000008270472a5 */ /* 0x000fe2000f8e003f */
[----:B------:R-:W0:Y:S02]  /*10f40*/  LDC R3, c[0x0][0x448] ;  /* 0x00011200ff037b82 */ /* 0x000e240000000800 */
[----:B------:R-:W-:Y:S01]  /*10f50*/  ULDC.64 UR8, c[0x0][0x2e0] ;  /* 0x0000b80000087ab9 */ /* 0x000fe20000000a00 */
[----:B------:R-:W-:Y:S01]  /*10f60*/  UIADD3 UR6, UR5, UR6, URZ ;  /* 0x0000000605067290 */ /* 0x000fe2000fffe03f */
[----:B------:R-:W-:Y:S02]  /*10f70*/  IMAD R8, R8, UR8, RZ ;  /* 0x0000000808087c24 */ /* 0x000fe4000f8e02ff */
[----:B------:R-:W-:Y:S02]  /*10f80*/  IMAD.U32 R4, RZ, RZ, UR4 ;  /* 0x00000004ff047e24 */ /* 0x000fe4000f8e00ff */
[----:B------:R-:W-:Y:S01]  /*10f90*/  IMAD.U32 R5, RZ, RZ, UR5 ;  /* 0x00000005ff057e24 */ /* 0x000fe2000f8e00ff */
[----:B------:R-:W-:Y:S01]  /*10fa0*/  ULDC.64 UR4, c[0x0][0x2d0] ;  /* 0x0000b40000047ab9 */ /* 0x000fe20000000a00 */
[----:B------:R-:W-:-:S02]  /*10fb0*/  IMAD.U32 R7, RZ, RZ, UR6 ;  /* 0x00000006ff077e24 */ /* 0x000fc4000f8e00ff */
[----:B------:R-:W-:Y:S02]  /*10fc0*/  IMAD.MOV.U32 R6, RZ, RZ, R4 ;  /* 0x000000ffff067224 */ /* 0x000fe400078e0004 */
[C---:B------:R-:W-:Y:S02]  /*10fd0*/  IMAD R11, R33.reuse, UR9, R8 ;  /* 0x00000009210b7c24 */ /* 0x040fe4000f8e0208 */
[----:B------:R-:W-:Y:S01]  /*10fe0*/  IMAD.WIDE.U32 R4, R33, UR8, R6 ;  /* 0x0000000821047c25 */ /* 0x000fe2000f8e0006 */
[----:B------:R-:W-:-:S03]  /*10ff0*/  SHF.R.S32.HI R6, RZ, 0x1f, R9 ;  /* 0x0000001fff067819 */ /* 0x000fc60000011409 */
[----:B------:R-:W-:Y:S02]  /*11000*/  IMAD.IADD R5, R5, 0x1, R11 ;  /* 0x0000000105057824 */ /* 0x000fe400078e020b */
[----:B------:R-:W-:Y:S02]  /*11010*/  IMAD.MOV R11, RZ, RZ, -R9 ;  /* 0x000000ffff0b7224 */ /* 0x000fe400078e0a09 */
[----:B------:R-:W-:Y:S02]  /*11020*/  IMAD R6, R6, UR4, RZ ;  /* 0x0000000406067c24 */ /* 0x000fe4000f8e02ff */
[----:B0-----:R-:W-:Y:S02]  /*11030*/  IMAD R11, R3, R11, R0 ;  /* 0x0000000b030b7224 */ /* 0x001fe400078e0200 */
[C---:B------:R-:W-:Y:S02]  /*11040*/  IMAD R13, R9.reuse, UR5, R6 ;  /* 0x00000005090d7c24 */ /* 0x040fe4000f8e0206 */
[----:B------:R-:W-:Y:S01]  /*11050*/  IMAD.WIDE.U32 R6, R9, UR4, R4 ;  /* 0x0000000409067c25 */ /* 0x000fe2000f8e0004 */
[----:B------:R-:W-:Y:S01]  /*11060*/  SHF.R.S32.HI R0, RZ, 0x1f, R11 ;  /* 0x0000001fff007819 */ /* 0x000fe2000001140b */
[----:B------:R-:W-:-:S02]  /*11070*/  ULDC.64 UR4, c[0x0][0x2c8] ;  /* 0x0000b20000047ab9 */ /* 0x000fc40000000a00 */
[----:B------:R-:W-:Y:S02]  /*11080*/  IMAD.IADD R7, R7, 0x1, R13 ;  /* 0x0000000107077824 */ /* 0x000fe400078e020d */
[----:B------:R-:W-:Y:S02]  /*11090*/  IMAD R0, R0, UR4, RZ ;  /* 0x0000000400007c24 */ /* 0x000fe4000f8e02ff */
[----:B------:R-:W-:-:S04]  /*110a0*/  IMAD.WIDE.U32 R6, R11, UR4, R6 ;  /* 0x000000040b067c25 */ /* 0x000fc8000f8e0006 */
[----:B------:R-:W-:Y:S01]  /*110b0*/  IMAD R5, R11, UR5, R0 ;  /* 0x000000050b057c24 */ /* 0x000fe2000f8e0200 */
[----:B------:R-:W-:-:S03]  /*110c0*/  ULDC.64 UR4, c[0x0][0x280] ;  /* 0x0000a00000047ab9 */ /* 0x000fc60000000a00 */
[----:B------:R-:W-:Y:S01]  /*110d0*/  IMAD.IADD R5, R7, 0x1, R5 ;  /* 0x0000000107057824 */ /* 0x000fe200078e0205 */
        /* <DEDUP_REMOVED lines=8> */
[----:B------:R-:W-:Y:S02]  /*11160*/  VIADD R0, R27, UR40 ;  /* 0x000000281b007c36 */ /* 0x000fe40008000000 */
[----:B------:R-:W1:Y:S01]  /*11170*/  SHFL.IDX PT, R4, R6, RZ, 0x181f ;  /* 0x00181fff06047589 */ /* 0x000e6200000e0000 */
[----:B------:R-:W-:Y:S02]  /*11180*/  IMAD R3, R3, UR4, RZ ;  /* 0x0000000403037c24 */ /* 0x000fe4000f8e02ff */
[C---:B------:R-:W-:Y:S01]  /*11190*/  VIADD R10, R0.reuse, 0x10 ;  /* 0x00000010000a7836 */ /* 0x040fe20000000000 */
        /* <DEDUP_REMOVED lines=55> */
.L_x_2117:
[----:B------:R-:W-:-:S05]  /*11510*/  VIADD R0, R0, 0x70 ;  /* 0x0000007000007836 */ /* 0x000fca0000000000 */
[----:B------:R-:W-:Y:S01]  /*11520*/  ISETP.GE.AND P0, PT, R0, R3, PT ;  /* 0x000000030000720c */ /* 0x000fe20003f06270 */
[----:B------:R-:W-:-:S05]  /*11530*/  IMAD.MOV.U32 R0, RZ, RZ, 0x1 ;  /* 0x00000001ff007424 */ /* 0x000fca00078e00ff */
[----:B------:R-:W-:-:S07]  /*11540*/  SHF.L.U32 R0, R0, 0x1f, RZ ;  /* 0x0000001f00007819 */ /* 0x000fce00000006ff */
[----:B0-2---:R-:W-:Y:S02]  /*11550*/  @!P0 LEA R4, P2, R24, R14, 0x1 ;  /* 0x0000000e18048211 */ /* 0x005fe400078408ff */
        /* <DEDUP_REMOVED lines=13> */
.L_x_2118:
[----:B------:R-:W-:-:S13]  /*11630*/  ISETP.NE.AND P0, PT, R34, 0x3, PT ;  /* 0x000000032200780c */ /* 0x000fda0003f05270 */
[----:B------:R-:W-:Y:S05]  /*11640*/  @!P0 BRA `(.L_x_2052) ;  /* 0x0000000000048947 */ /* 0x000fea0003800000 */
[----:B------:R-:W-:Y:S01]  /*11650*/  BPT.TRAP 0x1 ;  /* 0x000000040000795c */ /* 0x000fe20000300000 */
.L_x_2052:
[----:B------:R-:W1:Y:S02]  /*11660*/  SYNCS.PHASECHK.TRANS64.TRYWAIT P0, [UR47+0x22860], R0 ;  /* 0x02286000ff0075a7 */ /* 0x000e64000800016f */
[----:B-1----:R-:W-:Y:S05]  /*11670*/  @!P0 BRA `(.L_x_2053) ;  /* 0x0000002c007c8947 */ /* 0x002fea0003800000 */
.L_x_2119:
        /* <DEDUP_REMOVED lines=8> */
[C---:B------:R-:W-:Y:S01]  /*11700*/  LOP3.LUT P1, RZ, R2.reuse, 0x4, RZ, 0xc0, !PT ;  /* 0x0000000402ff7812 */ /* 0x040fe2000782c0ff */
[----:B0-----:R-:W-:Y:S01]  /*11710*/  IMAD R3, R37, UR6, RZ ;  /* 0x0000000625037c24 */ /* 0x001fe2000f8e02ff */
[----:B------:R-:W-:Y:S01]  /*11720*/  SEL R0, RZ, 0x2, P3 ;  /* 0x00000002ff007807 */ /* 0x000fe20001800000 */
[----:B------:R-:W-:Y:S01]  /*11730*/  IMAD.IADD R5, R5, 0x1, R23 ;  /* 0x0000000105057824 */ /* 0x000fe200078e0217 */
[----:B------:R-:W-:Y:S01]  /*11740*/  LOP3.LUT P4, RZ, R2, 0x1, RZ, 0xc0, !PT ;  /* 0x0000000102ff7812 */ /* 0x000fe2000788c0ff */
[----:B------:R-:W-:-:S02]  /*11750*/  IMAD R3, R36, UR7, R3 ;  /* 0x0000000724037c24 */ /* 0x000fc4000f8e0203 */
[----:B------:R-:W-:Y:S01]  /*11760*/  IMAD.WIDE.U32 R10, R36, UR6, R4 ;  /* 0x00000006240a7c25 */ /* 0x000fe2000f8e0004 */
[----:B------:R-:W-:Y:S01]  /*11770*/  ULDC.64 UR6, c[0x0][0x330] ;  /* 0x0000cc0000067ab9 */ /* 0x000fe20000000a00 */
[----:B------:R-:W-:Y:S01]  /*11780*/  SEL R4, RZ, 0x4, P2 ;  /* 0x00000004ff047807 */ /* 0x000fe20001000000 */
[----:B------:R-:W-:Y:S01]  /*11790*/  UIMAD UR4, UR4, UR6, URZ ;  /* 0x00000006040472a4 */ /* 0x000fe2000f8e023f */
[----:B------:R-:W-:Y:S02]  /*117a0*/  IMAD.IADD R11, R11, 0x1, R3 ;  /* 0x000000010b0b7824 */ /* 0x000fe400078e0203 */
[----:B------:R-:W-:Y:S01]  /*117b0*/  IMAD.U32 R3, RZ, RZ, UR6 ;  /* 0x00000006ff037e24 */ /* 0x000fe2000f8e00ff */
[----:B------:R-:W-:Y:S01]  /*117c0*/  UIMAD UR4, UR39, UR7, UR4 ;  /* 0x00000007270472a4 */ /* 0x000fe2000f8e0204 */
[----:B------:R-:W-:Y:S02]  /*117d0*/  IADD3 R0, R4, R0, R19 ;  /* 0x0000000004007210 */ /* 0x000fe40007ffe013 */
[----:B------:R-:W-:Y:S01]  /*117e0*/  IMAD.WIDE.U32 R10, R3, UR39, R10 ;  /* 0x00000027030a7c25 */ /* 0x000fe2000f8e000a */
[----:B------:R-:W-:-:S03]  /*117f0*/  ULDC.64 UR6, c[0x0][0x318] ;  /* 0x0000c60000067ab9 */ /* 0x000fc60000000a00 */
[----:B------:R-:W-:Y:S01]  /*11800*/  VIADD R5, R11, UR4 ;  /* 0x000000040b057c36 */ /* 0x000fe20008000000 */
[----:B------:R-:W-:Y:S01]  /*11810*/  LEA R3, P0, R10, UR6, 0x1 ;  /* 0x000000060a037c11 */ /* 0x000fe2000f8008ff */
[----:B------:R-:W-:-:S03]  /*11820*/  UMOV UR4, 0xffffffff ;  /* 0xffffffff00047882 */ /* 0x000fc60000000000 */
[----:B------:R-:W-:Y:S02]  /*11830*/  LEA.HI.X R10, R10, UR7, R5, 0x1, P0 ;  /* 0x000000070a0a7c11 */ /* 0x000fe400080f0c05 */
[----:B------:R-:W-:-:S05]  /*11840*/  SEL R5, RZ, 0x8, P1 ;  /* 0x00000008ff057807 */ /* 0x000fca0000800000 */
[----:B------:R-:W-:Y:S01]  /*11850*/  IMAD.IADD R8, R0, 0x1, R5 ;  /* 0x0000000100087824 */ /* 0x000fe200078e0205 */
[----:B------:R-:W-:Y:S06]  /*11860*/  BRA.DIV UR4, `(.L_x_2054) ;  /* 0x0000002e04187947 */ /* 0x000fec000b800000 */
[----:B------:R-:W0:Y:S01]  /*11870*/  SHFL.IDX PT, R14, R3, RZ, 0x181f ;  /* 0x00181fff030e7589 */ /* 0x000e2200000e0000 */
[----:B------:R-:W-:Y:S01]  /*11880*/  IMAD.SHL.U32 R24, R24, 0x2, RZ ;  /* 0x0000000218187824 */ /* 0x000fe200078e00ff */
[----:B------:R-:W-:Y:S02]  /*11890*/  LEA R19, R17, UR47, 0x1 ;  /* 0x0000002f11137c11 */ /* 0x000fe4000f8e08ff */
        /* <DEDUP_REMOVED lines=21> */
[----:B------:R-:W2:Y:S02]  /*119f0*/  SHFL.IDX PT, R14, R3, 0x3, 0x181f ;  /* 0x00781f00030e7f89 */ /* 0x000ea400000e0000 */
[----:B-1----:R-:W-:Y:S01]  /*11a00*/  IMAD.X R9, RZ, RZ, R0, P3 ;  /* 0x000000ffff097224 */ /* 0x002fe200018e0600 */
        /* <DEDUP_REMOVED lines=10> */
[----:B------:R-:W1:Y:S02]  /*11ab0*/  SHFL.IDX PT, R14, R3, 0x4, 0x181f ;  /* 0x00981f00030e7f89 */ /* 0x000e6400000e0000 */
[----:B0-----:R-:W-:Y:S01]  /*11ac0*/  IMAD.X R7, RZ, RZ, R0, P3 ;  /* 0x000000ffff077224 */ /* 0x001fe200018e0600 */
[C---:B------:R-:W-:Y:S01]  /*11ad0*/  ISETP.LT.OR P3, PT, R35.reuse, 0x21, P4 ;  /* 0x000000212300780c */ /* 0x040fe20002761670 */
[----:B------:R-:W0:Y:S04]  /*11ae0*/  SHFL.IDX PT, R0, R10, 0x4, 0x181f ;  /* 0x00981f000a007f89 */ /* 0x000e2800000e0000 */
[----:B------:R-:W2:Y:S08]  /*11af0*/  SHFL.IDX PT, R10, R10, 0x5, 0x181f ;  /* 0x00b81f000a0a7f89 */ /* 0x000eb000000e0000 */
        /* <DEDUP_REMOVED lines=8> */
[----:B------:R1:W4:Y:S02]  /*11b80*/  SHFL.IDX PT, R14, R3, 0x5, 0x181f ;  /* 0x00b81f00030e7f89 */ /* 0x00032400000e0000 */
[----:B0-----:R-:W-:Y:S01]  /*11b90*/  IMAD.X R5, RZ, RZ, R0, P3 ;  /* 0x000000ffff057224 */ /* 0x001fe200018e0600 */
[----:B------:R-:W-:Y:S01]  /*11ba0*/  ISETP.LT.OR P3, PT, R35, 0x31, P4 ;  /* 0x000000312300780c */ /* 0x000fe20002761670 */
[----:B------:R-:W-:Y:S02]  /*11bb0*/  VIADD R0, R19, 0x400 ;  /* 0x0000040013007836 */ /* 0x000fe40000000000 */
[----:B---3--:R-:W-:-:S10]  /*11bc0*/  IMAD.MOV.U32 R8, RZ, RZ, RZ ;  /* 0x000000ffff087224 */ /* 0x008fd400078e00ff */
        /* <DEDUP_REMOVED lines=14> */
[----:B--2-4-:R1:W-:Y:S02]  /*11cb0*/  LDGSTS.E.BYPASS.LTC128B.128 [R19+0xb400], desc[UR36][R4.64+0x180], !P3 ;  /* 0x0b40018004137fae */ /* 0x0143e4000d901d64 */
.L_x_2133:
        /* <DEDUP_REMOVED lines=20> */
.L_x_2055:
[----:B------:R-:W-:Y:S01]  /*11e00*/  VIADD R31, R31, 0xfffffffe ;  /* 0xfffffffe1f1f7836 */ /* 0x000fe20000000000 */
[----:B------:R-:W-:Y:S01]  /*11e10*/  SYNCS.ARRIVE.TRANS64.A1T0 RZ, [UR47+0x22850], RZ ;  /* 0x022850ffffff79a7 */ /* 0x000fe2000810002f */
[----:B------:R-:W-:Y:S01]  /*11e20*/  BSSY B0, `(.L_x_2033) ;  /* 0x00000e8000007945 */ /* 0x000fe20003800000 */
[----:B------:R-:W-:Y:S02]  /*11e30*/  IMAD.MOV.U32 R20, RZ, RZ, 0x1 ;  /* 0x00000001ff147424 */ /* 0x000fe400078e00ff */
[----:B------:R-:W-:Y:S01]  /*11e40*/  ISETP.GE.AND P0, PT, R31, UR49, PT ;  /* 0x000000311f007c0c */ /* 0x000fe2000bf06270 */
[----:B------:R-:W-:-:S12]  /*11e50*/  IMAD.MOV.U32 R21, RZ, RZ, 0x1 ;  /* 0x00000001ff157424 */ /* 0x000fd800078e00ff */
[----:B------:R-:W-:Y:S05]  /*11e60*/  @!P0 BRA `(.L_x_2056) ;  /* 0x0000000c008c8947 */ /* 0x000fea0003800000 */
[----:B------:R-:W-:Y:S01]  /*11e70*/  UIADD3 UR4, UR46, 0x1, URZ ;  /* 0x000000012e047890 */ /* 0x000fe2000fffe03f */
[----:B------:R-:W-:Y:S01]  /*11e80*/  LOP3.LUT R4, RZ, UR44, RZ, 0x33, !PT ;  /* 0x0000002cff047c12 */ /* 0x000fe2000f8e33ff */
[----:B------:R-:W-:Y:S01]  /*11e90*/  IMAD.MOV.U32 R21, RZ, RZ, 0x1 ;  /* 0x00000001ff157424 */ /* 0x000fe200078e00ff */
[----:B------:R-:W-:Y:S01]  /*11ea0*/  IADD3 R27, R28, R32, R27 ;  /* 0x000000201c1b7210 */ /* 0x000fe20007ffe01b */
[----:B------:R-:W-:Y:S01]  /*11eb0*/  UIMAD UR4, UR4, UR38, URZ ;  /* 0x00000026040472a4 */ /* 0x000fe2000f8e023f */
[----:B------:R-:W-:Y:S01]  /*11ec0*/  LOP3.LUT R6, RZ, UR43, RZ, 0x33, !PT ;  /* 0x0000002bff067c12 */ /* 0x000fe2000f8e33ff */
[----:B------:R-:W-:Y:S02]  /*11ed0*/  IMAD.MOV.U32 R20, RZ, RZ, 0x1 ;  /* 0x00000001ff147424 */ /* 0x000fe400078e00ff */
[----:B------:R-:W-:Y:S02]  /*11ee0*/  VIADD R36, R27, 0xfffffee0 ;  /* 0xfffffee01b247836 */ /* 0x000fe40000000000 */
[----:B------:R-:W-:-:S04]  /*11ef0*/  LOP3.LUT R3, RZ, UR4, RZ, 0x33, !PT ;  /* 0x00000004ff037c12 */ /* 0x000fc8000f8e33ff */
[----:B------:R-:W-:-:S04]  /*11f00*/  VIADDMNMX R3, R3, -UR45, R4, !PT ;  /* 0x8000002d03037c46 */ /* 0x000fc8000f800104 */
[----:B------:R-:W-:-:S04]  /*11f10*/  VIMNMX R3, R3, R6, !PT ;  /* 0x0000000603037248 */ /* 0x000fc80007fe0100 */
[C---:B------:R-:W-:Y:S01]  /*11f20*/  IADD3 R35, -R3.reuse, -0x2, RZ ;  /* 0xfffffffe03237810 */ /* 0x040fe20007ffe1ff */
[----:B------:R-:W-:-:S07]  /*11f30*/  IMAD R36, R3, -0x60, R36 ;  /* 0xffffffa003247824 */ /* 0x000fce00078e0224 */
.L_x_2071:
[----:B------:R-:W-:Y:S01]  /*11f40*/  ISETP.NE.AND P1, PT, R29, 0x1, PT ;  /* 0x000000011d00780c */ /* 0x000fe20003f25270 */
[----:B------:R-:W-:Y:S01]  /*11f50*/  BSSY B1, `(.L_x_2057) ;  /* 0x0000014000017945 */ /* 0x000fe20003800000 */
[----:B------:R-:W-:Y:S01]  /*11f60*/  ISETP.GT.U32.AND P0, PT, R26, 0x5f, PT ;  /* 0x0000005f1a00780c */ /* 0x000fe20003f04070 */
[----:B------:R-:W-:-:S10]  /*11f70*/  IMAD.MOV.U32 R33, RZ, RZ, RZ ;  /* 0x000000ffff217224 */ /* 0x000fd400078e00ff */
[----:B0-----:R-:W0:Y:S08]  /*11f80*/  @P1 LDC R3, c[0x0][0x434] ;  /* 0x00010d00ff031b82 */ /* 0x001e300000000800 */
[----:B-1----:R-:W1:Y:S01]  /*11f90*/  @P1 LDC R5, c[0x0][0x438] ;  /* 0x00010e00ff051b82 */ /* 0x002e620000000800 */
[----:B0-----:R-:W-:-:S04]  /*11fa0*/  @P1 IMAD.HI.U32 R4, R36, R3, RZ ;  /* 0x0000000324041227 */ /* 0x001fc800078e00ff */
[----:B------:R-:W-:Y:S01]  /*11fb0*/  IMAD.MOV.U32 R3, RZ, RZ, R36 ;  /* 0x000000ffff037224 */ /* 0x000fe200078e0024 */
[----:B-1----:R-:W-:Y:S01]  /*11fc0*/  @P1 SHF.R.U32.HI R3, RZ, R5, R4 ;  /* 0x00000005ff031219 */ /* 0x002fe20000011604 */
[----:B--23--:R-:W-:Y:S06]  /*11fd0*/  @P0 BRA `(.L_x_2058) ;  /* 0x00000000002c0947 */ /* 0x00cfec0003800000 */
[--C-:B------:R-:W-:Y:S01]  /*11fe0*/  SHF.R.S32.HI R5, RZ, 0x1f, R3.reuse ;  /* 0x0000001fff057819 */ /* 0x100fe20000011403 */
[----:B------:R-:W-:Y:S01]  /*11ff0*/  ULDC.64 UR4, c[0x0][0x428] ;  /* 0x00010a0000047ab9 */ /* 0x000fe20000000a00 */
[----:B------:R-:W-:Y:S02]  /*12000*/  IMAD.MOV.U32 R4, RZ, RZ, R3 ;  /* 0x000000ffff047224 */ /* 0x000fe400078e0003 */
[----:B------:R-:W-:Y:S02]  /*12010*/  IMAD R9, R25, UR4, RZ ;  /* 0x0000000419097c24 */ /* 0x000fe4000f8e02ff */
[----:B------:R-:W-:-:S04]  /*12020*/  IMAD.WIDE.U32 R6, R30, UR4, R4 ;  /* 0x000000041e067c25 */ /* 0x000fc8000f8e0004 */
[----:B------:R-:W-:Y:S01]  /*12030*/  IMAD R5, R30, UR5, R9 ;  /* 0x000000051e057c24 */ /* 0x000fe2000f8e0209 */
[----:B------:R-:W-:Y:S02]  /*12040*/  ULDC.64 UR4, c[0x0][0x418] ;  /* 0x0001060000047ab9 */ /* 0x000fe40000000a00 */
[----:B------:R-:W-:Y:S01]  /*12050*/  LEA R4, P0, R6, UR4, 0x2 ;  /* 0x0000000406047c11 */ /* 0x000fe2000f8010ff */
[----:B------:R-:W-:-:S05]  /*12060*/  IMAD.IADD R5, R5, 0x1, R7 ;  /* 0x0000000105057824 */ /* 0x000fca00078e0207 */
[----:B------:R-:W-:-:S05]  /*12070*/  LEA.HI.X R5, R6, UR5, R5, 0x2, P0 ;  /* 0x0000000506057c11 */ /* 0x000fca00080f1405 */
[----:B------:R0:W5:Y:S02]  /*12080*/  LDG.E R33, desc[UR36][R4.64] ;  /* 0x0000002404217981 */ /* 0x000164000c1e1900 */
.L_x_2058:
[----:B------:R-:W-:Y:S05]  /*12090*/  BSYNC B1 ;  /* 0x0000000000017941 */ /* 0x000fea0003800000 */
.L_x_2057:
[----:B------:R-:W-:-:S13]  /*120a0*/  ISETP.NE.AND P0, PT, R34, 0x3, PT ;  /* 0x000000032200780c */ /* 0x000fda0003f05270 */
[----:B------:R-:W-:Y:S05]  /*120b0*/  @!P0 BRA `(.L_x_2059) ;  /* 0x0000000000048947 */ /* 0x000fea0003800000 */
[----:B------:R-:W-:Y:S01]  /*120c0*/  BPT.TRAP 0x1 ;  /* 0x000000040000795c */ /* 0x000fe20000300000 */
.L_x_2059:
[----:B------:R-:W-:Y:S01]  /*120d0*/  LEA R32, R21, UR47, 0x3 ;  /* 0x0000002f15207c11 */ /* 0x000fe2000f8e18ff */
[----:B------:R-:W-:Y:S01]  /*120e0*/  BSSY B1, `(.L_x_2060) ;  /* 0x0000004000017945 */ /* 0x000fe20003800000 */
[----:B------:R-:W-:-:S04]  /*120f0*/  SHF.L.U32 R31, R20, 0x1f, RZ ;  /* 0x0000001f141f7819 */ /* 0x000fc800000006ff */
[----:B------:R-:W1:Y:S02]  /*12100*/  SYNCS.PHASECHK.TRANS64.TRYWAIT P0, [R32+URZ+0x22840], R31 ;  /* 0x0228401f200075a7 */ /* 0x000e64000800017f */
[----:B-1----:R-:W-:Y:S05]  /*12110*/  @!P0 BRA `(.L_x_2061) ;  /* 0x0000002c00588947 */ /* 0x002fea0003800000 */
.L_x_2134:
[----:B------:R-:W-:Y:S05]  /*12120*/  BSYNC B1 ;  /* 0x0000000000017941 */ /* 0x000fea0003800000 */
.L_x_2060:
        /* <DEDUP_REMOVED lines=57> */
.L_x_2148:
        /* <DEDUP_REMOVED lines=8> */
.L_x_2063:
        /* <DEDUP_REMOVED lines=10> */
.L_x_2064:
[----:B------:R2:W-:Y:S01]  /*125e0*/  SYNCS.ARRIVE.TRANS64.A1T0 RZ, [R32+URZ+0x22830], RZ ;  /* 0x022830ff20ff79a7 */ /* 0x0005e2000810003f */
[----:B------:R-:W-:Y:S05]  /*125f0*/  @!P2 BRA `(.L_x_2065) ;  /* 0x000000000004a947 */ /* 0x000fea0003800000 */
[----:B------:R-:W-:Y:S01]  /*12600*/  BPT.TRAP 0x1 ;  /* 0x000000040000795c */ /* 0x000fe20000300000 */
.L_x_2065:
[----:B------:R-:W3:Y:S01]  /*12610*/  SYNCS.PHASECHK.TRANS64.TRYWAIT P0, [R32+URZ+0x22860], R31 ;  /* 0x0228601f200075a7 */ /* 0x000ee2000800017f */
[----:B------:R-:W-:Y:S04]  /*12620*/  BSSY B1, `(.L_x_2066) ;  /* 0x0000002000017945 */ /* 0x000fe80003800000 */
[----:B---3--:R-:W-:Y:S05]  /*12630*/  @!P0 BRA `(.L_x_2067) ;  /* 0x0000002c00b48947 */ /* 0x008fea0003800000 */
.L_x_2149:
[----:B------:R-:W-:Y:S05]  /*12640*/  BSYNC B1 ;  /* 0x0000000000017941 */ /* 0x000fea0003800000 */
.L_x_2066:
[----:B------:R-:W-:Y:S01]  /*12650*/  ULDC.64 UR4, c[0x0][0x328] ;  /* 0x0000ca0000047ab9 */ /* 0x000fe20000000a00 */
[----:B------:R-:W-:Y:S01]  /*12660*/  ULDC.64 UR6, c[0x0][0x338] ;  /* 0x0000ce0000067ab9 */ /* 0x000fe20000000a00 */
[----:B------:R-:W-:Y:S01]  /*12670*/  IMAD R27, R27, UR4, RZ ;  /* 0x000000041b1b7c24 */ /* 0x000fe2000f8e02ff */
[----:B------:R-:W-:Y:S01]  /*12680*/  LOP3.LUT P4, RZ, R2, 0x1, RZ, 0xc0, !PT ;  /* 0x0000000102ff7812 */ /* 0x000fe2000788c0ff */
[----:B0-----:R-:W-:Y:S01]  /*12690*/  IMAD.WIDE.U32 R4, R28, UR4, RZ ;  /* 0x000000041c047c25 */ /* 0x001fe2000f8e00ff */
[----:B------:R-:W-:Y:S02]  /*126a0*/  R2UR UR4, R22 ;  /* 0x00000000160472ca */ /* 0x000fe400000e0000 */
[----:B------:R-:W-:Y:S01]  /*126b0*/  LOP3.LUT P3, RZ, R2, 0x10, RZ, 0xc0, !PT ;  /* 0x0000001002ff7812 */ /* 0x000fe2000786c0ff */
[----:B------:R-:W-:Y:S01]  /*126c0*/  IMAD R27, R28, UR5, R27 ;  /* 0x000000051c1b7c24 */ /* 0x000fe2000f8e021b */
[C---:B------:R-:W-:Y:S01]  /*126d0*/  LOP3.LUT P2, RZ, R2.reuse, 0x8, RZ, 0xc0, !PT ;  /* 0x0000000802ff7812 */ /* 0x040fe2000784c0ff */
[----:B------:R-:W-:Y:S01]  /*126e0*/  IMAD R6, R23, UR6, RZ ;  /* 0x0000000617067c24 */ /* 0x000fe2000f8e02ff */
[----:B------:R-:W-:Y:S01]  /*126f0*/  LOP3.LUT P1, RZ, R2, 0x4, RZ, 0xc0, !PT ;  /* 0x0000000402ff7812 */ /* 0x000fe2000782c0ff */
[----:B------:R-:W-:-:S02]  /*12700*/  IMAD.IADD R5, R5, 0x1, R27 ;  /* 0x0000000105057824 */ /* 0x000fc400078e021b */
        /* <DEDUP_REMOVED lines=46> */
[----:B----4-:R-:W-:-:S03]  /*129f0*/  IMAD.MOV.U32 R8, RZ, RZ, RZ ;  /* 0x000000ffff087224 */ /* 0x010fc600078e00ff */
        /* <DEDUP_REMOVED lines=11> */
.L_x_2163:
[----:B0---4-:R-:W-:-:S05]  /*12ab0*/  IADD3 R4, P0, R14, R24, RZ ;  /* 0x000000180e047210 */ /* 0x011fca0007f1e0ff */
        /* <DEDUP_REMOVED lines=10> */
.L_x_2069:
        /* <DEDUP_REMOVED lines=10> */
.L_x_2070:
[----:B------:R-:W-:Y:S01]  /*12c00*/  VIADD R21, R21, 0x1 ;  /* 0x0000000115157836 */ /* 0x000fe20000000000 */
[----:B------:R4:W-:Y:S01]  /*12c10*/  SYNCS.ARRIVE.TRANS64.A1T0 RZ, [R32+URZ+0x22850], RZ ;  /* 0x022850ff20ff79a7 */ /* 0x0009e2000810003f */
[----:B------:R-:W-:Y:S02]  /*12c20*/  VIADD R35, R35, 0xffffffff ;  /* 0xffffffff23237836 */ /* 0x000fe40000000000 */
[----:B------:R-:W-:Y:S01]  /*12c30*/  VIADD R36, R36, 0xffffffa0 ;  /* 0xffffffa024247836 */ /* 0x000fe20000000000 */
[----:B------:R-:W-:-:S04]  /*12c40*/  ISETP.NE.AND P0, PT, R21, 0x2, PT ;  /* 0x000000021500780c */ /* 0x000fc80003f05270 */
[----:B------:R-:W-:Y:S02]  /*12c50*/  SEL R21, R21, RZ, P0 ;  /* 0x000000ff15157207 */ /* 0x000fe40000000000 */
[----:B------:R-:W-:Y:S02]  /*12c60*/  SEL R3, RZ, 0x1, P0 ;  /* 0x00000001ff037807 */ /* 0x000fe40000000000 */
[----:B------:R-:W-:Y:S02]  /*12c70*/  ISETP.GT.AND P0, PT, R35, UR49, PT ;  /* 0x0000003123007c0c */ /* 0x000fe4000bf04270 */
[----:B------:R-:W-:-:S11]  /*12c80*/  LOP3.LUT R20, R20, R3, RZ, 0x3c, !PT ;  /* 0x0000000314147212 */ /* 0x000fd600078e3cff */
[----:B----4-:R-:W-:Y:S05]  /*12c90*/  @P0 BRA `(.L_x_2071) ;  /* 0xfffffff000a80947 */ /* 0x010fea000383ffff */
.L_x_2056:
[----:B------:R-:W-:Y:S05]  /*12ca0*/  BSYNC B0 ;  /* 0x0000000000007941 */ /* 0x000fea0003800000 */
.L_x_2033:
[----:B------:R-:W0:Y:S01]  /*12cb0*/  S2R R3, SR_CgaCtaId ;  /* 0x0000000000037919 */ /* 0x000e220000008800 */
[----:B------:R-:W-:Y:S01]  /*12cc0*/  MOV R0, 0x400 ;  /* 0x0000040000007802 */ /* 0x000fe20000000f00 */
[----:B------:R-:W-:Y:S01]  /*12cd0*/  BSSY B0, `(.L_x_2072) ;  /* 0x0000005000007945 */ /* 0x000fe20003800000 */
[----:B------:R-:W-:Y:S02]  /*12ce0*/  SHF.L.U32 R8, R8, 0x1f, RZ ;  /* 0x0000001f08087819 */ /* 0x000fe400000006ff */
[----:B0-----:R-:W-:-:S04]  /*12cf0*/  LEA R4, R3, R0, 0x18 ;  /* 0x0000000003047211 */ /* 0x001fc800078ec0ff */
[----:B------:R-:W0:Y:S02]  /*12d00*/  SYNCS.PHASECHK.TRANS64.TRYWAIT P0, [R4+URZ+0x22820], R8 ;  /* 0x02282008040075a7 */ /* 0x000e24000800017f */
[----:B0-----:R-:W-:Y:S05]  /*12d10*/  @!P0 BRA `(.L_x_2073) ;  /* 0x0000002c00dc8947 */ /* 0x001fea0003800000 */
.L_x_2164:
[----:B------:R-:W-:Y:S05]  /*12d20*/  BSYNC B0 ;  /* 0x0000000000007941 */ /* 0x000fea0003800000 */
.L_x_2072:
[----:B------:R-:W-:-:S03]  /*12d30*/  UMOV UR4, 0xffffffff ;  /* 0xffffffff00047882 */ /* 0x000fc60000000000 */
[----:B------:R-:W-:Y:S05]  /*12d40*/  BRA.DIV UR4, `(.L_x_2074) ;  /* 0x0000002e04e47947 */ /* 0x000fea000b800000 */
[----:B------:R4:W0:Y:S02]  /*12d50*/  SHFL.IDX PT, R14, R16, RZ, 0x1f ;  /* 0x00001fff100e7589 */ /* 0x00082400000e0000 */
.L_x_2167:
[----:B0-----:R-:W-:-:S13]  /*12d60*/  ISETP.NE.AND P0, PT, R14, RZ, PT ;  /* 0x000000ff0e00720c */ /* 0x001fda0003f05270 */
[----:B------:R-:W-:Y:S05]  /*12d70*/  @P0 BRA `(.L_x_1941) ;  /* 0x0000000000880947 */ /* 0x000fea0003800000 */
[----:B------:R-:W-:-:S03]  /*12d80*/  UMOV UR4, 0xffffffff ;  /* 0xffffffff00047882 */ /* 0x000fc60000000000 */
[----:B------:R-:W-:Y:S05]  /*12d90*/  BRA.DIV UR4, `(.L_x_2075) ;  /* 0x0000002e04f87947 */ /* 0x000fea000b800000 */
[----:B------:R-:W-:-:S13]  /*12da0*/  ELECT P6, URZ, PT ;  /* 0x00000000003f782f */ /* 0x000fda00038c0000 */
.L_x_2170:
[----:B------:R-:W-:Y:S05]  /*12db0*/  @!P6 BRA `(.L_x_1941) ;  /* 0x000000000078e947 */ /* 0x000fea0003800000 */
[----:B------:R-:W-:-:S06]  /*12dc0*/  ULOP3.LUT UR4, UR42, 0x2, URZ, 0xfc, !UPT ;  /* 0x000000022a047892 */ /* 0x000fcc000f8efc3f */
[----:B------:R-:W-:-:S05]  /*12dd0*/  IMAD.U32 R0, RZ, RZ, UR4 ;  /* 0x00000004ff007e24 */ /* 0x000fca000f8e00ff */
[----:B------:R-:W-:-:S13]  /*12de0*/  ISETP.NE.AND P0, PT, R0, 0x3, PT ;  /* 0x000000030000780c */ /* 0x000fda0003f05270 */
[----:B------:R-:W-:Y:S05]  /*12df0*/  @!P0 BRA `(.L_x_2076) ;  /* 0x0000000000048947 */ /* 0x000fea0003800000 */
[----:B------:R-:W-:Y:S01]  /*12e00*/  BPT.TRAP 0x1 ;  /* 0x000000040000795c */ /* 0x000fe20000300000 */
.L_x_2076:
[C---:B------:R-:W-:Y:S01]  /*12e10*/  IMAD R5, R21.reuse, 0x8, R4 ;  /* 0x0000000815057824 */ /* 0x040fe200078e0204 */
[----:B------:R-:W-:Y:S01]  /*12e20*/  SHF.L.U32 R0, R20, 0x1f, RZ ;  /* 0x0000001f14007819 */ /* 0x000fe200000006ff */
[----:B------:R-:W-:-:S03]  /*12e30*/  VIADD R21, R21, 0x1 ;  /* 0x0000000115157836 */ /* 0x000fc60000000000 */
[----:B------:R-:W0:Y:S02]  /*12e40*/  SYNCS.PHASECHK.TRANS64.TRYWAIT P1, [R5+URZ+0x22840], R0 ;  /* 0x02284000050075a7 */ /* 0x000e24000802017f */
[----:B------:R-:W-:-:S04]  /*12e50*/  ISETP.NE.AND P2, PT, R21, 0x2, PT ;  /* 0x000000021500780c */ /* 0x000fc80003f45270 */
[----:B------:R-:W-:Y:S01]  /*12e60*/  SEL R3, RZ, 0x1, P2 ;  /* 0x00000001ff037807 */ /* 0x000fe20001000000 */
[----:B0-----:R-:W-:Y:S08]  /*12e70*/  @!P1 BRA `(.L_x_2077) ;  /* 0x0000002c00e09947 */ /* 0x001ff00003800000 */
.L_x_2171:
[----:B------:R-:W-:Y:S02]  /*12e80*/  SEL R21, R21, RZ, P2 ;  /* 0x000000ff15157207 */ /* 0x000fe40001000000 */
[----:B------:R-:W-:Y:S01]  /*12e90*/  LOP3.LUT R2, R20, R3, RZ, 0x3c, !PT ;  /* 0x0000000314027212 */ /* 0x000fe200078e3cff */
[----:B------:R-:W-:Y:S06]  /*12ea0*/  @!P0 BRA `(.L_x_2078) ;  /* 0x0000000000048947 */ /* 0x000fec0003800000 */
[----:B------:R-:W-:Y:S01]  /*12eb0*/  BPT.TRAP 0x1 ;  /* 0x000000040000795c */ /* 0x000fe20000300000 */
.L_x_2078:
[----:B------:R-:W-:Y:S01]  /*12ec0*/  IMAD R21, R21, 0x8, R4 ;  /* 0x0000000815157824 */ /* 0x000fe200078e0204 */
[----:B------:R-:W-:-:S04]  /*12ed0*/  SHF.L.U32 R2, R2, 0x1f, RZ ;  /* 0x0000001f02027819 */ /* 0x000fc800000006ff */
[----:B------:R-:W0:Y:S02]  /*12ee0*/  SYNCS.PHASECHK.TRANS64.TRYWAIT P1, [R21+URZ+0x22840], R2 ;  /* 0x02284002150075a7 */ /* 0x000e24000802017f */
[----:B0-----:R-:W-:Y:S05]  /*12ef0*/  @!P1 BRA `(.L_x_2079) ;  /* 0x0000002c00d49947 */ /* 0x001fea0003800000 */
.L_x_2172:
[----:B------:R-:W-:Y:S05]  /*12f00*/  @!P0 BRA `(.L_x_2080) ;  /* 0x0000000000048947 */ /* 0x000fea0003800000 */
[----:B------:R-:W-:Y:S01]  /*12f10*/  BPT.TRAP 0x1 ;  /* 0x000000040000795c */ /* 0x000fe20000300000 */
.L_x_2080:
[----:B------:R-:W0:Y:S02]  /*12f20*/  SYNCS.PHASECHK.TRANS64.TRYWAIT P1, [R5+URZ+0x22860], R0 ;  /* 0x02286000050075a7 */ /* 0x000e24000802017f */
[----:B0-----:R-:W-:Y:S05]  /*12f30*/  @!P1 BRA `(.L_x_2081) ;  /* 0x0000002c00d89947 */ /* 0x001fea0003800000 */
.L_x_2173:
[----:B------:R-:W-:Y:S05]  /*12f40*/  @!P0 BRA `(.L_x_2082) ;  /* 0x0000000000048947 */ /* 0x000fea0003800000 */
[----:B------:R-:W-:Y:S01]  /*12f50*/  BPT.TRAP 0x1 ;  /* 0x000000040000795c */ /* 0x000fe20000300000 */
.L_x_2082:
[----:B------:R0:W0:Y:S02]  /*12f60*/  SYNCS.PHASECHK.TRANS64.TRYWAIT P0, [R21+URZ+0x22860], R2 ;  /* 0x02286002150075a7 */ /* 0x000024000800017f */
[----:B0-----:R-:W-:Y:S05]  /*12f70*/  @!P0 NANOSLEEP.SYNCS 0x989680 ;  /* 0x009896800000895d */ /* 0x001fea0003900000 */
[----:B------:R-:W0:Y:S02]  /*12f80*/  @!P0 SYNCS.PHASECHK.TRANS64 P0, [R21+URZ+0x22860], R2 ;  /* 0x02286002150085a7 */ /* 0x000e24000800007f */
[----:B0-----:R-:W-:Y:S05]  /*12f90*/  @!P0 BRA `(.L_x_2082) ;  /* 0xfffffffc00f08947 */ /* 0x001fea000383ffff */
.L_x_1941:
[----:B------:R-:W-:Y:S05]  /*12fa0*/  BSYNC B6 ;  /* 0x0000000000067941 */ /* 0x000fea0003800000 */
.L_x_1938:
[----:B------:R-:W-:Y:S05]  /*12fb0*/  EXIT ;  /* 0x000000000000794d */ /* 0x000fea0003800000 */
.L_x_1951:
[----:B0-----:R-:W-:-:S04]  /*12fc0*/  IMAD.U32 R3, RZ, RZ, UR38 ;  /* 0x00000026ff037e24 */ /* 0x001fc8000f8e00ff */
[----:B------:R0:W1:Y:S03]  /*12fd0*/  SYNCS.PHASECHK.TRANS64.TRYWAIT P0, [R3+URZ+0x22800], R2 ;  /* 0x02280002030075a7 */ /* 0x000066000800017f */
[----:B-1----:R-:W-:Y:S05]  /*12fe0*/  @!P0 NANOSLEEP.SYNCS 0x989680 ;  /* 0x009896800000895d */ /* 0x002fea0003900000 */
[----:B------:R-:W1:Y:S02]  /*12ff0*/  @!P0 SYNCS.PHASECHK.TRANS64 P0, [R3+URZ+0x22800], R2 ;  /* 0x02280002030085a7 */ /* 0x000e64000800007f */
[----:B-1----:R-:W-:Y:S05]  /*13000*/  @!P0 BRA `(.L_x_1951) ;  /* 0xfffffffc00ec8947 */ /* 0x002fea000383ffff */
[----:B------:R-:W-:Y:S05]  /*13010*/  BRA `(.L_x_2083) ;  /* 0xfffffee800387947 */ /* 0x000fea000383ffff */
.L_x_1955:
[----:B0-----:R-:W-:-:S04]  /*13020*/  IMAD.U32 R3, RZ, RZ, UR38 ;  /* 0x00000026ff037e24 */ /* 0x001fc8000f8e00ff */
[----:B------:R0:W1:Y:S03]  /*13030*/  SYNCS.PHASECHK.TRANS64.TRYWAIT P0, [R3+URZ+0x22830], R2 ;  /* 0x02283002030075a7 */ /* 0x000066000800017f */
[----:B-1----:R-:W-:Y:S05]  /*13040*/  @!P0 NANOSLEEP.SYNCS 0x989680 ;  /* 0x009896800000895d */ /* 0x002fea0003900000 */
[----:B------:R-:W1:Y:S02]  /*13050*/  @!P0 SYNCS.PHASECHK.TRANS64 P0, [R3+URZ+0x22830], R2 ;  /* 0x02283002030085a7 */ /* 0x000e64000800007f */
[----:B-1----:R-:W-:Y:S05]  /*13060*/  @!P0 BRA `(.L_x_1955) ;  /* 0xfffffffc00ec8947 */ /* 0x002fea000383ffff */
[----:B------:R-:W-:Y:S05]  /*13070*/  BRA `(.L_x_1954) ;  /* 0xfffffee800587947 */ /* 0x000fea000383ffff */
.L_x_1968:
[----:B0-----:R-:W-:-:S04]  /*13080*/  IMAD.U32 R11, RZ, RZ, UR38 ;  /* 0x00000026ff0b7e24 */ /* 0x001fc8000f8e00ff */
[----:B------:R0:W1:Y:S03]  /*13090*/  SYNCS.PHASECHK.TRANS64.TRYWAIT P0, [R11+URZ+0x22850], R2 ;  /* 0x022850020b0075a7 */ /* 0x000066000800017f */
[----:B-1----:R-:W-:Y:S05]  /*130a0*/  @!P0 NANOSLEEP.SYNCS 0x989680 ;  /* 0x009896800000895d */ /* 0x002fea0003900000 */
[----:B------:R-:W1:Y:S02]  /*130b0*/  @!P0 SYNCS.PHASECHK.TRANS64 P0, [R11+URZ+0x22850], R2 ;  /* 0x022850020b0085a7 */ /* 0x000e64000800007f */
[----:B-1----:R-:W-:Y:S05]  /*130c0*/  @!P0 BRA `(.L_x_1968) ;  /* 0xfffffffc00ec8947 */ /* 0x002fea000383ffff */
[----:B------:R-:W-:Y:S05]  /*130d0*/  BRA `(.L_x_1967) ;  /* 0xffffff0c00747947 */ /* 0x000fea000383ffff */
.L_x_1977:
[----:B-1----:R-:W-:-:S04]  /*130e0*/  IMAD.U32 R9, RZ, RZ, UR30 ;  /* 0x0000001eff097e24 */ /* 0x002fc8000f8e00ff */
[----:B------:R1:W3:Y:S03]  /*130f0*/  SYNCS.PHASECHK.TRANS64.TRYWAIT P0, [R9+URZ+0x22830], R10 ;  /* 0x0228300a090075a7 */ /* 0x0002e6000800017f */
[----:B---3--:R-:W-:Y:S05]  /*13100*/  @!P0 NANOSLEEP.SYNCS 0x989680 ;  /* 0x009896800000895d */ /* 0x008fea0003900000 */
[----:B------:R-:W3:Y:S02]  /*13110*/  @!P0 SYNCS.PHASECHK.TRANS64 P0, [R9+URZ+0x22830], R10 ;  /* 0x0228300a090085a7 */ /* 0x000ee4000800007f */
[----:B---3--:R-:W-:Y:S05]  /*13120*/  @!P0 BRA `(.L_x_1977) ;  /* 0xfffffffc00ec8947 */ /* 0x008fea000383ffff */
[----:B------:R-:W-:Y:S05]  /*13130*/  BRA `(.L_x_1976) ;  /* 0xffffff14002c7947 */ /* 0x000fea000383ffff */
.L_x_1990:
[----:B0-----:R-:W-:-:S04]  /*13140*/  IMAD.U32 R13, RZ, RZ, UR30 ;  /* 0x0000001eff0d7e24 */ /* 0x001fc8000f8e00ff */
[----:B------:R0:W1:Y:S03]  /*13150*/  SYNCS.PHASECHK.TRANS64.TRYWAIT P0, [R13+URZ+0x22850], R10 ;  /* 0x0228500a0d0075a7 */ /* 0x000066000800017f */
[----:B-1----:R-:W-:Y:S05]  /*13160*/  @!P0 NANOSLEEP.SYNCS 0x989680 ;  /* 0x009896800000895d */ /* 0x002fea0003900000 */
[----:B------:R-:W1:Y:S02]  /*13170*/  @!P0 SYNCS.PHASECHK.TRANS64 P0, [R13+URZ+0x22850], R10 ;  /* 0x0228500a0d0085a7 */ /* 0x000e64000800007f */
[----:B-1----:R-:W-:Y:S05]  /*13180*/  @!P0 BRA `(.L_x_1990) ;  /* 0xfffffffc00ec8947 */ /* 0x002fea000383ffff */
[----:B------:R-:W-:Y:S05]  /*13190*/  BRA `(.L_x_1989) ;  /* 0xffffff4000087947 */ /* 0x000fea000383ffff */
.L_x_2000:
[----:B-12---:R-:W-:-:S04]  /*131a0*/  IMAD.U32 R4, RZ, RZ, UR28 ;  /* 0x0000001cff047e24 */ /* 0x006fc8000f8e00ff */
[----:B------:R1:W2:Y:S03]  /*131b0*/  SYNCS.PHASECHK.TRANS64.TRYWAIT P1, [R4+URZ+0x22830], R11 ;  /* 0x0228300b040075a7 */ /* 0x0002a6000802017f */
[----:B--2---:R-:W-:Y:S05]  /*131c0*/  @!P1 NANOSLEEP.SYNCS 0x989680 ;  /* 0x009896800000995d */ /* 0x004fea0003900000 */
[----:B------:R-:W2:Y:S02]  /*131d0*/  @!P1 SYNCS.PHASECHK.TRANS64 P1, [R4+URZ+0x22830], R11 ;  /* 0x0228300b040095a7 */ /* 0x000ea4000802007f */
[----:B--2---:R-:W-:Y:S05]  /*131e0*/  @!P1 BRA `(.L_x_2000) ;  /* 0xfffffffc00ec9947 */ /* 0x004fea000383ffff */
[----:B------:R-:W-:Y:S05]  /*131f0*/  BRA `(.L_x_1999) ;  /* 0xffffff4400c07947 */ /* 0x000fea000383ffff */
.L_x_2005:
[----:B--2---:R-:W-:-:S04]  /*13200*/  IMAD.U32 R10, RZ, RZ, UR28 ;  /* 0x0000001cff0a7e24 */ /* 0x004fc8000f8e00ff */
[----:B------:R2:W3:Y:S03]  /*13210*/  SYNCS.PHASECHK.TRANS64.TRYWAIT P1, [R10+URZ+0x22850], R11 ;  /* 0x0228500b0a0075a7 */ /* 0x0004e6000802017f */
[----:B---3--:R-:W-:Y:S05]  /*13220*/  @!P1 NANOSLEEP.SYNCS 0x989680 ;  /* 0x009896800000995d */ /* 0x008fea0003900000 */
[----:B------:R-:W3:Y:S02]  /*13230*/  @!P1 SYNCS.PHASECHK.TRANS64 P1, [R10+URZ+0x22850], R11 ;  /* 0x0228500b0a0095a7 */ /* 0x000ee4000802007f */
[----:B---3--:R-:W-:Y:S05]  /*13240*/  @!P1 BRA `(.L_x_2005) ;  /* 0xfffffffc00ec9947 */ /* 0x008fea000383ffff */
[----:B------:R-:W-:Y:S05]  /*13250*/  BRA `(.L_x_2004) ;  /* 0xffffff5c00e47947 */ /* 0x000fea000383ffff */
.L_x_2012:
[----:B---3--:R-:W-:-:S04]  /*13260*/  IMAD.U32 R9, RZ, RZ, UR26 ;  /* 0x0000001aff097e24 */ /* 0x008fc8000f8e00ff */
[----:B------:R3:W4:Y:S03]  /*13270*/  SYNCS.PHASECHK.TRANS64.TRYWAIT P0, [R9+URZ+0x22830], R10 ;  /* 0x0228300a090075a7 */ /* 0x000726000800017f */
[----:B----4-:R-:W-:Y:S05]  /*13280*/  @!P0 NANOSLEEP.SYNCS 0x989680 ;  /* 0x009896800000895d */ /* 0x010fea0003900000 */
[----:B------:R-:W4:Y:S02]  /*13290*/  @!P0 SYNCS.PHASECHK.TRANS64 P0, [R9+URZ+0x22830], R10 ;  /* 0x0228300a090085a7 */ /* 0x000f24000800007f */
[----:B----4-:R-:W-:Y:S05]  /*132a0*/  @!P0 BRA `(.L_x_2012) ;  /* 0xfffffffc00ec8947 */ /* 0x010fea000383ffff */
[----:B------:R-:W-:Y:S05]  /*132b0*/  BRA `(.L_x_2011) ;  /* 0xffffff6000f47947 */ /* 0x000fea000383ffff */
.L_x_2025:
[----:B0-----:R-:W-:-:S04]  /*132c0*/  IMAD.U32 R13, RZ, RZ, UR26 ;  /* 0x0000001aff0d7e24 */ /* 0x001fc8000f8e00ff */
[----:B------:R0:W1:Y:S03]  /*132d0*/  SYNCS.PHASECHK.TRANS64.TRYWAIT P0, [R13+URZ+0x22850], R10 ;  /* 0x0228500a0d0075a7 */ /* 0x000066000800017f */
[----:B-1----:R-:W-:Y:S05]  /*132e0*/  @!P0 NANOSLEEP.SYNCS 0x989680 ;  /* 0x009896800000895d */ /* 0x002fea0003900000 */
[----:B------:R-:W1:Y:S02]  /*132f0*/  @!P0 SYNCS.PHASECHK.TRANS64 P0, [R13+URZ+0x22850], R10 ;  /* 0x0228500a0d0085a7 */ /* 0x000e64000800007f */
[----:B-1----:R-:W-:Y:S05]  /*13300*/  @!P0 BRA `(.L_x_2025) ;  /* 0xfffffffc00ec8947 */ /* 0x002fea000383ffff */
[----:B------:R-:W-:Y:S05]  /*13310*/  BRA `(.L_x_2024) ;  /* 0xffffff8c00c07947 */ /* 0x000fea000383ffff */
.L_x_2044:
[----:B------:R-:W-:Y:S02]  /*13320*/  IMAD.MOV.U32 R13, RZ, RZ, R16 ;  /* 0x000000ffff0d7224 */ /* 0x000fe400078e0010 */
[----:B------:R-:W-:Y:S02]  /*13330*/  IMAD.MOV.U32 R12, RZ, RZ, RZ ;  /* 0x000000ffff0c7224 */ /* 0x000fe400078e00ff */
[----:B------:R-:W-:Y:S02]  /*13340*/  IMAD.MOV.U32 R11, RZ, RZ, 0x1f ;  /* 0x0000001fff0b7424 */ /* 0x000fe400078e00ff */
[----:B------:R-:W-:-:S07]  /*13350*/  IMAD.MOV.U32 R15, RZ, RZ, -0x1 ;  /* 0xffffffffff0f7424 */ /* 0x000fce00078e00ff */
[----:B-----5:R-:W-:Y:S05]  /*13360*/  WARPSYNC.COLLECTIVE R15, `(.L_x_2084) ;  /* 0x000000000f087348 */ /* 0x020fea0003c00000 */
[----:B------:R0:W1:Y:S02]  /*13370*/  SHFL.IDX P6, R14, R13, R12, R11 ;  /* 0x0000000c0d0e7389 */ /* 0x00006400000c000b */
[----:B01---5:R-:W-:Y:S01]  /*13380*/  ENDCOLLECTIVE ;  /* 0x000000000000791b */ /* 0x023fe20003800000 */
.L_x_2084:
[----:B------:R-:W-:Y:S05]  /*13390*/  BRA `(.L_x_2085) ;  /* 0xffffffd000947947 */ /* 0x000fea000383ffff */
.L_x_2046:
[----:B0-----:R-:W-:-:S04]  /*133a0*/  IMAD.U32 R3, RZ, RZ, UR47 ;  /* 0x0000002fff037e24 */ /* 0x001fc8000f8e00ff */
[----:B------:R0:W1:Y:S03]  /*133b0*/  SYNCS.PHASECHK.TRANS64.TRYWAIT P0, [R3+URZ+0x22840], R0 ;  /* 0x02284000030075a7 */ /* 0x000066000800017f */
[----:B-1----:R-:W-:Y:S05]  /*133c0*/  @!P0 NANOSLEEP.SYNCS 0x989680 ;  /* 0x009896800000895d */ /* 0x002fea0003900000 */
[----:B------:R-:W1:Y:S02]  /*133d0*/  @!P0 SYNCS.PHASECHK.TRANS64 P0, [R3+URZ+0x22840], R0 ;  /* 0x02284000030085a7 */ /* 0x000e64000800007f */
[----:B-1----:R-:W-:Y:S05]  /*133e0*/  @!P0 BRA `(.L_x_2046) ;  /* 0xfffffffc00ec8947 */ /* 0x002fea000383ffff */
[----:B------:R-:W-:Y:S05]  /*133f0*/  BRA `(.L_x_2086) ;  /* 0xffffffd000d87947 */ /* 0x000fea000383ffff */
.L_x_2047:
        /* <DEDUP_REMOVED lines=8> */
.L_x_2088:
[----:B------:R-:W-:Y:S05]  /*13480*/  BSYNC B0 ;  /* 0x0000000000007941 */ /* 0x000fea0003800000 */
.L_x_2087:
[----:B------:R-:W-:Y:S01]  /*13490*/  IMAD.MOV.U32 R13, RZ, RZ, R3 ;  /* 0x000000ffff0d7224 */ /* 0x000fe200078e0003 */
[----:B------:R-:W-:Y:S01]  /*134a0*/  @P0 LEA R7, R17, UR47, 0x1 ;  /* 0x0000002f11070c11 */ /* 0x000fe2000f8e08ff */
[----:B------:R-:W-:Y:S02]  /*134b0*/  IMAD.MOV.U32 R12, RZ, RZ, RZ ;  /* 0x000000ffff0c7224 */ /* 0x000fe400078e00ff */
[----:B------:R-:W-:Y:S02]  /*134c0*/  IMAD.MOV.U32 R11, RZ, RZ, 0x181f ;  /* 0x0000181fff0b7424 */ /* 0x000fe400078e00ff */
[----:B------:R-:W-:Y:S02]  /*134d0*/  IMAD.MOV.U32 R15, RZ, RZ, -0x1 ;  /* 0xffffffffff0f7424 */ /* 0x000fe400078e00ff */
[----:B------:R-:W-:-:S07]  /*134e0*/  IMAD.MOV.U32 R4, RZ, RZ, R14 ;  /* 0x000000ffff047224 */ /* 0x000fce00078e000e */
[----:B------:R-:W-:Y:S05]  /*134f0*/  WARPSYNC.COLLECTIVE R15, `(.L_x_2089) ;  /* 0x000000000f087348 */ /* 0x000fea0003c00000 */
[----:B------:R0:W1:Y:S02]  /*13500*/  SHFL.IDX P6, R14, R13, R12, R11 ;  /* 0x0000000c0d0e7389 */ /* 0x00006400000c000b */
[----:B01----:R-:W-:Y:S01]  /*13510*/  ENDCOLLECTIVE ;  /* 0x000000000000791b */ /* 0x003fe20003800000 */
.L_x_2089:
[----:B------:R-:W-:Y:S02]  /*13520*/  IMAD.MOV.U32 R13, RZ, RZ, R0 ;  /* 0x000000ffff0d7224 */ /* 0x000fe400078e0000 */
[----:B------:R-:W-:Y:S01]  /*13530*/  IMAD.MOV.U32 R12, RZ, RZ, 0x1 ;  /* 0x00000001ff0c7424 */ /* 0x000fe200078e00ff */
[----:B------:R-:W-:-:S05]  /*13540*/  @P0 LEA R14, P1, R24, R14, 0x1 ;  /* 0x0000000e180e0211 */ /* 0x000fca00078208ff */
[----:B------:R-:W-:Y:S02]  /*13550*/  @P0 IMAD.X R5, RZ, RZ, R4, P1 ;  /* 0x000000ffff050224 */ /* 0x000fe400008e0604 */
[----:B------:R-:W-:-:S07]  /*13560*/  @P0 IMAD.MOV.U32 R4, RZ, RZ, R14 ;  /* 0x000000ffff040224 */ /* 0x000fce00078e000e */
[----:B------:R-:W-:Y:S05]  /*13570*/  WARPSYNC.COLLECTIVE R15, `(.L_x_2090) ;  /* 0x000000000f087348 */ /* 0x000fea0003c00000 */
[----:B------:R0:W1:Y:S02]  /*13580*/  SHFL.IDX P6, R14, R13, R12, R11 ;  /* 0x0000000c0d0e7389 */ /* 0x00006400000c000b */
[----:B01----:R-:W-:Y:S01]  /*13590*/  ENDCOLLECTIVE ;  /* 0x000000000000791b */ /* 0x003fe20003800000 */
.L_x_2090:
        /* <DEDUP_REMOVED lines=11> */
.L_x_2091:
[----:B------:R-:W-:Y:S02]  /*13650*/  IMAD.MOV.U32 R13, RZ, RZ, R0 ;  /* 0x000000ffff0d7224 */ /* 0x000fe400078e0000 */
[----:B------:R-:W-:Y:S01]  /*13660*/  IMAD.MOV.U32 R12, RZ, RZ, 0x2 ;  /* 0x00000002ff0c7424 */ /* 0x000fe200078e00ff */
[----:B------:R-:W-:-:S13]  /*13670*/  @P0 LEA R4, P1, R24, R14, 0x1 ;  /* 0x0000000e18040211 */ /* 0x000fda00078208ff */
[----:B------:R-:W-:Y:S05]  /*13680*/  WARPSYNC.COLLECTIVE R15, `(.L_x_2092) ;  /* 0x000000000f087348 */ /* 0x000fea0003c00000 */
[----:B------:R0:W1:Y:S02]  /*13690*/  SHFL.IDX P6, R14, R13, R12, R11 ;  /* 0x0000000c0d0e7389 */ /* 0x00006400000c000b */
[----:B01----:R-:W-:Y:S01]  /*136a0*/  ENDCOLLECTIVE ;  /* 0x000000000000791b */ /* 0x003fe20003800000 */
.L_x_2092:
        /* <DEDUP_REMOVED lines=12> */
.L_x_2093:
[----:B------:R-:W-:Y:S02]  /*13770*/  IMAD.MOV.U32 R13, RZ, RZ, R0 ;  /* 0x000000ffff0d7224 */ /* 0x000fe400078e0000 */
[----:B------:R-:W-:Y:S01]  /*13780*/  IMAD.MOV.U32 R12, RZ, RZ, 0x3 ;  /* 0x00000003ff0c7424 */ /* 0x000fe200078e00ff */
[----:B------:R-:W-:-:S13]  /*13790*/  @P0 LEA R4, P1, R24, R14, 0x1 ;  /* 0x0000000e18040211 */ /* 0x000fda00078208ff */
[----:B------:R-:W-:Y:S05]  /*137a0*/  WARPSYNC.COLLECTIVE R15, `(.L_x_2094) ;  /* 0x000000000f087348 */ /* 0x000fea0003c00000 */
[----:B------:R0:W1:Y:S02]  /*137b0*/  SHFL.IDX P6, R14, R13, R12, R11 ;  /* 0x0000000c0d0e7389 */ /* 0x00006400000c000b */
[----:B01----:R-:W-:Y:S01]  /*137c0*/  ENDCOLLECTIVE ;  /* 0x000000000000791b */ /* 0x003fe20003800000 */
.L_x_2094:
        /* <DEDUP_REMOVED lines=12> */
.L_x_2095:
[----:B------:R-:W-:Y:S02]  /*13890*/  IMAD.MOV.U32 R13, RZ, RZ, R0 ;  /* 0x000000ffff0d7224 */ /* 0x000fe400078e0000 */
[----:B------:R-:W-:Y:S01]  /*138a0*/  IMAD.MOV.U32 R12, RZ, RZ, 0x4 ;  /* 0x00000004ff0c7424 */ /* 0x000fe200078e00ff */
[----:B------:R-:W-:-:S13]  /*138b0*/  @P0 LEA R4, P1, R24, R14, 0x1 ;  /* 0x0000000e18040211 */ /* 0x000fda00078208ff */
[----:B------:R-:W-:Y:S05]  /*138c0*/  WARPSYNC.COLLECTIVE R15, `(.L_x_2096) ;  /* 0x000000000f087348 */ /* 0x000fea0003c00000 */
[----:B------:R0:W1:Y:S02]  /*138d0*/  SHFL.IDX P6, R14, R13, R12, R11 ;  /* 0x0000000c0d0e7389 */ /* 0x00006400000c000b */
[----:B01----:R-:W-:Y:S01]  /*138e0*/  ENDCOLLECTIVE ;  /* 0x000000000000791b */ /* 0x003fe20003800000 */
.L_x_2096:
        /* <DEDUP_REMOVED lines=12> */
.L_x_2097:
[----:B------:R-:W-:Y:S02]  /*139b0*/  IMAD.MOV.U32 R13, RZ, RZ, R0 ;  /* 0x000000ffff0d7224 */ /* 0x000fe400078e0000 */
[----:B------:R-:W-:Y:S01]  /*139c0*/  IMAD.MOV.U32 R12, RZ, RZ, 0x5 ;  /* 0x00000005ff0c7424 */ /* 0x000fe200078e00ff */
[----:B------:R-:W-:-:S13]  /*139d0*/  @P0 LEA R4, P1, R24, R14, 0x1 ;  /* 0x0000000e18040211 */ /* 0x000fda00078208ff */
[----:B------:R-:W-:Y:S05]  /*139e0*/  WARPSYNC.COLLECTIVE R15, `(.L_x_2098) ;  /* 0x000000000f087348 */ /* 0x000fea0003c00000 */
[----:B------:R0:W1:Y:S02]  /*139f0*/  SHFL.IDX P6, R14, R13, R12, R11 ;  /* 0x0000000c0d0e7389 */ /* 0x00006400000c000b */
[----:B01----:R-:W-:Y:S01]  /*13a00*/  ENDCOLLECTIVE ;  /* 0x000000000000791b */ /* 0x003fe20003800000 */
.L_x_2098:
        /* <DEDUP_REMOVED lines=10> */
.L_x_2099:
[----:B------:R-:W-:Y:S05]  /*13ab0*/  BRA `(.L_x_2100) ;  /* 0xffffffd0004c7947 */ /* 0x000fea000383ffff */
.L_x_2050:
[----:B------:R-:W-:Y:S02]  /*13ac0*/  IMAD.MOV.U32 R13, RZ, RZ, R6 ;  /* 0x000000ffff0d7224 */ /* 0x000fe400078e0006 */
[----:B------:R-:W-:Y:S02]  /*13ad0*/  IMAD.MOV.U32 R12, RZ, RZ, RZ ;  /* 0x000000ffff0c7224 */ /* 0x000fe400078e00ff */
[----:B------:R-:W-:Y:S02]  /*13ae0*/  IMAD.MOV.U32 R11, RZ, RZ, 0x181f ;  /* 0x0000181fff0b7424 */ /* 0x000fe400078e00ff */
[----:B------:R-:W-:Y:S02]  /*13af0*/  IMAD.MOV.U32 R15, RZ, RZ, -0x1 ;  /* 0xffffffffff0f7424 */ /* 0x000fe400078e00ff */
[----:B------:R-:W-:-:S07]  /*13b00*/  VIADD R0, R27, UR40 ;  /* 0x000000281b007c36 */ /* 0x000fce0008000000 */
[----:B------:R-:W-:Y:S05]  /*13b10*/  WARPSYNC.COLLECTIVE R15, `(.L_x_2101) ;  /* 0x000000000f087348 */ /* 0x000fea0003c00000 */
[----:B------:R0:W1:Y:S02]  /*13b20*/  SHFL.IDX P6, R14, R13, R12, R11 ;  /* 0x0000000c0d0e7389 */ /* 0x00006400000c000b */
[----:B01----:R-:W-:Y:S01]  /*13b30*/  ENDCOLLECTIVE ;  /* 0x000000000000791b */ /* 0x003fe20003800000 */
.L_x_2101:
[----:B------:R-:W-:Y:S02]  /*13b40*/  VIADD R8, R0, 0x10 ;  /* 0x0000001000087836 */ /* 0x000fe40000000000 */
[----:B------:R-:W-:Y:S02]  /*13b50*/  IMAD.MOV.U32 R13, RZ, RZ, R7 ;  /* 0x000000ffff0d7224 */ /* 0x000fe400078e0007 */
[----:B------:R-:W-:-:S07]  /*13b60*/  IMAD.MOV.U32 R4, RZ, RZ, R14 ;  /* 0x000000ffff047224 */ /* 0x000fce00078e000e */
[----:B------:R-:W-:Y:S05]  /*13b70*/  WARPSYNC.COLLECTIVE R15, `(.L_x_2102) ;  /* 0x000000000f087348 */ /* 0x000fea0003c00000 */
[----:B------:R0:W1:Y:S02]  /*13b80*/  SHFL.IDX P6, R14, R13, R12, R11 ;  /* 0x0000000c0d0e7389 */ /* 0x00006400000c000b */
[----:B01----:R-:W-:Y:S01]  /*13b90*/  ENDCOLLECTIVE ;  /* 0x000000000000791b */ /* 0x003fe20003800000 */
.L_x_2102:
        /* <DEDUP_REMOVED lines=12> */
.L_x_2103:
[----:B------:R-:W-:Y:S01]  /*13c60*/  @!PT LDS RZ, [RZ] ;  /* 0x00000000fffff984 */ /* 0x000fe20000000800 */
[----:B------:R-:W-:Y:S01]  /*13c70*/  @!PT LDS RZ, [RZ] ;  /* 0x00000000fffff984 */ /* 0x000fe20000000800 */
[----:B------:R-:W-:Y:S01]  /*13c80*/  @!PT LDS RZ, [RZ] ;  /* 0x00000000fffff984 */ /* 0x000fe20000000800 */
[----:B------:R0:W-:Y:S01]  /*13c90*/  @!P0 LDGSTS.E.BYPASS.LTC128B.128 [R9+0x18400], desc[UR36][R4.64], !P1 ;  /* 0x1840000004098fae */ /* 0x0001e2000c901d64 */
[----:B------:R-:W-:Y:S01]  /*13ca0*/  ISETP.GE.AND P0, PT, R8, R3, PT ;  /* 0x000000030800720c */ /* 0x000fe20003f06270 */
[----:B------:R-:W-:-:S12]  /*13cb0*/  IMAD.MOV.U32 R13, RZ, RZ, R7 ;  /* 0x000000ffff0d7224 */ /* 0x000fd800078e0007 */
[----:B------:R-:W-:Y:S01]  /*13cc0*/  @!P0 LEA R21, R17, UR47, 0x1 ;  /* 0x0000002f11158c11 */ /* 0x000fe2000f8e08ff */
[----:B0-----:R-:W-:-:S07]  /*13cd0*/  IMAD.MOV.U32 R8, RZ, RZ, R14 ;  /* 0x000000ffff087224 */ /* 0x001fce00078e000e */
[----:B------:R-:W-:Y:S05]  /*13ce0*/  WARPSYNC.COLLECTIVE R15, `(.L_x_2104) ;  /* 0x000000000f087348 */ /* 0x000fea0003c00000 */
[----:B------:R0:W1:Y:S02]  /*13cf0*/  SHFL.IDX P6, R14, R13, R12, R11 ;  /* 0x0000000c0d0e7389 */ /* 0x00006400000c000b */
[----:B01----:R-:W-:Y:S01]  /*13d00*/  ENDCOLLECTIVE ;  /* 0x000000000000791b */ /* 0x003fe20003800000 */
.L_x_2104:
[----:B------:R-:W-:Y:S02]  /*13d10*/  IMAD.MOV.U32 R13, RZ, RZ, R6 ;  /* 0x000000ffff0d7224 */ /* 0x000fe400078e0006 */
[----:B------:R-:W-:Y:S01]  /*13d20*/  IMAD.MOV.U32 R12, RZ, RZ, 0x2 ;  /* 0x00000002ff0c7424 */ /* 0x000fe200078e00ff */
[----:B------:R-:W-:-:S13]  /*13d30*/  @!P0 LEA R4, P2, R24, R14, 0x1 ;  /* 0x0000000e18048211 */ /* 0x000fda00078408ff */
[----:B------:R-:W-:Y:S05]  /*13d40*/  WARPSYNC.COLLECTIVE R15, `(.L_x_2105) ;  /* 0x000000000f087348 */ /* 0x000fea0003c00000 */
[----:B------:R0:W1:Y:S02]  /*13d50*/  SHFL.IDX P6, R14, R13, R12, R11 ;  /* 0x0000000c0d0e7389 */ /* 0x00006400000c000b */
[----:B01----:R-:W-:Y:S01]  /*13d60*/  ENDCOLLECTIVE ;  /* 0x000000000000791b */ /* 0x003fe20003800000 */
.L_x_2105:
[----:B------:R-:W-:Y:S02]  /*13d70*/  @!P0 IMAD.X R5, RZ, RZ, R8, P2 ;  /* 0x000000ffff058224 */ /* 0x000fe400010e0608 */
[----:B------:R-:W-:-:S03]  /*13d80*/  VIADD R8, R0, 0x20 ;  /* 0x0000002000087836 */ /* 0x000fc60000000000 */
[----:B------:R-:W-:Y:S01]  /*13d90*/  @!PT LDS RZ, [RZ] ;  /* 0x00000000fffff984 */ /* 0x000fe20000000800 */
[----:B------:R-:W-:Y:S01]  /*13da0*/  @!PT LDS RZ, [RZ] ;  /* 0x00000000fffff984 */ /* 0x000fe20000000800 */
[----:B------:R-:W-:Y:S01]  /*13db0*/  @!PT LDS RZ, [RZ] ;  /* 0x00000000fffff984 */ /* 0x000fe20000000800 */
[----:B------:R0:W-:Y:S02]  /*13dc0*/  @!P0 LDGSTS.E.BYPASS.LTC128B.128 [R21+0x18c00], desc[UR36][R4.64], !P1 ;  /* 0x18c0000004158fae */ /* 0x0001e4000c901d64 */
[----:B------:R-:W-:Y:S01]  /*13dd0*/  ISETP.GE.AND P0, PT, R8, R3, PT ;  /* 0x000000030800720c */ /* 0x000fe20003f06270 */
[----:B------:R-:W-:-:S12]  /*13de0*/  IMAD.MOV.U32 R13, RZ, RZ, R7 ;  /* 0x000000ffff0d7224 */ /* 0x000fd800078e0007 */
[----:B------:R-:W-:Y:S01]  /*13df0*/  @!P0 LEA R9, R17, UR47, 0x1 ;  /* 0x0000002f11098c11 */ /* 0x000fe2000f8e08ff */
[----:B0-----:R-:W-:-:S07]  /*13e00*/  IMAD.MOV.U32 R8, RZ, RZ, R14 ;  /* 0x000000ffff087224 */ /* 0x001fce00078e000e */
[----:B------:R-:W-:Y:S05]  /*13e10*/  WARPSYNC.COLLECTIVE R15, `(.L_x_2106) ;  /* 0x000000000f087348 */ /* 0x000fea0003c00000 */
[----:B------:R0:W1:Y:S02]  /*13e20*/  SHFL.IDX P6, R14, R13, R12, R11 ;  /* 0x0000000c0d0e7389 */ /* 0x00006400000c000b */
[----:B01----:R-:W-:Y:S01]  /*13e30*/  ENDCOLLECTIVE ;  /* 0x000000000000791b */ /* 0x003fe20003800000 */
.L_x_2106:
[----:B------:R-:W-:Y:S02]  /*13e40*/  IMAD.MOV.U32 R13, RZ, RZ, R6 ;  /* 0x000000ffff0d7224 */ /* 0x000fe400078e0006 */
[----:B------:R-:W-:Y:S01]  /*13e50*/  IMAD.MOV.U32 R12, RZ, RZ, 0x3 ;  /* 0x00000003ff0c7424 */ /* 0x000fe200078e00ff */
[----:B------:R-:W-:-:S13]  /*13e60*/  @!P0 LEA R4, P2, R24, R14, 0x1 ;  /* 0x0000000e18048211 */ /* 0x000fda00078408ff */
[----:B------:R-:W-:Y:S05]  /*13e70*/  WARPSYNC.COLLECTIVE R15, `(.L_x_2107) ;  /* 0x000000000f087348 */ /* 0x000fea0003c00000 */
[----:B------:R0:W1:Y:S02]  /*13e80*/  SHFL.IDX P6, R14, R13, R12, R11 ;  /* 0x0000000c0d0e7389 */ /* 0x00006400000c000b */
[----:B01----:R-:W-:Y:S01]  /*13e90*/  ENDCOLLECTIVE ;  /* 0x000000000000791b */ /* 0x003fe20003800000 */
.L_x_2107:
        /* <DEDUP_REMOVED lines=13> */
.L_x_2108:
[----:B------:R-:W-:Y:S02]  /*13f70*/  IMAD.MOV.U32 R13, RZ, RZ, R6 ;  /* 0x000000ffff0d7224 */ /* 0x000fe400078e0006 */
[----:B------:R-:W-:Y:S01]  /*13f80*/  IMAD.MOV.U32 R12, RZ, RZ, 0x4 ;  /* 0x00000004ff0c7424 */ /* 0x000fe200078e00ff */
[----:B------:R-:W-:-:S13]  /*13f90*/  @!P0 LEA R4, P2, R24, R14, 0x1 ;  /* 0x0000000e18048211 */ /* 0x000fda00078408ff */
[----:B------:R-:W-:Y:S05]  /*13fa0*/  WARPSYNC.COLLECTIVE R15, `(.L_x_2109) ;  /* 0x000000000f087348 */ /* 0x000fea0003c00000 */
[----:B------:R0:W1:Y:S02]  /*13fb0*/  SHFL.IDX P6, R14, R13, R12, R11 ;  /* 0x0000000c0d0e7389 */ /* 0x00006400000c000b */
[----:B01----:R-:W-:Y:S01]  /*13fc0*/  ENDCOLLECTIVE ;  /* 0x000000000000791b */ /* 0x003fe20003800000 */
.L_x_2109:
        /* <DEDUP_REMOVED lines=13> */
.L_x_2110:
[----:B------:R-:W-:Y:S02]  /*140a0*/  IMAD.MOV.U32 R13, RZ, RZ, R6 ;  /* 0x000000ffff0d7224 */ /* 0x000fe400078e0006 */
[----:B------:R-:W-:Y:S01]  /*140b0*/  IMAD.MOV.U32 R12, RZ, RZ, 0x5 ;  /* 0x00000005ff0c7424 */ /* 0x000fe200078e00ff */
[----:B------:R-:W-:-:S13]  /*140c0*/  @!P0 LEA R4, P2, R24, R14, 0x1 ;  /* 0x0000000e18048211 */ /* 0x000fda00078408ff */
[----:B------:R-:W-:Y:S05]  /*140d0*/  WARPSYNC.COLLECTIVE R15, `(.L_x_2111) ;  /* 0x000000000f087348 */ /* 0x000fea0003c00000 */
[----:B------:R0:W1:Y:S02]  /*140e0*/  SHFL.IDX P6, R14, R13, R12, R11 ;  /* 0x0000000c0d0e7389 */ /* 0x00006400000c000b */
[----:B01----:R-:W-:Y:S01]  /*140f0*/  ENDCOLLECTIVE ;  /* 0x000000000000791b */ /* 0x003fe20003800000 */
.L_x_2111:
        /* <DEDUP_REMOVED lines=13> */
.L_x_2112:
[----:B------:R-:W-:Y:S02]  /*141d0*/  IMAD.MOV.U32 R13, RZ, RZ, R6 ;  /* 0x000000ffff0d7224 */ /* 0x000fe400078e0006 */
[----:B------:R-:W-:Y:S01]  /*141e0*/  IMAD.MOV.U32 R12, RZ, RZ, 0x6 ;  /* 0x00000006ff0c7424 */ /* 0x000fe200078e00ff */
[----:B------:R-:W-:-:S13]  /*141f0*/  @!P0 LEA R4, P2, R24, R14, 0x1 ;  /* 0x0000000e18048211 */ /* 0x000fda00078408ff */
[----:B------:R-:W-:Y:S05]  /*14200*/  WARPSYNC.COLLECTIVE R15, `(.L_x_2113) ;  /* 0x000000000f087348 */ /* 0x000fea0003c00000 */
[----:B------:R0:W1:Y:S02]  /*14210*/  SHFL.IDX P6, R14, R13, R12, R11 ;  /* 0x0000000c0d0e7389 */ /* 0x00006400000c000b */
[----:B01----:R-:W-:Y:S01]  /*14220*/  ENDCOLLECTIVE ;  /* 0x000000000000791b */ /* 0x003fe20003800000 */
.L_x_2113:
[----:B------:R-:W-:-:S05]  /*14230*/  @!P0 IMAD.X R5, RZ, RZ, R8, P2 ;  /* 0x000000ffff058224 */ /* 0x000fca00010e0608 */
[----:B------:R-:W-:Y:S01]  /*14240*/  @!PT LDS RZ, [RZ] ;  /* 0x00000000fffff984 */ /* 0x000fe20000000800 */
[----:B------:R-:W-:Y:S01]  /*14250*/  @!PT LDS RZ, [RZ] ;  /* 0x00000000fffff984 */ /* 0x000fe20000000800 */
[----:B------:R-:W-:Y:S01]  /*14260*/  @!PT LDS RZ, [RZ] ;  /* 0x00000000fffff984 */ /* 0x000fe20000000800 */
[----:B------:R0:W-:Y:S01]  /*14270*/  @!P0 LDGSTS.E.BYPASS.LTC128B.128 [R21+0x1ac00], desc[UR36][R4.64], !P1 ;  /* 0x1ac0000004158fae */ /* 0x0001e2000c901d64 */
[----:B------:R-:W-:Y:S02]  /*14280*/  IMAD.MOV.U32 R13, RZ, RZ, R7 ;  /* 0x000000ffff0d7224 */ /* 0x000fe400078e0007 */
[----:B0-----:R-:W-:Y:S02]  /*14290*/  VIADD R4, R0, 0x60 ;  /* 0x0000006000047836 */ /* 0x001fe40000000000 */
[----:B------:R-:W-:-:S03]  /*142a0*/  IMAD.MOV.U32 R8, RZ, RZ, R14 ;  /* 0x000000ffff087224 */ /* 0x000fc600078e000e */
[----:B------:R-:W-:-:S13]  /*142b0*/  ISETP.GE.AND P0, PT, R4, R3, PT ;  /* 0x000000030400720c */ /* 0x000fda0003f06270 */
[----:B------:R-:W-:Y:S05]  /*142c0*/  WARPSYNC.COLLECTIVE R15, `(.L_x_2114) ;  /* 0x000000000f087348 */ /* 0x000fea0003c00000 */
[----:B------:R0:W1:Y:S02]  /*142d0*/  SHFL.IDX P6, R14, R13, R12, R11 ;  /* 0x0000000c0d0e7389 */ /* 0x00006400000c000b */
[----:B01----:R-:W-:Y:S01]  /*142e0*/  ENDCOLLECTIVE ;  /* 0x000000000000791b */ /* 0x003fe20003800000 */
.L_x_2114:
[----:B------:R-:W-:Y:S01]  /*142f0*/  @!P0 LEA R9, R17, UR47, 0x1 ;  /* 0x0000002f11098c11 */ /* 0x000fe2000f8e08ff */
[----:B------:R-:W-:Y:S02]  /*14300*/  IMAD.MOV.U32 R13, RZ, RZ, R6 ;  /* 0x000000ffff0d7224 */ /* 0x000fe400078e0006 */
[----:B------:R-:W-:Y:S01]  /*14310*/  IMAD.MOV.U32 R12, RZ, RZ, 0x7 ;  /* 0x00000007ff0c7424 */ /* 0x000fe200078e00ff */
[----:B------:R-:W-:-:S13]  /*14320*/  @!P0 LEA R4, P2, R24, R14, 0x1 ;  /* 0x0000000e18048211 */ /* 0x000fda00078408ff */
[----:B------:R-:W-:Y:S05]  /*14330*/  WARPSYNC.COLLECTIVE R15, `(.L_x_2115) ;  /* 0x000000000f087348 */ /* 0x000fea0003c00000 */
[----:B------:R0:W1:Y:S02]  /*14340*/  SHFL.IDX P6, R14, R13, R12, R11 ;  /* 0x0000000c0d0e7389 */ /* 0x00006400000c000b */
[----:B01----:R-:W-:Y:S01]  /*14350*/  ENDCOLLECTIVE ;  /* 0x000000000000791b */ /* 0x003fe20003800000 */
.L_x_2115:
        /* <DEDUP_REMOVED lines=10> */
.L_x_2116:
[----:B------:R-:W-:Y:S05]  /*14400*/  BRA `(.L_x_2117) ;  /* 0xffffffd000407947 */ /* 0x000fea000383ffff */
.L_x_2051:
[----:B0-----:R-:W-:-:S04]  /*14410*/  IMAD.U32 R3, RZ, RZ, UR47 ;  /* 0x0000002fff037e24 */ /* 0x001fc8000f8e00ff */
[----:B------:R0:W1:Y:S03]  /*14420*/  SYNCS.PHASECHK.TRANS64.TRYWAIT P0, [R3+URZ+0x22820], R0 ;  /* 0x02282000030075a7 */ /* 0x000066000800017f */
[----:B-1----:R-:W-:Y:S05]  /*14430*/  @!P0 NANOSLEEP.SYNCS 0x989680 ;  /* 0x009896800000895d */ /* 0x002fea0003900000 */
[----:B------:R-:W1:Y:S02]  /*14440*/  @!P0 SYNCS.PHASECHK.TRANS64 P0, [R3+URZ+0x22820], R0 ;  /* 0x02282000030085a7 */ /* 0x000e64000800007f */
[----:B-1----:R-:W-:Y:S05]  /*14450*/  @!P0 BRA `(.L_x_2051) ;  /* 0xfffffffc00ec8947 */ /* 0x002fea000383ffff */
[----:B------:R-:W-:Y:S05]  /*14460*/  BRA `(.L_x_2118) ;  /* 0xffffffd000707947 */ /* 0x000fea000383ffff */
.L_x_2053:
[----:B0-----:R-:W-:-:S04]  /*14470*/  IMAD.U32 R3, RZ, RZ, UR47 ;  /* 0x0000002fff037e24 */ /* 0x001fc8000f8e00ff */
[----:B------:R0:W1:Y:S03]  /*14480*/  SYNCS.PHASECHK.TRANS64.TRYWAIT P0, [R3+URZ+0x22860], R0 ;  /* 0x02286000030075a7 */ /* 0x000066000800017f */
[----:B-1----:R-:W-:Y:S05]  /*14490*/  @!P0 NANOSLEEP.SYNCS 0x989680 ;  /* 0x009896800000895d */ /* 0x002fea0003900000 */
[----:B------:R-:W1:Y:S02]  /*144a0*/  @!P0 SYNCS.PHASECHK.TRANS64 P0, [R3+URZ+0x22860], R0 ;  /* 0x02286000030085a7 */ /* 0x000e64000800007f */
[----:B-1----:R-:W-:Y:S05]  /*144b0*/  @!P0 BRA `(.L_x_2053) ;  /* 0xfffffffc00ec8947 */ /* 0x002fea000383ffff */
[----:B------:R-:W-:Y:S05]  /*144c0*/  BRA `(.L_x_2119) ;  /* 0xffffffd0006c7947 */ /* 0x000fea000383ffff */
.L_x_2054:
        /* <DEDUP_REMOVED lines=8> */
.L_x_2121:
[----:B------:R-:W-:Y:S05]  /*14550*/  BSYNC B0 ;  /* 0x0000000000007941 */ /* 0x000fea0003800000 */
.L_x_2120:
[----:B------:R-:W-:Y:S01]  /*14560*/  IMAD.MOV.U32 R13, RZ, RZ, R3 ;  /* 0x000000ffff0d7224 */ /* 0x000fe200078e0003 */
[----:B------:R-:W-:Y:S01]  /*14570*/  LEA R19, R17, UR47, 0x1 ;  /* 0x0000002f11137c11 */ /* 0x000fe2000f8e08ff */
[----:B------:R-:W-:Y:S01]  /*14580*/  IMAD.MOV.U32 R12, RZ, RZ, RZ ;  /* 0x000000ffff0c7224 */ /* 0x000fe200078e00ff */
[C---:B------:R-:W-:Y:S01]  /*14590*/  LOP3.LUT P2, RZ, R8.reuse, 0x2, RZ, 0xc0, !PT ;  /* 0x0000000208ff7812 */ /* 0x040fe2000784c0ff */
[----:B------:R-:W-:Y:S01]  /*145a0*/  IMAD.MOV.U32 R11, RZ, RZ, 0x181f ;  /* 0x0000181fff0b7424 */ /* 0x000fe200078e00ff */
[----:B------:R-:W-:Y:S01]  /*145b0*/  LOP3.LUT P1, RZ, R8, 0x4, RZ, 0xc0, !PT ;  /* 0x0000000408ff7812 */ /* 0x000fe2000782c0ff */
[----:B------:R-:W-:Y:S02]  /*145c0*/  IMAD.MOV.U32 R15, RZ, RZ, -0x1 ;  /* 0xffffffffff0f7424 */ /* 0x000fe400078e00ff */
[----:B------:R-:W-:Y:S01]  /*145d0*/  IMAD.MOV.U32 R0, RZ, RZ, R14 ;  /* 0x000000ffff007224 */ /* 0x000fe200078e000e */
[----:B------:R-:W-:Y:S01]  /*145e0*/  ISETP.LT.OR P3, PT, R35, 0x1, !P1 ;  /* 0x000000012300780c */ /* 0x000fe20004f61670 */
[----:B------:R-:W-:-:S12]  /*145f0*/  IMAD.SHL.U32 R24, R24, 0x2, RZ ;  /* 0x0000000218187824 */ /* 0x000fd800078e00ff */
[----:B------:R-:W-:Y:S05]  /*14600*/  WARPSYNC.COLLECTIVE R15, `(.L_x_2122) ;  /* 0x000000000f087348 */ /* 0x000fea0003c00000 */
[----:B------:R0:W1:Y:S02]  /*14610*/  SHFL.IDX P6, R14, R13, R12, R11 ;  /* 0x0000000c0d0e7389 */ /* 0x00006400000c000b */
[----:B01----:R-:W-:Y:S01]  /*14620*/  ENDCOLLECTIVE ;  /* 0x000000000000791b */ /* 0x003fe20003800000 */
.L_x_2122:
[----:B------:R-:W-:Y:S02]  /*14630*/  IMAD.MOV.U32 R13, RZ, RZ, R10 ;  /* 0x000000ffff0d7224 */ /* 0x000fe400078e000a */
[----:B------:R-:W-:Y:S01]  /*14640*/  IMAD.MOV.U32 R12, RZ, RZ, 0x1 ;  /* 0x00000001ff0c7424 */ /* 0x000fe200078e00ff */
[----:B------:R-:W-:-:S13]  /*14650*/  IADD3 R4, P0, R14, R24, RZ ;  /* 0x000000180e047210 */ /* 0x000fda0007f1e0ff */
[----:B------:R-:W-:Y:S05]  /*14660*/  WARPSYNC.COLLECTIVE R15, `(.L_x_2123) ;  /* 0x000000000f087348 */ /* 0x000fea0003c00000 */
[----:B------:R0:W1:Y:S02]  /*14670*/  SHFL.IDX P6, R14, R13, R12, R11 ;  /* 0x0000000c0d0e7389 */ /* 0x00006400000c000b */
[----:B01----:R-:W-:Y:S01]  /*14680*/  ENDCOLLECTIVE ;  /* 0x000000000000791b */ /* 0x003fe20003800000 */
.L_x_2123:
        /* <DEDUP_REMOVED lines=12> */
.L_x_2124:
[----:B------:R-:W-:Y:S01]  /*14750*/  @!PT LDS RZ, [RZ] ;  /* 0x00000000fffff984 */ /* 0x000fe20000000800 */
[----:B------:R-:W-:Y:S01]  /*14760*/  @!PT LDS RZ, [RZ] ;  /* 0x00000000fffff984 */ /* 0x000fe20000000800 */
[----:B------:R-:W-:Y:S01]  /*14770*/  @!PT LDS RZ, [RZ] ;  /* 0x00000000fffff984 */ /* 0x000fe20000000800 */
[----:B------:R-:W-:Y:S01]  /*14780*/  LDGSTS.E.BYPASS.LTC128B.128 [R19+0x3400], desc[UR36][R4.64+0x80], !P0 ;  /* 0x0340008004137fae */ /* 0x000fe2000c101d64 */
[----:B------:R-:W-:Y:S01]  /*14790*/  LOP3.LUT P0, RZ, R8, 0x8, RZ, 0xc0, !PT ;  /* 0x0000000808ff7812 */ /* 0x000fe2000780c0ff */
[----:B------:R-:W-:Y:S02]  /*147a0*/  IMAD.MOV.U32 R8, RZ, RZ, RZ ;  /* 0x000000ffff087224 */ /* 0x000fe400078e00ff */
        /* <DEDUP_REMOVED lines=9> */
.L_x_2125:
        /* <DEDUP_REMOVED lines=12> */
.L_x_2126:
        /* <DEDUP_REMOVED lines=14> */
.L_x_2127:
        /* <DEDUP_REMOVED lines=12> */
.L_x_2128:
        /* <DEDUP_REMOVED lines=14> */
.L_x_2129:
        /* <DEDUP_REMOVED lines=12> */
.L_x_2130:
        /* <DEDUP_REMOVED lines=14> */
.L_x_2131:
[----:B------:R-:W-:Y:S01]  /*14d20*/  IMAD.X R5, RZ, RZ, R0, P3 ;  /* 0x000000ffff057224 */ /* 0x000fe200018e0600 */
[----:B------:R-:W-:Y:S01]  /*14d30*/  ISETP.LT.OR P3, PT, R35, 0x41, P4 ;  /* 0x000000412300780c */ /* 0x000fe20002761670 */
[----:B------:R-:W-:Y:S02]  /*14d40*/  VIADD R0, R19, 0x400 ;  /* 0x0000040013007836 */ /* 0x000fe40000000000 */
[----:B------:R-:W-:-:S10]  /*14d50*/  IMAD.MOV.U32 R13, RZ, RZ, R3 ;  /* 0x000000ffff0d7224 */ /* 0x000fd400078e0003 */
        /* <DEDUP_REMOVED lines=9> */
.L_x_2132:
        /* <DEDUP_REMOVED lines=9> */
.L_x_2061:
[----:B-1----:R1:W2:Y:S02]  /*14e80*/  SYNCS.PHASECHK.TRANS64.TRYWAIT P0, [R32+URZ+0x22840], R31 ;  /* 0x0228401f200075a7 */ /* 0x0022a4000800017f */
[----:B--2---:R-:W-:Y:S05]  /*14e90*/  @!P0 NANOSLEEP.SYNCS 0x989680 ;  /* 0x009896800000895d */ /* 0x004fea0003900000 */
[----:B------:R-:W2:Y:S02]  /*14ea0*/  @!P0 SYNCS.PHASECHK.TRANS64 P0, [R32+URZ+0x22840], R31 ;  /* 0x0228401f200085a7 */ /* 0x000ea4000800007f */
[----:B--2---:R-:W-:Y:S05]  /*14eb0*/  @!P0 BRA `(.L_x_2061) ;  /* 0xfffffffc00f08947 */ /* 0x004fea000383ffff */
[----:B------:R-:W-:Y:S05]  /*14ec0*/  BRA `(.L_x_2134) ;  /* 0xffffffd000947947 */ /* 0x000fea000383ffff */
.L_x_2062:
        /* <DEDUP_REMOVED lines=8> */
.L_x_2136:
[----:B------:R-:W-:Y:S05]  /*14f50*/  BSYNC B1 ;  /* 0x0000000000017941 */ /* 0x000fea0003800000 */
.L_x_2135:
        /* <DEDUP_REMOVED lines=9> */
.L_x_2137:
[----:B------:R-:W-:Y:S02]  /*14ff0*/  IMAD.MOV.U32 R13, RZ, RZ, R3 ;  /* 0x000000ffff0d7224 */ /* 0x000fe400078e0003 */
[----:B------:R-:W-:Y:S01]  /*15000*/  IMAD.MOV.U32 R12, RZ, RZ, 0x1 ;  /* 0x00000001ff0c7424 */ /* 0x000fe200078e00ff */
[----:B------:R-:W-:-:S13]  /*15010*/  IADD3 R4, P0, R14, R24, RZ ;  /* 0x000000180e047210 */ /* 0x000fda0007f1e0ff */
[----:B------:R-:W-:Y:S05]  /*15020*/  WARPSYNC.COLLECTIVE R15, `(.L_x_2138) ;  /* 0x000000000f087348 */ /* 0x000fea0003c00000 */
[----:B------:R0:W1:Y:S02]  /*15030*/  SHFL.IDX P6, R14, R13, R12, R11 ;  /* 0x0000000c0d0e7389 */ /* 0x00006400000c000b */
[----:B01----:R-:W-:Y:S01]  /*15040*/  ENDCOLLECTIVE ;  /* 0x000000000000791b */ /* 0x003fe20003800000 */
.L_x_2138:
        /* <DEDUP_REMOVED lines=10> */
.L_x_2139:
[----:B------:R-:W-:Y:S02]  /*150f0*/  IMAD.MOV.U32 R13, RZ, RZ, R3 ;  /* 0x000000ffff0d7224 */ /* 0x000fe400078e0003 */
[----:B------:R-:W-:Y:S01]  /*15100*/  IMAD.MOV.U32 R12, RZ, RZ, 0x2 ;  /* 0x00000002ff0c7424 */ /* 0x000fe200078e00ff */
[----:B------:R-:W-:-:S13]  /*15110*/  IADD3 R6, P0, R14, R24, RZ ;  /* 0x000000180e067210 */ /* 0x000fda0007f1e0ff */
[----:B------:R-:W-:Y:S05]  /*15120*/  WARPSYNC.COLLECTIVE R15, `(.L_x_2140) ;  /* 0x000000000f087348 */ /* 0x000fea0003c00000 */
[----:B------:R0:W1:Y:S02]  /*15130*/  SHFL.IDX P6, R14, R13, R12, R11 ;  /* 0x0000000c0d0e7389 */ /* 0x00006400000c000b */
[----:B01----:R-:W-:Y:S01]  /*15140*/  ENDCOLLECTIVE ;  /* 0x000000000000791b */ /* 0x003fe20003800000 */
.L_x_2140:
        /* <DEDUP_REMOVED lines=10> */
.L_x_2141:
[----:B------:R-:W-:Y:S02]  /*151f0*/  IMAD.MOV.U32 R13, RZ, RZ, R3 ;  /* 0x000000ffff0d7224 */ /* 0x000fe400078e0003 */
[----:B------:R-:W-:Y:S01]  /*15200*/  IMAD.MOV.U32 R12, RZ, RZ, 0x3 ;  /* 0x00000003ff0c7424 */ /* 0x000fe200078e00ff */
[----:B------:R-:W-:-:S13]  /*15210*/  IADD3 R6, P0, R14, R24, RZ ;  /* 0x000000180e067210 */ /* 0x000fda0007f1e0ff */
[----:B------:R-:W-:Y:S05]  /*15220*/  WARPSYNC.COLLECTIVE R15, `(.L_x_2142) ;  /* 0x000000000f087348 */ /* 0x000fea0003c00000 */
[----:B------:R0:W1:Y:S02]  /*15230*/  SHFL.IDX P6, R14, R13, R12, R11 ;  /* 0x0000000c0d0e7389 */ /* 0x00006400000c000b */
[----:B01----:R-:W-:Y:S01]  /*15240*/  ENDCOLLECTIVE ;  /* 0x000000000000791b */ /* 0x003fe20003800000 */
.L_x_2142:
        /* <DEDUP_REMOVED lines=10> */
.L_x_2143:
[----:B------:R-:W-:Y:S02]  /*152f0*/  IMAD.MOV.U32 R13, RZ, RZ, R3 ;  /* 0x000000ffff0d7224 */ /* 0x000fe400078e0003 */
[----:B------:R-:W-:Y:S01]  /*15300*/  IMAD.MOV.U32 R12, RZ, RZ, 0x4 ;  /* 0x00000004ff0c7424 */ /* 0x000fe200078e00ff */
[----:B------:R-:W-:-:S13]  /*15310*/  IADD3 R4, P0, R14, R24, RZ ;  /* 0x000000180e047210 */ /* 0x000fda0007f1e0ff */
[----:B------:R-:W-:Y:S05]  /*15320*/  WARPSYNC.COLLECTIVE R15, `(.L_x_2144) ;  /* 0x000000000f087348 */ /* 0x000fea0003c00000 */
[----:B------:R0:W1:Y:S02]  /*15330*/  SHFL.IDX P6, R14, R13, R12, R11 ;  /* 0x0000000c0d0e7389 */ /* 0x00006400000c000b */
[----:B01----:R-:W-:Y:S01]  /*15340*/  ENDCOLLECTIVE ;  /* 0x000000000000791b */ /* 0x003fe20003800000 */
.L_x_2144:
        /* <DEDUP_REMOVED lines=10> */
.L_x_2145:
[----:B------:R-:W-:Y:S02]  /*153f0*/  IMAD.MOV.U32 R13, RZ, RZ, R3 ;  /* 0x000000ffff0d7224 */ /* 0x000fe400078e0003 */
[----:B------:R-:W-:Y:S01]  /*15400*/  IMAD.MOV.U32 R12, RZ, RZ, 0x5 ;  /* 0x00000005ff0c7424 */ /* 0x000fe200078e00ff */
[----:B------:R-:W-:-:S13]  /*15410*/  IADD3 R4, P0, R14, R24, RZ ;  /* 0x000000180e047210 */ /* 0x000fda0007f1e0ff */
[----:B------:R-:W-:Y:S05]  /*15420*/  WARPSYNC.COLLECTIVE R15, `(.L_x_2146) ;  /* 0x000000000f087348 */ /* 0x000fea0003c00000 */
[----:B------:R0:W1:Y:S02]  /*15430*/  SHFL.IDX P6, R14, R13, R12, R11 ;  /* 0x0000000c0d0e7389 */ /* 0x00006400000c000b */
[----:B01----:R-:W-:Y:S01]  /*15440*/  ENDCOLLECTIVE ;  /* 0x000000000000791b */ /* 0x003fe20003800000 */
.L_x_2146:
        /* <DEDUP_REMOVED lines=10> */
.L_x_2147:
[----:B------:R-:W-:Y:S01]  /*154f0*/  IMAD.MOV.U32 R37, RZ, RZ, R14 ;  /* 0x000000ffff257224 */ /* 0x000fe200078e000e */
[----:B------:R-:W-:Y:S06]  /*15500*/  BRA `(.L_x_2148) ;  /* 0xffffffcc00ec7947 */ /* 0x000fec000383ffff */
.L_x_2067:
[----:B---3--:R3:W4:Y:S02]  /*15510*/  SYNCS.PHASECHK.TRANS64.TRYWAIT P0, [R32+URZ+0x22860], R31 ;  /* 0x0228601f200075a7 */ /* 0x008724000800017f */
[----:B----4-:R-:W-:Y:S05]  /*15520*/  @!P0 NANOSLEEP.SYNCS 0x989680 ;  /* 0x009896800000895d */ /* 0x010fea0003900000 */
[----:B------:R-:W4:Y:S02]  /*15530*/  @!P0 SYNCS.PHASECHK.TRANS64 P0, [R32+URZ+0x22860], R31 ;  /* 0x0228601f200085a7 */ /* 0x000f24000800007f */
[----:B----4-:R-:W-:Y:S05]  /*15540*/  @!P0 BRA `(.L_x_2067) ;  /* 0xfffffffc00f08947 */ /* 0x010fea000383ffff */
[----:B------:R-:W-:Y:S05]  /*15550*/  BRA `(.L_x_2149) ;  /* 0xffffffd000387947 */ /* 0x000fea000383ffff */
.L_x_2068:
        /* <DEDUP_REMOVED lines=8> */
.L_x_2151:
[----:B------:R-:W-:Y:S05]  /*155e0*/  BSYNC B1 ;  /* 0x0000000000017941 */ /* 0x000fea0003800000 */
.L_x_2150:
        /* <DEDUP_REMOVED lines=9> */
.L_x_2152:
[----:B------:R-:W-:Y:S02]  /*15680*/  IMAD.MOV.U32 R8, RZ, RZ, RZ ;  /* 0x000000ffff087224 */ /* 0x000fe400078e00ff */
[----:B------:R-:W-:Y:S02]  /*15690*/  IMAD.MOV.U32 R13, RZ, RZ, R27 ;  /* 0x000000ffff0d7224 */ /* 0x000fe400078e001b */
[----:B------:R-:W-:Y:S01]  /*156a0*/  IMAD.MOV.U32 R12, RZ, RZ, 0x1 ;  /* 0x00000001ff0c7424 */ /* 0x000fe200078e00ff */
[----:B------:R-:W-:-:S13]  /*156b0*/  IADD3 R4, P0, R14, R24, RZ ;  /* 0x000000180e047210 */ /* 0x000fda0007f1e0ff */
[----:B------:R-:W-:Y:S05]  /*156c0*/  WARPSYNC.COLLECTIVE R15, `(.L_x_2153) ;  /* 0x000000000f087348 */ /* 0x000fea0003c00000 */
[----:B------:R0:W1:Y:S02]  /*156d0*/  SHFL.IDX P6, R14, R13, R12, R11 ;  /* 0x0000000c0d0e7389 */ /* 0x00006400000c000b */
[----:B01----:R-:W-:Y:S01]  /*156e0*/  ENDCOLLECTIVE ;  /* 0x000000000000791b */ /* 0x003fe20003800000 */
.L_x_2153:
        /* <DEDUP_REMOVED lines=13> */
.L_x_2154:
[----:B------:R-:W-:Y:S02]  /*157c0*/  IMAD.MOV.U32 R13, RZ, RZ, R27 ;  /* 0x000000ffff0d7224 */ /* 0x000fe400078e001b */
[----:B------:R-:W-:Y:S01]  /*157d0*/  IMAD.MOV.U32 R12, RZ, RZ, 0x2 ;  /* 0x00000002ff0c7424 */ /* 0x000fe200078e00ff */
[----:B------:R-:W-:-:S13]  /*157e0*/  IADD3 R4, P0, R14, R24, RZ ;  /* 0x000000180e047210 */ /* 0x000fda0007f1e0ff */
[----:B------:R-:W-:Y:S05]  /*157f0*/  WARPSYNC.COLLECTIVE R15, `(.L_x_2155) ;  /* 0x000000000f087348 */ /* 0x000fea0003c00000 */
[----:B------:R0:W1:Y:S02]  /*15800*/  SHFL.IDX P6, R14, R13, R12, R11 ;  /* 0x0000000c0d0e7389 */ /* 0x00006400000c000b */
[----:B01----:R-:W-:Y:S01]  /*15810*/  ENDCOLLECTIVE ;  /* 0x000000000000791b */ /* 0x003fe20003800000 */
.L_x_2155:
        /* <DEDUP_REMOVED lines=13> */
.L_x_2156:
[----:B------:R-:W-:Y:S02]  /*158f0*/  IMAD.MOV.U32 R13, RZ, RZ, R27 ;  /* 0x000000ffff0d7224 */ /* 0x000fe400078e001b */
[----:B------:R-:W-:Y:S01]  /*15900*/  IMAD.MOV.U32 R12, RZ, RZ, 0x3 ;  /* 0x00000003ff0c7424 */ /* 0x000fe200078e00ff */
[----:B------:R-:W-:-:S13]  /*15910*/  IADD3 R4, P0, R14, R24, RZ ;  /* 0x000000180e047210 */ /* 0x000fda0007f1e0ff */
[----:B------:R-:W-:Y:S05]  /*15920*/  WARPSYNC.COLLECTIVE R15, `(.L_x_2157) ;  /* 0x000000000f087348 */ /* 0x000fea0003c00000 */
[----:B------:R0:W1:Y:S02]  /*15930*/  SHFL.IDX P6, R14, R13, R12, R11 ;  /* 0x0000000c0d0e7389 */ /* 0x00006400000c000b */
[----:B01----:R-:W-:Y:S01]  /*15940*/  ENDCOLLECTIVE ;  /* 0x000000000000791b */ /* 0x003fe20003800000 */
.L_x_2157:
        /* <DEDUP_REMOVED lines=13> */
.L_x_2158:
[----:B------:R-:W-:Y:S02]  /*15a20*/  IMAD.MOV.U32 R13, RZ, RZ, R27 ;  /* 0x000000ffff0d7224 */ /* 0x000fe400078e001b */
[----:B------:R-:W-:Y:S01]  /*15a30*/  IMAD.MOV.U32 R12, RZ, RZ, 0x4 ;  /* 0x00000004ff0c7424 */ /* 0x000fe200078e00ff */
[----:B------:R-:W-:-:S13]  /*15a40*/  IADD3 R4, P0, R14, R24, RZ ;  /* 0x000000180e047210 */ /* 0x000fda0007f1e0ff */
[----:B------:R-:W-:Y:S05]  /*15a50*/  WARPSYNC.COLLECTIVE R15, `(.L_x_2159) ;  /* 0x000000000f087348 */ /* 0x000fea0003c00000 */
[----:B------:R0:W1:Y:S02]  /*15a60*/  SHFL.IDX P6, R14, R13, R12, R11 ;  /* 0x0000000c0d0e7389 */ /* 0x00006400000c000b */
[----:B01----:R-:W-:Y:S01]  /*15a70*/  ENDCOLLECTIVE ;  /* 0x000000000000791b */ /* 0x003fe20003800000 */
.L_x_2159:
        /* <DEDUP_REMOVED lines=13> */
.L_x_2160:
[----:B------:R-:W-:Y:S02]  /*15b50*/  IMAD.MOV.U32 R13, RZ, RZ, R27 ;  /* 0x000000ffff0d7224 */ /* 0x000fe400078e001b */
[----:B------:R-:W-:Y:S01]  /*15b60*/  IMAD.MOV.U32 R12, RZ, RZ, 0x5 ;  /* 0x00000005ff0c7424 */ /* 0x000fe200078e00ff */
[----:B------:R-:W-:-:S13]  /*15b70*/  IADD3 R4, P0, R14, R24, RZ ;  /* 0x000000180e047210 */ /* 0x000fda0007f1e0ff */
[----:B------:R-:W-:Y:S05]  /*15b80*/  WARPSYNC.COLLECTIVE R15, `(.L_x_2161) ;  /* 0x000000000f087348 */ /* 0x000fea0003c00000 */
[----:B------:R0:W1:Y:S02]  /*15b90*/  SHFL.IDX P6, R14, R13, R12, R11 ;  /* 0x0000000c0d0e7389 */ /* 0x00006400000c000b */
[----:B01----:R-:W-:Y:S01]  /*15ba0*/  ENDCOLLECTIVE ;  /* 0x000000000000791b */ /* 0x003fe20003800000 */
.L_x_2161:
        /* <DEDUP_REMOVED lines=13> */
.L_x_2162:
[----:B------:R-:W-:Y:S05]  /*15c80*/  BRA `(.L_x_2163) ;  /* 0xffffffcc00887947 */ /* 0x000fea000383ffff */
.L_x_2073:
[----:B0-----:R0:W4:Y:S02]  /*15c90*/  SYNCS.PHASECHK.TRANS64.TRYWAIT P0, [R4+URZ+0x22820], R8 ;  /* 0x02282008040075a7 */ /* 0x001124000800017f */
[----:B----4-:R-:W-:Y:S05]  /*15ca0*/  @!P0 NANOSLEEP.SYNCS 0x989680 ;  /* 0x009896800000895d */ /* 0x010fea0003900000 */
[----:B------:R-:W4:Y:S02]  /*15cb0*/  @!P0 SYNCS.PHASECHK.TRANS64 P0, [R4+URZ+0x22820], R8 ;  /* 0x02282008040085a7 */ /* 0x000f24000800007f */
[----:B----4-:R-:W-:Y:S05]  /*15cc0*/  @!P0 BRA `(.L_x_2073) ;  /* 0xfffffffc00f08947 */ /* 0x010fea000383ffff */
[----:B------:R-:W-:Y:S05]  /*15cd0*/  BRA `(.L_x_2164) ;  /* 0xffffffd000107947 */ /* 0x000fea000383ffff */
.L_x_2074:
[----:B------:R-:W-:Y:S01]  /*15ce0*/  BSSY B0, `(.L_x_2165) ;  /* 0x0000008000007945 */ /* 0x000fe20003800000 */
[----:B------:R-:W-:Y:S02]  /*15cf0*/  IMAD.MOV.U32 R13, RZ, RZ, R16 ;  /* 0x000000ffff0d7224 */ /* 0x000fe400078e0010 */
[----:B------:R-:W-:Y:S02]  /*15d00*/  IMAD.MOV.U32 R12, RZ, RZ, RZ ;  /* 0x000000ffff0c7224 */ /* 0x000fe400078e00ff */
[----:B------:R-:W-:Y:S02]  /*15d10*/  IMAD.MOV.U32 R11, RZ, RZ, 0x1f ;  /* 0x0000001fff0b7424 */ /* 0x000fe400078e00ff */
[----:B------:R-:W-:-:S07]  /*15d20*/  IMAD.MOV.U32 R15, RZ, RZ, -0x1 ;  /* 0xffffffffff0f7424 */ /* 0x000fce00078e00ff */
[----:B0123-5:R-:W-:Y:S05]  /*15d30*/  WARPSYNC.COLLECTIVE R15, `(.L_x_2166) ;  /* 0x000000000f087348 */ /* 0x02ffea0003c00000 */
[----:B------:R4:W0:Y:S02]  /*15d40*/  SHFL.IDX P6, R14, R13, R12, R11 ;  /* 0x0000000c0d0e7389 */ /* 0x00082400000c000b */
[----:B012345:R-:W-:Y:S01]  /*15d50*/  ENDCOLLECTIVE ;  /* 0x000000000000791b */ /* 0x03ffe20003800000 */
.L_x_2166:
[----:B------:R-:W-:Y:S05]  /*15d60*/  BSYNC B0 ;  /* 0x0000000000007941 */ /* 0x000fea0003800000 */
.L_x_2165:
[----:B------:R-:W-:Y:S05]  /*15d70*/  BRA `(.L_x_2167) ;  /* 0xffffffcc00f87947 */ /* 0x000fea000383ffff */
.L_x_2075:
[----:B------:R-:W-:Y:S01]  /*15d80*/  BSSY B0, `(.L_x_2168) ;  /* 0x0000006000007945 */ /* 0x000fe20003800000 */
[----:B------:R-:W-:-:S07]  /*15d90*/  IMAD.MOV.U32 R15, RZ, RZ, -0x1 ;  /* 0xffffffffff0f7424 */ /* 0x000fce00078e00ff */
[----:B-12345:R-:W-:Y:S05]  /*15da0*/  WARPSYNC.COLLECTIVE R15, `(.L_x_2169) ;  /* 0x000000000f0c7348 */ /* 0x03efea0003c00000 */
[----:B------:R-:W-:Y:S02]  /*15db0*/  ELECT P6, UR62, PT ;  /* 0x00000000003e782f */ /* 0x000fe400038c0000 */
[----:B------:R-:W-:Y:S01]  /*15dc0*/  MOV R14, UR62 ;  /* 0x0000003e000e7c02 */ /* 0x000fe20008000f00 */
[----:B-12345:R-:W-:Y:S10]  /*15dd0*/  ENDCOLLECTIVE ;  /* 0x000000000000791b */ /* 0x03eff40003800000 */
.L_x_2169:
[----:B------:R-:W-:Y:S05]  /*15de0*/  BSYNC B0 ;  /* 0x0000000000007941 */ /* 0x000fea0003800000 */
.L_x_2168:
[----:B------:R-:W-:Y:S05]  /*15df0*/  BRA `(.L_x_2170) ;  /* 0xffffffcc00ec7947 */ /* 0x000fea000383ffff */
.L_x_2077:
[----:B------:R0:W0:Y:S02]  /*15e00*/  SYNCS.PHASECHK.TRANS64.TRYWAIT P1, [R5+URZ+0x22840], R0 ;  /* 0x02284000050075a7 */ /* 0x000024000802017f */
[----:B0-----:R-:W-:Y:S05]  /*15e10*/  @!P1 NANOSLEEP.SYNCS 0x989680 ;  /* 0x009896800000995d */ /* 0x001fea0003900000 */
[----:B------:R-:W0:Y:S02]  /*15e20*/  @!P1 SYNCS.PHASECHK.TRANS64 P1, [R5+URZ+0x22840], R0 ;  /* 0x02284000050095a7 */ /* 0x000e24000802007f */
[----:B0-----:R-:W-:Y:S05]  /*15e30*/  @!P1 BRA `(.L_x_2077) ;  /* 0xfffffffc00f09947 */ /* 0x001fea000383ffff */
[----:B------:R-:W-:Y:S05]  /*15e40*/  BRA `(.L_x_2171) ;  /* 0xffffffd0000c7947 */ /* 0x000fea000383ffff */
.L_x_2079:
[----:B------:R0:W0:Y:S02]  /*15e50*/  SYNCS.PHASECHK.TRANS64.TRYWAIT P1, [R21+URZ+0x22840], R2 ;  /* 0x02284002150075a7 */ /* 0x000024000802017f */
[----:B0-----:R-:W-:Y:S05]  /*15e60*/  @!P1 NANOSLEEP.SYNCS 0x989680 ;  /* 0x009896800000995d */ /* 0x001fea0003900000 */
[----:B------:R-:W0:Y:S02]  /*15e70*/  @!P1 SYNCS.PHASECHK.TRANS64 P1, [R21+URZ+0x22840], R2 ;  /* 0x02284002150095a7 */ /* 0x000e24000802007f */
[----:B0-----:R-:W-:Y:S05]  /*15e80*/  @!P1 BRA `(.L_x_2079) ;  /* 0xfffffffc00f09947 */ /* 0x001fea000383ffff */
[----:B------:R-:W-:Y:S05]  /*15e90*/  BRA `(.L_x_2172) ;  /* 0xffffffd000187947 */ /* 0x000fea000383ffff */
.L_x_2081:
[----:B------:R0:W0:Y:S02]  /*15ea0*/  SYNCS.PHASECHK.TRANS64.TRYWAIT P1, [R5+URZ+0x22860], R0 ;  /* 0x02286000050075a7 */ /* 0x000024000802017f */
[----:B0-----:R-:W-:Y:S05]  /*15eb0*/  @!P1 NANOSLEEP.SYNCS 0x989680 ;  /* 0x009896800000995d */ /* 0x001fea0003900000 */
[----:B------:R-:W0:Y:S02]  /*15ec0*/  @!P1 SYNCS.PHASECHK.TRANS64 P1, [R5+URZ+0x22860], R0 ;  /* 0x02286000050095a7 */ /* 0x000e24000802007f */
[----:B0-----:R-:W-:Y:S05]  /*15ed0*/  @!P1 BRA `(.L_x_2081) ;  /* 0xfffffffc00f09947 */ /* 0x001fea000383ffff */
[----:B------:R-:W-:Y:S05]  /*15ee0*/  BRA `(.L_x_2173) ;  /* 0xffffffd000147947 */ /* 0x000fea000383ffff */
.L_x_2174:
        /* <DEDUP_REMOVED lines=9> */
.L_x_6562:


//--------------------- .text._ZN7cutlass13device_kernelIN5flash11enable_sm90INS1_16FlashAttnFwdSm90INS1_25CollectiveMainloopFwdSm90ILi2EN4cute5tupleIJNS5_1CILi1EEES8_S8_EEENS6_IJNS7_ILi128EEENS7_ILi96EEENS7_ILi64EEEEEELi256ENS_10bfloat16_tEfNS_4arch4Sm90ELb0ELb1ELb0ELb0ELb1ELb0ELb1ELb1ELb0ELb1ELb1ELb0EEENS1_21CollectiveEpilogueFwdINS6_IJSA_NS7_ILi256EEESB_EEES9_SE_SG_Li256ELb0ELb1ELb1ELb0EEENS1_19SingleTileSchedulerILb0ELb1ELb1ELi128EEEEEEEEEvNT_6ParamsE --------------------------
	.section	.text._ZN7cutlass13device_kernelIN5flash11enable_sm90INS1_16FlashAttnFwdSm90INS1_25CollectiveMainloopFwdSm90ILi2EN4cute5tupleIJNS5_1CILi1EEES8_S8_EEENS6_IJNS7_ILi128EEENS7_ILi96EEENS7_ILi64EEEEEELi256ENS_10bfloat16_tEfNS_4arch4Sm90ELb0ELb1ELb0ELb0ELb1ELb0ELb1ELb1ELb0ELb1ELb1ELb0EEENS1_21CollectiveEpilogueFwdINS6_IJSA_NS7_ILi256EEESB_EEES9_SE_SG_Li256ELb0ELb1ELb1ELb0EEENS1_19SingleTileSchedulerILb0ELb1ELb1ELi128EEEEEEEEEvNT_6ParamsE,"ax",@progbits
	.align	128
.text._ZN7cutlass13device_kernelIN5flash11enable_sm90INS1_16FlashAttnFwdSm90INS1_25CollectiveMainloopFwdSm90ILi2EN4cute5tupleIJNS5_1CILi1EEES8_S8_EEENS6_IJNS7_ILi128EEENS7_ILi96EEENS7_ILi64EEEEEELi256ENS_10bfloat16_tEfNS_4arch4Sm90ELb0ELb1ELb0ELb0ELb1ELb0ELb1ELb1ELb0ELb1ELb1ELb0EEENS1_21CollectiveEpilogueFwdINS6_IJSA_NS7_ILi256EEESB_EEES9_SE_SG_Li256ELb0ELb1ELb1ELb0EEENS1_19SingleTileSchedulerILb0ELb1ELb1ELi128EEEEEEEEEvNT_6ParamsE:
        .type           _ZN7cutlass13device_kernelIN5flash11enable_sm90INS1_16FlashAttnFwdSm90INS1_25CollectiveMainloopFwdSm90ILi2EN4cute5tupleIJNS5_1CILi1EEES8_S8_EEENS6_IJNS7_ILi128EEENS7_ILi96EEENS7_ILi64EEEEEELi256ENS_10bfloat16_tEfNS_4arch4Sm90ELb0ELb1ELb0ELb0ELb1ELb0ELb1ELb1ELb0ELb1ELb1ELb0EEENS1_21CollectiveEpilogueFwdINS6_IJSA_NS7_ILi256EEESB_EEES9_SE_SG_Li256ELb0ELb1ELb1ELb0EEENS1_19SingleTileSchedulerILb0ELb1ELb1ELi128EEEEEEEEEvNT_6ParamsE,@function
        .size           _ZN7cutlass13device_kernelIN5flash11enable_sm90INS1_16FlashAttnFwdSm90INS1_25CollectiveMainloopFwdSm90ILi2EN4cute5tupleIJNS5_1CILi1EEES8_S8_EEENS6_IJNS7_ILi128EEENS7_ILi96EEENS7_ILi64EEEEEELi256ENS_10bfloat16_tEfNS_4arch4Sm90ELb0ELb1ELb0ELb0ELb1ELb0ELb1ELb1ELb0ELb1ELb1ELb0EEENS1_21CollectiveEpilogueFwdINS6_IJSA_NS7_ILi256EEESB_EEES9_SE_SG_Li256ELb0ELb1ELb1ELb0EEENS1_19SingleTileSchedulerILb0ELb1ELb1ELi128EEEEEEEEEvNT_6ParamsE,(.L_x_6563 - _ZN7cutlass13device_kernelIN5flash11enable_sm90INS1_16FlashAttnFwdSm90INS1_25CollectiveMainloopFwdSm90ILi2EN4cute5tupleIJNS5_1CILi1EEES8_S8_EEENS6_IJNS7_ILi128EEENS7_ILi96EEENS7_ILi64EEEEEELi256ENS_10bfloat16_tEfNS_4arch4Sm90ELb0ELb1ELb0ELb0ELb1ELb0ELb1ELb1ELb0ELb1ELb1ELb0EEENS1_21CollectiveEpilogueFwdINS6_IJSA_NS7_ILi256EEESB_EEES9_SE_SG_Li256ELb0ELb1ELb1ELb0EEENS1_19SingleTileSchedulerILb0ELb1ELb1ELi128EEEEEEEEEvNT_6ParamsE)
        .other          _ZN7cutlass13device_kernelIN5flash11enable_sm90INS1_16FlashAttnFwdSm90INS1_25CollectiveMainloopFwdSm90ILi2EN4cute5tupleIJNS5_1CILi1EEES8_S8_EEENS6_IJNS7_ILi128EEENS7_ILi96EEENS7_ILi64EEEEEELi256ENS_10bfloat16_tEfNS_4arch4Sm90ELb0ELb1ELb0ELb0ELb1ELb0ELb1ELb1ELb0ELb1ELb1ELb0EEENS1_21CollectiveEpilogueFwdINS6_IJSA_NS7_ILi256EEESB_EEES9_SE_SG_Li256ELb0ELb1ELb1ELb0EEENS1_19SingleTileSchedulerILb0ELb1ELb1ELi128EEEEEEEEEvNT_6ParamsE,@"STO_CUDA_ENTRY STV_DEFAULT"
_ZN7cutlass13device_kernelIN5flash11enable_sm90INS1_16FlashAttnFwdSm90INS1_25CollectiveMainloopFwdSm90ILi2EN4cute5tupleIJNS5_1CILi1EEES8_S8_EEENS6_IJNS7_ILi128EEENS7_ILi96EEENS7_ILi64EEEEEELi256ENS_10bfloat16_tEfNS_4arch4Sm90ELb0ELb1ELb0ELb0ELb1ELb0ELb1ELb1ELb0ELb1ELb1ELb0EEENS1_21CollectiveEpilogueFwdINS6_IJSA_NS7_ILi256EEESB_EEES9_SE_SG_Li256ELb0ELb1ELb1ELb0EEENS1_19SingleTileSchedulerILb0ELb1ELb1ELi128EEEEEEEEEvNT_6ParamsE:
        /* <DEDUP_REMOVED lines=9> */
[----:B------:R1:W2:Y:S01]  /*0090*/  SHFL.IDX PT, R3, R73, RZ, 0x1f ;  /* 0x00001fff49037589 */ /* 0x0002a200000e0000 */
        /* <DEDUP_REMOVED lines=15> */
[----:B------:R1:W0:Y:S01]  /*0190*/  @!UP0 SYNCS.EXCH.64 URZ, [UR8+0x32400], UR4 ;  /* 0x03240004083f85b2 */ /* 0x0002220008000100 */
[----:B------:R1:W3:Y:S05]  /*01a0*/  @!UP1 SYNCS.EXCH.64 URZ, [UR8+0x32410], UR4 ;  /* 0x03241004083f95b2 */ /* 0x0002ea0008000100 */
[----:B------:R1:W4:Y:S02]  /*01b0*/  @!UP2 SYNCS.EXCH.64 URZ, [UR8+0x32420], UR6 ;  /* 0x03242006083fa5b2 */ /* 0x0003240008000100 */
[----:B-12---:R-:W-:Y:S05]  /*01c0*/  @P1 BRA `(.L_x_2175) ;  /* 0x0000000000481947 */ /* 0x006fea0003800000 */
[----:B------:R-:W1:Y:S01]  /*01d0*/  S2UR UR5, SR_CgaCtaId ;  /* 0x00000000000579c3 */ /* 0x000e620000008800 */
[----:B------:R-:W-:Y:S01]  /*01e0*/  UMOV UR4, 0x400 ;  /* 0x0000040000047882 */ /* 0x000fe20000000000 */
[----:B------:R-:W-:Y:S01]  /*01f0*/  UMOV UR6, 0x80 ;  /* 0x0000008000067882 */ /* 0x000fe20000000000 */
[----:B------:R-:W-:Y:S01]  /*0200*/  UMOV UR7, 0x100 ;  /* 0x0000010000077882 */ /* 0x000fe20000000000 */
[----:B------:R-:W-:Y:S01]  /*0210*/  ELECT P0, URZ, PT ;  /* 0x00000000003f782f */ /* 0x000fe20003800000 */
[----:B-1----:R-:W-:Y:S02]  /*0220*/  ULEA UR8, UR5, UR4, 0x18 ;  /* 0x0000000405087291 */ /* 0x002fe4000f8ec03f */
[----:B------:R-:W-:-:S04]  /*0230*/  UIADD3 UR4, -UR6, 0x100000, URZ ;  /* 0x0010000006047890 */ /* 0x000fc8000fffe13f */
[----:B------:R-:W-:Y:S02]  /*0240*/  USHF.L.U32 UR5, UR4, 0xb, URZ ;  /* 0x0000000b04057899 */ /* 0x000fe4000800063f */
[----:B------:R-:W-:Y:S02]  /*0250*/  USHF.L.U32 UR4, UR4, 0x1, URZ ;  /* 0x0000000104047899 */ /* 0x000fe4000800063f */
[----:B------:R-:W-:-:S04]  /*0260*/  UIADD3 UR6, -UR7, 0x100000, URZ ;  /* 0x0010000007067890 */ /* 0x000fc8000fffe13f */
[----:B------:R-:W-:Y:S02]  /*0270*/  USHF.L.U32 UR7, UR6, 0xb, URZ ;  /* 0x0000000b06077899 */ /* 0x000fe4000800063f */
[----:B------:R-:W-:Y:S01]  /*0280*/  USHF.L.U32 UR6, UR6, 0x1, URZ ;  /* 0x0000000106067899 */ /* 0x000fe2000800063f */
[----:B------:R-:W1:Y:S03]  /*0290*/  FENCE.VIEW.ASYNC.S ;  /* 0x00000000000073c6 */ /* 0x000e660000000000 */
[----:B-1----:R1:W2:Y:S08]  /*02a0*/  SYNCS.EXCH.64 URZ, [UR8+0x32430], UR4 ;  /* 0x03243004083f75b2 */ /* 0x0022b00008000100 */
[----:B------:R1:W0:Y:S01]  /*02b0*/  SYNCS.EXCH.64 URZ, [UR8+0x32440], UR6 ;  /* 0x03244006083f75b2 */ /* 0x0002220008000100 */
[----:B------:R1:W0:Y:S01]  /*02c0*/  SYNCS.EXCH.64 URZ, [UR8+0x32438], UR4 ;  /* 0x03243804083f75b2 */ /* 0x0002220008000100 */
[----:B------:R1:W0:Y:S01]  /*02d0*/  SYNCS.EXCH.64 URZ, [UR8+0x32448], UR6 ;  /* 0x03244806083f75b2 */ /* 0x0002220008000100 */
[----:B------:R-:W-:Y:S01]  /*02e0*/  NOP ;  /* 0x0000000000007918 */ /* 0x000fe20000000000 */
.L_x_2175:
[----:B------:R-:W5:Y:S01]  /*02f0*/  SHFL.IDX PT, R2, R0, RZ, 0x1f ;  /* 0x00001fff00027589 */ /* 0x000f6200000e0000 */
[----:B------:R-:W-:Y:S01]  /*0300*/  NOP ;  /* 0x0000000000007918 */ /* 0x000fe20000000000 */
[----:B-----5:R-:W-:-:S13]  /*0310*/  ISETP.NE.AND P0, PT, R2, RZ, PT ;  /* 0x000000ff0200720c */ /* 0x020fda0003f05270 */
[----:B------:R-:W-:Y:S05]  /*0320*/  @P0 BRA `(.L_x_2176) ;  /* 0x0000000000480947 */ /* 0x000fea0003800000 */
[----:B-1----:R-:W1:Y:S01]  /*0330*/  S2UR UR5, SR_CgaCtaId ;  /* 0x00000000000579c3 */ /* 0x002e620000008800 */
        /* <DEDUP_REMOVED lines=12> */
[----:B-1----:R1:W0:Y:S08]  /*0400*/  SYNCS.EXCH.64 URZ, [UR8+0x32450], UR4 ;  /* 0x03245004083f75b2 */ /* 0x0022300008000100 */
[----:B------:R1:W0:Y:S01]  /*0410*/  SYNCS.EXCH.64 URZ, [UR8+0x32460], UR6 ;  /* 0x03246006083f75b2 */ /* 0x0002220008000100 */
[----:B------:R1:W0:Y:S01]  /*0420*/  SYNCS.EXCH.64 URZ, [UR8+0x32458], UR4 ;  /* 0x03245804083f75b2 */ /* 0x0002220008000100 */
[----:B------:R1:W0:Y:S01]  /*0430*/  SYNCS.EXCH.64 URZ, [UR8+0x32468], UR6 ;  /* 0x03246806083f75b2 */ /* 0x0002220008000100 */
[----:B------:R-:W-:Y:S01]  /*0440*/  NOP ;  /* 0x0000000000007918 */ /* 0x000fe20000000000 */
.L_x_2176:
[----:B------:R-:W5:Y:S01]  /*0450*/  SHFL.IDX PT, R2, R0, RZ, 0x1f ;  /* 0x00001fff00027589 */ /* 0x000f6200000e0000 */
[----:B------:R-:W-:Y:S01]  /*0460*/  NOP ;  /* 0x0000000000007918 */ /* 0x000fe20000000000 */
[----:B-----5:R-:W-:-:S13]  /*0470*/  ISETP.NE.AND P0, PT, R2, RZ, PT ;  /* 0x000000ff0200720c */ /* 0x020fda0003f05270 */
[----:B------:R-:W-:Y:S05]  /*0480*/  @P0 BRA `(.L_x_2177) ;  /* 0x0000000000380947 */ /* 0x000fea0003800000 */
[----:B-1----:R-:W1:Y:S01]  /*0490*/  S2UR UR5, SR_CgaCtaId ;  /* 0x00000000000579c3 */ /* 0x002e620000008800 */
[----:B------:R-:W-:Y:S01]  /*04a0*/  UMOV UR4, 0x400 ;  /* 0x0000040000047882 */ /* 0x000fe20000000000 */
[----:B------:R-:W-:Y:S01]  /*04b0*/  UMOV UR7, 0x80 ;  /* 0x0000008000077882 */ /* 0x000fe20000000000 */
[----:B------:R-:W-:Y:S01]  /*04c0*/  ELECT P0, URZ, PT ;  /* 0x00000000003f782f */ /* 0x000fe20003800000 */
[----:B-1----:R-:W-:Y:S02]  /*04d0*/  ULEA UR6, UR5, UR4, 0x18 ;  /* 0x0000000405067291 */ /* 0x002fe4000f8ec03f */
[----:B------:R-:W-:-:S04]  /*04e0*/  UIADD3 UR4, -UR7, 0x100000, URZ ;  /* 0x0010000007047890 */ /* 0x000fc8000fffe13f */
[----:B------:R-:W-:Y:S02]  /*04f0*/  USHF.L.U32 UR5, UR4, 0xb, URZ ;  /* 0x0000000b04057899 */ /* 0x000fe4000800063f */
[----:B------:R-:W-:Y:S01]  /*0500*/  USHF.L.U32 UR4, UR4, 0x1, URZ ;  /* 0x0000000104047899 */ /* 0x000fe2000800063f */
[----:B------:R-:W1:Y:S11]  /*0510*/  FENCE.VIEW.ASYNC.S ;  /* 0x00000000000073c6 */ /* 0x000e760000000000 */
[----:B-1----:R1:W0:Y:S01]  /*0520*/  SYNCS.EXCH.64 URZ, [UR6+0x32470], UR4 ;  /* 0x03247004063f75b2 */ /* 0x0022220008000100 */
[----:B------:R1:W0:Y:S01]  /*0530*/  SYNCS.EXCH.64 URZ, [UR6+0x32480], UR4 ;  /* 0x03248004063f75b2 */ /* 0x0002220008000100 */
[----:B------:R1:W0:Y:S01]  /*0540*/  SYNCS.EXCH.64 URZ, [UR6+0x32478], UR4 ;  /* 0x03247804063f75b2 */ /* 0x0002220008000100 */
[----:B------:R1:W0:Y:S01]  /*0550*/  SYNCS.EXCH.64 URZ, [UR6+0x32488], UR4 ;  /* 0x03248804063f75b2 */ /* 0x0002220008000100 */
[----:B------:R-:W-:Y:S01]  /*0560*/  NOP ;  /* 0x0000000000007918 */ /* 0x000fe20000000000 */
.L_x_2177:
        /* <DEDUP_REMOVED lines=22> */
.L_x_2178:
[----:B------:R-:W5:Y:S01]  /*06d0*/  SHFL.IDX PT, R2, R0, RZ, 0x1f ;  /* 0x00001fff00027589 */ /* 0x000f6200000e0000 */
[----:B------:R-:W-:Y:S01]  /*06e0*/  R2UR UR9, R3 ;  /* 0x00000000030972ca */ /* 0x000fe200000e0000 */
        /* <DEDUP_REMOVED lines=21> */
.L_x_2179:
[----:B-1----:R-:W-:Y:S01]  /*0840*/  ULDC UR4, c[0x0][0x20] ;  /* 0x0000080000047ab9 */ /* 0x002fe20000000800 */
[----:B------:R-:W-:Y:S01]  /*0850*/  ULDC UR5, c[0x0][0x24] ;  /* 0x0000090000057ab9 */ /* 0x000fe20000000800 */
[----:B------:R-:W-:Y:S01]  /*0860*/  IADD3 R18, P0, R1, UR4, RZ ;  /* 0x0000000401127c10 */ /* 0x000fe2000ff1e0ff */
[----:B------:R-:W-:Y:S01]  /*0870*/  UISETP.NE.AND UP0, UPT, UR9, URZ, UPT ;  /* 0x0000003f0900728c */ /* 0x000fe2000bf05270 */
[----:B------:R-:W-:Y:S01]  /*0880*/  NOP ;  /* 0x0000000000007918 */ /* 0x000fe20000000000 */
[----:B------:R-:W-:Y:S01]  /*0890*/  UMOV UR60, 0x1 ;  /* 0x00000001003c7882 */ /* 0x000fe20000000000 */
[----:B0-234-:R-:W-:Y:S01]  /*08a0*/  BAR.SYNC.DEFER_BLOCKING 0x0 ;  /* 0x0000000000007b1d */ /* 0x01dfe20000010000 */
[----:B------:R-:W-:Y:S01]  /*08b0*/  IMAD.X R19, RZ, RZ, UR5, P0 ;  /* 0x00000005ff137e24 */ /* 0x000fe200080e06ff */
[C---:B------:R-:W-:Y:S01]  /*08c0*/  IADD3 R4, P0, R18.reuse, 0x50, RZ ;  /* 0x0000005012047810 */ /* 0x040fe20007f1e0ff */
[----:B------:R-:W-:Y:S01]  /*08d0*/  USEL UR60, UR60, 0x2, !UP0 ;  /* 0x000000023c3c7887 */ /* 0x000fe2000c000000 */
[----:B------:R-:W-:-:S02]  /*08e0*/  IADD3 R3, P2, R18, 0x230, RZ ;  /* 0x0000023012037810 */ /* 0x000fc40007f5e0ff */
[----:B------:R-:W-:Y:S01]  /*08f0*/  PLOP3.LUT P3, PT, PT, PT, UP0, 0x80, 0x0 ;  /* 0x000000000000781c */ /* 0x000fe20003f6f008 */
[----:B------:R-:W-:Y:S01]  /*0900*/  ULDC.64 UR36, c[0x0][0x208] ;  /* 0x0000820000247ab9 */ /* 0x000fe20000000a00 */
[----:B------:R0:W-:Y:S01]  /*0910*/  STL [R1+0x444], R4 ;  /* 0x0004440401007387 */ /* 0x0001e20000100800 */
[----:B------:R-:W-:Y:S01]  /*0920*/  IADD3 R33, P1, R18, 0x1fc, RZ ;  /* 0x000001fc12217810 */ /* 0x000fe20007f3e0ff */
[----:B------:R-:W-:Y:S02]  /*0930*/  BSSY B6, `(.L_x_2180) ;  /* 0x000365a000067945 */ /* 0x000fe40003800000 */
[----:B------:R1:W-:Y:S02]  /*0940*/  STL [R1+0xa48], R3 ;  /* 0x000a480301007387 */ /* 0x0003e40000100800 */
[--C-:B------:R-:W-:Y:S02]  /*0950*/  IMAD.X R44, RZ, RZ, R19.reuse, P1 ;  /* 0x000000ffff2c7224 */ /* 0x100fe400008e0613 */
[----:B0-----:R-:W-:-:S02]  /*0960*/  IMAD.X R4, RZ, RZ, R19, P0 ;  /* 0x000000ffff047224 */ /* 0x001fc400000e0613 */
[----:B-1----:R-:W-:-:S03]  /*0970*/  IMAD.X R3, RZ, RZ, R19, P2 ;  /* 0x000000ffff037224 */ /* 0x002fc600010e0613 */
[----:B------:R0:W-:Y:S04]  /*0980*/  STL [R1+0x440], R4 ;  /* 0x0004400401007387 */ /* 0x0001e80000100800 */
[----:B------:R0:W-:Y:S01]  /*0990*/  STL [R1+0xa44], R3 ;  /* 0x000a440301007387 */ /* 0x0001e20000100800 */
[----:B------:R-:W-:Y:S05]  /*09a0*/  @!P3 BRA `(.L_x_2181) ;  /* 0x0000031800e4b947 */ /* 0x000fea0003800000 */
.L_x_2182:
[----:B------:R-:W-:-:S08]  /*09b0*/  NOP ;  /* 0x0000000000007918 */ /* 0x000fd00000000000 */
[----:B------:R-:W1:Y:S02]  /*09c0*/  USETMAXREG.TRY_ALLOC.CTAPOOL UP0, 0xe8 ;  /* 0x000000e8000079c8 */ /* 0x000e640008000600 */
[----:B-1----:R-:W-:-:S13]  /*09d0*/  PLOP3.LUT P0, PT, PT, PT, UP0, 0x80, 0x0 ;  /* 0x000000000000781c */ /* 0x002fda0003f0f008 */
[----:B------:R-:W-:Y:S05]  /*09e0*/  @!P0 BRA `(.L_x_2182) ;  /* 0xfffffffc00f08947 */ /* 0x000fea000383ffff */
[----:B------:R-:W1:Y:S01]  /*09f0*/  S2UR UR6, SR_CTAID.Y ;  /* 0x00000000000679c3 */ /* 0x000e620000002600 */
[----:B------:R-:W-:Y:S01]  /*0a00*/  ULDC UR59, c[0x0][0xd50] ;  /* 0x00035400003b7ab9 */ /* 0x000fe20000000800 */
[----:B------:R-:W-:Y:S01]  /*0a10*/  ISETP.NE.AND P0, PT, R73, 0x1, PT ;  /* 0x000000014900780c */ /* 0x000fe20003f05270 */
[----:B------:R-:W-:Y:S01]  /*0a20*/  UISETP.NE.AND UP0, UPT, UR59, 0x1, UPT ;  /* 0x000000013b00788c */ /* 0x000fe2000bf05270 */
[----:B------:R2:W-:Y:S04]  /*0a30*/  STL.64 [R1+0x1f0], RZ ;  /* 0x0001f0ff01007387 */ /* 0x0005e80000100a00 */
[----:B------:R-:W-:Y:S08]  /*0a40*/  BAR.ARV 0x8, 0x180 ;  /* 0x0206000000007b1d */ /* 0x000ff00000002000 */
[----:B------:R-:W3:Y:S01]  /*0a50*/  S2UR UR61, SR_CTAID.Z ;  /* 0x00000000003d79c3 */ /* 0x000ee20000002700 */
[----:B------:R-:W-:Y:S01]  /*0a60*/  @UP0 ULDC UR4, c[0x0][0xd54] ;  /* 0x0003550000040ab9 */ /* 0x000fe20000000800 */
[----:B------:R2:W-:Y:S01]  /*0a70*/  STL [R1+0x1f8], RZ ;  /* 0x0001f8ff01007387 */ /* 0x0005e20000100800 */
[----:B------:R-:W-:-:S05]  /*0a80*/  @UP0 ULDC UR7, c[0x0][0xd58] ;  /* 0x0003560000070ab9 */ /* 0x000fca0000000800 */
[----:B------:R-:W-:Y:S06]  /*0a90*/  @!P0 BAR.ARV 0x9, 0x100 ;  /* 0x0244000000008b1d */ /* 0x000fec0000002000 */
[----:B-1----:R-:W-:Y:S01]  /*0aa0*/  UIMAD.WIDE.U32 UR4, UR6, UR4, URZ ;  /* 0x00000004060472a5 */ /* 0x002fe2000f8e003f */
[----:B------:R-:W-:Y:S01]  /*0ab0*/  IADD3 R42, P1, R18, 0x1f0, RZ ;  /* 0x000001f0122a7810 */ /* 0x000fe20007f3e0ff */
[----:B------:R2:W-:Y:S01]  /*0ac0*/  STL [R1+0x1fc], RZ ;  /* 0x0001fcff01007387 */ /* 0x0005e20000100800 */
[----:B------:R-:W-:Y:S01]  /*0ad0*/  UMOV UR58, UR6 ;  /* 0x00000006003a7c82 */ /* 0x000fe20008000000 */
[----:B------:R-:W-:-:S02]  /*0ae0*/  @UP0 USHF.R.U32.HI UR58, URZ, UR7, UR5 ;  /* 0x000000073f3a0299 */ /* 0x000fc40008011605 */
[----:B------:R-:W-:Y:S02]  /*0af0*/  IMAD.X R67, RZ, RZ, R19, P1 ;  /* 0x000000ffff437224 */ /* 0x000fe400008e0613 */
[----:B------:R-:W-:Y:S01]  /*0b00*/  UIADD3 UR4, -UR58, URZ, URZ ;  /* 0x0000003f3a047290 */ /* 0x000fe2000fffe13f */
[----:B---3--:R-:W-:-:S03]  /*0b10*/  ISETP.LE.AND P0, PT, RZ, UR61, PT ;  /* 0x0000003dff007c0c */ /* 0x008fc6000bf03270 */
[----:B------:R-:W-:-:S10]  /*0b20*/  UIMAD UR59, UR59, UR4, UR6 ;  /* 0x000000043b3b72a4 */ /* 0x000fd4000f8e0206 */
[----:B--2---:R-:W-:Y:S05]  /*0b30*/  @!P0 BRA `(.L_x_2183) ;  /* 0x0000036000e48947 */ /* 0x004fea0003800000 */
[----:B------:R-:W1:Y:S01]  /*0b40*/  S2R R11, SR_CgaCtaId ;  /* 0x00000000000b7919 */ /* 0x000e620000008800 */
[----:B------:R-:W-:Y:S01]  /*0b50*/  MOV R72, 0x400 ;  /* 0x0000040000487802 */ /* 0x000fe20000000f00 */
[----:B------:R-:W2:Y:S01]  /*0b60*/  S2UR UR6, SR_CTAID.X ;  /* 0x00000000000679c3 */ /* 0x000ea20000002500 */
[----:B------:R-:W-:Y:S01]  /*0b70*/  IMAD.U32 R0, RZ, RZ, UR60 ;  /* 0x0000003cff007e24 */ /* 0x000fe2000f8e00ff */
[----:B0-----:R-:W0:Y:S01]  /*0b80*/  S2R R3, SR_SWINHI ;  /* 0x0000000000037919 */ /* 0x001e220000002f00 */
[----:B------:R-:W-:Y:S01]  /*0b90*/  ULDC.64 UR4, c[0x0][0x418] ;  /* 0x0001060000047ab9 */ /* 0x000fe20000000a00 */
[----:B------:R-:W-:Y:S01]  /*0ba0*/  IMAD.MOV.U32 R10, RZ, RZ, 0x100 ;  /* 0x00000100ff0a7424 */ /* 0x000fe200078e00ff */
[----:B------:R-:W-:Y:S01]  /*0bb0*/  UISETP.NE.U32.AND UP0, UPT, UR4, URZ, UPT ;  /* 0x0000003f0400728c */ /* 0x000fe2000bf05070 */
[----:B------:R-:W3:Y:S01]  /*0bc0*/  S2R R4, SR_CTAID.X ;  /* 0x0000000000047919 */ /* 0x000ee20000002500 */
[----:B------:R-:W-:Y:S01]  /*0bd0*/  IMAD.MOV.U32 R9, RZ, RZ, 0x80 ;  /* 0x00000080ff097424 */ /* 0x000fe200078e00ff */
[----:B------:R-:W4:Y:S01]  /*0be0*/  LDC R12, c[0x0][0xa80] ;  /* 0x0002a000ff0c7b82 */ /* 0x000f220000000800 */
[----:B------:R-:W-:Y:S01]  /*0bf0*/  IMAD.MOV.U32 R8, RZ, RZ, R0 ;  /* 0x000000ffff087224 */ /* 0x000fe200078e0000 */
[----:B------:R-:W-:Y:S01]  /*0c00*/  USHF.R.S32.HI UR4, URZ, 0x1f, UR61 ;  /* 0x0000001f3f047899 */ /* 0x000fe2000801143d */
[----:B------:R-:W-:Y:S01]  /*0c10*/  IMAD.U32 R6, RZ, RZ, UR60 ;  /* 0x0000003cff067e24 */ /* 0x000fe2000f8e00ff */
[----:B------:R-:W-:Y:S01]  /*0c20*/  UISETP.NE.AND.EX UP0, UPT, UR5, URZ, UPT, UP0 ;  /* 0x0000003f0500728c */ /* 0x000fe2000bf05300 */
[----:B------:R-:W-:Y:S01]  /*0c30*/  IMAD.MOV.U32 R7, RZ, RZ, 0x80 ;  /* 0x00000080ff077424 */ /* 0x000fe200078e00ff */
[----:B------:R-:W-:Y:S01]  /*0c40*/  ULDC UR42, c[0x0][0x424] ;  /* 0x00010900002a7ab9 */ /* 0x000fe20000000800 */
[----:B------:R-:W-:Y:S01]  /*0c50*/  STL.128 [R1+0x200], RZ ;  /* 0x000200ff01007387 */ /* 0x000fe20000100c00 */
[----:B------:R-:W-:Y:S01]  /*0c60*/  USEL UR42, UR42, 0x1, UP0 ;  /* 0x000000012a2a7887 */ /* 0x000fe20008000000 */
[C---:B------:R-:W-:Y:S01]  /*0c70*/  IADD3 R40, P3, R18.reuse, 0x200, RZ ;  /* 0x0000020012287810 */ /* 0x040fe20007f7e0ff */
[----:B------:R-:W-:Y:S01]  /*0c80*/  ULDC UR10, c[0x0][0x2f0] ;  /* 0x0000bc00000a7ab9 */ /* 0x000fe20000000800 */
[----:B------:R5:W-:Y:S01]  /*0c90*/  STL.64 [R1+0x28], R6 ;  /* 0x0000280601007387 */ /* 0x000be20000100a00 */
[----:B------:R-:W-:Y:S01]  /*0ca0*/  UIMAD UR42, UR42, UR10, URZ ;  /* 0x0000000a2a2a72a4 */ /* 0x000fe2000f8e023f */
[C---:B------:R-:W-:Y:S01]  /*0cb0*/  IADD3 R34, P4, R18.reuse, 0x68, RZ ;  /* 0x0000006812227810 */ /* 0x040fe20007f9e0ff */
[----:B------:R-:W-:Y:S01]  /*0cc0*/  ULDC UR43, c[0x0][0x288] ;  /* 0x0000a200002b7ab9 */ /* 0x000fe20000000800 */
[----:B------:R-:W-:Y:S01]  /*0cd0*/  STL.128 [R1+0x210], RZ ;  /* 0x000210ff01007387 */ /* 0x000fe20000100c00 */
[----:B--2---:R-:W-:Y:S01]  /*0ce0*/  USHF.L.U32 UR6, UR6, 0x7, URZ ;  /* 0x0000000706067899 */ /* 0x004fe2000800063f */
[--C-:B------:R-:W-:Y:S01]  /*0cf0*/  IMAD.X R41, RZ, RZ, R19.reuse, P3 ;  /* 0x000000ffff297224 */ /* 0x100fe200018e0613 */
[C---:B------:R-:W-:Y:S01]  /*0d00*/  IADD3 R32, P6, R18.reuse, 0x70, RZ ;  /* 0x0000007012207810 */ /* 0x040fe20007fde0ff */
[----:B------:R-:W-:Y:S01]  /*0d10*/  STL.128 [R1+0x230], RZ ;  /* 0x000230ff01007387 */ /* 0x000fe20000100c00 */
[----:B------:R-:W-:Y:S01]  /*0d20*/  UIADD3 UR7, UR6, 0x7f, URZ ;  /* 0x0000007f06077890 */ /* 0x000fe2000fffe03f */
[C---:B------:R-:W-:Y:S01]  /*0d30*/  IADD3 R26, P5, R18.reuse, 0x78, RZ ;  /* 0x00000078121a7810 */ /* 0x040fe20007fbe0ff */
[----:B------:R-:W-:Y:S01]  /*0d40*/  UIADD3 UR38, UR42, 0x1, -UR43 ;  /* 0x000000012a267890 */ /* 0x000fe2000fffe82b */
[----:B-1----:R-:W-:Y:S01]  /*0d50*/  LEA R72, R11, R72, 0x18 ;  /* 0x000000480b487211 */ /* 0x002fe200078ec0ff */
[----:B------:R-:W-:Y:S01]  /*0d60*/  STL.64 [R1+0x30], R10 ;  /* 0x0000300a01007387 */ /* 0x000fe20000100a00 */
[----:B------:R-:W-:Y:S01]  /*0d70*/  IADD3 R55, P3, R18, 0x80, RZ ;  /* 0x0000008012377810 */ /* 0x000fe20007f7e0ff */
[----:B------:R-:W-:Y:S01]  /*0d80*/  IMAD.X R61, RZ, RZ, R19, P4 ;  /* 0x000000ffff3d7224 */ /* 0x000fe200020e0613 */
[----:B------:R-:W-:-:S02]  /*0d90*/  MOV R24, R72 ;  /* 0x0000004800187202 */ /* 0x000fc40000000f00 */
[----:B0-----:R-:W-:Y:S01]  /*0da0*/  MOV R25, R3 ;  /* 0x0000000300197202 */ /* 0x001fe20000000f00 */
[----:B------:R0:W-:Y:S01]  /*0db0*/  STL.128 [R1], R8 ;  /* 0x0000000801007387 */ /* 0x0001e20000100c00 */
[--C-:B------:R-:W-:Y:S01]  /*0dc0*/  IMAD.X R59, RZ, RZ, R19.reuse, P6 ;  /* 0x000000ffff3b7224 */ /* 0x100fe200030e0613 */
[----:B------:R-:W-:Y:S01]  /*0dd0*/  IADD3 R47, P4, R18, 0xf8, RZ ;  /* 0x000000f8122f7810 */ /* 0x000fe20007f9e0ff */
[--C-:B------:R-:W-:Y:S01]  /*0de0*/  IMAD.X R57, RZ, RZ, R19.reuse, P5 ;  /* 0x000000ffff397224 */ /* 0x100fe200028e0613 */
[C---:B------:R-:W-:Y:S01]  /*0df0*/  IADD3 R0, P2, R24.reuse, 0x32460, RZ ;  /* 0x0003246018007810 */ /* 0x040fe20007f5e0ff */
[----:B---3--:R1:W-:Y:S01]  /*0e00*/  STL [R1+0x50], R4 ;  /* 0x0000500401007387 */ /* 0x0083e20000100800 */
[C---:B------:R-:W-:Y:S01]  /*0e10*/  IADD3 R2, P1, R24.reuse, 0x32450, RZ ;  /* 0x0003245018027810 */ /* 0x040fe20007f3e0ff */
[----:B------:R-:W-:Y:S01]  /*0e20*/  IMAD.X R58, RZ, RZ, R19, P3 ;  /* 0x000000ffff3a7224 */ /* 0x000fe200018e0613 */
[----:B-----5:R-:W-:Y:S01]  /*0e30*/  IADD3 R6, P0, R24, 0x32430, RZ ;  /* 0x0003243018067810 */ /* 0x020fe20007f1e0ff */
[--C-:B------:R-:W-:Y:S01]  /*0e40*/  IMAD.X R3, RZ, RZ, R25.reuse, P2 ;  /* 0x000000ffff037224 */ /* 0x100fe200010e0619 */
[----:B----4-:R2:W-:Y:S01]  /*0e50*/  STL [R1+0x220], R12 ;  /* 0x0002200c01007387 */ /* 0x0105e20000100800 */
[--C-:B------:R-:W-:Y:S01]  /*0e60*/  IMAD.X R5, RZ, RZ, R25.reuse, P1 ;  /* 0x000000ffff057224 */ /* 0x100fe200008e0619 */
[C---:B------:R-:W-:Y:S01]  /*0e70*/  IADD3 R38, P2, R18.reuse, 0x28, RZ ;  /* 0x0000002812267810 */ /* 0x040fe20007f5e0ff */
[----:B------:R-:W-:Y:S01]  /*0e80*/  IMAD.X R7, RZ, RZ, R25, P0 ;  /* 0x000000ffff077224 */ /* 0x000fe200000e0619 */
[----:B------:R-:W-:Y:S01]  /*0e90*/  IADD3 R36, P0, R18, 0x60, RZ ;  /* 0x0000006012247810 */ /* 0x000fe20007f1e0ff */
[----:B------:R2:W-:Y:S01]  /*0ea0*/  STL.128 [R1+0x240], RZ ;  /* 0x000240ff01007387 */ /* 0x0005e20000100c00 */
[----:B0-----:R-:W-:Y:S01]  /*0eb0*/  IMAD.MOV.U32 R10, RZ, RZ, R0 ;  /* 0x000000ffff0a7224 */ /* 0x001fe200078e0000 */
[----:B-1----:R-:W-:Y:S01]  /*0ec0*/  IADD3 R4, P1, R24, 0x32440, RZ ;  /* 0x0003244018047810 */ /* 0x002fe20007f3e0ff */
[----:B------:R-:W-:Y:S01]  /*0ed0*/  IMAD.U32 R0, RZ, RZ, UR4 ;  /* 0x00000004ff007e24 */ /* 0x000fe2000f8e00ff */
[----:B------:R-:W-:Y:S01]  /*0ee0*/  ULDC UR4, c[0x0][0x448] ;  /* 0x0001120000047ab9 */ /* 0x000fe20000000800 */
[----:B------:R-:W-:Y:S01]  /*0ef0*/  IMAD.MOV.U32 R9, RZ, RZ, R5 ;  /* 0x000000ffff097224 */ /* 0x000fe200078e0005 */
[----:B------:R-:W-:Y:S01]  /*0f00*/  UISETP.NE.AND UP1, UPT, UR4, 0x1, UPT ;  /* 0x000000010400788c */ /* 0x000fe2000bf25270 */
[----:B------:R-:W-:Y:S01]  /*0f10*/  IMAD.MOV.U32 R8, RZ, RZ, R2 ;  /* 0x000000ffff087224 */ /* 0x000fe200078e0002 */
[----:B------:R2:W-:Y:S01]  /*0f20*/  STL.64 [R1+0x18], R6 ;  /* 0x0000180601007387 */ /* 0x0005e20000100a00 */
[----:B------:R-:W-:Y:S01]  /*0f30*/  IMAD.MOV.U32 R11, RZ, RZ, R3 ;  /* 0x000000ffff0b7224 */ /* 0x000fe200078e0003 */
[----:B------:R-:W-:Y:S01]  /*0f40*/  ULDC.64 UR4, c[0x0][0xad8] ;  /* 0x0002b60000047ab9 */ /* 0x000fe20000000a00 */
[----:B------:R-:W-:Y:S01]  /*0f50*/  IMAD.X R5, RZ, RZ, R25, P1 ;  /* 0x000000ffff057224 */ /* 0x000fe200008e0619 */
[----:B------:R-:W-:Y:S01]  /*0f60*/  UISETP.GE.AND UP0, UPT, UR5, 0x1, UPT ;  /* 0x000000010500788c */ /* 0x000fe2000bf06270 */
[--C-:B------:R-:W-:Y:S01]  /*0f70*/  IMAD.X R63, RZ, RZ, R19.reuse, P0 ;  /* 0x000000ffff3f7224 */ /* 0x100fe200000e0613 */
[C---:B------:R-:W-:Y:S01]  /*0f80*/  IADD3 R49, P0, R18.reuse, 0xf0, RZ ;  /* 0x000000f012317810 */ /* 0x040fe20007f1e0ff */
[----:B------:R2:W-:Y:S01]  /*0f90*/  STL.128 [R1+0x40], R8 ;  /* 0x0000400801007387 */ /* 0x0005e20000100c00 */
[C---:B------:R-:W-:Y:S01]  /*0fa0*/  IADD3 R16, P1, R18.reuse, 0x58, RZ ;  /* 0x0000005812107810 */ /* 0x040fe20007f3e0ff */
[----:B------:R-:W-:Y:S01]  /*0fb0*/  @UP1 UIADD3 UR8, UR6, 0x7f, URZ ;  /* 0x0000007f06081890 */ /* 0x000fe2000fffe03f */
[--C-:B------:R-:W-:Y:S01]  /*0fc0*/  IMAD.X R65, RZ, RZ, R19.reuse, P2 ;  /* 0x000000ffff417224 */ /* 0x100fe200010e0613 */
[----:B------:R2:W-:Y:S01]  /*0fd0*/  STL.64 [R1+0x20], R4 ;  /* 0x0000200401007387 */ /* 0x0005e20000100a00 */
[----:B------:R-:W-:Y:S01]  /*0fe0*/  @UP1 ULDC UR9, c[0x0][0x44c] ;  /* 0x0001130000091ab9 */ /* 0x000fe20000000800 */
[--C-:B------:R-:W-:Y:S01]  /*0ff0*/  IMAD.X R52, RZ, RZ, R19.reuse, P0 ;  /* 0x000000ffff347224 */ /* 0x100fe200000e0613 */
[----:B------:R-:W-:Y:S01]  /*1000*/  UIMAD.WIDE.U32 UR8, UR8, UR9, URZ ;  /* 0x00000009080872a5 */ /* 0x000fe2000f8e003f */
[----:B------:R2:W-:Y:S01]  /*1010*/  STL.128 [R1+0x250], RZ ;  /* 0x000250ff01007387 */ /* 0x0005e20000100c00 */
[----:B------:R-:W-:Y:S01]  /*1020*/  PLOP3.LUT P0, PT, PT, PT, UP0, 0x40, 0x0 ;  /* 0x000000000000781c */ /* 0x000fe20003f0e808 */
[----:B------:R-:W-:Y:S01]  /*1030*/  @UP1 ULDC UR11, c[0x0][0x450] ;  /* 0x00011400000b1ab9 */ /* 0x000fe20000000800 */
[--C-:B------:R-:W-:Y:S01]  /*1040*/  IMAD.X R17, RZ, RZ, R19.reuse, P1 ;  /* 0x000000ffff117224 */ /* 0x100fe200008e0613 */
[----:B------:R2:W-:Y:S01]  /*1050*/  STL.128 [R1+0x260], RZ ;  /* 0x000260ff01007387 */ /* 0x0005e20000100c00 */
[C---:B------:R-:W-:Y:S01]  /*1060*/  IADD3 R53, P2, R18.reuse, 0x88, RZ ;  /* 0x0000008812357810 */ /* 0x040fe20007f5e0ff */
[----:B------:R-:W-:Y:S01]  /*1070*/  @UP1 USHF.R.U32.HI UR7, URZ, UR11, UR9 ;  /* 0x0000000b3f071299 */ /* 0x000fe20008011609 */
[C---:B------:R-:W-:Y:S01]  /*1080*/  IADD3 R51, P1, R18.reuse, 0x90, RZ ;  /* 0x0000009012337810 */ /* 0x040fe20007f3e0ff */
[----:B------:R2:W-:Y:S01]  /*1090*/  STL.128 [R1+0x270], RZ ;  /* 0x000270ff01007387 */ /* 0x0005e20000100c00 */
[C---:B------:R-:W-:Y:S01]  /*10a0*/  IADD3 R28, P6, R18.reuse, 0x100, RZ ;  /* 0x00000100121c7810 */ /* 0x040fe20007fde0ff */
[----:B------:R-:W-:Y:S01]  /*10b0*/  UIADD3 UR8, UR38, UR7, URZ ;  /* 0x0000000726087290 */ /* 0x000fe2000fffe03f */
[--C-:B------:R-:W-:Y:S01]  /*10c0*/  IMAD.X R56, RZ, RZ, R19.reuse, P2 ;  /* 0x000000ffff387224 */ /* 0x100fe200010e0613 */
[----:B------:R2:W-:Y:S01]  /*10d0*/  STL.128 [R1+0x280], RZ ;  /* 0x000280ff01007387 */ /* 0x0005e20000100c00 */
[----:B------:R-:W-:Y:S01]  /*10e0*/  IMAD.X R54, RZ, RZ, R19, P1 ;  /* 0x000000ffff367224 */ /* 0x000fe200008e0613 */
[C---:B------:R-:W-:Y:S01]  /*10f0*/  IADD3 R45, P5, R18.reuse, 0x108, RZ ;  /* 0x00000108122d7810 */ /* 0x040fe20007fbe0ff */
[----:B------:R-:W-:Y:S01]  /*1100*/  UP2UR UR39, UPR, URZ, 0x2 ;  /* 0x000000023f277883 */ /* 0x000fe20008000000 */
[----:B------:R2:W-:Y:S01]  /*1110*/  STL.128 [R1+0x290], RZ ;  /* 0x000290ff01007387 */ /* 0x0005e20000100c00 */
[C---:B------:R-:W-:Y:S01]  /*1120*/  IADD3 R39, P3, R18.reuse, 0x118, RZ ;  /* 0x0000011812277810 */ /* 0x040fe20007f7e0ff */
[----:B------:R-:W-:Y:S01]  /*1130*/  UP2UR UR41, UPR, URZ, 0x1 ;  /* 0x000000013f297883 */ /* 0x000fe20008000000 */
[C---:B------:R-:W-:Y:S01]  /*1140*/  IADD3 R23, P2, R18.reuse, 0x11c, RZ ;  /* 0x0000011c12177810 */ /* 0x040fe20007f5e0ff */
[----:B------:R2:W-:Y:S01]  /*1150*/  STL.128 [R1+0x2a0], RZ ;  /* 0x0002a0ff01007387 */ /* 0x0005e20000100c00 */
[C---:B------:R-:W-:Y:S01]  /*1160*/  IADD3 R37, P1, R18.reuse, 0x14c, RZ ;  /* 0x0000014c12257810 */ /* 0x040fe20007f3e0ff */
[----:B------:R-:W-:Y:S01]  /*1170*/  UIADD3 UR4, UR8, UR4, URZ ;  /* 0x0000000408047290 */ /* 0x000fe2000fffe03f */
[----:B------:R-:W-:Y:S01]  /*1180*/  VIADD R161, R18, 0x150 ;  /* 0x0000015012a17836 */ /* 0x000fe20000000000 */
[----:B------:R2:W-:Y:S01]  /*1190*/  STL.128 [R1+0x2b0], RZ ;  /* 0x0002b0ff01007387 */ /* 0x0005e20000100c00 */
[----:B------:R-:W-:-:S02]  /*11a0*/  VIADD R31, R27, 0xffffff80 ;  /* 0xffffff801b1f7836 */ /* 0x000fc40000000000 */
[--C-:B------:R-:W-:Y:S01]  /*11b0*/  IMAD.X R50, RZ, RZ, R19.reuse, P4 ;  /* 0x000000ffff327224 */ /* 0x100fe200020e0613 */
[----:B------:R2:W-:Y:S01]  /*11c0*/  STL.128 [R1+0x2c0], RZ ;  /* 0x0002c0ff01007387 */ /* 0x0005e20000100c00 */
[--C-:B------:R-:W-:Y:S02]  /*11d0*/  IMAD.X R29, RZ, RZ, R19.reuse, P6 ;  /* 0x000000ffff1d7224 */ /* 0x100fe400030e0613 */
[--C-:B------:R-:W-:Y:S01]  /*11e0*/  IMAD.X R43, RZ, RZ, R19.reuse, P5 ;  /* 0x000000ffff2b7224 */ /* 0x100fe200028e0613 */
[----:B------:R2:W-:Y:S01]  /*11f0*/  STL.128 [R1+0x2d0], RZ ;  /* 0x0002d0ff01007387 */ /* 0x0005e20000100c00 */
[--C-:B------:R-:W-:Y:S02]  /*1200*/  IMAD.X R48, RZ, RZ, R19.reuse, P3 ;  /* 0x000000ffff307224 */ /* 0x100fe400018e0613 */
[--C-:B------:R-:W-:Y:S01]  /*1210*/  IMAD.X R22, RZ, RZ, R19.reuse, P2 ;  /* 0x000000ffff167224 */ /* 0x100fe200010e0613 */
[----:B------:R2:W-:Y:S01]  /*1220*/  STL.128 [R1+0x2e0], RZ ;  /* 0x0002e0ff01007387 */ /* 0x0005e20000100c00 */
[----:B------:R-:W-:-:S03]  /*1230*/  IMAD.X R46, RZ, RZ, R19, P1 ;  /* 0x000000ffff2e7224 */ /* 0x000fc600008e0613 */
[----:B------:R2:W-:Y:S04]  /*1240*/  STL.128 [R1+0x2f0], RZ ;  /* 0x0002f0ff01007387 */ /* 0x0005e80000100c00 */
        /* <DEDUP_REMOVED lines=19> */
[----:B------:R2:W-:Y:S04]  /*1380*/  STL [R1+0x10], RZ ;  /* 0x000010ff01007387 */ /* 0x0005e80000100800 */
[----:B------:R2:W-:Y:S01]  /*1390*/  STL [R1+0x38], RZ ;  /* 0x000038ff01007387 */ /* 0x0005e20000100800 */
[----:B------:R-:W-:Y:S05]  /*13a0*/  @P0 BRA `(.L_x_2184) ;  /* 0x0000000000440947 */ /* 0x000fea0003800000 */
        /* <DEDUP_REMOVED lines=10> */
.L_x_2185:
[----:B------:R-:W-:-:S11]  /*1450*/  UISETP.NE.AND UP0, UPT, UR5, 0x1, UPT ;  /* 0x000000010500788c */ /* 0x000fd6000bf05270 */
[----:B------:R-:W-:Y:S02]  /*1460*/  @UP0 ULDC.64 UR10, c[0x0][0xae0] ;  /* 0x0002b800000a0ab9 */ /* 0x000fe40000000a00 */
[----:B------:R-:W-:-:S04]  /*1470*/  UIMAD.WIDE.U32 UR8, UR7, UR10, URZ ;  /* 0x0000000a070872a5 */ /* 0x000fc8000f8e003f */
[----:B------:R-:W-:-:S12]  /*1480*/  @UP0 USHF.R.U32.HI UR7, URZ, UR11, UR9 ;  /* 0x0000000b3f070299 */ /* 0x000fd80008011609 */
.L_x_2186:
[----:B------:R-:W-:-:S04]  /*1490*/  UIMAD UR7, UR7, UR5, UR5 ;  /* 0x00000005070772a4 */ /* 0x000fc8000f8e0205 */
[----:B------:R-:W-:-:S04]  /*14a0*/  UISETP.LT.AND UP0, UPT, UR4, UR7, UPT ;  /* 0x000000070400728c */ /* 0x000fc8000bf01270 */
[----:B------:R-:W-:-:S12]  /*14b0*/  USEL UR4, UR4, UR7, UP0 ;  /* 0x0000000704047287 */ /* 0x000fd80008000000 */
.L_x_2184:
[----:B------:R-:W-:Y:S02]  /*14c0*/  UISETP.NE.AND UP0, UPT, UR39, URZ, UPT ;  /* 0x0000003f2700728c */ /* 0x000fe4000bf05270 */
[----:B------:R-:W-:Y:S02]  /*14d0*/  UIADD3 UR8, UR42, 0x5f, URZ ;  /* 0x0000005f2a087890 */ /* 0x000fe4000fffe03f */
[----:B------:R-:W-:Y:S02]  /*14e0*/  UIADD3 UR10, UR4, 0x5f, URZ ;  /* 0x0000005f040a7890 */ /* 0x000fe4000fffe03f */
[----:B------:R-:W-:Y:S02]  /*14f0*/  UISETP.GE.AND UP1, UPT, UR5, 0x1, UPT ;  /* 0x000000010500788c */ /* 0x000fe4000bf26270 */
[----:B------:R-:W-:Y:S02]  /*1500*/  UIMAD.WIDE UR8, UR8, 0x2aaaaaab, URZ ;  /* 0x2aaaaaab080878a5 */ /* 0x000fe4000f8e023f */
[----:B------:R-:W-:Y:S01]  /*1510*/  UIMAD.WIDE UR10, UR10, 0x2aaaaaab, URZ ;  /* 0x2aaaaaab0a0a78a5 */ /* 0x000fe2000f8e023f */
[----:B------:R-:W-:Y:S01]  /*1520*/  @UP0 ULDC UR12, c[0x0][0x44c] ;  /* 0x00011300000c0ab9 */ /* 0x000fe20000000800 */
[----:B------:R-:W-:Y:S01]  /*1530*/  USHF.R.U32.HI UR4, URZ, 0x1f, UR9 ;  /* 0x0000001f3f047899 */ /* 0x000fe20008011609 */
[----:B------:R-:W-:Y:S01]  /*1540*/  PLOP3.LUT P0, PT, PT, PT, UP1, 0x40, 0x0 ;  /* 0x000000000000781c */ /* 0x000fe20003f0e818 */
[----:B------:R-:W-:-:S02]  /*1550*/  UIMAD.WIDE.U32 UR12, UR6, UR12, URZ ;  /* 0x0000000c060c72a5 */ /* 0x000fc4000f8e003f */
[----:B------:R-:W-:Y:S01]  /*1560*/  USHF.R.U32.HI UR7, URZ, 0x1f, UR11 ;  /* 0x0000001f3f077899 */ /* 0x000fe2000801160b */
[----:B------:R-:W-:Y:S01]  /*1570*/  @UP0 ULDC UR15, c[0x0][0x450] ;  /* 0x00011400000f0ab9 */ /* 0x000fe20000000800 */
[----:B------:R-:W-:Y:S02]  /*1580*/  UIADD3 UR43, UR42, -UR43, URZ ;  /* 0x8000002b2a2b7290 */ /* 0x000fe4000fffe03f */
[----:B------:R-:W-:Y:S02]  /*1590*/  @UP0 USHF.R.U32.HI UR6, URZ, UR15, UR13 ;  /* 0x0000000f3f060299 */ /* 0x000fe4000801160d */
[----:B------:R-:W-:Y:S02]  /*15a0*/  ULEA.HI.SX32 UR4, UR9, UR4, 0x1c ;  /* 0x0000000409047291 */ /* 0x000fe4000f8fe23f */
[----:B------:R-:W-:Y:S02]  /*15b0*/  ULEA.HI.SX32 UR7, UR11, UR7, 0x1c ;  /* 0x000000070b077291 */ /* 0x000fe4000f8fe23f */
[----:B------:R-:W-:-:S02]  /*15c0*/  UIADD3 UR6, UR43, UR6, URZ ;  /* 0x000000062b067290 */ /* 0x000fc4000fffe03f */
[----:B------:R-:W-:Y:S01]  /*15d0*/  UISETP.LT.AND UP0, UPT, UR4, UR7, UPT ;  /* 0x000000070400728c */ /* 0x000fe2000bf01270 */
[----:B------:R-:W-:Y:S02]  /*15e0*/  ULDC UR14, c[0x0][0xad4] ;  /* 0x0002b500000e7ab9 */ /* 0x000fe40000000800 */
[----:B------:R-:W-:Y:S02]  /*15f0*/  UIADD3 UR8, UR6, -UR14, URZ ;  /* 0x8000000e06087290 */ /* 0x000fe4000fffe03f */
[----:B------:R-:W-:Y:S01]  /*1600*/  USEL UR9, UR4, UR7, UP0 ;  /* 0x0000000704097287 */ /* 0x000fe20008000000 */
[----:B------:R-:W-:Y:S11]  /*1610*/  @P0 BRA `(.L_x_2187) ;  /* 0x0000000000480947 */ /* 0x000ff60003800000 */
[----:B------:R-:W-:Y:S02]  /*1620*/  UMOV UR4, UR6 ;  /* 0x0000000600047c82 */ /* 0x000fe40008000000 */
        /* <DEDUP_REMOVED lines=10> */
.L_x_2188:
[----:B------:R-:W-:-:S11]  /*16d0*/  UISETP.NE.AND UP0, UPT, UR5, 0x1, UPT ;  /* 0x000000010500788c */ /* 0x000fd6000bf05270 */
[----:B------:R-:W-:Y:S02]  /*16e0*/  @UP0 ULDC.64 UR10, c[0x0][0xae0] ;  /* 0x0002b800000a0ab9 */ /* 0x000fe40000000a00 */
[----:B------:R-:W-:-:S04]  /*16f0*/  UIMAD.WIDE.U32 UR6, UR4, UR10, URZ ;  /* 0x0000000a040672a5 */ /* 0x000fc8000f8e003f */
[----:B------:R-:W-:-:S12]  /*1700*/  @UP0 USHF.R.U32.HI UR4, URZ, UR11, UR7 ;  /* 0x0000000b3f040299 */ /* 0x000fd80008011607 */
.L_x_2189:
[----:B------:R-:W-:-:S04]  /*1710*/  UIMAD UR4, UR4, UR5, URZ ;  /* 0x00000005040472a4 */ /* 0x000fc8000f8e023f */
[----:B------:R-:W-:-:S04]  /*1720*/  UISETP.LT.AND UP0, UPT, UR8, UR4, UPT ;  /* 0x000000040800728c */ /* 0x000fc8000bf01270 */
[----:B------:R-:W-:-:S12]  /*1730*/  USEL UR8, UR8, UR4, !UP0 ;  /* 0x0000000408087287 */ /* 0x000fd8000c000000 */
.L_x_2187:
[----:B------:R-:W-:Y:S02]  /*1740*/  UIMAD.WIDE UR4, UR8, 0x2aaaaaab, URZ ;  /* 0x2aaaaaab080478a5 */ /* 0x000fe4000f8e023f */
[----:B------:R-:W-:Y:S02]  /*1750*/  ULOP3.LUT UR40, UR59, 0xffff, URZ, 0xc0, !UPT ;  /* 0x0000ffff3b287892 */ /* 0x000fe4000f8ec03f */
[----:B------:R-:W-:-:S04]  /*1760*/  USHF.R.U32.HI UR4, URZ, 0x1f, UR5 ;  /* 0x0000001f3f047899 */ /* 0x000fc80008011605 */
[----:B------:R-:W-:-:S04]  /*1770*/  ULEA.HI.SX32 UR4, UR5, UR4, 0x1c ;  /* 0x0000000405047291 */ /* 0x000fc8000f8fe23f */
[----:B------:R-:W-:-:S04]  /*1780*/  UISETP.LT.AND UP0, UPT, URZ, UR4, UPT ;  /* 0x000000043f00728c */ /* 0x000fc8000bf01270 */
[----:B------:R-:W-:-:S03]  /*1790*/  USEL UR10, URZ, UR4, !UP0 ;  /* 0x000000043f0a7287 */ /* 0x000fc6000c000000 */
[----:B------:R-:W-:Y:S01]  /*17a0*/  UMOV UR4, URZ ;  /* 0x0000003f00047c82 */ /* 0x000fe20008000000 */
[----:B------:R-:W-:-:S06]  /*17b0*/  UISETP.GT.AND UP0, UPT, UR9, UR10, UPT ;  /* 0x0000000a0900728c */ /* 0x000fcc000bf04270 */
[----:B------:R-:W-:-:S13]  /*17c0*/  PLOP3.LUT P0, PT, PT, PT, UP0, 0x80, 0x0 ;  /* 0x000000000000781c */ /* 0x000fda0003f0f008 */
[----:B------:R-:W-:Y:S05]  /*17d0*/  @!P0 BRA `(.L_x_2190) ;  /* 0x0000000000948947 */ /* 0x000fea0003800000 */
[----:B------:R-:W-:-:S04]  /*17e0*/  USHF.R.U32.HI UR11, URZ, 0x10, UR59 ;  /* 0x000000103f0b7899 */ /* 0x000fc8000801163b */
[----:B------:R-:W-:-:S11]  /*17f0*/  UISETP.NE.AND UP0, UPT, UR11, URZ, UPT ;  /* 0x0000003f0b00728c */ /* 0x000fd6000bf05270 */
[----:B------:R-:W-:Y:S02]  /*1800*/  @!UP0 ULDC UR11, c[0x0][0xae8] ;  /* 0x0002ba00000b8ab9 */ /* 0x000fe40000000800 */
[----:B------:R-:W-:Y:S01]  /*1810*/  IMAD.U32 R3, RZ, RZ, UR11 ;  /* 0x0000000bff037e24 */ /* 0x000fe2000f8e00ff */
[----:B------:R-:W-:-:S04]  /*1820*/  UIADD3 UR4, UR11, -0x1, UR9 ;  /* 0xffffffff0b047890 */ /* 0x000fc8000fffe009 */
[-C--:B------:R-:W-:Y:S01]  /*1830*/  IABS R0, R3.reuse ;  /* 0x0000000300007213 */ /* 0x080fe20000000000 */
[----:B------:R-:W-:Y:S01]  /*1840*/  UIADD3 UR6, -UR10, UR4, URZ ;  /* 0x000000040a067290 */ /* 0x000fe2000fffe13f */
[----:B--2---:R-:W-:Y:S02]  /*1850*/  IABS R5, R3 ;  /* 0x0000000300057213 */ /* 0x004fe40000000000 */
[----:B------:R-:W-:Y:S01]  /*1860*/  R2UR UR12, R0 ;  /* 0x00000000000c72ca */ /* 0x000fe200000e0000 */
[----:B------:R-:W-:Y:S02]  /*1870*/  UMOV UR4, URZ ;  /* 0x0000003f00047c82 */ /* 0x000fe40008000000 */
[----:B------:R-:W-:Y:S01]  /*1880*/  IMAD.U32 R4, RZ, RZ, UR6 ;  /* 0x00000006ff047e24 */ /* 0x000fe2000f8e00ff */
[----:B------:R-:W-:-:S04]  /*1890*/  ULOP3.LUT UR6, UR6, UR11, URZ, 0x3c, !UPT ;  /* 0x0000000b06067292 */ /* 0x000fc8000f8e3c3f */
[----:B------:R-:W-:-:S05]  /*18a0*/  IABS R4, R4 ;  /* 0x0000000400047213 */ /* 0x000fca0000000000 */
[----:B------:R-:W0:Y:S01]  /*18b0*/  I2F.RP R0, UR12 ;  /* 0x0000000c00007d06 */ /* 0x000e220008209400 */
[----:B------:R-:W-:-:S05]  /*18c0*/  IMAD.MOV.U32 R3, RZ, RZ, R4 ;  /* 0x000000ffff037224 */ /* 0x000fca00078e0004 */
[----:B------:R-:W-:Y:S02]  /*18d0*/  R2UR UR8, R3 ;  /* 0x00000000030872ca */ /* 0x000fe400000e0000 */
[----:B0-----:R-:W0:Y:S02]  /*18e0*/  MUFU.RCP R0, R0 ;  /* 0x0000000000007308 */ /* 0x001e240000001000 */
[----:B0-----:R-:W-:Y:S02]  /*18f0*/  VIADD R2, R0, 0xffffffe ;  /* 0x0ffffffe00027836 */ /* 0x001fe40000000000 */
        /* <DEDUP_REMOVED lines=19> */
.L_x_2190:
[----:B------:R-:W-:Y:S01]  /*1a30*/  UIMAD UR40, UR40, UR4, UR10 ;  /* 0x00000004282872a4 */ /* 0x000fe2000f8e020a */
[----:B------:R-:W-:Y:S01]  /*1a40*/  IMAD.U32 R0, RZ, RZ, UR9 ;  /* 0x00000009ff007e24 */ /* 0x000fe2000f8e00ff */
[----:B------:R-:W-:Y:S01]  /*1a50*/  PLOP3.LUT P0, PT, PT, PT, PT, 0x80, 0x0 ;  /* 0x000000000000781c */ /* 0x000fe20003f0f070 */
[----:B------:R-:W-:-:S05]  /*1a60*/  IMAD.U32 R3, RZ, RZ, UR4 ;  /* 0x00000004ff037e24 */ /* 0x000fca000f8e00ff */
[----:B------:R-:W-:-:S04]  /*1a70*/  VIADDMNMX R0, R3, UR40, R0, PT ;  /* 0x0000002803007c46 */ /* 0x000fc8000b800100 */
[----:B------:R-:W-:-:S13]  /*1a80*/  R2UR UR44, R0 ;  /* 0x00000000002c72ca */ /* 0x000fda00000e0000 */
[----:B------:R-:W-:-:S06]  /*1a90*/  UISETP.GT.AND UP0, UPT, UR44, UR40, UPT ;  /* 0x000000282c00728c */ /* 0x000fcc000bf04270 */
[----:B------:R-:W-:-:S13]  /*1aa0*/  PLOP3.LUT P1, PT, PT, PT, UP0, 0x80, 0x0 ;  /* 0x000000000000781c */ /* 0x000fda0003f2f008 */
[----:B------:R-:W-:Y:S05]  /*1ab0*/  @!P1 BRA `(.L_x_2191) ;  /* 0x000002e000889947 */ /* 0x000fea0003800000 */
[----:B------:R-:W-:Y:S01]  /*1ac0*/  SHF.R.S32.HI R0, RZ, 0x1f, R31 ;  /* 0x0000001fff007819 */ /* 0x000fe2000001141f */
[----:B------:R-:W-:Y:S01]  /*1ad0*/  VIADD R21, R72, 0x18400 ;  /* 0x0001840048157836 */ /* 0x000fe20000000000 */
[----:B------:R-:W-:Y:S01]  /*1ae0*/  STL.64 [R1+0x58], RZ ;  /* 0x000058ff01007387 */ /* 0x000fe20000100a00 */
[----:B--2---:R-:W-:Y:S01]  /*1af0*/  IMAD.MOV.U32 R4, RZ, RZ, 0x1 ;  /* 0x00000001ff047424 */ /* 0x004fe200078e00ff */
[----:B------:R-:W-:Y:S01]  /*1b00*/  LEA.HI R30, R0, R31, RZ, 0x7 ;  /* 0x0000001f001e7211 */ /* 0x000fe200078f38ff */
[----:B------:R-:W-:Y:S01]  /*1b10*/  IMAD.MOV.U32 R5, RZ, RZ, RZ ;  /* 0x000000ffff057224 */ /* 0x000fe200078e00ff */
[----:B------:R-:W-:Y:S01]  /*1b20*/  STL.128 [R1+0x90], RZ ;  /* 0x000090ff01007387 */ /* 0x000fe20000100c00 */
[----:B------:R-:W-:Y:S01]  /*1b30*/  IMAD.MOV.U32 R6, RZ, RZ, 0x1 ;  /* 0x00000001ff067424 */ /* 0x000fe200078e00ff */
[----:B------:R-:W-:Y:S01]  /*1b40*/  SHF.R.S32.HI R35, RZ, 0x7, R30 ;  /* 0x00000007ff237819 */ /* 0x000fe2000001141e */
[----:B------:R-:W-:Y:S01]  /*1b50*/  IMAD.MOV.U32 R7, RZ, RZ, RZ ;  /* 0x000000ffff077224 */ /* 0x000fe200078e00ff */
[----:B------:R-:W-:Y:S01]  /*1b60*/  STL.128 [R1+0xa0], RZ ;  /* 0x0000a0ff01007387 */ /* 0x000fe20000100c00 */
[----:B------:R-:W-:Y:S01]  /*1b70*/  IMAD.MOV.U32 R10, RZ, RZ, 0x1 ;  /* 0x00000001ff0a7424 */ /* 0x000fe200078e00ff */
[----:B------:R-:W-:Y:S01]  /*1b80*/  LOP3.LUT P0, RZ, R21, 0x1bf, RZ, 0xc0, !PT ;  /* 0x000001bf15ff7812 */ /* 0x000fe2000780c0ff */
[----:B------:R-:W-:Y:S01]  /*1b90*/  IMAD.MOV.U32 R11, RZ, RZ, RZ ;  /* 0x000000ffff0b7224 */ /* 0x000fe200078e00ff */
[----:B------:R-:W0:Y:S01]  /*1ba0*/  SHFL.IDX PT, R0, R35, RZ, 0x1f ;  /* 0x00001fff23007589 */ /* 0x000e2200000e0000 */
[----:B------:R-:W-:-:S02]  /*1bb0*/  IMAD.MOV.U32 R15, RZ, RZ, 0x40000040 ;  /* 0x40000040ff0f7424 */ /* 0x000fc400078e00ff */
[----:B------:R-:W-:Y:S01]  /*1bc0*/  IMAD.MOV.U32 R13, RZ, RZ, 0x40000040 ;  /* 0x40000040ff0d7424 */ /* 0x000fe200078e00ff */
[----:B------:R1:W-:Y:S04]  /*1bd0*/  STL.128 [R1+0x60], R4 ;  /* 0x0000600401007387 */ /* 0x0003e80000100c00 */
[----:B------:R2:W-:Y:S04]  /*1be0*/  STL.64 [R1+0x70], R10 ;  /* 0x0000700a01007387 */ /* 0x0005e80000100a00 */
[----:B------:R2:W-:Y:S04]  /*1bf0*/  STL.128 [R1+0xb0], RZ ;  /* 0x0000b0ff01007387 */ /* 0x0005e80000100c00 */
[----:B------:R2:W-:Y:S01]  /*1c00*/  STL.128 [R1+0xc0], RZ ;  /* 0x0000c0ff01007387 */ /* 0x0005e20000100c00 */
[----:B-1----:R-:W-:-:S03]  /*1c10*/  IMAD.MOV.U32 R5, RZ, RZ, 0x40000040 ;  /* 0x40000040ff057424 */ /* 0x002fc600078e00ff */
[----:B------:R2:W-:Y:S01]  /*1c20*/  STL.128 [R1+0xd0], RZ ;  /* 0x0000d0ff01007387 */ /* 0x0005e20000100c00 */
[----:B------:R-:W-:Y:S01]  /*1c30*/  IMAD.MOV.U32 R7, RZ, RZ, 0x40000040 ;  /* 0x40000040ff077424 */ /* 0x000fe200078e00ff */
[----:B0-----:R-:W-:Y:S02]  /*1c40*/  LEA.HI R2, R0, R0, RZ, 0x1 ;  /* 0x0000000000027211 */ /* 0x001fe400078f08ff */
[----:B------:R2:W-:Y:S02]  /*1c50*/  STL.128 [R1+0xe0], RZ ;  /* 0x0000e0ff01007387 */ /* 0x0005e40000100c00 */
[----:B------:R-:W-:Y:S01]  /*1c60*/  LOP3.LUT R3, R2, 0x7fffe, RZ, 0xc0, !PT ;  /* 0x0007fffe02037812 */ /* 0x000fe200078ec0ff */
[----:B------:R-:W-:-:S04]  /*1c70*/  VIADD R2, R72, 0x1c400 ;  /* 0x0001c40048027836 */ /* 0x000fc80000000000 */
[----:B------:R-:W-:Y:S01]  /*1c80*/  IMAD.IADD R0, R0, 0x1, -R3 ;  /* 0x0000000100007824 */ /* 0x000fe200078e0a03 */
[----:B------:R-:W-:Y:S01]  /*1c90*/  SHF.R.U32.HI R2, RZ, 0x4, R2 ;  /* 0x00000004ff027819 */ /* 0x000fe20000011602 */
[----:B------:R-:W-:Y:S02]  /*1ca0*/  VIADD R3, R72, 0x400 ;  /* 0x0000040048037836 */ /* 0x000fe40000000000 */
[----:B------:R-:W-:Y:S01]  /*1cb0*/  IMAD R0, R0, 0x2000, R21 ;  /* 0x0000200000007824 */ /* 0x000fe200078e0215 */
[----:B------:R-:W-:Y:S02]  /*1cc0*/  LOP3.LUT R2, R2, 0x3fff, RZ, 0xc0, !PT ;  /* 0x00003fff02027812 */ /* 0x000fe400078ec0ff */
[----:B------:R-:W-:Y:S01]  /*1cd0*/  SHF.R.U32.HI R3, RZ, 0x4, R3 ;  /* 0x00000004ff037819 */ /* 0x000fe20000011603 */
[----:B------:R-:W-:Y:S01]  /*1ce0*/  VIADD R8, R0, 0xa000 ;  /* 0x0000a00000087836 */ /* 0x000fe20000000000 */
[----:B------:R-:W-:Y:S02]  /*1cf0*/  SHF.R.U32.HI R0, RZ, 0x4, R0 ;  /* 0x00000004ff007819 */ /* 0x000fe40000011600 */
[----:B------:R-:W-:-:S02]  /*1d00*/  LOP3.LUT R3, R3, 0x3fff, RZ, 0xc0, !PT ;  /* 0x00003fff03037812 */ /* 0x000fc400078ec0ff */
[----:B------:R-:W-:Y:S02]  /*1d10*/  SHF.R.U32.HI R8, RZ, 0x4, R8 ;  /* 0x00000004ff087819 */ /* 0x000fe40000011608 */
[----:B------:R-:W-:Y:S02]  /*1d20*/  LOP3.LUT R9, R2, 0x10000, RZ, 0xfc, !PT ;  /* 0x0001000002097812 */ /* 0x000fe400078efcff */
[C---:B------:R-:W-:Y:S02]  /*1d30*/  LOP3.LUT R6, R3.reuse, 0x3000000, RZ, 0xfc, !PT ;  /* 0x0300000003067812 */ /* 0x040fe400078efcff */
[----:B------:R-:W-:Y:S01]  /*1d40*/  LOP3.LUT R2, R3, 0x10000, RZ, 0xfc, !PT ;  /* 0x0001000003027812 */ /* 0x000fe200078efcff */
[----:B------:R-:W-:Y:S01]  /*1d50*/  IMAD.MOV.U32 R4, RZ, RZ, R9 ;  /* 0x000000ffff047224 */ /* 0x000fe200078e0009 */
[----:B------:R-:W-:Y:S01]  /*1d60*/  LOP3.LUT R0, R0, 0x3fff, RZ, 0xc0, !PT ;  /* 0x00003fff00007812 */ /* 0x000fe200078ec0ff */
[----:B------:R-:W-:Y:S01]  /*1d70*/  IMAD.MOV.U32 R9, RZ, RZ, 0x40000040 ;  /* 0x40000040ff097424 */ /* 0x000fe200078e00ff */
[----:B------:R-:W-:Y:S01]  /*1d80*/  LOP3.LUT R3, R8, 0x3fff, RZ, 0xc0, !PT ;  /* 0x00003fff08037812 */ /* 0x000fe200078ec0ff */
[----:B------:R-:W-:Y:S01]  /*1d90*/  IMAD.MOV.U32 R14, RZ, RZ, R2 ;  /* 0x000000ffff0e7224 */ /* 0x000fe200078e0002 */
[----:B------:R-:W-:Y:S01]  /*1da0*/  LOP3.LUT R8, R0, 0x10000, RZ, 0xfc, !PT ;  /* 0x0001000000087812 */ /* 0x000fe200078efcff */
[----:B------:R2:W-:Y:S01]  /*1db0*/  STL.128 [R1+0x80], R4 ;  /* 0x0000800401007387 */ /* 0x0005e20000100c00 */
[----:B------:R-:W-:-:S03]  /*1dc0*/  LOP3.LUT R12, R3, 0x10000, RZ, 0xfc, !PT ;  /* 0x00010000030c7812 */ /* 0x000fc600078efcff */
[----:B------:R2:W-:Y:S04]  /*1dd0*/  STL.64 [R1+0x78], R8 ;  /* 0x0000780801007387 */ /* 0x0005e80000100a00 */
[----:B------:R2:W-:Y:S01]  /*1de0*/  STL.128 [R1+0xf0], R12 ;  /* 0x0000f00c01007387 */ /* 0x0005e20000100c00 */
[----:B------:R-:W-:Y:S05]  /*1df0*/  @!P0 BRA `(.L_x_2192) ;  /* 0x0000000000408947 */ /* 0x000fea0003800000 */
[----:B------:R-:W-:Y:S01]  /*1e00*/  MOV R0, 0x0 ;  /* 0x0000000000007802 */ /* 0x000fe20000000f00 */
[----:B------:R-:W-:Y:S01]  /*1e10*/  ULDC.64 UR4, c[0x4][0x98] ;  /* 0x0100260000047ab9 */ /* 0x000fe20000000a00 */
[----:B------:R-:W-:Y:S01]  /*1e20*/  ULDC.64 UR6, c[0x4][0x38] ;  /* 0x01000e0000067ab9 */ /* 0x000fe20000000a00 */
[----:B--2---:R-:W-:Y:S01]  /*1e30*/  IMAD.U32 R4, RZ, RZ, UR4 ;  /* 0x00000004ff047e24 */ /* 0x004fe2000f8e00ff */
        /* <DEDUP_REMOVED lines=12> */
.L_x_2192:
[----:B--2---:R-:W2:Y:S01]  /*1f00*/  LDL R15, [R1+0x1fc] ;  /* 0x0001fc00010f7983 */ /* 0x004ea20000100800 */
[----:B------:R-:W-:Y:S01]  /*1f10*/  LOP3.LUT R0, R30, 0xffffff80, RZ, 0xc0, !PT ;  /* 0xffffff801e007812 */ /* 0x000fe200078ec0ff */
[----:B------:R-:W0:Y:S01]  /*1f20*/  LDC.64 R12, c[0x0][0xae0] ;  /* 0x0002b800ff0c7b82 */ /* 0x000e220000000a00 */
[----:B------:R-:W-:Y:S01]  /*1f30*/  BSSY B0, `(.L_x_2193) ;  /* 0x000002f000007945 */ /* 0x000fe20003800000 */
[----:B------:R1:W-:Y:S02]  /*1f40*/  STL.64 [R1+0x108], R28 ;  /* 0x0001081c01007387 */ /* 0x0003e40000100a00 */
[----:B------:R-:W-:Y:S02]  /*1f50*/  IMAD.IADD R0, R31, 0x1, -R0 ;  /* 0x000000011f007824 */ /* 0x000fe400078e0a00 */
[----:B------:R3:W-:Y:S02]  /*1f60*/  STL.64 [R1+0x110], R16 ;  /* 0x0001101001007387 */ /* 0x0007e40000100a00 */
[----:B------:R-:W4:Y:S01]  /*1f70*/  LDC R8, c[0x0][0x288] ;  /* 0x0000a200ff087b82 */ /* 0x000f220000000800 */
[----:B------:R-:W-:Y:S01]  /*1f80*/  SHF.R.S32.HI R5, RZ, 0x1f, R0 ;  /* 0x0000001fff057819 */ /* 0x000fe20000011400 */
[----:B------:R3:W-:Y:S03]  /*1f90*/  STL.U8 [R1+0x118], RZ ;  /* 0x000118ff01007387 */ /* 0x0007e60000100000 */
[CC--:B------:R-:W-:Y:S01]  /*1fa0*/  LEA.HI R6, R5.reuse, R0.reuse, RZ, 0x2 ;  /* 0x0000000005067211 */ /* 0x0c0fe200078f10ff */
[----:B-1----:R-:W-:Y:S01]  /*1fb0*/  IMAD.MOV.U32 R28, RZ, RZ, RZ ;  /* 0x000000ffff1c7224 */ /* 0x002fe200078e00ff */
[----:B------:R-:W-:Y:S01]  /*1fc0*/  LEA.HI R5, R5, R0, RZ, 0x5 ;  /* 0x0000000005057211 */ /* 0x000fe200078f28ff */
[----:B------:R-:W4:Y:S01]  /*1fd0*/  LDC R10, c[0x0][0xad4] ;  /* 0x0002b500ff0a7b82 */ /* 0x000f220000000800 */
[--C-:B------:R-:W-:Y:S01]  /*1fe0*/  SHF.R.S32.HI R4, RZ, 0x2, R6.reuse ;  /* 0x00000002ff047819 */ /* 0x100fe20000011406 */
[----:B------:R3:W-:Y:S01]  /*1ff0*/  STL.U8 [R1+0x14c], RZ ;  /* 0x00014cff01007387 */ /* 0x0007e20000100000 */
[----:B------:R-:W-:-:S02]  /*2000*/  SHF.R.S32.HI R3, RZ, 0x1f, R6 ;  /* 0x0000001fff037819 */ /* 0x000fc40000011406 */
[----:B------:R-:W-:Y:S02]  /*2010*/  SHF.R.S32.HI R20, RZ, 0x5, R5 ;  /* 0x00000005ff147819 */ /* 0x000fe40000011405 */
[----:B------:R-:W-:Y:S01]  /*2020*/  LEA.HI R3, R3, R4, RZ, 0x3 ;  /* 0x0000000403037211 */ /* 0x000fe200078f18ff */
[----:B------:R-:W1:Y:S01]  /*2030*/  LDC R226, c[0x0][0x450] ;  /* 0x00011400ffe27b82 */ /* 0x000e620000000800 */
[----:B0-----:R-:W-:Y:S02]  /*2040*/  IMAD.MOV.U32 R30, RZ, RZ, R12 ;  /* 0x000000ffff1e7224 */ /* 0x001fe400078e000c */
[----:B------:R-:W-:Y:S01]  /*2050*/  LOP3.LUT R7, R3, 0xfffffff8, RZ, 0xc0, !PT ;  /* 0xfffffff803077812 */ /* 0x000fe200078ec0ff */
[----:B------:R-:W-:-:S04]  /*2060*/  IMAD.MOV.U32 R31, RZ, RZ, R13 ;  /* 0x000000ffff1f7224 */ /* 0x000fc800078e000d */
[----:B------:R-:W-:Y:S01]  /*2070*/  IMAD.IADD R7, R4, 0x1, -R7 ;  /* 0x0000000104077824 */ /* 0x000fe200078e0a07 */
[----:B------:R-:W-:Y:S01]  /*2080*/  LEA.HI R4, R35, R35, RZ, 0x1 ;  /* 0x0000002323047211 */ /* 0x000fe200078f08ff */
[----:B------:R-:W0:Y:S02]  /*2090*/  LDC.64 R2, c[0x0][0xad8] ;  /* 0x0002b600ff027b82 */ /* 0x000e240000000a00 */
[----:B------:R-:W-:Y:S01]  /*20a0*/  IMAD R9, R20, 0x10, R7 ;  /* 0x0000001014097824 */ /* 0x000fe200078e0207 */
[----:B------:R-:W-:Y:S02]  /*20b0*/  LOP3.LUT R14, R4, 0x3fffffe, RZ, 0xc0, !PT ;  /* 0x03fffffe040e7812 */ /* 0x000fe400078ec0ff */
[----:B------:R-:W-:-:S03]  /*20c0*/  LOP3.LUT R7, R6, 0x7ffffffc, RZ, 0xc0, !PT ;  /* 0x7ffffffc06077812 */ /* 0x000fc600078ec0ff */
[----:B------:R-:W5:Y:S01]  /*20d0*/  LDC.64 R4, c[0x0][0x448] ;  /* 0x00011200ff047b82 */ /* 0x000f620000000a00 */
[----:B------:R-:W-:Y:S02]  /*20e0*/  IMAD.IADD R14, R35, 0x1, -R14 ;  /* 0x00000001230e7824 */ /* 0x000fe400078e0a0e */
[----:B------:R-:W-:Y:S02]  /*20f0*/  IMAD.IADD R7, R0, 0x1, -R7 ;  /* 0x0000000100077824 */ /* 0x000fe400078e0a07 */
[----:B------:R-:W-:Y:S01]  /*2100*/  IMAD R6, R14, 0x40, R9 ;  /* 0x000000400e067824 */ /* 0x000fe200078e0209 */
[----:B-1----:R3:W-:Y:S01]  /*2110*/  STL [R1+0x148], R226 ;  /* 0x000148e201007387 */ /* 0x0027e20000100800 */
[----:B------:R-:W-:Y:S02]  /*2120*/  VIADD R14, R27, 0xffffff80 ;  /* 0xffffff801b0e7836 */ /* 0x000fe40000000000 */
[----:B------:R-:W-:Y:S02]  /*2130*/  IMAD.U32 R9, RZ, RZ, UR42 ;  /* 0x0000002aff097e24 */ /* 0x000fe4000f8e00ff */
[----:B------:R-:W-:Y:S01]  /*2140*/  IMAD.SHL.U32 R7, R7, 0x2, RZ ;  /* 0x0000000207077824 */ /* 0x000fe200078e00ff */
[----:B------:R3:W-:Y:S01]  /*2150*/  STL [R1+0x11c], R14 ;  /* 0x00011c0e01007387 */ /* 0x0007e20000100800 */
[----:B0-----:R-:W-:-:S03]  /*2160*/  IMAD.MOV.U32 R11, RZ, RZ, R2 ;  /* 0x000000ffff0b7224 */ /* 0x001fc600078e0002 */
[----:B------:R3:W-:Y:S01]  /*2170*/  STL.64 [R1+0x100], R6 ;  /* 0x0001000601007387 */ /* 0x0007e20000100a00 */
[----:B------:R-:W-:-:S03]  /*2180*/  IMAD.MOV.U32 R29, RZ, RZ, R3 ;  /* 0x000000ffff1d7224 */ /* 0x000fc600078e0003 */
[----:B----4-:R3:W-:Y:S04]  /*2190*/  STL.128 [R1+0x120], R8 ;  /* 0x0001200801007387 */ /* 0x0107e80000100c00 */
[----:B------:R3:W-:Y:S04]  /*21a0*/  STL.128 [R1+0x130], R28 ;  /* 0x0001301c01007387 */ /* 0x0007e80000100c00 */
[----:B-----5:R3:W-:Y:S01]  /*21b0*/  STL.64 [R1+0x140], R4 ;  /* 0x0001400401007387 */ /* 0x0207e20000100a00 */
[----:B--2---:R-:W-:-:S04]  /*21c0*/  LEA.HI R0, R15, R15, RZ, 0x1 ;  /* 0x0000000f0f007211 */ /* 0x004fc800078f08ff */
[----:B------:R-:W-:-:S05]  /*21d0*/  LOP3.LUT R0, R0, 0xfffffffe, RZ, 0xc0, !PT ;  /* 0xfffffffe00007812 */ /* 0x000fca00078ec0ff */
[----:B------:R-:W-:-:S05]  /*21e0*/  IMAD.IADD R0, R15, 0x1, -R0 ;  /* 0x000000010f007824 */ /* 0x000fca00078e0a00 */
[----:B------:R-:W-:-:S04]  /*21f0*/  SHF.L.U32 R15, R0, 0x1f, RZ ;  /* 0x0000001f000f7819 */ /* 0x000fc800000006ff */
[----:B------:R-:W0:Y:S02]  /*2200*/  SYNCS.PHASECHK.TRANS64.TRYWAIT P0, [R72+URZ+0x32400], R15 ;  /* 0x0324000f480075a7 */ /* 0x000e24000800017f */
[----:B0--3--:R-:W-:Y:S05]  /*2210*/  @!P0 BRA `(.L_x_2194) ;  /* 0x0000034c00348947 */ /* 0x009fea0003800000 */
.L_x_2348:
[----:B------:R-:W-:Y:S05]  /*2220*/  BSYNC B0 ;  /* 0x0000000000007941 */ /* 0x000fea0003800000 */
.L_x_2193:
[----:B------:R-:W2:Y:S04]  /*2230*/  LDL.64 R16, [R1+0xa40] ;  /* 0x000a400001107983 */ /* 0x000ea80000100a00 */
[----:B------:R-:W3:Y:S04]  /*2240*/  LDL R14, [R1+0xa48] ;  /* 0x000a4800010e7983 */ /* 0x000ee80000100800 */
[----:B------:R-:W4:Y:S04]  /*2250*/  LDL R4, [R1] ;  /* 0x0000000001047983 */ /* 0x000f280000100800 */
[----:B------:R1:W5:Y:S01]  /*2260*/  LDL.64 R6, [R1+0x1f0] ;  /* 0x0001f00001067983 */ /* 0x0003620000100a00 */
[----:B------:R-:W-:Y:S01]  /*2270*/  IMAD.MOV.U32 R28, RZ, RZ, R42 ;  /* 0x000000ffff1c7224 */ /* 0x000fe200078e002a */
[----:B------:R-:W-:Y:S01]  /*2280*/  IADD3 R0, P0, R18, 0x430, RZ ;  /* 0x0000043012007810 */ /* 0x000fe20007f1e0ff */
[----:B------:R-:W-:Y:S01]  /*2290*/  IMAD.MOV.U32 R29, RZ, RZ, R67 ;  /* 0x000000ffff1d7224 */ /* 0x000fe200078e0043 */
[----:B------:R-:W-:Y:S05]  /*22a0*/  WARPSYNC.ALL ;  /* 0x0000000000007948 */ /* 0x000fea0003800000 */
[----:B------:R-:W-:Y:S01]  /*22b0*/  IMAD.MOV.U32 R30, RZ, RZ, R36 ;  /* 0x000000ffff1e7224 */ /* 0x000fe200078e0024 */
[----:B------:R-:W-:Y:S01]  /*22c0*/  BSSY B0, `(.L_x_2195) ;  /* 0x000002e000007945 */ /* 0x000fe20003800000 */
[----:B------:R-:W-:-:S02]  /*22d0*/  IMAD.MOV.U32 R31, RZ, RZ, R63 ;  /* 0x000000ffff1f7224 */ /* 0x000fc400078e003f */
[----:B------:R-:W-:Y:S02]  /*22e0*/  IMAD.MOV.U32 R27, RZ, RZ, R44 ;  /* 0x000000ffff1b7224 */ /* 0x000fe400078e002c */
[----:B------:R-:W-:Y:S01]  /*22f0*/  IMAD.X R9, RZ, RZ, R19, P0 ;  /* 0x000000ffff097224 */ /* 0x000fe200000e0613 */
[----:B------:R0:W-:Y:S01]  /*2300*/  STL.128 [R1+0x150], R28 ;  /* 0x0001501c01007387 */ /* 0x0001e20000100c00 */
[----:B------:R-:W-:Y:S02]  /*2310*/  IMAD.MOV.U32 R10, RZ, RZ, R37 ;  /* 0x000000ffff0a7224 */ /* 0x000fe400078e0025 */
[----:B------:R-:W-:Y:S02]  /*2320*/  IMAD.MOV.U32 R11, RZ, RZ, R46 ;  /* 0x000000ffff0b7224 */ /* 0x000fe400078e002e */
[----:B------:R-:W-:Y:S02]  /*2330*/  IMAD.MOV.U32 R8, RZ, RZ, R0 ;  /* 0x000000ffff087224 */ /* 0x000fe400078e0000 */
[----:B------:R-:W-:-:S02]  /*2340*/  IMAD.MOV.U32 R42, RZ, RZ, R45 ;  /* 0x000000ffff2a7224 */ /* 0x000fc400078e002d */
[----:B------:R-:W-:Y:S01]  /*2350*/  IMAD.MOV.U32 R35, RZ, RZ, R61 ;  /* 0x000000ffff237224 */ /* 0x000fe200078e003d */
[----:B------:R1:W-:Y:S01]  /*2360*/  STL.128 [R1+0x1b0], R8 ;  /* 0x0001b00801007387 */ /* 0x0003e20000100c00 */
[----:B------:R-:W-:-:S03]  /*2370*/  VIADD R225, R73, 0x8 ;  /* 0x0000000849e17836 */ /* 0x000fc60000000000 */
[----:B------:R-:W-:Y:S01]  /*2380*/  STL.128 [R1+0x1c0], R40 ;  /* 0x0001c02801007387 */ /* 0x000fe20000100c00 */
[----:B0-----:R-:W-:Y:S02]  /*2390*/  IMAD.MOV.U32 R28, RZ, RZ, R26 ;  /* 0x000000ffff1c7224 */ /* 0x001fe400078e001a */
[----:B------:R-:W-:Y:S02]  /*23a0*/  IMAD.MOV.U32 R26, RZ, RZ, R33 ;  /* 0x000000ffff1a7224 */ /* 0x000fe400078e0021 */
[----:B------:R-:W-:Y:S02]  /*23b0*/  IMAD.MOV.U32 R29, RZ, RZ, R57 ;  /* 0x000000ffff1d7224 */ /* 0x000fe400078e0039 */
[----:B------:R-:W-:Y:S01]  /*23c0*/  IMAD.MOV.U32 R30, RZ, RZ, R55 ;  /* 0x000000ffff1e7224 */ /* 0x000fe200078e0037 */
[----:B------:R0:W-:Y:S01]  /*23d0*/  STL.128 [R1+0x180], R24 ;  /* 0x0001801801007387 */ /* 0x0001e20000100c00 */
[----:B------:R-:W-:Y:S02]  /*23e0*/  IMAD.MOV.U32 R31, RZ, RZ, R58 ;  /* 0x000000ffff1f7224 */ /* 0x000fe400078e003a */
[----:B-1----:R-:W-:-:S02]  /*23f0*/  IMAD.MOV.U32 R8, RZ, RZ, R51 ;  /* 0x000000ffff087224 */ /* 0x002fc400078e0033 */
[----:B------:R-:W-:Y:S01]  /*2400*/  IMAD.MOV.U32 R9, RZ, RZ, R54 ;  /* 0x000000ffff097224 */ /* 0x000fe200078e0036 */
[----:B------:R-:W-:Y:S01]  /*2410*/  STL.128 [R1+0x170], R28 ;  /* 0x0001701c01007387 */ /* 0x000fe20000100c00 */
[----:B------:R-:W-:Y:S02]  /*2420*/  IMAD.MOV.U32 R10, RZ, RZ, R53 ;  /* 0x000000ffff0a7224 */ /* 0x000fe400078e0035 */
[----:B------:R-:W-:-:S05]  /*2430*/  IMAD.MOV.U32 R11, RZ, RZ, R56 ;  /* 0x000000ffff0b7224 */ /* 0x000fca00078e0038 */
[----:B------:R-:W-:Y:S01]  /*2440*/  STL.128 [R1+0x1e0], R8 ;  /* 0x0001e00801007387 */ /* 0x000fe20000100c00 */
[----:B0-----:R-:W-:Y:S02]  /*2450*/  IMAD.MOV.U32 R24, RZ, RZ, R38 ;  /* 0x000000ffff187224 */ /* 0x001fe400078e0026 */
[----:B------:R-:W-:Y:S02]  /*2460*/  IMAD.MOV.U32 R25, RZ, RZ, R65 ;  /* 0x000000ffff197224 */ /* 0x000fe400078e0041 */
[----:B------:R-:W-:Y:S02]  /*2470*/  IMAD.MOV.U32 R26, RZ, RZ, R32 ;  /* 0x000000ffff1a7224 */ /* 0x000fe400078e0020 */
[----:B------:R-:W-:-:S05]  /*2480*/  IMAD.MOV.U32 R27, RZ, RZ, R59 ;  /* 0x000000ffff1b7224 */ /* 0x000fca00078e003b */
[----:B------:R0:W-:Y:S02]  /*2490*/  STL.128 [R1+0x190], R24 ;  /* 0x0001901801007387 */ /* 0x0001e40000100c00 */
[----:B0-----:R-:W-:Y:S02]  /*24a0*/  IMAD.MOV.U32 R24, RZ, RZ, R49 ;  /* 0x000000ffff187224 */ /* 0x001fe400078e0031 */
[----:B------:R-:W-:Y:S02]  /*24b0*/  IMAD.MOV.U32 R25, RZ, RZ, R52 ;  /* 0x000000ffff197224 */ /* 0x000fe400078e0034 */
[----:B------:R-:W-:Y:S02]  /*24c0*/  IMAD.MOV.U32 R26, RZ, RZ, R47 ;  /* 0x000000ffff1a7224 */ /* 0x000fe400078e002f */
[----:B------:R-:W-:-:S05]  /*24d0*/  IMAD.MOV.U32 R27, RZ, RZ, R50 ;  /* 0x000000ffff1b7224 */ /* 0x000fca00078e0032 */
[----:B------:R0:W-:Y:S01]  /*24e0*/  STL.128 [R1+0x1a0], R24 ;  /* 0x0001a01801007387 */ /* 0x0001e20000100c00 */
[----:B--2---:R-:W-:Y:S02]  /*24f0*/  IMAD.MOV.U32 R33, RZ, RZ, R17 ;  /* 0x000000ffff217224 */ /* 0x004fe400078e0011 */
[----:B------:R-:W-:Y:S02]  /*2500*/  IMAD.MOV.U32 R16, RZ, RZ, R39 ;  /* 0x000000ffff107224 */ /* 0x000fe400078e0027 */
[----:B---3--:R-:W-:Y:S02]  /*2510*/  IMAD.MOV.U32 R32, RZ, RZ, R14 ;  /* 0x000000ffff207224 */ /* 0x008fe400078e000e */
[----:B------:R-:W-:Y:S01]  /*2520*/  IMAD.MOV.U32 R17, RZ, RZ, R48 ;  /* 0x000000ffff117224 */ /* 0x000fe200078e0030 */
[----:B----4-:R-:W-:Y:S02]  /*2530*/  LOP3.LUT R0, R4, 0x1, RZ, 0xfc, !PT ;  /* 0x0000000104007812 */ /* 0x010fe400078efcff */
[----:B------:R0:W-:Y:S01]  /*2540*/  STL.128 [R1+0x1d0], R32 ;  /* 0x0001d02001007387 */ /* 0x0001e20000100c00 */
[----:B------:R0:W-:Y:S01]  /*2550*/  BAR.SYNC.DEFER_BLOCKING R225, 0x100 ;  /* 0x000400e10000751d */ /* 0x0001e20000010000 */
[----:B------:R-:W-:-:S05]  /*2560*/  ISETP.NE.AND P1, PT, R0, 0x3, PT ;  /* 0x000000030000780c */ /* 0x000fca0003f25270 */
[----:B------:R0:W-:Y:S08]  /*2570*/  STL.128 [R1+0x160], R16 ;  /* 0x0001601001007387 */ /* 0x0001f00000100c00 */
[----:B------:R-:W-:Y:S05]  /*2580*/  @!P1 BRA `(.L_x_2196) ;  /* 0x0000000000049947 */ /* 0x000fea0003800000 */
[----:B------:R-:W-:Y:S01]  /*2590*/  BPT.TRAP 0x1 ;  /* 0x000000040000795c */ /* 0x000fe20000300000 */
.L_x_2196:
[----:B------:R-:W-:Y:S05]  /*25a0*/  BSYNC B0 ;  /* 0x0000000000007941 */ /* 0x000fea0003800000 */
.L_x_2195:
[----:B------:R-:W2:Y:S01]  /*25b0*/  LDL.64 R8, [R1+0x18] ;  /* 0x0000180001087983 */ /* 0x000ea20000100a00 */
[----:B-----5:R-:W-:Y:S01]  /*25c0*/  SHF.L.U32 R7, R7, 0x1f, RZ ;  /* 0x0000001f07077819 */ /* 0x020fe200000006ff */
[----:B------:R-:W-:Y:S01]  /*25d0*/  BSSY B0, `(.L_x_2197) ;  /* 0x0000006000007945 */ /* 0x000fe20003800000 */
[----:B--2---:R-:W-:-:S05]  /*25e0*/  MOV R9, R8 ;  /* 0x0000000800097202 */ /* 0x004fca0000000f00 */
[----:B------:R-:W-:-:S04]  /*25f0*/  IMAD R6, R6, 0x8, R9 ;  /* 0x0000000806067824 */ /* 0x000fc800078e0209 */
[----:B------:R1:W2:Y:S01]  /*2600*/  SYNCS.PHASECHK.TRANS64.TRYWAIT P0, [R6+URZ], R7 ;  /* 0x00000007060075a7 */ /* 0x0002a2000800017f */
[----:B------:R-:W-:Y:S05]  /*2610*/  @!P1 BRA `(.L_x_2198) ;  /* 0x0000000000049947 */ /* 0x000fea0003800000 */
[----:B------:R-:W-:Y:S01]  /*2620*/  BPT.TRAP 0x1 ;  /* 0x000000040000795c */ /* 0x000fe20000300000 */
.L_x_2198:
[----:B------:R-:W-:Y:S05]  /*2630*/  BSYNC B0 ;  /* 0x0000000000007941 */ /* 0x000fea0003800000 */
.L_x_2197:
[----:B------:R-:W-:Y:S04]  /*2640*/  BSSY B0, `(.L_x_2199) ;  /* 0x0000004000007945 */ /* 0x000fe80003800000 */
[----:B--2---:R-:W-:Y:S05]  /*2650*/  @P0 BRA `(.L_x_2200) ;  /* 0x0000000000080947 */ /* 0x004fea0003800000 */
[----:B------:R-:W2:Y:S02]  /*2660*/  SYNCS.PHASECHK.TRANS64.TRYWAIT P0, [R6+URZ], R7 ;  /* 0x00000007060075a7 */ /* 0x000ea4000800017f */
[----:B--2---:R-:W-:Y:S05]  /*2670*/  @!P0 BRA `(.L_x_2201) ;  /* 0x0000034800308947 */ /* 0x004fea0003800000 */
.L_x_2200:
[----:B------:R-:W-:Y:S05]  /*2680*/  BSYNC B0 ;  /* 0x0000000000007941 */ /* 0x000fea0003800000 */
.L_x_2199:
[----:B------:R-:W3:Y:S04]  /*2690*/  LDL R11, [R1+0x1f0] ;  /* 0x0001f000010b7983 */ /* 0x000ee80000100800 */
[----:B-12---:R-:W3:Y:S01]  /*26a0*/  LDL.64 R6, [R1+0x80] ;  /* 0x0000800001067983 */ /* 0x006ee20000100a00 */
[----:B------:R-:W-:Y:S05]  /*26b0*/  WARPSYNC.ALL ;  /* 0x0000000000007948 */ /* 0x000fea0003800000 */
[----:B------:R-:W2:Y:S04]  /*26c0*/  LDL.64 R20, [R1+0x78] ;  /* 0x0000780001147983 */ /* 0x000ea80000100a00 */
[----:B------:R-:W4:Y:S04]  /*26d0*/  LDL.64 R8, [R1+0x78] ;  /* 0x0000780001087983 */ /* 0x000f280000100a00 */
[----:B------:R-:W5:Y:S01]  /*26e0*/  LDL.64 R14, [R1+0x78] ;  /* 0x00007800010e7983 */ /* 0x000f620000100a00 */
[----:B---3--:R-:W-:-:S03]  /*26f0*/  IMAD R6, R11, 0x300, R6 ;  /* 0x000003000b067824 */ /* 0x008fc600078e0206 */
[----:B0-----:R-:W3:Y:S01]  /*2700*/  LDL.64 R16, [R1+0x78] ;  /* 0x0000780001107983 */ /* 0x001ee20000100a00 */
[----:B------:R-:W-:Y:S02]  /*2710*/  R2UR UR7, R7 ;  /* 0x00000000070772ca */ /* 0x000fe400000e0000 */
[C---:B------:R-:W-:Y:S01]  /*2720*/  R2UR UR6, R6.reuse ;  /* 0x00000000060672ca */ /* 0x040fe200000e0000 */
[----:B------:R-:W-:Y:S01]  /*2730*/  WARPGROUP.ARRIVE ;  /* 0x00000000000079c5 */ /* 0x000fe20000000000 */
[----:B------:R-:W3:Y:S01]  /*2740*/  LDL R0, [R1+0x1fc] ;  /* 0x0001fc0001007983 */ /* 0x000ee20000100800 */
[----:B------:R-:W-:Y:S01]  /*2750*/  VIADD R10, R6, 0x2 ;  /* 0x00000002060a7836 */ /* 0x000fe20000000000 */
[----:B------:R-:W-:Y:S01]  /*2760*/  BSSY B0, `(.L_x_2202) ;  /* 0x000002d000007945 */ /* 0x000fe20003800000 */
[----:B------:R-:W-:Y:S01]  /*2770*/  IMAD.MOV.U32 R11, RZ, RZ, R7 ;  /* 0x000000ffff0b7224 */ /* 0x000fe200078e0007 */
[----:B------:R0:W-:Y:S01]  /*2780*/  STL [R1+0x60], RZ ;  /* 0x000060ff01007387 */ /* 0x0001e20000100800 */
[----:B------:R-:W-:-:S05]  /*2790*/  IMAD.MOV.U32 R223, RZ, RZ, 0x1 ;  /* 0x00000001ffdf7424 */ /* 0x000fca00078e00ff */
[----:B------:R0:W-:Y:S04]  /*27a0*/  STL [R1+0x60], R223 ;  /* 0x000060df01007387 */ /* 0x0001e80000100800 */
[----:B------:R0:W-:Y:S04]  /*27b0*/  STL [R1+0x60], R223 ;  /* 0x000060df01007387 */ /* 0x0001e80000100800 */
[----:B------:R0:W-:Y:S04]  /*27c0*/  STL [R1+0x60], R223 ;  /* 0x000060df01007387 */ /* 0x0001e80000100800 */
[----:B------:R0:W-:Y:S01]  /*27d0*/  STL [R1+0x60], R223 ;  /* 0x000060df01007387 */ /* 0x0001e20000100800 */
[----:B--2---:R-:W-:-:S02]  /*27e0*/  R2UR UR4, R20 ;  /* 0x00000000140472ca */ /* 0x004fc400000e0000 */
[----:B------:R-:W-:Y:S01]  /*27f0*/  R2UR UR5, R21 ;  /* 0x00000000150572ca */ /* 0x000fe200000e0000 */
[----:B----4-:R-:W-:Y:S02]  /*2800*/  VIADD R8, R8, 0x2 ;  /* 0x0000000208087836 */ /* 0x010fe40000000000 */
[----:B-----5:R-:W-:Y:S02]  /*2810*/  VIADD R14, R14, 0x4 ;  /* 0x000000040e0e7836 */ /* 0x020fe40000000000 */
[----:B---3--:R-:W-:-:S08]  /*2820*/  VIADD R16, R16, 0x6 ;  /* 0x0000000610107836 */ /* 0x008fd00000000000 */
[----:B------:R-:W-:Y:S01]  /*2830*/  HGMMA.64x96x16.F32.BF16 R24, gdesc[UR4], RZ, !UPT, gsb0 ;  /* 0x01600000041879f0 */ /* 0x000fe2000c0018ff */
[----:B------:R-:W-:Y:S02]  /*2840*/  R2UR UR6, R10 ;  /* 0x000000000a0672ca */ /* 0x000fe400000e0000 */
[----:B------:R-:W-:Y:S02]  /*2850*/  R2UR UR7, R11 ;  /* 0x000000000b0772ca */ /* 0x000fe400000e0000 */
[----:B------:R-:W-:Y:S01]  /*2860*/  R2UR UR4, R8 ;  /* 0x00000000080472ca */ /* 0x000fe200000e0000 */
[----:B------:R-:W-:Y:S01]  /*2870*/  VIADD R8, R6, 0x4 ;  /* 0x0000000406087836 */ /* 0x000fe20000000000 */
[----:B------:R-:W-:Y:S01]  /*2880*/  R2UR UR5, R9 ;  /* 0x00000000090572ca */ /* 0x000fe200000e0000 */
[----:B------:R-:W-:Y:S01]  /*2890*/  IMAD.MOV.U32 R9, RZ, RZ, R7 ;  /* 0x000000ffff097224 */ /* 0x000fe200078e0007 */
[----:B------:R-:W-:Y:S01]  /*28a0*/  LEA.HI R4, R0, R0, RZ, 0x1 ;  /* 0x0000000000047211 */ /* 0x000fe200078f08ff */
        /* <DEDUP_REMOVED lines=14> */
[----:B------:R-:W-:Y:S02]  /*2990*/  R2UR UR5, R17 ;  /* 0x00000000110572ca */ /* 0x000fe400000e0000 */
[----:B------:R-:W-:-:S05]  /*29a0*/  LOP3.LUT R7, R4, 0xfffffffe, RZ, 0xc0, !PT ;  /* 0xfffffffe04077812 */ /* 0x000fca00078ec0ff */
[----:B------:R-:W-:-:S05]  /*29b0*/  IMAD.IADD R7, R0, 0x1, -R7 ;  /* 0x0000000100077824 */ /* 0x000fca00078e0a07 */
[----:B------:R-:W-:Y:S01]  /*29c0*/  SHF.L.U32 R7, R7, 0x1f, RZ ;  /* 0x0000001f07077819 */ /* 0x000fe200000006ff */
[----:B------:R-:W-:Y:S02]  /*29d0*/  WARPGROUP.DEPBAR.LE gsb0, 0x0 ;  /* 0x00008000000079c5 */ /* 0x000fe40000010000 */
[----:B------:R-:W-:-:S06]  /*29e0*/  WARPGROUP.ARRIVE ;  /* 0x00000000000079c5 */ /* 0x000fcc0000000000 */
[----:B------:R-:W-:Y:S03]  /*29f0*/  HGMMA.64x96x16.F32.BF16 R24, gdesc[UR4], R24, gsb0 ;  /* 0x01600000041879f0 */ /* 0x000fe60008001818 */
[----:B------:R-:W-:Y:S02]  /*2a00*/  WARPGROUP.DEPBAR.LE gsb0, 0x0 ;  /* 0x00008000000079c5 */ /* 0x000fe40000010000 */
[----:B------:R-:W1:Y:S02]  /*2a10*/  SYNCS.PHASECHK.TRANS64.TRYWAIT P0, [R72+URZ+0x32410], R7 ;  /* 0x03241007480075a7 */ /* 0x000e64000800017f */
[----:B01----:R-:W-:Y:S05]  /*2a20*/  @!P0 BRA `(.L_x_2203) ;  /* 0x0000034400588947 */ /* 0x003fea0003800000 */
.L_x_2349:
[----:B------:R-:W-:Y:S05]  /*2a30*/  BSYNC B0 ;  /* 0x0000000000007941 */ /* 0x000fea0003800000 */
.L_x_2202:
[----:B------:R-:W2:Y:S04]  /*2a40*/  LDL R0, [R1+0x28] ;  /* 0x0000280001007983 */ /* 0x000ea80000100800 */
[----:B0-----:R0:W5:Y:S01]  /*2a50*/  LDL.64 R6, [R1+0x1f0] ;  /* 0x0001f00001067983 */ /* 0x0011620000100a00 */
[----:B------:R-:W-:Y:S01]  /*2a60*/  BSSY B0, `(.L_x_2204) ;  /* 0x0000005000007945 */ /* 0x000fe20003800000 */
[----:B--2---:R-:W-:-:S04]  /*2a70*/  LOP3.LUT R0, R0, 0x1, RZ, 0xfc, !PT ;  /* 0x0000000100007812 */ /* 0x004fc800078efcff */
[----:B------:R-:W-:-:S13]  /*2a80*/  ISETP.NE.AND P1, PT, R0, 0x3, PT ;  /* 0x000000030000780c */ /* 0x000fda0003f25270 */
[----:B0-----:R-:W-:Y:S05]  /*2a90*/  @!P1 BRA `(.L_x_2205) ;  /* 0x0000000000049947 */ /* 0x001fea0003800000 */
[----:B------:R-:W-:Y:S01]  /*2aa0*/  BPT.TRAP 0x1 ;  /* 0x000000040000795c */ /* 0x000fe20000300000 */
.L_x_2205:
[----:B------:R-:W-:Y:S05]  /*2ab0*/  BSYNC B0 ;  /* 0x0000000000007941 */ /* 0x000fea0003800000 */
.L_x_2204:
[----:B------:R-:W2:Y:S01]  /*2ac0*/  LDL.64 R8, [R1+0x40] ;  /* 0x0000400001087983 */ /* 0x000ea20000100a00 */
[----:B-----5:R-:W-:Y:S01]  /*2ad0*/  SHF.L.U32 R7, R7, 0x1f, RZ ;  /* 0x0000001f07077819 */ /* 0x020fe200000006ff */
[----:B------:R-:W-:Y:S01]  /*2ae0*/  BSSY B0, `(.L_x_2206) ;  /* 0x0000006000007945 */ /* 0x000fe20003800000 */
[----:B--2---:R-:W-:-:S05]  /*2af0*/  MOV R9, R8 ;  /* 0x0000000800097202 */ /* 0x004fca0000000f00 */
[----:B------:R-:W-:-:S04]  /*2b00*/  IMAD R6, R6, 0x8, R9 ;  /* 0x0000000806067824 */ /* 0x000fc800078e0209 */
[----:B------:R0:W1:Y:S01]  /*2b10*/  SYNCS.PHASECHK.TRANS64.TRYWAIT P0, [R6+URZ], R7 ;  /* 0x00000007060075a7 */ /* 0x000062000800017f */
[----:B------:R-:W-:Y:S05]  /*2b20*/  @!P1 BRA `(.L_x_2207) ;  /* 0x0000000000049947 */ /* 0x000fea0003800000 */
[----:B------:R-:W-:Y:S01]  /*2b30*/  BPT.TRAP 0x1 ;  /* 0x000000040000795c */ /* 0x000fe20000300000 */
.L_x_2207:
[----:B------:R-:W-:Y:S05]  /*2b40*/  BSYNC B0 ;  /* 0x0000000000007941 */ /* 0x000fea0003800000 */
.L_x_2206:
[----:B------:R-:W-:Y:S04]  /*2b50*/  BSSY B0, `(.L_x_2208) ;  /* 0x0000004000007945 */ /* 0x000fe80003800000 */
[----:B-1----:R-:W-:Y:S05]  /*2b60*/  @P0 BRA `(.L_x_2209) ;  /* 0x0000000000080947 */ /* 0x002fea0003800000 */
[----:B------:R-:W1:Y:S02]  /*2b70*/  SYNCS.PHASECHK.TRANS64.TRYWAIT P0, [R6+URZ], R7 ;  /* 0x00000007060075a7 */ /* 0x000e64000800017f */
[----:B-1----:R-:W-:Y:S05]  /*2b80*/  @!P0 BRA `(.L_x_2210) ;  /* 0x0000034400148947 */ /* 0x002fea0003800000 */
.L_x_2209:
[----:B------:R-:W-:Y:S05]  /*2b90*/  BSYNC B0 ;  /* 0x0000000000007941 */ /* 0x000fea0003800000 */
.L_x_2208:
[----:B------:R-:W2:Y:S04]  /*2ba0*/  LDL R21, [R1+0x1f0] ;  /* 0x0001f00001157983 */ /* 0x000ea80000100800 */
[----:B01----:R-:W2:Y:S04]  /*2bb0*/  LDL.64 R6, [R1+0xf8] ;  /* 0x0000f80001067983 */ /* 0x003ea80000100a00 */
[----:B------:R-:W3:Y:S04]  /*2bc0*/  LDL R0, [R1+0x70] ;  /* 0x0000700001007983 */ /* 0x000ee80000100800 */
[----:B------:R-:W4:Y:S04]  /*2bd0*/  LDL.64 R8, [R1+0xf0] ;  /* 0x0000f00001087983 */ /* 0x000f280000100a00 */
[----:B------:R-:W4:Y:S04]  /*2be0*/  LDL.64 R10, [R1+0xf0] ;  /* 0x0000f000010a7983 */ /* 0x000f280000100a00 */
[----:B------:R-:W4:Y:S04]  /*2bf0*/  LDL.64 R14, [R1+0xf0] ;  /* 0x0000f000010e7983 */ /* 0x000f280000100a00 */
[----:B------:R-:W4:Y:S01]  /*2c00*/  LDL.64 R16, [R1+0xf0] ;  /* 0x0000f00001107983 */ /* 0x000f220000100a00 */
[----:B------:R-:W-:Y:S05]  /*2c10*/  WARPSYNC.ALL ;  /* 0x0000000000007948 */ /* 0x000fea0003800000 */
[----:B------:R-:W-:Y:S01]  /*2c20*/  WARPGROUP.ARRIVE ;  /* 0x00000000000079c5 */ /* 0x000fe20000000000 */
[----:B------:R-:W4:Y:S01]  /*2c30*/  LDL R4, [R1] ;  /* 0x0000000001047983 */ /* 0x000f220000100800 */
[----:B--2---:R-:W-:Y:S01]  /*2c40*/  IMAD R6, R21, 0xc00, R6 ;  /* 0x00000c0015067824 */ /* 0x004fe200078e0206 */
[----:B------:R-:W-:-:S02]  /*2c50*/  R2UR UR7, R7 ;  /* 0x00000000070772ca */ /* 0x000fc400000e0000 */
[----:B------:R-:W2:Y:S01]  /*2c60*/  LDL.64 R20, [R1+0xf0] ;  /* 0x0000f00001147983 */ /* 0x000ea20000100a00 */
[----:B---3--:R-:W-:Y:S02]  /*2c70*/  ISETP.NE.U32.AND P0, PT, R0, RZ, PT ;  /* 0x000000ff0000720c */ /* 0x008fe40003f05070 */
[----:B------:R-:W-:Y:S01]  /*2c80*/  R2UR UR6, R6 ;  /* 0x00000000060672ca */ /* 0x000fe200000e0000 */
[----:B------:R0:W5:Y:S01]  /*2c90*/  LDL R0, [R1+0x1f0] ;  /* 0x0001f00001007983 */ /* 0x0001620000100800 */
[----:B----4-:R-:W-:Y:S02]  /*2ca0*/  R2UR UR4, R8 ;  /* 0x00000000080472ca */ /* 0x010fe400000e0000 */
[----:B------:R-:W-:-:S07]  /*2cb0*/  R2UR UR5, R9 ;  /* 0x00000000090572ca */ /* 0x000fce00000e0000 */
[----:B------:R-:W-:-:S06]  /*2cc0*/  VOTEU.ANY UP0, P0 ;  /* 0x00000000003f7886 */ /* 0x000fcc0000000100 */
[----:B------:R-:W-:Y:S01]  /*2cd0*/  HGMMA.64x96x16.F32.BF16 R24, gdesc[UR4], R24, UP0, gsb0 ;  /* 0x01600000041879f0 */ /* 0x000fe2000b801818 */
[----:B------:R-:W-:Y:S02]  /*2ce0*/  VIADD R10, R10, 0x2 ;  /* 0x000000020a0a7836 */ /* 0x000fe40000000000 */
[----:B------:R-:W-:Y:S02]  /*2cf0*/  VIADD R8, R6, 0x2 ;  /* 0x0000000206087836 */ /* 0x000fe40000000000 */
[----:B------:R-:W-:Y:S01]  /*2d00*/  IMAD.MOV.U32 R9, RZ, RZ, R7 ;  /* 0x000000ffff097224 */ /* 0x000fe200078e0007 */
[----:B------:R-:W-:Y:S02]  /*2d10*/  R2UR UR4, R10 ;  /* 0x000000000a0472ca */ /* 0x000fe400000e0000 */
[----:B------:R-:W-:Y:S02]  /*2d20*/  R2UR UR6, R8 ;  /* 0x00000000080672ca */ /* 0x000fe400000e0000 */
[----:B------:R-:W-:-:S02]  /*2d30*/  R2UR UR7, R9 ;  /* 0x00000000090772ca */ /* 0x000fc400000e0000 */
[----:B------:R-:W-:Y:S02]  /*2d40*/  R2UR UR5, R11 ;  /* 0x000000000b0572ca */ /* 0x000fe400000e0000 */
[----:B------:R-:W3:Y:S01]  /*2d50*/  LDL.64 R10, [R1+0xf0] ;  /* 0x0000f000010a7983 */ /* 0x000ee20000100a00 */
[----:B------:R-:W-:Y:S02]  /*2d60*/  WARPGROUP.DEPBAR.LE gsb0, 0x0 ;  /* 0x00008000000079c5 */ /* 0x000fe40000010000 */
[----:B------:R-:W-:-:S08]  /*2d70*/  WARPGROUP.ARRIVE ;  /* 0x00000000000079c5 */ /* 0x000fd00000000000 */
[----:B------:R-:W-:Y:S01]  /*2d80*/  HGMMA.64x96x16.F32.BF16 R24, gdesc[UR4], R24, gsb0 ;  /* 0x01600000041879f0 */ /* 0x000fe20008001818 */
[----:B------:R-:W-:Y:S02]  /*2d90*/  VIADD R14, R14, 0x4 ;  /* 0x000000040e0e7836 */ /* 0x000fe40000000000 */
[----:B------:R-:W-:Y:S02]  /*2da0*/  VIADD R8, R6, 0x4 ;  /* 0x0000000406087836 */ /* 0x000fe40000000000 */
[----:B------:R-:W-:Y:S01]  /*2db0*/  IMAD.MOV.U32 R9, RZ, RZ, R7 ;  /* 0x000000ffff097224 */ /* 0x000fe200078e0007 */
[----:B------:R-:W-:Y:S02]  /*2dc0*/  R2UR UR4, R14 ;  /* 0x000000000e0472ca */ /* 0x000fe400000e0000 */
[----:B------:R-:W-:Y:S02]  /*2dd0*/  R2UR UR6, R8 ;  /* 0x00000000080672ca */ /* 0x000fe400000e0000 */
[----:B------:R-:W-:-:S02]  /*2de0*/  R2UR UR7, R9 ;  /* 0x00000000090772ca */ /* 0x000fc400000e0000 */
[----:B------:R-:W-:Y:S02]  /*2df0*/  R2UR UR5, R15 ;  /* 0x000000000f0572ca */ /* 0x000fe400000e0000 */
[----:B------:R-:W4:Y:S01]  /*2e00*/  LDL.64 R14, [R1+0xf0] ;  /* 0x0000f000010e7983 */ /* 0x000f220000100a00 */
        /* <DEDUP_REMOVED lines=14> */
[----:B--2---:R-:W-:Y:S02]  /*2ef0*/  VIADD R20, R20, 0x400 ;  /* 0x0000040014147836 */ /* 0x004fe40000000000 */
[----:B------:R-:W-:Y:S02]  /*2f00*/  VIADD R8, R6, 0x300 ;  /* 0x0000030006087836 */ /* 0x000fe40000000000 */
[----:B------:R-:W-:Y:S01]  /*2f10*/  IMAD.MOV.U32 R9, RZ, RZ, R7 ;  /* 0x000000ffff097224 */ /* 0x000fe200078e0007 */
[----:B------:R-:W-:Y:S02]  /*2f20*/  R2UR UR4, R20 ;  /* 0x00000000140472ca */ /* 0x000fe400000e0000 */
[----:B------:R-:W-:Y:S02]  /*2f30*/  R2UR UR6, R8 ;  /* 0x00000000080672ca */ /* 0x000fe400000e0000 */
[----:B------:R-:W-:-:S02]  /*2f40*/  R2UR UR7, R9 ;  /* 0x00000000090772ca */ /* 0x000fc400000e0000 */
[----:B------:R-:W-:Y:S02]  /*2f50*/  R2UR UR5, R21 ;  /* 0x00000000150572ca */ /* 0x000fe400000e0000 */
[----:B------:R-:W2:Y:S01]  /*2f60*/  LDL.64 R20, [R1+0xf0] ;  /* 0x0000f00001147983 */ /* 0x000ea20000100a00 */
[----:B------:R-:W-:Y:S02]  /*2f70*/  WARPGROUP.DEPBAR.LE gsb0, 0x0 ;  /* 0x00008000000079c5 */ /* 0x000fe40000010000 */
[----:B------:R-:W-:-:S08]  /*2f80*/  WARPGROUP.ARRIVE ;  /* 0x00000000000079c5 */ /* 0x000fd00000000000 */
[----:B------:R-:W-:Y:S01]  /*2f90*/  HGMMA.64x96x16.F32.BF16 R24, gdesc[UR4], R24, gsb0 ;  /* 0x01600000041879f0 */ /* 0x000fe20008001818 */
[----:B---3--:R-:W-:Y:S02]  /*2fa0*/  VIADD R10, R10, 0x402 ;  /* 0x000004020a0a7836 */ /* 0x008fe40000000000 */
        /* <DEDUP_REMOVED lines=10> */
[----:B----4-:R-:W-:Y:S02]  /*3050*/  VIADD R14, R14, 0x404 ;  /* 0x000004040e0e7836 */ /* 0x010fe40000000000 */
        /* <DEDUP_REMOVED lines=71> */
[----:B------:R-:W-:Y:S01]  /*34d0*/  R2UR UR5, R21 ;  /* 0x00000000150572ca */ /* 0x000fe200000e0000 */
[----:B---3--:R-:W-:Y:S01]  /*34e0*/  VIADD R10, R10, 0xc02 ;  /* 0x00000c020a0a7836 */ /* 0x008fe20000000000 */
[----:B------:R0:W5:Y:S01]  /*34f0*/  LDL R21, [R1+0xc] ;  /* 0x00000c0001157983 */ /* 0x0001620000100800 */
[----:B------:R-:W-:Y:S02]  /*3500*/  WARPGROUP.DEPBAR.LE gsb0, 0x0 ;  /* 0x00008000000079c5 */ /* 0x000fe40000010000 */
[----:B------:R-:W-:-:S08]  /*3510*/  WARPGROUP.ARRIVE ;  /* 0x00000000000079c5 */ /* 0x000fd00000000000 */
[----:B------:R-:W-:Y:S01]  /*3520*/  HGMMA.64x96x16.F32.BF16 R24, gdesc[UR4], R24, gsb0 ;  /* 0x01600000041879f0 */ /* 0x000fe20008001818 */
[----:B------:R-:W-:Y:S02]  /*3530*/  VIADD R8, R6, 0x902 ;  /* 0x0000090206087836 */ /* 0x000fe40000000000 */
[----:B------:R-:W-:Y:S01]  /*3540*/  IMAD.MOV.U32 R9, RZ, RZ, R7 ;  /* 0x000000ffff097224 */ /* 0x000fe200078e0007 */
[----:B------:R-:W-:Y:S02]  /*3550*/  R2UR UR4, R10 ;  /* 0x000000000a0472ca */ /* 0x000fe400000e0000 */
[----:B------:R-:W-:Y:S02]  /*3560*/  R2UR UR6, R8 ;  /* 0x00000000080672ca */ /* 0x000fe400000e0000 */
[----:B------:R-:W-:Y:S02]  /*3570*/  R2UR UR7, R9 ;  /* 0x00000000090772ca */ /* 0x000fe400000e0000 */
[----:B------:R-:W-:Y:S01]  /*3580*/  R2UR UR5, R11 ;  /* 0x000000000b0572ca */ /* 0x000fe200000e0000 */
[----:B----4-:R-:W-:-:S02]  /*3590*/  VIADD R14, R14, 0xc04 ;  /* 0x00000c040e0e7836 */ /* 0x010fc40000000000 */
[----:B------:R-:W-:Y:S01]  /*35a0*/  VIADD R8, R6, 0x904 ;  /* 0x0000090406087836 */ /* 0x000fe20000000000 */
[----:B------:R-:W-:Y:S02]  /*35b0*/  WARPGROUP.DEPBAR.LE gsb0, 0x0 ;  /* 0x00008000000079c5 */ /* 0x000fe40000010000 */
[----:B------:R-:W-:-:S07]  /*35c0*/  WARPGROUP.ARRIVE ;  /* 0x00000000000079c5 */ /* 0x000fce0000000000 */
[----:B------:R-:W-:Y:S01]  /*35d0*/  HGMMA.64x96x16.F32.BF16 R24, gdesc[UR4], R24, gsb0 ;  /* 0x01600000041879f0 */ /* 0x000fe20008001818 */
[----:B------:R-:W-:Y:S01]  /*35e0*/  IMAD.MOV.U32 R9, RZ, RZ, R7 ;  /* 0x000000ffff097224 */ /* 0x000fe200078e0007 */
[----:B------:R-:W-:Y:S02]  /*35f0*/  R2UR UR6, R8 ;  /* 0x00000000080672ca */ /* 0x000fe400000e0000 */
[----:B------:R-:W-:Y:S02]  /*3600*/  R2UR UR4, R14 ;  /* 0x000000000e0472ca */ /* 0x000fe400000e0000 */
[----:B------:R-:W-:Y:S02]  /*3610*/  R2UR UR7, R9 ;  /* 0x00000000090772ca */ /* 0x000fe400000e0000 */
[----:B------:R-:W-:Y:S01]  /*3620*/  R2UR UR5, R15 ;  /* 0x000000000f0572ca */ /* 0x000fe200000e0000 */
[----:B------:R-:W-:Y:S02]  /*3630*/  VIADD R6, R6, 0x906 ;  /* 0x0000090606067836 */ /* 0x000fe40000000000 */
        /* <DEDUP_REMOVED lines=8> */
[----:B------:R0:W-:Y:S04]  /*36c0*/  STL [R1+0x70], R223 ;  /* 0x000070df01007387 */ /* 0x0001e80000100800 */
[----:B------:R0:W-:Y:S04]  /*36d0*/  STL [R1+0x70], R223 ;  /* 0x000070df01007387 */ /* 0x0001e80000100800 */
[----:B------:R0:W-:Y:S04]  /*36e0*/  STL [R1+0x70], R223 ;  /* 0x000070df01007387 */ /* 0x0001e80000100800 */
[----:B------:R0:W-:Y:S04]  /*36f0*/  STL [R1+0x70], R223 ;  /* 0x000070df01007387 */ /* 0x0001e80000100800 */
[----:B------:R0:W-:Y:S04]  /*3700*/  STL [R1+0x70], R223 ;  /* 0x000070df01007387 */ /* 0x0001e80000100800 */
[----:B------:R0:W-:Y:S01]  /*3710*/  STL [R1+0x70], R223 ;  /* 0x000070df01007387 */ /* 0x0001e20000100800 */
[----:B------:R-:W-:-:S02]  /*3720*/  WARPGROUP.DEPBAR.LE gsb0, 0x0 ;  /* 0x00008000000079c5 */ /* 0x000fc40000010000 */
[----:B------:R-:W-:-:S06]  /*3730*/  WARPGROUP.ARRIVE ;  /* 0x00000000000079c5 */ /* 0x000fcc0000000000 */
[----:B------:R-:W-:Y:S01]  /*3740*/  HGMMA.64x96x16.F32.BF16 R24, gdesc[UR4], R24, gsb0 ;  /* 0x01600000041879f0 */ /* 0x000fe20008001818 */
[----:B------:R0:W-:Y:S04]  /*3750*/  STL [R1+0x70], R223 ;  /* 0x000070df01007387 */ /* 0x0001e80000100800 */
[----:B------:R0:W-:Y:S04]  /*3760*/  STL [R1+0x70], R223 ;  /* 0x000070df01007387 */ /* 0x0001e80000100800 */
[----:B------:R0:W-:Y:S04]  /*3770*/  STL [R1+0x70], R223 ;  /* 0x000070df01007387 */ /* 0x0001e80000100800 */
[----:B------:R0:W-:Y:S04]  /*3780*/  STL [R1+0x70], R223 ;  /* 0x000070df01007387 */ /* 0x0001e80000100800 */
[----:B------:R0:W-:Y:S04]  /*3790*/  STL [R1+0x70], R223 ;  /* 0x000070df01007387 */ /* 0x0001e80000100800 */
[----:B------:R0:W-:Y:S04]  /*37a0*/  STL [R1+0x70], R223 ;  /* 0x000070df01007387 */ /* 0x0001e80000100800 */
[----:B------:R0:W-:Y:S01]  /*37b0*/  STL [R1+0x70], R223 ;  /* 0x000070df01007387 */ /* 0x0001e20000100800 */
[----:B------:R-:W-:-:S03]  /*37c0*/  LOP3.LUT R4, R4, 0x1, RZ, 0xfc, !PT ;  /* 0x0000000104047812 */ /* 0x000fc600078efcff */
[----:B------:R0:W-:Y:S04]  /*37d0*/  STL [R1+0x70], R223 ;  /* 0x000070df01007387 */ /* 0x0001e80000100800 */
[----:B------:R0:W-:Y:S04]  /*37e0*/  STL [R1+0x70], R223 ;  /* 0x000070df01007387 */ /* 0x0001e80000100800 */
[----:B------:R0:W-:Y:S01]  /*37f0*/  STL [R1+0x70], R223 ;  /* 0x000070df01007387 */ /* 0x0001e20000100800 */
[----:B------:R-:W-:Y:S02]  /*3800*/  ISETP.NE.AND P0, PT, R4, 0x3, PT ;  /* 0x000000030400780c */ /* 0x000fe40003f05270 */
[----:B------:R-:W-:Y:S01]  /*3810*/  IADD3 R224, -R73, 0xb, RZ ;  /* 0x0000000b49e07810 */ /* 0x000fe20007ffe1ff */
[----:B------:R-:W-:Y:S01]  /*3820*/  BSSY B0, `(.L_x_2211) ;  /* 0x0000005000007945 */ /* 0x000fe20003800000 */
[----:B------:R-:W-:-:S03]  /*3830*/  WARPGROUP.DEPBAR.LE gsb0, 0x0 ;  /* 0x00008000000079c5 */ /* 0x000fc60000010000 */
[----:B------:R0:W-:Y:S06]  /*3840*/  BAR.ARV R224, 0x100 ;  /* 0x000400e00000751d */ /* 0x0001ec0000002000 */
[----:B------:R-:W-:Y:S05]  /*3850*/  @!P0 BRA `(.L_x_2212) ;  /* 0x0000000000048947 */ /* 0x000fea0003800000 */
[----:B------:R-:W-:Y:S01]  /*3860*/  BPT.TRAP 0x1 ;  /* 0x000000040000795c */ /* 0x000fe20000300000 */
.L_x_2212:
[----:B------:R-:W-:Y:S05]  /*3870*/  BSYNC B0 ;  /* 0x0000000000007941 */ /* 0x000fea0003800000 */
.L_x_2211:
[----:B------:R-:W2:Y:S02]  /*3880*/  LDL.64 R6, [R1+0x20] ;  /* 0x0000200001067983 */ /* 0x000ea40000100a00 */
[----:B--2---:R-:W-:-:S05]  /*3890*/  MOV R7, R6 ;  /* 0x0000000600077202 */ /* 0x004fca0000000f00 */
[----:B-----5:R-:W-:-:S05]  /*38a0*/  IMAD R0, R0, 0x8, R7 ;  /* 0x0000000800007824 */ /* 0x020fca00078e0207 */
[----:B------:R-:W-:-:S04]  /*38b0*/  PRMT R0, R21, 0x654, R0 ;  /* 0x0000065415007816 */ /* 0x000fc80000000000 */
[----:B------:R1:W-:Y:S01]  /*38c0*/  SYNCS.ARRIVE.TRANS64.RED.A1T0 RZ, [R0+URZ], RZ ;  /* 0x000000ff00ff79a7 */ /* 0x0003e2000810043f */
[----:B------:R-:W2:Y:S04]  /*38d0*/  LDL R20, [R1+0x50] ;  /* 0x0000500001147983 */ /* 0x000ea80000100800 */
[----:B------:R-:W3:Y:S04]  /*38e0*/  LDL.64 R76, [R1+0x140] ;  /* 0x00014000014c7983 */ /* 0x000ee80000100a00 */
[----:B-1----:R-:W4:Y:S04]  /*38f0*/  LDL R0, [R1+0x11c] ;  /* 0x00011c0001007983 */ /* 0x002f280000100800 */
[----:B------:R-:W3:Y:S04]  /*3900*/  LDL R21, [R1+0x148] ;  /* 0x0001480001157983 */ /* 0x000ee80000100800 */
[----:B------:R-:W3:Y:S04]  /*3910*/  LDL.128 R8, [R1+0x120] ;  /* 0x0001200001087983 */ /* 0x000ee80000100c00 */
[----:B------:R-:W3:Y:S01]  /*3920*/  LDL.128 R72, [R1+0x130] ;  /* 0x0001300001487983 */ /* 0x000ee20000100c00 */
[----:B------:R-:W-:-:S02]  /*3930*/  UMOV UR4, 0xffffffa0 ;  /* 0xffffffa000047882 */ /* 0x000fc40000000000 */
[----:B------:R-:W-:Y:S01]  /*3940*/  UIMAD UR4, UR44, UR4, 0x60 ;  /* 0x000000602c0474a4 */ /* 0x000fe2000f8e0204 */
[----:B------:R-:W-:Y:S01]  /*3950*/  BSSY B0, `(.L_x_2213) ;  /* 0x0000044000007945 */ /* 0x000fe20003800000 */
[----:B----4-:R-:W-:-:S04]  /*3960*/  SHF.R.S32.HI R7, RZ, 0x1f, R0 ;  /* 0x0000001fff077819 */ /* 0x010fc80000011400 */
[----:B------:R-:W-:-:S04]  /*3970*/  LEA.HI R4, R7, R0, RZ, 0x7 ;  /* 0x0000000007047211 */ /* 0x000fc800078f38ff */
[----:B------:R-:W-:-:S05]  /*3980*/  LOP3.LUT R15, R4, 0xffffff80, RZ, 0xc0, !PT ;  /* 0xffffff80040f7812 */ /* 0x000fca00078ec0ff */
[----:B------:R-:W-:-:S05]  /*3990*/  IMAD.IADD R15, R0, 0x1, -R15 ;  /* 0x00000001000f7824 */ /* 0x000fca00078e0a0f */
[----:B------:R-:W-:Y:S02]  /*39a0*/  SHF.R.S32.HI R6, RZ, 0x1f, R15 ;  /* 0x0000001fff067819 */ /* 0x000fe4000001140f */
[----:B------:R-:W-:Y:S02]  /*39b0*/  LEA.HI R7, R7, R0, RZ, 0x2 ;  /* 0x0000000007077211 */ /* 0x000fe400078f10ff */
[----:B------:R-:W-:Y:S02]  /*39c0*/  LEA.HI R14, R6, R15, RZ, 0x2 ;  /* 0x0000000f060e7211 */ /* 0x000fe400078f10ff */
[----:B------:R-:W-:Y:S02]  /*39d0*/  LOP3.LUT R81, R7, 0xfffffffc, RZ, 0xc0, !PT ;  /* 0xfffffffc07517812 */ /* 0x000fe400078ec0ff */
[--C-:B------:R-:W-:Y:S02]  /*39e0*/  SHF.R.S32.HI R16, RZ, 0x2, R14.reuse ;  /* 0x00000002ff107819 */ /* 0x100fe4000001140e */
[----:B------:R-:W-:-:S02]  /*39f0*/  SHF.R.S32.HI R17, RZ, 0x1f, R14 ;  /* 0x0000001fff117819 */ /* 0x000fc4000001140e */
[----:B------:R-:W-:Y:S02]  /*3a00*/  SHF.R.S32.HI R79, RZ, 0x7, R4 ;  /* 0x00000007ff4f7819 */ /* 0x000fe40000011404 */
[----:B------:R-:W-:Y:S02]  /*3a10*/  LEA.HI R17, R17, R16, RZ, 0x3 ;  /* 0x0000001011117211 */ /* 0x000fe400078f18ff */
[----:B------:R-:W-:Y:S01]  /*3a20*/  LEA.HI R6, R6, R15, RZ, 0x5 ;  /* 0x0000000f06067211 */ /* 0x000fe200078f28ff */
[----:B------:R-:W-:Y:S01]  /*3a30*/  IMAD.IADD R81, R0, 0x1, -R81 ;  /* 0x0000000100517824 */ /* 0x000fe200078e0a51 */
[----:B------:R-:W-:Y:S02]  /*3a40*/  LOP3.LUT R17, R17, 0xfffffff8, RZ, 0xc0, !PT ;  /* 0xfffffff811117812 */ /* 0x000fe400078ec0ff */
[----:B------:R-:W-:Y:S02]  /*3a50*/  LEA.HI R4, R4, R79, RZ, 0x1 ;  /* 0x0000004f04047211 */ /* 0x000fe400078f08ff */
[----:B------:R-:W-:Y:S01]  /*3a60*/  SHF.R.S32.HI R7, RZ, 0x5, R6 ;  /* 0x00000005ff077819 */ /* 0x000fe20000011406 */
[----:B------:R-:W-:Y:S01]  /*3a70*/  IMAD.IADD R17, R16, 0x1, -R17 ;  /* 0x0000000110117824 */ /* 0x000fe200078e0a11 */
[----:B------:R-:W-:-:S02]  /*3a80*/  LOP3.LUT R4, R4, 0x3fffffe, RZ, 0xc0, !PT ;  /* 0x03fffffe04047812 */ /* 0x000fc400078ec0ff */
[----:B------:R-:W-:Y:S01]  /*3a90*/  LEA.HI R0, R81, R81, RZ, 0x1 ;  /* 0x0000005151007211 */ /* 0x000fe200078f08ff */
[----:B--2---:R-:W-:Y:S01]  /*3aa0*/  IMAD R20, R20, 0x8, R7 ;  /* 0x0000000814147824 */ /* 0x004fe200078e0207 */
[----:B---3--:R-:W-:Y:S01]  /*3ab0*/  ISETP.NE.AND P0, PT, R76, 0x1, PT ;  /* 0x000000014c00780c */ /* 0x008fe20003f05270 */
[----:B------:R-:W-:Y:S01]  /*3ac0*/  IMAD.IADD R4, R79, 0x1, -R4 ;  /* 0x000000014f047824 */ /* 0x000fe200078e0a04 */
[----:B------:R-:W-:Y:S01]  /*3ad0*/  LOP3.LUT R0, R0, 0x1ffffffe, RZ, 0xc0, !PT ;  /* 0x1ffffffe00007812 */ /* 0x000fe200078ec0ff */
[----:B------:R-:W-:-:S04]  /*3ae0*/  IMAD.U32 R17, R20, 0x10, R17 ;  /* 0x0000001014117824 */ /* 0x000fc800078e0011 */
[----:B------:R-:W-:Y:S02]  /*3af0*/  IMAD.IADD R0, R81, 0x1, -R0 ;  /* 0x0000000151007824 */ /* 0x000fe400078e0a00 */
[----:B------:R-:W-:-:S04]  /*3b00*/  IMAD R17, R4, 0x40, R17 ;  /* 0x0000004004117824 */ /* 0x000fc800078e0211 */
[----:B------:R-:W-:-:S04]  /*3b10*/  IMAD R4, R0, 0x8, R17 ;  /* 0x0000000800047824 */ /* 0x000fc800078e0211 */
[----:B------:R-:W-:-:S05]  /*3b20*/  @P0 IMAD.HI.U32 R0, R4, R77, RZ ;  /* 0x0000004d04000227 */ /* 0x000fca00078e00ff */
[----:B------:R-:W-:Y:S01]  /*3b30*/  @P0 SHF.R.U32.HI R4, RZ, R21, R0 ;  /* 0x00000015ff040219 */ /* 0x000fe20000011600 */
[----:B------:R-:W-:Y:S01]  /*3b40*/  IMAD.U32 R6, RZ, RZ, UR44 ;  /* 0x0000002cff067e24 */ /* 0x000fe2000f8e00ff */
[----:B------:R-:W-:-:S03]  /*3b50*/  LOP3.LUT R14, R14, 0x7ffffffc, RZ, 0xc0, !PT ;  /* 0x7ffffffc0e0e7812 */ /* 0x000fc600078ec0ff */
[----:B------:R-:W1:Y:S01]  /*3b60*/  SHFL.IDX PT, R20, R4, RZ, 0x1c1f ;  /* 0x001c1fff04147589 */ /* 0x000e6200000e0000 */
[----:B------:R-:W-:Y:S02]  /*3b70*/  IMAD R0, R6, -0x60, R9 ;  /* 0xffffffa006007824 */ /* 0x000fe400078e0209 */
[----:B------:R-:W-:Y:S02]  /*3b80*/  IMAD.IADD R14, R15, 0x1, -R14 ;  /* 0x000000010f0e7824 */ /* 0x000fe400078e0a0e */
[----:B------:R-:W-:Y:S01]  /*3b90*/  VIADD R7, R0, 0x61 ;  /* 0x0000006100077836 */ /* 0x000fe20000000000 */
[----:B------:R-:W-:-:S03]  /*3ba0*/  ISETP.GE.AND P1, PT, R73, 0x1, PT ;  /* 0x000000014900780c */ /* 0x000fc60003f26270 */
[----:B------:R-:W-:Y:S02]  /*3bb0*/  IMAD R15, R14, -0x2, R7 ;  /* 0xfffffffe0e0f7824 */ /* 0x000fe400078e0207 */
[----:B------:R-:W-:Y:S02]  /*3bc0*/  VIADD R7, R0, 0x60 ;  /* 0x0000006000077836 */ /* 0x000fe40000000000 */
[----:B------:R-:W-:Y:S01]  /*3bd0*/  IMAD.IADD R0, R15, 0x1, -R8 ;  /* 0x000000010f007824 */ /* 0x000fe200078e0a08 */
[----:B------:R-:W-:Y:S01]  /*3be0*/  LOP3.LUT R15, RZ, R10, RZ, 0x33, !PT ;  /* 0x0000000aff0f7212 */ /* 0x000fe200078e33ff */
[----:B------:R-:W-:Y:S02]  /*3bf0*/  IMAD R16, R14, -0x2, R7 ;  /* 0xfffffffe0e107824 */ /* 0x000fe400078e0207 */
[----:B------:R-:W-:Y:S02]  /*3c00*/  IMAD.IADD R11, R0, 0x1, R11 ;  /* 0x00000001000b7824 */ /* 0x000fe400078e020b */
[----:B------:R-:W-:-:S02]  /*3c10*/  IMAD.U32 R17, RZ, RZ, UR4 ;  /* 0x00000004ff117e24 */ /* 0x000fc4000f8e00ff */
[----:B------:R-:W-:Y:S02]  /*3c20*/  IMAD.IADD R15, R0, 0x1, R15 ;  /* 0x00000001000f7824 */ /* 0x000fe400078e020f */
[----:B------:R-:W-:Y:S01]  /*3c30*/  VIADD R72, R72, UR4 ;  /* 0x0000000448487c36 */ /* 0x000fe20008000000 */
[----:B-1----:R-:W-:Y:S01]  /*3c40*/  VIADDMNMX R0, R20, R11, R16, PT ;  /* 0x0000000b14007246 */ /* 0x002fe20003800110 */
[----:B------:R-:W-:Y:S02]  /*3c50*/  IMAD R14, R14, -0x2, R17 ;  /* 0xfffffffe0e0e7824 */ /* 0x000fe400078e0211 */
[----:B------:R-:W-:Y:S01]  /*3c60*/  IMAD.IADD R6, R15, 0x1, R20 ;  /* 0x000000010f067824 */ /* 0x000fe200078e0214 */
[----:B------:R-:W-:Y:S06]  /*3c70*/  @!P1 BRA `(.L_x_2214) ;  /* 0x0000000000449947 */ /* 0x000fec0003800000 */
[----:B------:R-:W-:Y:S01]  /*3c80*/  IADD3 R7, -R8, R9, R20 ;  /* 0x0000000908077210 */ /* 0x000fe20007ffe114 */
[----:B------:R-:W-:Y:S03]  /*3c90*/  BSSY B1, `(.L_x_2215) ;  /* 0x000000c000017945 */ /* 0x000fe60003800000 */
[----:B------:R-:W-:-:S13]  /*3ca0*/  ISETP.GT.AND P0, PT, R7, -0x1, PT ;  /* 0xffffffff0700780c */ /* 0x000fda0003f04270 */
[----:B------:R-:W-:Y:S05]  /*3cb0*/  @P0 BRA `(.L_x_2216) ;  /* 0x0000000000180947 */ /* 0x000fea0003800000 */
[----:B------:R-:W-:Y:S02]  /*3cc0*/  ISETP.NE.AND P0, PT, R73, 0x1, PT ;  /* 0x000000014900780c */ /* 0x000fe40003f05270 */
[----:B------:R-:W-:-:S11]  /*3cd0*/  LOP3.LUT R7, RZ, R7, RZ, 0x33, !PT ;  /* 0x00000007ff077212 */ /* 0x000fd600078e33ff */
[----:B------:R-:W-:-:S05]  /*3ce0*/  @P0 IMAD.HI.U32 R10, R7, R74, RZ ;  /* 0x0000004a070a0227 */ /* 0x000fca00078e00ff */
[----:B------:R-:W-:-:S04]  /*3cf0*/  @P0 SHF.R.U32.HI R7, RZ, R75, R10 ;  /* 0x0000004bff070219 */ /* 0x000fc8000001160a */
[----:B------:R-:W-:Y:S01]  /*3d00*/  LOP3.LUT R7, RZ, R7, RZ, 0x33, !PT ;  /* 0x00000007ff077212 */ /* 0x000fe200078e33ff */
[----:B------:R-:W-:Y:S06]  /*3d10*/  BRA `(.L_x_2217) ;  /* 0x00000000000c7947 */ /* 0x000fec0003800000 */
.L_x_2216:
[----:B------:R-:W-:-:S13]  /*3d20*/  ISETP.NE.AND P0, PT, R73, 0x1, PT ;  /* 0x000000014900780c */ /* 0x000fda0003f05270 */
[----:B------:R-:W-:-:S05]  /*3d30*/  @P0 IMAD.HI.U32 R10, R7, R74, RZ ;  /* 0x0000004a070a0227 */ /* 0x000fca00078e00ff */
[----:B------:R-:W-:-:S07]  /*3d40*/  @P0 SHF.R.U32.HI R7, RZ, R75, R10 ;  /* 0x0000004bff070219 */ /* 0x000fce000001160a */
.L_x_2217:
[----:B------:R-:W-:Y:S05]  /*3d50*/  BSYNC B1 ;  /* 0x0000000000017941 */ /* 0x000fea0003800000 */
.L_x_2215:
[----:B------:R-:W-:-:S05]  /*3d60*/  IMAD R7, R7, R73, R14 ;  /* 0x0000004907077224 */ /* 0x000fca00078e020e */
[----:B------:R-:W-:Y:S02]  /*3d70*/  VIMNMX R6, R6, R7, !PT ;  /* 0x0000000706067248 */ /* 0x000fe40007fe0100 */
[----:B------:R-:W-:-:S07]  /*3d80*/  VIADDMNMX R0, R7, R73, R0, PT ;  /* 0x0000004907007246 */ /* 0x000fce0003800100 */
.L_x_2214:
[----:B------:R-:W-:Y:S05]  /*3d90*/  BSYNC B0 ;  /* 0x0000000000007941 */ /* 0x000fea0003800000 */
.L_x_2213:
[C---:B------:R-:W-:Y:S01]  /*3da0*/  ISETP.GE.AND P0, PT, R72.reuse, 0x2, PT ;  /* 0x000000024800780c */ /* 0x040fe20003f06270 */
[----:B------:R-:W1:Y:S01]  /*3db0*/  SHFL.IDX PT, R4, R4, 0x1, 0x1c1f ;  /* 0x003c1f0004047f89 */ /* 0x000e6200000e0000 */
[----:B------:R-:W-:Y:S01]  /*3dc0*/  ISETP.GE.AND P1, PT, R72, 0x9, PT ;  /* 0x000000094800780c */ /* 0x000fe20003f26270 */
[----:B------:R-:W-:Y:S01]  /*3dd0*/  BSSY B0, `(.L_x_2218) ;  /* 0x0000086000007945 */ /* 0x000fe20003800000 */
[C---:B------:R-:W-:Y:S02]  /*3de0*/  ISETP.GT.AND P3, PT, R6.reuse, 0x1, !P0 ;  /* 0x000000010600780c */ /* 0x040fe40004764270 */
[----:B------:R-:W-:Y:S02]  /*3df0*/  ISETP.GT.AND P2, PT, R6, 0x8, !P1 ;  /* 0x000000080600780c */ /* 0x000fe40004f44270 */
[C---:B------:R-:W-:Y:S02]  /*3e00*/  ISETP.LT.OR P3, PT, R0.reuse, 0x2, P3 ;  /* 0x000000020000780c */ /* 0x040fe40001f61670 */
[----:B------:R-:W-:-:S02]  /*3e10*/  ISETP.LT.OR P2, PT, R0, 0x9, P2 ;  /* 0x000000090000780c */ /* 0x000fc40001741670 */
[----:B------:R-:W-:Y:S02]  /*3e20*/  ISETP.GE.AND P4, PT, R72, 0x11, PT ;  /* 0x000000114800780c */ /* 0x000fe40003f86270 */
[----:B------:R-:W-:Y:S02]  /*3e30*/  FSEL R221, R25, -INF , !P3 ;  /* 0xff80000019dd7808 */ /* 0x000fe40005800000 */
[----:B------:R-:W-:Y:S02]  /*3e40*/  FSEL R25, R28, -INF , !P2 ;  /* 0xff8000001c197808 */ /* 0x000fe40005000000 */
[----:B------:R-:W-:Y:S02]  /*3e50*/  ISETP.GT.AND P2, PT, R6, 0x10, !P4 ;  /* 0x000000100600780c */ /* 0x000fe40006744270 */
[----:B------:R-:W-:Y:S02]  /*3e60*/  ISETP.GE.AND P5, PT, R72, 0xa, PT ;  /* 0x0000000a4800780c */ /* 0x000fe40003fa6270 */
[----:B------:R-:W-:-:S02]  /*3e70*/  P2R R76, PR, RZ, 0x10 ;  /* 0x00000010ff4c7803 */ /* 0x000fc40000000000 */
[----:B------:R-:W-:Y:S02]  /*3e80*/  ISETP.LT.OR P2, PT, R0, 0x11, P2 ;  /* 0x000000110000780c */ /* 0x000fe40001741670 */
[----:B------:R-:W-:Y:S02]  /*3e90*/  ISETP.GT.AND P3, PT, R6, 0x9, !P5 ;  /* 0x000000090600780c */ /* 0x000fe40006f64270 */
[----:B------:R-:W-:Y:S02]  /*3ea0*/  ISETP.GE.AND P4, PT, R72, 0x12, PT ;  /* 0x000000124800780c */ /* 0x000fe40003f86270 */
[----:B------:R-:W-:Y:S02]  /*3eb0*/  FSEL R20, R32, -INF , !P2 ;  /* 0xff80000020147808 */ /* 0x000fe40005000000 */
[----:B------:R-:W-:Y:S02]  /*3ec0*/  ISETP.LT.OR P3, PT, R0, 0xa, P3 ;  /* 0x0000000a0000780c */ /* 0x000fe40001f61670 */
[----:B------:R-:W-:-:S02]  /*3ed0*/  ISETP.GT.AND P2, PT, R6, 0x11, !P4 ;  /* 0x000000110600780c */ /* 0x000fc40006744270 */
[----:B------:R-:W-:Y:S02]  /*3ee0*/  FSEL R29, R29, -INF , !P3 ;  /* 0xff8000001d1d7808 */ /* 0x000fe40005800000 */
        /* <DEDUP_REMOVED lines=87> */
[----:B------:R-:W-:-:S04]  /*4460*/  ISETP.GT.AND P6, PT, R6, RZ, !P6 ;  /* 0x000000ff0600720c */ /* 0x000fc800077c4270 */
[----:B------:R-:W-:-:S04]  /*4470*/  ISETP.LT.OR P6, PT, R0, 0x1, P6 ;  /* 0x000000010000780c */ /* 0x000fc800037c1670 */
[----:B------:R-:W-:Y:S02]  /*4480*/  FSEL R61, R24, -INF , !P6 ;  /* 0xff800000183d7808 */ /* 0x000fe40007000000 */
[----:B------:R-:W-:-:S04]  /*4490*/  ISETP.GE.AND P6, PT, R72, 0x5a, PT ;  /* 0x0000005a4800780c */ /* 0x000fc80003fc6270 */
[----:B------:R-:W-:Y:S02]  /*44a0*/  P2R R24, PR, RZ, 0x40 ;  /* 0x00000040ff187803 */ /* 0x000fe40000000000 */
[----:B------:R-:W-:Y:S01]  /*44b0*/  ISETP.GT.AND P6, PT, R6, 0x59, !P6 ;  /* 0x000000590600780c */ /* 0x000fe200077c4270 */
[----:B-1----:R-:W-:-:S03]  /*44c0*/  IMAD.IADD R6, R15, 0x1, R4 ;  /* 0x000000010f067824 */ /* 0x002fc600078e0204 */
[----:B------:R-:W-:Y:S02]  /*44d0*/  ISETP.LT.OR P6, PT, R0, 0x5a, P6 ;  /* 0x0000005a0000780c */ /* 0x000fe400037c1670 */
[----:B------:R-:W-:Y:S02]  /*44e0*/  VIADDMNMX R0, R4, R11, R16, PT ;  /* 0x0000000b04007246 */ /* 0x000fe40003800110 */
[----:B------:R-:W-:Y:S02]  /*44f0*/  FSEL R179, R69, -INF , !P6 ;  /* 0xff80000045b37808 */ /* 0x000fe40007000000 */
[----:B------:R-:W-:-:S13]  /*4500*/  ISETP.GE.AND P6, PT, R73, 0x1, PT ;  /* 0x000000014900780c */ /* 0x000fda0003fc6270 */
[----:B------:R-:W-:Y:S05]  /*4510*/  @!P6 BRA `(.L_x_2219) ;  /* 0x000000000044e947 */ /* 0x000fea0003800000 */
        /* <DEDUP_REMOVED lines=10> */
.L_x_2221:
[----:B------:R-:W-:-:S13]  /*45c0*/  ISETP.NE.AND P6, PT, R73, 0x1, PT ;  /* 0x000000014900780c */ /* 0x000fda0003fc5270 */
[----:B------:R-:W-:-:S05]  /*45d0*/  @P6 IMAD.HI.U32 R74, R8, R74, RZ ;  /* 0x0000004a084a6227 */ /* 0x000fca00078e00ff */
[----:B------:R-:W-:-:S07]  /*45e0*/  @P6 SHF.R.U32.HI R8, RZ, R75, R74 ;  /* 0x0000004bff086219 */ /* 0x000fce000001164a */
.L_x_2222:
[----:B------:R-:W-:Y:S05]  /*45f0*/  BSYNC B1 ;  /* 0x0000000000017941 */ /* 0x000fea0003800000 */
.L_x_2220:
[----:B------:R-:W-:-:S05]  /*4600*/  IMAD R7, R8, R73, R14 ;  /* 0x0000004908077224 */ /* 0x000fca00078e020e */
[----:B------:R-:W-:Y:S02]  /*4610*/  VIADDMNMX R0, R7, R73, R0, PT ;  /* 0x0000004907007246 */ /* 0x000fe40003800100 */
[----:B------:R-:W-:-:S07]  /*4620*/  VIMNMX R6, R6, R7, !PT ;  /* 0x0000000706067248 */ /* 0x000fce0007fe0100 */
.L_x_2219:
[----:B------:R-:W-:Y:S05]  /*4630*/  BSYNC B0 ;  /* 0x0000000000007941 */ /* 0x000fea0003800000 */
.L_x_2218:
[C---:B------:R-:W-:Y:S01]  /*4640*/  ISETP.GT.AND P0, PT, R6.reuse, 0x1, !P0 ;  /* 0x000000010600780c */ /* 0x040fe20004704270 */
[----:B------:R-:W2:Y:S01]  /*4650*/  LDL R16, [R1+0x250] ;  /* 0x0002500001107983 */ /* 0x000ea20000100800 */
[----:B------:R-:W-:Y:S02]  /*4660*/  ISETP.GT.AND P1, PT, R6, 0x8, !P1 ;  /* 0x000000080600780c */ /* 0x000fe40004f24270 */
[C---:B------:R-:W-:Y:S01]  /*4670*/  ISETP.LT.OR P0, PT, R0.reuse, 0x2, P0 ;  /* 0x000000020000780c */ /* 0x040fe20000701670 */
[----:B------:R-:W3:Y:S01]  /*4680*/  LDL R15, [R1+0x220] ;  /* 0x00022000010f7983 */ /* 0x000ee20000100800 */
[----:B------:R-:W-:Y:S02]  /*4690*/  ISETP.LT.OR P1, PT, R0, 0x9, P1 ;  /* 0x000000090000780c */ /* 0x000fe40000f21670 */
[----:B------:R-:W-:Y:S01]  /*46a0*/  FSEL R53, R27, -INF , !P0 ;  /* 0xff8000001b357808 */ /* 0x000fe20004000000 */
[----:B------:R-:W4:Y:S01]  /*46b0*/  LDL R14, [R1+0x240] ;  /* 0x00024000010e7983 */ /* 0x000f220000100800 */
[----:B------:R-:W-:-:S02]  /*46c0*/  ISETP.NE.AND P0, PT, R17, RZ, PT ;  /* 0x000000ff1100720c */ /* 0x000fc40003f05270 */
[----:B------:R-:W-:Y:S01]  /*46d0*/  FSEL R49, R30, -INF , !P1 ;  /* 0xff8000001e317808 */ /* 0x000fe20004800000 */
[----:B------:R-:W4:Y:S01]  /*46e0*/  LDL R17, [R1+0x1f0] ;  /* 0x0001f00001117983 */ /* 0x000f220000100800 */
[----:B------:R-:W-:Y:S02]  /*46f0*/  ISETP.GT.AND P0, PT, R6, 0x9, !P0 ;  /* 0x000000090600780c */ /* 0x000fe40004704270 */
[----:B------:R-:W-:Y:S01]  /*4700*/  ISETP.NE.AND P1, PT, R32, RZ, PT ;  /* 0x000000ff2000720c */ /* 0x000fe20003f25270 */
[----:B------:R-:W4:Y:S01]  /*4710*/  LDL R220, [R1+0x308] ;  /* 0x0003080001dc7983 */ /* 0x000f220000100800 */
[----:B------:R-:W-:Y:S02]  /*4720*/  ISETP.LT.OR P0, PT, R0, 0xa, P0 ;  /* 0x0000000a0000780c */ /* 0x000fe40000701670 */
[----:B------:R-:W-:Y:S01]  /*4730*/  ISETP.NE.AND P6, PT, R33, RZ, PT ;  /* 0x000000ff2100720c */ /* 0x000fe20003fc5270 */
[----:B------:R-:W4:Y:S01]  /*4740*/  LDL R152, [R1+0x2fc] ;  /* 0x0002fc0001987983 */ /* 0x000f220000100800 */
[----:B------:R-:W-:-:S02]  /*4750*/  FSEL R45, R31, -INF , !P0 ;  /* 0xff8000001f2d7808 */ /* 0x000fc40004000000 */
[----:B------:R-:W-:Y:S01]  /*4760*/  ISETP.NE.AND P0, PT, R76, RZ, PT ;  /* 0x000000ff4c00720c */ /* 0x000fe20003f05270 */
[----:B------:R-:W4:Y:S01]  /*4770*/  LDL R154, [R1+0x304] ;  /* 0x00030400019a7983 */ /* 0x000f220000100800 */
[----:B------:R-:W-:Y:S02]  /*4780*/  FMNMX.FTZ R8, R61, R221, !PT ;  /* 0x000000dd3d087209 */ /* 0x000fe40007810000 */
[----:B------:R-:W-:Y:S01]  /*4790*/  ISETP.GT.AND P0, PT, R6, 0x10, !P0 ;  /* 0x000000100600780c */ /* 0x000fe20004704270 */
[----:B------:R-:W4:Y:S01]  /*47a0*/  LDL R76, [R1+0x234] ;  /* 0x00023400014c7983 */ /* 0x000f220000100800 */
[----:B------:R-:W-:Y:S02]  /*47b0*/  FMNMX.FTZ R8, R25, R8, !PT ;  /* 0x0000000819087209 */ /* 0x000fe40007810000 */
[----:B------:R-:W-:Y:S01]  /*47c0*/  ISETP.LT.OR P0, PT, R0, 0x11, P0 ;  /* 0x000000110000780c */ /* 0x000fe20000701670 */
[----:B------:R-:W4:Y:S01]  /*47d0*/  LDL R80, [R1+0x23c] ;  /* 0x00023c0001507983 */ /* 0x000f220000100800 */
[----:B------:R-:W-:-:S02]  /*47e0*/  FMNMX.FTZ R7, R29, R8, !PT ;  /* 0x000000081d077209 */ /* 0x000fc40007810000 */
[----:B------:R-:W-:Y:S01]  /*47f0*/  FSEL R198, R34, -INF , !P0 ;  /* 0xff80000022c67808 */ /* 0x000fe20004000000 */
[----:B------:R-:W4:Y:S01]  /*4800*/  LDL R82, [R1+0x244] ;  /* 0x0002440001527983 */ /* 0x000f220000100800 */
[----:B------:R-:W-:Y:S02]  /*4810*/  ISETP.NE.AND P0, PT, R28, RZ, PT ;  /* 0x000000ff1c00720c */ /* 0x000fe40003f05270 */
[C---:B------:R-:W-:Y:S01]  /*4820*/  ISETP.GT.AND P2, PT, R6.reuse, 0x49, !P2 ;  /* 0x000000490600780c */ /* 0x040fe20005744270 */
[----:B------:R-:W4:Y:S01]  /*4830*/  LDL R84, [R1+0x248] ;  /* 0x0002480001547983 */ /* 0x000f220000100800 */
[C---:B------:R-:W-:Y:S02]  /*4840*/  ISETP.GT.AND P0, PT, R6.reuse, 0x11, !P0 ;  /* 0x000000110600780c */ /* 0x040fe40004704270 */
[----:B------:R-:W-:Y:S01]  /*4850*/  ISETP.GT.AND P3, PT, R6, 0x50, !P3 ;  /* 0x000000500600780c */ /* 0x000fe20005f64270 */
[----:B------:R-:W4:Y:S01]  /*4860*/  LDL R86, [R1+0x24c] ;  /* 0x00024c0001567983 */ /* 0x000f220000100800 */
[----:B------:R-:W-:-:S02]  /*4870*/  ISETP.LT.OR P0, PT, R0, 0x12, P0 ;  /* 0x000000120000780c */ /* 0x000fc40000701670 */
[----:B------:R-:W-:Y:S01]  /*4880*/  ISETP.LT.OR P2, PT, R0, 0x4a, P2 ;  /* 0x0000004a0000780c */ /* 0x000fe20001741670 */
[----:B------:R-:W4:Y:S01]  /*4890*/  LDL R88, [R1+0x254] ;  /* 0x0002540001587983 */ /* 0x000f220000100800 */
[----:B------:R-:W-:Y:S02]  /*48a0*/  FSEL R197, R35, -INF , !P0 ;  /* 0xff80000023c57808 */ /* 0x000fe40004000000 */
[----:B------:R-:W-:Y:S01]  /*48b0*/  ISETP.GT.AND P0, PT, R6, 0x18, !P1 ;  /* 0x000000180600780c */ /* 0x000fe20004f04270 */
[----:B------:R-:W4:Y:S01]  /*48c0*/  LDL R90, [R1+0x258] ;  /* 0x00025800015a7983 */ /* 0x000f220000100800 */
[----:B------:R-:W-:Y:S02]  /*48d0*/  ISETP.NE.AND P1, PT, R10, RZ, PT ;  /* 0x000000ff0a00720c */ /* 0x000fe40003f25270 */
[----:B------:R-:W-:Y:S01]  /*48e0*/  ISETP.LT.OR P0, PT, R0, 0x19, P0 ;  /* 0x000000190000780c */ /* 0x000fe20000701670 */
[----:B------:R-:W3:Y:S01]  /*48f0*/  LDL R10, [R1+0x230] ;  /* 0x00023000010a7983 */ /* 0x000ee20000100800 */
[----:B------:R-:W-:-:S02]  /*4900*/  ISETP.GT.AND P4, PT, R6, 0x51, !P4 ;  /* 0x000000510600780c */ /* 0x000fc40006784270 */
[----:B------:R-:W-:Y:S01]  /*4910*/  FSEL R158, R38, -INF , !P0 ;  /* 0xff800000269e7808 */ /* 0x000fe20004000000 */
[----:B------:R-:W4:Y:S01]  /*4920*/  LDL R92, [R1+0x25c] ;  /* 0x00025c00015c7983 */ /* 0x000f220000100800 */
[----:B------:R-:W-:Y:S02]  /*4930*/  ISETP.GT.AND P0, PT, R6, 0x19, !P6 ;  /* 0x000000190600780c */ /* 0x000fe40007704270 */
[----:B------:R-:W-:Y:S01]  /*4940*/  ISETP.NE.AND P6, PT, R78, RZ, PT ;  /* 0x000000ff4e00720c */ /* 0x000fe20003fc5270 */
[----:B------:R-:W4:Y:S01]  /*4950*/  LDL R94, [R1+0x264] ;  /* 0x00026400015e7983 */ /* 0x000f220000100800 */
[----:B------:R-:W-:Y:S02]  /*4960*/  ISETP.LT.OR P0, PT, R0, 0x1a, P0 ;  /* 0x0000001a0000780c */ /* 0x000fe40000701670 */
[----:B------:R-:W-:Y:S01]  /*4970*/  ISETP.GT.AND P5, PT, R6, 0x58, !P5 ;  /* 0x000000580600780c */ /* 0x000fe20006fa4270 */
[----:B------:R-:W4:Y:S01]  /*4980*/  LDL R78, [R1+0x238] ;  /* 0x00023800014e7983 */ /* 0x000f220000100800 */
[----:B------:R-:W-:-:S02]  /*4990*/  FSEL R159, R39, -INF , !P0 ;  /* 0xff800000279f7808 */ /* 0x000fc40004000000 */
[----:B------:R-:W-:Y:S01]  /*49a0*/  ISETP.NE.AND P0, PT, R36, RZ, PT ;  /* 0x000000ff2400720c */ /* 0x000fe20003f05270 */
[----:B------:R-:W4:Y:S01]  /*49b0*/  LDL R96, [R1+0x268] ;  /* 0x0002680001607983 */ /* 0x000f220000100800 */
[----:B------:R-:W-:Y:S02]  /*49c0*/  ISETP.LT.OR P3, PT, R0, 0x51, P3 ;  /* 0x000000510000780c */ /* 0x000fe40001f61670 */
[----:B------:R-:W-:Y:S01]  /*49d0*/  ISETP.GT.AND P0, PT, R6, 0x20, !P0 ;  /* 0x000000200600780c */ /* 0x000fe20004704270 */
[----:B------:R-:W4:Y:S01]  /*49e0*/  LDL R98, [R1+0x26c] ;  /* 0x00026c0001627983 */ /* 0x000f220000100800 */
[----:B------:R-:W-:Y:S02]  /*49f0*/  FSEL R193, R63, -INF , !P2 ;  /* 0xff8000003fc17808 */ /* 0x000fe40005000000 */
[C---:B------:R-:W-:Y:S01]  /*4a00*/  ISETP.LT.OR P0, PT, R0.reuse, 0x21, P0 ;  /* 0x000000210000780c */ /* 0x040fe20000701670 */
[----:B------:R-:W4:Y:S01]  /*4a10*/  LDL R34, [R1+0x270] ;  /* 0x0002700001227983 */ /* 0x000f220000100800 */
[----:B------:R-:W-:-:S02]  /*4a20*/  ISETP.LT.OR P4, PT, R0, 0x52, P4 ;  /* 0x000000520000780c */ /* 0x000fc40002781670 */
[----:B------:R-:W-:Y:S01]  /*4a30*/  FSEL R184, R42, -INF , !P0 ;  /* 0xff8000002ab87808 */ /* 0x000fe20004000000 */
[----:B------:R-:W4:Y:S01]  /*4a40*/  LDL R100, [R1+0x274] ;  /* 0x0002740001647983 */ /* 0x000f220000100800 */
[----:B------:R-:W-:Y:S02]  /*4a50*/  ISETP.NE.AND P0, PT, R37, RZ, PT ;  /* 0x000000ff2500720c */ /* 0x000fe40003f05270 */
[----:B------:R-:W-:Y:S01]  /*4a60*/  FSEL R183, R66, -INF , !P3 ;  /* 0xff80000042b77808 */ /* 0x000fe20005800000 */
[----:B------:R-:W4:Y:S01]  /*4a70*/  LDL R102, [R1+0x278] ;  /* 0x0002780001667983 */ /* 0x000f220000100800 */
[----:B------:R-:W-:Y:S02]  /*4a80*/  ISETP.GT.AND P0, PT, R6, 0x21, !P0 ;  /* 0x000000210600780c */ /* 0x000fe40004704270 */
[C---:B------:R-:W-:Y:S01]  /*4a90*/  ISETP.LT.OR P5, PT, R0.reuse, 0x59, P5 ;  /* 0x000000590000780c */ /* 0x040fe20002fa1670 */
[----:B------:R-:W4:Y:S01]  /*4aa0*/  LDL R104, [R1+0x27c] ;  /* 0x00027c0001687983 */ /* 0x000f220000100800 */
[----:B------:R-:W-:-:S02]  /*4ab0*/  ISETP.LT.OR P0, PT, R0, 0x22, P0 ;  /* 0x000000220000780c */ /* 0x000fc40000701670 */
[----:B------:R-:W-:Y:S01]  /*4ac0*/  FSEL R187, R67, -INF , !P4 ;  /* 0xff80000043bb7808 */ /* 0x000fe20006000000 */
[----:B------:R-:W4:Y:S01]  /*4ad0*/  LDL R36, [R1+0x280] ;  /* 0x0002800001247983 */ /* 0x000f220000100800 */
[----:B------:R-:W-:Y:S02]  /*4ae0*/  FSEL R188, R43, -INF , !P0 ;  /* 0xff8000002bbc7808 */ /* 0x000fe40004000000 */
[----:B------:R-:W-:Y:S01]  /*4af0*/  ISETP.NE.AND P0, PT, R40, RZ, PT ;  /* 0x000000ff2800720c */ /* 0x000fe20003f05270 */
[----:B------:R-:W4:Y:S01]  /*4b00*/  LDL R106, [R1+0x284] ;  /* 0x00028400016a7983 */ /* 0x000f220000100800 */
[----:B------:R-:W-:Y:S02]  /*4b10*/  FSEL R191, R70, -INF , !P5 ;  /* 0xff80000046bf7808 */ /* 0x000fe40006800000 */
[----:B------:R-:W-:Y:S01]  /*4b20*/  ISETP.GT.AND P0, PT, R6, 0x28, !P0 ;  /* 0x000000280600780c */ /* 0x000fe20004704270 */
[----:B------:R-:W4:Y:S03]  /*4b30*/  LDL R108, [R1+0x288] ;  /* 0x00028800016c7983 */ /* 0x000f260000100800 */
[----:B------:R-:W-:Y:S01]  /*4b40*/  ISETP.LT.OR P0, PT, R0, 0x29, P0 ;  /* 0x000000290000780c */ /* 0x000fe20000701670 */
[----:B------:R-:W4:Y:S03]  /*4b50*/  LDL R110, [R1+0x28c] ;  /* 0x00028c00016e7983 */ /* 0x000f260000100800 */
[----:B------:R-:W-:Y:S01]  /*4b60*/  FSEL R192, R46, -INF , !P0 ;  /* 0xff8000002ec07808 */ /* 0x000fe20004000000 */
[----:B------:R-:W4:Y:S01]  /*4b70*/  LDL R38, [R1+0x290] ;  /* 0x0002900001267983 */ /* 0x000f220000100800 */
[----:B------:R-:W-:-:S03]  /*4b80*/  ISETP.NE.AND P0, PT, R41, RZ, PT ;  /* 0x000000ff2900720c */ /* 0x000fc60003f05270 */
[----:B------:R-:W4:Y:S01]  /*4b90*/  LDL R112, [R1+0x294] ;  /* 0x0002940001707983 */ /* 0x000f220000100800 */
[----:B------:R-:W-:-:S03]  /*4ba0*/  ISETP.GT.AND P0, PT, R6, 0x29, !P0 ;  /* 0x000000290600780c */ /* 0x000fc60004704270 */
[----:B------:R-:W4:Y:S01]  /*4bb0*/  LDL R114, [R1+0x298] ;  /* 0x0002980001727983 */ /* 0x000f220000100800 */
[----:B------:R-:W-:-:S03]  /*4bc0*/  ISETP.LT.OR P0, PT, R0, 0x2a, P0 ;  /* 0x0000002a0000780c */ /* 0x000fc60000701670 */
[----:B------:R-:W4:Y:S01]  /*4bd0*/  LDL R116, [R1+0x29c] ;  /* 0x00029c0001747983 */ /* 0x000f220000100800 */
[----:B------:R-:W-:Y:S02]  /*4be0*/  FSEL R195, R47, -INF , !P0 ;  /* 0xff8000002fc37808 */ /* 0x000fe40004000000 */
[----:B------:R-:W-:Y:S01]  /*4bf0*/  ISETP.NE.AND P0, PT, R44, RZ, PT ;  /* 0x000000ff2c00720c */ /* 0x000fe20003f05270 */
[----:B------:R-:W4:Y:S03]  /*4c00*/  LDL R40, [R1+0x2a0] ;  /* 0x0002a00001287983 */ /* 0x000f260000100800 */
        /* <DEDUP_REMOVED lines=28> */
[----:B------:R-:W-:Y:S01]  /*4dd0*/  ISETP.GT.AND P0, PT, R6, RZ, !P1 ;  /* 0x000000ff0600720c */ /* 0x000fe20004f04270 */
[----:B------:R-:W4:Y:S01]  /*4de0*/  LDL R138, [R1+0x2d8] ;  /* 0x0002d800018a7983 */ /* 0x000f220000100800 */
[----:B------:R-:W-:Y:S02]  /*4df0*/  ISETP.NE.AND P1, PT, R57, RZ, PT ;  /* 0x000000ff3900720c */ /* 0x000fe40003f25270 */
[----:B------:R-:W-:Y:S01]  /*4e00*/  ISETP.LT.OR P0, PT, R0, 0x1, P0 ;  /* 0x000000010000780c */ /* 0x000fe20000701670 */
[----:B------:R-:W4:Y:S01]  /*4e10*/  LDL R140, [R1+0x2dc] ;  /* 0x0002dc00018c7983 */ /* 0x000f220000100800 */
[----:B------:R-:W-:Y:S02]  /*4e20*/  ISETP.GT.AND P1, PT, R6, 0x48, !P1 ;  /* 0x000000480600780c */ /* 0x000fe40004f24270 */
[----:B------:R-:W-:Y:S01]  /*4e30*/  FSEL R83, R26, -INF , !P0 ;  /* 0xff8000001a537808 */ /* 0x000fe20004000000 */
[----:B------:R-:W4:Y:S01]  /*4e40*/  LDL R48, [R1+0x2e0] ;  /* 0x0002e00001307983 */ /* 0x000f220000100800 */
[----:B------:R-:W-:-:S02]  /*4e50*/  ISETP.GT.AND P0, PT, R6, 0x40, !P6 ;  /* 0x000000400600780c */ /* 0x000fc40007704270 */
[----:B------:R-:W-:Y:S01]  /*4e60*/  FMNMX.FTZ R4, R83, R53, !PT ;  /* 0x0000003553047209 */ /* 0x000fe20007810000 */
[----:B------:R-:W4:Y:S01]  /*4e70*/  LDL R142, [R1+0x2e4] ;  /* 0x0002e400018e7983 */ /* 0x000f220000100800 */
[----:B------:R-:W-:Y:S02]  /*4e80*/  ISETP.LT.OR P0, PT, R0, 0x41, P0 ;  /* 0x000000410000780c */ /* 0x000fe40000701670 */
[----:B------:R-:W-:Y:S01]  /*4e90*/  FMNMX.FTZ R4, R49, R4, !PT ;  /* 0x0000000431047209 */ /* 0x000fe20007810000 */
[----:B------:R-:W4:Y:S01]  /*4ea0*/  LDL R144, [R1+0x2e8] ;  /* 0x0002e80001907983 */ /* 0x000f220000100800 */
[----:B------:R-:W-:Y:S02]  /*4eb0*/  FSEL R182, R58, -INF , !P0 ;  /* 0xff8000003ab67808 */ /* 0x000fe40004000000 */
[----:B------:R-:W-:Y:S01]  /*4ec0*/  FMNMX.FTZ R9, R45, R4, !PT ;  /* 0x000000042d097209 */ /* 0x000fe20007810000 */
[----:B------:R-:W4:Y:S01]  /*4ed0*/  LDL R146, [R1+0x2ec] ;  /* 0x0002ec0001927983 */ /* 0x000f220000100800 */
[----:B------:R-:W-:-:S02]  /*4ee0*/  FMNMX.FTZ R4, R20, R7, !PT ;  /* 0x0000000714047209 */ /* 0x000fc40007810000 */
[----:B------:R-:W-:Y:S01]  /*4ef0*/  FMNMX.FTZ R8, R198, R9, !PT ;  /* 0x00000009c6087209 */ /* 0x000fe20007810000 */
[----:B------:R-:W4:Y:S01]  /*4f00*/  LDL R50, [R1+0x2f0] ;  /* 0x0002f00001327983 */ /* 0x000f220000100800 */
[----:B------:R-:W-:Y:S02]  /*4f10*/  FMNMX.FTZ R7, R21, R4, !PT ;  /* 0x0000000415077209 */ /* 0x000fe40007810000 */
[----:B------:R-:W-:Y:S01]  /*4f20*/  FMNMX.FTZ R9, R197, R8, !PT ;  /* 0x00000008c5097209 */ /* 0x000fe20007810000 */
[----:B------:R-:W4:Y:S01]  /*4f30*/  LDL R148, [R1+0x2f4] ;  /* 0x0002f40001947983 */ /* 0x000f220000100800 */
[----:B------:R-:W-:Y:S02]  /*4f40*/  FMNMX.FTZ R4, R156, R7, !PT ;  /* 0x000000079c047209 */ /* 0x000fe40007810000 */
        /* <DEDUP_REMOVED lines=21> */
[----:B------:R-:W-:Y:S01]  /*50a0*/  ISETP.NE.AND P0, PT, R56, RZ, PT ;  /* 0x000000ff3800720c */ /* 0x000fe20003f05270 */
[----:B------:R-:W4:Y:S01]  /*50b0*/  LDL R37, [R1+0x324] ;  /* 0x0003240001257983 */ /* 0x000f220000100800 */
[----:B------:R-:W-:Y:S02]  /*50c0*/  FMNMX.FTZ R8, R173, R8, !PT ;  /* 0x00000008ad087209 */ /* 0x000fe40007810000 */
[----:B------:R-:W-:Y:S01]  /*50d0*/  FMNMX.FTZ R4, R181, R4, !PT ;  /* 0x00000004b5047209 */ /* 0x000fe20007810000 */
[----:B------:R-:W4:Y:S01]  /*50e0*/  LDL R56, [R1+0x320] ;  /* 0x0003200001387983 */ /* 0x000f220000100800 */
[----:B------:R-:W-:Y:S02]  /*50f0*/  FMNMX.FTZ R7, R177, R8, !PT ;  /* 0x00000008b1077209 */ /* 0x000fe40007810000 */
[----:B------:R-:W-:Y:S01]  /*5100*/  ISETP.GT.AND P0, PT, R6, 0x41, !P0 ;  /* 0x000000410600780c */ /* 0x000fe20004704270 */
[----:B------:R-:W4:Y:S01]  /*5110*/  LDL R39, [R1+0x328] ;  /* 0x0003280001277983 */ /* 0x000f220000100800 */
[----:B------:R-:W-:-:S02]  /*5120*/  FMNMX.FTZ R4, R185, R4, !PT ;  /* 0x00000004b9047209 */ /* 0x000fc40007810000 */
[----:B------:R-:W-:Y:S01]  /*5130*/  FMNMX.FTZ R7, R164, R7, !PT ;  /* 0x00000007a4077209 */ /* 0x000fe20007810000 */
[----:B------:R-:W4:Y:S01]  /*5140*/  LDL R41, [R1+0x32c] ;  /* 0x00032c0001297983 */ /* 0x000f220000100800 */
[----:B------:R-:W-:Y:S02]  /*5150*/  ISETP.LT.OR P0, PT, R0, 0x42, P0 ;  /* 0x000000420000780c */ /* 0x000fe40000701670 */
[----:B------:R-:W-:Y:S01]  /*5160*/  FMNMX.FTZ R9, R189, R4, !PT ;  /* 0x00000004bd097209 */ /* 0x000fe20007810000 */
[----:B------:R-:W4:Y:S01]  /*5170*/  LDL R58, [R1+0x330] ;  /* 0x00033000013a7983 */ /* 0x000f220000100800 */
[----:B------:R-:W-:Y:S02]  /*5180*/  FMNMX.FTZ R7, R170, R7, !PT ;  /* 0x00000007aa077209 */ /* 0x000fe40007810000 */
[----:B------:R-:W-:Y:S01]  /*5190*/  ISETP.LT.OR P1, PT, R0, 0x49, P1 ;  /* 0x000000490000780c */ /* 0x000fe20000f21670 */
[----:B------:R-:W4:Y:S01]  /*51a0*/  LDL R43, [R1+0x334] ;  /* 0x00033400012b7983 */ /* 0x000f220000100800 */
[----:B------:R-:W-:-:S02]  /*51b0*/  FSEL R186, R59, -INF , !P0 ;  /* 0xff8000003bba7808 */ /* 0x000fc40004000000 */
[----:B------:R-:W-:Y:S01]  /*51c0*/  FMNMX.FTZ R9, R182, R9, !PT ;  /* 0x00000009b6097209 */ /* 0x000fe20007810000 */
[----:B------:R-:W4:Y:S01]  /*51d0*/  LDL R47, [R1+0x338] ;  /* 0x00033800012f7983 */ /* 0x000f220000100800 */
[----:B------:R-:W-:Y:S02]  /*51e0*/  ISETP.NE.AND P6, PT, R24, RZ, PT ;  /* 0x000000ff1800720c */ /* 0x000fe40003fc5270 */
[----:B------:R-:W-:Y:S01]  /*51f0*/  FMNMX.FTZ R7, R174, R7, !PT ;  /* 0x00000007ae077209 */ /* 0x000fe20007810000 */
[----:B------:R-:W4:Y:S01]  /*5200*/  LDL R51, [R1+0x33c] ;  /* 0x00033c0001337983 */ /* 0x000f220000100800 */
[----:B------:R-:W-:Y:S02]  /*5210*/  FSEL R190, R62, -INF , !P1 ;  /* 0xff8000003ebe7808 */ /* 0x000fe40004800000 */
[----:B------:R-:W-:Y:S01]  /*5220*/  FMNMX.FTZ R9, R186, R9, !PT ;  /* 0x00000009ba097209 */ /* 0x000fe20007810000 */
[----:B------:R-:W4:Y:S01]  /*5230*/  LDL R60, [R1+0x340] ;  /* 0x00034000013c7983 */ /* 0x000f220000100800 */
[----:B------:R-:W-:-:S02]  /*5240*/  ISETP.GT.AND P6, PT, R6, 0x59, !P6 ;  /* 0x000000590600780c */ /* 0x000fc400077c4270 */
        /* <DEDUP_REMOVED lines=15> */
[----:B------:R-:W-:Y:S01]  /*5340*/  FSEL R194, R71, -INF , !P6 ;  /* 0xff80000047c27808 */ /* 0x000fe20007000000 */
[----:B------:R-:W4:Y:S01]  /*5350*/  LDL R65, [R1+0x358] ;  /* 0x0003580001417983 */ /* 0x000f220000100800 */
[----:B------:R-:W-:-:S03]  /*5360*/  FMNMX.FTZ R9, R191, R4, !PT ;  /* 0x00000004bf097209 */ /* 0x000fc60007810000 */
[----:B------:R-:W1:Y:S01]  /*5370*/  SHFL.BFLY PT, R7, R8, 0x2, 0x1f ;  /* 0x0c401f0008077f89 */ /* 0x000e6200000e0000 */
[----:B------:R-:W-:-:S03]  /*5380*/  FMNMX.FTZ R9, R194, R9, !PT ;  /* 0x00000009c2097209 */ /* 0x000fc60007810000 */
[----:B------:R-:W4:Y:S04]  /*5390*/  LDL R67, [R1+0x35c] ;  /* 0x00035c0001437983 */ /* 0x000f280000100800 */
[----:B------:R-:W-:Y:S04]  /*53a0*/  STL.64 [R1+0x200], R8 ;  /* 0x0002000801007387 */ /* 0x000fe80000100a00 */
[----:B------:R-:W3:Y:S04]  /*53b0*/  LDL R11, [R1+0x204] ;  /* 0x00020400010b7983 */ /* 0x000ee80000100800 */
[----:B------:R-:W4:Y:S04]  /*53c0*/  LDL R64, [R1+0x360] ;  /* 0x0003600001407983 */ /* 0x000f280000100800 */
[----:B------:R-:W4:Y:S01]  /*53d0*/  LDL R69, [R1+0x364] ;  /* 0x0003640001457983 */ /* 0x000f220000100800 */
[----:B-1----:R-:W-:-:S03]  /*53e0*/  FMNMX.FTZ R0, R8, R7, !PT ;  /* 0x0000000708007209 */ /* 0x002fc60007810000 */
[----:B------:R-:W4:Y:S04]  /*53f0*/  LDL R71, [R1+0x368] ;  /* 0x0003680001477983 */ /* 0x000f280000100800 */
[----:B------:R-:W1:Y:S04]  /*5400*/  SHFL.BFLY PT, R7, R0, 0x1, 0x1f ;  /* 0x0c201f0000077f89 */ /* 0x000e6800000e0000 */
[----:B------:R-:W4:Y:S04]  /*5410*/  LDL R73, [R1+0x36c] ;  /* 0x00036c0001497983 */ /* 0x000f280000100800 */
[----:B------:R-:W4:Y:S04]  /*5420*/  LDL R66, [R1+0x370] ;  /* 0x0003700001427983 */ /* 0x000f280000100800 */
[----:B------:R-:W4:Y:S04]  /*5430*/  LDL R75, [R1+0x374] ;  /* 0x00037400014b7983 */ /* 0x000f280000100800 */
[----:B------:R-:W4:Y:S04]  /*5440*/  LDL R77, [R1+0x378] ;  /* 0x00037800014d7983 */ /* 0x000f280000100800 */
[----:B------:R-:W4:Y:S01]  /*5450*/  LDL R79, [R1+0x37c] ;  /* 0x00037c00014f7983 */ /* 0x000f220000100800 */
[----:B-1----:R-:W-:-:S03]  /*5460*/  FMNMX.FTZ R4, R0, R7, !PT ;  /* 0x0000000700047209 */ /* 0x002fc60007810000 */
[----:B------:R-:W4:Y:S04]  /*5470*/  LDL R68, [R1+0x380] ;  /* 0x0003800001447983 */ /* 0x000f280000100800 */
[----:B------:R1:W-:Y:S04]  /*5480*/  STL [R1+0x200], R4 ;  /* 0x0002000401007387 */ /* 0x0003e80000100800 */
[----:B------:R-:W4:Y:S04]  /*5490*/  LDL R74, [R1+0x200] ;  /* 0x00020000014a7983 */ /* 0x000f280000100800 */
[----:B------:R-:W4:Y:S04]  /*54a0*/  LDL.64 R6, [R1+0x88] ;  /* 0x0000880001067983 */ /* 0x000f280000100a00 */
[----:B-1----:R-:W4:Y:S04]  /*54b0*/  LDL R4, [R1+0x260] ;  /* 0x0002600001047983 */ /* 0x002f280000100800 */
[----:B------:R-:W4:Y:S04]  /*54c0*/  LDL R81, [R1+0x384] ;  /* 0x0003840001517983 */ /* 0x000f280000100800 */
        /* <DEDUP_REMOVED lines=42> */
[----:B--2---:R-:W-:Y:S04]  /*5770*/  STL [R1+0x250], R16 ;  /* 0x0002501001007387 */ /* 0x004fe80000100800 */
[----:B---3--:R-:W1:Y:S02]  /*5780*/  SHFL.BFLY PT, R0, R11, 0x2, 0x1f ;  /* 0x0c401f000b007f89 */ /* 0x008e6400000e0000 */
[----:B-1----:R-:W-:-:S05]  /*5790*/  FMNMX.FTZ R0, R0, R11, !PT ;  /* 0x0000000b00007209 */ /* 0x002fca0007810000 */
[----:B------:R-:W1:Y:S04]  /*57a0*/  SHFL.BFLY PT, R11, R0, 0x1, 0x1f ;  /* 0x0c201f00000b7f89 */ /* 0x000e6800000e0000 */
[----:B------:R2:W-:Y:S01]  /*57b0*/  STL [R1+0x230], R10 ;  /* 0x0002300a01007387 */ /* 0x0005e20000100800 */
[----:B----4-:R-:W-:Y:S01]  /*57c0*/  FMUL.FTZ R16, R15, R74 ;  /* 0x0000004a0f107220 */ /* 0x010fe20000410000 */
[----:B------:R-:W-:Y:S02]  /*57d0*/  FSETP.NEU.FTZ.AND P0, PT, R74, -INF , PT ;  /* 0xff8000004a00780b */ /* 0x000fe40003f1d000 */
[----:B-1----:R-:W-:Y:S01]  /*57e0*/  FMNMX.FTZ R0, R0, R11, !PT ;  /* 0x0000000b00007209 */ /* 0x002fe20007810000 */
[----:B------:R-:W-:Y:S01]  /*57f0*/  IMAD R6, R17, 0xc00, R6 ;  /* 0x00000c0011067824 */ /* 0x000fe200078e0206 */
[----:B------:R-:W-:-:S02]  /*5800*/  FSEL R16, R16, RZ, P0 ;  /* 0x000000ff10107208 */ /* 0x000fc40000000000 */
[C---:B------:R-:W-:Y:S01]  /*5810*/  FSETP.NEU.FTZ.AND P0, PT, R0.reuse, -INF , PT ;  /* 0xff8000000000780b */ /* 0x040fe20003f1d000 */
[-C--:B------:R-:W-:Y:S01]  /*5820*/  FMUL.FTZ R17, R0, R15.reuse ;  /* 0x0000000f00117220 */ /* 0x080fe20000410000 */
[----:B------:R1:W-:Y:S04]  /*5830*/  STL [R1+0x240], R14 ;  /* 0x0002400e01007387 */ /* 0x0003e80000100800 */
[----:B------:R-:W-:Y:S01]  /*5840*/  FSEL R17, R17, RZ, P0 ;  /* 0x000000ff11117208 */ /* 0x000fe20000000000 */
[----:B------:R3:W-:Y:S01]  /*5850*/  STL [R1+0x260], R4 ;  /* 0x0002600401007387 */ /* 0x0007e20000100800 */
[-CC-:B------:R-:W-:Y:S01]  /*5860*/  FFMA.FTZ R222, R61, R15.reuse, -R16.reuse ;  /* 0x0000000f3dde7223 */ /* 0x180fe20000010810 */
[-CC-:B------:R-:W-:Y:S01]  /*5870*/  FFMA.FTZ R221, R221, R15.reuse, -R16.reuse ;  /* 0x0000000fdddd7223 */ /* 0x180fe20000010810 */
[-CC-:B------:R-:W-:Y:S01]  /*5880*/  FFMA.FTZ R219, R29, R15.reuse, -R16.reuse ;  /* 0x0000000f1ddb7223 */ /* 0x180fe20000010810 */
[----:B------:R4:W-:Y:S01]  /*5890*/  STL [R1+0x308], R220 ;  /* 0x000308dc01007387 */ /* 0x0009e20000100800 */
[-CC-:B--2---:R-:W-:Y:S01]  /*58a0*/  FFMA.FTZ R10, R53, R15.reuse, -R17.reuse ;  /* 0x0000000f350a7223 */ /* 0x184fe20000010811 */
[-CC-:B------:R-:W-:Y:S01]  /*58b0*/  FFMA.FTZ R11, R49, R15.reuse, -R17.reuse ;  /* 0x0000000f310b7223 */ /* 0x180fe20000010811 */
[-CC-:B-1----:R-:W-:Y:S01]  /*58c0*/  FFMA.FTZ R14, R45, R15.reuse, -R17.reuse ;  /* 0x0000000f2d0e7223 */ /* 0x182fe20000010811 */
[-C--:B---3--:R-:W-:Y:S01]  /*58d0*/  FFMA.FTZ R4, R83, R15.reuse, -R17 ;  /* 0x0000000f53047223 */ /* 0x088fe20000010811 */
[----:B----4-:R-:W-:Y:S01]  /*58e0*/  FFMA.FTZ R220, R25, R15, -R16 ;  /* 0x0000000f19dc7223 */ /* 0x010fe20000010810 */
[----:B------:R-:W-:Y:S08]  /*58f0*/  MUFU.EX2 R222, R222 ;  /* 0x000000de00de7308 */ /* 0x000ff00000000800 */
[----:B------:R-:W-:Y:S08]  /*5900*/  MUFU.EX2 R221, R221 ;  /* 0x000000dd00dd7308 */ /* 0x000ff00000000800 */
[----:B------:R-:W-:Y:S08]  /*5910*/  MUFU.EX2 R220, R220 ;  /* 0x000000dc00dc7308 */ /* 0x000ff00000000800 */
[----:B------:R-:W-:Y:S08]  /*5920*/  MUFU.EX2 R219, R219 ;  /* 0x000000db00db7308 */ /* 0x000ff00000000800 */
[----:B------:R-:W-:Y:S08]  /*5930*/  MUFU.EX2 R4, R4 ;  /* 0x0000000400047308 */ /* 0x000ff00000000800 */
[----:B------:R-:W1:Y:S08]  /*5940*/  MUFU.EX2 R10, R10 ;  /* 0x0000000a000a7308 */ /* 0x000e700000000800 */
[----:B------:R-:W-:Y:S08]  /*5950*/  MUFU.EX2 R11, R11 ;  /* 0x0000000b000b7308 */ /* 0x000ff00000000800 */
[----:B------:R-:W2:Y:S01]  /*5960*/  MUFU.EX2 R14, R14 ;  /* 0x0000000e000e7308 */ /* 0x000ea20000000800 */
[----:B------:R-:W-:-:S02]  /*5970*/  R2UR UR6, R6 ;  /* 0x00000000060672ca */ /* 0x000fc400000e0000 */
[----:B------:R-:W-:Y:S01]  /*5980*/  R2UR UR7, R7 ;  /* 0x00000000070772ca */ /* 0x000fe200000e0000 */
[----:B------:R3:W-:Y:S01]  /*5990*/  STL [R1+0x2fc], R152 ;  /* 0x0002fc9801007387 */ /* 0x0007e20000100800 */
[----:B-1----:R-:W-:-:S03]  /*59a0*/  F2FP.BF16.F32.PACK_AB R153, R10, R4 ;  /* 0x000000040a99723e */ /* 0x002fc600000010ff */
[----:B------:R1:W-:Y:S01]  /*59b0*/  STL [R1+0x304], R154 ;  /* 0x0003049a01007387 */ /* 0x0003e20000100800 */
[----:B---3--:R-:W-:Y:S02]  /*59c0*/  F2FP.BF16.F32.PACK_AB R152, R221, R222 ;  /* 0x000000dedd98723e */ /* 0x008fe400000010ff */
[----:B--2---:R-:W-:Y:S02]  /*59d0*/  F2FP.BF16.F32.PACK_AB R155, R14, R11 ;  /* 0x0000000b0e9b723e */ /* 0x004fe400000010ff */
[----:B-1----:R-:W-:Y:S01]  /*59e0*/  F2FP.BF16.F32.PACK_AB R154, R219, R220 ;  /* 0x000000dcdb9a723e */ /* 0x002fe200000010ff */
[----:B------:R-:W-:Y:S04]  /*59f0*/  STL [R1+0x234], R76 ;  /* 0x0002344c01007387 */ /* 0x000fe80000100800 */
        /* <DEDUP_REMOVED lines=90> */
[----:B------:R1:W-:Y:S01]  /*5fa0*/  STL [R1+0x3b8], R32 ;  /* 0x0003b82001007387 */ /* 0x0003e20000100800 */
[----:B------:R2:W-:Y:S06]  /*5fb0*/  BAR.SYNC.DEFER_BLOCKING R225, 0x100 ;  /* 0x000400e10000751d */ /* 0x0005ec0000010000 */
[----:B-1----:R-:W-:-:S06]  /*5fc0*/  WARPGROUP.ARRIVE ;  /* 0x00000000000079c5 */ /* 0x002fcc0000000000 */
[----:B------:R-:W-:Y:S01]  /*5fd0*/  HGMMA.64x256x16.F32.BF16 R24, R152, gdesc[UR4].tnspB, RZ, !UPT, gsb0 ;  /* 0x43e0000498187df0 */ /* 0x000fe2000c0018ff */
[----:B------:R1:W-:Y:S01]  /*5fe0*/  STL [R1+0x3bc], R196 ;  /* 0x0003bcc401007387 */ /* 0x0003e20000100800 */
[-CC-:B------:R-:W-:Y:S01]  /*5ff0*/  FFMA.FTZ R20, R20, R15.reuse, -R16.reuse ;  /* 0x0000000f14147223 */ /* 0x180fe20000010810 */
[-CC-:B------:R-:W-:Y:S02]  /*6000*/  FFMA.FTZ R21, R21, R15.reuse, -R16.reuse ;  /* 0x0000000f15157223 */ /* 0x180fe40000010810 */
[----:B------:R3:W-:Y:S01]  /*6010*/  STL [R1+0x3c4], R199 ;  /* 0x0003c4c701007387 */ /* 0x0007e20000100800 */
[-CC-:B------:R-:W-:Y:S01]  /*6020*/  FFMA.FTZ R158, R158, R15.reuse, -R17.reuse ;  /* 0x0000000f9e9e7223 */ /* 0x180fe20000010811 */
[-CC-:B------:R-:W-:Y:S01]  /*6030*/  FFMA.FTZ R159, R159, R15.reuse, -R17.reuse ;  /* 0x0000000f9f9f7223 */ /* 0x180fe20000010811 */
[-CC-:B-1----:R-:W-:Y:S01]  /*6040*/  FFMA.FTZ R196, R156, R15.reuse, -R16.reuse ;  /* 0x0000000f9cc47223 */ /* 0x182fe20000010810 */
[-CC-:B------:R-:W-:Y:S01]  /*6050*/  FFMA.FTZ R156, R198, R15.reuse, -R17.reuse ;  /* 0x0000000fc69c7223 */ /* 0x180fe20000010811 */
[-C--:B---3--:R-:W-:Y:S01]  /*6060*/  FFMA.FTZ R199, R157, R15.reuse, -R16 ;  /* 0x0000000f9dc77223 */ /* 0x088fe20000010810 */
[----:B------:R-:W-:Y:S01]  /*6070*/  FFMA.FTZ R157, R197, R15, -R17 ;  /* 0x0000000fc59d7223 */ /* 0x000fe20000010811 */
[----:B------:R-:W-:Y:S08]  /*6080*/  MUFU.EX2 R20, R20 ;  /* 0x0000001400147308 */ /* 0x000ff00000000800 */
[----:B------:R-:W1:Y:S08]  /*6090*/  MUFU.EX2 R21, R21 ;  /* 0x0000001500157308 */ /* 0x000e700000000800 */
[----:B------:R-:W-:Y:S08]  /*60a0*/  MUFU.EX2 R196, R196 ;  /* 0x000000c400c47308 */ /* 0x000ff00000000800 */
[----:B------:R-:W3:Y:S08]  /*60b0*/  MUFU.EX2 R199, R199 ;  /* 0x000000c700c77308 */ /* 0x000ef00000000800 */
[----:B------:R-:W-:Y:S08]  /*60c0*/  MUFU.EX2 R156, R156 ;  /* 0x0000009c009c7308 */ /* 0x000ff00000000800 */
[----:B------:R-:W4:Y:S08]  /*60d0*/  MUFU.EX2 R157, R157 ;  /* 0x0000009d009d7308 */ /* 0x000f300000000800 */
[----:B------:R-:W-:Y:S08]  /*60e0*/  MUFU.EX2 R158, R158 ;  /* 0x0000009e009e7308 */ /* 0x000ff00000000800 */
[----:B------:R-:W0:Y:S01]  /*60f0*/  MUFU.EX2 R159, R159 ;  /* 0x0000009f009f7308 */ /* 0x000e220000000800 */
[----:B------:R2:W-:Y:S04]  /*6100*/  STL [R1+0x408], R8 ;  /* 0x0004080801007387 */ /* 0x0005e80000100800 */
[----:B------:R1:W-:Y:S01]  /*6110*/  STL [R1+0x420], R9 ;  /* 0x0004200901007387 */ /* 0x0003e20000100800 */
[----:B--2---:R-:W-:-:S02]  /*6120*/  VIADD R8, R6, 0x80 ;  /* 0x0000008006087836 */ /* 0x004fc40000000000 */
[----:B-1----:R-:W-:-:S03]  /*6130*/  IMAD.MOV.U32 R9, RZ, RZ, R7 ;  /* 0x000000ffff097224 */ /* 0x002fc600078e0007 */
[----:B------:R-:W-:Y:S02]  /*6140*/  R2UR UR6, R8 ;  /* 0x00000000080672ca */ /* 0x000fe400000e0000 */
[----:B------:R-:W-:Y:S01]  /*6150*/  R2UR UR7, R9 ;  /* 0x00000000090772ca */ /* 0x000fe200000e0000 */
        /* <DEDUP_REMOVED lines=24> */
[----:B------:R-:W-:Y:S01]  /*62e0*/  STL [R1+0x42c], R163 ;  /* 0x00042ca301007387 */ /* 0x000fe20000100800 */
[----:B------:R-:W-:-:S02]  /*62f0*/  WARPGROUP.DEPBAR.LE gsb0, 0x0 ;  /* 0x00008000000079c5 */ /* 0x000fc40000010000 */
[----:B------:R-:W-:Y:S02]  /*6300*/  F2FP.BF16.F32.PACK_AB R152, R21, R20 ;  /* 0x000000141598723e */ /* 0x000fe400000010ff */
[----:B---3--:R-:W-:Y:S02]  /*6310*/  F2FP.BF16.F32.PACK_AB R154, R199, R196 ;  /* 0x000000c4c79a723e */ /* 0x008fe400000010ff */
[----:B----4-:R-:W-:Y:S02]  /*6320*/  F2FP.BF16.F32.PACK_AB R153, R157, R156 ;  /* 0x0000009c9d99723e */ /* 0x010fe400000010ff */
[----:B0-----:R-:W-:Y:S01]  /*6330*/  F2FP.BF16.F32.PACK_AB R155, R159, R158 ;  /* 0x0000009e9f9b723e */ /* 0x001fe200000010ff */
[----:B------:R-:W-:Y:S04]  /*6340*/  STL.128 [R1+0x230], R24 ;  /* 0x0002301801007387 */ /* 0x000fe80000100c00 */
        /* <DEDUP_REMOVED lines=30> */
[----:B------:R0:W-:Y:S02]  /*6530*/  STL.128 [R1+0x420], R148 ;  /* 0x0004209401007387 */ /* 0x0001e40000100c00 */
[----:B0-----:R-:W-:-:S06]  /*6540*/  WARPGROUP.ARRIVE ;  /* 0x00000000000079c5 */ /* 0x001fcc0000000000 */
[----:B------:R-:W-:Y:S01]  /*6550*/  HGMMA.64x256x16.F32.BF16 R24, R152, gdesc[UR4].tnspB, R24, gsb0 ;  /* 0x43e0000498187df0 */ /* 0x000fe20008001818 */
[-CC-:B------:R-:W-:Y:S01]  /*6560*/  FFMA.FTZ R163, R169, R15.reuse, -R16.reuse ;  /* 0x0000000fa9a37223 */ /* 0x180fe20000010810 */
[-CC-:B------:R-:W-:Y:S01]  /*6570*/  FFMA.FTZ R162, R172, R15.reuse, -R16.reuse ;  /* 0x0000000faca27223 */ /* 0x180fe20000010810 */
[-CC-:B------:R-:W-:Y:S01]  /*6580*/  FFMA.FTZ R169, R178, R15.reuse, -R16.reuse ;  /* 0x0000000fb2a97223 */ /* 0x180fe20000010810 */
[-C--:B------:R-:W-:Y:S01]  /*6590*/  FFMA.FTZ R160, R166, R15.reuse, -R16 ;  /* 0x0000000fa6a07223 */ /* 0x080fe20000010810 */
[-CC-:B------:R-:W-:Y:S01]  /*65a0*/  FFMA.FTZ R172, R184, R15.reuse, -R17.reuse ;  /* 0x0000000fb8ac7223 */ /* 0x180fe20000010811 */
[-CC-:B------:R-:W-:Y:S01]  /*65b0*/  FFMA.FTZ R197, R188, R15.reuse, -R17.reuse ;  /* 0x0000000fbcc57223 */ /* 0x180fe20000010811 */
[-CC-:B------:R-:W-:Y:S01]  /*65c0*/  FFMA.FTZ R178, R192, R15.reuse, -R17.reuse ;  /* 0x0000000fc0b27223 */ /* 0x180fe20000010811 */
[----:B------:R-:W-:Y:S01]  /*65d0*/  FFMA.FTZ R195, R195, R15, -R17 ;  /* 0x0000000fc3c37223 */ /* 0x000fe20000010811 */
[----:B------:R-:W-:Y:S08]  /*65e0*/  MUFU.EX2 R163, R163 ;  /* 0x000000a300a37308 */ /* 0x000ff00000000800 */
[----:B------:R-:W0:Y:S08]  /*65f0*/  MUFU.EX2 R160, R160 ;  /* 0x000000a000a07308 */ /* 0x000e300000000800 */
[----:B------:R-:W-:Y:S08]  /*6600*/  MUFU.EX2 R162, R162 ;  /* 0x000000a200a27308 */ /* 0x000ff00000000800 */
[----:B------:R-:W1:Y:S08]  /*6610*/  MUFU.EX2 R169, R169 ;  /* 0x000000a900a97308 */ /* 0x000e700000000800 */
[----:B------:R-:W-:Y:S08]  /*6620*/  MUFU.EX2 R172, R172 ;  /* 0x000000ac00ac7308 */ /* 0x000ff00000000800 */
[----:B------:R-:W2:Y:S08]  /*6630*/  MUFU.EX2 R197, R197 ;  /* 0x000000c500c57308 */ /* 0x000eb00000000800 */
[----:B------:R-:W-:Y:S08]  /*6640*/  MUFU.EX2 R178, R178 ;  /* 0x000000b200b27308 */ /* 0x000ff00000000800 */
[----:B------:R-:W3:Y:S01]  /*6650*/  MUFU.EX2 R195, R195 ;  /* 0x000000c300c37308 */ /* 0x000ee20000000800 */
[----:B------:R-:W-:-:S02]  /*6660*/  VIADD R8, R6, 0x100 ;  /* 0x0000010006087836 */ /* 0x000fc40000000000 */
[----:B------:R-:W-:-:S03]  /*6670*/  IMAD.MOV.U32 R9, RZ, RZ, R7 ;  /* 0x000000ffff097224 */ /* 0x000fc600078e0007 */
[----:B------:R-:W-:Y:S02]  /*6680*/  R2UR UR6, R8 ;  /* 0x00000000080672ca */ /* 0x000fe400000e0000 */
[----:B------:R-:W-:Y:S01]  /*6690*/  R2UR UR7, R9 ;  /* 0x00000000090772ca */ /* 0x000fe200000e0000 */
[-CC-:B------:R-:W-:Y:S01]  /*66a0*/  FFMA.FTZ R166, R168, R15.reuse, -R16.reuse ;  /* 0x0000000fa8a67223 */ /* 0x180fe20000010810 */
[-CC-:B------:R-:W-:Y:S01]  /*66b0*/  FFMA.FTZ R168, R173, R15.reuse, -R16.reuse ;  /* 0x0000000fada87223 */ /* 0x180fe20000010810 */
[-CC-:B------:R-:W-:Y:S01]  /*66c0*/  FFMA.FTZ R184, R185, R15.reuse, -R17.reuse ;  /* 0x0000000fb9b87223 */ /* 0x180fe20000010811 */
[-CC-:B------:R-:W-:Y:S01]  /*66d0*/  FFMA.FTZ R165, R165, R15.reuse, -R16.reuse ;  /* 0x0000000fa5a57223 */ /* 0x180fe20000010810 */
[-C--:B------:R-:W-:Y:S01]  /*66e0*/  FFMA.FTZ R173, R177, R15.reuse, -R16 ;  /* 0x0000000fb1ad7223 */ /* 0x080fe20000010810 */
[-CC-:B------:R-:W-:Y:S01]  /*66f0*/  FFMA.FTZ R180, R180, R15.reuse, -R17.reuse ;  /* 0x0000000fb4b47223 */ /* 0x180fe20000010811 */
[-CC-:B------:R-:W-:Y:S01]  /*6700*/  FFMA.FTZ R201, R181, R15.reuse, -R17.reuse ;  /* 0x0000000fb5c97223 */ /* 0x180fe20000010811 */
[----:B------:R-:W-:Y:S01]  /*6710*/  FFMA.FTZ R185, R189, R15, -R17 ;  /* 0x0000000fbdb97223 */ /* 0x000fe20000010811 */
[----:B------:R-:W-:Y:S08]  /*6720*/  MUFU.EX2 R166, R166 ;  /* 0x000000a600a67308 */ /* 0x000ff00000000800 */
[----:B------:R-:W4:Y:S08]  /*6730*/  MUFU.EX2 R165, R165 ;  /* 0x000000a500a57308 */ /* 0x000f300000000800 */
[----:B------:R-:W-:Y:S08]  /*6740*/  MUFU.EX2 R168, R168 ;  /* 0x000000a800a87308 */ /* 0x000ff00000000800 */
[----:B------:R-:W4:Y:S01]  /*6750*/  MUFU.EX2 R173, R173 ;  /* 0x000000ad00ad7308 */ /* 0x000f220000000800 */
[----:B------:R-:W-:-:S02]  /*6760*/  WARPGROUP.DEPBAR.LE gsb0, 0x0 ;  /* 0x00008000000079c5 */ /* 0x000fc40000010000 */
[----:B0-----:R-:W-:Y:S02]  /*6770*/  F2FP.BF16.F32.PACK_AB R152, R163, R160 ;  /* 0x000000a0a398723e */ /* 0x001fe400000010ff */
[----:B-1----:R-:W-:Y:S02]  /*6780*/  F2FP.BF16.F32.PACK_AB R154, R169, R162 ;  /* 0x000000a2a99a723e */ /* 0x002fe400000010ff */
[----:B--2---:R-:W-:Y:S02]  /*6790*/  F2FP.BF16.F32.PACK_AB R153, R197, R172 ;  /* 0x000000acc599723e */ /* 0x004fe400000010ff */
[----:B---3--:R-:W-:Y:S01]  /*67a0*/  F2FP.BF16.F32.PACK_AB R155, R195, R178 ;  /* 0x000000b2c39b723e */ /* 0x008fe200000010ff */
        /* <DEDUP_REMOVED lines=34> */
[----:B------:R-:W-:Y:S08]  /*69d0*/  MUFU.EX2 R180, R180 ;  /* 0x000000b400b47308 */ /* 0x000ff00000000800 */
[----:B------:R-:W0:Y:S08]  /*69e0*/  MUFU.EX2 R201, R201 ;  /* 0x000000c900c97308 */ /* 0x000e300000000800 */
[----:B------:R-:W-:Y:S08]  /*69f0*/  MUFU.EX2 R184, R184 ;  /* 0x000000b800b87308 */ /* 0x000ff00000000800 */
[----:B------:R-:W1:Y:S01]  /*6a00*/  MUFU.EX2 R185, R185 ;  /* 0x000000b900b97308 */ /* 0x000e620000000800 */
[----:B------:R-:W-:-:S02]  /*6a10*/  VIADD R8, R6, 0x180 ;  /* 0x0000018006087836 */ /* 0x000fc40000000000 */
[----:B------:R-:W-:-:S03]  /*6a20*/  IMAD.MOV.U32 R9, RZ, RZ, R7 ;  /* 0x000000ffff097224 */ /* 0x000fc600078e0007 */
[----:B------:R-:W-:Y:S02]  /*6a30*/  R2UR UR6, R8 ;  /* 0x00000000080672ca */ /* 0x000fe400000e0000 */
[----:B------:R-:W-:Y:S01]  /*6a40*/  R2UR UR7, R9 ;  /* 0x00000000090772ca */ /* 0x000fe200000e0000 */
        /* <DEDUP_REMOVED lines=9> */
[----:B------:R-:W2:Y:S08]  /*6ae0*/  MUFU.EX2 R164, R164 ;  /* 0x000000a400a47308 */ /* 0x000eb00000000800 */
[----:B------:R-:W-:Y:S08]  /*6af0*/  MUFU.EX2 R170, R170 ;  /* 0x000000aa00aa7308 */ /* 0x000ff00000000800 */
[----:B------:R-:W3:Y:S08]  /*6b00*/  MUFU.EX2 R181, R181 ;  /* 0x000000b500b57308 */ /* 0x000ef00000000800 */
[----:B------:R-:W-:Y:S08]  /*6b10*/  MUFU.EX2 R174, R174 ;  /* 0x000000ae00ae7308 */ /* 0x000ff00000000800 */
[----:B------:R-:W3:Y:S08]  /*6b20*/  MUFU.EX2 R189, R189 ;  /* 0x000000bd00bd7308 */ /* 0x000ef00000000800 */
[----:B------:R-:W-:Y:S08]  /*6b30*/  MUFU.EX2 R176, R176 ;  /* 0x000000b000b07308 */ /* 0x000ff00000000800 */
[----:B------:R-:W3:Y:S01]  /*6b40*/  MUFU.EX2 R193, R193 ;  /* 0x000000c100c17308 */ /* 0x000ee20000000800 */
[----:B------:R-:W-:-:S02]  /*6b50*/  VIADD R8, R6, 0x200 ;  /* 0x0000020006087836 */ /* 0x000fc40000000000 */
[----:B------:R-:W-:Y:S01]  /*6b60*/  IMAD.MOV.U32 R9, RZ, RZ, R7 ;  /* 0x000000ffff097224 */ /* 0x000fe200078e0007 */
[----:B------:R-:W-:Y:S02]  /*6b70*/  WARPGROUP.DEPBAR.LE gsb0, 0x0 ;  /* 0x00008000000079c5 */ /* 0x000fe40000010000 */
[----:B----4-:R-:W-:Y:S02]  /*6b80*/  F2FP.BF16.F32.PACK_AB R152, R166, R165 ;  /* 0x000000a5a698723e */ /* 0x010fe400000010ff */
[----:B------:R-:W-:Y:S02]  /*6b90*/  F2FP.BF16.F32.PACK_AB R154, R173, R168 ;  /* 0x000000a8ad9a723e */ /* 0x000fe400000010ff */
[----:B0-----:R-:W-:Y:S02]  /*6ba0*/  F2FP.BF16.F32.PACK_AB R153, R201, R180 ;  /* 0x000000b4c999723e */ /* 0x001fe400000010ff */
[----:B-1----:R-:W-:Y:S01]  /*6bb0*/  F2FP.BF16.F32.PACK_AB R155, R185, R184 ;  /* 0x000000b8b99b723e */ /* 0x002fe200000010ff */
        /* <DEDUP_REMOVED lines=49> */
[----:B------:R-:W4:Y:S08]  /*6ed0*/  MUFU.EX2 R182, R182 ;  /* 0x000000b600b67308 */ /* 0x000f300000000800 */
[----:B------:R-:W-:Y:S08]  /*6ee0*/  MUFU.EX2 R175, R175 ;  /* 0x000000af00af7308 */ /* 0x000ff00000000800 */
[----:B------:R-:W4:Y:S01]  /*6ef0*/  MUFU.EX2 R186, R186 ;  /* 0x000000ba00ba7308 */ /* 0x000f220000000800 */
[----:B------:R-:W-:Y:S01]  /*6f00*/  VIADD R6, R6, 0x280 ;  /* 0x0000028006067836 */ /* 0x000fe20000000000 */
[----:B------:R-:W-:-:S02]  /*6f10*/  WARPGROUP.DEPBAR.LE gsb0, 0x0 ;  /* 0x00008000000079c5 */ /* 0x000fc40000010000 */
[----:B--2---:R-:W-:Y:S02]  /*6f20*/  F2FP.BF16.F32.PACK_AB R152, R177, R164 ;  /* 0x000000a4b198723e */ /* 0x004fe400000010ff */
[----:B---3--:R-:W-:Y:S02]  /*6f30*/  F2FP.BF16.F32.PACK_AB R154, R181, R170 ;  /* 0x000000aab59a723e */ /* 0x008fe400000010ff */
[----:B------:R-:W-:Y:S02]  /*6f40*/  F2FP.BF16.F32.PACK_AB R153, R189, R174 ;  /* 0x000000aebd99723e */ /* 0x000fe400000010ff */
[----:B------:R-:W-:Y:S01]  /*6f50*/  F2FP.BF16.F32.PACK_AB R155, R193, R176 ;  /* 0x000000b0c19b723e */ /* 0x000fe200000010ff */
        /* <DEDUP_REMOVED lines=32> */
[----:B--2---:R-:W-:-:S06]  /*7160*/  WARPGROUP.ARRIVE ;  /* 0x00000000000079c5 */ /* 0x004fcc0000000000 */
[----:B------:R-:W-:Y:S01]  /*7170*/  HGMMA.64x256x16.F32.BF16 R24, R152, gdesc[UR4].tnspB, R24, gsb0 ;  /* 0x43e0000498187df0 */ /* 0x000fe20008001818 */
[----:B------:R-:W-:Y:S02]  /*7180*/  R2UR UR6, R6 ;  /* 0x00000000060672ca */ /* 0x000fe400000e0000 */
[----:B------:R-:W-:Y:S01]  /*7190*/  R2UR UR7, R7 ;  /* 0x00000000070772ca */ /* 0x000fe200000e0000 */
[----:B------:R2:W5:Y:S04]  /*71a0*/  LDL R6, [R1+0x1f0] ;  /* 0x0001f00001067983 */ /* 0x0005680000100800 */
[----:B------:R-:W3:Y:S01]  /*71b0*/  LDL R7, [R1+0x28] ;  /* 0x0000280001077983 */ /* 0x000ee20000100800 */
[----:B------:R-:W-:Y:S02]  /*71c0*/  WARPGROUP.DEPBAR.LE gsb0, 0x0 ;  /* 0x00008000000079c5 */ /* 0x000fe40000010000 */
[----:B0-----:R-:W-:-:S02]  /*71d0*/  F2FP.BF16.F32.PACK_AB R152, R9, R8 ;  /* 0x000000080998723e */ /* 0x001fc400000010ff */
[----:B-1----:R-:W-:Y:S02]  /*71e0*/  F2FP.BF16.F32.PACK_AB R154, R16, R167 ;  /* 0x000000a7109a723e */ /* 0x002fe400000010ff */
[----:B----4-:R-:W-:Y:S02]  /*71f0*/  F2FP.BF16.F32.PACK_AB R153, R182, R171 ;  /* 0x000000abb699723e */ /* 0x010fe400000010ff */
        /* <DEDUP_REMOVED lines=35> */
[----:B------:R-:W-:Y:S01]  /*7430*/  FADD.FTZ R221, R222, R221 ;  /* 0x000000dddedd7221 */ /* 0x000fe20000010000 */
[----:B------:R-:W-:-:S03]  /*7440*/  FADD.FTZ R4, R4, R10 ;  /* 0x0000000a04047221 */ /* 0x000fc60000010000 */
        /* <DEDUP_REMOVED lines=13> */
[----:B------:R-:W-:Y:S01]  /*7520*/  FADD.FTZ R172, R172, R159 ;  /* 0x0000009facac7221 */ /* 0x000fe20000010000 */
[----:B------:R-:W-:Y:S02]  /*7530*/  WARPGROUP.DEPBAR.LE gsb0, 0x0 ;  /* 0x00008000000079c5 */ /* 0x000fe40000010000 */
        /* <DEDUP_REMOVED lines=21> */
[----:B------:R0:W-:Y:S04]  /*7690*/  STL.128 [R1+0x380], R108 ;  /* 0x0003806c01007387 */ /* 0x0001e80000100c00 */
        /* <DEDUP_REMOVED lines=10> */
[----:B------:R-:W4:Y:S04]  /*7740*/  LDL R153, [R1+0x230] ;  /* 0x0002300001997983 */ /* 0x000f280000100800 */
[----:B0-----:R-:W2:Y:S04]  /*7750*/  LDL R111, [R1+0x234] ;  /* 0x00023400016f7983 */ /* 0x001ea80000100800 */
[----:B------:R-:W2:Y:S04]  /*7760*/  LDL R109, [R1+0x238] ;  /* 0x00023800016d7983 */ /* 0x000ea80000100800 */
        /* <DEDUP_REMOVED lines=61> */
[----:B-1----:R-:W2:Y:S04]  /*7b40*/  LDL R150, [R1+0x330] ;  /* 0x0003300001967983 */ /* 0x002ea80000100800 */
        /* <DEDUP_REMOVED lines=91> */
[----:B------:R0:W-:Y:S02]  /*8100*/  STL [R1+0x68], RZ ;  /* 0x000068ff01007387 */ /* 0x0001e40000100800 */
[----:B------:R-:W-:Y:S01]  /*8110*/  FADD.FTZ R16, R16, R167 ;  /* 0x000000a710107221 */ /* 0x000fe20000010000 */
[----:B------:R-:W-:Y:S01]  /*8120*/  FADD.FTZ R17, R186, R17 ;  /* 0x00000011ba117221 */ /* 0x000fe20000010000 */
[----:B------:R0:W-:Y:S04]  /*8130*/  STL [R1+0x68], R223 ;  /* 0x000068df01007387 */ /* 0x0001e80000100800 */
[----:B------:R0:W-:Y:S04]  /*8140*/  STL [R1+0x68], R223 ;  /* 0x000068df01007387 */ /* 0x0001e80000100800 */
[----:B------:R0:W-:Y:S01]  /*8150*/  STL [R1+0x68], R223 ;  /* 0x000068df01007387 */ /* 0x0001e20000100800 */
[----:B---3--:R-:W-:-:S03]  /*8160*/  LOP3.LUT R7, R7, 0x1, RZ, 0xfc, !PT ;  /* 0x0000000107077812 */ /* 0x008fc600078efcff */
[----:B------:R0:W-:Y:S04]  /*8170*/  STL [R1+0x68], R223 ;  /* 0x000068df01007387 */ /* 0x0001e80000100800 */
[----:B------:R0:W-:Y:S04]  /*8180*/  STL [R1+0x68], R223 ;  /* 0x000068df01007387 */ /* 0x0001e80000100800 */
[----:B------:R0:W-:Y:S04]  /*8190*/  STL [R1+0x68], R223 ;  /* 0x000068df01007387 */ /* 0x0001e80000100800 */
[----:B------:R0:W-:Y:S04]  /*81a0*/  STL [R1+0x204], R0 ;  /* 0x0002040001007387 */ /* 0x0001e80000100800 */
[----:B------:R0:W-:Y:S04]  /*81b0*/  STL.64 [R1+0x210], R16 ;  /* 0x0002101001007387 */ /* 0x0001e80000100a00 */
[----:B----4-:R0:W-:Y:S04]  /*81c0*/  STL [R1+0x230], R153 ;  /* 0x0002309901007387 */ /* 0x0101e80000100800 */
[----:B--2---:R0:W-:Y:S04]  /*81d0*/  STL [R1+0x234], R111 ;  /* 0x0002346f01007387 */ /* 0x0041e80000100800 */
[----:B------:R0:W-:Y:S04]  /*81e0*/  STL [R1+0x238], R109 ;  /* 0x0002386d01007387 */ /* 0x0001e80000100800 */
        /* <DEDUP_REMOVED lines=124> */
[----:B------:R0:W-:Y:S01]  /*89b0*/  STL [R1+0x42c], R24 ;  /* 0x00042c1801007387 */ /* 0x0001e20000100800 */
[----:B------:R-:W-:Y:S01]  /*89c0*/  ISETP.NE.AND P0, PT, R7, 0x3, PT ;  /* 0x000000030700780c */ /* 0x000fe20003f05270 */
[----:B------:R-:W-:-:S12]  /*89d0*/  BSSY B0, `(.L_x_2223) ;  /* 0x0000003000007945 */ /* 0x000fd80003800000 */
[----:B0-----:R-:W-:Y:S05]  /*89e0*/  @!P0 BRA `(.L_x_2224) ;  /* 0x0000000000048947 */ /* 0x001fea0003800000 */
[----:B------:R-:W-:Y:S01]  /*89f0*/  BPT.TRAP 0x1 ;  /* 0x000000040000795c */ /* 0x000fe20000300000 */
.L_x_2224:
[----:B------:R-:W-:Y:S05]  /*8a00*/  BSYNC B0 ;  /* 0x0000000000007941 */ /* 0x000fea0003800000 */
.L_x_2223:
[----:B------:R-:W2:Y:S01]  /*8a10*/  LDL.64 R8, [R1+0x48] ;  /* 0x0000480001087983 */ /* 0x000ea20000100a00 */
[----:B------:R-:W-:Y:S02]  /*8a20*/  UISETP.NE.AND UP1, UPT, UR39, URZ, UPT ;  /* 0x0000003f2700728c */ /* 0x000fe4000bf25270 */
[----:B------:R-:W-:Y:S01]  /*8a30*/  UISETP.NE.AND UP0, UPT, UR41, URZ, UPT ;  /* 0x0000003f2900728c */ /* 0x000fe2000bf05270 */
[----:B------:R-:W3:Y:S01]  /*8a40*/  LDL R0, [R1+0x34] ;  /* 0x0000340001007983 */ /* 0x000ee20000100800 */
[----:B--2---:R-:W-:-:S05]  /*8a50*/  MOV R7, R8 ;  /* 0x0000000800077202 */ /* 0x004fca0000000f00 */
[----:B-----5:R-:W-:-:S05]  /*8a60*/  IMAD R7, R6, 0x8, R7 ;  /* 0x0000000806077824 */ /* 0x020fca00078e0207 */
[----:B---3--:R-:W-:-:S04]  /*8a70*/  PRMT R0, R0, 0x654, R7 ;  /* 0x0000065400007816 */ /* 0x008fc80000000007 */
[----:B------:R0:W-:Y:S02]  /*8a80*/  SYNCS.ARRIVE.TRANS64.RED.A1T0 RZ, [R0+URZ], RZ ;  /* 0x000000ff00ff79a7 */ /* 0x0001e4000810043f */
[----:B0-----:R-:W2:Y:S01]  /*8a90*/  LDL R0, [R1+0x50] ;  /* 0x0000500001007983 */ /* 0x001ea20000100800 */
[----:B------:R-:W-:Y:S02]  /*8aa0*/  PLOP3.LUT P0, PT, PT, PT, UP1, 0x80, 0x0 ;  /* 0x000000000000781c */ /* 0x000fe40003f0f018 */
[----:B------:R-:W-:Y:S01]  /*8ab0*/  PLOP3.LUT P1, PT, PT, PT, UP1, 0x80, 0x0 ;  /* 0x000000000000781c */ /* 0x000fe20003f2f018 */
[----:B------:R-:W-:-:S06]  /*8ac0*/  UIADD3 UR44, UR44, -0x2, URZ ;  /* 0xfffffffe2c2c7890 */ /* 0x000fcc000fffe03f */
[----:B------:R-:W-:Y:S02]  /*8ad0*/  IMAD.U32 R10, RZ, RZ, UR44 ;  /* 0x0000002cff0a7e24 */ /* 0x000fe4000f8e00ff */
[----:B--2---:R-:W-:-:S04]  /*8ae0*/  IMAD.SHL.U32 R0, R0, 0x80, RZ ;  /* 0x0000008000007824 */ /* 0x004fc800078e00ff */
[----:B------:R-:W-:Y:S01]  /*8af0*/  @P0 IMAD.HI.U32 R5, R0, R5, RZ ;  /* 0x0000000500050227 */ /* 0x000fe200078e00ff */
[----:B------:R-:W-:-:S03]  /*8b00*/  PLOP3.LUT P0, PT, PT, PT, UP0, 0x40, 0x0 ;  /* 0x000000000000781c */ /* 0x000fc60003f0e808 */
[----:B------:R-:W-:Y:S01]  /*8b10*/  IMAD.MOV.U32 R4, RZ, RZ, R0 ;  /* 0x000000ffff047224 */ /* 0x000fe200078e0000 */
[----:B------:R-:W-:-:S05]  /*8b20*/  @P1 SHF.R.U32.HI R4, RZ, R226, R5 ;  /* 0x000000e2ff041219 */ /* 0x000fca0000011605 */
[----:B------:R-:W-:-:S04]  /*8b30*/  VIADD R5, R4, UR43 ;  /* 0x0000002b04057c36 */ /* 0x000fc80008000000 */
[----:B------:R-:W-:Y:S01]  /*8b40*/  IMAD.IADD R2, R5, 0x1, R2 ;  /* 0x0000000105027824 */ /* 0x000fe200078e0202 */
[----:B------:R-:W-:Y:S06]  /*8b50*/  @P0 BRA `(.L_x_2225) ;  /* 0x0000000000400947 */ /* 0x000fec0003800000 */
[C---:B------:R-:W-:Y:S01]  /*8b60*/  ISETP.GT.AND P0, PT, R5.reuse, RZ, PT ;  /* 0x000000ff0500720c */ /* 0x040fe20003f04270 */
[----:B------:R-:W-:Y:S01]  /*8b70*/  BSSY B0, `(.L_x_2226) ;  /* 0x000000c000007945 */ /* 0x000fe20003800000 */
[----:B------:R-:W-:-:S11]  /*8b80*/  VIADD R4, R5, 0xffffffff ;  /* 0xffffffff05047836 */ /* 0x000fd60000000000 */
[----:B------:R-:W-:Y:S05]  /*8b90*/  @P0 BRA `(.L_x_2227) ;  /* 0x0000000000180947 */ /* 0x000fea0003800000 */
[----:B------:R-:W-:Y:S01]  /*8ba0*/  ISETP.NE.AND P0, PT, R3, 0x1, PT ;  /* 0x000000010300780c */ /* 0x000fe20003f05270 */
[----:B------:R-:W-:-:S12]  /*8bb0*/  IMAD.MOV R5, RZ, RZ, -R5 ;  /* 0x000000ffff057224 */ /* 0x000fd800078e0a05 */
[----:B------:R-:W-:-:S05]  /*8bc0*/  @P0 IMAD.HI.U32 R12, R5, R12, RZ ;  /* 0x0000000c050c0227 */ /* 0x000fca00078e00ff */
[----:B------:R-:W-:-:S04]  /*8bd0*/  @P0 SHF.R.U32.HI R5, RZ, R13, R12 ;  /* 0x0000000dff050219 */ /* 0x000fc8000001160c */
[----:B------:R-:W-:Y:S01]  /*8be0*/  LOP3.LUT R4, RZ, R5, RZ, 0x33, !PT ;  /* 0x00000005ff047212 */ /* 0x000fe200078e33ff */
[----:B------:R-:W-:Y:S06]  /*8bf0*/  BRA `(.L_x_2228) ;  /* 0x00000000000c7947 */ /* 0x000fec0003800000 */
.L_x_2227:
[----:B------:R-:W-:-:S13]  /*8c00*/  ISETP.NE.AND P0, PT, R3, 0x1, PT ;  /* 0x000000010300780c */ /* 0x000fda0003f05270 */
[----:B------:R-:W-:-:S05]  /*8c10*/  @P0 IMAD.HI.U32 R12, R4, R12, RZ ;  /* 0x0000000c040c0227 */ /* 0x000fca00078e00ff */
[----:B------:R-:W-:-:S07]  /*8c20*/  @P0 SHF.R.U32.HI R4, RZ, R13, R12 ;  /* 0x0000000dff040219 */ /* 0x000fce000001160c */
.L_x_2228:
[----:B------:R-:W-:Y:S05]  /*8c30*/  BSYNC B0 ;  /* 0x0000000000007941 */ /* 0x000fea0003800000 */
.L_x_2226:
[----:B------:R-:W-:-:S05]  /*8c40*/  IMAD R3, R4, R3, R3 ;  /* 0x0000000304037224 */ /* 0x000fca00078e0203 */
[----:B------:R-:W-:-:S07]  /*8c50*/  VIMNMX R2, R2, R3, PT ;  /* 0x0000000302027248 */ /* 0x000fce0003fe0100 */
.L_x_2225:
[----:B------:R-:W-:Y:S01]  /*8c60*/  IMAD.HI R2, R2, 0x2aaaaaab, RZ ;  /* 0x2aaaaaab02027827 */ /* 0x000fe200078e02ff */
[----:B------:R-:W-:Y:S04]  /*8c70*/  BSSY B1, `(.L_x_2229) ;  /* 0x000000f000017945 */ /* 0x000fe80003800000 */
[----:B------:R-:W-:-:S04]  /*8c80*/  SHF.R.U32.HI R3, RZ, 0x1f, R2 ;  /* 0x0000001fff037819 */ /* 0x000fc80000011602 */
[----:B------:R-:W-:-:S04]  /*8c90*/  LEA.HI.SX32 R3, R2, R3, 0x1c ;  /* 0x0000000302037211 */ /* 0x000fc800078fe2ff */
[----:B------:R-:W-:-:S04]  /*8ca0*/  VIMNMX R188, R3, UR40, !PT ;  /* 0x0000002803bc7c48 */ /* 0x000fc8000ffe0100 */
[----:B------:R-:W-:-:S13]  /*8cb0*/  ISETP.GE.AND P0, PT, R10, R188, PT ;  /* 0x000000bc0a00720c */ /* 0x000fda0003f06270 */
[----:B------:R-:W-:Y:S05]  /*8cc0*/  @!P0 BRA `(.L_x_2230) ;  /* 0x0000000000248947 */ /* 0x000fea0003800000 */
[----:B------:R-:W-:Y:S01]  /*8cd0*/  BSSY B0, `(.L_x_2231) ;  /* 0x0000006000007945 */ /* 0x000fe20003800000 */
.L_x_2232:
[----:B------:R-:W-:-:S07]  /*8ce0*/  MOV R190, 0x8d00 ;  /* 0x00008d0000be7802 */ /* 0x000fce0000000f00 */
[----:B------:R-:W-:Y:S05]  /*8cf0*/  CALL.REL.NOINC `($_ZN7cutlass13device_kernelIN5flash11enable_sm90INS1_16FlashAttnFwdSm90INS1_25CollectiveMainloopFwdSm90ILi2EN4cute5tupleIJNS5_1CILi1EEES8_S8_EEENS6_IJNS7_ILi128EEENS7_ILi96EEENS7_ILi64EEEEEELi256ENS_10bfloat16_tEfNS_4arch4Sm90ELb0ELb1ELb0ELb0ELb1ELb0ELb1ELb1ELb0ELb1ELb1ELb0EEENS1_21CollectiveEpilogueFwdINS6_IJSA_NS7_ILi256EEESB_EEES9_SE_SG_Li256ELb0ELb1ELb1ELb0EEENS1_19SingleTileSchedulerILb0ELb1ELb1ELi128EEEEEEEEEvNT_6ParamsE$_ZZN5flash25CollectiveMainloopFwdSm90ILi2EN4cute5tupleIJNS1_1CILi1EEES4_S4_EEENS2_IJNS3_ILi128EEENS3_ILi96EEENS3_ILi64EEEEEELi256EN7cutlass10bfloat16_tEfNSA_4arch4Sm90ELb0ELb1ELb0ELb0ELb1ELb0ELb1ELb1ELb0ELb1ELb1ELb0EE3mmaINS_16FlashAttnFwdSm90ISE_NS_21CollectiveEpilogueFwdINS2_IJS6_NS3_ILi256EEES7_EEES5_SB_SD_Li256ELb0ELb1ELb1ELb0EEENS_19SingleTileSchedulerILb0ELb1ELb1ELi128EEEE13SharedStorageENS1_6TensorINS1_11ArrayEngineIfLm128EEENS1_6LayoutINS2_IJNS2_IJNS3_ILi2EEEST_NS3_ILi32EEEEEES4_S4_EEENS2_IJNS2_IJS4_ST_NS3_ILi4EEEEEENS3_ILi0EEESZ_EEEEEEENS_7SoftmaxILi2ELi0EEEEEbRKNSE_6ParamsENSA_13PipelineAsyncILi2EEES19_RNSA_13PipelineStateILj2EEERT0_RT1_iRiRKNS_16SeqlenInfoQKNewKILb0ELb0EEENS2_IJiiiiEEERT_ENKUliT_T0_T1_E_clIZSF_ISO_S12_S14_EbS17_S19_S19_S1C_S1E_S1G_iS1H_S1L_S1M_S1O_EUlRS1P_iE1_NS3_ILb0EEENS3_ILb1EEEEEDaiS1P_S1Q_S1R_) ;  /* 0x0000031c00487944 */ /* 0x000fea0003c00000 */
[C---:B------:R-:W-:Y:S01]  /*8d00*/  ISETP.GT.AND P0, PT, R10.reuse, R188, PT ;  /* 0x000000bc0a00720c */ /* 0x040fe20003f04270 */
[----:B------:R-:W-:-:S12]  /*8d10*/  VIADD R10, R10, 0xffffffff ;  /* 0xffffffff0a0a7836 */ /* 0x000fd80000000000 */
[----:B------:R-:W-:Y:S05]  /*8d20*/  @P0 BRA `(.L_x_2232) ;  /* 0xfffffffc00ec0947 */ /* 0x000fea000383ffff */
[----:B------:R-:W-:Y:S05]  /*8d30*/  BSYNC B0 ;  /* 0x0000000000007941 */ /* 0x000fea0003800000 */
.L_x_2231:
[----:B------:R-:W2:Y:S02]  /*8d40*/  LDL R0, [R1+0x50] ;  /* 0x0000500001007983 */ /* 0x000ea40000100800 */
[----:B--2---:R-:W-:-:S07]  /*8d50*/  IMAD.SHL.U32 R0, R0, 0x80, RZ ;  /* 0x0000008000007824 */ /* 0x004fce00078e00ff */
.L_x_2230:
[----:B------:R-:W-:Y:S05]  /*8d60*/  BSYNC B1 ;  /* 0x0000000000017941 */ /* 0x000fea0003800000 */
.L_x_2229:
[----:B------:R-:W-:Y:S01]  /*8d70*/  UISETP.NE.AND UP1, UPT, UR39, URZ, UPT ;  /* 0x0000003f2700728c */ /* 0x000fe2000bf25270 */
[----:B------:R-:W-:Y:S01]  /*8d80*/  VIADD R0, R0, 0x7f ;  /* 0x0000007f00007836 */ /* 0x000fe20000000000 */
[----:B------:R-:W-:-:S04]  /*8d90*/  UISETP.NE.AND UP0, UPT, UR41, URZ, UPT ;  /* 0x0000003f2900728c */ /* 0x000fc8000bf05270 */
[----:B------:R-:W-:Y:S02]  /*8da0*/  PLOP3.LUT P0, PT, PT, PT, UP1, 0x80, 0x0 ;  /* 0x000000000000781c */ /* 0x000fe40003f0f018 */
[----:B------:R-:W-:-:S03]  /*8db0*/  PLOP3.LUT P1, PT, PT, PT, UP1, 0x80, 0x0 ;  /* 0x000000000000781c */ /* 0x000fc60003f2f018 */
[----:B------:R-:W-:-:S08]  /*8dc0*/  @UP1 ULDC UR4, c[0x0][0x44c] ;  /* 0x0001130000041ab9 */ /* 0x000fd00000000800 */
[----:B------:R-:W-:Y:S01]  /*8dd0*/  @P0 IMAD.HI.U32 R2, R0, UR4, RZ ;  /* 0x0000000400020c27 */ /* 0x000fe2000f8e00ff */
[----:B------:R-:W-:Y:S01]  /*8de0*/  PLOP3.LUT P0, PT, PT, PT, UP0, 0x40, 0x0 ;  /* 0x000000000000781c */ /* 0x000fe20003f0e808 */
[----:B------:R-:W-:-:S03]  /*8df0*/  @UP1 ULDC UR4, c[0x0][0x450] ;  /* 0x0001140000041ab9 */ /* 0x000fc60000000800 */
[----:B------:R-:W-:Y:S01]  /*8e00*/  @P1 SHF.R.U32.HI R0, RZ, UR4, R2 ;  /* 0x00000004ff001c19 */ /* 0x000fe20008011602 */
[----:B------:R-:W-:-:S04]  /*8e10*/  ULDC UR4, c[0x0][0xad4] ;  /* 0x0002b50000047ab9 */ /* 0x000fc80000000800 */
[----:B------:R-:W-:-:S04]  /*8e20*/  VIADD R0, R0, UR38 ;  /* 0x0000002600007c36 */ /* 0x000fc80008000000 */
[----:B------:R-:W-:Y:S01]  /*8e30*/  VIADD R2, R0, -UR4 ;  /* 0x8000000400027c36 */ /* 0x000fe20008000000 */
[----:B------:R-:W-:Y:S06]  /*8e40*/  @P0 BRA `(.L_x_2233) ;  /* 0x0000000000540947 */ /* 0x000fec0003800000 */
[----:B------:R-:W-:Y:S01]  /*8e50*/  ISETP.GT.AND P0, PT, R0, -0x1, PT ;  /* 0xffffffff0000780c */ /* 0x000fe20003f04270 */
[----:B------:R-:W-:-:S12]  /*8e60*/  BSSY B0, `(.L_x_2234) ;  /* 0x0000011000007945 */ /* 0x000fd80003800000 */
        /* <DEDUP_REMOVED lines=10> */
.L_x_2235:
[----:B------:R-:W-:Y:S02]  /*8f10*/  ULDC UR4, c[0x0][0xadc] ;  /* 0x0002b70000047ab9 */ /* 0x000fe40000000800 */
[----:B------:R-:W-:-:S05]  /*8f20*/  IMAD.U32 R5, RZ, RZ, UR4 ;  /* 0x00000004ff057e24 */ /* 0x000fca000f8e00ff */
[----:B------:R-:W-:-:S13]  /*8f30*/  ISETP.NE.AND P0, PT, R5, 0x1, PT ;  /* 0x000000010500780c */ /* 0x000fda0003f05270 */
[----:B------:R-:W0:Y:S02]  /*8f40*/  @P0 LDC.64 R6, c[0x0][0xae0] ;  /* 0x0002b800ff060b82 */ /* 0x000e240000000a00 */
[----:B0-----:R-:W-:-:S05]  /*8f50*/  @P0 IMAD.HI.U32 R4, R0, R6, RZ ;  /* 0x0000000600040227 */ /* 0x001fca00078e00ff */
[----:B------:R-:W-:-:S07]  /*8f60*/  @P0 SHF.R.U32.HI R0, RZ, R7, R4 ;  /* 0x00000007ff000219 */ /* 0x000fce0000011604 */
.L_x_2236:
[----:B------:R-:W-:Y:S05]  /*8f70*/  BSYNC B0 ;  /* 0x0000000000007941 */ /* 0x000fea0003800000 */
.L_x_2234:
[----:B------:R-:W-:-:S05]  /*8f80*/  IMAD R3, R0, R5, RZ ;  /* 0x0000000500037224 */ /* 0x000fca00078e02ff */
[----:B------:R-:W-:-:S07]  /*8f90*/  VIMNMX R2, R2, R3, !PT ;  /* 0x0000000302027248 */ /* 0x000fce0007fe0100 */
.L_x_2233:
[----:B------:R-:W-:Y:S01]  /*8fa0*/  VIADD R2, R2, 0x5f ;  /* 0x0000005f02027836 */ /* 0x000fe20000000000 */
[----:B------:R-:W-:-:S03]  /*8fb0*/  IADD3 R6, P1, R18, 0x28, RZ ;  /* 0x0000002812067810 */ /* 0x000fc60007f3e0ff */
[----:B------:R-:W-:-:S04]  /*8fc0*/  IMAD.HI R2, R2, 0x2aaaaaab, RZ ;  /* 0x2aaaaaab02027827 */ /* 0x000fc800078e02ff */
[----:B------:R-:W-:Y:S01]  /*8fd0*/  IMAD.X R7, RZ, RZ, R19, P1 ;  /* 0x000000ffff077224 */ /* 0x000fe200008e0613 */
[----:B------:R-:W-:Y:S01]  /*8fe0*/  SHF.R.U32.HI R3, RZ, 0x1f, R2 ;  /* 0x0000001fff037819 */ /* 0x000fe20000011602 */
[----:B------:R-:W-:Y:S02]  /*8ff0*/  IMAD.MOV.U32 R14, RZ, RZ, R6 ;  /* 0x000000ffff0e7224 */ /* 0x000fe400078e0006 */
[----:B------:R-:W-:Y:S01]  /*9000*/  IMAD.MOV.U32 R15, RZ, RZ, R7 ;  /* 0x000000ffff0f7224 */ /* 0x000fe200078e0007 */
[----:B------:R-:W-:-:S04]  /*9010*/  LEA.HI.SX32 R3, R2, R3, 0x1c ;  /* 0x0000000302037211 */ /* 0x000fc800078fe2ff */
[----:B------:R-:W-:-:S04]  /*9020*/  VIMNMX R222, R3, UR40, !PT ;  /* 0x0000002803de7c48 */ /* 0x000fc8000ffe0100 */
[----:B------:R-:W-:-:S13]  /*9030*/  ISETP.GE.AND P0, PT, R10, R222, PT ;  /* 0x000000de0a00720c */ /* 0x000fda0003f06270 */
[----:B------:R-:W-:Y:S05]  /*9040*/  @!P0 BRA `(.L_x_2237) ;  /* 0x000001ac00108947 */ /* 0x000fea0003800000 */
[----:B------:R0:W5:Y:S01]  /*9050*/  LDL.64 R14, [R1+0x190] ;  /* 0x00019000010e7983 */ /* 0x0001620000100a00 */
[----:B------:R-:W-:-:S07]  /*9060*/  IMAD.MOV.U32 R196, RZ, RZ, R10 ;  /* 0x000000ffffc47224 */ /* 0x000fce00078e000a */
.L_x_2256:
[----:B------:R-:W2:Y:S04]  /*9070*/  LDL R2, [R1+0x1f0] ;  /* 0x0001f00001027983 */ /* 0x000ea80000100800 */
[----:B------:R-:W3:Y:S04]  /*9080*/  LDL R0, [R1+0x1f8] ;  /* 0x0001f80001007983 */ /* 0x000ee80000100800 */
[----:B-1----:R-:W4:Y:S01]  /*9090*/  LDL R3, [R1] ;  /* 0x0000000001037983 */ /* 0x002f220000100800 */
[----:B--2---:R-:W-:-:S05]  /*90a0*/  VIADD R2, R2, 0x1 ;  /* 0x0000000102027836 */ /* 0x004fca0000000000 */
[----:B------:R-:W-:-:S13]  /*90b0*/  ISETP.NE.AND P0, PT, R2, 0x2, PT ;  /* 0x000000020200780c */ /* 0x000fda0003f05270 */
[----:B-----5:R1:W5:Y:S04]  /*90c0*/  @P0 LDL R4, [R1+0x1f4] ;  /* 0x0001f40001040983 */ /* 0x0203680000100800 */
[----:B------:R-:W2:Y:S01]  /*90d0*/  @!P0 LDL R5, [R1+0x1f4] ;  /* 0x0001f40001058983 */ /* 0x000ea20000100800 */
[----:B---3--:R-:W-:Y:S01]  /*90e0*/  VIADD R0, R0, 0x1 ;  /* 0x0000000100007836 */ /* 0x008fe20000000000 */
[----:B----4-:R-:W-:Y:S02]  /*90f0*/  LOP3.LUT R3, R3, 0x1, RZ, 0xfc, !PT ;  /* 0x0000000103037812 */ /* 0x010fe400078efcff */
[----:B------:R3:W-:Y:S04]  /*9100*/  STL [R1+0x1f0], R2 ;  /* 0x0001f00201007387 */ /* 0x0007e80000100800 */
[----:B------:R1:W-:Y:S04]  /*9110*/  STL [R1+0x1f8], R0 ;  /* 0x0001f80001007387 */ /* 0x0003e80000100800 */
[----:B------:R1:W-:Y:S01]  /*9120*/  @!P0 STL [R1+0x1f0], RZ ;  /* 0x0001f0ff01008387 */ /* 0x0003e20000100800 */
[----:B------:R-:W-:Y:S01]  /*9130*/  ISETP.NE.AND P1, PT, R3, 0x3, PT ;  /* 0x000000030300780c */ /* 0x000fe20003f25270 */
[----:B------:R-:W-:Y:S05]  /*9140*/  YIELD ;  /* 0x0000000000007946 */ /* 0x000fea0003800000 */
[----:B------:R-:W-:Y:S01]  /*9150*/  BSSY B0, `(.L_x_2238) ;  /* 0x0000008000007945 */ /* 0x000fe20003800000 */
[----:B---3--:R-:W-:-:S02]  /*9160*/  @!P0 IMAD.MOV.U32 R2, RZ, RZ, RZ ;  /* 0x000000ffff028224 */ /* 0x008fc400078e00ff */
[----:B------:R-:W-:Y:S02]  /*9170*/  IMAD.MOV.U32 R16, RZ, RZ, R6 ;  /* 0x000000ffff107224 */ /* 0x000fe400078e0006 */
[----:B------:R-:W-:Y:S01]  /*9180*/  IMAD.MOV.U32 R17, RZ, RZ, R7 ;  /* 0x000000ffff117224 */ /* 0x000fe200078e0007 */
[----:B--2---:R-:W-:-:S05]  /*9190*/  @!P0 LOP3.LUT R4, R5, 0x1, RZ, 0x3c, !PT ;  /* 0x0000000105048812 */ /* 0x004fca00078e3cff */
[----:B------:R1:W-:Y:S01]  /*91a0*/  @!P0 STL [R1+0x1f4], R4 ;  /* 0x0001f40401008387 */ /* 0x0003e20000100800 */
[----:B------:R-:W-:Y:S05]  /*91b0*/  @!P1 BRA `(.L_x_2239) ;  /* 0x0000000000049947 */ /* 0x000fea0003800000 */
[----:B------:R-:W-:Y:S01]  /*91c0*/  BPT.TRAP 0x1 ;  /* 0x000000040000795c */ /* 0x000fe20000300000 */
.L_x_2239:
[----:B------:R-:W-:Y:S05]  /*91d0*/  BSYNC B0 ;  /* 0x0000000000007941 */ /* 0x000fea0003800000 */
.L_x_2238:
[----:B------:R-:W2:Y:S01]  /*91e0*/  LDL.64 R6, [R1+0x18] ;  /* 0x0000180001067983 */ /* 0x000ea20000100a00 */
[----:B-----5:R-:W-:Y:S02]  /*91f0*/  SHF.L.U32 R5, R4, 0x1f, RZ ;  /* 0x0000001f04057819 */ /* 0x020fe400000006ff */
[----:B--2---:R-:W-:-:S05]  /*9200*/  MOV R3, R6 ;  /* 0x0000000600037202 */ /* 0x004fca0000000f00 */
[----:B------:R-:W-:-:S04]  /*9210*/  IMAD R2, R2, 0x8, R3 ;  /* 0x0000000802027824 */ /* 0x000fc800078e0203 */
[----:B------:R2:W3:Y:S01]  /*9220*/  SYNCS.PHASECHK.TRANS64.TRYWAIT P0, [R2+URZ], R5 ;  /* 0x00000005020075a7 */ /* 0x0004e2000800017f */
[----:B------:R2:W5:Y:S01]  /*9230*/  LDL.64 R6, [R1+0x1f0] ;  /* 0x0001f00001067983 */ /* 0x0005620000100a00 */
[----:B------:R-:W-:Y:S04]  /*9240*/  BSSY B0, `(.L_x_2240) ;  /* 0x0000003000007945 */ /* 0x000fe80003800000 */
[----:B------:R-:W-:Y:S05]  /*9250*/  @!P1 BRA `(.L_x_2241) ;  /* 0x0000000000049947 */ /* 0x000fea0003800000 */
[----:B------:R-:W-:Y:S01]  /*9260*/  BPT.TRAP 0x1 ;  /* 0x000000040000795c */ /* 0x000fe20000300000 */
.L_x_2241:
[----:B------:R-:W-:Y:S05]  /*9270*/  BSYNC B0 ;  /* 0x0000000000007941 */ /* 0x000fea0003800000 */
.L_x_2240:
[----:B------:R-:W-:Y:S04]  /*9280*/  BSSY B0, `(.L_x_2242) ;  /* 0x0000006000007945 */ /* 0x000fe80003800000 */
[----:B---3--:R-:W-:Y:S05]  /*9290*/  @P0 BRA `(.L_x_2243) ;  /* 0x0000000000100947 */ /* 0x008fea0003800000 */
[----:B-----5:R-:W-:Y:S01]  /*92a0*/  IMAD R6, R6, 0x8, R3 ;  /* 0x0000000806067824 */ /* 0x020fe200078e0203 */
[----:B------:R-:W-:-:S04]  /*92b0*/  SHF.L.U32 R7, R7, 0x1f, RZ ;  /* 0x0000001f07077819 */ /* 0x000fc800000006ff */
[----:B------:R-:W3:Y:S02]  /*92c0*/  SYNCS.PHASECHK.TRANS64.TRYWAIT P0, [R6+URZ], R7 ;  /* 0x00000007060075a7 */ /* 0x000ee4000800017f */
[----:B---3--:R-:W-:Y:S05]  /*92d0*/  @!P0 BRA `(.L_x_2244) ;  /* 0x000002dc00548947 */ /* 0x008fea0003800000 */
.L_x_2243:
[----:B------:R-:W-:Y:S05]  /*92e0*/  BSYNC B0 ;  /* 0x0000000000007941 */ /* 0x000fea0003800000 */
.L_x_2242:
[----:B---3-5:R-:W3:Y:S04]  /*92f0*/  LDL R7, [R1+0x1f0] ;  /* 0x0001f00001077983 */ /* 0x028ee80000100800 */
[----:B--2---:R-:W3:Y:S01]  /*9300*/  LDL.64 R2, [R1+0x80] ;  /* 0x0000800001027983 */ /* 0x004ee20000100a00 */
[----:B------:R-:W-:Y:S05]  /*9310*/  WARPSYNC.ALL ;  /* 0x0000000000007948 */ /* 0x000fea0003800000 */
[----:B------:R-:W2:Y:S04]  /*9320*/  LDL.64 R12, [R1+0x78] ;  /* 0x00007800010c7983 */ /* 0x000ea80000100a00 */
[----:B-1----:R-:W4:Y:S04]  /*9330*/  LDL.64 R4, [R1+0x78] ;  /* 0x0000780001047983 */ /* 0x002f280000100a00 */
[----:B------:R-:W4:Y:S01]  /*9340*/  LDL.64 R8, [R1+0x78] ;  /* 0x0000780001087983 */ /* 0x000f220000100a00 */
[----:B---3--:R-:W-:Y:S01]  /*9350*/  IMAD R2, R7, 0x300, R2 ;  /* 0x0000030007027824 */ /* 0x008fe200078e0202 */
[----:B------:R-:W-:-:S02]  /*9360*/  R2UR UR7, R3 ;  /* 0x00000000030772ca */ /* 0x000fc400000e0000 */
[----:B------:R-:W3:Y:S01]  /*9370*/  LDL.64 R10, [R1+0x78] ;  /* 0x00007800010a7983 */ /* 0x000ee20000100a00 */
[----:B------:R-:W-:Y:S01]  /*9380*/  WARPGROUP.ARRIVE ;  /* 0x00000000000079c5 */ /* 0x000fe20000000000 */
[C---:B------:R-:W-:Y:S01]  /*9390*/  R2UR UR6, R2.reuse ;  /* 0x00000000020672ca */ /* 0x040fe200000e0000 */
[----:B------:R-:W-:Y:S01]  /*93a0*/  IMAD.MOV.U32 R223, RZ, RZ, 0x1 ;  /* 0x00000001ffdf7424 */ /* 0x000fe200078e00ff */
[----:B------:R1:W-:Y:S04]  /*93b0*/  STL [R1+0x60], RZ ;  /* 0x000060ff01007387 */ /* 0x0003e80000100800 */
[----:B------:R1:W-:Y:S04]  /*93c0*/  STL [R1+0x60], R223 ;  /* 0x000060df01007387 */ /* 0x0003e80000100800 */
[----:B------:R1:W-:Y:S04]  /*93d0*/  STL [R1+0x60], R223 ;  /* 0x000060df01007387 */ /* 0x0003e80000100800 */
[----:B------:R1:W-:Y:S04]  /*93e0*/  STL [R1+0x60], R223 ;  /* 0x000060df01007387 */ /* 0x0003e80000100800 */
[----:B------:R1:W-:Y:S01]  /*93f0*/  STL [R1+0x60], R223 ;  /* 0x000060df01007387 */ /* 0x0003e20000100800 */
[----:B------:R-:W-:-:S02]  /*9400*/  VIADD R6, R2, 0x2 ;  /* 0x0000000202067836 */ /* 0x000fc40000000000 */
[----:B------:R-:W-:Y:S01]  /*9410*/  IMAD.MOV.U32 R7, RZ, RZ, R3 ;  /* 0x000000ffff077224 */ /* 0x000fe200078e0003 */
[----:B--2---:R-:W-:Y:S02]  /*9420*/  R2UR UR4, R12 ;  /* 0x000000000c0472ca */ /* 0x004fe400000e0000 */
[----:B------:R-:W-:Y:S01]  /*9430*/  R2UR UR5, R13 ;  /* 0x000000000d0572ca */ /* 0x000fe200000e0000 */
[----:B----4-:R-:W-:Y:S01]  /*9440*/  VIADD R4, R4, 0x2 ;  /* 0x0000000204047836 */ /* 0x010fe20000000000 */
[----:B------:R1:W5:Y:S11]  /*9450*/  LDL.64 R12, [R1+0x1f0] ;  /* 0x0001f000010c7983 */ /* 0x0003760000100a00 */
[----:B------:R-:W-:Y:S01]  /*9460*/  HGMMA.64x96x16.F32.BF16 R144, gdesc[UR4], RZ, !UPT, gsb0 ;  /* 0x01600000049079f0 */ /* 0x000fe2000c0018ff */
[----:B------:R-:W-:-:S02]  /*9470*/  R2UR UR6, R6 ;  /* 0x00000000060672ca */ /* 0x000fc400000e0000 */
[----:B------:R-:W-:Y:S02]  /*9480*/  R2UR UR7, R7 ;  /* 0x00000000070772ca */ /* 0x000fe400000e0000 */
[----:B------:R-:W-:Y:S02]  /*9490*/  R2UR UR4, R4 ;  /* 0x00000000040472ca */ /* 0x000fe400000e0000 */
[----:B------:R-:W-:Y:S01]  /*94a0*/  R2UR UR5, R5 ;  /* 0x00000000050572ca */ /* 0x000fe200000e0000 */
[----:B------:R-:W-:Y:S02]  /*94b0*/  WARPGROUP.DEPBAR.LE gsb0, 0x0 ;  /* 0x00008000000079c5 */ /* 0x000fe40000010000 */
[----:B------:R-:W2:Y:S01]  /*94c0*/  LD.E R0, desc[UR36][R16.64] ;  /* 0x0000002410007980 */ /* 0x000ea2000c101900 */
[----:B------:R-:W-:-:S09]  /*94d0*/  WARPGROUP.ARRIVE ;  /* 0x00000000000079c5 */ /* 0x000fd20000000000 */
[----:B------:R-:W-:Y:S01]  /*94e0*/  HGMMA.64x96x16.F32.BF16 R144, gdesc[UR4], R144, gsb0 ;  /* 0x01600000049079f0 */ /* 0x000fe20008001890 */
[----:B------:R-:W-:Y:S02]  /*94f0*/  VIADD R8, R8, 0x4 ;  /* 0x0000000408087836 */ /* 0x000fe40000000000 */
[----:B------:R-:W-:Y:S02]  /*9500*/  VIADD R4, R2, 0x4 ;  /* 0x0000000402047836 */ /* 0x000fe40000000000 */
[----:B------:R-:W-:Y:S01]  /*9510*/  IMAD.MOV.U32 R5, RZ, RZ, R3 ;  /* 0x000000ffff057224 */ /* 0x000fe200078e0003 */
[----:B------:R-:W-:Y:S02]  /*9520*/  R2UR UR4, R8 ;  /* 0x00000000080472ca */ /* 0x000fe400000e0000 */
[----:B------:R-:W-:Y:S02]  /*9530*/  R2UR UR6, R4 ;  /* 0x00000000040672ca */ /* 0x000fe400000e0000 */
[----:B------:R-:W-:-:S02]  /*9540*/  R2UR UR7, R5 ;  /* 0x00000000050772ca */ /* 0x000fc400000e0000 */
[----:B------:R-:W-:Y:S01]  /*9550*/  R2UR UR5, R9 ;  /* 0x00000000090572ca */ /* 0x000fe200000e0000 */
[----:B------:R-:W-:Y:S01]  /*9560*/  VIADD R2, R2, 0x6 ;  /* 0x0000000602027836 */ /* 0x000fe20000000000 */
[----:B------:R-:W-:Y:S02]  /*9570*/  WARPGROUP.DEPBAR.LE gsb0, 0x0 ;  /* 0x00008000000079c5 */ /* 0x000fe40000010000 */
[----:B------:R-:W-:-:S09]  /*9580*/  WARPGROUP.ARRIVE ;  /* 0x00000000000079c5 */ /* 0x000fd20000000000 */
[----:B------:R-:W-:Y:S01]  /*9590*/  HGMMA.64x96x16.F32.BF16 R144, gdesc[UR4], R144, gsb0 ;  /* 0x01600000049079f0 */ /* 0x000fe20008001890 */
[----:B---3--:R-:W-:Y:S01]  /*95a0*/  VIADD R10, R10, 0x6 ;  /* 0x000000060a0a7836 */ /* 0x008fe20000000000 */
[----:B------:R-:W-:Y:S02]  /*95b0*/  R2UR UR6, R2 ;  /* 0x00000000020672ca */ /* 0x000fe400000e0000 */
[----:B------:R-:W-:Y:S02]  /*95c0*/  R2UR UR7, R3 ;  /* 0x00000000030772ca */ /* 0x000fe400000e0000 */
[----:B------:R-:W-:Y:S02]  /*95d0*/  R2UR UR4, R10 ;  /* 0x000000000a0472ca */ /* 0x000fe400000e0000 */
[----:B------:R-:W-:Y:S01]  /*95e0*/  R2UR UR5, R11 ;  /* 0x000000000b0572ca */ /* 0x000fe200000e0000 */
[----:B------:R-:W-:Y:S02]  /*95f0*/  WARPGROUP.DEPBAR.LE gsb0, 0x0 ;  /* 0x00008000000079c5 */ /* 0x000fe40000010000 */
[----:B------:R-:W-:-:S10]  /*9600*/  WARPGROUP.ARRIVE ;  /* 0x00000000000079c5 */ /* 0x000fd40000000000 */
[----:B------:R-:W-:Y:S01]  /*9610*/  HGMMA.64x96x16.F32.BF16 R144, gdesc[UR4], R144, gsb0 ;  /* 0x01600000049079f0 */ /* 0x000fe20008001890 */
[----:B------:R-:W-:Y:S01]  /*9620*/  BSSY B0, `(.L_x_2245) ;  /* 0x0000006000007945 */ /* 0x000fe20003800000 */
[----:B--2---:R-:W-:-:S04]  /*9630*/  LOP3.LUT R0, R0, 0x1, RZ, 0xfc, !PT ;  /* 0x0000000100007812 */ /* 0x004fc800078efcff */
[----:B------:R-:W-:Y:S01]  /*9640*/  ISETP.NE.AND P0, PT, R0, 0x3, PT ;  /* 0x000000030000780c */ /* 0x000fe20003f05270 */
[----:B------:R-:W-:-:S12]  /*9650*/  WARPGROUP.DEPBAR.LE gsb0, 0x0 ;  /* 0x00008000000079c5 */ /* 0x000fd80000010000 */
[----:B-1----:R-:W-:Y:S05]  /*9660*/  @!P0 BRA `(.L_x_2246) ;  /* 0x0000000000048947 */ /* 0x002fea0003800000 */
[----:B------:R-:W-:Y:S01]  /*9670*/  BPT.TRAP 0x1 ;  /* 0x000000040000795c */ /* 0x000fe20000300000 */
.L_x_2246:
[----:B------:R-:W-:Y:S05]  /*9680*/  BSYNC B0 ;  /* 0x0000000000007941 */ /* 0x000fea0003800000 */
.L_x_2245:
[----:B------:R-:W2:Y:S01]  /*9690*/  LD.E.64 R2, desc[UR36][R16.64+0x18] ;  /* 0x0000182410027980 */ /* 0x000ea2000c101b00 */
[----:B-----5:R-:W-:Y:S02]  /*96a0*/  SHF.L.U32 R13, R13, 0x1f, RZ ;  /* 0x0000001f0d0d7819 */ /* 0x020fe400000006ff */
[----:B--2---:R-:W-:-:S05]  /*96b0*/  MOV R3, R2 ;  /* 0x0000000200037202 */ /* 0x004fca0000000f00 */
[----:B------:R-:W-:-:S04]  /*96c0*/  IMAD R0, R12, 0x8, R3 ;  /* 0x000000080c007824 */ /* 0x000fc800078e0203 */
[----:B------:R1:W2:Y:S01]  /*96d0*/  SYNCS.PHASECHK.TRANS64.TRYWAIT P0, [R0+URZ], R13 ;  /* 0x0000000d000075a7 */ /* 0x0002a2000800017f */
[----:B------:R-:W3:Y:S01]  /*96e0*/  LD.E R2, desc[UR36][R16.64] ;  /* 0x0000002410027980 */ /* 0x000ee2000c101900 */
[----:B------:R-:W-:Y:S01]  /*96f0*/  BSSY B0, `(.L_x_2247) ;  /* 0x0000005000007945 */ /* 0x000fe20003800000 */
[----:B---3--:R-:W-:-:S04]  /*9700*/  LOP3.LUT R2, R2, 0x1, RZ, 0xfc, !PT ;  /* 0x0000000102027812 */ /* 0x008fc800078efcff */
[----:B------:R-:W-:-:S13]  /*9710*/  ISETP.NE.AND P1, PT, R2, 0x3, PT ;  /* 0x000000030200780c */ /* 0x000fda0003f25270 */
[----:B-12---:R-:W-:Y:S05]  /*9720*/  @!P1 BRA `(.L_x_2248) ;  /* 0x0000000000049947 */ /* 0x006fea0003800000 */
[----:B------:R-:W-:Y:S01]  /*9730*/  BPT.TRAP 0x1 ;  /* 0x000000040000795c */ /* 0x000fe20000300000 */
.L_x_2248:
[----:B------:R-:W-:Y:S05]  /*9740*/  BSYNC B0 ;  /* 0x0000000000007941 */ /* 0x000fea0003800000 */
.L_x_2247:
[----:B------:R-:W-:Y:S04]  /*9750*/  BSSY B0, `(.L_x_2249) ;  /* 0x0000007000007945 */ /* 0x000fe80003800000 */
[----:B------:R-:W-:Y:S05]  /*9760*/  @P0 BRA `(.L_x_2250) ;  /* 0x0000000000140947 */ /* 0x000fea0003800000 */
[----:B------:R-:W2:Y:S02]  /*9770*/  LD.E.64 R2, desc[UR36][R16.64+0x18] ;  /* 0x0000182410027980 */ /* 0x000ea4000c101b00 */
[----:B--2---:R-:W-:-:S05]  /*9780*/  MOV R3, R2 ;  /* 0x0000000200037202 */ /* 0x004fca0000000f00 */
[----:B------:R-:W-:-:S04]  /*9790*/  IMAD R12, R12, 0x8, R3 ;  /* 0x000000080c0c7824 */ /* 0x000fc800078e0203 */
[----:B------:R-:W1:Y:S02]  /*97a0*/  SYNCS.PHASECHK.TRANS64.TRYWAIT P0, [R12+URZ], R13 ;  /* 0x0000000d0c0075a7 */ /* 0x000e64000800017f */
[----:B-1----:R-:W-:Y:S05]  /*97b0*/  @!P0 BRA `(.L_x_2251) ;  /* 0x000002d800308947 */ /* 0x002fea0003800000 */
.L_x_2250:
[----:B------:R-:W-:Y:S05]  /*97c0*/  BSYNC B0 ;  /* 0x0000000000007941 */ /* 0x000fea0003800000 */
.L_x_2249:
[----:B-1----:R-:W2:Y:S04]  /*97d0*/  LDL R13, [R1+0x1f0] ;  /* 0x0001f000010d7983 */ /* 0x002ea80000100800 */
[----:B------:R-:W2:Y:S04]  /*97e0*/  LDL.64 R2, [R1+0xf8] ;  /* 0x0000f80001027983 */ /* 0x000ea80000100a00 */
[----:B------:R-:W3:Y:S04]  /*97f0*/  LDL R0, [R1+0x70] ;  /* 0x0000700001007983 */ /* 0x000ee80000100800 */
[----:B------:R-:W4:Y:S04]  /*9800*/  LDL.64 R4, [R1+0xf0] ;  /* 0x0000f00001047983 */ /* 0x000f280000100a00 */
[----:B------:R-:W4:Y:S04]  /*9810*/  LDL.64 R6, [R1+0xf0] ;  /* 0x0000f00001067983 */ /* 0x000f280000100a00 */
[----:B------:R-:W4:Y:S04]  /*9820*/  LDL.64 R8, [R1+0xf0] ;  /* 0x0000f00001087983 */ /* 0x000f280000100a00 */
[----:B------:R-:W4:Y:S01]  /*9830*/  LDL.64 R10, [R1+0xf0] ;  /* 0x0000f000010a7983 */ /* 0x000f220000100a00 */
[----:B------:R-:W-:Y:S05]  /*9840*/  WARPSYNC.ALL ;  /* 0x0000000000007948 */ /* 0x000fea0003800000 */
[----:B------:R-:W-:Y:S01]  /*9850*/  WARPGROUP.ARRIVE ;  /* 0x00000000000079c5 */ /* 0x000fe20000000000 */
[----:B--2---:R-:W-:Y:S01]  /*9860*/  IMAD R2, R13, 0xc00, R2 ;  /* 0x00000c000d027824 */ /* 0x004fe200078e0202 */
[----:B------:R-:W-:Y:S01]  /*9870*/  R2UR UR7, R3 ;  /* 0x00000000030772ca */ /* 0x000fe200000e0000 */
[----:B------:R-:W2:Y:S01]  /*9880*/  LDL.64 R12, [R1+0xf0] ;  /* 0x0000f000010c7983 */ /* 0x000ea20000100a00 */
[----:B---3--:R-:W-:-:S02]  /*9890*/  ISETP.NE.U32.AND P0, PT, R0, RZ, PT ;  /* 0x000000ff0000720c */ /* 0x008fc40003f05070 */
        /* <DEDUP_REMOVED lines=131> */
[----:B------:R-:W-:Y:S01]  /*a0d0*/  R2UR UR6, R4 ;  /* 0x00000000040672ca */ /* 0x000fe200000e0000 */
[----:B------:R-:W2:Y:S01]  /*a0e0*/  LDL R12, [R1] ;  /* 0x00000000010c7983 */ /* 0x000ea20000100800 */
        /* <DEDUP_REMOVED lines=48> */
[----:B--2---:R-:W-:-:S03]  /*a3f0*/  LOP3.LUT R12, R12, 0x1, RZ, 0xfc, !PT ;  /* 0x000000010c0c7812 */ /* 0x004fc600078efcff */
[----:B------:R1:W-:Y:S04]  /*a400*/  STL [R1+0x70], R223 ;  /* 0x000070df01007387 */ /* 0x0003e80000100800 */
[----:B------:R1:W-:Y:S04]  /*a410*/  STL [R1+0x70], R223 ;  /* 0x000070df01007387 */ /* 0x0003e80000100800 */
[----:B------:R1:W-:Y:S01]  /*a420*/  STL [R1+0x70], R223 ;  /* 0x000070df01007387 */ /* 0x0003e20000100800 */
[----:B------:R-:W-:Y:S01]  /*a430*/  ISETP.NE.AND P0, PT, R12, 0x3, PT ;  /* 0x000000030c00780c */ /* 0x000fe20003f05270 */
[----:B------:R-:W-:Y:S01]  /*a440*/  BSSY B0, `(.L_x_2252) ;  /* 0x0000005000007945 */ /* 0x000fe20003800000 */
[----:B------:R-:W-:-:S02]  /*a450*/  WARPGROUP.DEPBAR.LE gsb0, 0x0 ;  /* 0x00008000000079c5 */ /* 0x000fc40000010000 */
[----:B------:R1:W-:Y:S09]  /*a460*/  BAR.ARV R224, 0x100 ;  /* 0x000400e00000751d */ /* 0x0003f20000002000 */
[----:B-1----:R-:W-:Y:S05]  /*a470*/  @!P0 BRA `(.L_x_2253) ;  /* 0x0000000000048947 */ /* 0x002fea0003800000 */
[----:B------:R-:W-:Y:S01]  /*a480*/  BPT.TRAP 0x1 ;  /* 0x000000040000795c */ /* 0x000fe20000300000 */
.L_x_2253:
[----:B------:R-:W-:Y:S05]  /*a490*/  BSYNC B0 ;  /* 0x0000000000007941 */ /* 0x000fea0003800000 */
.L_x_2252:
[----:B------:R-:W2:Y:S04]  /*a4a0*/  LDL.64 R2, [R1+0x20] ;  /* 0x0000200001027983 */ /* 0x000ea80000100a00 */
[----:B------:R-:W-:Y:S04]  /*a4b0*/  STL [R1+0xfd4], R222 ;  /* 0x000fd4de01007387 */ /* 0x000fe80000100800 */
[----:B------:R-:W-:Y:S04]  /*a4c0*/  STL [R1+0xfd0], R196 ;  /* 0x000fd0c401007387 */ /* 0x000fe80000100800 */
[----:B------:R-:W-:Y:S04]  /*a4d0*/  STL [R1+0xcc4], R18 ;  /* 0x000cc41201007387 */ /* 0x000fe80000100800 */
[----:B------:R-:W-:Y:S04]  /*a4e0*/  STL [R1+0xcc0], R19 ;  /* 0x000cc01301007387 */ /* 0x000fe80000100800 */
[----:B------:R-:W-:Y:S04]  /*a4f0*/  STL [R1+0xcbc], R14 ;  /* 0x000cbc0e01007387 */ /* 0x000fe80000100800 */
[----:B------:R-:W-:Y:S01]  /*a500*/  STL [R1+0xcb8], R15 ;  /* 0x000cb80f01007387 */ /* 0x000fe20000100800 */
[----:B--2---:R-:W-:-:S05]  /*a510*/  MOV R3, R2 ;  /* 0x0000000200037202 */ /* 0x004fca0000000f00 */
[----:B-----5:R-:W-:-:S05]  /*a520*/  IMAD R0, R0, 0x8, R3 ;  /* 0x0000000800007824 */ /* 0x020fca00078e0203 */
[----:B------:R-:W-:-:S04]  /*a530*/  PRMT R0, R13, 0x654, R0 ;  /* 0x000006540d007816 */ /* 0x000fc80000000000 */
[----:B------:R1:W-:Y:S01]  /*a540*/  SYNCS.ARRIVE.TRANS64.RED.A1T0 RZ, [R0+URZ], RZ ;  /* 0x000000ff00ff79a7 */ /* 0x0003e2000810043f */
[----:B------:R-:W1:Y:S04]  /*a550*/  LDL.64 R28, [R1+0x200] ;  /* 0x00020000011c7983 */ /* 0x000e680000100a00 */
[----:B------:R-:W2:Y:S04]  /*a560*/  LDL.64 R126, [R1+0x280] ;  /* 0x00028000017e7983 */ /* 0x000ea80000100a00 */
[----:B------:R-:W3:Y:S04]  /*a570*/  LDL.64 R124, [R1+0x290] ;  /* 0x00029000017c7983 */ /* 0x000ee80000100a00 */
[----:B------:R-:W4:Y:S04]  /*a580*/  LDL.64 R94, [R1+0x360] ;  /* 0x00036000015e7983 */ /* 0x000f280000100a00 */
        /* <DEDUP_REMOVED lines=67> */
[----:B------:R-:W4:Y:S04]  /*a9c0*/  LDL.64 R24, [R1+0x3d8] ;  /* 0x0003d80001187983 */ /* 0x000f280000100a00 */
[----:B------:R-:W4:Y:S04]  /*a9d0*/  LDL.64 R16, [R1+0x3e8] ;  /* 0x0003e80001107983 */ /* 0x000f280000100a00 */
[----:B------:R-:W4:Y:S04]  /*a9e0*/  LDL.64 R10, [R1+0x3f8] ;  /* 0x0003f800010a7983 */ /* 0x000f280000100a00 */
[----:B------:R-:W4:Y:S01]  /*a9f0*/  LDL.64 R8, [R1+0x408] ;  /* 0x0004080001087983 */ /* 0x000f220000100a00 */
[----:B-1----:R-:W-:-:S03]  /*aa00*/  FMNMX.FTZ R0, R144, R28, !PT ;  /* 0x0000001c90007209 */ /* 0x002fc60007810000 */
[----:B------:R-:W4:Y:S01]  /*aa10*/  LDL.64 R6, [R1+0x418] ;  /* 0x0004180001067983 */ /* 0x000f220000100a00 */
[----:B------:R-:W-:-:S04]  /*aa20*/  FMNMX.FTZ R3, R145, R0, !PT ;  /* 0x0000000091037209 */ /* 0x000fc80007810000 */
[----:B------:R-:W-:-:S04]  /*aa30*/  FMNMX.FTZ R0, R148, R3, !PT ;  /* 0x0000000394007209 */ /* 0x000fc80007810000 */
[----:B------:R-:W-:-:S04]  /*aa40*/  FMNMX.FTZ R3, R149, R0, !PT ;  /* 0x0000000095037209 */ /* 0x000fc80007810000 */
[----:B------:R-:W-:-:S04]  /*aa50*/  FMNMX.FTZ R0, R152, R3, !PT ;  /* 0x0000000398007209 */ /* 0x000fc80007810000 */
[----:B------:R-:W-:-:S04]  /*aa60*/  FMNMX.FTZ R3, R153, R0, !PT ;  /* 0x0000000099037209 */ /* 0x000fc80007810000 */
[----:B------:R-:W-:-:S04]  /*aa70*/  FMNMX.FTZ R0, R156, R3, !PT ;  /* 0x000000039c007209 */ /* 0x000fc80007810000 */
[----:B------:R-:W-:Y:S02]  /*aa80*/  FMNMX.FTZ R3, R157, R0, !PT ;  /* 0x000000009d037209 */ /* 0x000fe40007810000 */
[----:B------:R-:W-:Y:S02]  /*aa90*/  FMNMX.FTZ R0, R146, R29, !PT ;  /* 0x0000001d92007209 */ /* 0x000fe40007810000 */
[----:B------:R-:W-:Y:S02]  /*aaa0*/  FMNMX.FTZ R2, R160, R3, !PT ;  /* 0x00000003a0027209 */ /* 0x000fe40007810000 */
[----:B------:R-:W-:Y:S02]  /*aab0*/  FMNMX.FTZ R3, R147, R0, !PT ;  /* 0x0000000093037209 */ /* 0x000fe40007810000 */
[----:B------:R-:W-:Y:S01]  /*aac0*/  FMNMX.FTZ R5, R161, R2, !PT ;  /* 0x00000002a1057209 */ /* 0x000fe20007810000 */
[----:B0-----:R-:W4:Y:S01]  /*aad0*/  LDL.LU.128 R144, [R1+0x55e0] ;  /* 0x0055e00001907983 */ /* 0x001f220000300c00 */
[----:B------:R-:W-:-:S04]  /*aae0*/  FMNMX.FTZ R0, R150, R3, !PT ;  /* 0x0000000396007209 */ /* 0x000fc80007810000 */
[----:B------:R-:W-:Y:S02]  /*aaf0*/  FMNMX.FTZ R3, R151, R0, !PT ;  /* 0x0000000097037209 */ /* 0x000fe40007810000 */
[----:B------:R-:W-:Y:S01]  /*ab00*/  FMNMX.FTZ R2, R164, R5, !PT ;  /* 0x00000005a4027209 */ /* 0x000fe20007810000 */
[----:B------:R-:W4:Y:S01]  /*ab10*/  LDL.LU.128 R148, [R1+0x55f0] ;  /* 0x0055f00001947983 */ /* 0x000f220000300c00 */
        /* <DEDUP_REMOVED lines=16> */
[----:B------:R-:W-:Y:S02]  /*ac20*/  FMNMX.FTZ R0, R170, R3, !PT ;  /* 0x00000003aa007209 */ /* 0x000fe40007810000 */
[----:B------:R-:W-:Y:S02]  /*ac30*/  FMNMX.FTZ R5, R173, R2, !PT ;  /* 0x00000002ad057209 */ /* 0x000fe40007810000 */
[----:B------:R-:W-:Y:S02]  /*ac40*/  FMNMX.FTZ R3, R171, R0, !PT ;  /* 0x00000000ab037209 */ /* 0x000fe40007810000 */
[----:B------:R-:W-:Y:S01]  /*ac50*/  FMNMX.FTZ R2, R176, R5, !PT ;  /* 0x00000005b0027209 */ /* 0x000fe20007810000 */
[----:B------:R-:W4:Y:S01]  /*ac60*/  LDL.LU.128 R168, [R1+0x5640] ;  /* 0x0056400001a87983 */ /* 0x000f220000300c00 */
[----:B------:R-:W-:-:S02]  /*ac70*/  FMNMX.FTZ R0, R174, R3, !PT ;  /* 0x00000003ae007209 */ /* 0x000fc40007810000 */
[----:B------:R-:W-:Y:S02]  /*ac80*/  FMNMX.FTZ R5, R177, R2, !PT ;  /* 0x00000002b1057209 */ /* 0x000fe40007810000 */
[----:B------:R-:W-:Y:S02]  /*ac90*/  FMNMX.FTZ R3, R175, R0, !PT ;  /* 0x00000000af037209 */ /* 0x000fe40007810000 */
[----:B------:R-:W-:Y:S01]  /*aca0*/  FMNMX.FTZ R2, R180, R5, !PT ;  /* 0x00000005b4027209 */ /* 0x000fe20007810000 */
[----:B------:R-:W4:Y:S01]  /*acb0*/  LDL.LU.128 R172, [R1+0x5650] ;  /* 0x0056500001ac7983 */ /* 0x000f220000300c00 */
[----:B------:R-:W-:Y:S02]  /*acc0*/  FMNMX.FTZ R0, R178, R3, !PT ;  /* 0x00000003b2007209 */ /* 0x000fe40007810000 */
[----:B------:R-:W-:Y:S02]  /*acd0*/  FMNMX.FTZ R5, R181, R2, !PT ;  /* 0x00000002b5057209 */ /* 0x000fe40007810000 */
[----:B------:R-:W-:-:S02]  /*ace0*/  FMNMX.FTZ R3, R179, R0, !PT ;  /* 0x00000000b3037209 */ /* 0x000fc40007810000 */
        /* <DEDUP_REMOVED lines=10> */
[----:B------:R-:W4:Y:S02]  /*ad90*/  LDL.LU.128 R184, [R1+0x5680] ;  /* 0x0056800001b87983 */ /* 0x000f240000300c00 */
[----:B------:R-:W-:Y:S02]  /*ada0*/  FMNMX.FTZ R0, R190, R3, !PT ;  /* 0x00000003be007209 */ /* 0x000fe40007810000 */
[----:B------:R-:W0:Y:S02]  /*adb0*/  SHFL.BFLY PT, R5, R2, 0x2, 0x1f ;  /* 0x0c401f0002057f89 */ /* 0x000e2400000e0000 */
[----:B------:R-:W-:-:S02]  /*adc0*/  FMNMX.FTZ R3, R191, R0, !PT ;  /* 0x00000000bf037209 */ /* 0x000fc40007810000 */
[----:B------:R-:W2:Y:S04]  /*add0*/  LDL R0, [R1+0x220] ;  /* 0x0002200001007983 */ /* 0x000ea80000100800 */
[----:B------:R-:W-:Y:S04]  /*ade0*/  STL.64 [R1+0x200], R2 ;  /* 0x0002000201007387 */ /* 0x000fe80000100a00 */
[----:B------:R-:W3:Y:S04]  /*adf0*/  LDL R143, [R1+0x204] ;  /* 0x00020400018f7983 */ /* 0x000ee80000100800 */
[----:B------:R-:W4:Y:S01]  /*ae00*/  LDL.LU.128 R188, [R1+0x5690] ;  /* 0x0056900001bc7983 */ /* 0x000f220000300c00 */
[----:B0-----:R-:W-:-:S05]  /*ae10*/  FMNMX.FTZ R5, R2, R5, !PT ;  /* 0x0000000502057209 */ /* 0x001fca0007810000 */
[----:B------:R-:W0:Y:S02]  /*ae20*/  SHFL.BFLY PT, R4, R5, 0x1, 0x1f ;  /* 0x0c201f0005047f89 */ /* 0x000e2400000e0000 */
[----:B0-----:R-:W-:-:S05]  /*ae30*/  FMNMX.FTZ R4, R5, R4, !PT ;  /* 0x0000000405047209 */ /* 0x001fca0007810000 */
[----:B------:R0:W-:Y:S04]  /*ae40*/  STL [R1+0x200], R4 ;  /* 0x0002000401007387 */ /* 0x0001e80000100800 */
[----:B------:R-:W2:Y:S04]  /*ae50*/  LDL R13, [R1+0x200] ;  /* 0x00020000010d7983 */ /* 0x000ea80000100800 */
[----:B0-----:R-:W4:Y:S04]  /*ae60*/  LDL.64 R4, [R1+0x428] ;  /* 0x0004280001047983 */ /* 0x001f280000100a00 */
[----:B---3--:R-:W0:Y:S02]  /*ae70*/  SHFL.BFLY PT, R2, R143, 0x2, 0x1f ;  /* 0x0c401f008f027f89 */ /* 0x008e2400000e0000 */
[----:B0-----:R-:W-:-:S05]  /*ae80*/  FMNMX.FTZ R2, R2, R143, !PT ;  /* 0x0000008f02027209 */ /* 0x001fca0007810000 */
[----:B------:R-:W0:Y:S01]  /*ae90*/  SHFL.BFLY PT, R129, R2, 0x1, 0x1f ;  /* 0x0c201f0002817f89 */ /* 0x000e2200000e0000 */
[----:B--2---:R-:W-:Y:S01]  /*aea0*/  FADD.FTZ R3, R28, -R13 ;  /* 0x8000000d1c037221 */ /* 0x004fe20000010000 */
[----:B0-----:R-:W-:-:S03]  /*aeb0*/  FMNMX.FTZ R12, R2, R129, !PT ;  /* 0x00000081020c7209 */ /* 0x001fc60007810000 */
[----:B------:R-:W-:Y:S02]  /*aec0*/  FMUL.FTZ R3, R3, R0 ;  /* 0x0000000003037220 */ /* 0x000fe40000410000 */
[----:B------:R-:W-:-:S04]  /*aed0*/  FADD.FTZ R29, R29, -R12 ;  /* 0x8000000c1d1d7221 */ /* 0x000fc80000010000 */
[----:B------:R-:W0:Y:S01]  /*aee0*/  MUFU.EX2 R3, R3 ;  /* 0x0000000300037308 */ /* 0x000e220000000800 */
[----:B------:R-:W-:-:S07]  /*aef0*/  FMUL.FTZ R2, R0, R29 ;  /* 0x0000001d00027220 */ /* 0x000fce0000410000 */
[----:B------:R-:W1:Y:S01]  /*af00*/  MUFU.EX2 R2, R2 ;  /* 0x0000000200027308 */ /* 0x000e620000000800 */
[C---:B0-----:R-:W-:Y:S01]  /*af10*/  FMUL.FTZ R127, R3.reuse, R127 ;  /* 0x0000007f037f7220 */ /* 0x041fe20000410000 */
[C---:B------:R-:W-:Y:S01]  /*af20*/  FMUL.FTZ R126, R3.reuse, R126 ;  /* 0x0000007e037e7220 */ /* 0x040fe20000410000 */
[C---:B------:R-:W-:Y:S01]  /*af30*/  FMUL.FTZ R125, R3.reuse, R125 ;  /* 0x0000007d037d7220 */ /* 0x040fe20000410000 */
[C---:B------:R-:W-:Y:S01]  /*af40*/  FMUL.FTZ R124, R3.reuse, R124 ;  /* 0x0000007c037c7220 */ /* 0x040fe20000410000 */
[C---:B----4-:R-:W-:Y:S01]  /*af50*/  FMUL.FTZ R95, R3.reuse, R95 ;  /* 0x0000005f035f7220 */ /* 0x050fe20000410000 */
[C---:B------:R-:W-:Y:S01]  /*af60*/  FMUL.FTZ R94, R3.reuse, R94 ;  /* 0x0000005e035e7220 */ /* 0x040fe20000410000 */
[----:B------:R0:W-:Y:S01]  /*af70*/  STL.64 [R1+0x280], R126 ;  /* 0x0002807e01007387 */ /* 0x0001e20000100a00 */
[C---:B-1----:R-:W-:Y:S01]  /*af80*/  FMUL.FTZ R39, R2.reuse, R39 ;  /* 0x0000002702277220 */ /* 0x042fe20000410000 */
[C---:B------:R-:W-:Y:S02]  /*af90*/  FMUL.FTZ R38, R2.reuse, R38 ;  /* 0x0000002602267220 */ /* 0x040fe40000410000 */
[----:B------:R1:W-:Y:S01]  /*afa0*/  STL.64 [R1+0x290], R124 ;  /* 0x0002907c01007387 */ /* 0x0003e20000100a00 */
[C---:B------:R-:W-:Y:S01]  /*afb0*/  FMUL.FTZ R133, R3.reuse, R133 ;  /* 0x0000008503857220 */ /* 0x040fe20000410000 */
[C---:B------:R-:W-:Y:S01]  /*afc0*/  FMUL.FTZ R132, R3.reuse, R132 ;  /* 0x0000008403847220 */ /* 0x040fe20000410000 */
[C---:B------:R-:W-:Y:S01]  /*afd0*/  FMUL.FTZ R135, R3.reuse, R135 ;  /* 0x0000008703877220 */ /* 0x040fe20000410000 */
[C---:B------:R-:W-:Y:S01]  /*afe0*/  FMUL.FTZ R134, R3.reuse, R134 ;  /* 0x0000008603867220 */ /* 0x040fe20000410000 */
[C---:B------:R-:W-:Y:S01]  /*aff0*/  FMUL.FTZ R123, R3.reuse, R123 ;  /* 0x0000007b037b7220 */ /* 0x040fe20000410000 */
[C---:B0-----:R-:W-:Y:S01]  /*b000*/  FMUL.FTZ R127, R2.reuse, R21 ;  /* 0x00000015027f7220 */ /* 0x041fe20000410000 */
[C---:B------:R-:W-:Y:S01]  /*b010*/  FMUL.FTZ R126, R2.reuse, R20 ;  /* 0x00000014027e7220 */ /* 0x040fe20000410000 */
[C---:B-1----:R-:W-:Y:S01]  /*b020*/  FMUL.FTZ R125, R2.reuse, R23 ;  /* 0x00000017027d7220 */ /* 0x042fe20000410000 */
[C---:B------:R-:W-:Y:S01]  /*b030*/  FMUL.FTZ R124, R2.reuse, R22 ;  /* 0x00000016027c7220 */ /* 0x040fe20000410000 */
        /* <DEDUP_REMOVED lines=65> */
[----:B------:R-:W-:Y:S01]  /*b450*/  STL.64 [R1+0x360], R94 ;  /* 0x0003605e01007387 */ /* 0x000fe20000100a00 */
[C---:B------:R-:W-:Y:S01]  /*b460*/  FMUL.FTZ R87, R3.reuse, R87 ;  /* 0x0000005703577220 */ /* 0x040fe20000410000 */
[C---:B------:R-:W-:Y:S01]  /*b470*/  FMUL.FTZ R86, R3.reuse, R86 ;  /* 0x0000005603567220 */ /* 0x040fe20000410000 */
[C---:B------:R-:W-:Y:S01]  /*b480*/  FMUL.FTZ R79, R3.reuse, R79 ;  /* 0x0000004f034f7220 */ /* 0x040fe20000410000 */
[C---:B------:R-:W-:Y:S01]  /*b490*/  FMUL.FTZ R78, R3.reuse, R78 ;  /* 0x0000004e034e7220 */ /* 0x040fe20000410000 */
[----:B------:R-:W-:Y:S04]  /*b4a0*/  STL.64 [R1+0x348], R38 ;  /* 0x0003482601007387 */ /* 0x000fe80000100a00 */
[----:B------:R0:W-:Y:S04]  /*b4b0*/  STL.64 [R1+0x398], R124 ;  /* 0x0003987c01007387 */ /* 0x0001e80000100a00 */
[----:B------:R1:W-:Y:S04]  /*b4c0*/  STL.64 [R1+0x3a8], R126 ;  /* 0x0003a87e01007387 */ /* 0x0003e80000100a00 */
[----:B------:R-:W-:Y:S04]  /*b4d0*/  STL.64 [R1+0x240], R132 ;  /* 0x0002408401007387 */ /* 0x000fe80000100a00 */
[----:B0-----:R-:W2:Y:S04]  /*b4e0*/  LDL R124, [R1+0x360] ;  /* 0x00036000017c7983 */ /* 0x001ea80000100800 */
[----:B-1----:R-:W3:Y:S04]  /*b4f0*/  LDL R126, [R1+0x34c] ;  /* 0x00034c00017e7983 */ /* 0x002ee80000100800 */
[----:B------:R-:W-:Y:S04]  /*b500*/  STL.64 [R1+0x250], R134 ;  /* 0x0002508601007387 */ /* 0x000fe80000100a00 */
        /* <DEDUP_REMOVED lines=10> */
[----:B------:R0:W-:Y:S04]  /*b5b0*/  STL.64 [R1+0x3a0], R92 ;  /* 0x0003a05c01007387 */ /* 0x0001e80000100a00 */
        /* <DEDUP_REMOVED lines=12> */
[----:B------:R4:W-:Y:S04]  /*b680*/  STL.64 [R1+0x318], R46 ;  /* 0x0003182e01007387 */ /* 0x0009e80000100a00 */
[----:B------:R4:W-:Y:S04]  /*b690*/  STL.64 [R1+0x338], R40 ;  /* 0x0003382801007387 */ /* 0x0009e80000100a00 */
[----:B------:R-:W-:Y:S04]  /*b6a0*/  STL.64 [R1+0x378], R30 ;  /* 0x0003781e01007387 */ /* 0x000fe80000100a00 */
[----:B------:R-:W-:Y:S04]  /*b6b0*/  STL.64 [R1+0x388], R26 ;  /* 0x0003881a01007387 */ /* 0x000fe80000100a00 */
[----:B------:R-:W-:Y:S04]  /*b6c0*/  STL.64 [R1+0x230], R130 ;  /* 0x0002308201007387 */ /* 0x000fe80000100a00 */
[----:B------:R4:W-:Y:S04]  /*b6d0*/  STL.64 [R1+0x3b0], R90 ;  /* 0x0003b05a01007387 */ /* 0x0009e80000100a00 */
[----:B------:R4:W-:Y:S04]  /*b6e0*/  STL.64 [R1+0x288], R56 ;  /* 0x0002883801007387 */ /* 0x0009e80000100a00 */
[----:B0-----:R-:W2:Y:S04]  /*b6f0*/  LDL R93, [R1+0x23c] ;  /* 0x00023c00015d7983 */ /* 0x001ea80000100800 */
        /* <DEDUP_REMOVED lines=12> */
[----:B----4-:R-:W4:Y:S04]  /*b7c0*/  LDL R47, [R1+0x2bc] ;  /* 0x0002bc00012f7983 */ /* 0x010f280000100800 */
        /* <DEDUP_REMOVED lines=12> */
[----:B------:R-:W-:Y:S04]  /*b890*/  STL.64 [R1+0x260], R136 ;  /* 0x0002608801007387 */ /* 0x000fe80000100a00 */
[----:B------:R-:W-:Y:S04]  /*b8a0*/  STL.64 [R1+0x2e0], R116 ;  /* 0x0002e07401007387 */ /* 0x000fe80000100a00 */
[----:B------:R0:W-:Y:S04]  /*b8b0*/  STL.64 [R1+0x2f0], R114 ;  /* 0x0002f07201007387 */ /* 0x0001e80000100a00 */
[----:B------:R-:W-:Y:S04]  /*b8c0*/  STL.64 [R1+0x3c0], R86 ;  /* 0x0003c05601007387 */ /* 0x000fe80000100a00 */
[----:B------:R1:W-:Y:S04]  /*b8d0*/  STL.64 [R1+0x410], R78 ;  /* 0x0004104e01007387 */ /* 0x0003e80000100a00 */
        /* <DEDUP_REMOVED lines=10> */
[----:B0-----:R-:W4:Y:S04]  /*b980*/  LDL R115, [R1+0x268] ;  /* 0x0002680001737983 */ /* 0x001f280000100800 */
[----:B------:R-:W4:Y:S04]  /*b990*/  LDL R117, [R1+0x26c] ;  /* 0x00026c0001757983 */ /* 0x000f280000100800 */
[----:B-1----:R-:W4:Y:S04]  /*b9a0*/  LDL R79, [R1+0x27c] ;  /* 0x00027c00014f7983 */ /* 0x002f280000100800 */
[----:B------:R-:W4:Y:S04]  /*b9b0*/  LDL R78, [R1+0x3ac] ;  /* 0x0003ac00014e7983 */ /* 0x000f280000100800 */
[----:B------:R-:W4:Y:S01]  /*b9c0*/  LDL R76, [R1+0x3c0] ;  /* 0x0003c000014c7983 */ /* 0x000f220000100800 */
        /* <DEDUP_REMOVED lines=27> */
[----:B------:R-:W-:Y:S01]  /*bb80*/  FMUL.FTZ R34, R2, R34 ;  /* 0x0000002202227220 */ /* 0x000fe20000410000 */
[----:B------:R-:W-:Y:S04]  /*bb90*/  STL.64 [R1+0x3c8], R44 ;  /* 0x0003c82c01007387 */ /* 0x000fe80000100a00 */
[----:B------:R-:W4:Y:S04]  /*bba0*/  LDL R68, [R1+0x3c8] ;  /* 0x0003c80001447983 */ /* 0x000f280000100800 */
[----:B------:R-:W4:Y:S04]  /*bbb0*/  LDL R70, [R1+0x3cc] ;  /* 0x0003cc0001467983 */ /* 0x000f280000100800 */
[----:B---3--:R0:W-:Y:S04]  /*bbc0*/  STL [R1+0x55b0], R126 ;  /* 0x0055b07e01007387 */ /* 0x0081e80000100800 */
[----:B--2---:R1:W-:Y:S04]  /*bbd0*/  STL [R1+0x55ac], R124 ;  /* 0x0055ac7c01007387 */ /* 0x0043e80000100800 */
[----:B------:R-:W-:Y:S04]  /*bbe0*/  STL.64 [R1+0x270], R138 ;  /* 0x0002708a01007387 */ /* 0x000fe80000100a00 */
[----:B0-----:R-:W2:Y:S04]  /*bbf0*/  LDL.LU R126, [R1+0x55b0] ;  /* 0x0055b000017e7983 */ /* 0x001ea80000300800 */
[----:B-1----:R-:W3:Y:S04]  /*bc00*/  LDL.LU R124, [R1+0x55ac] ;  /* 0x0055ac00017c7983 */ /* 0x002ee80000300800 */
[----:B------:R-:W-:Y:S04]  /*bc10*/  STL.64 [R1+0x2d0], R118 ;  /* 0x0002d07601007387 */ /* 0x000fe80000100a00 */
[----:B------:R-:W-:Y:S04]  /*bc20*/  STL.64 [R1+0x330], R106 ;  /* 0x0003306a01007387 */ /* 0x000fe80000100a00 */
[----:B------:R0:W-:Y:S04]  /*bc30*/  STL.64 [R1+0x340], R104 ;  /* 0x0003406801007387 */ /* 0x0001e80000100a00 */
[----:B------:R-:W-:Y:S04]  /*bc40*/  STL.64 [R1+0x3e0], R84 ;  /* 0x0003e05401007387 */ /* 0x000fe80000100a00 */
[----:B------:R-:W-:Y:S04]  /*bc50*/  STL.64 [R1+0x3f0], R82 ;  /* 0x0003f05201007387 */ /* 0x000fe80000100a00 */
[----:B------:R1:W-:Y:S04]  /*bc60*/  STL.64 [R1+0x400], R80 ;  /* 0x0004005001007387 */ /* 0x0003e80000100a00 */
[----:B------:R1:W-:Y:S04]  /*bc70*/  STL.64 [R1+0x2e8], R54 ;  /* 0x0002e83601007387 */ /* 0x0003e80000100a00 */
[----:B------:R-:W-:Y:S04]  /*bc80*/  STL.64 [R1+0x3b8], R52 ;  /* 0x0003b83401007387 */ /* 0x000fe80000100a00 */
[----:B------:R4:W-:Y:S04]  /*bc90*/  STL.64 [R1+0x2d8], R42 ;  /* 0x0002d82a01007387 */ /* 0x0009e80000100a00 */
[----:B------:R4:W-:Y:S04]  /*bca0*/  STL.64 [R1+0x328], R32 ;  /* 0x0003282001007387 */ /* 0x0009e80000100a00 */
[----:B------:R-:W-:Y:S04]  /*bcb0*/  STL.64 [R1+0x358], R36 ;  /* 0x0003582401007387 */ /* 0x000fe80000100a00 */
[----:B------:R4:W-:Y:S04]  /*bcc0*/  STL.64 [R1+0x368], R34 ;  /* 0x0003682201007387 */ /* 0x0009e80000100a00 */
[----:B------:R-:W3:Y:S04]  /*bcd0*/  LDL R87, [R1+0x230] ;  /* 0x0002300001577983 */ /* 0x000ee80000100800 */
[----:B0-----:R-:W3:Y:S04]  /*bce0*/  LDL R105, [R1+0x254] ;  /* 0x0002540001697983 */ /* 0x001ee80000100800 */
        /* <DEDUP_REMOVED lines=30> */
[----:B----4-:R-:W-:Y:S04]  /*bed0*/  STL [R1+0x5590], R110 ;  /* 0x0055906e01007387 */ /* 0x010fe80000100800 */
[----:B------:R-:W-:Y:S04]  /*bee0*/  STL [R1+0x558c], R108 ;  /* 0x00558c6c01007387 */ /* 0x000fe80000100800 */
[----:B------:R-:W-:Y:S04]  /*bef0*/  STL [R1+0x5580], R102 ;  /* 0x0055806601007387 */ /* 0x000fe80000100800 */
[----:B------:R-:W-:Y:S04]  /*bf00*/  STL [R1+0x557c], R100 ;  /* 0x00557c6401007387 */ /* 0x000fe80000100800 */
[----:B------:R-:W-:Y:S04]  /*bf10*/  STL [R1+0x5578], R98 ;  /* 0x0055786201007387 */ /* 0x000fe80000100800 */
[----:B------:R-:W-:Y:S04]  /*bf20*/  STL [R1+0x5574], R96 ;  /* 0x0055746001007387 */ /* 0x000fe80000100800 */
[----:B------:R-:W-:Y:S04]  /*bf30*/  STL [R1+0x5570], R94 ;  /* 0x0055705e01007387 */ /* 0x000fe80000100800 */
[----:B------:R0:W-:Y:S04]  /*bf40*/  STL [R1+0x556c], R92 ;  /* 0x00556c5c01007387 */ /* 0x0001e80000100800 */
[----:B------:R-:W-:Y:S04]  /*bf50*/  STL [R1+0x2bc], R47 ;  /* 0x0002bc2f01007387 */ /* 0x000fe80000100800 */
[----:B------:R-:W-:Y:S04]  /*bf60*/  STL [R1+0x2c0], R49 ;  /* 0x0002c03101007387 */ /* 0x000fe80000100800 */
[----:B------:R-:W-:Y:S04]  /*bf70*/  STL [R1+0x2c4], R51 ;  /* 0x0002c43301007387 */ /* 0x000fe80000100800 */
[----:B------:R-:W-:Y:S04]  /*bf80*/  STL [R1+0x2c8], R39 ;  /* 0x0002c82701007387 */ /* 0x000fe80000100800 */
[----:B------:R-:W-:Y:S04]  /*bf90*/  STL [R1+0x2cc], R41 ;  /* 0x0002cc2901007387 */ /* 0x000fe80000100800 */
        /* <DEDUP_REMOVED lines=14> */
[----:B------:R-:W-:Y:S04]  /*c080*/  STL [R1+0x234], R89 ;  /* 0x0002345901007387 */ /* 0x000fe80000100800 */
[----:B------:R-:W-:Y:S04]  /*c090*/  STL [R1+0x238], R91 ;  /* 0x0002385b01007387 */ /* 0x000fe80000100800 */
[----:B------:R-:W-:Y:S04]  /*c0a0*/  STL [R1+0x290], R57 ;  /* 0x0002903901007387 */ /* 0x000fe80000100800 */
[----:B------:R-:W-:Y:S04]  /*c0b0*/  STL [R1+0x294], R59 ;  /* 0x0002943b01007387 */ /* 0x000fe80000100800 */
[----:B------:R-:W-:Y:S04]  /*c0c0*/  STL [R1+0x298], R61 ;  /* 0x0002983d01007387 */ /* 0x000fe80000100800 */
[----:B------:R-:W-:Y:S04]  /*c0d0*/  STL [R1+0x29c], R63 ;  /* 0x00029c3f01007387 */ /* 0x000fe80000100800 */
[----:B------:R-:W-:Y:S04]  /*c0e0*/  STL [R1+0x5568], R90 ;  /* 0x0055685a01007387 */ /* 0x000fe80000100800 */
[----:B------:R1:W-:Y:S04]  /*c0f0*/  STL [R1+0x5564], R88 ;  /* 0x0055645801007387 */ /* 0x0003e80000100800 */
[----:B0-----:R-:W4:Y:S04]  /*c100*/  LDL.128 R92, [R1+0x2a0] ;  /* 0x0002a000015c7983 */ /* 0x001f280000100c00 */
[----:B------:R-:W4:Y:S04]  /*c110*/  LDL.128 R96, [R1+0x2b0] ;  /* 0x0002b00001607983 */ /* 0x000f280000100c00 */
[----:B------:R-:W4:Y:S04]  /*c120*/  LDL.128 R100, [R1+0x2c0] ;  /* 0x0002c00001647983 */ /* 0x000f280000100c00 */
[----:B------:R-:W4:Y:S04]  /*c130*/  LDL.LU R110, [R1+0x5590] ;  /* 0x00559000016e7983 */ /* 0x000f280000300800 */
[----:B------:R-:W4:Y:S04]  /*c140*/  LDL.LU R108, [R1+0x558c] ;  /* 0x00558c00016c7983 */ /* 0x000f280000300800 */
[----:B------:R-:W-:Y:S04]  /*c150*/  STL [R1+0x260], R111 ;  /* 0x0002606f01007387 */ /* 0x000fe80000100800 */
[----:B------:R-:W-:Y:S04]  /*c160*/  STL [R1+0x264], R113 ;  /* 0x0002647101007387 */ /* 0x000fe80000100800 */
[----:B------:R-:W-:Y:S04]  /*c170*/  STL [R1+0x268], R115 ;  /* 0x0002687301007387 */ /* 0x000fe80000100800 */
[----:B------:R-:W-:Y:S04]  /*c180*/  STL [R1+0x26c], R117 ;  /* 0x00026c7501007387 */ /* 0x000fe80000100800 */
[----:B------:R-:W-:Y:S04]  /*c190*/  STL [R1+0x27c], R79 ;  /* 0x00027c4f01007387 */ /* 0x000fe80000100800 */
[----:B------:R-:W-:Y:S04]  /*c1a0*/  STL [R1+0x5550], R78 ;  /* 0x0055504e01007387 */ /* 0x000fe80000100800 */
[----:B------:R0:W-:Y:S04]  /*c1b0*/  STL [R1+0x554c], R76 ;  /* 0x00554c4c01007387 */ /* 0x0001e80000100800 */
[----:B-1----:R-:W4:Y:S04]  /*c1c0*/  LDL.128 R88, [R1+0x290] ;  /* 0x0002900001587983 */ /* 0x002f280000100c00 */
[----:B------:R-:W-:Y:S04]  /*c1d0*/  STL [R1+0x5540], R70 ;  /* 0x0055404601007387 */ /* 0x000fe80000100800 */
[----:B0-----:R-:W4:Y:S04]  /*c1e0*/  LDL.128 R76, [R1+0x260] ;  /* 0x00026000014c7983 */ /* 0x001f280000100c00 */
[----:B------:R0:W-:Y:S04]  /*c1f0*/  STL [R1+0x553c], R68 ;  /* 0x00553c4401007387 */ /* 0x0001e80000100800 */
[----:B--2---:R1:W-:Y:S04]  /*c200*/  STL [R1+0x5448], R126 ;  /* 0x0054487e01007387 */ /* 0x0043e80000100800 */
[----:B---3--:R2:W-:Y:S04]  /*c210*/  STL [R1+0x5444], R124 ;  /* 0x0054447c01007387 */ /* 0x0085e80000100800 */
[----:B0-----:R-:W3:Y:S04]  /*c220*/  LDL.128 R68, [R1+0x240] ;  /* 0x0002400001447983 */ /* 0x001ee80000100c00 */
[----:B------:R-:W3:Y:S04]  /*c230*/  LDL R27, [R1+0x2e0] ;  /* 0x0002e000011b7983 */ /* 0x000ee80000100800 */
[----:B------:R-:W3:Y:S04]  /*c240*/  LDL R29, [R1+0x2e4] ;  /* 0x0002e400011d7983 */ /* 0x000ee80000100800 */
[----:B------:R-:W3:Y:S04]  /*c250*/  LDL R31, [R1+0x2e8] ;  /* 0x0002e800011f7983 */ /* 0x000ee80000100800 */
[----:B------:R-:W3:Y:S04]  /*c260*/  LDL R228, [R1+0x2ec] ;  /* 0x0002ec0001e47983 */ /* 0x000ee80000100800 */
[----:B-1----:R-:W3:Y:S04]  /*c270*/  LDL.LU R126, [R1+0x5448] ;  /* 0x00544800017e7983 */ /* 0x002ee80000300800 */
[----:B--2---:R-:W2:Y:S04]  /*c280*/  LDL.LU R124, [R1+0x5444] ;  /* 0x00544400017c7983 */ /* 0x004ea80000300800 */
        /* <DEDUP_REMOVED lines=19> */
[----:B------:R-:W2:Y:S04]  /*c3c0*/  LDL R210, [R1+0x318] ;  /* 0x0003180001d27983 */ /* 0x000ea80000100800 */
[----:B------:R-:W2:Y:S04]  /*c3d0*/  LDL R132, [R1+0x340] ;  /* 0x0003400001847983 */ /* 0x000ea80000100800 */
[----:B------:R-:W2:Y:S04]  /*c3e0*/  LDL R134, [R1+0x344] ;  /* 0x0003440001867983 */ /* 0x000ea80000100800 */
[----:B------:R-:W2:Y:S04]  /*c3f0*/  LDL R136, [R1+0x348] ;  /* 0x0003480001887983 */ /* 0x000ea80000100800 */
[----:B0-----:R-:W2:Y:S04]  /*c400*/  LDL.128 R72, [R1+0x250] ;  /* 0x0002500001487983 */ /* 0x001ea80000100c00 */
[----:B------:R-:W2:Y:S04]  /*c410*/  LDL.128 R80, [R1+0x270] ;  /* 0x0002700001507983 */ /* 0x000ea80000100c00 */
[----:B------:R-:W2:Y:S01]  /*c420*/  LDL.128 R84, [R1+0x280] ;  /* 0x0002800001547983 */ /* 0x000ea20000100c00 */
[C---:B------:R-:W-:Y:S01]  /*c430*/  FMUL.FTZ R141, R3.reuse, R141 ;  /* 0x0000008d038d7220 */ /* 0x040fe20000410000 */
[----:B------:R-:W-:-:S02]  /*c440*/  FMUL.FTZ R140, R3, R140 ;  /* 0x0000008c038c7220 */ /* 0x000fc40000410000 */
[----:B------:R-:W2:Y:S04]  /*c450*/  LDL R208, [R1+0x314] ;  /* 0x0003140001d07983 */ /* 0x000ea80000100800 */
[----:B------:R-:W2:Y:S04]  /*c460*/  LDL R138, [R1+0x334] ;  /* 0x00033400018a7983 */ /* 0x000ea80000100800 */
[----:B----4-:R-:W-:Y:S04]  /*c470*/  STL [R1+0x2d0], R43 ;  /* 0x0002d02b01007387 */ /* 0x010fe80000100800 */
[----:B------:R-:W-:Y:S04]  /*c480*/  STL [R1+0x2d4], R33 ;  /* 0x0002d42101007387 */ /* 0x000fe80000100800 */
[----:B------:R-:W-:Y:S04]  /*c490*/  STL [R1+0x2d8], R35 ;  /* 0x0002d82301007387 */ /* 0x000fe80000100800 */
[----:B------:R-:W-:Y:S04]  /*c4a0*/  STL [R1+0x2dc], R37 ;  /* 0x0002dc2501007387 */ /* 0x000fe80000100800 */
[----:B------:R-:W-:Y:S04]  /*c4b0*/  STL [R1+0x55b4], R128 ;  /* 0x0055b48001007387 */ /* 0x000fe80000100800 */
[----:B------:R0:W-:Y:S04]  /*c4c0*/  STL [R1+0x55b8], R130 ;  /* 0x0055b88201007387 */ /* 0x0001e80000100800 */
[----:B------:R-:W-:Y:S04]  /*c4d0*/  STL [R1+0x55a4], R120 ;  /* 0x0055a47801007387 */ /* 0x000fe80000100800 */
[----:B------:R1:W-:Y:S04]  /*c4e0*/  STL [R1+0x55a8], R122 ;  /* 0x0055a87a01007387 */ /* 0x0003e80000100800 */
[----:B------:R-:W-:Y:S04]  /*c4f0*/  STL [R1+0x5598], R114 ;  /* 0x0055987201007387 */ /* 0x000fe80000100800 */
[----:B------:R-:W-:Y:S04]  /*c500*/  STL [R1+0x559c], R116 ;  /* 0x00559c7401007387 */ /* 0x000fe80000100800 */
[----:B------:R4:W-:Y:S04]  /*c510*/  STL [R1+0x55a0], R118 ;  /* 0x0055a07601007387 */ /* 0x0009e80000100800 */
[----:B------:R4:W-:Y:S04]  /*c520*/  STL [R1+0x5594], R112 ;  /* 0x0055947001007387 */ /* 0x0009e80000100800 */
[----:B------:R-:W-:Y:S04]  /*c530*/  STL [R1+0x5584], R104 ;  /* 0x0055846801007387 */ /* 0x000fe80000100800 */
[----:B------:R4:W-:Y:S04]  /*c540*/  STL [R1+0x5588], R106 ;  /* 0x0055886a01007387 */ /* 0x0009e80000100800 */
[----:B0-----:R-:W2:Y:S04]  /*c550*/  LDL.LU R130, [R1+0x55b8] ;  /* 0x0055b80001827983 */ /* 0x001ea80000300800 */
[----:B------:R-:W2:Y:S04]  /*c560*/  LDL.LU R128, [R1+0x55b4] ;  /* 0x0055b40001807983 */ /* 0x000ea80000300800 */
[----:B-1----:R-:W2:Y:S04]  /*c570*/  LDL.LU R122, [R1+0x55a8] ;  /* 0x0055a800017a7983 */ /* 0x002ea80000300800 */
[----:B------:R-:W2:Y:S04]  /*c580*/  LDL.LU R120, [R1+0x55a4] ;  /* 0x0055a40001787983 */ /* 0x000ea80000300800 */
[----:B----4-:R-:W4:Y:S04]  /*c590*/  LDL.LU R118, [R1+0x55a0] ;  /* 0x0055a00001767983 */ /* 0x010f280000300800 */
[----:B------:R-:W4:Y:S04]  /*c5a0*/  LDL.LU R116, [R1+0x559c] ;  /* 0x00559c0001747983 */ /* 0x000f280000300800 */
[----:B------:R-:W4:Y:S04]  /*c5b0*/  LDL.LU R114, [R1+0x5598] ;  /* 0x0055980001727983 */ /* 0x000f280000300800 */
[----:B------:R-:W4:Y:S01]  /*c5c0*/  LDL.LU R112, [R1+0x5594] ;  /* 0x0055940001707983 */ /* 0x000f220000300800 */
[----:B------:R-:W-:-:S03]  /*c5d0*/  IMAD.MOV.U32 R226, RZ, RZ, R92 ;  /* 0x000000ffffe27224 */ /* 0x000fc600078e005c */
[----:B------:R-:W4:Y:S01]  /*c5e0*/  LDL.LU R106, [R1+0x5588] ;  /* 0x00558800016a7983 */ /* 0x000f220000300800 */
[----:B------:R-:W-:Y:S02]  /*c5f0*/  IMAD.MOV.U32 R224, RZ, RZ, R94 ;  /* 0x000000ffffe07224 */ /* 0x000fe400078e005e */
[----:B------:R-:W-:Y:S01]  /*c600*/  IMAD.MOV.U32 R223, RZ, RZ, R96 ;  /* 0x000000ffffdf7224 */ /* 0x000fe200078e0060 */
[----:B------:R-:W4:Y:S01]  /*c610*/  LDL.LU R104, [R1+0x5584] ;  /* 0x0055840001687983 */ /* 0x000f220000300800 */
[----:B------:R-:W-:Y:S02]  /*c620*/  IMAD.MOV.U32 R222, RZ, RZ, R98 ;  /* 0x000000ffffde7224 */ /* 0x000fe400078e0062 */
[----:B------:R-:W-:Y:S01]  /*c630*/  IMAD.MOV.U32 R213, RZ, RZ, R100 ;  /* 0x000000ffffd57224 */ /* 0x000fe200078e0064 */
[----:B------:R-:W4:Y:S01]  /*c640*/  LDL.LU R98, [R1+0x5578] ;  /* 0x0055780001627983 */ /* 0x000f220000300800 */
[----:B------:R-:W-:-:S03]  /*c650*/  IMAD.MOV.U32 R212, RZ, RZ, R102 ;  /* 0x000000ffffd47224 */ /* 0x000fc600078e0066 */
[----:B------:R-:W-:Y:S04]  /*c660*/  STL [R1+0x5428], R110 ;  /* 0x0054286e01007387 */ /* 0x000fe80000100800 */
[----:B------:R0:W-:Y:S04]  /*c670*/  STL [R1+0x5424], R108 ;  /* 0x0054246c01007387 */ /* 0x0001e80000100800 */
[----:B------:R-:W4:Y:S04]  /*c680*/  LDL.LU R102, [R1+0x5580] ;  /* 0x0055800001667983 */ /* 0x000f280000300800 */
[----:B------:R-:W4:Y:S04]  /*c690*/  LDL.LU R100, [R1+0x557c] ;  /* 0x00557c0001647983 */ /* 0x000f280000300800 */
[----:B------:R-:W4:Y:S04]  /*c6a0*/  LDL.LU R96, [R1+0x5574] ;  /* 0x0055740001607983 */ /* 0x000f280000300800 */
[----:B------:R-:W4:Y:S04]  /*c6b0*/  LDL.LU R94, [R1+0x5570] ;  /* 0x00557000015e7983 */ /* 0x000f280000300800 */
[----:B------:R-:W4:Y:S04]  /*c6c0*/  LDL.LU R92, [R1+0x556c] ;  /* 0x00556c00015c7983 */ /* 0x000f280000300800 */
[----:B0-----:R-:W4:Y:S04]  /*c6d0*/  LDL.128 R108, [R1+0x2d0] ;  /* 0x0002d000016c7983 */ /* 0x001f280000100c00 */
[----:B------:R-:W4:Y:S01]  /*c6e0*/  LDL R142, [R1+0x33c] ;  /* 0x00033c00018e7983 */ /* 0x000f220000100800 */
[----:B------:R-:W-:-:S03]  /*c6f0*/  IMAD.MOV.U32 R227, RZ, RZ, R90 ;  /* 0x000000ffffe37224 */ /* 0x000fc600078e005a */
[----:B------:R-:W-:Y:S04]  /*c700*/  STL.128 [R1+0x5520], R188 ;  /* 0x005520bc01007387 */ /* 0x000fe80000100c00 */
[----:B------:R-:W4:Y:S04]  /*c710*/  LDL.LU R90, [R1+0x5568] ;  /* 0x00556800015a7983 */ /* 0x000f280000300800 */
[----:B------:R0:W-:Y:S04]  /*c720*/  STL [R1+0x470], R76 ;  /* 0x0004704c01007387 */ /* 0x0001e80000100800 */
[----:B------:R1:W-:Y:S04]  /*c730*/  STL [R1+0x478], R78 ;  /* 0x0004784e01007387 */ /* 0x0003e80000100800 */
[----:B------:R2:W-:Y:S04]  /*c740*/  STL.64 [R1+0x420], R140 ;  /* 0x0004208c01007387 */ /* 0x0005e80000100a00 */
[----:B0-----:R-:W4:Y:S04]  /*c750*/  LDL.LU R76, [R1+0x554c] ;  /* 0x00554c00014c7983 */ /* 0x001f280000300800 */
[----:B-1----:R-:W4:Y:S01]  /*c760*/  LDL.LU R78, [R1+0x5550] ;  /* 0x00555000014e7983 */ /* 0x002f220000300800 */
[----:B---3--:R-:W-:-:S03]  /*c770*/  IMAD.MOV.U32 R193, RZ, RZ, R68 ;  /* 0x000000ffffc17224 */ /* 0x008fc600078e0044 */
[----:B------:R-:W-:Y:S04]  /*c780*/  STL [R1+0x2e0], R27 ;  /* 0x0002e01b01007387 */ /* 0x000fe80000100800 */
[----:B------:R-:W-:Y:S04]  /*c790*/  STL [R1+0x2e4], R29 ;  /* 0x0002e41d01007387 */ /* 0x000fe80000100800 */
[----:B------:R-:W-:Y:S04]  /*c7a0*/  STL [R1+0x2e8], R31 ;  /* 0x0002e81f01007387 */ /* 0x000fe80000100800 */
[----:B------:R-:W-:Y:S04]  /*c7b0*/  STL [R1+0x2ec], R228 ;  /* 0x0002ece401007387 */ /* 0x000fe80000100800 */
[----:B------:R-:W-:Y:S04]  /*c7c0*/  STL [R1+0x52f0], R126 ;  /* 0x0052f07e01007387 */ /* 0x000fe80000100800 */
[----:B--2---:R0:W-:Y:S04]  /*c7d0*/  STL [R1+0x52ec], R124 ;  /* 0x0052ec7c01007387 */ /* 0x0041e80000100800 */
[----:B------:R1:W-:Y:S04]  /*c7e0*/  STL [R1+0x4a0], R88 ;  /* 0x0004a05801007387 */ /* 0x0003e80000100800 */
[----:B------:R-:W2:Y:S04]  /*c7f0*/  LDL R140, [R1+0x338] ;  /* 0x00033800018c7983 */ /* 0x000ea80000100800 */
[----:B0-----:R-:W3:Y:S04]  /*c800*/  LDL.128 R124, [R1+0x2e0] ;  /* 0x0002e000017c7983 */ /* 0x001ee80000100c00 */
[----:B-1----:R-:W2:Y:S04]  /*c810*/  LDL.LU R88, [R1+0x5564] ;  /* 0x0055640001587983 */ /* 0x002ea80000300800 */
[----:B------:R0:W-:Y:S04]  /*c820*/  STL [R1+0x5530], R193 ;  /* 0x005530c101007387 */ /* 0x0001e80000100800 */
        /* <DEDUP_REMOVED lines=11> */
[----:B0-----:R-:W2:Y:S04]  /*c8e0*/  LDL.LU R193, [R1+0x5530] ;  /* 0x0055300001c17983 */ /* 0x001ea80000300800 */
[----:B------:R-:W2:Y:S04]  /*c8f0*/  LDL.LU.128 R188, [R1+0x5520] ;  /* 0x0055200001bc7983 */ /* 0x000ea80000300c00 */
[----:B-1----:R-:W2:Y:S04]  /*c900*/  LDL.LU.128 R184, [R1+0x5510] ;  /* 0x0055100001b87983 */ /* 0x002ea80000300c00 */
        /* <DEDUP_REMOVED lines=9> */
[----:B------:R1:W-:Y:S04]  /*c9a0*/  STL [R1+0x498], R86 ;  /* 0x0004985601007387 */ /* 0x0003e80000100800 */
[----:B0-----:R-:W2:Y:S04]  /*c9b0*/  LDL.LU R136, [R1+0x55c4] ;  /* 0x0055c40001887983 */ /* 0x001ea80000300800 */
[----:B------:R-:W2:Y:S04]  /*c9c0*/  LDL.LU R134, [R1+0x55c0] ;  /* 0x0055c00001867983 */ /* 0x000ea80000300800 */
[----:B------:R-:W2:Y:S04]  /*c9d0*/  LDL.LU R132, [R1+0x55bc] ;  /* 0x0055bc0001847983 */ /* 0x000ea80000300800 */
[----:B-1----:R-:W2:Y:S04]  /*c9e0*/  LDL.LU R86, [R1+0x5560] ;  /* 0x0055600001567983 */ /* 0x002ea80000300800 */
[----:B------:R-:W2:Y:S04]  /*c9f0*/  LDL.LU R84, [R1+0x555c] ;  /* 0x00555c0001547983 */ /* 0x000ea80000300800 */
[----:B------:R-:W2:Y:S04]  /*ca00*/  LDL.LU R82, [R1+0x5558] ;  /* 0x0055580001527983 */ /* 0x000ea80000300800 */
[----:B------:R-:W2:Y:S04]  /*ca10*/  LDL.LU R80, [R1+0x5554] ;  /* 0x0055540001507983 */ /* 0x000ea80000300800 */
[----:B------:R-:W2:Y:S04]  /*ca20*/  LDL.LU R74, [R1+0x5548] ;  /* 0x00554800014a7983 */ /* 0x000ea80000300800 */
[----:B------:R-:W2:Y:S04]  /*ca30*/  LDL.LU R72, [R1+0x5544] ;  /* 0x0055440001487983 */ /* 0x000ea80000300800 */
[----:B------:R-:W2:Y:S04]  /*ca40*/  LDL.LU.128 R180, [R1+0x5500] ;  /* 0x0055000001b47983 */ /* 0x000ea80000300c00 */
[----:B------:R-:W2:Y:S04]  /*ca50*/  LDL.LU.128 R176, [R1+0x54f0] ;  /* 0x0054f00001b07983 */ /* 0x000ea80000300c00 */
[----:B------:R-:W2:Y:S04]  /*ca60*/  LDL.LU.128 R172, [R1+0x54e0] ;  /* 0x0054e00001ac7983 */ /* 0x000ea80000300c00 */
[----:B------:R-:W2:Y:S04]  /*ca70*/  LDL.LU.128 R168, [R1+0x54d0] ;  /* 0x0054d00001a87983 */ /* 0x000ea80000300c00 */
[----:B------:R0:W-:Y:S04]  /*ca80*/  STL [R1+0x5450], R130 ;  /* 0x0054508201007387 */ /* 0x0001e80000100800 */
[----:B------:R1:W-:Y:S04]  /*ca90*/  STL [R1+0x544c], R128 ;  /* 0x00544c8001007387 */ /* 0x0003e80000100800 */
[----:B------:R1:W-:Y:S04]  /*caa0*/  STL [R1+0x5440], R122 ;  /* 0x0054407a01007387 */ /* 0x0003e80000100800 */
[----:B------:R1:W-:Y:S04]  /*cab0*/  STL [R1+0x543c], R120 ;  /* 0x00543c7801007387 */ /* 0x0003e80000100800 */
[----:B----4-:R4:W-:Y:S04]  /*cac0*/  STL [R1+0x5438], R118 ;  /* 0x0054387601007387 */ /* 0x0109e80000100800 */
[----:B------:R4:W-:Y:S04]  /*cad0*/  STL [R1+0x5434], R116 ;  /* 0x0054347401007387 */ /* 0x0009e80000100800 */
[----:B------:R4:W-:Y:S04]  /*cae0*/  STL [R1+0x5430], R114 ;  /* 0x0054307201007387 */ /* 0x0009e80000100800 */
[----:B------:R4:W-:Y:S04]  /*caf0*/  STL [R1+0x542c], R112 ;  /* 0x00542c7001007387 */ /* 0x0009e80000100800 */
[----:B------:R4:W-:Y:S04]  /*cb00*/  STL [R1+0x5420], R106 ;  /* 0x0054206a01007387 */ /* 0x0009e80000100800 */
[----:B------:R4:W-:Y:S04]  /*cb10*/  STL [R1+0x541c], R104 ;  /* 0x00541c6801007387 */ /* 0x0009e80000100800 */
[----:B------:R-:W-:Y:S04]  /*cb20*/  STL [R1+0x5410], R98 ;  /* 0x0054106201007387 */ /* 0x000fe80000100800 */
[----:B------:R-:W2:Y:S04]  /*cb30*/  LDL.LU.128 R164, [R1+0x54c0] ;  /* 0x0054c00001a47983 */ /* 0x000ea80000300c00 */
[----:B------:R-:W2:Y:S04]  /*cb40*/  LDL.LU.128 R160, [R1+0x54b0] ;  /* 0x0054b00001a07983 */ /* 0x000ea80000300c00 */
[----:B------:R4:W-:Y:S04]  /*cb50*/  STL [R1+0x5418], R102 ;  /* 0x0054186601007387 */ /* 0x0009e80000100800 */
[----:B------:R4:W-:Y:S04]  /*cb60*/  STL [R1+0x5414], R100 ;  /* 0x0054146401007387 */ /* 0x0009e80000100800 */
[----:B------:R4:W-:Y:S04]  /*cb70*/  STL [R1+0x540c], R96 ;  /* 0x00540c6001007387 */ /* 0x0009e80000100800 */
[----:B------:R4:W-:Y:S04]  /*cb80*/  STL [R1+0x5408], R94 ;  /* 0x0054085e01007387 */ /* 0x0009e80000100800 */
[----:B------:R4:W-:Y:S01]  /*cb90*/  STL [R1+0x5404], R92 ;  /* 0x0054045c01007387 */ /* 0x0009e20000100800 */
[----:B------:R-:W-:-:S03]  /*cba0*/  IMAD.MOV.U32 R211, RZ, RZ, R108 ;  /* 0x000000ffffd37224 */ /* 0x000fc600078e006c */
[----:B------:R-:W2:Y:S01]  /*cbb0*/  LDL.LU.128 R156, [R1+0x54a0] ;  /* 0x0054a000019c7983 */ /* 0x000ea20000300c00 */
[----:B------:R-:W-:-:S03]  /*cbc0*/  IMAD.MOV.U32 R210, RZ, RZ, R110 ;  /* 0x000000ffffd27224 */ /* 0x000fc600078e006e */
[----:B------:R-:W2:Y:S04]  /*cbd0*/  LDL.LU.128 R152, [R1+0x5490] ;  /* 0x0054900001987983 */ /* 0x000ea80000300c00 */
[----:B------:R-:W2:Y:S04]  /*cbe0*/  LDL.LU.128 R148, [R1+0x5480] ;  /* 0x0054800001947983 */ /* 0x000ea80000300c00 */
[----:B------:R3:W-:Y:S04]  /*cbf0*/  STL [R1+0x5400], R90 ;  /* 0x0054005a01007387 */ /* 0x0007e80000100800 */
[----:B------:R-:W2:Y:S04]  /*cc00*/  LDL.LU.128 R144, [R1+0x5470] ;  /* 0x0054700001907983 */ /* 0x000ea80000300c00 */
[----:B0-----:R-:W2:Y:S04]  /*cc10*/  LDL.LU R130, [R1+0x5450] ;  /* 0x0054500001827983 */ /* 0x001ea80000300800 */
[----:B-1----:R-:W2:Y:S04]  /*cc20*/  LDL.LU R128, [R1+0x544c] ;  /* 0x00544c0001807983 */ /* 0x002ea80000300800 */
[----:B------:R-:W2:Y:S04]  /*cc30*/  LDL.LU R122, [R1+0x5440] ;  /* 0x00544000017a7983 */ /* 0x000ea80000300800 */
[----:B------:R-:W2:Y:S04]  /*cc40*/  LDL.LU R120, [R1+0x543c] ;  /* 0x00543c0001787983 */ /* 0x000ea80000300800 */
[----:B----4-:R-:W4:Y:S04]  /*cc50*/  LDL.LU R118, [R1+0x5438] ;  /* 0x0054380001767983 */ /* 0x010f280000300800 */
[----:B------:R-:W4:Y:S04]  /*cc60*/  LDL.LU R116, [R1+0x5434] ;  /* 0x0054340001747983 */ /* 0x000f280000300800 */
        /* <DEDUP_REMOVED lines=12> */
[----:B------:R0:W-:Y:S04]  /*cd30*/  STL [R1+0x458], R70 ;  /* 0x0004584601007387 */ /* 0x0001e80000100800 */
[----:B------:R1:W-:Y:S04]  /*cd40*/  STL [R1+0x53e8], R78 ;  /* 0x0053e84e01007387 */ /* 0x0003e80000100800 */
[----:B------:R1:W-:Y:S04]  /*cd50*/  STL [R1+0x53e4], R76 ;  /* 0x0053e44c01007387 */ /* 0x0003e80000100800 */
[----:B---3--:R-:W3:Y:S04]  /*cd60*/  LDL.LU R90, [R1+0x5400] ;  /* 0x00540000015a7983 */ /* 0x008ee80000300800 */
[----:B0-----:R-:W3:Y:S04]  /*cd70*/  LDL.LU R70, [R1+0x5540] ;  /* 0x0055400001467983 */ /* 0x001ee80000300800 */
[----:B------:R-:W3:Y:S04]  /*cd80*/  LDL.LU R68, [R1+0x553c] ;  /* 0x00553c0001447983 */ /* 0x000ee80000300800 */
[----:B-1----:R-:W3:Y:S04]  /*cd90*/  LDL.LU R78, [R1+0x53e8] ;  /* 0x0053e800014e7983 */ /* 0x002ee80000300800 */
[----:B------:R-:W3:Y:S01]  /*cda0*/  LDL.LU R76, [R1+0x53e4] ;  /* 0x0053e400014c7983 */ /* 0x000ee20000300800 */
[C---:B------:R-:W-:Y:S01]  /*cdb0*/  FMUL.FTZ R25, R2.reuse, R25 ;  /* 0x0000001902197220 */ /* 0x040fe20000410000 */
[----:B------:R-:W-:Y:S01]  /*cdc0*/  FMUL.FTZ R24, R2, R24 ;  /* 0x0000001802187220 */ /* 0x000fe20000410000 */
[----:B------:R-:W-:Y:S01]  /*cdd0*/  IMAD.MOV.U32 R209, RZ, RZ, R124 ;  /* 0x000000ffffd17224 */ /* 0x000fe200078e007c */
[----:B------:R0:W-:Y:S04]  /*cde0*/  STL [R1+0x314], R208 ;  /* 0x000314d001007387 */ /* 0x0001e80000100800 */
[----:B------:R-:W3:Y:S04]  /*cdf0*/  LDL R21, [R1+0x2f0] ;  /* 0x0002f00001157983 */ /* 0x000ee80000100800 */
[----:B------:R-:W3:Y:S01]  /*ce00*/  LDL R23, [R1+0x2f4] ;  /* 0x0002f40001177983 */ /* 0x000ee20000100800 */
[----:B0-----:R-:W-:-:S03]  /*ce10*/  IMAD.MOV.U32 R208, RZ, RZ, R126 ;  /* 0x000000ffffd07224 */ /* 0x001fc600078e007e */
[----:B------:R-:W3:Y:S04]  /*ce20*/  LDL R218, [R1+0x2f8] ;  /* 0x0002f80001da7983 */ /* 0x000ee80000100800 */
[----:B------:R-:W3:Y:S04]  /*ce30*/  LDL R220, [R1+0x2fc] ;  /* 0x0002fc0001dc7983 */ /* 0x000ee80000100800 */
[----:B------:R-:W3:Y:S04]  /*ce40*/  LDL.LU R126, [R1+0x52f0] ;  /* 0x0052f000017e7983 */ /* 0x000ee80000300800 */
[----:B------:R-:W3:Y:S04]  /*ce50*/  LDL.LU R124, [R1+0x52ec] ;  /* 0x0052ec00017c7983 */ /* 0x000ee80000300800 */
[----:B------:R-:W-:Y:S04]  /*ce60*/  STL.64 [R1+0x3d8], R24 ;  /* 0x0003d81801007387 */ /* 0x000fe80000100a00 */
[----:B------:R0:W-:Y:S04]  /*ce70*/  STL [R1+0x55d0], R142 ;  /* 0x0055d08e01007387 */ /* 0x0001e80000100800 */
[----:B--2---:R1:W-:Y:S04]  /*ce80*/  STL [R1+0x55cc], R140 ;  /* 0x0055cc8c01007387 */ /* 0x0043e80000100800 */
[----:B------:R2:W-:Y:S04]  /*ce90*/  STL [R1+0x55c8], R138 ;  /* 0x0055c88a01007387 */ /* 0x0005e80000100800 */
[----:B------:R-:W-:Y:S04]  /*cea0*/  STL [R1+0x53fc], R88 ;  /* 0x0053fc5801007387 */ /* 0x000fe80000100800 */
[----:B------:R-:W3:Y:S04]  /*ceb0*/  LDL R66, [R1+0x3c4] ;  /* 0x0003c40001427983 */ /* 0x000ee80000100800 */
        /* <DEDUP_REMOVED lines=9> */
[----:B------:R-:W3:Y:S04]  /*cf50*/  LDL R64, [R1+0x3d8] ;  /* 0x0003d80001407983 */ /* 0x000ee80000100800 */
[----:B0-----:R-:W3:Y:S04]  /*cf60*/  LDL.LU R142, [R1+0x55d0] ;  /* 0x0055d000018e7983 */ /* 0x001ee80000300800 */
[----:B-1----:R-:W3:Y:S04]  /*cf70*/  LDL.LU R140, [R1+0x55cc] ;  /* 0x0055cc00018c7983 */ /* 0x002ee80000300800 */
[----:B--2---:R-:W2:Y:S04]  /*cf80*/  LDL.LU R138, [R1+0x55c8] ;  /* 0x0055c800018a7983 */ /* 0x004ea80000300800 */
[----:B------:R-:W2:Y:S04]  /*cf90*/  LDL.LU R136, [R1+0x545c] ;  /* 0x00545c0001887983 */ /* 0x000ea80000300800 */
        /* <DEDUP_REMOVED lines=9> */
[----:B------:R0:W-:Y:S04]  /*d030*/  STL [R1+0x53d0], R193 ;  /* 0x0053d0c101007387 */ /* 0x0001e80000100800 */
[----:B------:R1:W-:Y:S04]  /*d040*/  STL.128 [R1+0x53c0], R188 ;  /* 0x0053c0bc01007387 */ /* 0x0003e80000100c00 */
        /* <DEDUP_REMOVED lines=29> */
[----:B0-----:R-:W2:Y:S04]  /*d220*/  LDL.LU R193, [R1+0x53d0] ;  /* 0x0053d00001c17983 */ /* 0x001ea80000300800 */
[----:B-1----:R-:W2:Y:S04]  /*d230*/  LDL.LU.128 R188, [R1+0x53c0] ;  /* 0x0053c00001bc7983 */ /* 0x002ea80000300c00 */
[----:B------:R-:W2:Y:S04]  /*d240*/  LDL.LU.128 R184, [R1+0x53b0] ;  /* 0x0053b00001b87983 */ /* 0x000ea80000300c00 */
[----:B---3--:R0:W-:Y:S04]  /*d250*/  STL [R1+0x52a8], R90 ;  /* 0x0052a85a01007387 */ /* 0x0081e80000100800 */
[----:B------:R-:W3:Y:S04]  /*d260*/  LDL.LU.128 R180, [R1+0x53a0] ;  /* 0x0053a00001b47983 */ /* 0x000ee80000300c00 */
        /* <DEDUP_REMOVED lines=9> */
[----:B------:R-:W3:Y:S04]  /*d300*/  LDL.LU R130, [R1+0x52f8] ;  /* 0x0052f80001827983 */ /* 0x000ee80000300800 */
[----:B------:R-:W3:Y:S04]  /*d310*/  LDL.LU R128, [R1+0x52f4] ;  /* 0x0052f40001807983 */ /* 0x000ee80000300800 */
[----:B------:R-:W3:Y:S04]  /*d320*/  LDL.LU R122, [R1+0x52e8] ;  /* 0x0052e800017a7983 */ /* 0x000ee80000300800 */
[----:B------:R-:W3:Y:S04]  /*d330*/  LDL.LU R120, [R1+0x52e4] ;  /* 0x0052e40001787983 */ /* 0x000ee80000300800 */
        /* <DEDUP_REMOVED lines=17> */
[----:B------:R1:W-:Y:S04]  /*d450*/  STL [R1+0x528c], R76 ;  /* 0x00528c4c01007387 */ /* 0x0003e80000100800 */
[----:B0-----:R-:W4:Y:S04]  /*d460*/  LDL.LU R90, [R1+0x52a8] ;  /* 0x0052a800015a7983 */ /* 0x001f280000300800 */
[----:B------:R-:W4:Y:S04]  /*d470*/  LDL R214, [R1+0x308] ;  /* 0x0003080001d67983 */ /* 0x000f280000100800 */
[----:B------:R-:W4:Y:S04]  /*d480*/  LDL R216, [R1+0x30c] ;  /* 0x00030c0001d87983 */ /* 0x000f280000100800 */
[----:B-1----:R-:W4:Y:S04]  /*d490*/  LDL.LU R70, [R1+0x53d8] ;  /* 0x0053d80001467983 */ /* 0x002f280000300800 */
[----:B------:R-:W4:Y:S04]  /*d4a0*/  LDL.LU R68, [R1+0x53d4] ;  /* 0x0053d40001447983 */ /* 0x000f280000300800 */
[----:B------:R-:W4:Y:S04]  /*d4b0*/  LDL.LU R78, [R1+0x5290] ;  /* 0x00529000014e7983 */ /* 0x000f280000300800 */
[----:B------:R-:W4:Y:S01]  /*d4c0*/  LDL.LU R76, [R1+0x528c] ;  /* 0x00528c00014c7983 */ /* 0x000f220000300800 */
[----:B------:R-:W-:-:S02]  /*d4d0*/  IMAD.MOV.U32 R29, RZ, RZ, R69 ;  /* 0x000000ffff1d7224 */ /* 0x000fc400078e0045 */
[----:B------:R-:W-:Y:S01]  /*d4e0*/  IMAD.MOV.U32 R31, RZ, RZ, R71 ;  /* 0x000000ffff1f7224 */ /* 0x000fe200078e0047 */
[----:B------:R-:W-:Y:S01]  /*d4f0*/  STL [R1+0x2f0], R21 ;  /* 0x0002f01501007387 */ /* 0x000fe20000100800 */
[----:B------:R-:W-:Y:S02]  /*d500*/  IMAD.MOV.U32 R69, RZ, RZ, R125 ;  /* 0x000000ffff457224 */ /* 0x000fe400078e007d */
[----:B------:R-:W-:Y:S01]  /*d510*/  IMAD.MOV.U32 R71, RZ, RZ, R127 ;  /* 0x000000ffff477224 */ /* 0x000fe200078e007f */
[----:B------:R-:W-:Y:S04]  /*d520*/  STL [R1+0x2f4], R23 ;  /* 0x0002f41701007387 */ /* 0x000fe80000100800 */
[----:B------:R-:W-:Y:S04]  /*d530*/  STL [R1+0x2f8], R218 ;  /* 0x0002f8da01007387 */ /* 0x000fe80000100800 */
[----:B------:R-:W-:Y:S04]  /*d540*/  STL [R1+0x2fc], R220 ;  /* 0x0002fcdc01007387 */ /* 0x000fe80000100800 */
[----:B------:R-:W-:Y:S04]  /*d550*/  STL [R1+0x51a8], R126 ;  /* 0x0051a87e01007387 */ /* 0x000fe80000100800 */
[----:B------:R0:W-:Y:S04]  /*d560*/  STL [R1+0x51a4], R124 ;  /* 0x0051a47c01007387 */ /* 0x0001e80000100800 */
[----:B------:R1:W-:Y:S04]  /*d570*/  STL [R1+0x5538], R66 ;  /* 0x0055384201007387 */ /* 0x0003e80000100800 */
[----:B------:R1:W-:Y:S04]  /*d580*/  STL [R1+0x5534], R64 ;  /* 0x0055344001007387 */ /* 0x0003e80000100800 */
[----:B0-----:R-:W4:Y:S04]  /*d590*/  LDL.128 R124, [R1+0x2f0] ;  /* 0x0002f000017c7983 */ /* 0x001f280000100c00 */
[----:B------:R0:W-:Y:S04]  /*d5a0*/  STL [R1+0x5468], R142 ;  /* 0x0054688e01007387 */ /* 0x0001e80000100800 */
[----:B------:R0:W-:Y:S04]  /*d5b0*/  STL [R1+0x5464], R140 ;  /* 0x0054648c01007387 */ /* 0x0001e80000100800 */
        /* <DEDUP_REMOVED lines=11> */
[----:B------:R-:W-:Y:S04]  /*d670*/  STL [R1+0xcc8], R3 ;  /* 0x000cc80301007387 */ /* 0x000fe80000100800 */
[----:B------:R-:W-:Y:S04]  /*d680*/  STL [R1+0xccc], R2 ;  /* 0x000ccc0201007387 */ /* 0x000fe80000100800 */
[----:B-1----:R-:W4:Y:S04]  /*d690*/  LDL.LU R66, [R1+0x5538] ;  /* 0x0055380001427983 */ /* 0x002f280000300800 */
[----:B------:R-:W4:Y:S04]  /*d6a0*/  LDL.LU R64, [R1+0x5534] ;  /* 0x0055340001407983 */ /* 0x000f280000300800 */
[----:B0-----:R-:W4:Y:S04]  /*d6b0*/  LDL.LU R142, [R1+0x5468] ;  /* 0x00546800018e7983 */ /* 0x001f280000300800 */
[----:B------:R-:W4:Y:S04]  /*d6c0*/  LDL.LU R140, [R1+0x5464] ;  /* 0x00546400018c7983 */ /* 0x000f280000300800 */
        /* <DEDUP_REMOVED lines=11> */
[----:B------:R-:W-:Y:S04]  /*d780*/  STL [R1+0x5280], R193 ;  /* 0x005280c101007387 */ /* 0x000fe80000100800 */
[----:B------:R-:W-:Y:S04]  /*d790*/  STL.128 [R1+0x5270], R188 ;  /* 0x005270bc01007387 */ /* 0x000fe80000100c00 */
[----:B------:R-:W-:Y:S04]  /*d7a0*/  STL.128 [R1+0x5260], R184 ;  /* 0x005260b801007387 */ /* 0x000fe80000100c00 */
[----:B---3--:R-:W-:Y:S04]  /*d7b0*/  STL.128 [R1+0x5250], R180 ;  /* 0x005250b401007387 */ /* 0x008fe80000100c00 */
        /* <DEDUP_REMOVED lines=31> */
[----:B------:R1:W-:Y:S04]  /*d9b0*/  STL [R1+0x5144], R76 ;  /* 0x0051444c01007387 */ /* 0x0003e80000100800 */
[----:B------:R3:W-:Y:S04]  /*d9c0*/  STL.128 [R1+0x50c0], R68 ;  /* 0x0050c04401007387 */ /* 0x0007e80000100c00 */
[----:B0-----:R-:W4:Y:S04]  /*d9d0*/  LDL.LU R78, [R1+0x5148] ;  /* 0x00514800014e7983 */ /* 0x001f280000300800 */
[----:B-1----:R-:W4:Y:S01]  /*d9e0*/  LDL.LU R76, [R1+0x5144] ;  /* 0x00514400014c7983 */ /* 0x002f220000300800 */
[----:B------:R-:W-:-:S02]  /*d9f0*/  IMAD.MOV.U32 R33, RZ, RZ, R73 ;  /* 0x000000ffff217224 */ /* 0x000fc400078e0049 */
[C---:B------:R-:W-:Y:S01]  /*da00*/  FMUL.FTZ R17, R2.reuse, R17 ;  /* 0x0000001102117220 */ /* 0x040fe20000410000 */
[----:B------:R-:W-:Y:S02]  /*da10*/  IMAD.MOV.U32 R35, RZ, RZ, R75 ;  /* 0x000000ffff237224 */ /* 0x000fe400078e004b */
[C---:B------:R-:W-:Y:S01]  /*da20*/  FMUL.FTZ R16, R2.reuse, R16 ;  /* 0x0000001002107220 */ /* 0x040fe20000410000 */
[C---:B------:R-:W-:Y:S01]  /*da30*/  FMUL.FTZ R11, R2.reuse, R11 ;  /* 0x0000000b020b7220 */ /* 0x040fe20000410000 */
[C---:B------:R-:W-:Y:S01]  /*da40*/  FMUL.FTZ R10, R2.reuse, R10 ;  /* 0x0000000a020a7220 */ /* 0x040fe20000410000 */
[C---:B------:R-:W-:Y:S01]  /*da50*/  FMUL.FTZ R9, R2.reuse, R9 ;  /* 0x0000000902097220 */ /* 0x040fe20000410000 */
[----:B---3--:R-:W3:Y:S01]  /*da60*/  LDL.128 R68, [R1+0x300] ;  /* 0x0003000001447983 */ /* 0x008ee20000100c00 */
[----:B------:R-:W-:Y:S01]  /*da70*/  FMUL.FTZ R8, R2, R8 ;  /* 0x0000000802087220 */ /* 0x000fe20000410000 */
[----:B------:R-:W-:Y:S02]  /*da80*/  IMAD.MOV.U32 R39, RZ, RZ, R79 ;  /* 0x000000ffff277224 */ /* 0x000fe400078e004f */
[----:B------:R-:W-:Y:S04]  /*da90*/  STL.64 [R1+0x3e8], R16 ;  /* 0x0003e81001007387 */ /* 0x000fe80000100a00 */
[----:B------:R-:W-:Y:S04]  /*daa0*/  STL.64 [R1+0x3f8], R10 ;  /* 0x0003f80a01007387 */ /* 0x000fe80000100a00 */
[----:B------:R-:W3:Y:S01]  /*dab0*/  LDL R206, [R1+0x310] ;  /* 0x0003100001ce7983 */ /* 0x000ee20000100800 */
[----:B------:R-:W-:-:S03]  /*dac0*/  IMAD.MOV.U32 R73, RZ, RZ, R125 ;  /* 0x000000ffff497224 */ /* 0x000fc600078e007d */
[----:B------:R-:W3:Y:S01]  /*dad0*/  LDL R200, [R1+0x31c] ;  /* 0x00031c0001c87983 */ /* 0x000ee20000100800 */
[----:B------:R-:W-:-:S03]  /*dae0*/  IMAD.MOV.U32 R75, RZ, RZ, R127 ;  /* 0x000000ffff4b7224 */ /* 0x000fc600078e007f */
[----:B------:R-:W-:Y:S04]  /*daf0*/  STL.64 [R1+0x408], R8 ;  /* 0x0004080801007387 */ /* 0x000fe80000100a00 */
        /* <DEDUP_REMOVED lines=14> */
[----:B------:R-:W3:Y:S04]  /*dbe0*/  LDL.LU R106, [R1+0x5180] ;  /* 0x00518000016a7983 */ /* 0x000ee80000300800 */
[----:B------:R-:W3:Y:S04]  /*dbf0*/  LDL.LU R104, [R1+0x517c] ;  /* 0x00517c0001687983 */ /* 0x000ee80000300800 */
[----:B------:R-:W3:Y:S04]  /*dc00*/  LDL.LU R102, [R1+0x5178] ;  /* 0x0051780001667983 */ /* 0x000ee80000300800 */
[----:B------:R-:W3:Y:S04]  /*dc10*/  LDL.LU R100, [R1+0x5174] ;  /* 0x0051740001647983 */ /* 0x000ee80000300800 */
[----:B------:R-:W3:Y:S04]  /*dc20*/  LDL.LU R98, [R1+0x5170] ;  /* 0x0051700001627983 */ /* 0x000ee80000300800 */
[----:B------:R-:W3:Y:S04]  /*dc30*/  LDL.LU R96, [R1+0x516c] ;  /* 0x00516c0001607983 */ /* 0x000ee80000300800 */
[----:B------:R-:W3:Y:S04]  /*dc40*/  LDL.LU R94, [R1+0x5168] ;  /* 0x00516800015e7983 */ /* 0x000ee80000300800 */
[----:B------:R-:W3:Y:S04]  /*dc50*/  LDL.LU R92, [R1+0x5164] ;  /* 0x00516400015c7983 */ /* 0x000ee80000300800 */
[----:B--2---:R0:W-:Y:S04]  /*dc60*/  STL [R1+0x515c], R88 ;  /* 0x00515c5801007387 */ /* 0x0041e80000100800 */
[----:B------:R1:W-:Y:S04]  /*dc70*/  STL [R1+0x5158], R86 ;  /* 0x0051585601007387 */ /* 0x0003e80000100800 */
[----:B------:R2:W-:Y:S04]  /*dc80*/  STL [R1+0x5154], R84 ;  /* 0x0051545401007387 */ /* 0x0005e80000100800 */
[----:B------:R2:W-:Y:S04]  /*dc90*/  STL [R1+0x5150], R82 ;  /* 0x0051505201007387 */ /* 0x0005e80000100800 */
[----:B------:R2:W-:Y:S04]  /*dca0*/  STL [R1+0x514c], R80 ;  /* 0x00514c5001007387 */ /* 0x0005e80000100800 */
[----:B------:R-:W3:Y:S04]  /*dcb0*/  LDL.LU R90, [R1+0x5160] ;  /* 0x00516000015a7983 */ /* 0x000ee80000300800 */
[----:B------:R2:W-:Y:S04]  /*dcc0*/  STL.128 [R1+0x50d0], R72 ;  /* 0x0050d04801007387 */ /* 0x0005e80000100c00 */
[----:B0-----:R-:W3:Y:S04]  /*dcd0*/  LDL.LU R88, [R1+0x515c] ;  /* 0x00515c0001587983 */ /* 0x001ee80000300800 */
[----:B-1----:R-:W3:Y:S04]  /*dce0*/  LDL.LU R86, [R1+0x5158] ;  /* 0x0051580001567983 */ /* 0x002ee80000300800 */
[----:B--2---:R-:W2:Y:S04]  /*dcf0*/  LDL.LU R84, [R1+0x5154] ;  /* 0x0051540001547983 */ /* 0x004ea80000300800 */
[----:B------:R-:W2:Y:S04]  /*dd00*/  LDL.LU R82, [R1+0x5150] ;  /* 0x0051500001527983 */ /* 0x000ea80000300800 */
[----:B------:R-:W2:Y:S04]  /*dd10*/  LDL.LU R80, [R1+0x514c] ;  /* 0x00514c0001507983 */ /* 0x000ea80000300800 */
[----:B------:R-:W2:Y:S04]  /*dd20*/  LDL.LU.128 R72, [R1+0x50d0] ;  /* 0x0050d00001487983 */ /* 0x000ea80000300c00 */
[----:B------:R-:W2:Y:S04]  /*dd30*/  LDL R32, [R1+0x410] ;  /* 0x0004100001207983 */ /* 0x000ea80000100800 */
[----:B------:R-:W2:Y:S01]  /*dd40*/  LDL R34, [R1+0x414] ;  /* 0x0004140001227983 */ /* 0x000ea20000100800 */
[C---:B------:R-:W-:Y:S01]  /*dd50*/  FMUL.FTZ R5, R2.reuse, R5 ;  /* 0x0000000502057220 */ /* 0x040fe20000410000 */
[C---:B------:R-:W-:Y:S01]  /*dd60*/  FMUL.FTZ R7, R2.reuse, R7 ;  /* 0x0000000702077220 */ /* 0x040fe20000410000 */
[C---:B------:R-:W-:Y:S01]  /*dd70*/  FMUL.FTZ R6, R2.reuse, R6 ;  /* 0x0000000602067220 */ /* 0x040fe20000410000 */
[----:B------:R-:W-:Y:S01]  /*dd80*/  FMUL.FTZ R4, R2, R4 ;  /* 0x0000000402047220 */ /* 0x000fe20000410000 */
[----:B------:R-:W-:Y:S01]  /*dd90*/  IMAD.MOV.U32 R37, RZ, RZ, R77 ;  /* 0x000000ffff257224 */ /* 0x000fe200078e004d */
[----:B------:R-:W2:Y:S01]  /*dda0*/  LDL R202, [R1+0x320] ;  /* 0x0003200001ca7983 */ /* 0x000ea20000100800 */
[----:B------:R-:W-:-:S02]  /*ddb0*/  IMAD.MOV.U32 R41, RZ, RZ, R81 ;  /* 0x000000ffff297224 */ /* 0x000fc400078e0051 */
[----:B------:R-:W-:Y:S01]  /*ddc0*/  IMAD.MOV.U32 R43, RZ, RZ, R83 ;  /* 0x000000ffff2b7224 */ /* 0x000fe200078e0053 */
[----:B------:R-:W2:Y:S01]  /*ddd0*/  LDL R28, [R1+0x420] ;  /* 0x00042000011c7983 */ /* 0x000ea20000100800 */
[----:B------:R-:W-:Y:S02]  /*dde0*/  IMAD.MOV.U32 R45, RZ, RZ, R85 ;  /* 0x000000ffff2d7224 */ /* 0x000fe400078e0055 */
[----:B------:R-:W-:Y:S01]  /*ddf0*/  IMAD.MOV.U32 R47, RZ, RZ, R87 ;  /* 0x000000ffff2f7224 */ /* 0x000fe200078e0057 */
[----:B------:R-:W2:Y:S01]  /*de00*/  LDL.LU R112, [R1+0x518c] ;  /* 0x00518c0001707983 */ /* 0x000ea20000300800 */
[----:B------:R-:W-:Y:S02]  /*de10*/  IMAD.MOV.U32 R49, RZ, RZ, R89 ;  /* 0x000000ffff317224 */ /* 0x000fe400078e0059 */
[----:B------:R-:W-:Y:S01]  /*de20*/  IMAD.MOV.U32 R51, RZ, RZ, R91 ;  /* 0x000000ffff337224 */ /* 0x000fe200078e005b */
[----:B------:R-:W2:Y:S01]  /*de30*/  LDL.LU R110, [R1+0x5188] ;  /* 0x00518800016e7983 */ /* 0x000ea20000300800 */
[----:B------:R-:W-:-:S02]  /*de40*/  IMAD.MOV.U32 R53, RZ, RZ, R93 ;  /* 0x000000ffff357224 */ /* 0x000fc400078e005d */
[----:B------:R-:W-:Y:S01]  /*de50*/  IMAD.MOV.U32 R55, RZ, RZ, R95 ;  /* 0x000000ffff377224 */ /* 0x000fe200078e005f */
[----:B------:R-:W2:Y:S01]  /*de60*/  LDL.LU R108, [R1+0x5184] ;  /* 0x00518400016c7983 */ /* 0x000ea20000300800 */
[----:B------:R-:W-:Y:S02]  /*de70*/  IMAD.MOV.U32 R57, RZ, RZ, R97 ;  /* 0x000000ffff397224 */ /* 0x000fe400078e0061 */
[----:B------:R-:W-:Y:S01]  /*de80*/  IMAD.MOV.U32 R59, RZ, RZ, R99 ;  /* 0x000000ffff3b7224 */ /* 0x000fe200078e0063 */
[----:B------:R-:W2:Y:S01]  /*de90*/  LDL R204, [R1+0x324] ;  /* 0x0003240001cc7983 */ /* 0x000ea20000100800 */
[----:B------:R-:W-:Y:S02]  /*dea0*/  IMAD.MOV.U32 R61, RZ, RZ, R101 ;  /* 0x000000ffff3d7224 */ /* 0x000fe400078e0065 */
[----:B------:R-:W-:Y:S01]  /*deb0*/  IMAD.MOV.U32 R63, RZ, RZ, R103 ;  /* 0x000000ffff3f7224 */ /* 0x000fe200078e0067 */
[----:B------:R-:W2:Y:S01]  /*dec0*/  LDL R192, [R1+0x328] ;  /* 0x0003280001c07983 */ /* 0x000ea20000100800 */
[----:B------:R-:W-:-:S02]  /*ded0*/  IMAD.MOV.U32 R65, RZ, RZ, R109 ;  /* 0x000000ffff417224 */ /* 0x000fc400078e006d */
[----:B------:R-:W-:Y:S01]  /*dee0*/  IMAD.MOV.U32 R67, RZ, RZ, R111 ;  /* 0x000000ffff437224 */ /* 0x000fe200078e006f */
[----:B------:R-:W2:Y:S04]  /*def0*/  LDL R194, [R1+0x32c] ;  /* 0x00032c0001c27983 */ /* 0x000ea80000100800 */
[----:B------:R-:W-:Y:S04]  /*df00*/  STL.64 [R1+0x5000], R12 ;  /* 0x0050000c01007387 */ /* 0x000fe80000100a00 */
[----:B------:R-:W2:Y:S04]  /*df10*/  LDL R198, [R1+0x330] ;  /* 0x0003300001c67983 */ /* 0x000ea80000100800 */
[----:B------:R-:W2:Y:S04]  /*df20*/  LDL.LU R118, [R1+0x5198] ;  /* 0x0051980001767983 */ /* 0x000ea80000300800 */
[----:B------:R-:W2:Y:S04]  /*df30*/  LDL.LU R116, [R1+0x5194] ;  /* 0x0051940001747983 */ /* 0x000ea80000300800 */
[----:B------:R-:W2:Y:S01]  /*df40*/  LDL.LU R114, [R1+0x5190] ;  /* 0x0051900001727983 */ /* 0x000ea20000300800 */
[----:B------:R-:W-:-:S03]  /*df50*/  IMAD.MOV.U32 R207, RZ, RZ, R124 ;  /* 0x000000ffffcf7224 */ /* 0x000fc600078e007c */
[----:B------:R-:W2:Y:S04]  /*df60*/  LDL.LU R122, [R1+0x51a0] ;  /* 0x0051a000017a7983 */ /* 0x000ea80000300800 */
[----:B------:R-:W2:Y:S04]  /*df70*/  LDL.LU R120, [R1+0x519c] ;  /* 0x00519c0001787983 */ /* 0x000ea80000300800 */
[----:B------:R-:W2:Y:S04]  /*df80*/  LDL.LU R193, [R1+0x5280] ;  /* 0x0052800001c17983 */ /* 0x000ea80000300800 */
[----:B------:R-:W2:Y:S04]  /*df90*/  LDL.LU.128 R188, [R1+0x5270] ;  /* 0x0052700001bc7983 */ /* 0x000ea80000300c00 */
        /* <DEDUP_REMOVED lines=11> */
[----:B------:R-:W2:Y:S04]  /*e050*/  LDL.LU R130, [R1+0x51b0] ;  /* 0x0051b00001827983 */ /* 0x000ea80000300800 */
[----:B----4-:R0:W-:Y:S04]  /*e060*/  STL [R1+0x50e4], R78 ;  /* 0x0050e44e01007387 */ /* 0x0101e80000100800 */
[----:B------:R1:W-:Y:S04]  /*e070*/  STL [R1+0x50e0], R76 ;  /* 0x0050e04c01007387 */ /* 0x0003e80000100800 */
[----:B------:R-:W4:Y:S04]  /*e080*/  LDL R30, [R1+0x40c] ;  /* 0x00040c00011e7983 */ /* 0x000f280000100800 */
[----:B---3--:R-:W-:Y:S04]  /*e090*/  STL.64 [R1+0x518], R70 ;  /* 0x0005184601007387 */ /* 0x008fe80000100a00 */
[----:B0-----:R-:W3:Y:S04]  /*e0a0*/  LDL.LU R78, [R1+0x50e4] ;  /* 0x0050e400014e7983 */ /* 0x001ee80000300800 */
[----:B-1----:R-:W3:Y:S04]  /*e0b0*/  LDL.LU R76, [R1+0x50e0] ;  /* 0x0050e000014c7983 */ /* 0x002ee80000300800 */
[----:B------:R-:W3:Y:S01]  /*e0c0*/  LDL.LU R79, [R1+0x51c] ;  /* 0x00051c00014f7983 */ /* 0x000ee20000300800 */
[----:B------:R-:W-:-:S02]  /*e0d0*/  IMAD.MOV.U32 R77, RZ, RZ, R69 ;  /* 0x000000ffff4d7224 */ /* 0x000fc400078e0045 */
[----:B------:R-:W-:Y:S01]  /*e0e0*/  IMAD.MOV.U32 R205, RZ, RZ, R68 ;  /* 0x000000ffffcd7224 */ /* 0x000fe200078e0044 */
[----:B------:R-:W-:Y:S04]  /*e0f0*/  STL.64 [R1+0x418], R6 ;  /* 0x0004180601007387 */ /* 0x000fe80000100a00 */
[----:B------:R0:W-:Y:S04]  /*e100*/  STL.64 [R1+0x428], R4 ;  /* 0x0004280401007387 */ /* 0x0001e80000100a00 */
[----:B------:R-:W3:Y:S04]  /*e110*/  LDL R24, [R1+0x418] ;  /* 0x0004180001187983 */ /* 0x000ee80000100800 */
[----:B------:R-:W3:Y:S04]  /*e120*/  LDL R26, [R1+0x41c] ;  /* 0x00041c00011a7983 */ /* 0x000ee80000100800 */
[----:B------:R-:W3:Y:S04]  /*e130*/  LDL R10, [R1+0x424] ;  /* 0x00042400010a7983 */ /* 0x000ee80000100800 */
[----:B------:R-:W3:Y:S04]  /*e140*/  LDL R20, [R1+0x428] ;  /* 0x0004280001147983 */ /* 0x000ee80000100800 */
[----:B------:R-:W3:Y:S04]  /*e150*/  LDL R22, [R1+0x42c] ;  /* 0x00042c0001167983 */ /* 0x000ee80000100800 */
[----:B------:R-:W3:Y:S04]  /*e160*/  LDL R8, [R1+0x68] ;  /* 0x0000680001087983 */ /* 0x000ee80000100800 */
[----:B------:R-:W3:Y:S04]  /*e170*/  LDL R9, [R1+0x1f0] ;  /* 0x0001f00001097983 */ /* 0x000ee80000100800 */
[----:B------:R-:W3:Y:S04]  /*e180*/  LDL.64 R16, [R1+0x88] ;  /* 0x0000880001107983 */ /* 0x000ee80000100a00 */
[----:B0-----:R-:W3:Y:S04]  /*e190*/  LDL.128 R4, [R1+0x230] ;  /* 0x0002300001047983 */ /* 0x001ee80000100c00 */
[----:B------:R-:W-:Y:S04]  /*e1a0*/  STL [R1+0x310], R206 ;  /* 0x000310ce01007387 */ /* 0x000fe80000100800 */
[----:B------:R-:W-:Y:S04]  /*e1b0*/  STL [R1+0x31c], R200 ;  /* 0x00031cc801007387 */ /* 0x000fe80000100800 */
[----:B------:R-:W-:Y:S04]  /*e1c0*/  STL.128 [R1+0x50b0], R64 ;  /* 0x0050b04001007387 */ /* 0x000fe80000100c00 */
[----:B------:R-:W-:Y:S04]  /*e1d0*/  STL.128 [R1+0x50a0], R60 ;  /* 0x0050a03c01007387 */ /* 0x000fe80000100c00 */
[----:B------:R-:W-:Y:S04]  /*e1e0*/  STL.128 [R1+0x5090], R56 ;  /* 0x0050903801007387 */ /* 0x000fe80000100c00 */
        /* <DEDUP_REMOVED lines=8> */
[----:B------:R-:W-:Y:S04]  /*e270*/  STL.128 [R1+0x5080], R52 ;  /* 0x0050803401007387 */ /* 0x000fe80000100c00 */
[----:B------:R-:W-:Y:S04]  /*e280*/  STL.128 [R1+0x5070], R48 ;  /* 0x0050703001007387 */ /* 0x000fe80000100c00 */
[----:B------:R-:W-:Y:S04]  /*e290*/  STL.128 [R1+0x5060], R44 ;  /* 0x0050602c01007387 */ /* 0x000fe80000100c00 */
[----:B------:R-:W-:Y:S04]  /*e2a0*/  STL.128 [R1+0x5050], R40 ;  /* 0x0050502801007387 */ /* 0x000fe80000100c00 */
[----:B------:R-:W-:Y:S04]  /*e2b0*/  STL.128 [R1+0x5040], R36 ;  /* 0x0050402401007387 */ /* 0x000fe80000100c00 */
[----:B------:R1:W-:Y:S04]  /*e2c0*/  STL [R1+0x50fc], R90 ;  /* 0x0050fc5a01007387 */ /* 0x0003e80000100800 */
[----:B0-----:R-:W3:Y:S04]  /*e2d0*/  LDL.LU R106, [R1+0x511c] ;  /* 0x00511c00016a7983 */ /* 0x001ee80000300800 */
[----:B------:R0:W-:Y:S04]  /*e2e0*/  STL [R1+0x50f8], R88 ;  /* 0x0050f85801007387 */ /* 0x0001e80000100800 */
[----:B------:R0:W-:Y:S04]  /*e2f0*/  STL [R1+0x50f4], R86 ;  /* 0x0050f45601007387 */ /* 0x0001e80000100800 */
[----:B--2---:R2:W-:Y:S04]  /*e300*/  STL [R1+0x50f0], R84 ;  /* 0x0050f05401007387 */ /* 0x0045e80000100800 */
[----:B------:R2:W-:Y:S04]  /*e310*/  STL [R1+0x50ec], R82 ;  /* 0x0050ec5201007387 */ /* 0x0005e80000100800 */
[----:B------:R2:W-:Y:S04]  /*e320*/  STL [R1+0x50e8], R80 ;  /* 0x0050e85001007387 */ /* 0x0005e80000100800 */
[----:B------:R2:W-:Y:S04]  /*e330*/  STL.128 [R1+0x4f70], R72 ;  /* 0x004f704801007387 */ /* 0x0005e80000100c00 */
[----:B-1----:R-:W3:Y:S04]  /*e340*/  LDL.LU R104, [R1+0x5118] ;  /* 0x0051180001687983 */ /* 0x002ee80000300800 */
[----:B------:R1:W-:Y:S04]  /*e350*/  STL.128 [R1+0x5030], R32 ;  /* 0x0050302001007387 */ /* 0x0003e80000100c00 */
[----:B------:R-:W3:Y:S04]  /*e360*/  LDL.LU R102, [R1+0x5114] ;  /* 0x0051140001667983 */ /* 0x000ee80000300800 */
[----:B------:R-:W3:Y:S04]  /*e370*/  LDL.LU R100, [R1+0x5110] ;  /* 0x0051100001647983 */ /* 0x000ee80000300800 */
[----:B------:R-:W3:Y:S04]  /*e380*/  LDL.LU R98, [R1+0x510c] ;  /* 0x00510c0001627983 */ /* 0x000ee80000300800 */
[----:B------:R-:W3:Y:S04]  /*e390*/  LDL.LU R96, [R1+0x5108] ;  /* 0x0051080001607983 */ /* 0x000ee80000300800 */
[----:B------:R-:W3:Y:S04]  /*e3a0*/  LDL.LU R94, [R1+0x5104] ;  /* 0x00510400015e7983 */ /* 0x000ee80000300800 */
[----:B------:R-:W3:Y:S04]  /*e3b0*/  LDL.LU R92, [R1+0x5100] ;  /* 0x00510000015c7983 */ /* 0x000ee80000300800 */
[----:B------:R-:W3:Y:S04]  /*e3c0*/  LDL.LU R90, [R1+0x50fc] ;  /* 0x0050fc00015a7983 */ /* 0x000ee80000300800 */
[----:B0-----:R-:W3:Y:S04]  /*e3d0*/  LDL.LU R88, [R1+0x50f8] ;  /* 0x0050f80001587983 */ /* 0x001ee80000300800 */
[----:B------:R-:W3:Y:S04]  /*e3e0*/  LDL.LU R86, [R1+0x50f4] ;  /* 0x0050f40001567983 */ /* 0x000ee80000300800 */
[----:B--2---:R-:W2:Y:S04]  /*e3f0*/  LDL.LU R84, [R1+0x50f0] ;  /* 0x0050f00001547983 */ /* 0x004ea80000300800 */
        /* <DEDUP_REMOVED lines=11> */
[----:B------:R-:W2:Y:S04]  /*e4b0*/  LDL.128 R72, [R1+0x310] ;  /* 0x0003100001487983 */ /* 0x000ea80000100c00 */
[----:B-1----:R-:W2:Y:S04]  /*e4c0*/  LDL.LU.128 R32, [R1+0x5030] ;  /* 0x0050300001207983 */ /* 0x002ea80000300c00 */
[----:B------:R-:W-:Y:S04]  /*e4d0*/  STL [R1+0x320], R202 ;  /* 0x000320ca01007387 */ /* 0x000fe80000100800 */
[----:B------:R0:W-:Y:S04]  /*e4e0*/  STL [R1+0x5128], R112 ;  /* 0x0051287001007387 */ /* 0x0001e80000100800 */
[----:B------:R1:W-:Y:S04]  /*e4f0*/  STL [R1+0x5124], R110 ;  /* 0x0051246e01007387 */ /* 0x0003e80000100800 */
[----:B------:R1:W-:Y:S04]  /*e500*/  STL [R1+0x5120], R108 ;  /* 0x0051206c01007387 */ /* 0x0003e80000100800 */
[----:B------:R-:W-:Y:S04]  /*e510*/  STL [R1+0x324], R204 ;  /* 0x000324cc01007387 */ /* 0x000fe80000100800 */
[----:B------:R-:W-:Y:S04]  /*e520*/  STL [R1+0x328], R192 ;  /* 0x000328c001007387 */ /* 0x000fe80000100800 */
[----:B------:R-:W-:Y:S04]  /*e530*/  STL [R1+0x32c], R194 ;  /* 0x00032cc201007387 */ /* 0x000fe80000100800 */
[----:B0-----:R-:W2:Y:S04]  /*e540*/  LDL.LU R112, [R1+0x5128] ;  /* 0x0051280001707983 */ /* 0x001ea80000300800 */
[----:B----4-:R0:W-:Y:S04]  /*e550*/  STL.128 [R1+0x5020], R28 ;  /* 0x0050201c01007387 */ /* 0x0101e80000100c00 */
[----:B-1----:R-:W4:Y:S04]  /*e560*/  LDL.LU R110, [R1+0x5124] ;  /* 0x00512400016e7983 */ /* 0x002f280000300800 */
[----:B------:R-:W4:Y:S04]  /*e570*/  LDL.LU R108, [R1+0x5120] ;  /* 0x00512000016c7983 */ /* 0x000f280000300800 */
[----:B------:R-:W4:Y:S04]  /*e580*/  LDL.LU.64 R12, [R1+0x5000] ;  /* 0x00500000010c7983 */ /* 0x000f280000300a00 */
[----:B---3--:R1:W-:Y:S04]  /*e590*/  STL.128 [R1+0x4f80], R76 ;  /* 0x004f804c01007387 */ /* 0x0083e80000100c00 */
[----:B0-----:R-:W3:Y:S04]  /*e5a0*/  LDL.LU.128 R28, [R1+0x5020] ;  /* 0x00502000011c7983 */ /* 0x001ee80000300c00 */
[----:B------:R-:W-:Y:S04]  /*e5b0*/  STL [R1+0x330], R198 ;  /* 0x000330c601007387 */ /* 0x000fe80000100800 */
[----:B------:R-:W-:Y:S04]  /*e5c0*/  STL [R1+0x5018], R24 ;  /* 0x0050181801007387 */ /* 0x000fe80000100800 */
[----:B-1----:R-:W4:Y:S04]  /*e5d0*/  LDL.LU.128 R76, [R1+0x4f80] ;  /* 0x004f8000014c7983 */ /* 0x002f280000300c00 */
[----:B------:R0:W-:Y:S04]  /*e5e0*/  STL [R1+0x501c], R26 ;  /* 0x00501c1a01007387 */ /* 0x0001e80000100800 */
[----:B------:R-:W-:Y:S04]  /*e5f0*/  STL [R1+0x5010], R20 ;  /* 0x0050101401007387 */ /* 0x000fe80000100800 */
[----:B------:R1:W-:Y:S04]  /*e600*/  STL [R1+0x5014], R22 ;  /* 0x0050141601007387 */ /* 0x0003e80000100800 */
[----:B------:R-:W-:Y:S04]  /*e610*/  STL [R1+0x4ff8], R10 ;  /* 0x004ff80a01007387 */ /* 0x000fe80000100800 */
[----:B------:R-:W-:Y:S04]  /*e620*/  STL.64 [R1+0x4ff0], R8 ;  /* 0x004ff00801007387 */ /* 0x000fe80000100a00 */
[----:B------:R1:W-:Y:S04]  /*e630*/  STL.64 [R1+0x5008], R16 ;  /* 0x0050081001007387 */ /* 0x0003e80000100a00 */
[----:B------:R1:W-:Y:S04]  /*e640*/  STL.128 [R1+0x4fe0], R4 ;  /* 0x004fe00401007387 */ /* 0x0003e80000100c00 */
[----:B0-----:R-:W3:Y:S04]  /*e650*/  LDL.LU R26, [R1+0x501c] ;  /* 0x00501c00011a7983 */ /* 0x001ee80000300800 */
[----:B------:R-:W3:Y:S04]  /*e660*/  LDL.LU R24, [R1+0x5018] ;  /* 0x0050180001187983 */ /* 0x000ee80000300800 */
[----:B-1----:R-:W3:Y:S04]  /*e670*/  LDL.LU R22, [R1+0x5014] ;  /* 0x0050140001167983 */ /* 0x002ee80000300800 */
[----:B------:R-:W3:Y:S04]  /*e680*/  LDL.LU R20, [R1+0x5010] ;  /* 0x0050100001147983 */ /* 0x000ee80000300800 */
[----:B------:R-:W3:Y:S04]  /*e690*/  LDL.LU.64 R16, [R1+0x5008] ;  /* 0x0050080001107983 */ /* 0x000ee80000300a00 */
[----:B------:R-:W3:Y:S04]  /*e6a0*/  LDL.LU R10, [R1+0x4ff8] ;  /* 0x004ff800010a7983 */ /* 0x000ee80000300800 */
[----:B------:R-:W3:Y:S04]  /*e6b0*/  LDL.LU.64 R8, [R1+0x4ff0] ;  /* 0x004ff00001087983 */ /* 0x000ee80000300a00 */
[----:B------:R-:W3:Y:S04]  /*e6c0*/  LDL.LU.128 R4, [R1+0x4fe0] ;  /* 0x004fe00001047983 */ /* 0x000ee80000300c00 */
[----:B------:R0:W-:Y:S04]  /*e6d0*/  STL [R1+0x5134], R118 ;  /* 0x0051347601007387 */ /* 0x0001e80000100800 */
[----:B------:R1:W-:Y:S04]  /*e6e0*/  STL [R1+0x5130], R116 ;  /* 0x0051307401007387 */ /* 0x0003e80000100800 */
[----:B------:R1:W-:Y:S04]  /*e6f0*/  STL [R1+0x512c], R114 ;  /* 0x00512c7201007387 */ /* 0x0003e80000100800 */
[----:B------:R-:W3:Y:S04]  /*e700*/  LDL.LU R124, [R1+0x51a4] ;  /* 0x0051a400017c7983 */ /* 0x000ee80000300800 */
[----:B0-----:R-:W3:Y:S04]  /*e710*/  LDL.LU R118, [R1+0x5134] ;  /* 0x0051340001767983 */ /* 0x001ee80000300800 */
[----:B-1----:R-:W3:Y:S04]  /*e720*/  LDL.LU R116, [R1+0x5130] ;  /* 0x0051300001747983 */ /* 0x002ee80000300800 */
[----:B------:R-:W3:Y:S01]  /*e730*/  LDL.LU R114, [R1+0x512c] ;  /* 0x00512c0001727983 */ /* 0x000ee20000300800 */
[----:B------:R-:W-:-:S03]  /*e740*/  IMAD.MOV.U32 R206, RZ, RZ, R126 ;  /* 0x000000ffffce7224 */ /* 0x000fc600078e007e */
[----:B------:R0:W-:Y:S04]  /*e750*/  STL [R1+0x513c], R122 ;  /* 0x00513c7a01007387 */ /* 0x0001e80000100800 */
[----:B------:R1:W-:Y:S04]  /*e760*/  STL [R1+0x5138], R120 ;  /* 0x0051387801007387 */ /* 0x0003e80000100800 */
[----:B------:R-:W3:Y:S04]  /*e770*/  LDL.LU R128, [R1+0x51ac] ;  /* 0x0051ac0001807983 */ /* 0x000ee80000300800 */
[----:B------:R-:W3:Y:S04]  /*e780*/  LDL.LU R126, [R1+0x51a8] ;  /* 0x0051a800017e7983 */ /* 0x000ee80000300800 */
[----:B------:R1:W-:Y:S04]  /*e790*/  STL [R1+0x4fc4], R106 ;  /* 0x004fc46a01007387 */ /* 0x0003e80000100800 */
[----:B0-----:R-:W3:Y:S04]  /*e7a0*/  LDL.LU R122, [R1+0x513c] ;  /* 0x00513c00017a7983 */ /* 0x001ee80000300800 */
[----:B-1----:R-:W3:Y:S04]  /*e7b0*/  LDL.LU R120, [R1+0x5138] ;  /* 0x0051380001787983 */ /* 0x002ee80000300800 */
[----:B------:R-:W3:Y:S04]  /*e7c0*/  LDL.LU R106, [R1+0x4fc4] ;  /* 0x004fc400016a7983 */ /* 0x000ee80000300800 */
[----:B------:R-:W3:Y:S04]  /*e7d0*/  LDL.LU R204, [R1+0x518] ;  /* 0x0005180001cc7983 */ /* 0x000ee80000300800 */
        /* <DEDUP_REMOVED lines=10> */
[----:B--2---:R2:W-:Y:S04]  /*e880*/  STL [R1+0x4f98], R84 ;  /* 0x004f985401007387 */ /* 0x0045e80000100800 */
[----:B------:R2:W-:Y:S04]  /*e890*/  STL [R1+0x4f94], R82 ;  /* 0x004f945201007387 */ /* 0x0005e80000100800 */
[----:B------:R2:W-:Y:S04]  /*e8a0*/  STL [R1+0x4f90], R80 ;  /* 0x004f905001007387 */ /* 0x0005e80000100800 */
        /* <DEDUP_REMOVED lines=8> */
[----:B------:R-:W-:Y:S01]  /*e930*/  STL.128 [R1+0x4ee0], R36 ;  /* 0x004ee02401007387 */ /* 0x000fe20000100c00 */
[----:B------:R-:W-:-:S03]  /*e940*/  IMAD.MOV.U32 R202, RZ, RZ, R72 ;  /* 0x000000ffffca7224 */ /* 0x000fc600078e0048 */
[----:B------:R2:W-:Y:S01]  /*e950*/  STL.64 [R1+0x528], R74 ;  /* 0x0005284a01007387 */ /* 0x0005e20000100a00 */
[----:B------:R-:W-:-:S03]  /*e960*/  IMAD.MOV.U32 R81, RZ, RZ, R73 ;  /* 0x000000ffff517224 */ /* 0x000fc600078e0049 */
[----:B------:R-:W-:Y:S04]  /*e970*/  STL.128 [R1+0x4ed0], R32 ;  /* 0x004ed02001007387 */ /* 0x000fe80000100c00 */
[----:B0-----:R-:W3:Y:S04]  /*e980*/  LDL.LU R104, [R1+0x4fc0] ;  /* 0x004fc00001687983 */ /* 0x001ee80000300800 */
[----:B-1----:R-:W3:Y:S04]  /*e990*/  LDL.LU R102, [R1+0x4fbc] ;  /* 0x004fbc0001667983 */ /* 0x002ee80000300800 */
        /* <DEDUP_REMOVED lines=8> */
[----:B--2---:R-:W2:Y:S04]  /*ea20*/  LDL.LU R84, [R1+0x4f98] ;  /* 0x004f980001547983 */ /* 0x004ea80000300800 */
[----:B------:R-:W2:Y:S04]  /*ea30*/  LDL.LU R82, [R1+0x4f94] ;  /* 0x004f940001527983 */ /* 0x000ea80000300800 */
[----:B------:R-:W2:Y:S04]  /*ea40*/  LDL.LU R80, [R1+0x4f90] ;  /* 0x004f900001507983 */ /* 0x000ea80000300800 */
[----:B------:R-:W2:Y:S04]  /*ea50*/  LDL.LU.128 R72, [R1+0x4f70] ;  /* 0x004f700001487983 */ /* 0x000ea80000300c00 */
[----:B------:R-:W2:Y:S04]  /*ea60*/  LDL.LU.128 R68, [R1+0x4f60] ;  /* 0x004f600001447983 */ /* 0x000ea80000300c00 */
[----:B------:R-:W2:Y:S04]  /*ea70*/  LDL.LU.128 R64, [R1+0x4f50] ;  /* 0x004f500001407983 */ /* 0x000ea80000300c00 */
[----:B----4-:R0:W-:Y:S04]  /*ea80*/  STL.128 [R1+0x4e20], R76 ;  /* 0x004e204c01007387 */ /* 0x0101e80000100c00 */
[----:B------:R-:W4:Y:S04]  /*ea90*/  LDL.LU.128 R60, [R1+0x4f40] ;  /* 0x004f4000013c7983 */ /* 0x000f280000300c00 */
[----:B------:R-:W4:Y:S04]  /*eaa0*/  LDL.LU.128 R56, [R1+0x4f30] ;  /* 0x004f300001387983 */ /* 0x000f280000300c00 */
[----:B------:R-:W4:Y:S04]  /*eab0*/  LDL.LU.128 R52, [R1+0x4f20] ;  /* 0x004f200001347983 */ /* 0x000f280000300c00 */
[----:B------:R-:W4:Y:S04]  /*eac0*/  LDL.LU.128 R48, [R1+0x4f10] ;  /* 0x004f100001307983 */ /* 0x000f280000300c00 */
[----:B------:R-:W4:Y:S04]  /*ead0*/  LDL.LU.128 R44, [R1+0x4f00] ;  /* 0x004f0000012c7983 */ /* 0x000f280000300c00 */
[----:B------:R-:W4:Y:S04]  /*eae0*/  LDL.LU.128 R40, [R1+0x4ef0] ;  /* 0x004ef00001287983 */ /* 0x000f280000300c00 */
[----:B------:R-:W4:Y:S04]  /*eaf0*/  LDL.LU.128 R36, [R1+0x4ee0] ;  /* 0x004ee00001247983 */ /* 0x000f280000300c00 */
[----:B------:R-:W4:Y:S04]  /*eb00*/  LDL.LU R83, [R1+0x52c] ;  /* 0x00052c0001537983 */ /* 0x000f280000300800 */
[----:B0-----:R-:W4:Y:S04]  /*eb10*/  LDL.128 R76, [R1+0x320] ;  /* 0x00032000014c7983 */ /* 0x001f280000100c00 */
[----:B------:R-:W4:Y:S04]  /*eb20*/  LDL.LU.128 R32, [R1+0x4ed0] ;  /* 0x004ed00001207983 */ /* 0x000f280000300c00 */
[----:B------:R0:W-:Y:S04]  /*eb30*/  STL [R1+0x4fd0], R112 ;  /* 0x004fd07001007387 */ /* 0x0001e80000100800 */
[----:B------:R1:W-:Y:S04]  /*eb40*/  STL [R1+0x4fcc], R110 ;  /* 0x004fcc6e01007387 */ /* 0x0003e80000100800 */
[----:B------:R1:W-:Y:S04]  /*eb50*/  STL [R1+0x4fc8], R108 ;  /* 0x004fc86c01007387 */ /* 0x0003e80000100800 */
[----:B---3--:R3:W-:Y:S04]  /*eb60*/  STL.128 [R1+0x4ec0], R28 ;  /* 0x004ec01c01007387 */ /* 0x0087e80000100c00 */
[----:B------:R3:W-:Y:S04]  /*eb70*/  STL [R1+0x4ebc], R26 ;  /* 0x004ebc1a01007387 */ /* 0x0007e80000100800 */
[----:B------:R3:W-:Y:S04]  /*eb80*/  STL [R1+0x4eb8], R24 ;  /* 0x004eb81801007387 */ /* 0x0007e80000100800 */
[----:B------:R3:W-:Y:S04]  /*eb90*/  STL [R1+0x4eb4], R22 ;  /* 0x004eb41601007387 */ /* 0x0007e80000100800 */
[----:B------:R3:W-:Y:S04]  /*eba0*/  STL [R1+0x4eb0], R20 ;  /* 0x004eb01401007387 */ /* 0x0007e80000100800 */
[----:B------:R3:W-:Y:S04]  /*ebb0*/  STL.64 [R1+0x4ea8], R16 ;  /* 0x004ea81001007387 */ /* 0x0007e80000100a00 */
[----:B------:R3:W-:Y:S04]  /*ebc0*/  STL.64 [R1+0x4ea0], R12 ;  /* 0x004ea00c01007387 */ /* 0x0007e80000100a00 */
[----:B------:R3:W-:Y:S04]  /*ebd0*/  STL [R1+0x4e98], R10 ;  /* 0x004e980a01007387 */ /* 0x0007e80000100800 */
[----:B------:R3:W-:Y:S04]  /*ebe0*/  STL.64 [R1+0x4e90], R8 ;  /* 0x004e900801007387 */ /* 0x0007e80000100a00 */
[----:B------:R3:W-:Y:S04]  /*ebf0*/  STL.128 [R1+0x4e80], R4 ;  /* 0x004e800401007387 */ /* 0x0007e80000100c00 */
[----:B0-----:R-:W4:Y:S04]  /*ec00*/  LDL.LU R112, [R1+0x4fd0] ;  /* 0x004fd00001707983 */ /* 0x001f280000300800 */
[----:B-1----:R-:W4:Y:S04]  /*ec10*/  LDL.LU R110, [R1+0x4fcc] ;  /* 0x004fcc00016e7983 */ /* 0x002f280000300800 */
[----:B------:R-:W4:Y:S04]  /*ec20*/  LDL.LU R108, [R1+0x4fc8] ;  /* 0x004fc800016c7983 */ /* 0x000f280000300800 */
[----:B---3--:R-:W3:Y:S04]  /*ec30*/  LDL.LU.128 R28, [R1+0x4ec0] ;  /* 0x004ec000011c7983 */ /* 0x008ee80000300c00 */
[----:B------:R-:W3:Y:S04]  /*ec40*/  LDL.LU R26, [R1+0x4ebc] ;  /* 0x004ebc00011a7983 */ /* 0x000ee80000300800 */
[----:B------:R-:W3:Y:S04]  /*ec50*/  LDL.LU R24, [R1+0x4eb8] ;  /* 0x004eb80001187983 */ /* 0x000ee80000300800 */
[----:B------:R-:W3:Y:S04]  /*ec60*/  LDL.LU R22, [R1+0x4eb4] ;  /* 0x004eb40001167983 */ /* 0x000ee80000300800 */
[----:B------:R-:W3:Y:S04]  /*ec70*/  LDL.LU R20, [R1+0x4eb0] ;  /* 0x004eb00001147983 */ /* 0x000ee80000300800 */
[----:B------:R-:W3:Y:S04]  /*ec80*/  LDL.LU.64 R16, [R1+0x4ea8] ;  /* 0x004ea80001107983 */ /* 0x000ee80000300a00 */
[----:B------:R-:W3:Y:S04]  /*ec90*/  LDL.LU.64 R12, [R1+0x4ea0] ;  /* 0x004ea000010c7983 */ /* 0x000ee80000300a00 */
[----:B------:R-:W3:Y:S04]  /*eca0*/  LDL.LU R10, [R1+0x4e98] ;  /* 0x004e9800010a7983 */ /* 0x000ee80000300800 */
[----:B------:R-:W3:Y:S04]  /*ecb0*/  LDL.LU.64 R8, [R1+0x4e90] ;  /* 0x004e900001087983 */ /* 0x000ee80000300a00 */
[----:B------:R-:W3:Y:S04]  /*ecc0*/  LDL.LU.128 R4, [R1+0x4e80] ;  /* 0x004e800001047983 */ /* 0x000ee80000300c00 */
[----:B------:R0:W-:Y:S04]  /*ecd0*/  STL [R1+0x4e6c], R106 ;  /* 0x004e6c6a01007387 */ /* 0x0001e80000100800 */
[----:B------:R1:W-:Y:S04]  /*ece0*/  STL [R1+0x5140], R124 ;  /* 0x0051407c01007387 */ /* 0x0003e80000100800 */
[----:B------:R1:W-:Y:S04]  /*ecf0*/  STL [R1+0x4fdc], R118 ;  /* 0x004fdc7601007387 */ /* 0x0003e80000100800 */
[----:B0-----:R-:W3:Y:S04]  /*ed00*/  LDL.LU R106, [R1+0x4e6c] ;  /* 0x004e6c00016a7983 */ /* 0x001ee80000300800 */
[----:B------:R0:W-:Y:S04]  /*ed10*/  STL [R1+0x4fd8], R116 ;  /* 0x004fd87401007387 */ /* 0x0001e80000100800 */
[----:B------:R0:W-:Y:S04]  /*ed20*/  STL [R1+0x4fd4], R114 ;  /* 0x004fd47201007387 */ /* 0x0001e80000100800 */
[----:B-1----:R-:W3:Y:S04]  /*ed30*/  LDL.LU R124, [R1+0x5140] ;  /* 0x00514000017c7983 */ /* 0x002ee80000300800 */
[----:B------:R-:W3:Y:S04]  /*ed40*/  LDL.LU R118, [R1+0x4fdc] ;  /* 0x004fdc0001767983 */ /* 0x000ee80000300800 */
[----:B0-----:R-:W3:Y:S04]  /*ed50*/  LDL.LU R116, [R1+0x4fd8] ;  /* 0x004fd80001747983 */ /* 0x001ee80000300800 */
        /* <DEDUP_REMOVED lines=13> */
[----:B0-----:R-:W3:Y:S04]  /*ee30*/  LDL.LU R104, [R1+0x4e68] ;  /* 0x004e680001687983 */ /* 0x001ee80000300800 */
[----:B-1----:R-:W3:Y:S04]  /*ee40*/  LDL.LU R102, [R1+0x4e64] ;  /* 0x004e640001667983 */ /* 0x002ee80000300800 */
[----:B------:R-:W-:Y:S04]  /*ee50*/  STL.128 [R1+0x4e10], R72 ;  /* 0x004e104801007387 */ /* 0x000fe80000100c00 */
[----:B------:R-:W-:Y:S04]  /*ee60*/  STL.128 [R1+0x4e00], R68 ;  /* 0x004e004401007387 */ /* 0x000fe80000100c00 */
[----:B------:R-:W-:Y:S04]  /*ee70*/  STL.128 [R1+0x4df0], R64 ;  /* 0x004df04001007387 */ /* 0x000fe80000100c00 */
[----:B------:R-:W3:Y:S04]  /*ee80*/  LDL.LU R100, [R1+0x4e60] ;  /* 0x004e600001647983 */ /* 0x000ee80000300800 */
[----:B----4-:R-:W-:Y:S04]  /*ee90*/  STL.128 [R1+0x4de0], R60 ;  /* 0x004de03c01007387 */ /* 0x010fe80000100c00 */
[----:B------:R-:W-:Y:S04]  /*eea0*/  STL.128 [R1+0x4dd0], R56 ;  /* 0x004dd03801007387 */ /* 0x000fe80000100c00 */
[----:B------:R-:W-:Y:S04]  /*eeb0*/  STL.128 [R1+0x4dc0], R52 ;  /* 0x004dc03401007387 */ /* 0x000fe80000100c00 */
[----:B------:R-:W-:Y:S04]  /*eec0*/  STL.128 [R1+0x4db0], R48 ;  /* 0x004db03001007387 */ /* 0x000fe80000100c00 */
[----:B------:R-:W-:Y:S04]  /*eed0*/  STL.128 [R1+0x4da0], R44 ;  /* 0x004da02c01007387 */ /* 0x000fe80000100c00 */
[----:B------:R-:W-:Y:S04]  /*eee0*/  STL.128 [R1+0x4d90], R40 ;  /* 0x004d902801007387 */ /* 0x000fe80000100c00 */
[----:B------:R-:W-:Y:S04]  /*eef0*/  STL.128 [R1+0x4d80], R36 ;  /* 0x004d802401007387 */ /* 0x000fe80000100c00 */
[----:B------:R0:W-:Y:S01]  /*ef00*/  STL.128 [R1+0x4e30], R80 ;  /* 0x004e305001007387 */ /* 0x0001e20000100c00 */
[----:B------:R-:W-:-:S03]  /*ef10*/  IMAD.MOV.U32 R198, RZ, RZ, R76 ;  /* 0x000000ffffc67224 */ /* 0x000fc600078e004c */
[----:B------:R1:W-:Y:S01]  /*ef20*/  STL.64 [R1+0x538], R78 ;  /* 0x0005384e01007387 */ /* 0x0003e20000100a00 */
[----:B------:R-:W-:-:S03]  /*ef30*/  IMAD.MOV.U32 R85, RZ, RZ, R77 ;  /* 0x000000ffff557224 */ /* 0x000fc600078e004d */
        /* <DEDUP_REMOVED lines=9> */
[----:B0-----:R-:W2:Y:S04]  /*efd0*/  LDL.LU.128 R80, [R1+0x4e30] ;  /* 0x004e300001507983 */ /* 0x001ea80000300c00 */
[----:B-1----:R-:W2:Y:S04]  /*efe0*/  LDL.LU.128 R76, [R1+0x4e20] ;  /* 0x004e2000014c7983 */ /* 0x002ea80000300c00 */
        /* <DEDUP_REMOVED lines=11> */
[----:B----4-:R-:W4:Y:S04]  /*f0a0*/  LDL.LU.128 R32, [R1+0x4d70] ;  /* 0x004d700001207983 */ /* 0x010f280000300c00 */
        /* <DEDUP_REMOVED lines=26> */
[----:B------:R-:W3:Y:S04]  /*f250*/  LDL.LU R196, [R1+0x538] ;  /* 0x0005380001c47983 */ /* 0x000ee80000300800 */
[----:B------:R-:W-:Y:S04]  /*f260*/  STL [R1+0x4d14], R106 ;  /* 0x004d146a01007387 */ /* 0x000fe80000100800 */
[----:B------:R-:W-:Y:S04]  /*f270*/  STL [R1+0x4d10], R104 ;  /* 0x004d106801007387 */ /* 0x000fe80000100800 */
[----:B------:R-:W-:Y:S04]  /*f280*/  STL [R1+0x4d0c], R102 ;  /* 0x004d0c6601007387 */ /* 0x000fe80000100800 */
[----:B------:R-:W-:Y:S04]  /*f290*/  STL [R1+0x4d08], R100 ;  /* 0x004d086401007387 */ /* 0x000fe80000100800 */
[----:B------:R0:W-:Y:S04]  /*f2a0*/  STL [R1+0x4d04], R98 ;  /* 0x004d046201007387 */ /* 0x0001e80000100800 */
[----:B------:R1:W-:Y:S04]  /*f2b0*/  STL [R1+0x4d00], R96 ;  /* 0x004d006001007387 */ /* 0x0003e80000100800 */
[----:B------:R-:W-:Y:S04]  /*f2c0*/  STL [R1+0x4cfc], R94 ;  /* 0x004cfc5e01007387 */ /* 0x000fe80000100800 */
[----:B------:R-:W-:Y:S04]  /*f2d0*/  STL [R1+0x4cf8], R92 ;  /* 0x004cf85c01007387 */ /* 0x000fe80000100800 */
[----:B------:R-:W-:Y:S04]  /*f2e0*/  STL [R1+0x4cf4], R90 ;  /* 0x004cf45a01007387 */ /* 0x000fe80000100800 */
[----:B------:R-:W-:Y:S04]  /*f2f0*/  STL [R1+0x4cf0], R88 ;  /* 0x004cf05801007387 */ /* 0x000fe80000100800 */
[----:B--2---:R2:W-:Y:S04]  /*f300*/  STL.128 [R1+0x4cd0], R80 ;  /* 0x004cd05001007387 */ /* 0x0045e80000100c00 */
        /* <DEDUP_REMOVED lines=12> */
[----:B----4-:R-:W-:Y:S04]  /*f3d0*/  STL.128 [R1+0x4c10], R32 ;  /* 0x004c102001007387 */ /* 0x010fe80000100c00 */
[----:B0-----:R-:W4:Y:S04]  /*f3e0*/  LDL.LU R98, [R1+0x4d04] ;  /* 0x004d040001627983 */ /* 0x001f280000300800 */
[----:B-1----:R-:W4:Y:S04]  /*f3f0*/  LDL.LU R96, [R1+0x4d00] ;  /* 0x004d000001607983 */ /* 0x002f280000300800 */
[----:B--2---:R-:W2:Y:S04]  /*f400*/  LDL.LU.128 R80, [R1+0x4cd0] ;  /* 0x004cd00001507983 */ /* 0x004ea80000300c00 */
[----:B------:R-:W2:Y:S04]  /*f410*/  LDL.LU R94, [R1+0x4cfc] ;  /* 0x004cfc00015e7983 */ /* 0x000ea80000300800 */
[----:B------:R-:W2:Y:S04]  /*f420*/  LDL.LU R92, [R1+0x4cf8] ;  /* 0x004cf800015c7983 */ /* 0x000ea80000300800 */
        /* <DEDUP_REMOVED lines=11> */
[----:B------:R-:W2:Y:S04]  /*f4e0*/  LDL.128 R76, [R1+0x330] ;  /* 0x00033000014c7983 */ /* 0x000ea80000100c00 */
[----:B------:R-:W2:Y:S04]  /*f4f0*/  LDL.LU R100, [R1+0x4d08] ;  /* 0x004d080001647983 */ /* 0x000ea80000300800 */
[----:B------:R1:W-:Y:S04]  /*f500*/  STL.128 [R1+0x49b0], R172 ;  /* 0x0049b0ac01007387 */ /* 0x0003e80000100c00 */
[----:B------:R1:W-:Y:S04]  /*f510*/  STL.128 [R1+0x49a0], R168 ;  /* 0x0049a0a801007387 */ /* 0x0003e80000100c00 */
[----:B------:R-:W2:Y:S04]  /*f520*/  LDL.LU.128 R84, [R1+0x4ce0] ;  /* 0x004ce00001547983 */ /* 0x000ea80000300c00 */
[----:B0-----:R-:W2:Y:S04]  /*f530*/  LDL.LU R120, [R1+0x490] ;  /* 0x0004900001787983 */ /* 0x001ea80000300800 */
[----:B-1----:R-:W2:Y:S04]  /*f540*/  LDL.128 R172, [R1+0x350] ;  /* 0x0003500001ac7983 */ /* 0x002ea80000100c00 */
[----:B------:R-:W2:Y:S04]  /*f550*/  LDL.LU.128 R168, [R1+0x49a0] ;  /* 0x0049a00001a87983 */ /* 0x000ea80000300c00 */
[----:B------:R-:W2:Y:S04]  /*f560*/  LDL.LU R122, [R1+0x498] ;  /* 0x00049800017a7983 */ /* 0x000ea80000300800 */
[----:B------:R-:W-:Y:S04]  /*f570*/  STL [R1+0x360], R124 ;  /* 0x0003607c01007387 */ /* 0x000fe80000100800 */
[----:B------:R-:W-:Y:S04]  /*f580*/  STL [R1+0x364], R114 ;  /* 0x0003647201007387 */ /* 0x000fe80000100800 */
[----:B------:R-:W-:Y:S04]  /*f590*/  STL [R1+0x368], R116 ;  /* 0x0003687401007387 */ /* 0x000fe80000100800 */
[----:B------:R-:W-:Y:S04]  /*f5a0*/  STL [R1+0x36c], R118 ;  /* 0x00036c7601007387 */ /* 0x000fe80000100800 */
[----:B------:R-:W2:Y:S04]  /*f5b0*/  LDL.LU R90, [R1+0x4cf4] ;  /* 0x004cf400015a7983 */ /* 0x000ea80000300800 */
[----:B------:R-:W2:Y:S04]  /*f5c0*/  LDL.LU R88, [R1+0x4cf0] ;  /* 0x004cf00001587983 */ /* 0x000ea80000300800 */
[----:B------:R0:W-:Y:S04]  /*f5d0*/  STL.128 [R1+0x49c0], R176 ;  /* 0x0049c0b001007387 */ /* 0x0001e80000100c00 */
[----:B------:R-:W2:Y:S04]  /*f5e0*/  LDL.LU R106, [R1+0x4d14] ;  /* 0x004d1400016a7983 */ /* 0x000ea80000300800 */
[----:B------:R-:W2:Y:S04]  /*f5f0*/  LDL.LU R104, [R1+0x4d10] ;  /* 0x004d100001687983 */ /* 0x000ea80000300800 */
[----:B------:R-:W2:Y:S04]  /*f600*/  LDL.LU R102, [R1+0x4d0c] ;  /* 0x004d0c0001667983 */ /* 0x000ea80000300800 */
[----:B------:R1:W-:Y:S04]  /*f610*/  STL [R1+0x4a08], R198 ;  /* 0x004a08c601007387 */ /* 0x0003e80000100800 */
[----:B---3--:R3:W-:Y:S04]  /*f620*/  STL [R1+0x4a04], R196 ;  /* 0x004a04c401007387 */ /* 0x0087e80000100800 */
[----:B0-----:R-:W2:Y:S04]  /*f630*/  LDL.128 R176, [R1+0x360] ;  /* 0x0003600001b07983 */ /* 0x001ea80000100c00 */
[----:B------:R0:W-:Y:S04]  /*f640*/  STL [R1+0x4a00], R193 ;  /* 0x004a00c101007387 */ /* 0x0001e80000100800 */
[----:B-1----:R-:W2:Y:S04]  /*f650*/  LDL.LU R198, [R1+0x4a08] ;  /* 0x004a080001c67983 */ /* 0x002ea80000300800 */
[----:B---3--:R-:W3:Y:S04]  /*f660*/  LDL.LU R196, [R1+0x4a04] ;  /* 0x004a040001c47983 */ /* 0x008ee80000300800 */
[----:B------:R1:W-:Y:S04]  /*f670*/  STL.128 [R1+0x4990], R164 ;  /* 0x004990a401007387 */ /* 0x0003e80000100c00 */
[----:B------:R1:W-:Y:S04]  /*f680*/  STL.128 [R1+0x4980], R160 ;  /* 0x004980a001007387 */ /* 0x0003e80000100c00 */
[----:B0-----:R-:W3:Y:S04]  /*f690*/  LDL.LU R193, [R1+0x4a00] ;  /* 0x004a000001c17983 */ /* 0x001ee80000300800 */
[----:B------:R0:W-:Y:S04]  /*f6a0*/  STL [R1+0x370], R108 ;  /* 0x0003706c01007387 */ /* 0x0001e80000100800 */
[----:B-1----:R-:W3:Y:S04]  /*f6b0*/  LDL.LU.128 R164, [R1+0x4990] ;  /* 0x0049900001a47983 */ /* 0x002ee80000300c00 */
[----:B------:R-:W3:Y:S04]  /*f6c0*/  LDL.LU.128 R160, [R1+0x4980] ;  /* 0x0049800001a07983 */ /* 0x000ee80000300c00 */
[----:B------:R1:W-:Y:S04]  /*f6d0*/  STL [R1+0x374], R110 ;  /* 0x0003746e01007387 */ /* 0x0003e80000100800 */
[----:B0-----:R-:W3:Y:S04]  /*f6e0*/  LDL.LU R108, [R1+0x480] ;  /* 0x00048000016c7983 */ /* 0x001ee80000300800 */
[----:B------:R-:W-:Y:S04]  /*f6f0*/  STL [R1+0x378], R112 ;  /* 0x0003787001007387 */ /* 0x000fe80000100800 */
[----:B-1----:R-:W3:Y:S04]  /*f700*/  LDL.LU R110, [R1+0x488] ;  /* 0x00048800016e7983 */ /* 0x002ee80000300800 */
[----:B------:R0:W-:Y:S04]  /*f710*/  STL.128 [R1+0x4a20], R204 ;  /* 0x004a20cc01007387 */ /* 0x0001e80000100c00 */
[----:B------:R1:W-:Y:S04]  /*f720*/  STL [R1+0x4a10], R202 ;  /* 0x004a10ca01007387 */ /* 0x0003e80000100800 */
        /* <DEDUP_REMOVED lines=8> */
[----:B0-----:R-:W3:Y:S04]  /*f7b0*/  LDL.LU.128 R204, [R1+0x4a20] ;  /* 0x004a200001cc7983 */ /* 0x001ee80000300c00 */
[----:B-1----:R-:W3:Y:S04]  /*f7c0*/  LDL.LU R202, [R1+0x4a10] ;  /* 0x004a100001ca7983 */ /* 0x002ee80000300800 */
[----:B------:R-:W3:Y:S04]  /*f7d0*/  LDL.LU R200, [R1+0x4a0c] ;  /* 0x004a0c0001c87983 */ /* 0x000ee80000300800 */
        /* <DEDUP_REMOVED lines=8> */
[----:B------:R-:W3:Y:S04]  /*f860*/  LDL.LU.128 R72, [R1+0x4cb0] ;  /* 0x004cb00001487983 */ /* 0x000ee80000300c00 */
[----:B------:R-:W-:Y:S04]  /*f870*/  STL.128 [R1+0x4a30], R208 ;  /* 0x004a30d001007387 */ /* 0x000fe80000100c00 */
[----:B------:R-:W-:Y:S04]  /*f880*/  STL.64 [R1+0x4a40], R212 ;  /* 0x004a40d401007387 */ /* 0x000fe80000100a00 */
[----:B----4-:R0:W-:Y:S04]  /*f890*/  STL [R1+0x4bac], R98 ;  /* 0x004bac6201007387 */ /* 0x0101e80000100800 */
[----:B------:R1:W-:Y:S04]  /*f8a0*/  STL [R1+0x4ba8], R96 ;  /* 0x004ba86001007387 */ /* 0x0003e80000100800 */
[----:B--2---:R2:W-:Y:S04]  /*f8b0*/  STL.128 [R1+0x4b70], R80 ;  /* 0x004b705001007387 */ /* 0x0045e80000100c00 */
[----:B0-----:R-:W4:Y:S04]  /*f8c0*/  LDL.LU R98, [R1+0x4bac] ;  /* 0x004bac0001627983 */ /* 0x001f280000300800 */
[----:B-1----:R-:W4:Y:S04]  /*f8d0*/  LDL.LU R96, [R1+0x4ba8] ;  /* 0x004ba80001607983 */ /* 0x002f280000300800 */
[----:B------:R0:W-:Y:S04]  /*f8e0*/  STL [R1+0x4ba4], R94 ;  /* 0x004ba45e01007387 */ /* 0x0001e80000100800 */
[----:B--2---:R-:W2:Y:S04]  /*f8f0*/  LDL.128 R80, [R1+0x340] ;  /* 0x0003400001507983 */ /* 0x004ea80000100c00 */
[----:B------:R1:W-:Y:S04]  /*f900*/  STL [R1+0x4ba0], R92 ;  /* 0x004ba05c01007387 */ /* 0x0003e80000100800 */
[----:B0-----:R-:W2:Y:S04]  /*f910*/  LDL.LU R94, [R1+0x4ba4] ;  /* 0x004ba400015e7983 */ /* 0x001ea80000300800 */
[----:B------:R-:W2:Y:S04]  /*f920*/  LDL.LU.128 R208, [R1+0x4a30] ;  /* 0x004a300001d07983 */ /* 0x000ea80000300c00 */
[----:B-1----:R-:W2:Y:S04]  /*f930*/  LDL.LU R92, [R1+0x4ba0] ;  /* 0x004ba000015c7983 */ /* 0x002ea80000300800 */
[----:B------:R-:W-:Y:S04]  /*f940*/  STL.128 [R1+0x4c00], R28 ;  /* 0x004c001c01007387 */ /* 0x000fe80000100c00 */
[----:B------:R-:W-:Y:S04]  /*f950*/  STL [R1+0x4bfc], R26 ;  /* 0x004bfc1a01007387 */ /* 0x000fe80000100800 */
[----:B------:R-:W-:Y:S04]  /*f960*/  STL [R1+0x4bf8], R24 ;  /* 0x004bf81801007387 */ /* 0x000fe80000100800 */
[----:B------:R-:W-:Y:S04]  /*f970*/  STL [R1+0x4bf4], R22 ;  /* 0x004bf41601007387 */ /* 0x000fe80000100800 */
[----:B------:R-:W-:Y:S04]  /*f980*/  STL [R1+0x4bf0], R20 ;  /* 0x004bf01401007387 */ /* 0x000fe80000100800 */
[----:B------:R-:W-:Y:S04]  /*f990*/  STL.64 [R1+0x548], R78 ;  /* 0x0005484e01007387 */ /* 0x000fe80000100a00 */
[----:B------:R0:W-:Y:S04]  /*f9a0*/  STL [R1+0x4bb0], R100 ;  /* 0x004bb06401007387 */ /* 0x0001e80000100800 */
[----:B------:R-:W2:Y:S04]  /*f9b0*/  LDL.LU R91, [R1+0x54c] ;  /* 0x00054c00015b7983 */ /* 0x000ea80000300800 */
[----:B------:R-:W2:Y:S04]  /*f9c0*/  LDL.LU R142, [R1+0x548] ;  /* 0x00054800018e7983 */ /* 0x000ea80000300800 */
[----:B0-----:R-:W2:Y:S01]  /*f9d0*/  LDL.LU R100, [R1+0x4bb0] ;  /* 0x004bb00001647983 */ /* 0x001ea20000300800 */
[----:B------:R-:W-:-:S02]  /*f9e0*/  IMAD.MOV.U32 R89, RZ, RZ, R77 ;  /* 0x000000ffff597224 */ /* 0x000fc400078e004d */
[----:B------:R-:W-:Y:S01]  /*f9f0*/  IMAD.MOV.U32 R143, RZ, RZ, R76 ;  /* 0x000000ffff8f7224 */ /* 0x000fe200078e004c */
[----:B------:R0:W-:Y:S01]  /*fa00*/  STL.128 [R1+0x4b80], R84 ;  /* 0x004b805401007387 */ /* 0x0001e20000100c00 */
[----:B------:R-:W-:-:S03]  /*fa10*/  IMAD.MOV.U32 R97, RZ, RZ, R173 ;  /* 0x000000ffff617224 */ /* 0x000fc600078e00ad */
[----:B------:R-:W2:Y:S01]  /*fa20*/  LDL.LU.128 R76, [R1+0x4cc0] ;  /* 0x004cc000014c7983 */ /* 0x000ea20000300c00 */
[----:B------:R-:W-:-:S03]  /*fa30*/  IMAD.MOV.U32 R99, RZ, RZ, R175 ;  /* 0x000000ffff637224 */ /* 0x000fc600078e00af */
[----:B------:R1:W-:Y:S04]  /*fa40*/  STL.128 [R1+0x4880], R168 ;  /* 0x004880a801007387 */ /* 0x0003e80000100c00 */
[----:B------:R-:W-:Y:S04]  /*fa50*/  STL.64 [R1+0x4be8], R16 ;  /* 0x004be81001007387 */ /* 0x000fe80000100a00 */
[----:B0-----:R-:W2:Y:S04]  /*fa60*/  LDL.LU.128 R84, [R1+0x4b80] ;  /* 0x004b800001547983 */ /* 0x001ea80000300c00 */
[----:B------:R-:W-:Y:S04]  /*fa70*/  STL.64 [R1+0x4be0], R12 ;  /* 0x004be00c01007387 */ /* 0x000fe80000100a00 */
[----:B-1----:R-:W2:Y:S04]  /*fa80*/  LDL.LU.128 R168, [R1+0x4880] ;  /* 0x0048800001a87983 */ /* 0x002ea80000300c00 */
[----:B------:R-:W-:Y:S04]  /*fa90*/  STL [R1+0x4bd8], R10 ;  /* 0x004bd80a01007387 */ /* 0x000fe80000100800 */
[----:B------:R-:W-:Y:S04]  /*faa0*/  STL.64 [R1+0x4bd0], R8 ;  /* 0x004bd00801007387 */ /* 0x000fe80000100a00 */
[----:B------:R-:W-:Y:S04]  /*fab0*/  STL.128 [R1+0x4bc0], R4 ;  /* 0x004bc00401007387 */ /* 0x000fe80000100c00 */
[----:B------:R-:W2:Y:S04]  /*fac0*/  LDL.LU.128 R68, [R1+0x4ca0] ;  /* 0x004ca00001447983 */ /* 0x000ea80000300c00 */
[----:B------:R0:W-:Y:S04]  /*fad0*/  STL [R1+0x384], R106 ;  /* 0x0003846a01007387 */ /* 0x0001e80000100800 */
[----:B------:R-:W-:Y:S04]  /*fae0*/  STL [R1+0x380], R104 ;  /* 0x0003806801007387 */ /* 0x000fe80000100800 */
[----:B------:R1:W-:Y:S04]  /*faf0*/  STL [R1+0x37c], R102 ;  /* 0x00037c6601007387 */ /* 0x0003e80000100800 */
[----:B0-----:R-:W2:Y:S04]  /*fb00*/  LDL.LU R106, [R1+0x478] ;  /* 0x00047800016a7983 */ /* 0x001ea80000300800 */
[----:B------:R-:W2:Y:S04]  /*fb10*/  LDL.LU.128 R64, [R1+0x4c90] ;  /* 0x004c900001407983 */ /* 0x000ea80000300c00 */
[----:B------:R-:W-:Y:S04]  /*fb20*/  STL [R1+0x574], R177 ;  /* 0x000574b101007387 */ /* 0x000fe80000100800 */
[----:B------:R-:W-:Y:S04]  /*fb30*/  STL.64 [R1+0x578], R178 ;  /* 0x000578b201007387 */ /* 0x000fe80000100a00 */
[----:B------:R-:W2:Y:S04]  /*fb40*/  LDL.LU R101, [R1+0x574] ;  /* 0x0005740001657983 */ /* 0x000ea80000300800 */
[----:B-1----:R-:W2:Y:S04]  /*fb50*/  LDL.LU R102, [R1+0x578] ;  /* 0x0005780001667983 */ /* 0x002ea80000300800 */
[----:B------:R-:W2:Y:S04]  /*fb60*/  LDL.LU R103, [R1+0x57c] ;  /* 0x00057c0001677983 */ /* 0x000ea80000300800 */
[----:B------:R0:W-:Y:S04]  /*fb70*/  STL [R1+0x48e8], R198 ;  /* 0x0048e8c601007387 */ /* 0x0001e80000100800 */
[----:B---3--:R1:W-:Y:S04]  /*fb80*/  STL [R1+0x48e4], R196 ;  /* 0x0048e4c401007387 */ /* 0x0083e80000100800 */
[----:B------:R3:W-:Y:S04]  /*fb90*/  STL [R1+0x48e0], R193 ;  /* 0x0048e0c101007387 */ /* 0x0007e80000100800 */
[----:B0-----:R-:W2:Y:S04]  /*fba0*/  LDL.LU R198, [R1+0x48e8] ;  /* 0x0048e80001c67983 */ /* 0x001ea80000300800 */
[----:B-1----:R-:W2:Y:S04]  /*fbb0*/  LDL.LU R196, [R1+0x48e4] ;  /* 0x0048e40001c47983 */ /* 0x002ea80000300800 */
[----:B------:R0:W-:Y:S04]  /*fbc0*/  STL.128 [R1+0x4870], R164 ;  /* 0x004870a401007387 */ /* 0x0001e80000100c00 */
[----:B------:R1:W-:Y:S04]  /*fbd0*/  STL.128 [R1+0x4860], R160 ;  /* 0x004860a001007387 */ /* 0x0003e80000100c00 */
[----:B---3--:R-:W3:Y:S04]  /*fbe0*/  LDL.LU R193, [R1+0x48e0] ;  /* 0x0048e00001c17983 */ /* 0x008ee80000300800 */
[----:B------:R-:W3:Y:S04]  /*fbf0*/  LDL.LU.128 R60, [R1+0x4c80] ;  /* 0x004c8000013c7983 */ /* 0x000ee80000300c00 */
[----:B0-----:R-:W3:Y:S04]  /*fc00*/  LDL.LU.128 R164, [R1+0x4870] ;  /* 0x0048700001a47983 */ /* 0x001ee80000300c00 */
[----:B-1----:R-:W3:Y:S04]  /*fc10*/  LDL.LU.128 R160, [R1+0x4860] ;  /* 0x0048600001a07983 */ /* 0x002ee80000300c00 */
        /* <DEDUP_REMOVED lines=16> */
[----:B------:R-:W-:Y:S04]  /*fd20*/  STL.128 [R1+0x4830], R148 ;  /* 0x0048309401007387 */ /* 0x000fe80000100c00 */
[----:B------:R-:W-:Y:S04]  /*fd30*/  STL.128 [R1+0x4820], R144 ;  /* 0x0048209001007387 */ /* 0x000fe80000100c00 */
[----:B0-----:R-:W3:Y:S04]  /*fd40*/  LDL.LU.128 R204, [R1+0x4900] ;  /* 0x0049000001cc7983 */ /* 0x001ee80000300c00 */
[----:B-1----:R-:W3:Y:S04]  /*fd50*/  LDL.LU R202, [R1+0x48f0] ;  /* 0x0048f00001ca7983 */ /* 0x002ee80000300800 */
[----:B------:R-:W3:Y:S04]  /*fd60*/  LDL.LU R200, [R1+0x48ec] ;  /* 0x0048ec0001c87983 */ /* 0x000ee80000300800 */
[----:B------:R-:W3:Y:S04]  /*fd70*/  LDL.LU.128 R188, [R1+0x48d0] ;  /* 0x0048d00001bc7983 */ /* 0x000ee80000300c00 */
[----:B------:R-:W3:Y:S04]  /*fd80*/  LDL.LU.128 R184, [R1+0x48c0] ;  /* 0x0048c00001b87983 */ /* 0x000ee80000300c00 */
[----:B------:R-:W3:Y:S04]  /*fd90*/  LDL.LU.128 R180, [R1+0x48b0] ;  /* 0x0048b00001b47983 */ /* 0x000ee80000300c00 */
[----:B------:R-:W3:Y:S04]  /*fda0*/  LDL.LU.128 R156, [R1+0x4850] ;  /* 0x00485000019c7983 */ /* 0x000ee80000300c00 */
[----:B----4-:R0:W-:Y:S04]  /*fdb0*/  STL [R1+0x38c], R98 ;  /* 0x00038c6201007387 */ /* 0x0101e80000100800 */
[----:B------:R1:W-:Y:S04]  /*fdc0*/  STL [R1+0x388], R96 ;  /* 0x0003886001007387 */ /* 0x0003e80000100800 */
[----:B------:R-:W4:Y:S01]  /*fdd0*/  LDL.LU.128 R152, [R1+0x4840] ;  /* 0x0048400001987983 */ /* 0x000f220000300c00 */
[----:B0-----:R-:W-:-:S03]  /*fde0*/  IMAD.MOV.U32 R98, RZ, RZ, R174 ;  /* 0x000000ffff627224 */ /* 0x001fc600078e00ae */
[----:B--2---:R-:W-:Y:S01]  /*fdf0*/  STL.64 [R1+0x558], R82 ;  /* 0x0005585201007387 */ /* 0x004fe20000100a00 */
[----:B-1----:R-:W-:-:S03]  /*fe00*/  IMAD.MOV.U32 R96, RZ, RZ, R172 ;  /* 0x000000ffff607224 */ /* 0x002fc600078e00ac */
[----:B------:R-:W2:Y:S04]  /*fe10*/  LDL.LU R140, [R1+0x558] ;  /* 0x00055800018c7983 */ /* 0x000ea80000300800 */
[----:B------:R-:W3:Y:S04]  /*fe20*/  LDL.LU R95, [R1+0x55c] ;  /* 0x00055c00015f7983 */ /* 0x000ee80000300800 */
[----:B------:R-:W4:Y:S01]  /*fe30*/  LDL.LU.128 R172, [R1+0x49b0] ;  /* 0x0049b00001ac7983 */ /* 0x000f220000300c00 */
[----:B------:R-:W-:Y:S02]  /*fe40*/  IMAD.MOV.U32 R141, RZ, RZ, R80 ;  /* 0x000000ffff8d7224 */ /* 0x000fe400078e0050 */
[----:B------:R-:W-:Y:S01]  /*fe50*/  IMAD.MOV.U32 R93, RZ, RZ, R81 ;  /* 0x000000ffff5d7224 */ /* 0x000fe200078e0051 */
[----:B------:R0:W-:Y:S04]  /*fe60*/  STL [R1+0x398], R92 ;  /* 0x0003985c01007387 */ /* 0x0001e80000100800 */
[----:B------:R1:W-:Y:S04]  /*fe70*/  STL [R1+0x39c], R94 ;  /* 0x00039c5e01007387 */ /* 0x0003e80000100800 */
[----:B------:R1:W-:Y:S01]  /*fe80*/  STL.128 [R1+0x47f0], R96 ;  /* 0x0047f06001007387 */ /* 0x0003e20000100c00 */
[----:B0-----:R-:W-:-:S03]  /*fe90*/  IMAD.MOV.U32 R92, RZ, RZ, R122 ;  /* 0x000000ffff5c7224 */ /* 0x001fc600078e007a */
[----:B------:R-:W4:Y:S01]  /*fea0*/  LDL.LU.128 R80, [R1+0x4b70] ;  /* 0x004b700001507983 */ /* 0x000f220000300c00 */
[----:B-1----:R-:W-:-:S03]  /*feb0*/  IMAD.MOV.U32 R94, RZ, RZ, R120 ;  /* 0x000000ffff5e7224 */ /* 0x002fc600078e0078 */
[----:B------:R-:W4:Y:S04]  /*fec0*/  LDL.LU.128 R148, [R1+0x4830] ;  /* 0x0048300001947983 */ /* 0x000f280000300c00 */
[----:B------:R-:W4:Y:S04]  /*fed0*/  LDL.LU.128 R144, [R1+0x4820] ;  /* 0x0048200001907983 */ /* 0x000f280000300c00 */
[----:B------:R-:W4:Y:S04]  /*fee0*/  LDL.LU.128 R96, [R1+0x47f0] ;  /* 0x0047f00001607983 */ /* 0x000f280000300c00 */
[----:B------:R0:W-:Y:S04]  /*fef0*/  STL.128 [R1+0x4b50], R72 ;  /* 0x004b504801007387 */ /* 0x0001e80000100c00 */
[----:B------:R1:W-:Y:S04]  /*ff00*/  STL.128 [R1+0x4b90], R88 ;  /* 0x004b905801007387 */ /* 0x0003e80000100c00 */
[----:B------:R-:W-:Y:S04]  /*ff10*/  STL.128 [R1+0x4910], R208 ;  /* 0x004910d001007387 */ /* 0x000fe80000100c00 */
[----:B------:R1:W-:Y:S04]  /*ff20*/  STL [R1+0x390], R100 ;  /* 0x0003906401007387 */ /* 0x0003e80000100800 */
[----:B0-----:R-:W4:Y:S04]  /*ff30*/  LDL.LU.128 R72, [R1+0x4b50] ;  /* 0x004b500001487983 */ /* 0x001f280000300c00 */
[----:B-1----:R-:W4:Y:S01]  /*ff40*/  LDL.LU.128 R88, [R1+0x4b90] ;  /* 0x004b900001587983 */ /* 0x002f220000300c00 */
[----:B------:R-:W-:-:S03]  /*ff50*/  IMAD.MOV.U32 R100, RZ, RZ, R176 ;  /* 0x000000ffff647224 */ /* 0x000fc600078e00b0 */
[----:B------:R-:W4:Y:S04]  /*ff60*/  LDL.LU.128 R176, [R1+0x49c0] ;  /* 0x0049c00001b07983 */ /* 0x000f280000300c00 */
[----:B------:R0:W-:Y:S04]  /*ff70*/  STL.128 [R1+0x4b60], R76 ;  /* 0x004b604c01007387 */ /* 0x0001e80000100c00 */
[----:B------:R-:W-:Y:S04]  /*ff80*/  STL [R1+0x3a0], R84 ;  /* 0x0003a05401007387 */ /* 0x000fe80000100800 */
[----:B------:R-:W-:Y:S04]  /*ff90*/  STL [R1+0x3a4], R86 ;  /* 0x0003a45601007387 */ /* 0x000fe80000100800 */
[----:B------:R1:W-:Y:S04]  /*ffa0*/  STL.128 [R1+0x4740], R168 ;  /* 0x004740a801007387 */ /* 0x0003e80000100c00 */
[----:B0-----:R-:W4:Y:S04]  /*ffb0*/  LDL.LU.128 R76, [R1+0x4b60] ;  /* 0x004b6000014c7983 */ /* 0x001f280000300c00 */
[----:B------:R-:W4:Y:S04]  /*ffc0*/  LDL.LU R26, [R1+0x4bfc] ;  /* 0x004bfc00011a7983 */ /* 0x000f280000300800 */
[----:B------:R-:W4:Y:S04]  /*ffd0*/  LDL.LU R24, [R1+0x4bf8] ;  /* 0x004bf80001187983 */ /* 0x000f280000300800 */
[----:B-1----:R-:W4:Y:S04]  /*ffe0*/  LDL.128 R168, [R1+0x380] ;  /* 0x0003800001a87983 */ /* 0x002f280000100c00 */
[----:B------:R-:W4:Y:S04]  /*fff0*/  LDL.LU R22, [R1+0x4bf4] ;  /* 0x004bf40001167983 */ /* 0x000f280000300800 */
[----:B------:R-:W4:Y:S04]  /*10000*/  LDL.LU R20, [R1+0x4bf0] ;  /* 0x004bf00001147983 */ /* 0x000f280000300800 */
[----:B------:R-:W4:Y:S04]  /*10010*/  LDL.LU.64 R16, [R1+0x4be8] ;  /* 0x004be80001107983 */ /* 0x000f280000300a00 */
[----:B------:R-:W4:Y:S04]  /*10020*/  LDL.LU.64 R12, [R1+0x4be0] ;  /* 0x004be000010c7983 */ /* 0x000f280000300a00 */
[----:B------:R-:W4:Y:S04]  /*10030*/  LDL.LU R10, [R1+0x4bd8] ;  /* 0x004bd800010a7983 */ /* 0x000f280000300800 */
[----:B------:R-:W4:Y:S04]  /*10040*/  LDL.LU.64 R8, [R1+0x4bd0] ;  /* 0x004bd00001087983 */ /* 0x000f280000300a00 */
[----:B------:R-:W4:Y:S04]  /*10050*/  LDL.LU.128 R4, [R1+0x4bc0] ;  /* 0x004bc00001047983 */ /* 0x000f280000300c00 */
[----:B------:R-:W4:Y:S04]  /*10060*/  LDL.LU.64 R212, [R1+0x4a40] ;  /* 0x004a400001d47983 */ /* 0x000f280000300a00 */
[----:B--2---:R0:W-:Y:S04]  /*10070*/  STL.128 [R1+0x4930], R140 ;  /* 0x0049308c01007387 */ /* 0x0041e80000100c00 */
[----:B---3--:R1:W-:Y:S04]  /*10080*/  STL.128 [R1+0x47e0], R92 ;  /* 0x0047e05c01007387 */ /* 0x0083e80000100c00 */
[----:B----4-:R2:W-:Y:S04]  /*10090*/  STL.128 [R1+0x4890], R172 ;  /* 0x004890ac01007387 */ /* 0x0105e80000100c00 */
[----:B------:R-:W-:Y:S04]  /*100a0*/  STL [R1+0x47a8], R198 ;  /* 0x0047a8c601007387 */ /* 0x000fe80000100800 */
[----:B0-----:R-:W3:Y:S04]  /*100b0*/  LDL.LU.128 R140, [R1+0x4930] ;  /* 0x00493000018c7983 */ /* 0x001ee80000300c00 */
[----:B-1----:R-:W4:Y:S04]  /*100c0*/  LDL.LU.128 R92, [R1+0x47e0] ;  /* 0x0047e000015c7983 */ /* 0x002f280000300c00 */
[----:B--2---:R-:W2:Y:S01]  /*100d0*/  LDL.128 R172, [R1+0x370] ;  /* 0x0003700001ac7983 */ /* 0x004ea20000100c00 */
[----:B------:R-:W-:-:S02]  /*100e0*/  IMAD.MOV.U32 R84, RZ, RZ, R110 ;  /* 0x000000ffff547224 */ /* 0x000fc400078e006e */
[----:B------:R-:W-:Y:S01]  /*100f0*/  IMAD.MOV.U32 R86, RZ, RZ, R108 ;  /* 0x000000ffff567224 */ /* 0x000fe200078e006c */
[----:B------:R0:W-:Y:S04]  /*10100*/  STL.128 [R1+0x4800], R100 ;  /* 0x0048006401007387 */ /* 0x0001e80000100c00 */
[----:B------:R1:W-:Y:S04]  /*10110*/  STL.128 [R1+0x4670], R84 ;  /* 0x0046705401007387 */ /* 0x0003e80000100c00 */
[----:B------:R1:W-:Y:S04]  /*10120*/  STL.128 [R1+0x46a0], R96 ;  /* 0x0046a06001007387 */ /* 0x0003e80000100c00 */
[----:B------:R-:W-:Y:S04]  /*10130*/  STL [R1+0x47a4], R196 ;  /* 0x0047a4c401007387 */ /* 0x000fe80000100800 */
[----:B0-----:R-:W2:Y:S04]  /*10140*/  LDL.LU.128 R100, [R1+0x4800] ;  /* 0x0048000001647983 */ /* 0x001ea80000300c00 */
[----:B-1----:R-:W2:Y:S04]  /*10150*/  LDL.LU.128 R84, [R1+0x4670] ;  /* 0x0046700001547983 */ /* 0x002ea80000300c00 */
[----:B------:R-:W2:Y:S04]  /*10160*/  LDL.LU R96, [R1+0x470] ;  /* 0x0004700001607983 */ /* 0x000ea80000300800 */
[----:B------:R-:W-:Y:S04]  /*10170*/  STL [R1+0x47a0], R193 ;  /* 0x0047a0c101007387 */ /* 0x000fe80000100800 */
[----:B------:R0:W-:Y:S04]  /*10180*/  STL [R1+0x3a8], R88 ;  /* 0x0003a85801007387 */ /* 0x0001e80000100800 */
[----:B------:R1:W-:Y:S04]  /*10190*/  STL.128 [R1+0x48a0], R176 ;  /* 0x0048a0b001007387 */ /* 0x0003e80000100c00 */
[----:B------:R-:W2:Y:S01]  /*101a0*/  LDL.LU R198, [R1+0x47a8] ;  /* 0x0047a80001c67983 */ /* 0x000ea20000300800 */
[----:B0-----:R-:W-:-:S03]  /*101b0*/  IMAD.MOV.U32 R88, RZ, RZ, R106 ;  /* 0x000000ffff587224 */ /* 0x001fc600078e006a */
[----:B------:R-:W2:Y:S04]  /*101c0*/  LDL.LU R196, [R1+0x47a4] ;  /* 0x0047a40001c47983 */ /* 0x000ea80000300800 */
[----:B------:R0:W-:Y:S04]  /*101d0*/  STL.128 [R1+0x4730], R164 ;  /* 0x004730a401007387 */ /* 0x0001e80000100c00 */
[----:B-1----:R-:W2:Y:S04]  /*101e0*/  LDL.LU.128 R176, [R1+0x48a0] ;  /* 0x0048a00001b07983 */ /* 0x002ea80000300c00 */
[----:B------:R1:W-:Y:S04]  /*101f0*/  STL.128 [R1+0x4720], R160 ;  /* 0x004720a001007387 */ /* 0x0003e80000100c00 */
[----:B------:R-:W2:Y:S04]  /*10200*/  LDL.LU R193, [R1+0x47a0] ;  /* 0x0047a00001c17983 */ /* 0x000ea80000300800 */
[----:B0-----:R-:W2:Y:S04]  /*10210*/  LDL.LU.128 R164, [R1+0x4730] ;  /* 0x0047300001a47983 */ /* 0x001ea80000300c00 */
[----:B------:R-:W-:Y:S01]  /*10220*/  STL [R1+0x594], R169 ;  /* 0x000594a901007387 */ /* 0x000fe20000100800 */
[----:B------:R-:W-:-:S03]  /*10230*/  IMAD.MOV.U32 R108, RZ, RZ, R168 ;  /* 0x000000ffff6c7224 */ /* 0x000fc600078e00a8 */
[----:B------:R0:W-:Y:S04]  /*10240*/  STL.64 [R1+0x598], R170 ;  /* 0x000598aa01007387 */ /* 0x0001e80000100a00 */
[----:B-1----:R-:W2:Y:S04]  /*10250*/  LDL.LU.128 R160, [R1+0x4720] ;  /* 0x0047200001a07983 */ /* 0x002ea80000300c00 */
[----:B------:R-:W-:Y:S04]  /*10260*/  STL [R1+0x394], R90 ;  /* 0x0003945a01007387 */ /* 0x000fe80000100800 */
[----:B0-----:R-:W2:Y:S04]  /*10270*/  LDL.LU.128 R168, [R1+0x4740] ;  /* 0x0047400001a87983 */ /* 0x001ea80000300c00 */
[----:B------:R-:W-:Y:S04]  /*10280*/  STL [R1+0x3ac], R78 ;  /* 0x0003ac4e01007387 */ /* 0x000fe80000100800 */
[----:B------:R-:W-:Y:S04]  /*10290*/  STL [R1+0x3b0], R80 ;  /* 0x0003b05001007387 */ /* 0x000fe80000100800 */
[----:B------:R-:W-:Y:S04]  /*102a0*/  STL [R1+0x3b4], R82 ;  /* 0x0003b45201007387 */ /* 0x000fe80000100800 */
[----:B------:R-:W-:Y:S04]  /*102b0*/  STL.128 [R1+0x47c0], R204 ;  /* 0x0047c0cc01007387 */ /* 0x000fe80000100c00 */
[----:B------:R-:W-:Y:S04]  /*102c0*/  STL [R1+0x47b0], R202 ;  /* 0x0047b0ca01007387 */ /* 0x000fe80000100800 */
[----:B------:R-:W-:Y:S04]  /*102d0*/  STL [R1+0x47ac], R200 ;  /* 0x0047acc801007387 */ /* 0x000fe80000100800 */
[----:B------:R-:W-:Y:S04]  /*102e0*/  STL.128 [R1+0x4790], R188 ;  /* 0x004790bc01007387 */ /* 0x000fe80000100c00 */
[----:B------:R-:W-:Y:S04]  /*102f0*/  STL.128 [R1+0x4780], R184 ;  /* 0x004780b801007387 */ /* 0x000fe80000100c00 */
[----:B------:R-:W-:Y:S04]  /*10300*/  STL.128 [R1+0x4770], R180 ;  /* 0x004770b401007387 */ /* 0x000fe80000100c00 */
[----:B------:R-:W-:Y:S04]  /*10310*/  STL.128 [R1+0x4710], R156 ;  /* 0x0047109c01007387 */ /* 0x000fe80000100c00 */
[----:B------:R-:W-:Y:S04]  /*10320*/  STL.128 [R1+0x4700], R152 ;  /* 0x0047009801007387 */ /* 0x000fe80000100c00 */
[----:B------:R-:W-:Y:S04]  /*10330*/  STL.128 [R1+0x46f0], R148 ;  /* 0x0046f09401007387 */ /* 0x000fe80000100c00 */
[----:B------:R-:W-:Y:S04]  /*10340*/  STL.128 [R1+0x46e0], R144 ;  /* 0x0046e09001007387 */ /* 0x000fe80000100c00 */
[----:B------:R-:W2:Y:S04]  /*10350*/  LDL.LU.128 R208, [R1+0x4910] ;  /* 0x0049100001d07983 */ /* 0x000ea80000300c00 */
[----:B---3--:R0:W-:Y:S04]  /*10360*/  STL.128 [R1+0x4810], R140 ;  /* 0x0048108c01007387 */ /* 0x0081e80000100c00 */
[----:B----4-:R-:W-:Y:S04]  /*10370*/  STL.128 [R1+0x4690], R92 ;  /* 0x0046905c01007387 */ /* 0x010fe80000100c00 */
[----:B--2---:R-:W-:Y:S01]  /*10380*/  STL [R1+0x584], R173 ;  /* 0x000584ad01007387 */ /* 0x004fe20000100800 */
[----:B------:R-:W-:-:S03]  /*10390*/  IMAD.MOV.U32 R104, RZ, RZ, R172 ;  /* 0x000000ffff687224 */ /* 0x000fc600078e00ac */
[----:B------:R1:W-:Y:S04]  /*103a0*/  STL.64 [R1+0x588], R174 ;  /* 0x000588ae01007387 */ /* 0x0003e80000100a00 */
[----:B0-----:R-:W2:Y:S04]  /*103b0*/  LDL.LU.128 R140, [R1+0x4810] ;  /* 0x00481000018c7983 */ /* 0x001ea80000300c00 */
[----:B------:R-:W3:Y:S04]  /*103c0*/  LDL.LU R105, [R1+0x584] ;  /* 0x0005840001697983 */ /* 0x000ee80000300800 */
[----:B-1----:R-:W4:Y:S04]  /*103d0*/  LDL.LU.128 R172, [R1+0x4890] ;  /* 0x0048900001ac7983 */ /* 0x002f280000300c00 */
[----:B------:R-:W3:Y:S04]  /*103e0*/  LDL.LU R106, [R1+0x588] ;  /* 0x00058800016a7983 */ /* 0x000ee80000300800 */
[----:B------:R-:W3:Y:S04]  /*103f0*/  LDL.LU R107, [R1+0x58c] ;  /* 0x00058c00016b7983 */ /* 0x000ee80000300800 */
[----:B------:R-:W3:Y:S04]  /*10400*/  LDL.LU R92, [R1+0x460] ;  /* 0x00046000015c7983 */ /* 0x000ee80000300800 */
[----:B------:R-:W3:Y:S01]  /*10410*/  LDL.LU R94, [R1+0x468] ;  /* 0x00046800015e7983 */ /* 0x000ee20000300800 */
[----:B------:R-:W-:-:S02]  /*10420*/  IMAD.MOV.U32 R90, RZ, RZ, R124 ;  /* 0x000000ffff5a7224 */ /* 0x000fc400078e007c */
[----:B------:R-:W-:Y:S01]  /*10430*/  IMAD.MOV.U32 R78, RZ, RZ, R96 ;  /* 0x000000ffff4e7224 */ /* 0x000fe200078e0060 */
[----:B------:R-:W-:Y:S04]  /*10440*/  STL.128 [R1+0x46b0], R100 ;  /* 0x0046b06401007387 */ /* 0x000fe80000100c00 */
[----:B------:R-:W-:Y:S04]  /*10450*/  STL.128 [R1+0x4680], R88 ;  /* 0x0046805801007387 */ /* 0x000fe80000100c00 */
[----:B------:R-:W-:Y:S04]  /*10460*/  STL.128 [R1+0x4500], R84 ;  /* 0x0045005401007387 */ /* 0x000fe80000100c00 */
[----:B------:R-:W3:Y:S04]  /*10470*/  LDL.LU.128 R204, [R1+0x47c0] ;  /* 0x0047c00001cc7983 */ /* 0x000ee80000300c00 */
[----:B------:R-:W3:Y:S04]  /*10480*/  LDL.LU R202, [R1+0x47b0] ;  /* 0x0047b00001ca7983 */ /* 0x000ee80000300800 */
[----:B------:R0:W-:Y:S04]  /*10490*/  STL.128 [R1+0x4760], R176 ;  /* 0x004760b001007387 */ /* 0x0001e80000100c00 */
[----:B------:R-:W3:Y:S04]  /*104a0*/  LDL.LU R200, [R1+0x47ac] ;  /* 0x0047ac0001c87983 */ /* 0x000ee80000300800 */
[----:B------:R-:W3:Y:S04]  /*104b0*/  LDL.LU.128 R188, [R1+0x4790] ;  /* 0x0047900001bc7983 */ /* 0x000ee80000300c00 */
[----:B------:R-:W3:Y:S04]  /*104c0*/  LDL.LU.128 R184, [R1+0x4780] ;  /* 0x0047800001b87983 */ /* 0x000ee80000300c00 */
[----:B------:R-:W3:Y:S04]  /*104d0*/  LDL.LU.128 R180, [R1+0x4770] ;  /* 0x0047700001b47983 */ /* 0x000ee80000300c00 */
[----:B0-----:R-:W3:Y:S04]  /*104e0*/  LDL.LU.128 R176, [R1+0x4760] ;  /* 0x0047600001b07983 */ /* 0x001ee80000300c00 */
[----:B------:R-:W3:Y:S04]  /*104f0*/  LDL.LU.128 R156, [R1+0x4710] ;  /* 0x00471000019c7983 */ /* 0x000ee80000300c00 */
[----:B------:R-:W3:Y:S04]  /*10500*/  LDL.LU.128 R152, [R1+0x4700] ;  /* 0x0047000001987983 */ /* 0x000ee80000300c00 */
[----:B------:R0:W-:Y:S04]  /*10510*/  STL.128 [R1+0x45e0], R168 ;  /* 0x0045e0a801007387 */ /* 0x0001e80000100c00 */
        /* <DEDUP_REMOVED lines=8> */
[----:B------:R1:W-:Y:S04]  /*105a0*/  STL [R1+0x4648], R198 ;  /* 0x004648c601007387 */ /* 0x0003e80000100800 */
[----:B------:R1:W-:Y:S04]  /*105b0*/  STL [R1+0x4644], R196 ;  /* 0x004644c401007387 */ /* 0x0003e80000100800 */
[----:B------:R-:W3:Y:S04]  /*105c0*/  LDL.LU R86, [R1+0x458] ;  /* 0x0004580001567983 */ /* 0x000ee80000300800 */
[----:B0-----:R-:W3:Y:S04]  /*105d0*/  LDL.128 R168, [R1+0x390] ;  /* 0x0003900001a87983 */ /* 0x001ee80000100c00 */
[----:B------:R0:W-:Y:S04]  /*105e0*/  STL [R1+0x4640], R193 ;  /* 0x004640c101007387 */ /* 0x0001e80000100800 */
[----:B-1----:R-:W3:Y:S04]  /*105f0*/  LDL.LU R198, [R1+0x4648] ;  /* 0x0046480001c67983 */ /* 0x002ee80000300800 */
[----:B------:R-:W3:Y:S04]  /*10600*/  LDL.LU R196, [R1+0x4644] ;  /* 0x0046440001c47983 */ /* 0x000ee80000300800 */
[----:B------:R1:W-:Y:S04]  /*10610*/  STL.128 [R1+0x45d0], R164 ;  /* 0x0045d0a401007387 */ /* 0x0003e80000100c00 */
[----:B------:R1:W-:Y:S04]  /*10620*/  STL.128 [R1+0x45c0], R160 ;  /* 0x0045c0a001007387 */ /* 0x0003e80000100c00 */
[----:B0-----:R-:W3:Y:S04]  /*10630*/  LDL.LU R193, [R1+0x4640] ;  /* 0x0046400001c17983 */ /* 0x001ee80000300800 */
[----:B-1----:R-:W3:Y:S04]  /*10640*/  LDL.LU.128 R164, [R1+0x45d0] ;  /* 0x0045d00001a47983 */ /* 0x002ee80000300c00 */
[----:B------:R-:W3:Y:S04]  /*10650*/  LDL.LU.128 R160, [R1+0x45c0] ;  /* 0x0045c00001a07983 */ /* 0x000ee80000300c00 */
[----:B--2---:R0:W-:Y:S04]  /*10660*/  STL.128 [R1+0x46d0], R140 ;  /* 0x0046d08c01007387 */ /* 0x0041e80000100c00 */
[----:B----4-:R1:W-:Y:S04]  /*10670*/  STL.128 [R1+0x4750], R172 ;  /* 0x004750ac01007387 */ /* 0x0103e80000100c00 */
[----:B---3--:R2:W-:Y:S01]  /*10680*/  STL.128 [R1+0x46c0], R104 ;  /* 0x0046c06801007387 */ /* 0x0085e20000100c00 */
[----:B------:R-:W-:-:S03]  /*10690*/  IMAD.MOV.U32 R82, RZ, RZ, R92 ;  /* 0x000000ffff527224 */ /* 0x000fc600078e005c */
[----:B0-----:R-:W3:Y:S01]  /*106a0*/  LDL.LU.128 R140, [R1+0x46d0] ;  /* 0x0046d000018c7983 */ /* 0x001ee20000300c00 */
[----:B------:R-:W-:-:S03]  /*106b0*/  IMAD.MOV.U32 R80, RZ, RZ, R94 ;  /* 0x000000ffff507224 */ /* 0x000fc600078e005e */
[----:B-1----:R-:W4:Y:S04]  /*106c0*/  LDL.LU.128 R172, [R1+0x4750] ;  /* 0x0047500001ac7983 */ /* 0x002f280000300c00 */
[----:B------:R-:W4:Y:S04]  /*106d0*/  LDL.LU.128 R92, [R1+0x4690] ;  /* 0x00469000015c7983 */ /* 0x000f280000300c00 */
[----:B--2---:R-:W2:Y:S04]  /*106e0*/  LDL.LU.128 R104, [R1+0x46c0] ;  /* 0x0046c00001687983 */ /* 0x004ea80000300c00 */
        /* <DEDUP_REMOVED lines=21> */
[----:B------:R1:W-:Y:S01]  /*10840*/  STL.64 [R1+0x4a58], R226 ;  /* 0x004a58e201007387 */ /* 0x0003e20000100a00 */
[----:B0-----:R-:W-:-:S03]  /*10850*/  IMAD.MOV.U32 R72, RZ, RZ, R86 ;  /* 0x000000ffff487224 */ /* 0x001fc600078e0056 */
[----:B------:R0:W-:Y:S01]  /*10860*/  STL [R1+0x4a50], R224 ;  /* 0x004a50e001007387 */ /* 0x0001e20000100800 */
[----:B------:R-:W-:-:S03]  /*10870*/  IMAD.MOV.U32 R112, RZ, RZ, R168 ;  /* 0x000000ffff707224 */ /* 0x000fc600078e00a8 */
[----:B------:R0:W-:Y:S04]  /*10880*/  STL.64 [R1+0x4a48], R222 ;  /* 0x004a48de01007387 */ /* 0x0001e80000100a00 */
[----:B------:R0:W-:Y:S04]  /*10890*/  STL.64 [R1+0x4920], R212 ;  /* 0x004920d401007387 */ /* 0x0001e80000100a00 */
[----:B------:R0:W-:Y:S04]  /*108a0*/  STL.128 [R1+0x47d0], R208 ;  /* 0x0047d0d001007387 */ /* 0x0001e80000100c00 */
[----:B------:R0:W-:Y:S04]  /*108b0*/  STL.128 [R1+0x4660], R204 ;  /* 0x004660cc01007387 */ /* 0x0001e80000100c00 */
[----:B------:R0:W-:Y:S04]  /*108c0*/  STL [R1+0x4650], R202 ;  /* 0x004650ca01007387 */ /* 0x0001e80000100800 */
[----:B------:R2:W-:Y:S04]  /*108d0*/  STL [R1+0x464c], R200 ;  /* 0x00464cc801007387 */ /* 0x0005e80000100800 */
[----:B------:R2:W-:Y:S04]  /*108e0*/  STL.128 [R1+0x4630], R188 ;  /* 0x004630bc01007387 */ /* 0x0005e80000100c00 */
[----:B------:R2:W-:Y:S04]  /*108f0*/  STL.128 [R1+0x4620], R184 ;  /* 0x004620b801007387 */ /* 0x0005e80000100c00 */
[----:B------:R2:W-:Y:S04]  /*10900*/  STL.128 [R1+0x4610], R180 ;  /* 0x004610b401007387 */ /* 0x0005e80000100c00 */
        /* <DEDUP_REMOVED lines=11> */
[----:B------:R-:W-:Y:S04]  /*109c0*/  STL.64 [R1+0x5a8], R170 ;  /* 0x0005a8aa01007387 */ /* 0x000fe80000100a00 */
        /* <DEDUP_REMOVED lines=12> */
[----:B------:R-:W2:Y:S04]  /*10a90*/  LDL.LU R24, [R1+0x4a98] ;  /* 0x004a980001187983 */ /* 0x000ea80000300800 */
[----:B------:R-:W2:Y:S04]  /*10aa0*/  LDL.LU R22, [R1+0x4a94] ;  /* 0x004a940001167983 */ /* 0x000ea80000300800 */
[----:B------:R-:W2:Y:S04]  /*10ab0*/  LDL.LU R20, [R1+0x4a90] ;  /* 0x004a900001147983 */ /* 0x000ea80000300800 */
[----:B------:R-:W2:Y:S04]  /*10ac0*/  LDL.LU.64 R16, [R1+0x4a88] ;  /* 0x004a880001107983 */ /* 0x000ea80000300a00 */
[----:B------:R-:W2:Y:S04]  /*10ad0*/  LDL.LU.64 R12, [R1+0x4a80] ;  /* 0x004a8000010c7983 */ /* 0x000ea80000300a00 */
[----:B------:R-:W2:Y:S04]  /*10ae0*/  LDL.LU R10, [R1+0x4a78] ;  /* 0x004a7800010a7983 */ /* 0x000ea80000300800 */
[----:B------:R-:W2:Y:S04]  /*10af0*/  LDL.LU.64 R8, [R1+0x4a70] ;  /* 0x004a700001087983 */ /* 0x000ea80000300a00 */
[----:B------:R-:W2:Y:S04]  /*10b00*/  LDL.LU.128 R4, [R1+0x4a60] ;  /* 0x004a600001047983 */ /* 0x000ea80000300c00 */
[----:B------:R-:W2:Y:S04]  /*10b10*/  LDL.LU.64 R226, [R1+0x4a58] ;  /* 0x004a580001e27983 */ /* 0x000ea80000300a00 */
[----:B0-----:R-:W2:Y:S04]  /*10b20*/  LDL.LU R224, [R1+0x4a50] ;  /* 0x004a500001e07983 */ /* 0x001ea80000300800 */
[----:B------:R-:W2:Y:S04]  /*10b30*/  LDL.LU.64 R222, [R1+0x4a48] ;  /* 0x004a480001de7983 */ /* 0x000ea80000300a00 */
[----:B------:R-:W2:Y:S04]  /*10b40*/  LDL.LU.64 R212, [R1+0x4920] ;  /* 0x0049200001d47983 */ /* 0x000ea80000300a00 */
[----:B------:R-:W2:Y:S04]  /*10b50*/  LDL.LU.128 R208, [R1+0x47d0] ;  /* 0x0047d00001d07983 */ /* 0x000ea80000300c00 */
[----:B------:R-:W2:Y:S04]  /*10b60*/  LDL.LU.128 R204, [R1+0x4660] ;  /* 0x0046600001cc7983 */ /* 0x000ea80000300c00 */
[----:B------:R-:W2:Y:S04]  /*10b70*/  LDL.LU R202, [R1+0x4650] ;  /* 0x0046500001ca7983 */ /* 0x000ea80000300800 */
[----:B---3--:R-:W-:Y:S04]  /*10b80*/  STL.128 [R1+0x4570], R140 ;  /* 0x0045708c01007387 */ /* 0x008fe80000100c00 */
[----:B----4-:R0:W-:Y:S04]  /*10b90*/  STL.128 [R1+0x45f0], R172 ;  /* 0x0045f0ac01007387 */ /* 0x0101e80000100c00 */
[----:B------:R-:W-:Y:S04]  /*10ba0*/  STL.128 [R1+0x4520], R92 ;  /* 0x0045205c01007387 */ /* 0x000fe80000100c00 */
[----:B--2---:R1:W-:Y:S04]  /*10bb0*/  STL.128 [R1+0x4550], R104 ;  /* 0x0045506801007387 */ /* 0x0043e80000100c00 */
[----:B------:R-:W2:Y:S04]  /*10bc0*/  LDL.LU R200, [R1+0x464c] ;  /* 0x00464c0001c87983 */ /* 0x000ea80000300800 */
[----:B------:R-:W3:Y:S04]  /*10bd0*/  LDL.LU.128 R188, [R1+0x4630] ;  /* 0x0046300001bc7983 */ /* 0x000ee80000300c00 */
[----:B------:R-:W4:Y:S04]  /*10be0*/  LDL.LU.128 R184, [R1+0x4620] ;  /* 0x0046200001b87983 */ /* 0x000f280000300c00 */
[----:B------:R-:W2:Y:S04]  /*10bf0*/  LDL.LU.128 R180, [R1+0x4610] ;  /* 0x0046100001b47983 */ /* 0x000ea80000300c00 */
[----:B------:R-:W3:Y:S04]  /*10c00*/  LDL.LU.128 R176, [R1+0x4600] ;  /* 0x0046000001b07983 */ /* 0x000ee80000300c00 */
[----:B0-----:R-:W4:Y:S04]  /*10c10*/  LDL.LU.128 R172, [R1+0x45f0] ;  /* 0x0045f00001ac7983 */ /* 0x001f280000300c00 */
[----:B------:R-:W4:Y:S04]  /*10c20*/  LDL.LU.128 R168, [R1+0x45e0] ;  /* 0x0045e00001a87983 */ /* 0x000f280000300c00 */
[----:B------:R-:W4:Y:S04]  /*10c30*/  LDL.LU.128 R156, [R1+0x45b0] ;  /* 0x0045b000019c7983 */ /* 0x000f280000300c00 */
[----:B------:R-:W4:Y:S04]  /*10c40*/  LDL.LU.128 R152, [R1+0x45a0] ;  /* 0x0045a00001987983 */ /* 0x000f280000300c00 */
[----:B------:R-:W2:Y:S04]  /*10c50*/  LDL.LU.128 R148, [R1+0x4590] ;  /* 0x0045900001947983 */ /* 0x000ea80000300c00 */
[----:B------:R-:W3:Y:S04]  /*10c60*/  LDL.LU.128 R144, [R1+0x4580] ;  /* 0x0045800001907983 */ /* 0x000ee80000300c00 */
[----:B------:R-:W4:Y:S04]  /*10c70*/  LDL.LU.128 R140, [R1+0x4570] ;  /* 0x00457000018c7983 */ /* 0x000f280000300c00 */
[----:B------:R-:W2:Y:S04]  /*10c80*/  LDL.LU.128 R108, [R1+0x4560] ;  /* 0x00456000016c7983 */ /* 0x000ea80000300c00 */
[----:B-1----:R-:W3:Y:S04]  /*10c90*/  LDL.LU.128 R104, [R1+0x4550] ;  /* 0x0045500001687983 */ /* 0x002ee80000300c00 */
[----:B------:R-:W4:Y:S04]  /*10ca0*/  LDL.LU.128 R100, [R1+0x4540] ;  /* 0x0045400001647983 */ /* 0x000f280000300c00 */
[----:B------:R-:W4:Y:S04]  /*10cb0*/  LDL.LU.128 R96, [R1+0x4530] ;  /* 0x0045300001607983 */ /* 0x000f280000300c00 */
[----:B------:R-:W4:Y:S04]  /*10cc0*/  LDL.LU.128 R92, [R1+0x4520] ;  /* 0x00452000015c7983 */ /* 0x000f280000300c00 */
[----:B------:R-:W4:Y:S04]  /*10cd0*/  LDL.LU.128 R88, [R1+0x4510] ;  /* 0x0045100001587983 */ /* 0x000f280000300c00 */
[----:B------:R-:W4:Y:S04]  /*10ce0*/  LDL.LU.128 R84, [R1+0x4500] ;  /* 0x0045000001547983 */ /* 0x000f280000300c00 */
[----:B------:R-:W4:Y:S04]  /*10cf0*/  LDL.LU.128 R80, [R1+0x44f0] ;  /* 0x0044f00001507983 */ /* 0x000f280000300c00 */
[----:B------:R-:W2:Y:S04]  /*10d00*/  LDL.LU R113, [R1+0x5a4] ;  /* 0x0005a40001717983 */ /* 0x000ea80000300800 */
[----:B------:R-:W2:Y:S04]  /*10d10*/  LDL.LU R114, [R1+0x5a8] ;  /* 0x0005a80001727983 */ /* 0x000ea80000300800 */
[----:B------:R-:W2:Y:S04]  /*10d20*/  LDL.LU R115, [R1+0x5ac] ;  /* 0x0005ac0001737983 */ /* 0x000ea80000300800 */
[----:B------:R-:W-:Y:S04]  /*10d30*/  STL [R1+0x44e8], R198 ;  /* 0x0044e8c601007387 */ /* 0x000fe80000100800 */
[----:B------:R-:W-:Y:S04]  /*10d40*/  STL [R1+0x44e4], R196 ;  /* 0x0044e4c401007387 */ /* 0x000fe80000100800 */
[----:B------:R-:W-:Y:S04]  /*10d50*/  STL [R1+0x44e0], R193 ;  /* 0x0044e0c101007387 */ /* 0x000fe80000100800 */
[----:B------:R0:W-:Y:S04]  /*10d60*/  STL.128 [R1+0x4470], R164 ;  /* 0x004470a401007387 */ /* 0x0001e80000100c00 */
[----:B------:R1:W-:Y:S04]  /*10d70*/  STL.128 [R1+0x4460], R160 ;  /* 0x004460a001007387 */ /* 0x0003e80000100c00 */
[----:B------:R-:W-:Y:S04]  /*10d80*/  STL [R1+0x3bc], R74 ;  /* 0x0003bc4a01007387 */ /* 0x000fe80000100800 */
[----:B------:R-:W-:Y:S04]  /*10d90*/  STL [R1+0x3c0], R76 ;  /* 0x0003c04c01007387 */ /* 0x000fe80000100800 */
[----:B0-----:R-:W3:Y:S04]  /*10da0*/  LDL.128 R164, [R1+0x3a0] ;  /* 0x0003a00001a47983 */ /* 0x001ee80000100c00 */
[----:B-1----:R-:W4:Y:S04]  /*10db0*/  LDL.LU.128 R160, [R1+0x4460] ;  /* 0x0044600001a07983 */ /* 0x002f280000300c00 */
[----:B------:R-:W4:Y:S04]  /*10dc0*/  LDL.LU R193, [R1+0x44e0] ;  /* 0x0044e00001c17983 */ /* 0x000f280000300800 */
[----:B------:R-:W4:Y:S04]  /*10dd0*/  LDL.LU R198, [R1+0x44e8] ;  /* 0x0044e80001c67983 */ /* 0x000f280000300800 */
[----:B------:R-:W4:Y:S04]  /*10de0*/  LDL.LU R196, [R1+0x44e4] ;  /* 0x0044e40001c47983 */ /* 0x000f280000300800 */
[----:B--2---:R0:W-:Y:S04]  /*10df0*/  STL.128 [R1+0x4400], R112 ;  /* 0x0044007001007387 */ /* 0x0041e80000100c00 */
[----:B0-----:R-:W2:Y:S04]  /*10e00*/  LDL.LU.128 R112, [R1+0x4400] ;  /* 0x0044000001707983 */ /* 0x001ea80000300c00 */
[----:B---3--:R-:W-:Y:S01]  /*10e10*/  STL [R1+0x5b4], R165 ;  /* 0x0005b4a501007387 */ /* 0x008fe20000100800 */
[----:B------:R-:W-:-:S03]  /*10e20*/  IMAD.MOV.U32 R116, RZ, RZ, R164 ;  /* 0x000000ffff747224 */ /* 0x000fc600078e00a4 */
[----:B------:R0:W-:Y:S04]  /*10e30*/  STL.64 [R1+0x5b8], R166 ;  /* 0x0005b8a601007387 */ /* 0x0001e80000100a00 */
[----:B----4-:R1:W-:Y:S04]  /*10e40*/  STL.128 [R1+0x42e0], R160 ;  /* 0x0042e0a001007387 */ /* 0x0103e80000100c00 */
[----:B------:R-:W3:Y:S04]  /*10e50*/  LDL.LU R117, [R1+0x5b4] ;  /* 0x0005b40001757983 */ /* 0x000ee80000300800 */
[----:B0-----:R-:W4:Y:S04]  /*10e60*/  LDL.LU.128 R164, [R1+0x4470] ;  /* 0x0044700001a47983 */ /* 0x001f280000300c00 */
[----:B------:R-:W3:Y:S04]  /*10e70*/  LDL.LU R118, [R1+0x5b8] ;  /* 0x0005b80001767983 */ /* 0x000ee80000300800 */
[----:B-1----:R-:W3:Y:S04]  /*10e80*/  LDL.LU.128 R160, [R1+0x42e0] ;  /* 0x0042e00001a07983 */ /* 0x002ee80000300c00 */
[----:B------:R-:W3:Y:S04]  /*10e90*/  LDL.LU R119, [R1+0x5bc] ;  /* 0x0005bc0001777983 */ /* 0x000ee80000300800 */
[----:B------:R0:W-:Y:S04]  /*10ea0*/  STL.128 [R1+0x43f0], R108 ;  /* 0x0043f06c01007387 */ /* 0x0001e80000100c00 */
[----:B------:R1:W-:Y:S04]  /*10eb0*/  STL.128 [R1+0x43e0], R104 ;  /* 0x0043e06801007387 */ /* 0x0003e80000100c00 */
[----:B------:R1:W-:Y:S04]  /*10ec0*/  STL.128 [R1+0x43d0], R100 ;  /* 0x0043d06401007387 */ /* 0x0003e80000100c00 */
[----:B------:R1:W-:Y:S04]  /*10ed0*/  STL.128 [R1+0x43c0], R96 ;  /* 0x0043c06001007387 */ /* 0x0003e80000100c00 */
[----:B------:R1:W-:Y:S04]  /*10ee0*/  STL.128 [R1+0x43b0], R92 ;  /* 0x0043b05c01007387 */ /* 0x0003e80000100c00 */
[----:B------:R1:W-:Y:S04]  /*10ef0*/  STL.128 [R1+0x43a0], R88 ;  /* 0x0043a05801007387 */ /* 0x0003e80000100c00 */
[----:B------:R-:W-:Y:S04]  /*10f00*/  STL [R1+0x3c4], R66 ;  /* 0x0003c44201007387 */ /* 0x000fe80000100800 */
[----:B------:R-:W-:Y:S04]  /*10f10*/  STL [R1+0x3c8], R68 ;  /* 0x0003c84401007387 */ /* 0x000fe80000100800 */
[----:B------:R-:W-:Y:S04]  /*10f20*/  STL [R1+0x3cc], R70 ;  /* 0x0003cc4601007387 */ /* 0x000fe80000100800 */
[----:B------:R1:W-:Y:S04]  /*10f30*/  STL.128 [R1+0x4390], R84 ;  /* 0x0043905401007387 */ /* 0x0003e80000100c00 */
[----:B0-----:R-:W3:Y:S04]  /*10f40*/  LDL.LU.128 R108, [R1+0x43f0] ;  /* 0x0043f000016c7983 */ /* 0x001ee80000300c00 */
[----:B-1----:R-:W3:Y:S04]  /*10f50*/  LDL.LU.128 R104, [R1+0x43e0] ;  /* 0x0043e00001687983 */ /* 0x002ee80000300c00 */
[----:B------:R-:W3:Y:S04]  /*10f60*/  LDL.LU.128 R100, [R1+0x43d0] ;  /* 0x0043d00001647983 */ /* 0x000ee80000300c00 */
[----:B------:R-:W3:Y:S04]  /*10f70*/  LDL.LU.128 R96, [R1+0x43c0] ;  /* 0x0043c00001607983 */ /* 0x000ee80000300c00 */
[----:B------:R-:W3:Y:S04]  /*10f80*/  LDL.LU.128 R92, [R1+0x43b0] ;  /* 0x0043b000015c7983 */ /* 0x000ee80000300c00 */
[----:B------:R-:W3:Y:S04]  /*10f90*/  LDL.LU.128 R88, [R1+0x43a0] ;  /* 0x0043a00001587983 */ /* 0x000ee80000300c00 */
[----:B------:R-:W3:Y:S04]  /*10fa0*/  LDL.LU.128 R84, [R1+0x4390] ;  /* 0x0043900001547983 */ /* 0x000ee80000300c00 */
[----:B------:R0:W-:Y:S04]  /*10fb0*/  STL.128 [R1+0x4380], R80 ;  /* 0x0043805001007387 */ /* 0x0001e80000100c00 */
[----:B------:R1:W-:Y:S04]  /*10fc0*/  STL.64 [R1+0x4378], R78 ;  /* 0x0043784e01007387 */ /* 0x0003e80000100a00 */
[----:B------:R1:W-:Y:S04]  /*10fd0*/  STL.64 [R1+0x4368], R72 ;  /* 0x0043684801007387 */ /* 0x0003e80000100a00 */
[----:B0-----:R-:W3:Y:S04]  /*10fe0*/  LDL.LU.128 R80, [R1+0x4380] ;  /* 0x0043800001507983 */ /* 0x001ee80000300c00 */
[----:B-1----:R-:W3:Y:S04]  /*10ff0*/  LDL.LU.64 R78, [R1+0x4378] ;  /* 0x00437800014e7983 */ /* 0x002ee80000300a00 */
[----:B------:R-:W3:Y:S04]  /*11000*/  LDL.LU.64 R72, [R1+0x4368] ;  /* 0x0043680001487983 */ /* 0x000ee80000300a00 */
[----:B------:R0:W-:Y:S04]  /*11010*/  STL [R1+0x4374], R77 ;  /* 0x0043744d01007387 */ /* 0x0001e80000100800 */
[----:B------:R1:W-:Y:S04]  /*11020*/  STL [R1+0x4370], R75 ;  /* 0x0043704b01007387 */ /* 0x0003e80000100800 */
[----:B0-----:R-:W3:Y:S04]  /*11030*/  LDL.LU R77, [R1+0x4374] ;  /* 0x00437400014d7983 */ /* 0x001ee80000300800 */
[----:B-1----:R-:W3:Y:S04]  /*11040*/  LDL.LU R75, [R1+0x4370] ;  /* 0x00437000014b7983 */ /* 0x002ee80000300800 */
[----:B--2---:R0:W-:Y:S04]  /*11050*/  STL.128 [R1+0x4270], R112 ;  /* 0x0042707001007387 */ /* 0x0041e80000100c00 */
[----:B0-----:R-:W2:Y:S04]  /*11060*/  LDL.LU.128 R112, [R1+0x4270] ;  /* 0x0042700001707983 */ /* 0x001ea80000300c00 */
[----:B----4-:R0:W-:Y:S04]  /*11070*/  STL.128 [R1+0x42f0], R164 ;  /* 0x0042f0a401007387 */ /* 0x0101e80000100c00 */
[----:B---3--:R1:W-:Y:S04]  /*11080*/  STL.128 [R1+0x4160], R160 ;  /* 0x004160a001007387 */ /* 0x0083e80000100c00 */
[----:B0-----:R-:W3:Y:S04]  /*11090*/  LDL.128 R164, [R1+0x3b0] ;  /* 0x0003b00001a47983 */ /* 0x001ee80000100c00 */
[----:B-1----:R-:W4:Y:S04]  /*110a0*/  LDL.128 R160, [R1+0x3c0] ;  /* 0x0003c00001a07983 */ /* 0x002f280000100c00 */
[----:B------:R0:W-:Y:S04]  /*110b0*/  STL.128 [R1+0x4280], R116 ;  /* 0x0042807401007387 */ /* 0x0001e80000100c00 */
[----:B0-----:R-:W4:Y:S04]  /*110c0*/  LDL.LU.128 R116, [R1+0x4280] ;  /* 0x0042800001747983 */ /* 0x001f280000300c00 */
[----:B------:R0:W-:Y:S04]  /*110d0*/  STL.128 [R1+0x4260], R108 ;  /* 0x0042606c01007387 */ /* 0x0001e80000100c00 */
[----:B------:R1:W-:Y:S04]  /*110e0*/  STL.128 [R1+0x4250], R104 ;  /* 0x0042506801007387 */ /* 0x0003e80000100c00 */
[----:B------:R1:W-:Y:S04]  /*110f0*/  STL.128 [R1+0x4240], R100 ;  /* 0x0042406401007387 */ /* 0x0003e80000100c00 */
[----:B------:R1:W-:Y:S04]  /*11100*/  STL.128 [R1+0x4230], R96 ;  /* 0x0042306001007387 */ /* 0x0003e80000100c00 */
[----:B------:R1:W-:Y:S04]  /*11110*/  STL.128 [R1+0x4220], R92 ;  /* 0x0042205c01007387 */ /* 0x0003e80000100c00 */
[----:B------:R1:W-:Y:S04]  /*11120*/  STL.128 [R1+0x4210], R88 ;  /* 0x0042105801007387 */ /* 0x0003e80000100c00 */
[----:B------:R1:W-:Y:S04]  /*11130*/  STL.128 [R1+0x4200], R84 ;  /* 0x0042005401007387 */ /* 0x0003e80000100c00 */
[----:B0-----:R-:W4:Y:S04]  /*11140*/  LDL.LU.128 R108, [R1+0x4260] ;  /* 0x00426000016c7983 */ /* 0x001f280000300c00 */
[----:B-1----:R-:W4:Y:S04]  /*11150*/  LDL.LU.128 R104, [R1+0x4250] ;  /* 0x0042500001687983 */ /* 0x002f280000300c00 */
[----:B------:R-:W4:Y:S04]  /*11160*/  LDL.LU.128 R100, [R1+0x4240] ;  /* 0x0042400001647983 */ /* 0x000f280000300c00 */
[----:B------:R-:W4:Y:S04]  /*11170*/  LDL.LU.128 R96, [R1+0x4230] ;  /* 0x0042300001607983 */ /* 0x000f280000300c00 */
[----:B------:R-:W4:Y:S04]  /*11180*/  LDL.LU.128 R92, [R1+0x4220] ;  /* 0x00422000015c7983 */ /* 0x000f280000300c00 */
[----:B------:R-:W4:Y:S04]  /*11190*/  LDL.LU.128 R88, [R1+0x4210] ;  /* 0x0042100001587983 */ /* 0x000f280000300c00 */
[----:B------:R-:W4:Y:S04]  /*111a0*/  LDL.LU.128 R84, [R1+0x4200] ;  /* 0x0042000001547983 */ /* 0x000f280000300c00 */
[----:B------:R0:W-:Y:S04]  /*111b0*/  STL.128 [R1+0x41f0], R80 ;  /* 0x0041f05001007387 */ /* 0x0001e80000100c00 */
[----:B------:R1:W-:Y:S04]  /*111c0*/  STL.64 [R1+0x41e8], R78 ;  /* 0x0041e84e01007387 */ /* 0x0003e80000100a00 */
[----:B------:R1:W-:Y:S04]  /*111d0*/  STL.64 [R1+0x41d8], R72 ;  /* 0x0041d84801007387 */ /* 0x0003e80000100a00 */
[----:B0-----:R-:W4:Y:S04]  /*111e0*/  LDL.LU.128 R80, [R1+0x41f0] ;  /* 0x0041f00001507983 */ /* 0x001f280000300c00 */
[----:B-1----:R-:W4:Y:S04]  /*111f0*/  LDL.LU.64 R78, [R1+0x41e8] ;  /* 0x0041e800014e7983 */ /* 0x002f280000300a00 */
[----:B------:R-:W4:Y:S04]  /*11200*/  LDL.LU.64 R72, [R1+0x41d8] ;  /* 0x0041d80001487983 */ /* 0x000f280000300a00 */
[----:B------:R0:W-:Y:S04]  /*11210*/  STL [R1+0x41e4], R77 ;  /* 0x0041e44d01007387 */ /* 0x0001e80000100800 */
[----:B------:R1:W-:Y:S04]  /*11220*/  STL [R1+0x41e0], R75 ;  /* 0x0041e04b01007387 */ /* 0x0003e80000100800 */
[----:B------:R1:W-:Y:S04]  /*11230*/  STL [R1+0x41d4], R71 ;  /* 0x0041d44701007387 */ /* 0x0003e80000100800 */
[----:B------:R1:W-:Y:S04]  /*11240*/  STL [R1+0x41d0], R69 ;  /* 0x0041d04501007387 */ /* 0x0003e80000100800 */
[----:B0-----:R-:W4:Y:S04]  /*11250*/  LDL.LU R77, [R1+0x41e4] ;  /* 0x0041e400014d7983 */ /* 0x001f280000300800 */
[----:B-1----:R-:W4:Y:S04]  /*11260*/  LDL.LU R75, [R1+0x41e0] ;  /* 0x0041e000014b7983 */ /* 0x002f280000300800 */
[----:B------:R-:W4:Y:S04]  /*11270*/  LDL.LU R71, [R1+0x41d4] ;  /* 0x0041d40001477983 */ /* 0x000f280000300800 */
[----:B------:R-:W4:Y:S04]  /*11280*/  LDL.LU R69, [R1+0x41d0] ;  /* 0x0041d00001457983 */ /* 0x000f280000300800 */
[----:B--2---:R0:W-:Y:S04]  /*11290*/  STL.128 [R1+0x40e0], R112 ;  /* 0x0040e07001007387 */ /* 0x0041e80000100c00 */
[----:B0-----:R-:W2:Y:S04]  /*112a0*/  LDL.LU.128 R112, [R1+0x40e0] ;  /* 0x0040e00001707983 */ /* 0x001ea80000300c00 */
[----:B---3--:R-:W-:Y:S04]  /*112b0*/  STL [R1+0x5c4], R165 ;  /* 0x0005c4a501007387 */ /* 0x008fe80000100800 */
[----:B------:R-:W-:Y:S04]  /*112c0*/  STL.64 [R1+0x5c8], R166 ;  /* 0x0005c8a601007387 */ /* 0x000fe80000100a00 */
[----:B----4-:R-:W-:Y:S01]  /*112d0*/  STL [R1+0x5d4], R161 ;  /* 0x0005d4a101007387 */ /* 0x010fe20000100800 */
[----:B------:R-:W-:-:S03]  /*112e0*/  IMAD.MOV.U32 R124, RZ, RZ, R160 ;  /* 0x000000ffff7c7224 */ /* 0x000fc600078e00a0 */
[----:B------:R0:W-:Y:S04]  /*112f0*/  STL.64 [R1+0x5d8], R162 ;  /* 0x0005d8a201007387 */ /* 0x0001e80000100a00 */
[----:B------:R-:W3:Y:S04]  /*11300*/  LDL.LU R121, [R1+0x5c4] ;  /* 0x0005c40001797983 */ /* 0x000ee80000300800 */
[----:B------:R-:W3:Y:S04]  /*11310*/  LDL.LU R122, [R1+0x5c8] ;  /* 0x0005c800017a7983 */ /* 0x000ee80000300800 */
[----:B------:R-:W3:Y:S04]  /*11320*/  LDL.LU R123, [R1+0x5cc] ;  /* 0x0005cc00017b7983 */ /* 0x000ee80000300800 */
[----:B0-----:R-:W4:Y:S04]  /*11330*/  LDL.LU.128 R160, [R1+0x4160] ;  /* 0x0041600001a07983 */ /* 0x001f280000300c00 */
[----:B------:R0:W-:Y:S04]  /*11340*/  STL.128 [R1+0x40f0], R116 ;  /* 0x0040f07401007387 */ /* 0x0001e80000100c00 */
[----:B------:R1:W-:Y:S04]  /*11350*/  STL.128 [R1+0x4430], R148 ;  /* 0x0044309401007387 */ /* 0x0003e80000100c00 */
[----:B------:R1:W-:Y:S01]  /*11360*/  STL.128 [R1+0x4420], R144 ;  /* 0x0044209001007387 */ /* 0x0003e20000100c00 */
[----:B------:R-:W-:-:S03]  /*11370*/  IMAD.MOV.U32 R120, RZ, RZ, R164 ;  /* 0x000000ffff787224 */ /* 0x000fc600078e00a4 */
[----:B------:R1:W-:Y:S04]  /*11380*/  STL.128 [R1+0x44b0], R180 ;  /* 0x0044b0b401007387 */ /* 0x0003e80000100c00 */
[----:B0-----:R-:W4:Y:S04]  /*11390*/  LDL.LU.128 R116, [R1+0x40f0] ;  /* 0x0040f00001747983 */ /* 0x001f280000300c00 */
[----:B-1----:R-:W4:Y:S04]  /*113a0*/  LDL.LU.128 R148, [R1+0x4430] ;  /* 0x0044300001947983 */ /* 0x002f280000300c00 */
[----:B------:R-:W4:Y:S04]  /*113b0*/  LDL.LU.128 R144, [R1+0x4420] ;  /* 0x0044200001907983 */ /* 0x000f280000300c00 */
[----:B------:R0:W-:Y:S04]  /*113c0*/  STL.128 [R1+0x44a0], R176 ;  /* 0x0044a0b001007387 */ /* 0x0001e80000100c00 */
[----:B------:R1:W-:Y:S04]  /*113d0*/  STL.128 [R1+0x4490], R172 ;  /* 0x004490ac01007387 */ /* 0x0003e80000100c00 */
[----:B------:R1:W-:Y:S04]  /*113e0*/  STL.128 [R1+0x4480], R168 ;  /* 0x004480a801007387 */ /* 0x0003e80000100c00 */
[----:B------:R1:W-:Y:S04]  /*113f0*/  STL.128 [R1+0x4450], R156 ;  /* 0x0044509c01007387 */ /* 0x0003e80000100c00 */
[----:B------:R1:W-:Y:S04]  /*11400*/  STL.128 [R1+0x4440], R152 ;  /* 0x0044409801007387 */ /* 0x0003e80000100c00 */
[----:B------:R1:W-:Y:S04]  /*11410*/  STL.128 [R1+0x4410], R140 ;  /* 0x0044108c01007387 */ /* 0x0003e80000100c00 */
[----:B------:R-:W4:Y:S04]  /*11420*/  LDL.LU.128 R180, [R1+0x44b0] ;  /* 0x0044b00001b47983 */ /* 0x000f280000300c00 */
[----:B0-----:R-:W4:Y:S04]  /*11430*/  LDL.LU.128 R176, [R1+0x44a0] ;  /* 0x0044a00001b07983 */ /* 0x001f280000300c00 */
[----:B-1----:R-:W4:Y:S04]  /*11440*/  LDL.LU.128 R172, [R1+0x4490] ;  /* 0x0044900001ac7983 */ /* 0x002f280000300c00 */
[----:B------:R-:W4:Y:S04]  /*11450*/  LDL.LU.128 R168, [R1+0x4480] ;  /* 0x0044800001a87983 */ /* 0x000f280000300c00 */
[----:B------:R-:W4:Y:S04]  /*11460*/  LDL.LU.128 R156, [R1+0x4450] ;  /* 0x00445000019c7983 */ /* 0x000f280000300c00 */
[----:B------:R-:W4:Y:S04]  /*11470*/  LDL.LU.128 R152, [R1+0x4440] ;  /* 0x0044400001987983 */ /* 0x000f280000300c00 */
[----:B------:R-:W4:Y:S04]  /*11480*/  LDL.LU.128 R140, [R1+0x4410] ;  /* 0x00441000018c7983 */ /* 0x000f280000300c00 */
[----:B------:R-:W-:Y:S04]  /*11490*/  STL [R1+0x3d0], R60 ;  /* 0x0003d03c01007387 */ /* 0x000fe80000100800 */
[----:B------:R-:W-:Y:S04]  /*114a0*/  STL [R1+0x3d4], R62 ;  /* 0x0003d43e01007387 */ /* 0x000fe80000100800 */
[----:B------:R-:W-:Y:S04]  /*114b0*/  STL [R1+0x3d8], R64 ;  /* 0x0003d84001007387 */ /* 0x000fe80000100800 */
[----:B------:R0:W-:Y:S04]  /*114c0*/  STL.128 [R1+0x40d0], R108 ;  /* 0x0040d06c01007387 */ /* 0x0001e80000100c00 */
[----:B------:R1:W-:Y:S04]  /*114d0*/  STL.128 [R1+0x40c0], R104 ;  /* 0x0040c06801007387 */ /* 0x0003e80000100c00 */
[----:B------:R1:W-:Y:S04]  /*114e0*/  STL.128 [R1+0x40b0], R100 ;  /* 0x0040b06401007387 */ /* 0x0003e80000100c00 */
[----:B------:R1:W-:Y:S04]  /*114f0*/  STL.128 [R1+0x40a0], R96 ;  /* 0x0040a06001007387 */ /* 0x0003e80000100c00 */
[----:B------:R1:W-:Y:S04]  /*11500*/  STL.128 [R1+0x4090], R92 ;  /* 0x0040905c01007387 */ /* 0x0003e80000100c00 */
[----:B------:R1:W-:Y:S04]  /*11510*/  STL.128 [R1+0x4080], R88 ;  /* 0x0040805801007387 */ /* 0x0003e80000100c00 */
[----:B------:R-:W-:Y:S04]  /*11520*/  STL [R1+0x3dc], R54 ;  /* 0x0003dc3601007387 */ /* 0x000fe80000100800 */
[----:B------:R1:W-:Y:S04]  /*11530*/  STL.128 [R1+0x4070], R84 ;  /* 0x0040705401007387 */ /* 0x0003e80000100c00 */
[----:B0-----:R-:W4:Y:S04]  /*11540*/  LDL.LU.128 R108, [R1+0x40d0] ;  /* 0x0040d000016c7983 */ /* 0x001f280000300c00 */
[----:B-1----:R-:W4:Y:S04]  /*11550*/  LDL.LU.128 R104, [R1+0x40c0] ;  /* 0x0040c00001687983 */ /* 0x002f280000300c00 */
[----:B------:R-:W4:Y:S04]  /*11560*/  LDL.LU.128 R100, [R1+0x40b0] ;  /* 0x0040b00001647983 */ /* 0x000f280000300c00 */
[----:B------:R-:W4:Y:S04]  /*11570*/  LDL.LU.128 R96, [R1+0x40a0] ;  /* 0x0040a00001607983 */ /* 0x000f280000300c00 */
[----:B------:R-:W4:Y:S04]  /*11580*/  LDL.LU.128 R92, [R1+0x4090] ;  /* 0x00409000015c7983 */ /* 0x000f280000300c00 */
[----:B------:R-:W4:Y:S04]  /*11590*/  LDL.LU.128 R88, [R1+0x4080] ;  /* 0x0040800001587983 */ /* 0x000f280000300c00 */
[----:B------:R-:W4:Y:S04]  /*115a0*/  LDL.LU R125, [R1+0x5d4] ;  /* 0x0005d400017d7983 */ /* 0x000f280000300800 */
[----:B------:R-:W4:Y:S04]  /*115b0*/  LDL.LU R126, [R1+0x5d8] ;  /* 0x0005d800017e7983 */ /* 0x000f280000300800 */
[----:B------:R-:W4:Y:S04]  /*115c0*/  LDL.LU R127, [R1+0x5dc] ;  /* 0x0005dc00017f7983 */ /* 0x000f280000300800 */
[----:B------:R-:W4:Y:S04]  /*115d0*/  LDL.LU.128 R84, [R1+0x4070] ;  /* 0x0040700001547983 */ /* 0x000f280000300c00 */
[----:B------:R0:W-:Y:S04]  /*115e0*/  STL.128 [R1+0x4060], R80 ;  /* 0x0040605001007387 */ /* 0x0001e80000100c00 */
[----:B------:R1:W-:Y:S04]  /*115f0*/  STL.64 [R1+0x4058], R78 ;  /* 0x0040584e01007387 */ /* 0x0003e80000100a00 */
[----:B------:R1:W-:Y:S04]  /*11600*/  STL.64 [R1+0x4048], R72 ;  /* 0x0040484801007387 */ /* 0x0003e80000100a00 */
[----:B------:R1:W-:Y:S04]  /*11610*/  STL [R1+0x4054], R77 ;  /* 0x0040544d01007387 */ /* 0x0003e80000100800 */
[----:B0-----:R-:W4:Y:S04]  /*11620*/  LDL.LU.128 R80, [R1+0x4060] ;  /* 0x0040600001507983 */ /* 0x001f280000300c00 */
[----:B-1----:R-:W4:Y:S04]  /*11630*/  LDL.LU.64 R78, [R1+0x4058] ;  /* 0x00405800014e7983 */ /* 0x002f280000300a00 */
[----:B------:R-:W4:Y:S04]  /*11640*/  LDL.LU.64 R72, [R1+0x4048] ;  /* 0x0040480001487983 */ /* 0x000f280000300a00 */
[----:B------:R0:W-:Y:S04]  /*11650*/  STL [R1+0x4050], R75 ;  /* 0x0040504b01007387 */ /* 0x0001e80000100800 */
[----:B------:R1:W-:Y:S04]  /*11660*/  STL [R1+0x4044], R71 ;  /* 0x0040444701007387 */ /* 0x0003e80000100800 */
[----:B------:R1:W-:Y:S04]  /*11670*/  STL [R1+0x4040], R69 ;  /* 0x0040404501007387 */ /* 0x0003e80000100800 */
[----:B------:R1:W-:Y:S04]  /*11680*/  STL [R1+0x403c], R67 ;  /* 0x00403c4301007387 */ /* 0x0003e80000100800 */
[----:B------:R1:W-:Y:S04]  /*11690*/  STL [R1+0x4038], R65 ;  /* 0x0040384101007387 */ /* 0x0003e80000100800 */
[----:B------:R1:W-:Y:S04]  /*116a0*/  STL [R1+0x4034], R63 ;  /* 0x0040343f01007387 */ /* 0x0003e80000100800 */
[----:B------:R1:W-:Y:S04]  /*116b0*/  STL [R1+0x4030], R61 ;  /* 0x0040303d01007387 */ /* 0x0003e80000100800 */
[----:B------:R-:W4:Y:S04]  /*116c0*/  LDL.LU R77, [R1+0x4054] ;  /* 0x00405400014d7983 */ /* 0x000f280000300800 */
[----:B0-----:R-:W4:Y:S04]  /*116d0*/  LDL.LU R75, [R1+0x4050] ;  /* 0x00405000014b7983 */ /* 0x001f280000300800 */
[----:B-1----:R-:W4:Y:S04]  /*116e0*/  LDL.LU R71, [R1+0x4044] ;  /* 0x0040440001477983 */ /* 0x002f280000300800 */
[----:B------:R-:W4:Y:S04]  /*116f0*/  LDL.LU R69, [R1+0x4040] ;  /* 0x0040400001457983 */ /* 0x000f280000300800 */
[----:B------:R-:W4:Y:S04]  /*11700*/  LDL.LU R67, [R1+0x403c] ;  /* 0x00403c0001437983 */ /* 0x000f280000300800 */
[----:B------:R-:W4:Y:S04]  /*11710*/  LDL.LU R65, [R1+0x4038] ;  /* 0x0040380001417983 */ /* 0x000f280000300800 */
[----:B------:R-:W4:Y:S04]  /*11720*/  LDL.LU R63, [R1+0x4034] ;  /* 0x00403400013f7983 */ /* 0x000f280000300800 */
[----:B------:R-:W4:Y:S04]  /*11730*/  LDL.LU R61, [R1+0x4030] ;  /* 0x00403000013d7983 */ /* 0x000f280000300800 */
[----:B--2---:R0:W-:Y:S04]  /*11740*/  STL.128 [R1+0x3f40], R112 ;  /* 0x003f407001007387 */ /* 0x0041e80000100c00 */
[----:B------:R1:W-:Y:S04]  /*11750*/  STL.128 [R1+0x44c0], R184 ;  /* 0x0044c0b801007387 */ /* 0x0003e80000100c00 */
[----:B------:R-:W2:Y:S04]  /*11760*/  LDL.LU.128 R164, [R1+0x42f0] ;  /* 0x0042f00001a47983 */ /* 0x000ea80000300c00 */
[----:B0-----:R-:W2:Y:S04]  /*11770*/  LDL.LU.128 R112, [R1+0x3f40] ;  /* 0x003f400001707983 */ /* 0x001ea80000300c00 */
[----:B-1----:R-:W2:Y:S04]  /*11780*/  LDL.LU.128 R184, [R1+0x44c0] ;  /* 0x0044c00001b87983 */ /* 0x002ea80000300c00 */
[----:B---3--:R0:W-:Y:S04]  /*11790*/  STL.128 [R1+0x4100], R120 ;  /* 0x0041007801007387 */ /* 0x0081e80000100c00 */
[----:B----4-:R1:W-:Y:S04]  /*117a0*/  STL.128 [R1+0x3fd0], R160 ;  /* 0x003fd0a001007387 */ /* 0x0103e80000100c00 */
[----:B0-----:R-:W3:Y:S04]  /*117b0*/  LDL.LU.128 R120, [R1+0x4100] ;  /* 0x0041000001787983 */ /* 0x001ee80000300c00 */
[----:B-1----:R-:W4:Y:S04]  /*117c0*/  LDL.128 R160, [R1+0x3d0] ;  /* 0x0003d00001a07983 */ /* 0x002f280000100c00 */
[----:B------:R0:W-:Y:S04]  /*117d0*/  STL.128 [R1+0x3f50], R116 ;  /* 0x003f507401007387 */ /* 0x0001e80000100c00 */
[----:B0-----:R-:W4:Y:S04]  /*117e0*/  LDL.LU.128 R116, [R1+0x3f50] ;  /* 0x003f500001747983 */ /* 0x001f280000300c00 */
[----:B------:R0:W-:Y:S04]  /*117f0*/  STL.128 [R1+0x42b0], R148 ;  /* 0x0042b09401007387 */ /* 0x0001e80000100c00 */
[----:B------:R1:W-:Y:S04]  /*11800*/  STL.128 [R1+0x42a0], R144 ;  /* 0x0042a09001007387 */ /* 0x0003e80000100c00 */
[----:B0-----:R-:W4:Y:S04]  /*11810*/  LDL.LU.128 R148, [R1+0x42b0] ;  /* 0x0042b00001947983 */ /* 0x001f280000300c00 */
[----:B-1----:R-:W4:Y:S04]  /*11820*/  LDL.LU.128 R144, [R1+0x42a0] ;  /* 0x0042a00001907983 */ /* 0x002f280000300c00 */
        /* <DEDUP_REMOVED lines=14> */
[----:B------:R-:W-:Y:S04]  /*11910*/  STL [R1+0x3e0], R56 ;  /* 0x0003e03801007387 */ /* 0x000fe80000100800 */
[----:B------:R-:W-:Y:S04]  /*11920*/  STL [R1+0x3e4], R58 ;  /* 0x0003e43a01007387 */ /* 0x000fe80000100800 */
[----:B------:R0:W-:Y:S04]  /*11930*/  STL.128 [R1+0x3f30], R108 ;  /* 0x003f306c01007387 */ /* 0x0001e80000100c00 */
[----:B------:R1:W-:Y:S04]  /*11940*/  STL.128 [R1+0x3f20], R104 ;  /* 0x003f206801007387 */ /* 0x0003e80000100c00 */
[----:B------:R-:W-:Y:S04]  /*11950*/  STL.128 [R1+0x3f10], R100 ;  /* 0x003f106401007387 */ /* 0x000fe80000100c00 */
[----:B------:R-:W-:Y:S04]  /*11960*/  STL.128 [R1+0x3f00], R96 ;  /* 0x003f006001007387 */ /* 0x000fe80000100c00 */
[----:B------:R-:W-:Y:S04]  /*11970*/  STL.128 [R1+0x3ef0], R92 ;  /* 0x003ef05c01007387 */ /* 0x000fe80000100c00 */
[----:B------:R-:W-:Y:S04]  /*11980*/  STL.128 [R1+0x3ee0], R88 ;  /* 0x003ee05801007387 */ /* 0x000fe80000100c00 */
[----:B------:R-:W-:Y:S04]  /*11990*/  STL [R1+0x3e8], R48 ;  /* 0x0003e83001007387 */ /* 0x000fe80000100800 */
[----:B------:R-:W-:Y:S04]  /*119a0*/  STL [R1+0x3ec], R50 ;  /* 0x0003ec3201007387 */ /* 0x000fe80000100800 */
        /* <DEDUP_REMOVED lines=20> */
[----:B------:R-:W-:Y:S04]  /*11af0*/  STL [R1+0x3e94], R67 ;  /* 0x003e944301007387 */ /* 0x000fe80000100800 */
[----:B------:R-:W-:Y:S04]  /*11b00*/  STL [R1+0x3e90], R65 ;  /* 0x003e904101007387 */ /* 0x000fe80000100800 */
[----:B------:R-:W-:Y:S04]  /*11b10*/  STL [R1+0x3e8c], R63 ;  /* 0x003e8c3f01007387 */ /* 0x000fe80000100800 */
[----:B------:R-:W-:Y:S04]  /*11b20*/  STL [R1+0x3e88], R61 ;  /* 0x003e883d01007387 */ /* 0x000fe80000100800 */
[----:B------:R-:W-:Y:S04]  /*11b30*/  STL [R1+0x3e84], R59 ;  /* 0x003e843b01007387 */ /* 0x000fe80000100800 */
[----:B------:R-:W-:Y:S04]  /*11b40*/  STL [R1+0x3e80], R57 ;  /* 0x003e803901007387 */ /* 0x000fe80000100800 */
[----:B0-----:R-:W4:Y:S04]  /*11b50*/  LDL.LU R77, [R1+0x3eac] ;  /* 0x003eac00014d7983 */ /* 0x001f280000300800 */
[----:B--2---:R0:W-:Y:S04]  /*11b60*/  STL.128 [R1+0x3e30], R112 ;  /* 0x003e307001007387 */ /* 0x0041e80000100c00 */
[----:B-1----:R-:W2:Y:S04]  /*11b70*/  LDL.LU R75, [R1+0x3ea8] ;  /* 0x003ea800014b7983 */ /* 0x002ea80000300800 */
[----:B------:R-:W2:Y:S04]  /*11b80*/  LDL.LU R71, [R1+0x3e9c] ;  /* 0x003e9c0001477983 */ /* 0x000ea80000300800 */
[----:B------:R-:W2:Y:S04]  /*11b90*/  LDL.LU R69, [R1+0x3e98] ;  /* 0x003e980001457983 */ /* 0x000ea80000300800 */
[----:B0-----:R-:W2:Y:S04]  /*11ba0*/  LDL.128 R112, [R1+0x3e0] ;  /* 0x0003e00001707983 */ /* 0x001ea80000100c00 */
[----:B------:R-:W2:Y:S04]  /*11bb0*/  LDL.LU R67, [R1+0x3e94] ;  /* 0x003e940001437983 */ /* 0x000ea80000300800 */
[----:B------:R-:W2:Y:S04]  /*11bc0*/  LDL.LU R65, [R1+0x3e90] ;  /* 0x003e900001417983 */ /* 0x000ea80000300800 */
[----:B------:R-:W2:Y:S04]  /*11bd0*/  LDL.LU R63, [R1+0x3e8c] ;  /* 0x003e8c00013f7983 */ /* 0x000ea80000300800 */
[----:B------:R-:W2:Y:S04]  /*11be0*/  LDL.LU R61, [R1+0x3e88] ;  /* 0x003e8800013d7983 */ /* 0x000ea80000300800 */
[----:B------:R-:W2:Y:S04]  /*11bf0*/  LDL.LU R59, [R1+0x3e84] ;  /* 0x003e8400013b7983 */ /* 0x000ea80000300800 */
[----:B---3--:R0:W-:Y:S04]  /*11c00*/  STL.128 [R1+0x3f60], R120 ;  /* 0x003f607801007387 */ /* 0x0081e80000100c00 */
[----:B----4-:R-:W-:Y:S04]  /*11c10*/  STL [R1+0x5e4], R161 ;  /* 0x0005e4a101007387 */ /* 0x010fe80000100800 */
[----:B------:R-:W-:Y:S04]  /*11c20*/  STL.64 [R1+0x5e8], R162 ;  /* 0x0005e8a201007387 */ /* 0x000fe80000100a00 */
[----:B------:R-:W3:Y:S04]  /*11c30*/  LDL.LU R129, [R1+0x5e4] ;  /* 0x0005e40001817983 */ /* 0x000ee80000300800 */
[----:B0-----:R-:W4:Y:S04]  /*11c40*/  LDL.LU.128 R120, [R1+0x3f60] ;  /* 0x003f600001787983 */ /* 0x001f280000300c00 */
[----:B------:R-:W3:Y:S04]  /*11c50*/  LDL.LU R130, [R1+0x5e8] ;  /* 0x0005e80001827983 */ /* 0x000ee80000300800 */
[----:B------:R-:W3:Y:S04]  /*11c60*/  LDL.LU R131, [R1+0x5ec] ;  /* 0x0005ec0001837983 */ /* 0x000ee80000300800 */
[----:B------:R0:W-:Y:S04]  /*11c70*/  STL.128 [R1+0x3e40], R116 ;  /* 0x003e407401007387 */ /* 0x0001e80000100c00 */
[----:B------:R-:W3:Y:S04]  /*11c80*/  LDL.LU R57, [R1+0x3e80] ;  /* 0x003e800001397983 */ /* 0x000ee80000300800 */
[----:B0-----:R-:W3:Y:S04]  /*11c90*/  LDL.LU.128 R116, [R1+0x3e40] ;  /* 0x003e400001747983 */ /* 0x001ee80000300c00 */
[----:B------:R0:W-:Y:S04]  /*11ca0*/  STL.128 [R1+0x4130], R148 ;  /* 0x0041309401007387 */ /* 0x0001e80000100c00 */
[----:B------:R1:W-:Y:S01]  /*11cb0*/  STL.128 [R1+0x4120], R144 ;  /* 0x0041209001007387 */ /* 0x0003e20000100c00 */
[----:B------:R-:W-:-:S03]  /*11cc0*/  IMAD.MOV.U32 R128, RZ, RZ, R160 ;  /* 0x000000ffff807224 */ /* 0x000fc600078e00a0 */
[----:B------:R1:W-:Y:S04]  /*11cd0*/  STL.128 [R1+0x44d0], R188 ;  /* 0x0044d0bc01007387 */ /* 0x0003e80000100c00 */
[----:B------:R1:W-:Y:S04]  /*11ce0*/  STL.128 [R1+0x4340], R184 ;  /* 0x004340b801007387 */ /* 0x0003e80000100c00 */
[----:B0-----:R-:W3:Y:S04]  /*11cf0*/  LDL.LU.128 R148, [R1+0x4130] ;  /* 0x0041300001947983 */ /* 0x001ee80000300c00 */
[----:B-1----:R-:W3:Y:S04]  /*11d00*/  LDL.LU.128 R144, [R1+0x4120] ;  /* 0x0041200001907983 */ /* 0x002ee80000300c00 */
[----:B------:R-:W-:Y:S04]  /*11d10*/  STL.128 [R1+0x4170], R164 ;  /* 0x004170a401007387 */ /* 0x000fe80000100c00 */
[----:B------:R-:W3:Y:S04]  /*11d20*/  LDL.LU.128 R188, [R1+0x44d0] ;  /* 0x0044d00001bc7983 */ /* 0x000ee80000300c00 */
[----:B------:R0:W-:Y:S04]  /*11d30*/  STL.128 [R1+0x41b0], R180 ;  /* 0x0041b0b401007387 */ /* 0x0001e80000100c00 */
[----:B------:R1:W-:Y:S04]  /*11d40*/  STL.128 [R1+0x41a0], R176 ;  /* 0x0041a0b001007387 */ /* 0x0003e80000100c00 */
[----:B------:R1:W-:Y:S04]  /*11d50*/  STL.128 [R1+0x4190], R172 ;  /* 0x004190ac01007387 */ /* 0x0003e80000100c00 */
[----:B------:R1:W-:Y:S04]  /*11d60*/  STL.128 [R1+0x4180], R168 ;  /* 0x004180a801007387 */ /* 0x0003e80000100c00 */
[----:B------:R1:W-:Y:S04]  /*11d70*/  STL.128 [R1+0x4150], R156 ;  /* 0x0041509c01007387 */ /* 0x0003e80000100c00 */
[----:B------:R1:W-:Y:S04]  /*11d80*/  STL.128 [R1+0x4140], R152 ;  /* 0x0041409801007387 */ /* 0x0003e80000100c00 */
[----:B------:R1:W-:Y:S04]  /*11d90*/  STL.128 [R1+0x4110], R140 ;  /* 0x0041108c01007387 */ /* 0x0003e80000100c00 */
        /* <DEDUP_REMOVED lines=9> */
[----:B------:R-:W-:Y:S04]  /*11e30*/  STL.128 [R1+0x3d20], R28 ;  /* 0x003d201c01007387 */ /* 0x000fe80000100c00 */
[----:B------:R-:W-:Y:S04]  /*11e40*/  STL.128 [R1+0x3d30], R32 ;  /* 0x003d302001007387 */ /* 0x000fe80000100c00 */
[----:B------:R-:W-:Y:S04]  /*11e50*/  STL [R1+0x3d1c], R26 ;  /* 0x003d1c1a01007387 */ /* 0x000fe80000100800 */
[----:B------:R-:W-:Y:S04]  /*11e60*/  STL.128 [R1+0x3e20], R108 ;  /* 0x003e206c01007387 */ /* 0x000fe80000100c00 */
[----:B------:R-:W-:Y:S04]  /*11e70*/  STL.128 [R1+0x3e10], R104 ;  /* 0x003e106801007387 */ /* 0x000fe80000100c00 */
[----:B------:R0:W-:Y:S04]  /*11e80*/  STL.128 [R1+0x3e60], R124 ;  /* 0x003e607c01007387 */ /* 0x0001e80000100c00 */
[----:B------:R1:W-:Y:S04]  /*11e90*/  STL.128 [R1+0x3e00], R100 ;  /* 0x003e006401007387 */ /* 0x0003e80000100c00 */
[----:B------:R1:W-:Y:S04]  /*11ea0*/  STL.128 [R1+0x3df0], R96 ;  /* 0x003df06001007387 */ /* 0x0003e80000100c00 */
[----:B------:R1:W-:Y:S04]  /*11eb0*/  STL.128 [R1+0x3de0], R92 ;  /* 0x003de05c01007387 */ /* 0x0003e80000100c00 */
[----:B------:R1:W-:Y:S04]  /*11ec0*/  STL.128 [R1+0x3dd0], R88 ;  /* 0x003dd05801007387 */ /* 0x0003e80000100c00 */
[----:B------:R1:W-:Y:S04]  /*11ed0*/  STL.128 [R1+0x3dc0], R84 ;  /* 0x003dc05401007387 */ /* 0x0003e80000100c00 */
[----:B0-----:R-:W3:Y:S04]  /*11ee0*/  LDL.LU.128 R124, [R1+0x3e60] ;  /* 0x003e6000017c7983 */ /* 0x001ee80000300c00 */
[----:B------:R-:W3:Y:S04]  /*11ef0*/  LDL.LU.128 R108, [R1+0x3e20] ;  /* 0x003e2000016c7983 */ /* 0x000ee80000300c00 */
[----:B------:R-:W3:Y:S04]  /*11f00*/  LDL.LU.128 R104, [R1+0x3e10] ;  /* 0x003e100001687983 */ /* 0x000ee80000300c00 */
[----:B-1----:R-:W3:Y:S04]  /*11f10*/  LDL.LU.128 R100, [R1+0x3e00] ;  /* 0x003e000001647983 */ /* 0x002ee80000300c00 */
[----:B------:R-:W3:Y:S04]  /*11f20*/  LDL.LU.128 R96, [R1+0x3df0] ;  /* 0x003df00001607983 */ /* 0x000ee80000300c00 */
[----:B------:R-:W3:Y:S04]  /*11f30*/  LDL.LU.128 R92, [R1+0x3de0] ;  /* 0x003de000015c7983 */ /* 0x000ee80000300c00 */
[----:B------:R-:W3:Y:S04]  /*11f40*/  LDL.LU.128 R88, [R1+0x3dd0] ;  /* 0x003dd00001587983 */ /* 0x000ee80000300c00 */
[----:B------:R-:W3:Y:S04]  /*11f50*/  LDL.LU.128 R84, [R1+0x3dc0] ;  /* 0x003dc00001547983 */ /* 0x000ee80000300c00 */
[----:B------:R0:W-:Y:S04]  /*11f60*/  STL [R1+0x3d18], R24 ;  /* 0x003d181801007387 */ /* 0x0001e80000100800 */
[----:B------:R1:W-:Y:S04]  /*11f70*/  STL [R1+0x3d14], R22 ;  /* 0x003d141601007387 */ /* 0x0003e80000100800 */
[----:B------:R1:W-:Y:S04]  /*11f80*/  STL [R1+0x3d10], R20 ;  /* 0x003d101401007387 */ /* 0x0003e80000100800 */
[----:B------:R1:W-:Y:S04]  /*11f90*/  STL [R1+0x3cf8], R10 ;  /* 0x003cf80a01007387 */ /* 0x0003e80000100800 */
[----:B------:R-:W3:Y:S04]  /*11fa0*/  LDL.LU.128 R28, [R1+0x3d20] ;  /* 0x003d2000011c7983 */ /* 0x000ee80000300c00 */
[----:B------:R-:W3:Y:S04]  /*11fb0*/  LDL.LU.128 R32, [R1+0x3d30] ;  /* 0x003d300001207983 */ /* 0x000ee80000300c00 */
[----:B------:R-:W3:Y:S04]  /*11fc0*/  LDL.LU R26, [R1+0x3d1c] ;  /* 0x003d1c00011a7983 */ /* 0x000ee80000300800 */
[----:B0-----:R-:W3:Y:S04]  /*11fd0*/  LDL.LU R24, [R1+0x3d18] ;  /* 0x003d180001187983 */ /* 0x001ee80000300800 */
[----:B-1----:R-:W3:Y:S04]  /*11fe0*/  LDL.LU R22, [R1+0x3d14] ;  /* 0x003d140001167983 */ /* 0x002ee80000300800 */
[----:B------:R-:W3:Y:S04]  /*11ff0*/  LDL.LU R20, [R1+0x3d10] ;  /* 0x003d100001147983 */ /* 0x000ee80000300800 */
[----:B------:R-:W3:Y:S04]  /*12000*/  LDL.LU R10, [R1+0x3cf8] ;  /* 0x003cf800010a7983 */ /* 0x000ee80000300800 */
[----:B------:R0:W-:Y:S04]  /*12010*/  STL.128 [R1+0x3db0], R80 ;  /* 0x003db05001007387 */ /* 0x0001e80000100c00 */
[----:B------:R1:W-:Y:S04]  /*12020*/  STL.64 [R1+0x3da8], R78 ;  /* 0x003da84e01007387 */ /* 0x0003e80000100a00 */
[----:B------:R1:W-:Y:S01]  /*12030*/  STL.64 [R1+0x3d98], R72 ;  /* 0x003d984801007387 */ /* 0x0003e20000100a00 */
[----:B--2---:R-:W-:-:S03]  /*12040*/  IMAD.MOV.U32 R132, RZ, RZ, R112 ;  /* 0x000000ffff847224 */ /* 0x004fc600078e0070 */
[----:B------:R-:W-:Y:S01]  /*12050*/  STL [R1+0x3f0], R52 ;  /* 0x0003f03401007387 */ /* 0x000fe20000100800 */
[----:B------:R-:W-:Y:S02]  /*12060*/  IMAD.MOV.U32 R133, RZ, RZ, R113 ;  /* 0x000000ffff857224 */ /* 0x000fe400078e0071 */
[----:B------:R-:W-:Y:S01]  /*12070*/  IMAD.MOV.U32 R134, RZ, RZ, R114 ;  /* 0x000000ffff867224 */ /* 0x000fe200078e0072 */
[----:B0-----:R-:W2:Y:S01]  /*12080*/  LDL.LU.128 R80, [R1+0x3db0] ;  /* 0x003db00001507983 */ /* 0x001ea20000300c00 */
[----:B------:R-:W-:-:S03]  /*12090*/  IMAD.MOV.U32 R135, RZ, RZ, R115 ;  /* 0x000000ffff877224 */ /* 0x000fc600078e0073 */
[----:B------:R-:W2:Y:S04]  /*120a0*/  LDL.LU.128 R112, [R1+0x3e30] ;  /* 0x003e300001707983 */ /* 0x000ea80000300c00 */
[----:B-1----:R-:W2:Y:S04]  /*120b0*/  LDL.LU.64 R78, [R1+0x3da8] ;  /* 0x003da800014e7983 */ /* 0x002ea80000300a00 */
[----:B------:R-:W2:Y:S04]  /*120c0*/  LDL.LU.64 R72, [R1+0x3d98] ;  /* 0x003d980001487983 */ /* 0x000ea80000300a00 */
[----:B------:R-:W-:Y:S04]  /*120d0*/  STL [R1+0x3f4], R42 ;  /* 0x0003f42a01007387 */ /* 0x000fe80000100800 */
[----:B------:R-:W-:Y:S04]  /*120e0*/  STL [R1+0x3f8], R44 ;  /* 0x0003f82c01007387 */ /* 0x000fe80000100800 */
[----:B------:R-:W-:Y:S04]  /*120f0*/  STL [R1+0x3fc], R46 ;  /* 0x0003fc2e01007387 */ /* 0x000fe80000100800 */
[----:B------:R-:W-:Y:S04]  /*12100*/  STL [R1+0x3da4], R77 ;  /* 0x003da44d01007387 */ /* 0x000fe80000100800 */
[----:B------:R-:W-:Y:S04]  /*12110*/  STL [R1+0x3da0], R75 ;  /* 0x003da04b01007387 */ /* 0x000fe80000100800 */
[----:B----4-:R0:W-:Y:S04]  /*12120*/  STL.128 [R1+0x3e50], R120 ;  /* 0x003e507801007387 */ /* 0x0101e80000100c00 */
[----:B------:R-:W-:Y:S04]  /*12130*/  STL [R1+0x3d90], R71 ;  /* 0x003d904701007387 */ /* 0x000fe80000100800 */
[----:B---3--:R1:W-:Y:S04]  /*12140*/  STL.128 [R1+0x3e70], R128 ;  /* 0x003e708001007387 */ /* 0x0083e80000100c00 */
[----:B------:R3:W-:Y:S04]  /*12150*/  STL [R1+0x3d8c], R69 ;  /* 0x003d8c4501007387 */ /* 0x0007e80000100800 */
[----:B0-----:R-:W4:Y:S04]  /*12160*/  LDL.LU.128 R120, [R1+0x3e50] ;  /* 0x003e500001787983 */ /* 0x001f280000300c00 */
[----:B------:R0:W-:Y:S04]  /*12170*/  STL [R1+0x3d88], R67 ;  /* 0x003d884301007387 */ /* 0x0001e80000100800 */
[----:B-1----:R-:W4:Y:S04]  /*12180*/  LDL.LU.128 R128, [R1+0x3e70] ;  /* 0x003e700001807983 */ /* 0x002f280000300c00 */
        /* <DEDUP_REMOVED lines=12> */
[----:B------:R1:W-:Y:S04]  /*12250*/  STL.64 [R1+0x3d50], R40 ;  /* 0x003d502801007387 */ /* 0x0003e80000100a00 */
[----:B------:R1:W-:Y:S04]  /*12260*/  STL.128 [R1+0x3d40], R36 ;  /* 0x003d402401007387 */ /* 0x0003e80000100c00 */
[----:B------:R1:W-:Y:S04]  /*12270*/  STL.128 [R1+0x3ca0], R116 ;  /* 0x003ca07401007387 */ /* 0x0003e80000100c00 */
[----:B------:R-:W4:Y:S04]  /*12280*/  LDL.LU R77, [R1+0x3da4] ;  /* 0x003da400014d7983 */ /* 0x000f280000300800 */
[----:B------:R-:W4:Y:S04]  /*12290*/  LDL.LU R75, [R1+0x3da0] ;  /* 0x003da000014b7983 */ /* 0x000f280000300800 */
[----:B------:R-:W4:Y:S04]  /*122a0*/  LDL.LU R71, [R1+0x3d90] ;  /* 0x003d900001477983 */ /* 0x000f280000300800 */
[----:B---3--:R-:W3:Y:S04]  /*122b0*/  LDL.LU R69, [R1+0x3d8c] ;  /* 0x003d8c0001457983 */ /* 0x008ee80000300800 */
        /* <DEDUP_REMOVED lines=13> */
[----:B------:R-:W3:Y:S04]  /*12390*/  LDL.LU.64 R40, [R1+0x3d50] ;  /* 0x003d500001287983 */ /* 0x000ee80000300a00 */
[----:B------:R-:W3:Y:S04]  /*123a0*/  LDL.LU.128 R36, [R1+0x3d40] ;  /* 0x003d400001247983 */ /* 0x000ee80000300c00 */
[----:B------:R-:W3:Y:S04]  /*123b0*/  LDL.128 R116, [R1+0x3f0] ;  /* 0x0003f00001747983 */ /* 0x000ee80000100c00 */
[----:B------:R0:W-:Y:S04]  /*123c0*/  STL.64 [R1+0x3d00], R12 ;  /* 0x003d000c01007387 */ /* 0x0001e80000100a00 */
[----:B------:R1:W-:Y:S04]  /*123d0*/  STL.128 [R1+0x3fa0], R148 ;  /* 0x003fa09401007387 */ /* 0x0003e80000100c00 */
[----:B------:R1:W-:Y:S04]  /*123e0*/  STL.128 [R1+0x3f90], R144 ;  /* 0x003f909001007387 */ /* 0x0003e80000100c00 */
[----:B0-----:R-:W3:Y:S04]  /*123f0*/  LDL.LU.64 R12, [R1+0x3d00] ;  /* 0x003d0000010c7983 */ /* 0x001ee80000300a00 */
[----:B------:R0:W-:Y:S04]  /*12400*/  STL [R1+0x4360], R193 ;  /* 0x004360c101007387 */ /* 0x0001e80000100800 */
[----:B-1----:R-:W3:Y:S04]  /*12410*/  LDL.LU.128 R148, [R1+0x3fa0] ;  /* 0x003fa00001947983 */ /* 0x002ee80000300c00 */
        /* <DEDUP_REMOVED lines=11> */
[----:B------:R2:W-:Y:S04]  /*124d0*/  STL.64 [R1+0x3d08], R16 ;  /* 0x003d081001007387 */ /* 0x0005e80000100a00 */
[----:B------:R2:W-:Y:S04]  /*124e0*/  STL.64 [R1+0x3cf0], R8 ;  /* 0x003cf00801007387 */ /* 0x0005e80000100a00 */
[----:B------:R2:W-:Y:S04]  /*124f0*/  STL.128 [R1+0x3ce0], R4 ;  /* 0x003ce00401007387 */ /* 0x0005e80000100c00 */
[----:B0-----:R-:W3:Y:S04]  /*12500*/  LDL.LU R193, [R1+0x4360] ;  /* 0x0043600001c17983 */ /* 0x001ee80000300800 */
        /* <DEDUP_REMOVED lines=9> */
[----:B--2---:R-:W2:Y:S04]  /*125a0*/  LDL.LU.128 R152, [R1+0x3fb0] ;  /* 0x003fb00001987983 */ /* 0x004ea80000300c00 */
[----:B------:R-:W2:Y:S04]  /*125b0*/  LDL.LU.128 R140, [R1+0x3f80] ;  /* 0x003f8000018c7983 */ /* 0x000ea80000300c00 */
[----:B------:R-:W2:Y:S04]  /*125c0*/  LDL.LU.64 R16, [R1+0x3d08] ;  /* 0x003d080001107983 */ /* 0x000ea80000300a00 */
[----:B------:R-:W2:Y:S04]  /*125d0*/  LDL.LU.64 R8, [R1+0x3cf0] ;  /* 0x003cf00001087983 */ /* 0x000ea80000300a00 */
[----:B------:R-:W2:Y:S04]  /*125e0*/  LDL.LU.128 R4, [R1+0x3ce0] ;  /* 0x003ce00001047983 */ /* 0x000ea80000300c00 */
[----:B------:R-:W-:Y:S04]  /*125f0*/  STL.128 [R1+0x3cc0], R124 ;  /* 0x003cc07c01007387 */ /* 0x000fe80000100c00 */
[----:B------:R-:W-:Y:S04]  /*12600*/  STL.128 [R1+0x3c90], R112 ;  /* 0x003c907001007387 */ /* 0x000fe80000100c00 */
[----:B----4-:R-:W-:Y:S04]  /*12610*/  STL.128 [R1+0x3cb0], R120 ;  /* 0x003cb07801007387 */ /* 0x010fe80000100c00 */
        /* <DEDUP_REMOVED lines=9> */
[----:B------:R1:W-:Y:S04]  /*126b0*/  STL.128 [R1+0x3ba0], R32 ;  /* 0x003ba02001007387 */ /* 0x0003e80000100c00 */
[----:B------:R4:W-:Y:S04]  /*126c0*/  STL [R1+0x3b8c], R26 ;  /* 0x003b8c1a01007387 */ /* 0x0009e80000100800 */
[----:B------:R4:W-:Y:S04]  /*126d0*/  STL [R1+0x3b88], R24 ;  /* 0x003b881801007387 */ /* 0x0009e80000100800 */
[----:B------:R4:W-:Y:S04]  /*126e0*/  STL [R1+0x3b84], R22 ;  /* 0x003b841601007387 */ /* 0x0009e80000100800 */
[----:B------:R4:W-:Y:S04]  /*126f0*/  STL [R1+0x3b80], R20 ;  /* 0x003b801401007387 */ /* 0x0009e80000100800 */
[----:B------:R4:W-:Y:S04]  /*12700*/  STL [R1+0x3b68], R10 ;  /* 0x003b680a01007387 */ /* 0x0009e80000100800 */
[----:B0-----:R-:W2:Y:S04]  /*12710*/  LDL.LU.128 R28, [R1+0x3b90] ;  /* 0x003b9000011c7983 */ /* 0x001ea80000300c00 */
[----:B-1----:R-:W2:Y:S04]  /*12720*/  LDL.LU.128 R32, [R1+0x3ba0] ;  /* 0x003ba00001207983 */ /* 0x002ea80000300c00 */
[----:B----4-:R-:W4:Y:S04]  /*12730*/  LDL.LU R26, [R1+0x3b8c] ;  /* 0x003b8c00011a7983 */ /* 0x010f280000300800 */
[----:B------:R-:W4:Y:S04]  /*12740*/  LDL.LU R24, [R1+0x3b88] ;  /* 0x003b880001187983 */ /* 0x000f280000300800 */
[----:B------:R-:W4:Y:S04]  /*12750*/  LDL.LU R22, [R1+0x3b84] ;  /* 0x003b840001167983 */ /* 0x000f280000300800 */
[----:B------:R-:W4:Y:S04]  /*12760*/  LDL.LU R20, [R1+0x3b80] ;  /* 0x003b800001147983 */ /* 0x000f280000300800 */
[----:B------:R-:W4:Y:S04]  /*12770*/  LDL.LU R10, [R1+0x3b68] ;  /* 0x003b6800010a7983 */ /* 0x000f280000300800 */
[----:B------:R-:W4:Y:S04]  /*12780*/  LDL.LU.128 R92, [R1+0x3c40] ;  /* 0x003c4000015c7983 */ /* 0x000f280000300c00 */
[----:B------:R0:W-:Y:S04]  /*12790*/  STL.128 [R1+0x3c10], R80 ;  /* 0x003c105001007387 */ /* 0x0001e80000100c00 */
[----:B------:R1:W-:Y:S04]  /*127a0*/  STL.64 [R1+0x3c08], R78 ;  /* 0x003c084e01007387 */ /* 0x0003e80000100a00 */
[----:B------:R1:W-:Y:S04]  /*127b0*/  STL.64 [R1+0x3bf8], R72 ;  /* 0x003bf84801007387 */ /* 0x0003e80000100a00 */
[----:B------:R-:W4:Y:S04]  /*127c0*/  LDL.LU.128 R88, [R1+0x3c30] ;  /* 0x003c300001587983 */ /* 0x000f280000300c00 */
[----:B------:R-:W4:Y:S04]  /*127d0*/  LDL.LU.128 R84, [R1+0x3c20] ;  /* 0x003c200001547983 */ /* 0x000f280000300c00 */
[----:B0-----:R-:W4:Y:S04]  /*127e0*/  LDL.LU.128 R80, [R1+0x3c10] ;  /* 0x003c100001507983 */ /* 0x001f280000300c00 */
[----:B-1----:R-:W4:Y:S04]  /*127f0*/  LDL.LU.64 R78, [R1+0x3c08] ;  /* 0x003c0800014e7983 */ /* 0x002f280000300a00 */
[----:B------:R-:W4:Y:S04]  /*12800*/  LDL.LU.64 R72, [R1+0x3bf8] ;  /* 0x003bf80001487983 */ /* 0x000f280000300a00 */
[----:B------:R0:W-:Y:S04]  /*12810*/  STL [R1+0x3c04], R77 ;  /* 0x003c044d01007387 */ /* 0x0001e80000100800 */
[----:B------:R1:W-:Y:S04]  /*12820*/  STL [R1+0x3c00], R75 ;  /* 0x003c004b01007387 */ /* 0x0003e80000100800 */
[----:B------:R1:W-:Y:S04]  /*12830*/  STL [R1+0x3bf4], R71 ;  /* 0x003bf44701007387 */ /* 0x0003e80000100800 */
[----:B---3--:R3:W-:Y:S04]  /*12840*/  STL [R1+0x3bf0], R69 ;  /* 0x003bf04501007387 */ /* 0x0087e80000100800 */
[----:B------:R3:W-:Y:S04]  /*12850*/  STL [R1+0x3bec], R67 ;  /* 0x003bec4301007387 */ /* 0x0007e80000100800 */
[----:B------:R3:W-:Y:S01]  /*12860*/  STL [R1+0x3be8], R65 ;  /* 0x003be84101007387 */ /* 0x0007e20000100800 */
[----:B------:R-:W-:-:S02]  /*12870*/  IMAD.MOV.U32 R136, RZ, RZ, R116 ;  /* 0x000000ffff887224 */ /* 0x000fc400078e0074 */
[----:B------:R-:W-:Y:S01]  /*12880*/  IMAD.MOV.U32 R137, RZ, RZ, R117 ;  /* 0x000000ffff897224 */ /* 0x000fe200078e0075 */
[----:B------:R3:W-:Y:S01]  /*12890*/  STL [R1+0x3be4], R63 ;  /* 0x003be43f01007387 */ /* 0x0007e20000100800 */
[----:B------:R-:W-:Y:S02]  /*128a0*/  IMAD.MOV.U32 R138, RZ, RZ, R118 ;  /* 0x000000ffff8a7224 */ /* 0x000fe400078e0076 */
[----:B------:R-:W-:Y:S01]  /*128b0*/  IMAD.MOV.U32 R139, RZ, RZ, R119 ;  /* 0x000000ffff8b7224 */ /* 0x000fe200078e0077 */
        /* <DEDUP_REMOVED lines=13> */
[----:B------:R-:W4:Y:S04]  /*12990*/  LDL.LU.128 R128, [R1+0x3cd0] ;  /* 0x003cd00001807983 */ /* 0x000f280000300c00 */
        /* <DEDUP_REMOVED lines=8> */
[----:B0-----:R-:W4:Y:S04]  /*12a20*/  LDL.LU R77, [R1+0x3c04] ;  /* 0x003c0400014d7983 */ /* 0x001f280000300800 */
[----:B-1----:R-:W4:Y:S04]  /*12a30*/  LDL.LU R75, [R1+0x3c00] ;  /* 0x003c0000014b7983 */ /* 0x002f280000300800 */
[----:B------:R-:W4:Y:S04]  /*12a40*/  LDL.LU R71, [R1+0x3bf4] ;  /* 0x003bf40001477983 */ /* 0x000f280000300800 */
[----:B---3--:R-:W3:Y:S04]  /*12a50*/  LDL.LU R69, [R1+0x3bf0] ;  /* 0x003bf00001457983 */ /* 0x008ee80000300800 */
        /* <DEDUP_REMOVED lines=16> */
[----:B------:R0:W-:Y:S04]  /*12b60*/  STL.64 [R1+0x3b70], R12 ;  /* 0x003b700c01007387 */ /* 0x0001e80000100a00 */
[----:B------:R1:W-:Y:S04]  /*12b70*/  STL.128 [R1+0x3b10], R148 ;  /* 0x003b109401007387 */ /* 0x0003e80000100c00 */
[----:B------:R1:W-:Y:S04]  /*12b80*/  STL.128 [R1+0x3b00], R144 ;  /* 0x003b009001007387 */ /* 0x0003e80000100c00 */
[----:B0-----:R-:W3:Y:S04]  /*12b90*/  LDL.LU.64 R12, [R1+0x3b70] ;  /* 0x003b7000010c7983 */ /* 0x001ee80000300a00 */
[----:B-1----:R-:W3:Y:S04]  /*12ba0*/  LDL.LU.128 R148, [R1+0x3b10] ;  /* 0x003b100001947983 */ /* 0x002ee80000300c00 */
[----:B------:R-:W3:Y:S04]  /*12bb0*/  LDL.LU.128 R144, [R1+0x3b00] ;  /* 0x003b000001907983 */ /* 0x000ee80000300c00 */
[----:B--2---:R0:W-:Y:S04]  /*12bc0*/  STL.64 [R1+0x3b78], R16 ;  /* 0x003b781001007387 */ /* 0x0041e80000100a00 */
[----:B------:R1:W-:Y:S04]  /*12bd0*/  STL.64 [R1+0x3b60], R8 ;  /* 0x003b600801007387 */ /* 0x0003e80000100a00 */
[----:B------:R-:W-:Y:S04]  /*12be0*/  STL [R1+0x400], R36 ;  /* 0x0004002401007387 */ /* 0x000fe80000100800 */
[----:B------:R-:W-:Y:S04]  /*12bf0*/  STL [R1+0x404], R38 ;  /* 0x0004042601007387 */ /* 0x000fe80000100800 */
[----:B------:R-:W-:Y:S04]  /*12c00*/  STL [R1+0x408], R40 ;  /* 0x0004082801007387 */ /* 0x000fe80000100800 */
[----:B0-----:R-:W2:Y:S04]  /*12c10*/  LDL.LU.64 R16, [R1+0x3b78] ;  /* 0x003b780001107983 */ /* 0x001ea80000300a00 */
[----:B-1----:R-:W2:Y:S04]  /*12c20*/  LDL.LU.64 R8, [R1+0x3b60] ;  /* 0x003b600001087983 */ /* 0x002ea80000300a00 */
[----:B------:R0:W-:Y:S04]  /*12c30*/  STL.128 [R1+0x3b20], R152 ;  /* 0x003b209801007387 */ /* 0x0001e80000100c00 */
[----:B------:R-:W-:Y:S04]  /*12c40*/  STL [R1+0x40c], R30 ;  /* 0x00040c1e01007387 */ /* 0x000fe80000100800 */
[----:B------:R1:W-:Y:S04]  /*12c50*/  STL.128 [R1+0x3b50], R4 ;  /* 0x003b500401007387 */ /* 0x0003e80000100c00 */
[----:B------:R-:W-:Y:S04]  /*12c60*/  STL.128 [R1+0x3b40], R160 ;  /* 0x003b40a001007387 */ /* 0x000fe80000100c00 */
[----:B------:R1:W-:Y:S04]  /*12c70*/  STL.128 [R1+0x3b30], R156 ;  /* 0x003b309c01007387 */ /* 0x0003e80000100c00 */
[----:B------:R-:W-:Y:S04]  /*12c80*/  STL [R1+0x410], R32 ;  /* 0x0004102001007387 */ /* 0x000fe80000100800 */
[----:B------:R-:W-:Y:S04]  /*12c90*/  STL [R1+0x414], R34 ;  /* 0x0004142201007387 */ /* 0x000fe80000100800 */
[----:B0-----:R-:W2:Y:S04]  /*12ca0*/  LDL.128 R152, [R1+0x400] ;  /* 0x0004000001987983 */ /* 0x001ea80000100c00 */
[----:B----4-:R-:W-:Y:S04]  /*12cb0*/  STL [R1+0x418], R24 ;  /* 0x0004181801007387 */ /* 0x010fe80000100800 */
[----:B------:R-:W-:Y:S04]  /*12cc0*/  STL [R1+0x41c], R26 ;  /* 0x00041c1a01007387 */ /* 0x000fe80000100800 */
[----:B------:R-:W-:Y:S04]  /*12cd0*/  STL [R1+0x420], R28 ;  /* 0x0004201c01007387 */ /* 0x000fe80000100800 */
[----:B------:R-:W-:Y:S04]  /*12ce0*/  STL [R1+0x424], R10 ;  /* 0x0004240a01007387 */ /* 0x000fe80000100800 */
[----:B------:R-:W-:Y:S04]  /*12cf0*/  STL [R1+0x428], R20 ;  /* 0x0004281401007387 */ /* 0x000fe80000100800 */
[----:B------:R-:W-:Y:S04]  /*12d00*/  STL [R1+0x42c], R22 ;  /* 0x00042c1601007387 */ /* 0x000fe80000100800 */
[----:B-1----:R-:W4:Y:S04]  /*12d10*/  LDL.LU.128 R4, [R1+0x3b50] ;  /* 0x003b500001047983 */ /* 0x002f280000300c00 */
[----:B------:R0:W-:Y:S04]  /*12d20*/  STL.128 [R1+0x3a30], R92 ;  /* 0x003a305c01007387 */ /* 0x0001e80000100c00 */
[----:B------:R-:W4:Y:S04]  /*12d30*/  LDL.128 R156, [R1+0x410] ;  /* 0x00041000019c7983 */ /* 0x000f280000100c00 */
[----:B------:R-:W4:Y:S04]  /*12d40*/  LDL.128 R160, [R1+0x420] ;  /* 0x0004200001a07983 */ /* 0x000f280000100c00 */
[----:B------:R1:W-:Y:S04]  /*12d50*/  STL.128 [R1+0x3af0], R140 ;  /* 0x003af08c01007387 */ /* 0x0003e80000100c00 */
[----:B------:R1:W-:Y:S04]  /*12d60*/  STL.128 [R1+0x3a20], R88 ;  /* 0x003a205801007387 */ /* 0x0003e80000100c00 */
[----:B0-----:R-:W4:Y:S04]  /*12d70*/  LDL.LU.128 R92, [R1+0x3a30] ;  /* 0x003a3000015c7983 */ /* 0x001f280000300c00 */
[----:B------:R0:W-:Y:S04]  /*12d80*/  STL.128 [R1+0x3a10], R84 ;  /* 0x003a105401007387 */ /* 0x0001e80000100c00 */
[----:B------:R0:W-:Y:S04]  /*12d90*/  STL.128 [R1+0x3a00], R80 ;  /* 0x003a005001007387 */ /* 0x0001e80000100c00 */
[----:B------:R0:W-:Y:S04]  /*12da0*/  STL.64 [R1+0x39f8], R78 ;  /* 0x0039f84e01007387 */ /* 0x0001e80000100a00 */
[----:B------:R0:W-:Y:S04]  /*12db0*/  STL.64 [R1+0x39e8], R72 ;  /* 0x0039e84801007387 */ /* 0x0001e80000100a00 */
[----:B-1----:R-:W4:Y:S04]  /*12dc0*/  LDL.LU.128 R140, [R1+0x3af0] ;  /* 0x003af000018c7983 */ /* 0x002f280000300c00 */
[----:B------:R-:W4:Y:S04]  /*12dd0*/  LDL.LU.128 R88, [R1+0x3a20] ;  /* 0x003a200001587983 */ /* 0x000f280000300c00 */
[----:B0-----:R-:W4:Y:S04]  /*12de0*/  LDL.LU.128 R84, [R1+0x3a10] ;  /* 0x003a100001547983 */ /* 0x001f280000300c00 */
[----:B------:R-:W4:Y:S04]  /*12df0*/  LDL.LU.128 R80, [R1+0x3a00] ;  /* 0x003a000001507983 */ /* 0x000f280000300c00 */
[----:B------:R-:W4:Y:S04]  /*12e00*/  LDL.LU.64 R78, [R1+0x39f8] ;  /* 0x0039f800014e7983 */ /* 0x000f280000300a00 */
[----:B------:R-:W4:Y:S04]  /*12e10*/  LDL.LU.64 R72, [R1+0x39e8] ;  /* 0x0039e80001487983 */ /* 0x000f280000300a00 */
        /* <DEDUP_REMOVED lines=14> */
[----:B---3--:R3:W-:Y:S04]  /*12f00*/  STL [R1+0x39e0], R69 ;  /* 0x0039e04501007387 */ /* 0x0087e80000100800 */
        /* <DEDUP_REMOVED lines=28> */
[----:B------:R-:W4:Y:S04]  /*130d0*/  LDL.LU R75, [R1+0x39f0] ;  /* 0x0039f000014b7983 */ /* 0x000f280000300800 */
        /* <DEDUP_REMOVED lines=17> */
[----:B------:R-:W3:Y:S01]  /*131f0*/  LDL.LU R37, [R1+0x39a0] ;  /* 0x0039a00001257983 */ /* 0x000ee20000300800 */
[----:B------:R-:W0:Y:S01]  /*13200*/  S2R R225, SR_TID.X ;  /* 0x0000000000e17919 */ /* 0x000e220000002100 */
[----:B------:R-:W-:Y:S01]  /*13210*/  FMUL.FTZ R13, R0, R13 ;  /* 0x0000000d000d7220 */ /* 0x000fe20000410000 */
[----:B------:R-:W-:-:S03]  /*13220*/  FMUL.FTZ R197, R12, R0 ;  /* 0x000000000cc57220 */ /* 0x000fc60000410000 */
        /* <DEDUP_REMOVED lines=8> */
[----:B------:R-:W-:Y:S01]  /*132b0*/  MUFU.EX2 R221, R221 ;  /* 0x000000dd00dd7308 */ /* 0x000fe20000000800 */
[----:B0-----:R-:W-:-:S05]  /*132c0*/  SHF.R.U32.HI R225, RZ, 0x7, R225 ;  /* 0x00000007ffe17819 */ /* 0x001fca00000116e1 */
[----:B------:R-:W-:Y:S02]  /*132d0*/  VIADD R225, R225, 0x8 ;  /* 0x00000008e1e17836 */ /* 0x000fe40000000000 */
[----:B------:R-:W0:Y:S08]  /*132e0*/  MUFU.EX2 R220, R220 ;  /* 0x000000dc00dc7308 */ /* 0x000e300000000800 */
[----:B------:R-:W-:Y:S08]  /*132f0*/  MUFU.EX2 R219, R219 ;  /* 0x000000db00db7308 */ /* 0x000ff00000000800 */
[----:B------:R-:W-:Y:S08]  /*13300*/  MUFU.EX2 R218, R218 ;  /* 0x000000da00da7308 */ /* 0x000ff00000000800 */
[----:B------:R-:W-:Y:S08]  /*13310*/  MUFU.EX2 R217, R217 ;  /* 0x000000d900d97308 */ /* 0x000ff00000000800 */
[----:B------:R-:W1:Y:S08]  /*13320*/  MUFU.EX2 R216, R216 ;  /* 0x000000d800d87308 */ /* 0x000e700000000800 */
[----:B------:R-:W-:Y:S08]  /*13330*/  MUFU.EX2 R215, R215 ;  /* 0x000000d700d77308 */ /* 0x000ff00000000800 */
[----:B------:R-:W1:Y:S01]  /*13340*/  MUFU.EX2 R214, R214 ;  /* 0x000000d600d67308 */ /* 0x000e620000000800 */
[----:B--2---:R-:W-:Y:S01]  /*13350*/  ISETP.NE.U32.AND P0, PT, R8, RZ, PT ;  /* 0x000000ff0800720c */ /* 0x004fe20003f05070 */
[----:B------:R-:W-:-:S02]  /*13360*/  IMAD R16, R9, 0xc00, R16 ;  /* 0x00000c0009107824 */ /* 0x000fc400078e0210 */
[----:B------:R-:W-:Y:S02]  /*13370*/  IMAD.MOV.U32 R27, RZ, RZ, R152 ;  /* 0x000000ffff1b7224 */ /* 0x000fe400078e0098 */
[----:B------:R-:W-:Y:S02]  /*13380*/  IMAD.MOV.U32 R25, RZ, RZ, R153 ;  /* 0x000000ffff197224 */ /* 0x000fe400078e0099 */
[----:B------:R-:W-:Y:S02]  /*13390*/  IMAD.MOV.U32 R74, RZ, RZ, R193 ;  /* 0x000000ffff4a7224 */ /* 0x000fe400078e00c1 */
[----:B------:R-:W-:Y:S02]  /*133a0*/  IMAD.MOV.U32 R23, RZ, RZ, R154 ;  /* 0x000000ffff177224 */ /* 0x000fe400078e009a */
[----:B------:R-:W-:Y:S02]  /*133b0*/  IMAD.MOV.U32 R21, RZ, RZ, R155 ;  /* 0x000000ffff157224 */ /* 0x000fe400078e009b */
[----:B----4-:R-:W-:-:S02]  /*133c0*/  IMAD.MOV.U32 R19, RZ, RZ, R156 ;  /* 0x000000ffff137224 */ /* 0x010fc400078e009c */
[----:B------:R-:W-:Y:S02]  /*133d0*/  IMAD.MOV.U32 R18, RZ, RZ, R157 ;  /* 0x000000ffff127224 */ /* 0x000fe400078e009d */
[----:B------:R-:W-:Y:S02]  /*133e0*/  IMAD.MOV.U32 R15, RZ, RZ, R158 ;  /* 0x000000ffff0f7224 */ /* 0x000fe400078e009e */
[----:B------:R-:W-:Y:S02]  /*133f0*/  IMAD.MOV.U32 R14, RZ, RZ, R159 ;  /* 0x000000ffff0e7224 */ /* 0x000fe400078e009f */
[----:B------:R-:W-:Y:S02]  /*13400*/  IMAD.MOV.U32 R11, RZ, RZ, R160 ;  /* 0x000000ffff0b7224 */ /* 0x000fe400078e00a0 */
[----:B------:R-:W-:Y:S02]  /*13410*/  IMAD.MOV.U32 R10, RZ, RZ, R161 ;  /* 0x000000ffff0a7224 */ /* 0x000fe400078e00a1 */
[----:B------:R-:W-:-:S02]  /*13420*/  IMAD.MOV.U32 R3, RZ, RZ, R162 ;  /* 0x000000ffff037224 */ /* 0x000fc400078e00a2 */
[----:B------:R-:W-:Y:S02]  /*13430*/  IMAD.MOV.U32 R2, RZ, RZ, R163 ;  /* 0x000000ffff027224 */ /* 0x000fe400078e00a3 */
[----:B------:R-:W-:Y:S02]  /*13440*/  IMAD.MOV.U32 R203, RZ, RZ, R7 ;  /* 0x000000ffffcb7224 */ /* 0x000fe400078e0007 */
[----:B------:R-:W-:Y:S02]  /*13450*/  IMAD.MOV.U32 R201, RZ, RZ, R6 ;  /* 0x000000ffffc97224 */ /* 0x000fe400078e0006 */
[----:B------:R-:W-:Y:S02]  /*13460*/  IMAD.MOV.U32 R199, RZ, RZ, R5 ;  /* 0x000000ffffc77224 */ /* 0x000fe400078e0005 */
[----:B------:R-:W-:Y:S02]  /*13470*/  IMAD.MOV.U32 R44, RZ, RZ, R94 ;  /* 0x000000ffff2c7224 */ /* 0x000fe400078e005e */
[----:B------:R-:W-:Y:S01]  /*13480*/  IMAD.MOV.U32 R46, RZ, RZ, R92 ;  /* 0x000000ffff2e7224 */ /* 0x000fe200078e005c */
[----:B------:R-:W-:Y:S01]  /*13490*/  R2UR UR6, R16 ;  /* 0x00000000100672ca */ /* 0x000fe200000e0000 */
[----:B------:R-:W-:Y:S01]  /*134a0*/  IMAD.MOV.U32 R38, RZ, RZ, R88 ;  /* 0x000000ffff267224 */ /* 0x000fe200078e0058 */
[----:B------:R-:W-:Y:S01]  /*134b0*/  R2UR UR7, R17 ;  /* 0x00000000110772ca */ /* 0x000fe200000e0000 */
[----:B------:R-:W-:-:S02]  /*134c0*/  IMAD.MOV.U32 R48, RZ, RZ, R90 ;  /* 0x000000ffff307224 */ /* 0x000fc400078e005a */
        /* <DEDUP_REMOVED lines=18> */
[----:B------:R-:W-:Y:S01]  /*135f0*/  IMAD.MOV.U32 R76, RZ, RZ, R205 ;  /* 0x000000ffff4c7224 */ /* 0x000fe200078e00cd */
[----:B0-----:R-:W-:Y:S01]  /*13600*/  F2FP.BF16.F32.PACK_AB R192, R220, R221 ;  /* 0x000000dddcc0723e */ /* 0x001fe200000010ff */
[----:B------:R-:W-:Y:S01]  /*13610*/  IMAD.MOV.U32 R92, RZ, RZ, R141 ;  /* 0x000000ffff5c7224 */ /* 0x000fe200078e008d */
[----:B-1----:R-:W-:Y:S01]  /*13620*/  F2FP.BF16.F32.PACK_AB R193, R216, R217 ;  /* 0x000000d9d8c1723e */ /* 0x002fe200000010ff */
[----:B------:R-:W-:Y:S01]  /*13630*/  IMAD.MOV.U32 R94, RZ, RZ, R140 ;  /* 0x000000ffff5e7224 */ /* 0x000fe200078e008c */
[----:B------:R-:W-:Y:S01]  /*13640*/  F2FP.BF16.F32.PACK_AB R194, R218, R219 ;  /* 0x000000dbdac2723e */ /* 0x000fe200000010ff */
[----:B------:R-:W-:Y:S01]  /*13650*/  IMAD.MOV.U32 R28, RZ, RZ, R74 ;  /* 0x000000ffff1c7224 */ /* 0x000fe200078e004a */
[----:B------:R-:W-:Y:S01]  /*13660*/  F2FP.BF16.F32.PACK_AB R195, R214, R215 ;  /* 0x000000d7d6c3723e */ /* 0x000fe200000010ff */
[----:B------:R-:W-:Y:S01]  /*13670*/  IMAD.MOV.U32 R88, RZ, RZ, R143 ;  /* 0x000000ffff587224 */ /* 0x000fe200078e008f */
[----:B------:R-:W-:Y:S01]  /*13680*/  VOTEU.ANY UP0, P0 ;  /* 0x00000000003f7886 */ /* 0x000fe20000000100 */
[----:B------:R-:W-:Y:S01]  /*13690*/  IMAD.MOV.U32 R90, RZ, RZ, R142 ;  /* 0x000000ffff5a7224 */ /* 0x000fe200078e008e */
[----:B------:R0:W-:Y:S01]  /*136a0*/  STL.128 [R1+0x3910], R184 ;  /* 0x003910b801007387 */ /* 0x0001e20000100c00 */
[----:B------:R-:W-:-:S02]  /*136b0*/  IMAD.MOV.U32 R140, RZ, RZ, R27 ;  /* 0x000000ffff8c7224 */ /* 0x000fc400078e001b */
[----:B------:R-:W-:Y:S01]  /*136c0*/  IMAD.MOV.U32 R141, RZ, RZ, R25 ;  /* 0x000000ffff8d7224 */ /* 0x000fe200078e0019 */
[----:B------:R1:W-:Y:S01]  /*136d0*/  STL.128 [R1+0x3900], R180 ;  /* 0x003900b401007387 */ /* 0x0003e20000100c00 */
[----:B------:R-:W-:Y:S02]  /*136e0*/  IMAD.MOV.U32 R72, RZ, RZ, R207 ;  /* 0x000000ffff487224 */ /* 0x000fe400078e00cf */
[----:B------:R-:W-:Y:S01]  /*136f0*/  IMAD.MOV.U32 R74, RZ, RZ, R206 ;  /* 0x000000ffff4a7224 */ /* 0x000fe200078e00ce */
[----:B------:R-:W2:Y:S01]  /*13700*/  LDL.LU.128 R156, [R1+0x3b30] ;  /* 0x003b3000019c7983 */ /* 0x000ea20000300c00 */
[----:B------:R-:W-:Y:S02]  /*13710*/  IMAD.MOV.U32 R78, RZ, RZ, R204 ;  /* 0x000000ffff4e7224 */ /* 0x000fe400078e00cc */
[----:B------:R-:W-:Y:S01]  /*13720*/  IMAD.MOV.U32 R80, RZ, RZ, R202 ;  /* 0x000000ffff507224 */ /* 0x000fe200078e00ca */
[----:B------:R-:W4:Y:S01]  /*13730*/  LDL.LU.128 R152, [R1+0x3b20] ;  /* 0x003b200001987983 */ /* 0x000f220000300c00 */
[----:B------:R-:W-:-:S02]  /*13740*/  IMAD.MOV.U32 R82, RZ, RZ, R200 ;  /* 0x000000ffff527224 */ /* 0x000fc400078e00c8 */
[----:B------:R-:W-:Y:S01]  /*13750*/  IMAD.MOV.U32 R84, RZ, RZ, R198 ;  /* 0x000000ffff547224 */ /* 0x000fe200078e00c6 */
[----:B0-----:R-:W2:Y:S01]  /*13760*/  LDL.LU.128 R184, [R1+0x3910] ;  /* 0x0039100001b87983 */ /* 0x001ea20000300c00 */
[----:B------:R-:W-:Y:S02]  /*13770*/  IMAD.MOV.U32 R86, RZ, RZ, R196 ;  /* 0x000000ffff567224 */ /* 0x000fe400078e00c4 */
[----:B------:R-:W-:Y:S01]  /*13780*/  IMAD.MOV.U32 R142, RZ, RZ, R23 ;  /* 0x000000ffff8e7224 */ /* 0x000fe200078e0017 */
[----:B------:R-:W4:Y:S01]  /*13790*/  LDL.LU.128 R160, [R1+0x3b40] ;  /* 0x003b400001a07983 */ /* 0x000f220000300c00 */
        /* <DEDUP_REMOVED lines=11> */
[----:B------:R-:W-:Y:S01]  /*13850*/  IMAD.MOV.U32 R25, RZ, RZ, R199 ;  /* 0x000000ffff197224 */ /* 0x000fe200078e00c7 */
[----:B------:R0:W-:Y:S06]  /*13860*/  BAR.SYNC.DEFER_BLOCKING R225, 0x100 ;  /* 0x000400e10000751d */ /* 0x0001ec0000010000 */
[----:B---3--:R-:W-:-:S06]  /*13870*/  WARPGROUP.ARRIVE ;  /* 0x00000000000079c5 */ /* 0x008fcc0000000000 */
[----:B------:R-:W-:Y:S03]  /*13880*/  HGMMA.64x256x16.F32.BF16 R24, R192, gdesc[UR4].tnspB, R24, UP0, gsb0 ;  /* 0x43e00004c0187df0 */ /* 0x000fe6000b801818 */
[----:B------:R-:W-:Y:S02]  /*13890*/  WARPGROUP.DEPBAR.LE gsb0, 0x0 ;  /* 0x00008000000079c5 */ /* 0x000fe40000010000 */
[----:B------:R-:W-:Y:S04]  /*138a0*/  STL [R1+0x58c], R107 ;  /* 0x00058c6b01007387 */ /* 0x000fe80000100800 */
[----:B------:R-:W-:Y:S04]  /*138b0*/  STL [R1+0x588], R106 ;  /* 0x0005886a01007387 */ /* 0x000fe80000100800 */
[----:B------:R-:W-:Y:S04]  /*138c0*/  STL [R1+0x584], R105 ;  /* 0x0005846901007387 */ /* 0x000fe80000100800 */
[----:B------:R-:W-:Y:S04]  /*138d0*/  STL [R1+0x580], R104 ;  /* 0x0005806801007387 */ /* 0x000fe80000100800 */
[----:B-1----:R-:W3:Y:S04]  /*138e0*/  LDL.128 R180, [R1+0x580] ;  /* 0x0005800001b47983 */ /* 0x002ee80000100c00 */
[----:B------:R1:W-:Y:S04]  /*138f0*/  STL [R1+0x574], R101 ;  /* 0x0005746501007387 */ /* 0x0003e80000100800 */
[----:B------:R0:W-:Y:S04]  /*13900*/  STL [R1+0x570], R100 ;  /* 0x0005706401007387 */ /* 0x0001e80000100800 */
[----:B-1----:R-:W4:Y:S04]  /*13910*/  LDL.LU R101, [R1+0x588] ;  /* 0x0005880001657983 */ /* 0x002f280000300800 */
[----:B0-----:R-:W4:Y:S01]  /*13920*/  LDL.LU R100, [R1+0x584] ;  /* 0x0005840001647983 */ /* 0x001f220000300800 */
[----:B------:R-:W-:-:S02]  /*13930*/  VIADD R4, R16, 0x80 ;  /* 0x0000008010047836 */ /* 0x000fc40000000000 */
[----:B------:R-:W-:Y:S01]  /*13940*/  IMAD.MOV.U32 R107, RZ, RZ, R31 ;  /* 0x000000ffff6b7224 */ /* 0x000fe200078e001f */
[----:B------:R-:W-:Y:S01]  /*13950*/  STL [R1+0x578], R102 ;  /* 0x0005786601007387 */ /* 0x000fe20000100800 */
[----:B------:R-:W-:Y:S02]  /*13960*/  IMAD.MOV.U32 R106, RZ, RZ, R30 ;  /* 0x000000ffff6a7224 */ /* 0x000fe400078e001e */
[----:B------:R-:W-:Y:S01]  /*13970*/  IMAD.MOV.U32 R105, RZ, RZ, R29 ;  /* 0x000000ffff697224 */ /* 0x000fe200078e001d */
[----:B------:R-:W-:Y:S01]  /*13980*/  STL [R1+0x59c], R111 ;  /* 0x00059c6f01007387 */ /* 0x000fe20000100800 */
[----:B------:R-:W-:-:S03]  /*13990*/  IMAD.MOV.U32 R104, RZ, RZ, R28 ;  /* 0x000000ffff687224 */ /* 0x000fc600078e001c */
[----:B------:R-:W-:Y:S04]  /*139a0*/  STL [R1+0x598], R110 ;  /* 0x0005986e01007387 */ /* 0x000fe80000100800 */
[----:B------:R-:W-:Y:S04]  /*139b0*/  STL [R1+0x594], R109 ;  /* 0x0005946d01007387 */ /* 0x000fe80000100800 */
[----:B------:R-:W-:Y:S04]  /*139c0*/  STL [R1+0x590], R108 ;  /* 0x0005906c01007387 */ /* 0x000fe80000100800 */
[----:B------:R-:W-:Y:S04]  /*139d0*/  STL [R1+0x57c], R103 ;  /* 0x00057c6701007387 */ /* 0x000fe80000100800 */
[----:B------:R0:W-:Y:S04]  /*139e0*/  STL.128 [R1+0x38f0], R176 ;  /* 0x0038f0b001007387 */ /* 0x0001e80000100c00 */
[----:B--2---:R1:W-:Y:S01]  /*139f0*/  STL.128 [R1+0x3810], R184 ;  /* 0x003810b801007387 */ /* 0x0043e20000100c00 */
[----:B------:R-:W-:Y:S01]  /*13a00*/  R2UR UR6, R4 ;  /* 0x00000000040672ca */ /* 0x000fe200000e0000 */
[----:B------:R-:W-:-:S02]  /*13a10*/  IMAD.MOV.U32 R20, RZ, RZ, R24 ;  /* 0x000000ffff147224 */ /* 0x000fc400078e0018 */
[----:B------:R2:W-:Y:S01]  /*13a20*/  STL.128 [R1+0x38e0], R172 ;  /* 0x0038e0ac01007387 */ /* 0x0005e20000100c00 */
[----:B------:R-:W-:Y:S02]  /*13a30*/  IMAD.MOV.U32 R24, RZ, RZ, R105 ;  /* 0x000000ffff187224 */ /* 0x000fe400078e0069 */
[----:B------:R-:W-:Y:S01]  /*13a40*/  IMAD.MOV.U32 R4, RZ, RZ, R104 ;  /* 0x000000ffff047224 */ /* 0x000fe200078e0068 */
[----:B------:R2:W-:Y:S04]  /*13a50*/  STL.128 [R1+0x240], R104 ;  /* 0x0002406801007387 */ /* 0x0005e80000100c00 */
[----:B0-----:R-:W4:Y:S04]  /*13a60*/  LDL.LU.128 R176, [R1+0x570] ;  /* 0x0005700001b07983 */ /* 0x001f280000300c00 */
[----:B-1----:R-:W4:Y:S01]  /*13a70*/  LDL.128 R184, [R1+0x590] ;  /* 0x0005900001b87983 */ /* 0x002f220000100c00 */
[----:B--2---:R-:W-:-:S03]  /*13a80*/  IMAD.MOV.U32 R175, RZ, RZ, R99 ;  /* 0x000000ffffaf7224 */ /* 0x004fc600078e0063 */
[----:B------:R-:W2:Y:S04]  /*13a90*/  LDL.LU R103, [R1+0x590] ;  /* 0x0005900001677983 */ /* 0x000ea80000300800 */
[----:B------:R-:W2:Y:S04]  /*13aa0*/  LDL.LU R99, [R1+0x580] ;  /* 0x0005800001637983 */ /* 0x000ea80000300800 */
[----:B------:R-:W2:Y:S04]  /*13ab0*/  LDL.LU R105, [R1+0x598] ;  /* 0x0005980001697983 */ /* 0x000ea80000300800 */
[----:B------:R-:W2:Y:S01]  /*13ac0*/  LDL.LU R104, [R1+0x594] ;  /* 0x0005940001687983 */ /* 0x000ea20000300800 */
[----:B---3--:R-:W-:-:S05]  /*13ad0*/  IMAD.MOV.U32 R102, RZ, RZ, R183 ;  /* 0x000000ffff667224 */ /* 0x008fca00078e00b7 */
[----:B------:R0:W-:Y:S04]  /*13ae0*/  STL [R1+0x3798], R102 ;  /* 0x0037986601007387 */ /* 0x0001e80000100800 */
[----:B0-----:R-:W3:Y:S04]  /*13af0*/  LDL.LU R102, [R1+0x3798] ;  /* 0x0037980001667983 */ /* 0x001ee80000300800 */
[----:B----4-:R0:W-:Y:S04]  /*13b00*/  STL.64 [R1+0x3790], R100 ;  /* 0x0037906401007387 */ /* 0x0101e80000100a00 */
[----:B0-----:R-:W3:Y:S01]  /*13b10*/  LDL.LU.64 R100, [R1+0x3790] ;  /* 0x0037900001647983 */ /* 0x001ee20000300a00 */
        /* <DEDUP_REMOVED lines=11> */
[----:B------:R-:W-:Y:S08]  /*13bd0*/  MUFU.EX2 R210, R210 ;  /* 0x000000d200d27308 */ /* 0x000ff00000000800 */
[----:B------:R-:W-:Y:S08]  /*13be0*/  MUFU.EX2 R209, R209 ;  /* 0x000000d100d17308 */ /* 0x000ff00000000800 */
[----:B------:R-:W1:Y:S08]  /*13bf0*/  MUFU.EX2 R208, R208 ;  /* 0x000000d000d07308 */ /* 0x000e700000000800 */
[----:B------:R-:W-:Y:S08]  /*13c00*/  MUFU.EX2 R207, R207 ;  /* 0x000000cf00cf7308 */ /* 0x000ff00000000800 */
[----:B------:R-:W4:Y:S01]  /*13c10*/  MUFU.EX2 R206, R206 ;  /* 0x000000ce00ce7308 */ /* 0x000f220000000800 */
[----:B0-----:R-:W-:-:S02]  /*13c20*/  F2FP.BF16.F32.PACK_AB R152, R212, R213 ;  /* 0x000000d5d498723e */ /* 0x001fc400000010ff */
[----:B-1----:R-:W-:Y:S02]  /*13c30*/  F2FP.BF16.F32.PACK_AB R153, R208, R209 ;  /* 0x000000d1d099723e */ /* 0x002fe400000010ff */
[----:B------:R-:W-:Y:S01]  /*13c40*/  F2FP.BF16.F32.PACK_AB R154, R210, R211 ;  /* 0x000000d3d29a723e */ /* 0x000fe200000010ff */
[----:B------:R0:W-:Y:S01]  /*13c50*/  STL [R1+0xcd0], R12 ;  /* 0x000cd00c01007387 */ /* 0x0001e20000100800 */
[----:B------:R-:W-:Y:S02]  /*13c60*/  IMAD.MOV.U32 R7, RZ, RZ, R151 ;  /* 0x000000ffff077224 */ /* 0x000fe400078e0097 */
[----:B------:R-:W-:Y:S01]  /*13c70*/  IMAD.MOV.U32 R8, RZ, RZ, R150 ;  /* 0x000000ffff087224 */ /* 0x000fe200078e0096 */
[----:B------:R1:W-:Y:S01]  /*13c80*/  STL [R1+0x5ac], R115 ;  /* 0x0005ac7301007387 */ /* 0x0003e20000100800 */
[----:B------:R-:W-:Y:S01]  /*13c90*/  IMAD.MOV.U32 R9, RZ, RZ, R149 ;  /* 0x000000ffff097224 */ /* 0x000fe200078e0095 */
[----:B----4-:R-:W-:Y:S02]  /*13ca0*/  F2FP.BF16.F32.PACK_AB R155, R206, R207 ;  /* 0x000000cfce9b723e */ /* 0x010fe400000010ff */
[----:B------:R4:W-:Y:S01]  /*13cb0*/  STL [R1+0x5a8], R114 ;  /* 0x0005a87201007387 */ /* 0x0009e20000100800 */
[----:B------:R-:W-:-:S02]  /*13cc0*/  IMAD.MOV.U32 R10, RZ, RZ, R148 ;  /* 0x000000ffff0a7224 */ /* 0x000fc400078e0094 */
[----:B------:R-:W-:Y:S01]  /*13cd0*/  IMAD.MOV.U32 R11, RZ, RZ, R147 ;  /* 0x000000ffff0b7224 */ /* 0x000fe200078e0093 */
[----:B------:R4:W-:Y:S01]  /*13ce0*/  STL [R1+0x5a4], R113 ;  /* 0x0005a47101007387 */ /* 0x0009e20000100800 */
[----:B0-----:R-:W-:Y:S02]  /*13cf0*/  IMAD.MOV.U32 R12, RZ, RZ, R146 ;  /* 0x000000ffff0c7224 */ /* 0x001fe400078e0092 */
[----:B------:R-:W-:Y:S01]  /*13d00*/  IMAD.MOV.U32 R14, RZ, RZ, R145 ;  /* 0x000000ffff0e7224 */ /* 0x000fe200078e0091 */
[----:B------:R0:W-:Y:S01]  /*13d10*/  STL [R1+0x5a0], R112 ;  /* 0x0005a07001007387 */ /* 0x0001e20000100800 */
[----:B------:R-:W-:Y:S02]  /*13d20*/  IMAD.MOV.U32 R15, RZ, RZ, R144 ;  /* 0x000000ffff0f7224 */ /* 0x000fe400078e0090 */
[----:B------:R-:W-:Y:S01]  /*13d30*/  IMAD.MOV.U32 R18, RZ, RZ, R143 ;  /* 0x000000ffff127224 */ /* 0x000fe200078e008f */
[----:B------:R-:W-:Y:S01]  /*13d40*/  STL [R1+0x5dc], R127 ;  /* 0x0005dc7f01007387 */ /* 0x000fe20000100800 */
[----:B------:R-:W-:-:S02]  /*13d50*/  IMAD.MOV.U32 R19, RZ, RZ, R142 ;  /* 0x000000ffff137224 */ /* 0x000fc400078e008e */
[----:B------:R-:W-:Y:S01]  /*13d60*/  IMAD.MOV.U32 R21, RZ, RZ, R141 ;  /* 0x000000ffff157224 */ /* 0x000fe200078e008d */
[----:B------:R-:W-:Y:S01]  /*13d70*/  STL [R1+0x5d8], R126 ;  /* 0x0005d87e01007387 */ /* 0x000fe20000100800 */
[----:B------:R-:W-:Y:S02]  /*13d80*/  IMAD.MOV.U32 R22, RZ, RZ, R140 ;  /* 0x000000ffff167224 */ /* 0x000fe400078e008c */
[----:B------:R-:W-:Y:S01]  /*13d90*/  IMAD.MOV.U32 R23, RZ, RZ, R139 ;  /* 0x000000ffff177224 */ /* 0x000fe200078e008b */
[----:B------:R-:W-:Y:S01]  /*13da0*/  STL [R1+0x5d4], R125 ;  /* 0x0005d47d01007387 */ /* 0x000fe20000100800 */
        /* <DEDUP_REMOVED lines=16> */
[----:B-1----:R-:W-:Y:S01]  /*13eb0*/  IMAD.MOV.U32 R115, RZ, RZ, R39 ;  /* 0x000000ffff737224 */ /* 0x002fe200078e0027 */
[----:B------:R-:W-:Y:S01]  /*13ec0*/  STL [R1+0x5bc], R119 ;  /* 0x0005bc7701007387 */ /* 0x000fe20000100800 */
[----:B----4-:R-:W-:Y:S02]  /*13ed0*/  IMAD.MOV.U32 R114, RZ, RZ, R38 ;  /* 0x000000ffff727224 */ /* 0x010fe400078e0026 */
[----:B------:R-:W-:Y:S01]  /*13ee0*/  IMAD.MOV.U32 R113, RZ, RZ, R37 ;  /* 0x000000ffff717224 */ /* 0x000fe200078e0025 */
[----:B------:R-:W-:Y:S01]  /*13ef0*/  STL [R1+0x5b8], R118 ;  /* 0x0005b87601007387 */ /* 0x000fe20000100800 */
[----:B0-----:R-:W-:-:S02]  /*13f00*/  IMAD.MOV.U32 R112, RZ, RZ, R36 ;  /* 0x000000ffff707224 */ /* 0x001fc400078e0024 */
[----:B------:R-:W-:Y:S01]  /*13f10*/  IMAD.MOV.U32 R174, RZ, RZ, R98 ;  /* 0x000000ffffae7224 */ /* 0x000fe200078e0062 */
[----:B------:R-:W-:Y:S01]  /*13f20*/  STL [R1+0x5b4], R117 ;  /* 0x0005b47501007387 */ /* 0x000fe20000100800 */
[----:B------:R-:W-:Y:S02]  /*13f30*/  IMAD.MOV.U32 R173, RZ, RZ, R97 ;  /* 0x000000ffffad7224 */ /* 0x000fe400078e0061 */
[----:B------:R-:W-:Y:S01]  /*13f40*/  IMAD.MOV.U32 R172, RZ, RZ, R96 ;  /* 0x000000ffffac7224 */ /* 0x000fe200078e0060 */
[----:B------:R-:W-:Y:S01]  /*13f50*/  STL [R1+0x5b0], R116 ;  /* 0x0005b07401007387 */ /* 0x000fe20000100800 */
[----:B------:R-:W-:Y:S02]  /*13f60*/  IMAD.MOV.U32 R159, RZ, RZ, R83 ;  /* 0x000000ffff9f7224 */ /* 0x000fe400078e0053 */
[----:B------:R-:W-:Y:S01]  /*13f70*/  IMAD.MOV.U32 R158, RZ, RZ, R82 ;  /* 0x000000ffff9e7224 */ /* 0x000fe200078e0052 */
[----:B------:R0:W-:Y:S01]  /*13f80*/  STL.128 [R1+0x38d0], R168 ;  /* 0x0038d0a801007387 */ /* 0x0001e20000100c00 */
[----:B------:R-:W-:-:S02]  /*13f90*/  IMAD.MOV.U32 R157, RZ, RZ, R81 ;  /* 0x000000ffff9d7224 */ /* 0x000fc400078e0051 */
[----:B------:R-:W-:Y:S01]  /*13fa0*/  IMAD.MOV.U32 R156, RZ, RZ, R80 ;  /* 0x000000ffff9c7224 */ /* 0x000fe200078e0050 */
[----:B------:R1:W-:Y:S01]  /*13fb0*/  STL.128 [R1+0x38c0], R164 ;  /* 0x0038c0a401007387 */ /* 0x0003e20000100c00 */
[----:B------:R-:W-:Y:S02]  /*13fc0*/  IMAD.MOV.U32 R151, RZ, RZ, R75 ;  /* 0x000000ffff977224 */ /* 0x000fe400078e004b */
[----:B------:R-:W-:Y:S01]  /*13fd0*/  IMAD.MOV.U32 R150, RZ, RZ, R74 ;  /* 0x000000ffff967224 */ /* 0x000fe200078e004a */
[----:B------:R4:W-:Y:S01]  /*13fe0*/  STL.128 [R1+0x38b0], R160 ;  /* 0x0038b0a001007387 */ /* 0x0009e20000100c00 */
[----:B------:R-:W-:Y:S02]  /*13ff0*/  IMAD.MOV.U32 R149, RZ, RZ, R73 ;  /* 0x000000ffff957224 */ /* 0x000fe400078e0049 */
[----:B------:R-:W-:Y:S01]  /*14000*/  IMAD.MOV.U32 R148, RZ, RZ, R72 ;  /* 0x000000ffff947224 */ /* 0x000fe200078e0048 */
[----:B------:R2:W-:Y:S01]  /*14010*/  STL.128 [R1+0x38a0], R152 ;  /* 0x0038a09801007387 */ /* 0x0005e20000100c00 */
[----:B------:R-:W-:-:S02]  /*14020*/  IMAD.MOV.U32 R147, RZ, RZ, R71 ;  /* 0x000000ffff937224 */ /* 0x000fc400078e0047 */
[----:B------:R-:W-:Y:S02]  /*14030*/  IMAD.MOV.U32 R146, RZ, RZ, R70 ;  /* 0x000000ffff927224 */ /* 0x000fe400078e0046 */
[----:B0-----:R-:W-:Y:S02]  /*14040*/  IMAD.MOV.U32 R171, RZ, RZ, R95 ;  /* 0x000000ffffab7224 */ /* 0x001fe400078e005f */
[----:B------:R-:W-:Y:S02]  /*14050*/  IMAD.MOV.U32 R170, RZ, RZ, R94 ;  /* 0x000000ffffaa7224 */ /* 0x000fe400078e005e */
[----:B------:R-:W-:Y:S02]  /*14060*/  IMAD.MOV.U32 R169, RZ, RZ, R93 ;  /* 0x000000ffffa97224 */ /* 0x000fe400078e005d */
[----:B------:R-:W-:Y:S02]  /*14070*/  IMAD.MOV.U32 R168, RZ, RZ, R92 ;  /* 0x000000ffffa87224 */ /* 0x000fe400078e005c */
[----:B-1----:R-:W-:-:S02]  /*14080*/  IMAD.MOV.U32 R167, RZ, RZ, R91 ;  /* 0x000000ffffa77224 */ /* 0x002fc400078e005b */
[----:B------:R-:W-:Y:S02]  /*14090*/  IMAD.MOV.U32 R166, RZ, RZ, R90 ;  /* 0x000000ffffa67224 */ /* 0x000fe400078e005a */
[----:B------:R-:W-:Y:S02]  /*140a0*/  IMAD.MOV.U32 R165, RZ, RZ, R89 ;  /* 0x000000ffffa57224 */ /* 0x000fe400078e0059 */
[----:B------:R-:W-:Y:S02]  /*140b0*/  IMAD.MOV.U32 R164, RZ, RZ, R88 ;  /* 0x000000ffffa47224 */ /* 0x000fe400078e0058 */
[----:B----4-:R-:W-:Y:S02]  /*140c0*/  IMAD.MOV.U32 R163, RZ, RZ, R87 ;  /* 0x000000ffffa37224 */ /* 0x010fe400078e0057 */
[----:B------:R-:W-:Y:S02]  /*140d0*/  IMAD.MOV.U32 R162, RZ, RZ, R86 ;  /* 0x000000ffffa27224 */ /* 0x000fe400078e0056 */
[----:B------:R-:W-:-:S02]  /*140e0*/  IMAD.MOV.U32 R161, RZ, RZ, R85 ;  /* 0x000000ffffa17224 */ /* 0x000fc400078e0055 */
[----:B------:R-:W-:Y:S02]  /*140f0*/  IMAD.MOV.U32 R160, RZ, RZ, R84 ;  /* 0x000000ffffa07224 */ /* 0x000fe400078e0054 */
[----:B--2---:R-:W-:Y:S02]  /*14100*/  IMAD.MOV.U32 R155, RZ, RZ, R79 ;  /* 0x000000ffff9b7224 */ /* 0x004fe400078e004f */
        /* <DEDUP_REMOVED lines=37> */
[----:B------:R-:W-:Y:S01]  /*14360*/  IMAD.MOV.U32 R2, RZ, RZ, R25 ;  /* 0x000000ffff027224 */ /* 0x000fe200078e0019 */
[----:B------:R0:W-:Y:S01]  /*14370*/  STL.128 [R1+0x260], R112 ;  /* 0x0002607001007387 */ /* 0x0001e20000100c00 */
        /* <DEDUP_REMOVED lines=12> */
[----:B------:R-:W-:Y:S01]  /*14440*/  IMAD.MOV.U32 R38, RZ, RZ, R119 ;  /* 0x000000ffff267224 */ /* 0x000fe200078e0077 */
[----:B0-----:R-:W2:Y:S01]  /*14450*/  LDL.128 R112, [R1+0x5a0] ;  /* 0x0005a00001707983 */ /* 0x001ea20000100c00 */
        /* <DEDUP_REMOVED lines=80> */
[----:B0-----:R-:W2:Y:S04]  /*14960*/  LDL.LU.128 R220, [R1+0x3990] ;  /* 0x0039900001dc7983 */ /* 0x001ea80000300c00 */
[----:B-1----:R-:W2:Y:S04]  /*14970*/  LDL.LU.128 R216, [R1+0x3980] ;  /* 0x0039800001d87983 */ /* 0x002ea80000300c00 */
[----:B----4-:R-:W4:Y:S04]  /*14980*/  LDL.LU.128 R212, [R1+0x3970] ;  /* 0x0039700001d47983 */ /* 0x010f280000300c00 */
[----:B---3--:R-:W3:Y:S04]  /*14990*/  LDL.LU.128 R208, [R1+0x3960] ;  /* 0x0039600001d07983 */ /* 0x008ee80000300c00 */
        /* <DEDUP_REMOVED lines=11> */
[----:B------:R0:W-:Y:S04]  /*14a50*/  STL [R1+0x3788], R106 ;  /* 0x0037886a01007387 */ /* 0x0001e80000100800 */
[----:B------:R1:W-:Y:S04]  /*14a60*/  STL.64 [R1+0x3780], R104 ;  /* 0x0037806801007387 */ /* 0x0003e80000100a00 */
        /* <DEDUP_REMOVED lines=20> */
[----:B0-----:R-:W3:Y:S04]  /*14bb0*/  LDL.LU R106, [R1+0x3788] ;  /* 0x00378800016a7983 */ /* 0x001ee80000300800 */
[----:B-1----:R-:W3:Y:S04]  /*14bc0*/  LDL.LU.64 R104, [R1+0x3780] ;  /* 0x0037800001687983 */ /* 0x002ee80000300a00 */
        /* <DEDUP_REMOVED lines=23> */
[----:B------:R0:W-:Y:S01]  /*14d40*/  STL.128 [R1+0x3630], R20 ;  /* 0x0036301401007387 */ /* 0x0001e20000100c00 */
[----:B------:R-:W-:-:S03]  /*14d50*/  IMAD.MOV.U32 R5, RZ, RZ, R17 ;  /* 0x000000ffff057224 */ /* 0x000fc600078e0011 */
[----:B0-----:R-:W3:Y:S02]  /*14d60*/  LDL.LU.128 R20, [R1+0x3630] ;  /* 0x0036300001147983 */ /* 0x001ee40000300c00 */
[----:B------:R-:W-:Y:S02]  /*14d70*/  R2UR UR7, R5 ;  /* 0x00000000050772ca */ /* 0x000fe400000e0000 */
[----:B------:R0:W-:Y:S04]  /*14d80*/  STL.128 [R1+0x3620], R16 ;  /* 0x0036201001007387 */ /* 0x0001e80000100c00 */
[----:B------:R1:W-:Y:S04]  /*14d90*/  STL.128 [R1+0x3610], R12 ;  /* 0x0036100c01007387 */ /* 0x0003e80000100c00 */
[----:B------:R1:W-:Y:S04]  /*14da0*/  STL.128 [R1+0x3600], R8 ;  /* 0x0036000801007387 */ /* 0x0003e80000100c00 */
[----:B------:R2:W-:Y:S04]  /*14db0*/  STL.128 [R1+0x35f0], R4 ;  /* 0x0035f00401007387 */ /* 0x0005e80000100c00 */
[----:B0-----:R-:W3:Y:S04]  /*14dc0*/  LDL.LU.128 R16, [R1+0x3620] ;  /* 0x0036200001107983 */ /* 0x001ee80000300c00 */
[----:B-1----:R-:W3:Y:S04]  /*14dd0*/  LDL.LU.128 R12, [R1+0x3610] ;  /* 0x00361000010c7983 */ /* 0x002ee80000300c00 */
[----:B------:R-:W3:Y:S04]  /*14de0*/  LDL.LU.128 R8, [R1+0x3600] ;  /* 0x0036000001087983 */ /* 0x000ee80000300c00 */
[----:B--2---:R-:W2:Y:S01]  /*14df0*/  LDL.LU.128 R4, [R1+0x35f0] ;  /* 0x0035f00001047983 */ /* 0x004ea20000300c00 */
[----:B------:R-:W-:-:S03]  /*14e00*/  IMAD.MOV.U32 R110, RZ, RZ, R115 ;  /* 0x000000ffff6e7224 */ /* 0x000fc600078e0073 */
[----:B------:R0:W-:Y:S04]  /*14e10*/  STL.128 [R1+0x3890], R220 ;  /* 0x003890dc01007387 */ /* 0x0001e80000100c00 */
[----:B------:R1:W-:Y:S04]  /*14e20*/  STL.128 [R1+0x3880], R216 ;  /* 0x003880d801007387 */ /* 0x0003e80000100c00 */
[----:B----4-:R4:W-:Y:S04]  /*14e30*/  STL.128 [R1+0x3870], R212 ;  /* 0x003870d401007387 */ /* 0x0109e80000100c00 */
[----:B---3--:R3:W-:Y:S04]  /*14e40*/  STL.128 [R1+0x3860], R208 ;  /* 0x003860d001007387 */ /* 0x0087e80000100c00 */
        /* <DEDUP_REMOVED lines=13> */
[----:B0-----:R-:W2:Y:S04]  /*14f20*/  LDL.LU.128 R220, [R1+0x3890] ;  /* 0x0038900001dc7983 */ /* 0x001ea80000300c00 */
[----:B-1----:R-:W2:Y:S04]  /*14f30*/  LDL.LU.128 R216, [R1+0x3880] ;  /* 0x0038800001d87983 */ /* 0x002ea80000300c00 */
[----:B----4-:R-:W4:Y:S04]  /*14f40*/  LDL.LU.128 R212, [R1+0x3870] ;  /* 0x0038700001d47983 */ /* 0x010f280000300c00 */
[----:B---3--:R-:W3:Y:S04]  /*14f50*/  LDL.LU.128 R208, [R1+0x3860] ;  /* 0x0038600001d07983 */ /* 0x008ee80000300c00 */
[----:B------:R-:W4:Y:S04]  /*14f60*/  LDL.LU.128 R204, [R1+0x3850] ;  /* 0x0038500001cc7983 */ /* 0x000f280000300c00 */
        /* <DEDUP_REMOVED lines=11> */
[----:B------:R-:W-:Y:S04]  /*15020*/  STL [R1+0x35e8], R110 ;  /* 0x0035e86e01007387 */ /* 0x000fe80000100800 */
        /* <DEDUP_REMOVED lines=21> */
[----:B------:R1:W-:Y:S04]  /*15180*/  STL.64 [R1+0x35e0], R108 ;  /* 0x0035e06c01007387 */ /* 0x0003e80000100a00 */
[----:B------:R1:W-:Y:S04]  /*15190*/  STL.128 [R1+0x35d0], R104 ;  /* 0x0035d06801007387 */ /* 0x0003e80000100c00 */
[----:B------:R-:W4:Y:S04]  /*151a0*/  LDL.128 R116, [R1+0x5b0] ;  /* 0x0005b00001747983 */ /* 0x000f280000100c00 */
[----:B------:R2:W-:Y:S04]  /*151b0*/  STL.128 [R1+0x3480], R20 ;  /* 0x0034801401007387 */ /* 0x0005e80000100c00 */
[----:B0-----:R-:W3:Y:S04]  /*151c0*/  LDL.LU R113, [R1+0x5b8] ;  /* 0x0005b80001717983 */ /* 0x001ee80000300800 */
[----:B------:R-:W3:Y:S04]  /*151d0*/  LDL.LU R112, [R1+0x5b4] ;  /* 0x0005b40001707983 */ /* 0x000ee80000300800 */
[----:B------:R-:W3:Y:S04]  /*151e0*/  LDL.LU R110, [R1+0x35e8] ;  /* 0x0035e800016e7983 */ /* 0x000ee80000300800 */
[----:B-1----:R-:W3:Y:S04]  /*151f0*/  LDL.LU.64 R108, [R1+0x35e0] ;  /* 0x0035e000016c7983 */ /* 0x002ee80000300a00 */
        /* <DEDUP_REMOVED lines=22> */
[----:B------:R1:W-:Y:S04]  /*15360*/  STL.128 [R1+0x3460], R12 ;  /* 0x0034600c01007387 */ /* 0x0003e80000100c00 */
[----:B------:R1:W-:Y:S04]  /*15370*/  STL.128 [R1+0x3450], R8 ;  /* 0x0034500801007387 */ /* 0x0003e80000100c00 */
[----:B--2---:R2:W-:Y:S04]  /*15380*/  STL.128 [R1+0x3440], R4 ;  /* 0x0034400401007387 */ /* 0x0045e80000100c00 */
[----:B------:R-:W3:Y:S04]  /*15390*/  LDL.LU.128 R24, [R1+0x3490] ;  /* 0x0034900001187983 */ /* 0x000ee80000300c00 */
[----:B------:R-:W3:Y:S04]  /*153a0*/  LDL.LU.128 R20, [R1+0x3480] ;  /* 0x0034800001147983 */ /* 0x000ee80000300c00 */
[----:B0-----:R-:W3:Y:S04]  /*153b0*/  LDL.LU.128 R16, [R1+0x3470] ;  /* 0x0034700001107983 */ /* 0x001ee80000300c00 */
[----:B-1----:R-:W3:Y:S04]  /*153c0*/  LDL.LU.128 R12, [R1+0x3460] ;  /* 0x00346000010c7983 */ /* 0x002ee80000300c00 */
[----:B------:R-:W3:Y:S04]  /*153d0*/  LDL.LU.128 R8, [R1+0x3450] ;  /* 0x0034500001087983 */ /* 0x000ee80000300c00 */
[----:B--2---:R-:W2:Y:S04]  /*153e0*/  LDL.LU.128 R4, [R1+0x3440] ;  /* 0x0034400001047983 */ /* 0x004ea80000300c00 */
[----:B------:R0:W-:Y:S04]  /*153f0*/  STL.128 [R1+0x280], R120 ;  /* 0x0002807801007387 */ /* 0x0001e80000100c00 */
[----:B0-----:R-:W2:Y:S04]  /*15400*/  LDL.128 R120, [R1+0x5c0] ;  /* 0x0005c00001787983 */ /* 0x001ea80000100c00 */
[----:B------:R-:W2:Y:S01]  /*15410*/  LDL.LU R115, [R1+0x5c0] ;  /* 0x0005c00001737983 */ /* 0x000ea20000300800 */
[----:B----4-:R-:W-:-:S03]  /*15420*/  IMAD.MOV.U32 R114, RZ, RZ, R119 ;  /* 0x000000ffff727224 */ /* 0x010fc600078e0077 */
[----:B------:R-:W-:Y:S04]  /*15430*/  STL.128 [R1+0x3a0], R116 ;  /* 0x0003a07401007387 */ /* 0x000fe80000100c00 */
[----:B------:R0:W-:Y:S04]  /*15440*/  STL [R1+0x3438], R114 ;  /* 0x0034387201007387 */ /* 0x0001e80000100800 */
[----:B0-----:R-:W4:Y:S04]  /*15450*/  LDL.LU R114, [R1+0x3438] ;  /* 0x0034380001727983 */ /* 0x001f280000300800 */
[----:B------:R-:W4:Y:S04]  /*15460*/  LDL.LU R117, [R1+0x5c8] ;  /* 0x0005c80001757983 */ /* 0x000f280000300800 */
[----:B------:R-:W4:Y:S04]  /*15470*/  LDL.LU R116, [R1+0x5c4] ;  /* 0x0005c40001747983 */ /* 0x000f280000300800 */
[----:B---3--:R0:W-:Y:S04]  /*15480*/  STL.64 [R1+0x3430], R112 ;  /* 0x0034307001007387 */ /* 0x0081e80000100a00 */
[----:B------:R1:W-:Y:S04]  /*15490*/  STL.128 [R1+0x3420], R108 ;  /* 0x0034206c01007387 */ /* 0x0003e80000100c00 */
[----:B0-----:R-:W3:Y:S04]  /*154a0*/  LDL.LU.64 R112, [R1+0x3430] ;  /* 0x0034300001707983 */ /* 0x001ee80000300a00 */
[----:B------:R0:W-:Y:S04]  /*154b0*/  STL.128 [R1+0x3410], R104 ;  /* 0x0034106801007387 */ /* 0x0001e80000100c00 */
[----:B------:R0:W-:Y:S04]  /*154c0*/  STL.128 [R1+0x3400], R100 ;  /* 0x0034006401007387 */ /* 0x0001e80000100c00 */
[----:B-1----:R-:W3:Y:S04]  /*154d0*/  LDL.LU.128 R108, [R1+0x3420] ;  /* 0x00342000016c7983 */ /* 0x002ee80000300c00 */
[----:B------:R1:W-:Y:S04]  /*154e0*/  STL.128 [R1+0x33f0], R96 ;  /* 0x0033f06001007387 */ /* 0x0003e80000100c00 */
[----:B0-----:R-:W3:Y:S04]  /*154f0*/  LDL.LU.128 R104, [R1+0x3410] ;  /* 0x0034100001687983 */ /* 0x001ee80000300c00 */
[----:B------:R0:W-:Y:S04]  /*15500*/  STL.128 [R1+0x33e0], R92 ;  /* 0x0033e05c01007387 */ /* 0x0001e80000100c00 */
[----:B------:R-:W3:Y:S04]  /*15510*/  LDL.LU.128 R100, [R1+0x3400] ;  /* 0x0034000001647983 */ /* 0x000ee80000300c00 */
[----:B-1----:R-:W3:Y:S04]  /*15520*/  LDL.LU.128 R96, [R1+0x33f0] ;  /* 0x0033f00001607983 */ /* 0x002ee80000300c00 */
[----:B------:R1:W-:Y:S04]  /*15530*/  STL.128 [R1+0x33d0], R88 ;  /* 0x0033d05801007387 */ /* 0x0003e80000100c00 */
[----:B0-----:R-:W3:Y:S04]  /*15540*/  LDL.LU.128 R92, [R1+0x33e0] ;  /* 0x0033e000015c7983 */ /* 0x001ee80000300c00 */
        /* <DEDUP_REMOVED lines=26> */
[----:B--2---:R-:W2:Y:S04]  /*156f0*/  LDL.LU.128 R40, [R1+0x3310] ;  /* 0x0033100001287983 */ /* 0x004ea80000300c00 */
[----:B-1----:R-:W2:Y:S04]  /*15700*/  LDL.LU.128 R36, [R1+0x3300] ;  /* 0x0033000001247983 */ /* 0x002ea80000300c00 */
[----:B------:R1:W-:Y:S04]  /*15710*/  STL.128 [R1+0x32e0], R28 ;  /* 0x0032e01c01007387 */ /* 0x0003e80000100c00 */
[----:B0-----:R-:W2:Y:S04]  /*15720*/  LDL.LU.128 R32, [R1+0x32f0] ;  /* 0x0032f00001207983 */ /* 0x001ea80000300c00 */
[----:B------:R0:W-:Y:S04]  /*15730*/  STL.128 [R1+0x32d0], R24 ;  /* 0x0032d01801007387 */ /* 0x0001e80000100c00 */
[----:B------:R0:W-:Y:S04]  /*15740*/  STL.128 [R1+0x32c0], R20 ;  /* 0x0032c01401007387 */ /* 0x0001e80000100c00 */
[----:B-1----:R-:W2:Y:S04]  /*15750*/  LDL.LU.128 R28, [R1+0x32e0] ;  /* 0x0032e000011c7983 */ /* 0x002ea80000300c00 */
[----:B------:R1:W-:Y:S04]  /*15760*/  STL.128 [R1+0x32b0], R16 ;  /* 0x0032b01001007387 */ /* 0x0003e80000100c00 */
[----:B------:R1:W-:Y:S04]  /*15770*/  STL.128 [R1+0x32a0], R12 ;  /* 0x0032a00c01007387 */ /* 0x0003e80000100c00 */
[----:B------:R1:W-:Y:S04]  /*15780*/  STL.128 [R1+0x3290], R8 ;  /* 0x0032900801007387 */ /* 0x0003e80000100c00 */
[----:B------:R1:W-:Y:S04]  /*15790*/  STL.128 [R1+0x3280], R4 ;  /* 0x0032800401007387 */ /* 0x0003e80000100c00 */
[----:B0-----:R-:W2:Y:S04]  /*157a0*/  LDL.LU.128 R24, [R1+0x32d0] ;  /* 0x0032d00001187983 */ /* 0x001ea80000300c00 */
[----:B------:R-:W2:Y:S04]  /*157b0*/  LDL.LU.128 R20, [R1+0x32c0] ;  /* 0x0032c00001147983 */ /* 0x000ea80000300c00 */
[----:B-1----:R-:W2:Y:S04]  /*157c0*/  LDL.LU.128 R16, [R1+0x32b0] ;  /* 0x0032b00001107983 */ /* 0x002ea80000300c00 */
[----:B------:R-:W2:Y:S04]  /*157d0*/  LDL.LU.128 R12, [R1+0x32a0] ;  /* 0x0032a000010c7983 */ /* 0x000ea80000300c00 */
[----:B------:R-:W2:Y:S04]  /*157e0*/  LDL.LU.128 R8, [R1+0x3290] ;  /* 0x0032900001087983 */ /* 0x000ea80000300c00 */
[----:B------:R-:W2:Y:S01]  /*157f0*/  LDL.LU.128 R4, [R1+0x3280] ;  /* 0x0032800001047983 */ /* 0x000ea20000300c00 */
[----:B------:R-:W-:-:S03]  /*15800*/  IMAD.MOV.U32 R118, RZ, RZ, R123 ;  /* 0x000000ffff767224 */ /* 0x000fc600078e007b */
[----:B------:R0:W-:Y:S04]  /*15810*/  STL.128 [R1+0x290], R124 ;  /* 0x0002907c01007387 */ /* 0x0001e80000100c00 */
[----:B------:R1:W-:Y:S04]  /*15820*/  STL.128 [R1+0x3b0], R120 ;  /* 0x0003b07801007387 */ /* 0x0003e80000100c00 */
[----:B------:R1:W-:Y:S04]  /*15830*/  STL [R1+0x3278], R118 ;  /* 0x0032787601007387 */ /* 0x0003e80000100800 */
[----:B0-----:R-:W2:Y:S04]  /*15840*/  LDL.128 R124, [R1+0x5d0] ;  /* 0x0005d000017c7983 */ /* 0x001ea80000100c00 */
[----:B-1----:R-:W2:Y:S04]  /*15850*/  LDL.LU R121, [R1+0x5d8] ;  /* 0x0005d80001797983 */ /* 0x002ea80000300800 */
[----:B------:R-:W2:Y:S04]  /*15860*/  LDL.LU R120, [R1+0x5d4] ;  /* 0x0005d40001787983 */ /* 0x000ea80000300800 */
[----:B------:R-:W2:Y:S04]  /*15870*/  LDL.LU R119, [R1+0x5d0] ;  /* 0x0005d00001777983 */ /* 0x000ea80000300800 */
[----:B------:R-:W2:Y:S04]  /*15880*/  LDL.LU R118, [R1+0x3278] ;  /* 0x0032780001767983 */ /* 0x000ea80000300800 */
[----:B----4-:R0:W-:Y:S04]  /*15890*/  STL.64 [R1+0x3270], R116 ;  /* 0x0032707401007387 */ /* 0x0101e80000100a00 */
[----:B0-----:R-:W4:Y:S04]  /*158a0*/  LDL.LU.64 R116, [R1+0x3270] ;  /* 0x0032700001747983 */ /* 0x001f280000300a00 */
[----:B---3--:R0:W-:Y:S04]  /*158b0*/  STL.128 [R1+0x3260], R112 ;  /* 0x0032607001007387 */ /* 0x0081e80000100c00 */
[----:B------:R1:W-:Y:S04]  /*158c0*/  STL.128 [R1+0x3250], R108 ;  /* 0x0032506c01007387 */ /* 0x0003e80000100c00 */
[----:B0-----:R-:W3:Y:S04]  /*158d0*/  LDL.LU.128 R112, [R1+0x3260] ;  /* 0x0032600001707983 */ /* 0x001ee80000300c00 */
[----:B------:R0:W-:Y:S04]  /*158e0*/  STL.128 [R1+0x3240], R104 ;  /* 0x0032406801007387 */ /* 0x0001e80000100c00 */
[----:B-1----:R-:W3:Y:S04]  /*158f0*/  LDL.LU.128 R108, [R1+0x3250] ;  /* 0x00325000016c7983 */ /* 0x002ee80000300c00 */
[----:B------:R1:W-:Y:S04]  /*15900*/  STL.128 [R1+0x3230], R100 ;  /* 0x0032306401007387 */ /* 0x0003e80000100c00 */
[----:B------:R1:W-:Y:S04]  /*15910*/  STL.128 [R1+0x3220], R96 ;  /* 0x0032206001007387 */ /* 0x0003e80000100c00 */
[----:B0-----:R-:W3:Y:S04]  /*15920*/  LDL.LU.128 R104, [R1+0x3240] ;  /* 0x0032400001687983 */ /* 0x001ee80000300c00 */
[----:B------:R0:W-:Y:S04]  /*15930*/  STL.128 [R1+0x3210], R92 ;  /* 0x0032105c01007387 */ /* 0x0001e80000100c00 */
[----:B-1----:R-:W3:Y:S04]  /*15940*/  LDL.LU.128 R100, [R1+0x3230] ;  /* 0x0032300001647983 */ /* 0x002ee80000300c00 */
[----:B------:R-:W3:Y:S04]  /*15950*/  LDL.LU.128 R96, [R1+0x3220] ;  /* 0x0032200001607983 */ /* 0x000ee80000300c00 */
        /* <DEDUP_REMOVED lines=23> */
[----:B--2---:R2:W-:Y:S04]  /*15ad0*/  STL.128 [R1+0x3140], R40 ;  /* 0x0031402801007387 */ /* 0x0045e80000100c00 */
        /* <DEDUP_REMOVED lines=9> */
[----:B-1----:R-:W2:Y:S04]  /*15b70*/  LDL.LU.128 R28, [R1+0x3110] ;  /* 0x00311000011c7983 */ /* 0x002ea80000300c00 */
[----:B------:R1:W-:Y:S04]  /*15b80*/  STL.128 [R1+0x30f0], R20 ;  /* 0x0030f01401007387 */ /* 0x0003e80000100c00 */
[----:B------:R1:W-:Y:S04]  /*15b90*/  STL.128 [R1+0x30e0], R16 ;  /* 0x0030e01001007387 */ /* 0x0003e80000100c00 */
[----:B------:R1:W-:Y:S04]  /*15ba0*/  STL.128 [R1+0x30d0], R12 ;  /* 0x0030d00c01007387 */ /* 0x0003e80000100c00 */
[----:B------:R1:W-:Y:S04]  /*15bb0*/  STL.128 [R1+0x30c0], R8 ;  /* 0x0030c00801007387 */ /* 0x0003e80000100c00 */
[----:B------:R1:W-:Y:S04]  /*15bc0*/  STL.128 [R1+0x30b0], R4 ;  /* 0x0030b00401007387 */ /* 0x0003e80000100c00 */
[----:B0-----:R-:W2:Y:S04]  /*15bd0*/  LDL.LU.128 R24, [R1+0x3100] ;  /* 0x0031000001187983 */ /* 0x001ea80000300c00 */
[----:B-1----:R-:W2:Y:S04]  /*15be0*/  LDL.LU.128 R20, [R1+0x30f0] ;  /* 0x0030f00001147983 */ /* 0x002ea80000300c00 */
[----:B------:R-:W2:Y:S04]  /*15bf0*/  LDL.LU.128 R16, [R1+0x30e0] ;  /* 0x0030e00001107983 */ /* 0x000ea80000300c00 */
[----:B------:R-:W2:Y:S04]  /*15c00*/  LDL.LU.128 R12, [R1+0x30d0] ;  /* 0x0030d000010c7983 */ /* 0x000ea80000300c00 */
[----:B------:R-:W2:Y:S04]  /*15c10*/  LDL.LU.128 R8, [R1+0x30c0] ;  /* 0x0030c00001087983 */ /* 0x000ea80000300c00 */
[----:B------:R-:W2:Y:S01]  /*15c20*/  LDL.LU.128 R4, [R1+0x30b0] ;  /* 0x0030b00001047983 */ /* 0x000ea20000300c00 */
[----:B------:R-:W-:-:S03]  /*15c30*/  IMAD.MOV.U32 R122, RZ, RZ, R127 ;  /* 0x000000ffff7a7224 */ /* 0x000fc600078e007f */
[----:B------:R0:W-:Y:S01]  /*15c40*/  STL.128 [R1+0x3c0], R124 ;  /* 0x0003c07c01007387 */ /* 0x0001e20000100c00 */
[----:B------:R-:W-:Y:S02]  /*15c50*/  IMAD.MOV.U32 R123, RZ, RZ, R118 ;  /* 0x000000ffff7b7224 */ /* 0x000fe400078e0076 */
[----:B0-----:R-:W-:Y:S02]  /*15c60*/  IMAD.MOV.U32 R127, RZ, RZ, R122 ;  /* 0x000000ffff7f7224 */ /* 0x001fe400078e007a */
[----:B------:R-:W-:Y:S02]  /*15c70*/  IMAD.MOV.U32 R126, RZ, RZ, R121 ;  /* 0x000000ffff7e7224 */ /* 0x000fe400078e0079 */
[----:B------:R-:W-:Y:S02]  /*15c80*/  IMAD.MOV.U32 R125, RZ, RZ, R120 ;  /* 0x000000ffff7d7224 */ /* 0x000fe400078e0078 */
[----:B------:R-:W-:Y:S01]  /*15c90*/  IMAD.MOV.U32 R124, RZ, RZ, R119 ;  /* 0x000000ffff7c7224 */ /* 0x000fe200078e0077 */
[----:B------:R0:W-:Y:S04]  /*15ca0*/  STL.128 [R1+0x2a0], R128 ;  /* 0x0002a08001007387 */ /* 0x0001e80000100c00 */
[----:B------:R1:W-:Y:S04]  /*15cb0*/  STL.128 [R1+0x2b0], R132 ;  /* 0x0002b08401007387 */ /* 0x0003e80000100c00 */
[----:B------:R1:W-:Y:S01]  /*15cc0*/  STL.128 [R1+0x2c0], R136 ;  /* 0x0002c08801007387 */ /* 0x0003e20000100c00 */
[----:B----4-:R-:W-:-:S02]  /*15cd0*/  IMAD.MOV.U32 R122, RZ, RZ, R117 ;  /* 0x000000ffff7a7224 */ /* 0x010fc400078e0075 */
[----:B------:R-:W-:Y:S01]  /*15ce0*/  IMAD.MOV.U32 R121, RZ, RZ, R116 ;  /* 0x000000ffff797224 */ /* 0x000fe200078e0074 */
[----:B------:R4:W-:Y:S01]  /*15cf0*/  STL.128 [R1+0x2d0], R140 ;  /* 0x0002d08c01007387 */ /* 0x0009e20000100c00 */
[----:B---3--:R-:W-:Y:S02]  /*15d00*/  IMAD.MOV.U32 R120, RZ, RZ, R115 ;  /* 0x000000ffff787224 */ /* 0x008fe400078e0073 */
        /* <DEDUP_REMOVED lines=81> */
[----:B------:R2:W-:Y:S01]  /*16220*/  STL.128 [R1+0x2e0], R144 ;  /* 0x0002e09001007387 */ /* 0x0005e20000100c00 */
[----:B------:R-:W-:-:S02]  /*16230*/  IMAD.MOV.U32 R38, RZ, RZ, R33 ;  /* 0x000000ffff267224 */ /* 0x000fc400078e0021 */
[----:B------:R-:W-:Y:S01]  /*16240*/  IMAD.MOV.U32 R37, RZ, RZ, R32 ;  /* 0x000000ffff257224 */ /* 0x000fe200078e0020 */
[----:B------:R3:W-:Y:S01]  /*16250*/  STL.128 [R1+0x2f0], R148 ;  /* 0x0002f09401007387 */ /* 0x0007e20000100c00 */
[----:B0-----:R-:W-:Y:S02]  /*16260*/  IMAD.MOV.U32 R128, RZ, RZ, R223 ;  /* 0x000000ffff807224 */ /* 0x001fe400078e00df */
[----:B------:R-:W-:Y:S02]  /*16270*/  IMAD.MOV.U32 R129, RZ, RZ, R222 ;  /* 0x000000ffff817224 */ /* 0x000fe400078e00de */
[----:B------:R-:W-:Y:S02]  /*16280*/  IMAD.MOV.U32 R36, RZ, RZ, R31 ;  /* 0x000000ffff247224 */ /* 0x000fe400078e001f */
[----:B------:R-:W-:Y:S02]  /*16290*/  IMAD.MOV.U32 R35, RZ, RZ, R30 ;  /* 0x000000ffff237224 */ /* 0x000fe400078e001e */
[----:B------:R-:W-:-:S02]  /*162a0*/  IMAD.MOV.U32 R34, RZ, RZ, R29 ;  /* 0x000000ffff227224 */ /* 0x000fc400078e001d */
[----:B------:R-:W-:Y:S02]  /*162b0*/  IMAD.MOV.U32 R33, RZ, RZ, R28 ;  /* 0x000000ffff217224 */ /* 0x000fe400078e001c */
[----:B------:R-:W-:Y:S02]  /*162c0*/  IMAD.MOV.U32 R130, RZ, RZ, R205 ;  /* 0x000000ffff827224 */ /* 0x000fe400078e00cd */
[----:B------:R-:W-:Y:S02]  /*162d0*/  IMAD.MOV.U32 R131, RZ, RZ, R204 ;  /* 0x000000ffff837224 */ /* 0x000fe400078e00cc */
[----:B-1----:R-:W-:Y:S02]  /*162e0*/  IMAD.MOV.U32 R132, RZ, RZ, R203 ;  /* 0x000000ffff847224 */ /* 0x002fe400078e00cb */
        /* <DEDUP_REMOVED lines=11> */
[----:B----4-:R-:W-:Y:S02]  /*163a0*/  IMAD.MOV.U32 R140, RZ, RZ, R22 ;  /* 0x000000ffff8c7224 */ /* 0x010fe400078e0016 */
[----:B------:R-:W-:Y:S02]  /*163b0*/  IMAD.MOV.U32 R141, RZ, RZ, R21 ;  /* 0x000000ffff8d7224 */ /* 0x000fe400078e0015 */
[----:B------:R-:W-:-:S02]  /*163c0*/  IMAD.MOV.U32 R142, RZ, RZ, R19 ;  /* 0x000000ffff8e7224 */ /* 0x000fc400078e0013 */
[----:B------:R-:W-:Y:S02]  /*163d0*/  IMAD.MOV.U32 R143, RZ, RZ, R18 ;  /* 0x000000ffff8f7224 */ /* 0x000fe400078e0012 */
[----:B------:R-:W-:Y:S02]  /*163e0*/  IMAD.MOV.U32 R28, RZ, RZ, R4 ;  /* 0x000000ffff1c7224 */ /* 0x000fe400078e0004 */
[----:B--2---:R-:W-:Y:S02]  /*163f0*/  IMAD.MOV.U32 R144, RZ, RZ, R15 ;  /* 0x000000ffff907224 */ /* 0x004fe400078e000f */
[----:B------:R-:W-:Y:S02]  /*16400*/  IMAD.MOV.U32 R145, RZ, RZ, R14 ;  /* 0x000000ffff917224 */ /* 0x000fe400078e000e */
[----:B------:R-:W-:Y:S02]  /*16410*/  IMAD.MOV.U32 R146, RZ, RZ, R12 ;  /* 0x000000ffff927224 */ /* 0x000fe400078e000c */
[----:B------:R-:W-:-:S02]  /*16420*/  IMAD.MOV.U32 R147, RZ, RZ, R11 ;  /* 0x000000ffff937224 */ /* 0x000fc400078e000b */
[----:B---3--:R-:W-:Y:S02]  /*16430*/  IMAD.MOV.U32 R148, RZ, RZ, R10 ;  /* 0x000000ffff947224 */ /* 0x008fe400078e000a */
[----:B------:R-:W-:Y:S02]  /*16440*/  IMAD.MOV.U32 R149, RZ, RZ, R9 ;  /* 0x000000ffff957224 */ /* 0x000fe400078e0009 */
[----:B------:R-:W-:Y:S02]  /*16450*/  IMAD.MOV.U32 R150, RZ, RZ, R8 ;  /* 0x000000ffff967224 */ /* 0x000fe400078e0008 */
[----:B------:R-:W-:Y:S02]  /*16460*/  IMAD.MOV.U32 R151, RZ, RZ, R7 ;  /* 0x000000ffff977224 */ /* 0x000fe400078e0007 */
[----:B------:R-:W-:Y:S02]  /*16470*/  IMAD.MOV.U32 R24, RZ, RZ, R20 ;  /* 0x000000ffff187224 */ /* 0x000fe400078e0014 */
[----:B------:R-:W-:-:S02]  /*16480*/  IMAD.MOV.U32 R25, RZ, RZ, R2 ;  /* 0x000000ffff197224 */ /* 0x000fc400078e0002 */
[----:B------:R-:W-:Y:S02]  /*16490*/  IMAD.MOV.U32 R26, RZ, RZ, R3 ;  /* 0x000000ffff1a7224 */ /* 0x000fe400078e0003 */
[----:B------:R-:W-:-:S06]  /*164a0*/  IMAD.MOV.U32 R27, RZ, RZ, R6 ;  /* 0x000000ffff1b7224 */ /* 0x000fcc00078e0006 */
[----:B------:R-:W-:-:S06]  /*164b0*/  WARPGROUP.ARRIVE ;  /* 0x00000000000079c5 */ /* 0x000fcc0000000000 */
[----:B------:R-:W-:Y:S03]  /*164c0*/  HGMMA.64x256x16.F32.BF16 R24, R152, gdesc[UR4].tnspB, R24, gsb0 ;  /* 0x43e0000498187df0 */ /* 0x000fe60008001818 */
[----:B------:R-:W-:Y:S02]  /*164d0*/  WARPGROUP.DEPBAR.LE gsb0, 0x0 ;  /* 0x00008000000079c5 */ /* 0x000fe40000010000 */
[----:B------:R0:W-:Y:S04]  /*164e0*/  STL.128 [R1+0x2ff0], R104 ;  /* 0x002ff06801007387 */ /* 0x0001e80000100c00 */
[----:B------:R1:W-:Y:S04]  /*164f0*/  STL.128 [R1+0x2fe0], R100 ;  /* 0x002fe06401007387 */ /* 0x0003e80000100c00 */
[----:B0-----:R-:W2:Y:S04]  /*16500*/  LDL.LU.128 R104, [R1+0x2ff0] ;  /* 0x002ff00001687983 */ /* 0x001ea80000300c00 */
[----:B-1----:R-:W3:Y:S04]  /*16510*/  LDL.LU.128 R100, [R1+0x2fe0] ;  /* 0x002fe00001647983 */ /* 0x002ee80000300c00 */
[----:B------:R0:W-:Y:S04]  /*16520*/  STL.128 [R1+0x3080], R140 ;  /* 0x0030808c01007387 */ /* 0x0001e80000100c00 */
[----:B------:R1:W-:Y:S04]  /*16530*/  STL.128 [R1+0x3070], R136 ;  /* 0x0030708801007387 */ /* 0x0003e80000100c00 */
[----:B------:R4:W-:Y:S01]  /*16540*/  STL.128 [R1+0x30a0], R148 ;  /* 0x0030a09401007387 */ /* 0x0009e20000100c00 */
[----:B0-----:R-:W-:-:S02]  /*16550*/  IMAD.MOV.U32 R140, RZ, RZ, R203 ;  /* 0x000000ffff8c7224 */ /* 0x001fc400078e00cb */
[----:B------:R-:W-:Y:S02]  /*16560*/  IMAD.MOV.U32 R141, RZ, RZ, R202 ;  /* 0x000000ffff8d7224 */ /* 0x000fe400078e00ca */
[----:B-1----:R-:W-:Y:S02]  /*16570*/  IMAD.MOV.U32 R136, RZ, RZ, R223 ;  /* 0x000000ffff887224 */ /* 0x002fe400078e00df */
[----:B------:R-:W-:Y:S02]  /*16580*/  IMAD.MOV.U32 R137, RZ, RZ, R222 ;  /* 0x000000ffff897224 */ /* 0x000fe400078e00de */
[----:B------:R-:W-:Y:S02]  /*16590*/  IMAD.MOV.U32 R138, RZ, RZ, R205 ;  /* 0x000000ffff8a7224 */ /* 0x000fe400078e00cd */
[----:B------:R-:W-:Y:S02]  /*165a0*/  IMAD.MOV.U32 R139, RZ, RZ, R204 ;  /* 0x000000ffff8b7224 */ /* 0x000fe400078e00cc */
[----:B------:R-:W-:-:S02]  /*165b0*/  IMAD.MOV.U32 R142, RZ, RZ, R201 ;  /* 0x000000ffff8e7224 */ /* 0x000fc400078e00c9 */
[----:B------:R-:W-:Y:S01]  /*165c0*/  IMAD.MOV.U32 R143, RZ, RZ, R200 ;  /* 0x000000ffff8f7224 */ /* 0x000fe200078e00c8 */
[----:B------:R0:W-:Y:S04]  /*165d0*/  STL.128 [R1+0x3d0], R136 ;  /* 0x0003d08801007387 */ /* 0x0001e80000100c00 */
[----:B------:R1:W-:Y:S01]  /*165e0*/  STL.128 [R1+0x3e0], R140 ;  /* 0x0003e08c01007387 */ /* 0x0003e20000100c00 */
[----:B----4-:R-:W-:Y:S02]  /*165f0*/  IMAD.MOV.U32 R148, RZ, RZ, R22 ;  /* 0x000000ffff947224 */ /* 0x010fe400078e0016 */
[----:B------:R-:W-:Y:S01]  /*16600*/  IMAD.MOV.U32 R149, RZ, RZ, R21 ;  /* 0x000000ffff957224 */ /* 0x000fe200078e0015 */
[----:B------:R4:W-:Y:S01]  /*16610*/  STL.128 [R1+0x3090], R144 ;  /* 0x0030909001007387 */ /* 0x0009e20000100c00 */
[----:B------:R-:W-:-:S02]  /*16620*/  IMAD.MOV.U32 R150, RZ, RZ, R19 ;  /* 0x000000ffff967224 */ /* 0x000fc400078e0013 */
[----:B------:R-:W-:Y:S01]  /*16630*/  IMAD.MOV.U32 R151, RZ, RZ, R18 ;  /* 0x000000ffff977224 */ /* 0x000fe200078e0012 */
[----:B0-----:R-:W3:Y:S04]  /*16640*/  LDL.LU.128 R136, [R1+0x3070] ;  /* 0x0030700001887983 */ /* 0x001ee80000300c00 */
[----:B-1----:R-:W3:Y:S01]  /*16650*/  LDL.LU.128 R140, [R1+0x3080] ;  /* 0x00308000018c7983 */ /* 0x002ee20000300c00 */
[----:B----4-:R-:W-:Y:S02]  /*16660*/  IMAD.MOV.U32 R144, RZ, RZ, R199 ;  /* 0x000000ffff907224 */ /* 0x010fe400078e00c7 */
[----:B------:R-:W-:Y:S02]  /*16670*/  IMAD.MOV.U32 R145, RZ, RZ, R198 ;  /* 0x000000ffff917224 */ /* 0x000fe400078e00c6 */
[----:B------:R-:W-:-:S02]  /*16680*/  IMAD.MOV.U32 R146, RZ, RZ, R196 ;  /* 0x000000ffff927224 */ /* 0x000fc400078e00c4 */
[----:B------:R-:W-:Y:S01]  /*16690*/  IMAD.MOV.U32 R147, RZ, RZ, R23 ;  /* 0x000000ffff937224 */ /* 0x000fe200078e0017 */
[----:B------:R0:W-:Y:S04]  /*166a0*/  STL.128 [R1+0x3060], R132 ;  /* 0x0030608401007387 */ /* 0x0001e80000100c00 */
[----:B------:R1:W-:Y:S04]  /*166b0*/  STL.128 [R1+0x2fd0], R96 ;  /* 0x002fd06001007387 */ /* 0x0003e80000100c00 */
[----:B------:R4:W-:Y:S04]  /*166c0*/  STL.128 [R1+0x2fc0], R92 ;  /* 0x002fc05c01007387 */ /* 0x0009e80000100c00 */
[----:B------:R4:W-:Y:S04]  /*166d0*/  STL.128 [R1+0x2f90], R80 ;  /* 0x002f905001007387 */ /* 0x0009e80000100c00 */
[----:B------:R4:W-:Y:S04]  /*166e0*/  STL.128 [R1+0x2f80], R76 ;  /* 0x002f804c01007387 */ /* 0x0009e80000100c00 */
[----:B------:R4:W-:Y:S04]  /*166f0*/  STL.128 [R1+0x3000], R108 ;  /* 0x0030006c01007387 */ /* 0x0009e80000100c00 */
[----:B0-----:R-:W3:Y:S04]  /*16700*/  LDL.LU.128 R132, [R1+0x3060] ;  /* 0x0030600001847983 */ /* 0x001ee80000300c00 */
[----:B-1----:R-:W3:Y:S04]  /*16710*/  LDL.LU.128 R96, [R1+0x2fd0] ;  /* 0x002fd00001607983 */ /* 0x002ee80000300c00 */
[----:B----4-:R-:W4:Y:S04]  /*16720*/  LDL.LU.128 R92, [R1+0x2fc0] ;  /* 0x002fc000015c7983 */ /* 0x010f280000300c00 */
[----:B------:R-:W4:Y:S04]  /*16730*/  LDL.LU.128 R80, [R1+0x2f90] ;  /* 0x002f900001507983 */ /* 0x000f280000300c00 */
[----:B------:R-:W4:Y:S04]  /*16740*/  LDL.LU.128 R76, [R1+0x2f80] ;  /* 0x002f8000014c7983 */ /* 0x000f280000300c00 */
[----:B------:R0:W-:Y:S04]  /*16750*/  STL.128 [R1+0x2e30], R184 ;  /* 0x002e30b801007387 */ /* 0x0001e80000100c00 */
[----:B------:R-:W-:Y:S04]  /*16760*/  STL.128 [R1+0x2e20], R180 ;  /* 0x002e20b401007387 */ /* 0x000fe80000100c00 */
[----:B------:R-:W4:Y:S04]  /*16770*/  LDL.LU.128 R108, [R1+0x3000] ;  /* 0x00300000016c7983 */ /* 0x000f280000300c00 */
[----:B------:R-:W-:Y:S04]  /*16780*/  STL.128 [R1+0x3f0], R144 ;  /* 0x0003f09001007387 */ /* 0x000fe80000100c00 */
[----:B0-----:R-:W4:Y:S04]  /*16790*/  LDL.LU.128 R184, [R1+0x2e30] ;  /* 0x002e300001b87983 */ /* 0x001f280000300c00 */
[----:B------:R0:W-:Y:S04]  /*167a0*/  STL.128 [R1+0x400], R148 ;  /* 0x0004009401007387 */ /* 0x0001e80000100c00 */
[----:B------:R1:W-:Y:S04]  /*167b0*/  STL.128 [R1+0x2fb0], R88 ;  /* 0x002fb05801007387 */ /* 0x0003e80000100c00 */
[----:B------:R1:W-:Y:S04]  /*167c0*/  STL.128 [R1+0x2fa0], R84 ;  /* 0x002fa05401007387 */ /* 0x0003e80000100c00 */
[----:B------:R1:W-:Y:S04]  /*167d0*/  STL.128 [R1+0x2f70], R72 ;  /* 0x002f704801007387 */ /* 0x0003e80000100c00 */
[----:B------:R1:W-:Y:S04]  /*167e0*/  STL.128 [R1+0x2f60], R68 ;  /* 0x002f604401007387 */ /* 0x0003e80000100c00 */
[----:B0-----:R-:W4:Y:S04]  /*167f0*/  LDL.LU.128 R148, [R1+0x30a0] ;  /* 0x0030a00001947983 */ /* 0x001f280000300c00 */
[----:B------:R-:W4:Y:S04]  /*16800*/  LDL.LU.128 R144, [R1+0x3090] ;  /* 0x0030900001907983 */ /* 0x000f280000300c00 */
[----:B-1----:R-:W4:Y:S04]  /*16810*/  LDL.LU.128 R88, [R1+0x2fb0] ;  /* 0x002fb00001587983 */ /* 0x002f280000300c00 */
[----:B------:R-:W4:Y:S04]  /*16820*/  LDL.LU.128 R84, [R1+0x2fa0] ;  /* 0x002fa00001547983 */ /* 0x000f280000300c00 */
[----:B------:R-:W4:Y:S04]  /*16830*/  LDL.LU.128 R72, [R1+0x2f70] ;  /* 0x002f700001487983 */ /* 0x000f280000300c00 */
[----:B------:R-:W4:Y:S04]  /*16840*/  LDL.LU.128 R68, [R1+0x2f60] ;  /* 0x002f600001447983 */ /* 0x000f280000300c00 */
[----:B------:R0:W-:Y:S04]  /*16850*/  STL.128 [R1+0x2e10], R176 ;  /* 0x002e10b001007387 */ /* 0x0001e80000100c00 */
[----:B--2---:R-:W-:Y:S04]  /*16860*/  STL [R1+0x58c], R107 ;  /* 0x00058c6b01007387 */ /* 0x004fe80000100800 */
[----:B------:R-:W-:Y:S04]  /*16870*/  STL [R1+0x588], R106 ;  /* 0x0005886a01007387 */ /* 0x000fe80000100800 */
[----:B------:R-:W-:Y:S04]  /*16880*/  STL [R1+0x584], R105 ;  /* 0x0005846901007387 */ /* 0x000fe80000100800 */
[----:B------:R-:W-:Y:S04]  /*16890*/  STL [R1+0x580], R104 ;  /* 0x0005806801007387 */ /* 0x000fe80000100800 */
[----:B------:R-:W2:Y:S04]  /*168a0*/  LDL.128 R180, [R1+0x580] ;  /* 0x0005800001b47983 */ /* 0x000ea80000100c00 */
[----:B---3--:R-:W-:Y:S04]  /*168b0*/  STL [R1+0x57c], R103 ;  /* 0x00057c6701007387 */ /* 0x008fe80000100800 */
[----:B------:R-:W-:Y:S04]  /*168c0*/  STL [R1+0x578], R102 ;  /* 0x0005786601007387 */ /* 0x000fe80000100800 */
[----:B------:R1:W-:Y:S04]  /*168d0*/  STL [R1+0x574], R101 ;  /* 0x0005746501007387 */ /* 0x0003e80000100800 */
[----:B------:R3:W-:Y:S04]  /*168e0*/  STL [R1+0x570], R100 ;  /* 0x0005706401007387 */ /* 0x0007e80000100800 */
[----:B0-----:R-:W2:Y:S04]  /*168f0*/  LDL.LU.128 R176, [R1+0x570] ;  /* 0x0005700001b07983 */ /* 0x001ea80000300c00 */
[----:B-1----:R-:W2:Y:S04]  /*16900*/  LDL.LU R101, [R1+0x588] ;  /* 0x0005880001657983 */ /* 0x002ea80000300800 */
[----:B---3--:R-:W3:Y:S01]  /*16910*/  LDL.LU R100, [R1+0x584] ;  /* 0x0005840001647983 */ /* 0x008ee20000300800 */
        /* <DEDUP_REMOVED lines=15> */
[----:B------:R-:W1:Y:S01]  /*16a10*/  MUFU.EX2 R198, R198 ;  /* 0x000000c600c67308 */ /* 0x000e620000000800 */
[----:B------:R0:W-:Y:S01]  /*16a20*/  STL.128 [R1+0x310], R156 ;  /* 0x0003109c01007387 */ /* 0x0001e20000100c00 */
[----:B------:R-:W-:-:S02]  /*16a30*/  IMAD.MOV.U32 R152, RZ, RZ, R15 ;  /* 0x000000ffff987224 */ /* 0x000fc400078e000f */
[----:B------:R-:W-:Y:S02]  /*16a40*/  IMAD.MOV.U32 R153, RZ, RZ, R14 ;  /* 0x000000ffff997224 */ /* 0x000fe400078e000e */
[----:B------:R-:W-:Y:S02]  /*16a50*/  IMAD.MOV.U32 R154, RZ, RZ, R12 ;  /* 0x000000ffff9a7224 */ /* 0x000fe400078e000c */
[----:B------:R-:W-:Y:S01]  /*16a60*/  IMAD.MOV.U32 R155, RZ, RZ, R11 ;  /* 0x000000ffff9b7224 */ /* 0x000fe200078e000b */
[----:B------:R-:W-:Y:S01]  /*16a70*/  STL.128 [R1+0x3050], R128 ;  /* 0x0030508001007387 */ /* 0x000fe20000100c00 */
[----:B0-----:R-:W-:Y:S02]  /*16a80*/  IMAD.MOV.U32 R156, RZ, RZ, R10 ;  /* 0x000000ffff9c7224 */ /* 0x001fe400078e000a */
[----:B------:R-:W-:Y:S02]  /*16a90*/  IMAD.MOV.U32 R157, RZ, RZ, R9 ;  /* 0x000000ffff9d7224 */ /* 0x000fe400078e0009 */
[----:B------:R-:W-:-:S02]  /*16aa0*/  IMAD.MOV.U32 R158, RZ, RZ, R8 ;  /* 0x000000ffff9e7224 */ /* 0x000fc400078e0008 */
[----:B------:R-:W-:Y:S01]  /*16ab0*/  IMAD.MOV.U32 R159, RZ, RZ, R7 ;  /* 0x000000ffff9f7224 */ /* 0x000fe200078e0007 */
[----:B------:R0:W-:Y:S04]  /*16ac0*/  STL.128 [R1+0x410], R152 ;  /* 0x0004109801007387 */ /* 0x0001e80000100c00 */
[----:B------:R1:W-:Y:S04]  /*16ad0*/  STL.128 [R1+0x420], R156 ;  /* 0x0004209c01007387 */ /* 0x0003e80000100c00 */
[----:B------:R4:W-:Y:S04]  /*16ae0*/  STL.128 [R1+0x3040], R124 ;  /* 0x0030407c01007387 */ /* 0x0009e80000100c00 */
[----:B------:R4:W-:Y:S01]  /*16af0*/  STL.128 [R1+0x3030], R120 ;  /* 0x0030307801007387 */ /* 0x0009e20000100c00 */
[----:B0-----:R-:W-:-:S03]  /*16b00*/  F2FP.BF16.F32.PACK_AB R152, R204, R205 ;  /* 0x000000cdcc98723e */ /* 0x001fc600000010ff */
[----:B------:R0:W-:Y:S01]  /*16b10*/  STL.128 [R1+0x3020], R116 ;  /* 0x0030207401007387 */ /* 0x0001e20000100c00 */
[----:B-1----:R-:W-:Y:S02]  /*16b20*/  F2FP.BF16.F32.PACK_AB R153, R200, R201 ;  /* 0x000000c9c899723e */ /* 0x002fe400000010ff */
[----:B------:R-:W-:Y:S01]  /*16b30*/  F2FP.BF16.F32.PACK_AB R154, R202, R203 ;  /* 0x000000cbca9a723e */ /* 0x000fe200000010ff */
[----:B------:R-:W-:Y:S01]  /*16b40*/  IMAD.MOV.U32 R158, RZ, RZ, R142 ;  /* 0x000000ffff9e7224 */ /* 0x000fe200078e008e */
[----:B------:R-:W-:Y:S01]  /*16b50*/  F2FP.BF16.F32.PACK_AB R155, R198, R199 ;  /* 0x000000c7c69b723e */ /* 0x000fe200000010ff */
[----:B------:R-:W-:Y:S01]  /*16b60*/  IMAD.MOV.U32 R157, RZ, RZ, R141 ;  /* 0x000000ffff9d7224 */ /* 0x000fe200078e008d */
[----:B------:R1:W-:Y:S01]  /*16b70*/  STL.128 [R1+0x3010], R112 ;  /* 0x0030107001007387 */ /* 0x0003e20000100c00 */
[----:B------:R-:W-:Y:S02]  /*16b80*/  IMAD.MOV.U32 R156, RZ, RZ, R140 ;  /* 0x000000ffff9c7224 */ /* 0x000fe400078e008c */
[----:B------:R-:W-:Y:S01]  /*16b90*/  IMAD.MOV.U32 R159, RZ, RZ, R139 ;  /* 0x000000ffff9f7224 */ /* 0x000fe200078e008b */
[----:B------:R1:W-:Y:S01]  /*16ba0*/  STL.128 [R1+0x2f50], R64 ;  /* 0x002f504001007387 */ /* 0x0003e20000100c00 */
[----:B------:R-:W-:-:S03]  /*16bb0*/  VIADD R4, R16, 0x100 ;  /* 0x0000010010047836 */ /* 0x000fc60000000000 */
[----:B------:R1:W-:Y:S01]  /*16bc0*/  STL.128 [R1+0x2f40], R60 ;  /* 0x002f403c01007387 */ /* 0x0003e20000100c00 */
[----:B------:R-:W-:-:S03]  /*16bd0*/  IMAD.MOV.U32 R192, RZ, RZ, R138 ;  /* 0x000000ffffc07224 */ /* 0x000fc600078e008a */
        /* <DEDUP_REMOVED lines=10> */
[----:B------:R-:W3:Y:S01]  /*16c80*/  LDL.LU.128 R128, [R1+0x3050] ;  /* 0x0030500001807983 */ /* 0x000ee20000300c00 */
[----:B------:R-:W-:-:S03]  /*16c90*/  IMAD.MOV.U32 R223, RZ, RZ, R132 ;  /* 0x000000ffffdf7224 */ /* 0x000fc600078e0084 */
[----:B----4-:R-:W4:Y:S04]  /*16ca0*/  LDL.LU.128 R124, [R1+0x3040] ;  /* 0x00304000017c7983 */ /* 0x010f280000300c00 */
[----:B------:R-:W4:Y:S04]  /*16cb0*/  LDL.LU.128 R120, [R1+0x3030] ;  /* 0x0030300001787983 */ /* 0x000f280000300c00 */
[----:B0-----:R-:W4:Y:S01]  /*16cc0*/  LDL.LU.128 R116, [R1+0x3020] ;  /* 0x0030200001747983 */ /* 0x001f220000300c00 */
[----:B------:R-:W-:-:S03]  /*16cd0*/  IMAD.MOV.U32 R107, RZ, RZ, R31 ;  /* 0x000000ffff6b7224 */ /* 0x000fc600078e001f */
[----:B------:R0:W-:Y:S01]  /*16ce0*/  STL.128 [R1+0x2ee0], R36 ;  /* 0x002ee02401007387 */ /* 0x0001e20000100c00 */
[----:B------:R-:W-:-:S03]  /*16cf0*/  IMAD.MOV.U32 R106, RZ, RZ, R30 ;  /* 0x000000ffff6a7224 */ /* 0x000fc600078e001e */
[----:B-1----:R-:W4:Y:S01]  /*16d00*/  LDL.LU.128 R112, [R1+0x3010] ;  /* 0x0030100001707983 */ /* 0x002f220000300c00 */
[----:B------:R-:W-:-:S03]  /*16d10*/  IMAD.MOV.U32 R105, RZ, RZ, R29 ;  /* 0x000000ffff697224 */ /* 0x000fc600078e001d */
[----:B------:R-:W4:Y:S01]  /*16d20*/  LDL.LU.128 R64, [R1+0x2f50] ;  /* 0x002f500001407983 */ /* 0x000f220000300c00 */
[----:B------:R-:W-:-:S03]  /*16d30*/  IMAD.MOV.U32 R104, RZ, RZ, R28 ;  /* 0x000000ffff687224 */ /* 0x000fc600078e001c */
[----:B------:R-:W4:Y:S04]  /*16d40*/  LDL.LU.128 R60, [R1+0x2f40] ;  /* 0x002f4000013c7983 */ /* 0x000f280000300c00 */
[----:B------:R-:W4:Y:S04]  /*16d50*/  LDL.LU.128 R56, [R1+0x2f30] ;  /* 0x002f300001387983 */ /* 0x000f280000300c00 */
[----:B------:R-:W4:Y:S04]  /*16d60*/  LDL.LU.128 R52, [R1+0x2f20] ;  /* 0x002f200001347983 */ /* 0x000f280000300c00 */
[----:B------:R-:W4:Y:S04]  /*16d70*/  LDL.LU.128 R48, [R1+0x2f10] ;  /* 0x002f100001307983 */ /* 0x000f280000300c00 */
[----:B------:R-:W4:Y:S04]  /*16d80*/  LDL.LU.128 R44, [R1+0x2f00] ;  /* 0x002f0000012c7983 */ /* 0x000f280000300c00 */
[----:B------:R-:W4:Y:S04]  /*16d90*/  LDL.LU.128 R40, [R1+0x2ef0] ;  /* 0x002ef00001287983 */ /* 0x000f280000300c00 */
[----:B0-----:R-:W4:Y:S04]  /*16da0*/  LDL.LU.128 R36, [R1+0x2ee0] ;  /* 0x002ee00001247983 */ /* 0x001f280000300c00 */
[----:B------:R0:W-:Y:S04]  /*16db0*/  STL.128 [R1+0x2e00], R172 ;  /* 0x002e00ac01007387 */ /* 0x0001e80000100c00 */
[----:B------:R1:W-:Y:S04]  /*16dc0*/  STL.128 [R1+0x2df0], R168 ;  /* 0x002df0a801007387 */ /* 0x0003e80000100c00 */
[----:B------:R1:W-:Y:S04]  /*16dd0*/  STL.128 [R1+0x2de0], R156 ;  /* 0x002de09c01007387 */ /* 0x0003e80000100c00 */
[----:B------:R1:W-:Y:S01]  /*16de0*/  STL.128 [R1+0x2dd0], R152 ;  /* 0x002dd09801007387 */ /* 0x0003e20000100c00 */
[----:B------:R-:W-:-:S02]  /*16df0*/  IMAD.MOV.U32 R7, RZ, RZ, R151 ;  /* 0x000000ffff077224 */ /* 0x000fc400078e0097 */
[----:B0-----:R-:W-:Y:S01]  /*16e00*/  IMAD.MOV.U32 R175, RZ, RZ, R99 ;  /* 0x000000ffffaf7224 */ /* 0x001fe200078e0063 */
[----:B------:R0:W-:Y:S01]  /*16e10*/  STL.128 [R1+0x2ed0], R32 ;  /* 0x002ed02001007387 */ /* 0x0001e20000100c00 */
[----:B------:R-:W-:Y:S02]  /*16e20*/  IMAD.MOV.U32 R174, RZ, RZ, R98 ;  /* 0x000000ffffae7224 */ /* 0x000fe400078e0062 */
[----:B------:R-:W-:Y:S01]  /*16e30*/  IMAD.MOV.U32 R173, RZ, RZ, R97 ;  /* 0x000000ffffad7224 */ /* 0x000fe200078e0061 */
[----:B------:R-:W-:Y:S01]  /*16e40*/  STL [R1+0x59c], R111 ;  /* 0x00059c6f01007387 */ /* 0x000fe20000100800 */
[----:B------:R-:W-:Y:S02]  /*16e50*/  IMAD.MOV.U32 R172, RZ, RZ, R96 ;  /* 0x000000ffffac7224 */ /* 0x000fe400078e0060 */
[----:B-1----:R-:W-:Y:S01]  /*16e60*/  IMAD.MOV.U32 R171, RZ, RZ, R95 ;  /* 0x000000ffffab7224 */ /* 0x002fe200078e005f */
        /* <DEDUP_REMOVED lines=12> */
[----:B0-----:R-:W4:Y:S01]  /*16f30*/  LDL.LU.128 R32, [R1+0x2ed0] ;  /* 0x002ed00001207983 */ /* 0x001f220000300c00 */
[----:B------:R-:W-:Y:S02]  /*16f40*/  IMAD.MOV.U32 R154, RZ, RZ, R78 ;  /* 0x000000ffff9a7224 */ /* 0x000fe400078e004e */
[----:B------:R-:W-:Y:S02]  /*16f50*/  IMAD.MOV.U32 R153, RZ, RZ, R77 ;  /* 0x000000ffff997224 */ /* 0x000fe400078e004d */
[----:B------:R-:W-:Y:S02]  /*16f60*/  IMAD.MOV.U32 R152, RZ, RZ, R76 ;  /* 0x000000ffff987224 */ /* 0x000fe400078e004c */
[----:B------:R-:W-:Y:S02]  /*16f70*/  IMAD.MOV.U32 R9, RZ, RZ, R150 ;  /* 0x000000ffff097224 */ /* 0x000fe400078e0096 */
[----:B------:R-:W-:-:S02]  /*16f80*/  IMAD.MOV.U32 R10, RZ, RZ, R149 ;  /* 0x000000ffff0a7224 */ /* 0x000fc400078e0095 */
[----:B------:R-:W-:Y:S01]  /*16f90*/  IMAD.MOV.U32 R11, RZ, RZ, R148 ;  /* 0x000000ffff0b7224 */ /* 0x000fe200078e0094 */
[----:B-1----:R-:W4:Y:S01]  /*16fa0*/  LDL.128 R184, [R1+0x590] ;  /* 0x0005900001b87983 */ /* 0x002f220000100c00 */
[----:B------:R-:W-:Y:S01]  /*16fb0*/  IMAD.MOV.U32 R12, RZ, RZ, R147 ;  /* 0x000000ffff0c7224 */ /* 0x000fe200078e0093 */
[----:B------:R-:W-:Y:S01]  /*16fc0*/  R2UR UR6, R4 ;  /* 0x00000000040672ca */ /* 0x000fe200000e0000 */
[----:B------:R-:W-:Y:S01]  /*16fd0*/  IMAD.MOV.U32 R167, RZ, RZ, R91 ;  /* 0x000000ffffa77224 */ /* 0x000fe200078e005b */
[----:B------:R0:W-:Y:S01]  /*16fe0*/  STL.128 [R1+0x2ec0], R220 ;  /* 0x002ec0dc01007387 */ /* 0x0001e20000100c00 */
[----:B------:R-:W-:Y:S02]  /*16ff0*/  IMAD.MOV.U32 R166, RZ, RZ, R90 ;  /* 0x000000ffffa67224 */ /* 0x000fe400078e005a */
[----:B------:R-:W-:Y:S01]  /*17000*/  IMAD.MOV.U32 R165, RZ, RZ, R89 ;  /* 0x000000ffffa57224 */ /* 0x000fe200078e0059 */
[----:B------:R1:W-:Y:S01]  /*17010*/  STL.128 [R1+0x2eb0], R216 ;  /* 0x002eb0d801007387 */ /* 0x0003e20000100c00 */
[----:B------:R-:W-:-:S02]  /*17020*/  IMAD.MOV.U32 R164, RZ, RZ, R88 ;  /* 0x000000ffffa47224 */ /* 0x000fc400078e0058 */
[----:B------:R-:W-:Y:S01]  /*17030*/  IMAD.MOV.U32 R163, RZ, RZ, R87 ;  /* 0x000000ffffa37224 */ /* 0x000fe200078e0057 */
[----:B------:R1:W-:Y:S01]  /*17040*/  STL.128 [R1+0x2ea0], R212 ;  /* 0x002ea0d401007387 */ /* 0x0003e20000100c00 */
[----:B------:R-:W-:Y:S02]  /*17050*/  IMAD.MOV.U32 R151, RZ, RZ, R75 ;  /* 0x000000ffff977224 */ /* 0x000fe400078e004b */
[----:B------:R-:W-:Y:S02]  /*17060*/  IMAD.MOV.U32 R150, RZ, RZ, R74 ;  /* 0x000000ffff967224 */ /* 0x000fe400078e004a */
[----:B--2---:R-:W-:Y:S01]  /*17070*/  IMAD.MOV.U32 R102, RZ, RZ, R183 ;  /* 0x000000ffff667224 */ /* 0x004fe200078e00b7 */
        /* <DEDUP_REMOVED lines=18> */
[----:B------:R-:W-:Y:S01]  /*171a0*/  STL.128 [R1+0x300], R152 ;  /* 0x0003009801007387 */ /* 0x000fe20000100c00 */
[----:B------:R-:W-:Y:S02]  /*171b0*/  IMAD.MOV.U32 R90, RZ, RZ, R171 ;  /* 0x000000ffff5a7224 */ /* 0x000fe400078e00ab */
[----:B------:R-:W-:Y:S01]  /*171c0*/  IMAD.MOV.U32 R89, RZ, RZ, R170 ;  /* 0x000000ffff597224 */ /* 0x000fe200078e00aa */
[----:B------:R-:W-:Y:S01]  /*171d0*/  STL.128 [R1+0x310], R156 ;  /* 0x0003109c01007387 */ /* 0x000fe20000100c00 */
[----:B------:R-:W-:-:S02]  /*171e0*/  IMAD.MOV.U32 R88, RZ, RZ, R169 ;  /* 0x000000ffff587224 */ /* 0x000fc400078e00a9 */
[----:B------:R-:W-:Y:S01]  /*171f0*/  IMAD.MOV.U32 R87, RZ, RZ, R168 ;  /* 0x000000ffff577224 */ /* 0x000fe200078e00a8 */
[----:B------:R-:W-:Y:S01]  /*17200*/  STL.128 [R1+0x340], R168 ;  /* 0x000340a801007387 */ /* 0x000fe20000100c00 */
        /* <DEDUP_REMOVED lines=14> */
[----:B0-----:R-:W4:Y:S04]  /*172f0*/  LDL.LU.128 R220, [R1+0x2ec0] ;  /* 0x002ec00001dc7983 */ /* 0x001f280000300c00 */
[----:B-1----:R-:W4:Y:S04]  /*17300*/  LDL.LU.128 R216, [R1+0x2eb0] ;  /* 0x002eb00001d87983 */ /* 0x002f280000300c00 */
[----:B------:R-:W4:Y:S04]  /*17310*/  LDL.LU.128 R212, [R1+0x2ea0] ;  /* 0x002ea00001d47983 */ /* 0x000f280000300c00 */
[----:B--2---:R-:W2:Y:S04]  /*17320*/  LDL.LU.128 R208, [R1+0x2e90] ;  /* 0x002e900001d07983 */ /* 0x004ea80000300c00 */
        /* <DEDUP_REMOVED lines=11> */
[----:B------:R0:W-:Y:S04]  /*173e0*/  STL [R1+0x2cc8], R102 ;  /* 0x002cc86601007387 */ /* 0x0001e80000100800 */
[----:B---3--:R1:W-:Y:S04]  /*173f0*/  STL.64 [R1+0x2cc0], R100 ;  /* 0x002cc06401007387 */ /* 0x0083e80000100a00 */
[----:B------:R-:W3:Y:S04]  /*17400*/  LDL.LU R99, [R1+0x580] ;  /* 0x0005800001637983 */ /* 0x000ee80000300800 */
[----:B0-----:R-:W3:Y:S04]  /*17410*/  LDL.LU R102, [R1+0x2cc8] ;  /* 0x002cc80001667983 */ /* 0x001ee80000300800 */
[----:B-1----:R-:W3:Y:S04]  /*17420*/  LDL.LU.64 R100, [R1+0x2cc0] ;  /* 0x002cc00001647983 */ /* 0x002ee80000300a00 */
[----:B------:R-:W3:Y:S04]  /*17430*/  LDL.LU R105, [R1+0x598] ;  /* 0x0005980001697983 */ /* 0x000ee80000300800 */
[----:B------:R-:W3:Y:S04]  /*17440*/  LDL.LU R104, [R1+0x594] ;  /* 0x0005940001687983 */ /* 0x000ee80000300800 */
[----:B------:R-:W3:Y:S01]  /*17450*/  LDL.LU R103, [R1+0x590] ;  /* 0x0005900001677983 */ /* 0x000ee20000300800 */
        /* <DEDUP_REMOVED lines=14> */
[----:B------:R0:W-:Y:S04]  /*17540*/  STL [R1+0x5ec], R131 ;  /* 0x0005ec8301007387 */ /* 0x0001e80000100800 */
[----:B------:R1:W-:Y:S04]  /*17550*/  STL [R1+0x5e8], R130 ;  /* 0x0005e88201007387 */ /* 0x0003e80000100800 */
[----:B------:R1:W-:Y:S04]  /*17560*/  STL [R1+0x5e4], R129 ;  /* 0x0005e48101007387 */ /* 0x0003e80000100800 */
[----:B------:R1:W-:Y:S04]  /*17570*/  STL [R1+0x5e0], R128 ;  /* 0x0005e08001007387 */ /* 0x0003e80000100800 */
[----:B----4-:R4:W-:Y:S04]  /*17580*/  STL [R1+0x5dc], R127 ;  /* 0x0005dc7f01007387 */ /* 0x0109e80000100800 */
[----:B------:R4:W-:Y:S04]  /*17590*/  STL [R1+0x5d8], R126 ;  /* 0x0005d87e01007387 */ /* 0x0009e80000100800 */
[----:B------:R4:W-:Y:S01]  /*175a0*/  STL [R1+0x5d4], R125 ;  /* 0x0005d47d01007387 */ /* 0x0009e20000100800 */
[----:B------:R-:W-:-:S02]  /*175b0*/  IMAD.MOV.U32 R143, RZ, RZ, R67 ;  /* 0x000000ffff8f7224 */ /* 0x000fc400078e0043 */
[----:B------:R-:W-:Y:S01]  /*175c0*/  IMAD.MOV.U32 R142, RZ, RZ, R66 ;  /* 0x000000ffff8e7224 */ /* 0x000fe200078e0042 */
[----:B------:R4:W-:Y:S01]  /*175d0*/  STL [R1+0x5d0], R124 ;  /* 0x0005d07c01007387 */ /* 0x0009e20000100800 */
[----:B------:R-:W-:Y:S02]  /*175e0*/  IMAD.MOV.U32 R141, RZ, RZ, R65 ;  /* 0x000000ffff8d7224 */ /* 0x000fe400078e0041 */
[----:B------:R-:W-:Y:S01]  /*175f0*/  IMAD.MOV.U32 R140, RZ, RZ, R64 ;  /* 0x000000ffff8c7224 */ /* 0x000fe200078e0040 */
[----:B------:R4:W-:Y:S01]  /*17600*/  STL [R1+0x5cc], R123 ;  /* 0x0005cc7b01007387 */ /* 0x0009e20000100800 */
[----:B------:R-:W-:Y:S02]  /*17610*/  IMAD.MOV.U32 R139, RZ, RZ, R63 ;  /* 0x000000ffff8b7224 */ /* 0x000fe400078e003f */
[----:B------:R-:W-:Y:S01]  /*17620*/  IMAD.MOV.U32 R138, RZ, RZ, R62 ;  /* 0x000000ffff8a7224 */ /* 0x000fe200078e003e */
        /* <DEDUP_REMOVED lines=10> */
[----:B0-----:R-:W-:-:S02]  /*176d0*/  IMAD.MOV.U32 R131, RZ, RZ, R55 ;  /* 0x000000ffff837224 */ /* 0x001fc400078e0037 */
[----:B-1----:R-:W-:Y:S01]  /*176e0*/  IMAD.MOV.U32 R130, RZ, RZ, R54 ;  /* 0x000000ffff827224 */ /* 0x002fe200078e0036 */
[----:B------:R0:W-:Y:S01]  /*176f0*/  STL [R1+0x5b8], R118 ;  /* 0x0005b87601007387 */ /* 0x0001e20000100800 */
[----:B------:R-:W-:Y:S02]  /*17700*/  IMAD.MOV.U32 R129, RZ, RZ, R53 ;  /* 0x000000ffff817224 */ /* 0x000fe400078e0035 */
[----:B------:R-:W-:Y:S01]  /*17710*/  IMAD.MOV.U32 R128, RZ, RZ, R52 ;  /* 0x000000ffff807224 */ /* 0x000fe200078e0034 */
[----:B------:R1:W-:Y:S01]  /*17720*/  STL [R1+0x5b4], R117 ;  /* 0x0005b47501007387 */ /* 0x0003e20000100800 */
[----:B----4-:R-:W-:Y:S02]  /*17730*/  IMAD.MOV.U32 R127, RZ, RZ, R51 ;  /* 0x000000ffff7f7224 */ /* 0x010fe400078e0033 */
        /* <DEDUP_REMOVED lines=12> */
[----:B0-----:R-:W-:Y:S02]  /*17800*/  IMAD.MOV.U32 R118, RZ, RZ, R42 ;  /* 0x000000ffff767224 */ /* 0x001fe400078e002a */
[----:B-1----:R-:W-:Y:S01]  /*17810*/  IMAD.MOV.U32 R117, RZ, RZ, R41 ;  /* 0x000000ffff757224 */ /* 0x002fe200078e0029 */
[----:B------:R0:W-:Y:S01]  /*17820*/  STL [R1+0x5a0], R112 ;  /* 0x0005a07001007387 */ /* 0x0001e20000100800 */
[----:B----4-:R-:W-:Y:S02]  /*17830*/  IMAD.MOV.U32 R116, RZ, RZ, R40 ;  /* 0x000000ffff747224 */ /* 0x010fe400078e0028 */
[----:B------:R-:W-:Y:S02]  /*17840*/  IMAD.MOV.U32 R115, RZ, RZ, R39 ;  /* 0x000000ffff737224 */ /* 0x000fe400078e0027 */
[----:B------:R-:W-:Y:S02]  /*17850*/  IMAD.MOV.U32 R114, RZ, RZ, R38 ;  /* 0x000000ffff727224 */ /* 0x000fe400078e0026 */
[----:B------:R-:W-:-:S02]  /*17860*/  IMAD.MOV.U32 R113, RZ, RZ, R37 ;  /* 0x000000ffff717224 */ /* 0x000fc400078e0025 */
[----:B------:R-:W-:Y:S02]  /*17870*/  IMAD.MOV.U32 R38, RZ, RZ, R119 ;  /* 0x000000ffff267224 */ /* 0x000fe400078e0077 */
        /* <DEDUP_REMOVED lines=52> */
[----:B------:R-:W-:-:S03]  /*17bc0*/  IMAD.MOV.U32 R31, RZ, RZ, R112 ;  /* 0x000000ffff1f7224 */ /* 0x000fc600078e0070 */
[----:B------:R1:W-:Y:S04]  /*17bd0*/  STL.128 [R1+0x2db0], R216 ;  /* 0x002db0d801007387 */ /* 0x0003e80000100c00 */
[----:B------:R4:W-:Y:S04]  /*17be0*/  STL.128 [R1+0x2da0], R212 ;  /* 0x002da0d401007387 */ /* 0x0009e80000100c00 */
[----:B--2---:R2:W-:Y:S04]  /*17bf0*/  STL.128 [R1+0x2d90], R208 ;  /* 0x002d90d001007387 */ /* 0x0045e80000100c00 */
        /* <DEDUP_REMOVED lines=12> */
[----:B0-----:R-:W3:Y:S04]  /*17cc0*/  LDL.LU.128 R220, [R1+0x2dc0] ;  /* 0x002dc00001dc7983 */ /* 0x001ee80000300c00 */
[----:B-1----:R-:W3:Y:S04]  /*17cd0*/  LDL.LU.128 R216, [R1+0x2db0] ;  /* 0x002db00001d87983 */ /* 0x002ee80000300c00 */
[----:B----4-:R-:W4:Y:S04]  /*17ce0*/  LDL.LU.128 R212, [R1+0x2da0] ;  /* 0x002da00001d47983 */ /* 0x010f280000300c00 */
[----:B--2---:R-:W2:Y:S04]  /*17cf0*/  LDL.LU.128 R208, [R1+0x2d90] ;  /* 0x002d900001d07983 */ /* 0x004ea80000300c00 */
[----:B------:R-:W2:Y:S04]  /*17d00*/  LDL.LU.128 R204, [R1+0x2d80] ;  /* 0x002d800001cc7983 */ /* 0x000ea80000300c00 */
[----:B------:R-:W2:Y:S04]  /*17d10*/  LDL.LU.128 R200, [R1+0x2d70] ;  /* 0x002d700001c87983 */ /* 0x000ea80000300c00 */
[----:B------:R-:W4:Y:S04]  /*17d20*/  LDL.LU.128 R196, [R1+0x2d60] ;  /* 0x002d600001c47983 */ /* 0x000f280000300c00 */
[----:B------:R-:W2:Y:S04]  /*17d30*/  LDL.LU.128 R192, [R1+0x2d50] ;  /* 0x002d500001c07983 */ /* 0x000ea80000300c00 */
[----:B------:R-:W2:Y:S04]  /*17d40*/  LDL.LU.128 R188, [R1+0x2d40] ;  /* 0x002d400001bc7983 */ /* 0x000ea80000300c00 */
[----:B---3--:R-:W3:Y:S04]  /*17d50*/  LDL.LU.128 R184, [R1+0x2d30] ;  /* 0x002d300001b87983 */ /* 0x008ee80000300c00 */
[----:B------:R-:W3:Y:S04]  /*17d60*/  LDL.LU.128 R180, [R1+0x2d20] ;  /* 0x002d200001b47983 */ /* 0x000ee80000300c00 */
[----:B------:R-:W3:Y:S04]  /*17d70*/  LDL.LU.128 R176, [R1+0x2d10] ;  /* 0x002d100001b07983 */ /* 0x000ee80000300c00 */
[----:B------:R-:W3:Y:S04]  /*17d80*/  LDL.LU.128 R172, [R1+0x2d00] ;  /* 0x002d000001ac7983 */ /* 0x000ee80000300c00 */
[----:B------:R-:W3:Y:S04]  /*17d90*/  LDL.LU.128 R168, [R1+0x2cf0] ;  /* 0x002cf00001a87983 */ /* 0x000ee80000300c00 */
[----:B------:R-:W3:Y:S04]  /*17da0*/  LDL.LU.128 R156, [R1+0x2ce0] ;  /* 0x002ce000019c7983 */ /* 0x000ee80000300c00 */
[----:B------:R-:W3:Y:S04]  /*17db0*/  LDL.LU.128 R152, [R1+0x2cd0] ;  /* 0x002cd00001987983 */ /* 0x000ee80000300c00 */
[----:B------:R0:W-:Y:S04]  /*17dc0*/  STL [R1+0x2cb8], R106 ;  /* 0x002cb86a01007387 */ /* 0x0001e80000100800 */
[----:B------:R-:W-:Y:S04]  /*17dd0*/  STL.64 [R1+0x2cb0], R104 ;  /* 0x002cb06801007387 */ /* 0x000fe80000100a00 */
        /* <DEDUP_REMOVED lines=18> */
[----:B------:R1:W-:Y:S04]  /*17f00*/  STL.128 [R1+0x260], R112 ;  /* 0x0002607001007387 */ /* 0x0003e80000100c00 */
[----:B------:R-:W-:Y:S01]  /*17f10*/  STL.128 [R1+0x2b90], R32 ;  /* 0x002b902001007387 */ /* 0x000fe20000100c00 */
[----:B------:R-:W-:Y:S02]  /*17f20*/  IMAD.MOV.U32 R22, RZ, RZ, R3 ;  /* 0x000000ffff167224 */ /* 0x000fe400078e0003 */
[----:B------:R-:W-:Y:S01]  /*17f30*/  IMAD.MOV.U32 R2, RZ, RZ, R27 ;  /* 0x000000ffff027224 */ /* 0x000fe200078e001b */
[----:B------:R1:W-:Y:S01]  /*17f40*/  STL.128 [R1+0x250], R108 ;  /* 0x0002506c01007387 */ /* 0x0003e20000100c00 */
[----:B------:R-:W-:Y:S02]  /*17f50*/  IMAD.MOV.U32 R3, RZ, RZ, R26 ;  /* 0x000000ffff037224 */ /* 0x000fe400078e001a */
[----:B------:R-:W-:Y:S01]  /*17f60*/  IMAD.MOV.U32 R28, RZ, RZ, R109 ;  /* 0x000000ffff1c7224 */ /* 0x000fe200078e006d */
[----:B0-----:R-:W4:Y:S04]  /*17f70*/  LDL.LU R106, [R1+0x2cb8] ;  /* 0x002cb800016a7983 */ /* 0x001f280000300800 */
[----:B-1----:R-:W2:Y:S01]  /*17f80*/  LDL.128 R112, [R1+0x5a0] ;  /* 0x0005a00001707983 */ /* 0x002ea20000100c00 */
[----:B------:R-:W-:-:S02]  /*17f90*/  IMAD.MOV.U32 R27, RZ, RZ, R108 ;  /* 0x000000ffff1b7224 */ /* 0x000fc400078e006c */
[----:B------:R-:W-:Y:S01]  /*17fa0*/  IMAD.MOV.U32 R26, RZ, RZ, R107 ;  /* 0x000000ffff1a7224 */ /* 0x000fe200078e006b */
[----:B------:R-:W4:Y:S04]  /*17fb0*/  LDL.LU.64 R104, [R1+0x2cb0] ;  /* 0x002cb00001687983 */ /* 0x000f280000300a00 */
[----:B------:R-:W3:Y:S04]  /*17fc0*/  LDL.LU R109, [R1+0x5a8] ;  /* 0x0005a800016d7983 */ /* 0x000ee80000300800 */
[----:B------:R-:W3:Y:S04]  /*17fd0*/  LDL.LU R108, [R1+0x5a4] ;  /* 0x0005a400016c7983 */ /* 0x000ee80000300800 */
[----:B------:R-:W4:Y:S04]  /*17fe0*/  LDL.LU R107, [R1+0x5a0] ;  /* 0x0005a000016b7983 */ /* 0x000f280000300800 */
[----:B------:R-:W4:Y:S04]  /*17ff0*/  LDL.LU.128 R100, [R1+0x2ca0] ;  /* 0x002ca00001647983 */ /* 0x000f280000300c00 */
[----:B------:R-:W4:Y:S04]  /*18000*/  LDL.LU.128 R96, [R1+0x2c90] ;  /* 0x002c900001607983 */ /* 0x000f280000300c00 */
[----:B------:R-:W4:Y:S04]  /*18010*/  LDL.LU.128 R92, [R1+0x2c80] ;  /* 0x002c8000015c7983 */ /* 0x000f280000300c00 */
[----:B------:R-:W4:Y:S04]  /*18020*/  LDL.LU.128 R88, [R1+0x2c70] ;  /* 0x002c700001587983 */ /* 0x000f280000300c00 */
[----:B------:R-:W4:Y:S04]  /*18030*/  LDL.LU.128 R84, [R1+0x2c60] ;  /* 0x002c600001547983 */ /* 0x000f280000300c00 */
[----:B------:R-:W4:Y:S04]  /*18040*/  LDL.LU.128 R80, [R1+0x2c50] ;  /* 0x002c500001507983 */ /* 0x000f280000300c00 */
[----:B------:R-:W4:Y:S01]  /*18050*/  LDL.LU.128 R76, [R1+0x2c40] ;  /* 0x002c4000014c7983 */ /* 0x000f220000300c00 */
[----:B------:R-:W-:-:S03]  /*18060*/  IMAD.MOV.U32 R30, RZ, RZ, R111 ;  /* 0x000000ffff1e7224 */ /* 0x000fc600078e006f */
[----:B------:R-:W4:Y:S01]  /*18070*/  LDL.LU.128 R72, [R1+0x2c30] ;  /* 0x002c300001487983 */ /* 0x000f220000300c00 */
        /* <DEDUP_REMOVED lines=8> */
[----:B------:R-:W4:Y:S01]  /*18100*/  LDL.LU.128 R44, [R1+0x2bc0] ;  /* 0x002bc000012c7983 */ /* 0x000f220000300c00 */
[----:B------:R-:W-:-:S03]  /*18110*/  R2UR UR7, R5 ;  /* 0x00000000050772ca */ /* 0x000fc600000e0000 */
[----:B------:R-:W4:Y:S04]  /*18120*/  LDL.LU.128 R40, [R1+0x2bb0] ;  /* 0x002bb00001287983 */ /* 0x000f280000300c00 */
[----:B------:R-:W4:Y:S04]  /*18130*/  LDL.LU.128 R36, [R1+0x2ba0] ;  /* 0x002ba00001247983 */ /* 0x000f280000300c00 */
[----:B------:R0:W-:Y:S04]  /*18140*/  STL.128 [R1+0x2b80], R28 ;  /* 0x002b801c01007387 */ /* 0x0001e80000100c00 */
[----:B------:R-:W4:Y:S04]  /*18150*/  LDL.LU.128 R32, [R1+0x2b90] ;  /* 0x002b900001207983 */ /* 0x000f280000300c00 */
[----:B------:R1:W-:Y:S04]  /*18160*/  STL.128 [R1+0x2b70], R24 ;  /* 0x002b701801007387 */ /* 0x0003e80000100c00 */
[----:B------:R1:W-:Y:S04]  /*18170*/  STL.128 [R1+0x2b50], R16 ;  /* 0x002b501001007387 */ /* 0x0003e80000100c00 */
[----:B0-----:R-:W4:Y:S04]  /*18180*/  LDL.LU.128 R28, [R1+0x2b80] ;  /* 0x002b8000011c7983 */ /* 0x001f280000300c00 */
[----:B------:R0:W-:Y:S04]  /*18190*/  STL.128 [R1+0x2b40], R12 ;  /* 0x002b400c01007387 */ /* 0x0001e80000100c00 */
[----:B------:R0:W-:Y:S04]  /*181a0*/  STL.128 [R1+0x2b30], R8 ;  /* 0x002b300801007387 */ /* 0x0001e80000100c00 */
[----:B------:R0:W-:Y:S04]  /*181b0*/  STL.128 [R1+0x2b20], R4 ;  /* 0x002b200401007387 */ /* 0x0001e80000100c00 */
[----:B-1----:R-:W4:Y:S04]  /*181c0*/  LDL.LU.128 R24, [R1+0x2b70] ;  /* 0x002b700001187983 */ /* 0x002f280000300c00 */
[----:B------:R-:W4:Y:S04]  /*181d0*/  LDL.LU.128 R16, [R1+0x2b50] ;  /* 0x002b500001107983 */ /* 0x000f280000300c00 */
[----:B0-----:R-:W4:Y:S04]  /*181e0*/  LDL.LU.128 R12, [R1+0x2b40] ;  /* 0x002b4000010c7983 */ /* 0x001f280000300c00 */
[----:B------:R-:W4:Y:S04]  /*181f0*/  LDL.LU.128 R8, [R1+0x2b30] ;  /* 0x002b300001087983 */ /* 0x000f280000300c00 */
[----:B------:R-:W4:Y:S04]  /*18200*/  LDL.LU.128 R4, [R1+0x2b20] ;  /* 0x002b200001047983 */ /* 0x000f280000300c00 */
[----:B------:R0:W-:Y:S04]  /*18210*/  STL.128 [R1+0x270], R116 ;  /* 0x0002707401007387 */ /* 0x0001e80000100c00 */
[----:B0-----:R-:W4:Y:S04]  /*18220*/  LDL.128 R116, [R1+0x5b0] ;  /* 0x0005b00001747983 */ /* 0x001f280000100c00 */
[----:B------:R-:W4:Y:S01]  /*18230*/  LDL.LU R111, [R1+0x5b0] ;  /* 0x0005b000016f7983 */ /* 0x000f220000300800 */
[----:B--2---:R-:W-:-:S03]  /*18240*/  IMAD.MOV.U32 R110, RZ, RZ, R115 ;  /* 0x000000ffff6e7224 */ /* 0x004fc600078e0073 */
[----:B------:R0:W-:Y:S04]  /*18250*/  STL.128 [R1+0x390], R112 ;  /* 0x0003907001007387 */ /* 0x0001e80000100c00 */
[----:B------:R1:W-:Y:S04]  /*18260*/  STL [R1+0x2b18], R110 ;  /* 0x002b186e01007387 */ /* 0x0003e80000100800 */
[----:B---3--:R2:W-:Y:S04]  /*18270*/  STL.64 [R1+0x2b10], R108 ;  /* 0x002b106c01007387 */ /* 0x0085e80000100a00 */
[----:B----4-:R3:W-:Y:S04]  /*18280*/  STL.128 [R1+0x2b00], R104 ;  /* 0x002b006801007387 */ /* 0x0107e80000100c00 */
[----:B0-----:R-:W4:Y:S04]  /*18290*/  LDL.LU R113, [R1+0x5b8] ;  /* 0x0005b80001717983 */ /* 0x001f280000300800 */
[----:B------:R-:W4:Y:S04]  /*182a0*/  LDL.LU R112, [R1+0x5b4] ;  /* 0x0005b40001707983 */ /* 0x000f280000300800 */
[----:B-1----:R-:W4:Y:S04]  /*182b0*/  LDL.LU R110, [R1+0x2b18] ;  /* 0x002b1800016e7983 */ /* 0x002f280000300800 */
[----:B--2---:R-:W2:Y:S04]  /*182c0*/  LDL.LU.64 R108, [R1+0x2b10] ;  /* 0x002b1000016c7983 */ /* 0x004ea80000300a00 */
[----:B------:R0:W-:Y:S04]  /*182d0*/  STL.128 [R1+0x2af0], R100 ;  /* 0x002af06401007387 */ /* 0x0001e80000100c00 */
[----:B------:R1:W-:Y:S04]  /*182e0*/  STL.128 [R1+0x2ae0], R96 ;  /* 0x002ae06001007387 */ /* 0x0003e80000100c00 */
[----:B---3--:R-:W3:Y:S04]  /*182f0*/  LDL.LU.128 R104, [R1+0x2b00] ;  /* 0x002b000001687983 */ /* 0x008ee80000300c00 */
[----:B------:R1:W-:Y:S04]  /*18300*/  STL.128 [R1+0x2ad0], R92 ;  /* 0x002ad05c01007387 */ /* 0x0003e80000100c00 */
[----:B0-----:R-:W3:Y:S04]  /*18310*/  LDL.LU.128 R100, [R1+0x2af0] ;  /* 0x002af00001647983 */ /* 0x001ee80000300c00 */
[----:B-1----:R-:W3:Y:S04]  /*18320*/  LDL.LU.128 R96, [R1+0x2ae0] ;  /* 0x002ae00001607983 */ /* 0x002ee80000300c00 */
[----:B------:R0:W-:Y:S04]  /*18330*/  STL.128 [R1+0x2ac0], R88 ;  /* 0x002ac05801007387 */ /* 0x0001e80000100c00 */
[----:B------:R-:W3:Y:S04]  /*18340*/  LDL.LU.128 R92, [R1+0x2ad0] ;  /* 0x002ad000015c7983 */ /* 0x000ee80000300c00 */
[----:B------:R1:W-:Y:S04]  /*18350*/  STL.128 [R1+0x2ab0], R84 ;  /* 0x002ab05401007387 */ /* 0x0003e80000100c00 */
[----:B------:R1:W-:Y:S04]  /*18360*/  STL.128 [R1+0x2aa0], R80 ;  /* 0x002aa05001007387 */ /* 0x0003e80000100c00 */
[----:B0-----:R-:W3:Y:S04]  /*18370*/  LDL.LU.128 R88, [R1+0x2ac0] ;  /* 0x002ac00001587983 */ /* 0x001ee80000300c00 */
[----:B------:R0:W-:Y:S04]  /*18380*/  STL.128 [R1+0x2a90], R76 ;  /* 0x002a904c01007387 */ /* 0x0001e80000100c00 */
[----:B-1----:R-:W3:Y:S04]  /*18390*/  LDL.LU.128 R84, [R1+0x2ab0] ;  /* 0x002ab00001547983 */ /* 0x002ee80000300c00 */
[----:B------:R1:W-:Y:S04]  /*183a0*/  STL.128 [R1+0x2a80], R72 ;  /* 0x002a804801007387 */ /* 0x0003e80000100c00 */
[----:B------:R-:W3:Y:S04]  /*183b0*/  LDL.LU.128 R80, [R1+0x2aa0] ;  /* 0x002aa00001507983 */ /* 0x000ee80000300c00 */
        /* <DEDUP_REMOVED lines=27> */
[----:B------:R0:W-:Y:S04]  /*18570*/  STL.128 [R1+0x2980], R8 ;  /* 0x0029800801007387 */ /* 0x0001e80000100c00 */
[----:B------:R0:W-:Y:S04]  /*18580*/  STL.128 [R1+0x2970], R4 ;  /* 0x0029700401007387 */ /* 0x0001e80000100c00 */
[----:B-1----:R-:W3:Y:S04]  /*18590*/  LDL.LU.128 R24, [R1+0x29c0] ;  /* 0x0029c00001187983 */ /* 0x002ee80000300c00 */
[----:B------:R-:W3:Y:S04]  /*185a0*/  LDL.LU.128 R16, [R1+0x29a0] ;  /* 0x0029a00001107983 */ /* 0x000ee80000300c00 */
[----:B0-----:R-:W3:Y:S04]  /*185b0*/  LDL.LU.128 R12, [R1+0x2990] ;  /* 0x00299000010c7983 */ /* 0x001ee80000300c00 */
[----:B------:R-:W3:Y:S04]  /*185c0*/  LDL.LU.128 R8, [R1+0x2980] ;  /* 0x0029800001087983 */ /* 0x000ee80000300c00 */
[----:B------:R-:W3:Y:S01]  /*185d0*/  LDL.LU.128 R4, [R1+0x2970] ;  /* 0x0029700001047983 */ /* 0x000ee20000300c00 */
[----:B------:R-:W-:-:S03]  /*185e0*/  IMAD.MOV.U32 R114, RZ, RZ, R119 ;  /* 0x000000ffff727224 */ /* 0x000fc600078e0077 */
[----:B------:R0:W-:Y:S04]  /*185f0*/  STL.128 [R1+0x280], R120 ;  /* 0x0002807801007387 */ /* 0x0001e80000100c00 */
[----:B------:R1:W-:Y:S04]  /*18600*/  STL.128 [R1+0x3a0], R116 ;  /* 0x0003a07401007387 */ /* 0x0003e80000100c00 */
[----:B------:R1:W-:Y:S04]  /*18610*/  STL [R1+0x2968], R114 ;  /* 0x0029687201007387 */ /* 0x0003e80000100800 */
[----:B0-----:R-:W3:Y:S04]  /*18620*/  LDL.128 R120, [R1+0x5c0] ;  /* 0x0005c00001787983 */ /* 0x001ee80000100c00 */
[----:B-1----:R-:W3:Y:S04]  /*18630*/  LDL.LU R117, [R1+0x5c8] ;  /* 0x0005c80001757983 */ /* 0x002ee80000300800 */
[----:B------:R-:W3:Y:S04]  /*18640*/  LDL.LU R116, [R1+0x5c4] ;  /* 0x0005c40001747983 */ /* 0x000ee80000300800 */
[----:B------:R-:W3:Y:S04]  /*18650*/  LDL.LU R114, [R1+0x2968] ;  /* 0x0029680001727983 */ /* 0x000ee80000300800 */
[----:B------:R-:W3:Y:S04]  /*18660*/  LDL.LU R115, [R1+0x5c0] ;  /* 0x0005c00001737983 */ /* 0x000ee80000300800 */
[----:B----4-:R0:W-:Y:S04]  /*18670*/  STL.64 [R1+0x2960], R112 ;  /* 0x0029607001007387 */ /* 0x0101e80000100a00 */
[----:B--2---:R1:W-:Y:S04]  /*18680*/  STL.128 [R1+0x2950], R108 ;  /* 0x0029506c01007387 */ /* 0x0043e80000100c00 */
[----:B0-----:R-:W2:Y:S04]  /*18690*/  LDL.LU.64 R112, [R1+0x2960] ;  /* 0x0029600001707983 */ /* 0x001ea80000300a00 */
[----:B---3--:R0:W-:Y:S04]  /*186a0*/  STL.128 [R1+0x2940], R104 ;  /* 0x0029406801007387 */ /* 0x0081e80000100c00 */
[----:B-1----:R-:W3:Y:S04]  /*186b0*/  LDL.LU.128 R108, [R1+0x2950] ;  /* 0x00295000016c7983 */ /* 0x002ee80000300c00 */
[----:B------:R1:W-:Y:S04]  /*186c0*/  STL.128 [R1+0x2930], R100 ;  /* 0x0029306401007387 */ /* 0x0003e80000100c00 */
[----:B------:R4:W-:Y:S04]  /*186d0*/  STL.128 [R1+0x2920], R96 ;  /* 0x0029206001007387 */ /* 0x0009e80000100c00 */
[----:B0-----:R-:W3:Y:S04]  /*186e0*/  LDL.LU.128 R104, [R1+0x2940] ;  /* 0x0029400001687983 */ /* 0x001ee80000300c00 */
[----:B------:R0:W-:Y:S04]  /*186f0*/  STL.128 [R1+0x2910], R92 ;  /* 0x0029105c01007387 */ /* 0x0001e80000100c00 */
[----:B-1----:R-:W3:Y:S04]  /*18700*/  LDL.LU.128 R100, [R1+0x2930] ;  /* 0x0029300001647983 */ /* 0x002ee80000300c00 */
[----:B----4-:R-:W4:Y:S04]  /*18710*/  LDL.LU.128 R96, [R1+0x2920] ;  /* 0x0029200001607983 */ /* 0x010f280000300c00 */
[----:B------:R1:W-:Y:S04]  /*18720*/  STL.128 [R1+0x2900], R88 ;  /* 0x0029005801007387 */ /* 0x0003e80000100c00 */
[----:B0-----:R-:W4:Y:S04]  /*18730*/  LDL.LU.128 R92, [R1+0x2910] ;  /* 0x00291000015c7983 */ /* 0x001f280000300c00 */
[----:B------:R0:W-:Y:S04]  /*18740*/  STL.128 [R1+0x28f0], R84 ;  /* 0x0028f05401007387 */ /* 0x0001e80000100c00 */
[----:B-1----:R-:W4:Y:S04]  /*18750*/  LDL.LU.128 R88, [R1+0x2900] ;  /* 0x0029000001587983 */ /* 0x002f280000300c00 */
[----:B------:R1:W-:Y:S04]  /*18760*/  STL.128 [R1+0x28e0], R80 ;  /* 0x0028e05001007387 */ /* 0x0003e80000100c00 */
[----:B------:R1:W-:Y:S04]  /*18770*/  STL.128 [R1+0x28d0], R76 ;  /* 0x0028d04c01007387 */ /* 0x0003e80000100c00 */
[----:B0-----:R-:W4:Y:S04]  /*18780*/  LDL.LU.128 R84, [R1+0x28f0] ;  /* 0x0028f00001547983 */ /* 0x001f280000300c00 */
[----:B------:R0:W-:Y:S04]  /*18790*/  STL.128 [R1+0x28c0], R72 ;  /* 0x0028c04801007387 */ /* 0x0001e80000100c00 */
[----:B-1----:R-:W4:Y:S04]  /*187a0*/  LDL.LU.128 R80, [R1+0x28e0] ;  /* 0x0028e00001507983 */ /* 0x002f280000300c00 */
[----:B------:R-:W4:Y:S04]  /*187b0*/  LDL.LU.128 R76, [R1+0x28d0] ;  /* 0x0028d000014c7983 */ /* 0x000f280000300c00 */
[----:B------:R1:W-:Y:S04]  /*187c0*/  STL.128 [R1+0x28b0], R68 ;  /* 0x0028b04401007387 */ /* 0x0003e80000100c00 */
[----:B0-----:R-:W4:Y:S04]  /*187d0*/  LDL.LU.128 R72, [R1+0x28c0] ;  /* 0x0028c00001487983 */ /* 0x001f280000300c00 */
[----:B------:R0:W-:Y:S04]  /*187e0*/  STL.128 [R1+0x28a0], R64 ;  /* 0x0028a04001007387 */ /* 0x0001e80000100c00 */
[----:B------:R0:W-:Y:S04]  /*187f0*/  STL.128 [R1+0x2890], R60 ;  /* 0x0028903c01007387 */ /* 0x0001e80000100c00 */
[----:B-1----:R-:W4:Y:S04]  /*18800*/  LDL.LU.128 R68, [R1+0x28b0] ;  /* 0x0028b00001447983 */ /* 0x002f280000300c00 */
[----:B------:R1:W-:Y:S04]  /*18810*/  STL.128 [R1+0x2880], R56 ;  /* 0x0028803801007387 */ /* 0x0003e80000100c00 */
[----:B0-----:R-:W4:Y:S04]  /*18820*/  LDL.LU.128 R64, [R1+0x28a0] ;  /* 0x0028a00001407983 */ /* 0x001f280000300c00 */
[----:B------:R0:W-:Y:S04]  /*18830*/  STL.128 [R1+0x2870], R52 ;  /* 0x0028703401007387 */ /* 0x0001e80000100c00 */
[----:B------:R-:W4:Y:S04]  /*18840*/  LDL.LU.128 R60, [R1+0x2890] ;  /* 0x00289000013c7983 */ /* 0x000f280000300c00 */
[----:B-1----:R-:W4:Y:S04]  /*18850*/  LDL.LU.128 R56, [R1+0x2880] ;  /* 0x0028800001387983 */ /* 0x002f280000300c00 */
        /* <DEDUP_REMOVED lines=13> */
[----:B-1----:R-:W4:Y:S04]  /*18930*/  LDL.LU.128 R28, [R1+0x2810] ;  /* 0x00281000011c7983 */ /* 0x002f280000300c00 */
        /* <DEDUP_REMOVED lines=9> */
[----:B------:R0:W-:Y:S04]  /*189d0*/  STL.128 [R1+0x2b60], R20 ;  /* 0x002b601401007387 */ /* 0x0001e80000100c00 */
[----:B0-----:R-:W4:Y:S01]  /*189e0*/  LDL.LU.128 R20, [R1+0x2b60] ;  /* 0x002b600001147983 */ /* 0x001f220000300c00 */
[----:B------:R-:W-:-:S03]  /*189f0*/  IMAD.MOV.U32 R118, RZ, RZ, R123 ;  /* 0x000000ffff767224 */ /* 0x000fc600078e007b */
[----:B------:R0:W-:Y:S04]  /*18a00*/  STL.128 [R1+0x290], R124 ;  /* 0x0002907c01007387 */ /* 0x0001e80000100c00 */
[----:B------:R-:W-:Y:S04]  /*18a10*/  STL.128 [R1+0x3b0], R120 ;  /* 0x0003b07801007387 */ /* 0x000fe80000100c00 */
[----:B------:R1:W-:Y:S04]  /*18a20*/  STL [R1+0x27a8], R118 ;  /* 0x0027a87601007387 */ /* 0x0003e80000100800 */
[----:B------:R1:W-:Y:S04]  /*18a30*/  STL.64 [R1+0x27a0], R116 ;  /* 0x0027a07401007387 */ /* 0x0003e80000100a00 */
[----:B0-----:R-:W4:Y:S04]  /*18a40*/  LDL.128 R124, [R1+0x5d0] ;  /* 0x0005d000017c7983 */ /* 0x001f280000100c00 */
[----:B-1----:R-:W4:Y:S04]  /*18a50*/  LDL.LU R118, [R1+0x27a8] ;  /* 0x0027a80001767983 */ /* 0x002f280000300800 */
[----:B------:R-:W4:Y:S04]  /*18a60*/  LDL.LU.64 R116, [R1+0x27a0] ;  /* 0x0027a00001747983 */ /* 0x000f280000300a00 */
[----:B------:R-:W4:Y:S04]  /*18a70*/  LDL.LU R121, [R1+0x5d8] ;  /* 0x0005d80001797983 */ /* 0x000f280000300800 */
[----:B------:R-:W4:Y:S04]  /*18a80*/  LDL.LU R120, [R1+0x5d4] ;  /* 0x0005d40001787983 */ /* 0x000f280000300800 */
[----:B------:R-:W4:Y:S04]  /*18a90*/  LDL.LU R119, [R1+0x5d0] ;  /* 0x0005d00001777983 */ /* 0x000f280000300800 */
[----:B--2---:R0:W-:Y:S04]  /*18aa0*/  STL.128 [R1+0x2790], R112 ;  /* 0x0027907001007387 */ /* 0x0041e80000100c00 */
[----:B---3--:R1:W-:Y:S04]  /*18ab0*/  STL.128 [R1+0x2780], R108 ;  /* 0x0027806c01007387 */ /* 0x0083e80000100c00 */
[----:B0-----:R-:W2:Y:S04]  /*18ac0*/  LDL.LU.128 R112, [R1+0x2790] ;  /* 0x0027900001707983 */ /* 0x001ea80000300c00 */
[----:B------:R0:W-:Y:S04]  /*18ad0*/  STL.128 [R1+0x2770], R104 ;  /* 0x0027706801007387 */ /* 0x0001e80000100c00 */
[----:B-1----:R-:W3:Y:S04]  /*18ae0*/  LDL.LU.128 R108, [R1+0x2780] ;  /* 0x00278000016c7983 */ /* 0x002ee80000300c00 */
[----:B------:R1:W-:Y:S04]  /*18af0*/  STL.128 [R1+0x2760], R100 ;  /* 0x0027606401007387 */ /* 0x0003e80000100c00 */
[----:B----4-:R4:W-:Y:S04]  /*18b00*/  STL.128 [R1+0x2750], R96 ;  /* 0x0027506001007387 */ /* 0x0109e80000100c00 */
        /* <DEDUP_REMOVED lines=51> */
[----:B------:R1:W-:Y:S04]  /*18e40*/  STL.128 [R1+0x3c0], R124 ;  /* 0x0003c07c01007387 */ /* 0x0003e80000100c00 */
[----:B------:R1:W-:Y:S04]  /*18e50*/  STL [R1+0x25d8], R122 ;  /* 0x0025d87a01007387 */ /* 0x0003e80000100800 */
[----:B------:R1:W-:Y:S04]  /*18e60*/  STL.64 [R1+0x25d0], R120 ;  /* 0x0025d07801007387 */ /* 0x0003e80000100a00 */
[----:B0-----:R-:W4:Y:S04]  /*18e70*/  LDL.128 R128, [R1+0x5e0] ;  /* 0x0005e00001807983 */ /* 0x001f280000100c00 */
[----:B------:R0:W-:Y:S04]  /*18e80*/  STL.128 [R1+0x25c0], R116 ;  /* 0x0025c07401007387 */ /* 0x0001e80000100c00 */
[----:B-1----:R-:W4:Y:S04]  /*18e90*/  LDL.LU R125, [R1+0x5e8] ;  /* 0x0005e800017d7983 */ /* 0x002f280000300800 */
[----:B------:R-:W4:Y:S04]  /*18ea0*/  LDL.LU R124, [R1+0x5e4] ;  /* 0x0005e400017c7983 */ /* 0x000f280000300800 */
[----:B------:R-:W4:Y:S04]  /*18eb0*/  LDL.LU R122, [R1+0x25d8] ;  /* 0x0025d800017a7983 */ /* 0x000f280000300800 */
[----:B------:R-:W4:Y:S04]  /*18ec0*/  LDL.LU.64 R120, [R1+0x25d0] ;  /* 0x0025d00001787983 */ /* 0x000f280000300a00 */
[----:B0-----:R-:W4:Y:S04]  /*18ed0*/  LDL.LU.128 R116, [R1+0x25c0] ;  /* 0x0025c00001747983 */ /* 0x001f280000300c00 */
        /* <DEDUP_REMOVED lines=58> */
[----:B------:R0:W-:Y:S01]  /*19280*/  STL.128 [R1+0x3d0], R128 ;  /* 0x0003d08001007387 */ /* 0x0001e20000100c00 */
        /* <DEDUP_REMOVED lines=11> */
[----:B--2---:R-:W-:-:S02]  /*19340*/  IMAD.MOV.U32 R120, RZ, RZ, R115 ;  /* 0x000000ffff787224 */ /* 0x004fc400078e0073 */
[----:B------:R-:W-:Y:S02]  /*19350*/  IMAD.MOV.U32 R119, RZ, RZ, R114 ;  /* 0x000000ffff777224 */ /* 0x000fe400078e0072 */
[----:B------:R-:W-:Y:S02]  /*19360*/  IMAD.MOV.U32 R118, RZ, RZ, R113 ;  /* 0x000000ffff767224 */ /* 0x000fe400078e0071 */
[----:B------:R-:W-:Y:S02]  /*19370*/  IMAD.MOV.U32 R117, RZ, RZ, R112 ;  /* 0x000000ffff757224 */ /* 0x000fe400078e0070 */
[----:B---3--:R-:W-:Y:S02]  /*19380*/  IMAD.MOV.U32 R116, RZ, RZ, R111 ;  /* 0x000000ffff747224 */ /* 0x008fe400078e006f */
        /* <DEDUP_REMOVED lines=63> */
[----:B------:R0:W-:Y:S01]  /*19780*/  STL.128 [R1+0x2b0], R132 ;  /* 0x0002b08401007387 */ /* 0x0001e20000100c00 */
        /* <DEDUP_REMOVED lines=24> */
[----:B0-----:R-:W-:Y:S02]  /*19910*/  IMAD.MOV.U32 R132, RZ, RZ, R223 ;  /* 0x000000ffff847224 */ /* 0x001fe400078e00df */
[----:B------:R-:W-:Y:S02]  /*19920*/  IMAD.MOV.U32 R133, RZ, RZ, R222 ;  /* 0x000000ffff857224 */ /* 0x000fe400078e00de */
[----:B------:R-:W-:-:S02]  /*19930*/  IMAD.MOV.U32 R134, RZ, RZ, R196 ;  /* 0x000000ffff867224 */ /* 0x000fc400078e00c4 */
[----:B------:R-:W-:Y:S02]  /*19940*/  IMAD.MOV.U32 R135, RZ, RZ, R195 ;  /* 0x000000ffff877224 */ /* 0x000fe400078e00c3 */
[----:B-1----:R-:W-:Y:S02]  /*19950*/  IMAD.MOV.U32 R136, RZ, RZ, R194 ;  /* 0x000000ffff887224 */ /* 0x002fe400078e00c2 */
[----:B------:R-:W-:Y:S02]  /*19960*/  IMAD.MOV.U32 R137, RZ, RZ, R193 ;  /* 0x000000ffff897224 */ /* 0x000fe400078e00c1 */
[----:B------:R-:W-:Y:S02]  /*19970*/  IMAD.MOV.U32 R138, RZ, RZ, R192 ;  /* 0x000000ffff8a7224 */ /* 0x000fe400078e00c0 */
[----:B------:R-:W-:Y:S02]  /*19980*/  IMAD.MOV.U32 R139, RZ, RZ, R159 ;  /* 0x000000ffff8b7224 */ /* 0x000fe400078e009f */
[----:B------:R-:W-:-:S02]  /*19990*/  IMAD.MOV.U32 R32, RZ, RZ, R27 ;  /* 0x000000ffff207224 */ /* 0x000fc400078e001b */
[----:B------:R-:W-:Y:S02]  /*199a0*/  IMAD.MOV.U32 R31, RZ, RZ, R26 ;  /* 0x000000ffff1f7224 */ /* 0x000fe400078e001a */
[----:B------:R-:W-:Y:S02]  /*199b0*/  IMAD.MOV.U32 R30, RZ, RZ, R25 ;  /* 0x000000ffff1e7224 */ /* 0x000fe400078e0019 */
[----:B------:R-:W-:Y:S02]  /*199c0*/  IMAD.MOV.U32 R29, RZ, RZ, R24 ;  /* 0x000000ffff1d7224 */ /* 0x000fe400078e0018 */
[----:B--2---:R-:W-:Y:S02]  /*199d0*/  IMAD.MOV.U32 R140, RZ, RZ, R156 ;  /* 0x000000ffff8c7224 */ /* 0x004fe400078e009c */
[----:B------:R-:W-:Y:S02]  /*199e0*/  IMAD.MOV.U32 R141, RZ, RZ, R157 ;  /* 0x000000ffff8d7224 */ /* 0x000fe400078e009d */
[----:B------:R-:W-:-:S02]  /*199f0*/  IMAD.MOV.U32 R142, RZ, RZ, R158 ;  /* 0x000000ffff8e7224 */ /* 0x000fc400078e009e */
[----:B------:R-:W-:Y:S02]  /*19a00*/  IMAD.MOV.U32 R143, RZ, RZ, R19 ;  /* 0x000000ffff8f7224 */ /* 0x000fe400078e0013 */
[----:B------:R-:W-:Y:S02]  /*19a10*/  IMAD.MOV.U32 R28, RZ, RZ, R4 ;  /* 0x000000ffff1c7224 */ /* 0x000fe400078e0004 */
[----:B---3--:R-:W-:Y:S02]  /*19a20*/  IMAD.MOV.U32 R144, RZ, RZ, R18 ;  /* 0x000000ffff907224 */ /* 0x008fe400078e0012 */
[----:B------:R-:W-:Y:S02]  /*19a30*/  IMAD.MOV.U32 R145, RZ, RZ, R15 ;  /* 0x000000ffff917224 */ /* 0x000fe400078e000f */
[----:B------:R-:W-:Y:S02]  /*19a40*/  IMAD.MOV.U32 R146, RZ, RZ, R14 ;  /* 0x000000ffff927224 */ /* 0x000fe400078e000e */
[----:B------:R-:W-:-:S02]  /*19a50*/  IMAD.MOV.U32 R147, RZ, RZ, R12 ;  /* 0x000000ffff937224 */ /* 0x000fc400078e000c */
[----:B----4-:R-:W-:Y:S02]  /*19a60*/  IMAD.MOV.U32 R148, RZ, RZ, R11 ;  /* 0x000000ffff947224 */ /* 0x010fe400078e000b */
        /* <DEDUP_REMOVED lines=8> */
[----:B------:R-:W-:Y:S01]  /*19af0*/  HGMMA.64x256x16.F32.BF16 R24, R152, gdesc[UR4].tnspB, R24, gsb0 ;  /* 0x43e0000498187df0 */ /* 0x000fe20008001818 */
[----:B------:R0:W-:Y:S04]  /*19b00*/  STL.128 [R1+0x2620], R20 ;  /* 0x0026201401007387 */ /* 0x0001e80000100c00 */
[----:B0-----:R-:W2:Y:S01]  /*19b10*/  LDL.LU.128 R20, [R1+0x2620] ;  /* 0x0026200001147983 */ /* 0x001ea20000300c00 */
[----:B------:R-:W-:-:S03]  /*19b20*/  WARPGROUP.DEPBAR.LE gsb0, 0x0 ;  /* 0x00008000000079c5 */ /* 0x000fc60000010000 */
[----:B------:R0:W-:Y:S04]  /*19b30*/  STL.128 [R1+0x23b0], R132 ;  /* 0x0023b08401007387 */ /* 0x0001e80000100c00 */
[----:B------:R1:W-:Y:S04]  /*19b40*/  STL.128 [R1+0x23a0], R128 ;  /* 0x0023a08001007387 */ /* 0x0003e80000100c00 */
[----:B------:R3:W-:Y:S04]  /*19b50*/  STL.128 [R1+0x2390], R124 ;  /* 0x0023907c01007387 */ /* 0x0007e80000100c00 */
[----:B------:R4:W-:Y:S04]  /*19b60*/  STL.128 [R1+0x2380], R120 ;  /* 0x0023807801007387 */ /* 0x0009e80000100c00 */
[----:B------:R4:W-:Y:S04]  /*19b70*/  STL.128 [R1+0x2370], R116 ;  /* 0x0023707401007387 */ /* 0x0009e80000100c00 */
[----:B------:R4:W-:Y:S04]  /*19b80*/  STL.128 [R1+0x2360], R112 ;  /* 0x0023607001007387 */ /* 0x0009e80000100c00 */
[----:B------:R4:W-:Y:S04]  /*19b90*/  STL.128 [R1+0x2350], R108 ;  /* 0x0023506c01007387 */ /* 0x0009e80000100c00 */
[----:B0-----:R-:W2:Y:S04]  /*19ba0*/  LDL.LU.128 R132, [R1+0x23b0] ;  /* 0x0023b00001847983 */ /* 0x001ea80000300c00 */
[----:B-1----:R-:W2:Y:S04]  /*19bb0*/  LDL.LU.128 R128, [R1+0x23a0] ;  /* 0x0023a00001807983 */ /* 0x002ea80000300c00 */
[----:B---3--:R-:W3:Y:S04]  /*19bc0*/  LDL.LU.128 R124, [R1+0x2390] ;  /* 0x00239000017c7983 */ /* 0x008ee80000300c00 */
[----:B----4-:R-:W4:Y:S04]  /*19bd0*/  LDL.LU.128 R120, [R1+0x2380] ;  /* 0x0023800001787983 */ /* 0x010f280000300c00 */
[----:B------:R-:W4:Y:S04]  /*19be0*/  LDL.LU.128 R116, [R1+0x2370] ;  /* 0x0023700001747983 */ /* 0x000f280000300c00 */
[----:B------:R-:W4:Y:S04]  /*19bf0*/  LDL.LU.128 R112, [R1+0x2360] ;  /* 0x0023600001707983 */ /* 0x000f280000300c00 */
[----:B------:R-:W4:Y:S04]  /*19c00*/  LDL.LU.128 R108, [R1+0x2350] ;  /* 0x00235000016c7983 */ /* 0x000f280000300c00 */
[----:B------:R0:W-:Y:S04]  /*19c10*/  STL.128 [R1+0x2340], R104 ;  /* 0x0023406801007387 */ /* 0x0001e80000100c00 */
[----:B------:R1:W-:Y:S04]  /*19c20*/  STL.128 [R1+0x2330], R100 ;  /* 0x0023306401007387 */ /* 0x0003e80000100c00 */
[----:B0-----:R-:W4:Y:S04]  /*19c30*/  LDL.LU.128 R104, [R1+0x2340] ;  /* 0x0023400001687983 */ /* 0x001f280000300c00 */
[----:B-1----:R-:W4:Y:S04]  /*19c40*/  LDL.LU.128 R100, [R1+0x2330] ;  /* 0x0023300001647983 */ /* 0x002f280000300c00 */
[----:B------:R0:W-:Y:S04]  /*19c50*/  STL.128 [R1+0x23f0], R148 ;  /* 0x0023f09401007387 */ /* 0x0001e80000100c00 */
[----:B--2---:R1:W-:Y:S04]  /*19c60*/  STL.128 [R1+0x2440], R20 ;  /* 0x0024401401007387 */ /* 0x0043e80000100c00 */
[----:B------:R2:W-:Y:S01]  /*19c70*/  STL.128 [R1+0x23e0], R144 ;  /* 0x0023e09001007387 */ /* 0x0005e20000100c00 */
[----:B0-----:R-:W-:-:S02]  /*19c80*/  IMAD.MOV.U32 R148, RZ, RZ, R223 ;  /* 0x000000ffff947224 */ /* 0x001fc400078e00df */
[----:B------:R-:W-:Y:S02]  /*19c90*/  IMAD.MOV.U32 R149, RZ, RZ, R222 ;  /* 0x000000ffff957224 */ /* 0x000fe400078e00de */
[----:B------:R-:W-:Y:S01]  /*19ca0*/  IMAD.MOV.U32 R150, RZ, RZ, R196 ;  /* 0x000000ffff967224 */ /* 0x000fe200078e00c4 */
[----:B------:R0:W-:Y:S01]  /*19cb0*/  STL.128 [R1+0x23d0], R140 ;  /* 0x0023d08c01007387 */ /* 0x0001e20000100c00 */
[----:B------:R-:W-:-:S03]  /*19cc0*/  IMAD.MOV.U32 R151, RZ, RZ, R195 ;  /* 0x000000ffff977224 */ /* 0x000fc600078e00c3 */
        /* <DEDUP_REMOVED lines=17> */
[----:B-1----:R-:W4:Y:S04]  /*19de0*/  LDL.LU.128 R20, [R1+0x2440] ;  /* 0x0024400001147983 */ /* 0x002f280000300c00 */
[----:B--2---:R-:W2:Y:S04]  /*19df0*/  LDL.LU.128 R144, [R1+0x23e0] ;  /* 0x0023e00001907983 */ /* 0x004ea80000300c00 */
[----:B0-----:R-:W2:Y:S04]  /*19e00*/  LDL.LU.128 R140, [R1+0x23d0] ;  /* 0x0023d000018c7983 */ /* 0x001ea80000300c00 */
[----:B---3--:R-:W3:Y:S04]  /*19e10*/  LDL.LU.128 R148, [R1+0x23f0] ;  /* 0x0023f00001947983 */ /* 0x008ee80000300c00 */
[----:B------:R-:W2:Y:S04]  /*19e20*/  LDL.LU.128 R136, [R1+0x23c0] ;  /* 0x0023c00001887983 */ /* 0x000ea80000300c00 */
[----:B------:R-:W3:Y:S04]  /*19e30*/  LDL.LU.128 R96, [R1+0x2320] ;  /* 0x0023200001607983 */ /* 0x000ee80000300c00 */
        /* <DEDUP_REMOVED lines=45> */
[----:B------:R0:W-:Y:S04]  /*1a110*/  STL.128 [R1+0x21a0], R184 ;  /* 0x0021a0b801007387 */ /* 0x0001e80000100c00 */
[----:B------:R1:W-:Y:S04]  /*1a120*/  STL.128 [R1+0x2190], R180 ;  /* 0x002190b401007387 */ /* 0x0003e80000100c00 */
[----:B------:R4:W-:Y:S04]  /*1a130*/  STL [R1+0x574], R101 ;  /* 0x0005746501007387 */ /* 0x0009e80000100800 */
[----:B------:R4:W-:Y:S04]  /*1a140*/  STL [R1+0x570], R100 ;  /* 0x0005706401007387 */ /* 0x0009e80000100800 */
[----:B0-----:R-:W2:Y:S04]  /*1a150*/  LDL.LU.128 R184, [R1+0x21a0] ;  /* 0x0021a00001b87983 */ /* 0x001ea80000300c00 */
[----:B-1----:R-:W2:Y:S04]  /*1a160*/  LDL.128 R180, [R1+0x580] ;  /* 0x0005800001b47983 */ /* 0x002ea80000100c00 */
[----:B------:R-:W-:Y:S04]  /*1a170*/  STL [R1+0x45c], R31 ;  /* 0x00045c1f01007387 */ /* 0x000fe80000100800 */
[----:B------:R-:W-:Y:S04]  /*1a180*/  STL [R1+0x458], R30 ;  /* 0x0004581e01007387 */ /* 0x000fe80000100800 */
[----:B------:R-:W-:Y:S04]  /*1a190*/  STL [R1+0x454], R29 ;  /* 0x0004541d01007387 */ /* 0x000fe80000100800 */
[----:B------:R-:W-:Y:S04]  /*1a1a0*/  STL [R1+0x450], R28 ;  /* 0x0004501c01007387 */ /* 0x000fe80000100800 */
[----:B------:R-:W2:Y:S04]  /*1a1b0*/  LDL.LU.128 R104, [R1+0x450] ;  /* 0x0004500001687983 */ /* 0x000ea80000300c00 */
[----:B----4-:R-:W4:Y:S04]  /*1a1c0*/  LDL.LU R101, [R1+0x588] ;  /* 0x0005880001657983 */ /* 0x010f280000300800 */
[----:B------:R-:W4:Y:S01]  /*1a1d0*/  LDL.LU R100, [R1+0x584] ;  /* 0x0005840001647983 */ /* 0x000f220000300800 */
[----:B------:R-:W-:-:S02]  /*1a1e0*/  IMAD.MOV.U32 R153, RZ, RZ, R193 ;  /* 0x000000ffff997224 */ /* 0x000fc400078e00c1 */
[-CC-:B------:R-:W-:Y:S01]  /*1a1f0*/  FFMA.FTZ R193, R172, R0.reuse, -R13.reuse ;  /* 0x00000000acc17223 */ /* 0x180fe2000001080d */
[----:B------:R-:W-:Y:S02]  /*1a200*/  IMAD.MOV.U32 R154, RZ, RZ, R192 ;  /* 0x000000ffff9a7224 */ /* 0x000fe400078e00c0 */
[-C--:B------:R-:W-:Y:S01]  /*1a210*/  FFMA.FTZ R192, R173, R0.reuse, -R13 ;  /* 0x00000000adc07223 */ /* 0x080fe2000001080d */
[-CC-:B------:R-:W-:Y:S01]  /*1a220*/  FFMA.FTZ R173, R170, R0.reuse, -R197.reuse ;  /* 0x00000000aaad7223 */ /* 0x180fe200000108c5 */
[-CC-:B------:R-:W-:Y:S01]  /*1a230*/  FFMA.FTZ R172, R171, R0.reuse, -R197.reuse ;  /* 0x00000000abac7223 */ /* 0x180fe200000108c5 */
[-CC-:B------:R-:W-:Y:S01]  /*1a240*/  FFMA.FTZ R171, R174, R0.reuse, -R197.reuse ;  /* 0x00000000aeab7223 */ /* 0x180fe200000108c5 */
[----:B------:R-:W-:-:S03]  /*1a250*/  FFMA.FTZ R170, R175, R0, -R197 ;  /* 0x00000000afaa7223 */ /* 0x000fc600000108c5 */
[----:B------:R-:W-:Y:S01]  /*1a260*/  MUFU.EX2 R173, R173 ;  /* 0x000000ad00ad7308 */ /* 0x000fe20000000800 */
[----:B------:R-:W-:Y:S02]  /*1a270*/  IMAD.MOV.U32 R152, RZ, RZ, R194 ;  /* 0x000000ffff987224 */ /* 0x000fe400078e00c2 */
[-CC-:B------:R-:W-:Y:S01]  /*1a280*/  FFMA.FTZ R195, R168, R0.reuse, -R13.reuse ;  /* 0x00000000a8c37223 */ /* 0x180fe2000001080d */
[----:B------:R-:W-:-:S04]  /*1a290*/  FFMA.FTZ R194, R169, R0, -R13 ;  /* 0x00000000a9c27223 */ /* 0x000fc8000001080d */
[----:B------:R-:W0:Y:S08]  /*1a2a0*/  MUFU.EX2 R172, R172 ;  /* 0x000000ac00ac7308 */ /* 0x000e300000000800 */
[----:B------:R-:W-:Y:S08]  /*1a2b0*/  MUFU.EX2 R171, R171 ;  /* 0x000000ab00ab7308 */ /* 0x000ff00000000800 */
[----:B------:R-:W1:Y:S01]  /*1a2c0*/  MUFU.EX2 R170, R170 ;  /* 0x000000aa00aa7308 */ /* 0x000e620000000800 */
[----:B------:R-:W-:Y:S01]  /*1a2d0*/  IMAD.MOV.U32 R155, RZ, RZ, R159 ;  /* 0x000000ffff9b7224 */ /* 0x000fe200078e009f */
[----:B------:R-:W-:Y:S01]  /*1a2e0*/  STL [R1+0x578], R102 ;  /* 0x0005786601007387 */ /* 0x000fe20000100800 */
[----:B------:R-:W-:-:S05]  /*1a2f0*/  VIADD R4, R16, 0x180 ;  /* 0x0000018010047836 */ /* 0x000fca0000000000 */
[----:B------:R-:W-:Y:S01]  /*1a300*/  MUFU.EX2 R195, R195 ;  /* 0x000000c300c37308 */ /* 0x000fe20000000800 */
[----:B------:R0:W-:Y:S07]  /*1a310*/  STL.128 [R1+0x3f0], R152 ;  /* 0x0003f09801007387 */ /* 0x0001ee0000100c00 */
[----:B------:R-:W2:Y:S01]  /*1a320*/  MUFU.EX2 R194, R194 ;  /* 0x000000c200c27308 */ /* 0x000ea20000000800 */
[----:B------:R-:W-:Y:S07]  /*1a330*/  STL [R1+0x590], R108 ;  /* 0x0005906c01007387 */ /* 0x000fee0000100800 */
[----:B------:R-:W-:Y:S01]  /*1a340*/  MUFU.EX2 R193, R193 ;  /* 0x000000c100c17308 */ /* 0x000fe20000000800 */
[----:B0-----:R-:W-:Y:S01]  /*1a350*/  F2FP.BF16.F32.PACK_AB R153, R172, R173 ;  /* 0x000000adac99723e */ /* 0x001fe200000010ff */
[----:B------:R-:W-:Y:S06]  /*1a360*/  STL [R1+0x57c], R103 ;  /* 0x00057c6701007387 */ /* 0x000fec0000100800 */
[----:B------:R-:W0:Y:S01]  /*1a370*/  MUFU.EX2 R192, R192 ;  /* 0x000000c000c07308 */ /* 0x000e220000000800 */
[----:B---3--:R-:W-:Y:S01]  /*1a380*/  STL [R1+0x56c], R99 ;  /* 0x00056c6301007387 */ /* 0x008fe20000100800 */
[----:B-1----:R-:W-:-:S03]  /*1a390*/  F2FP.BF16.F32.PACK_AB R155, R170, R171 ;  /* 0x000000abaa9b723e */ /* 0x002fc600000010ff */
[----:B------:R-:W-:Y:S04]  /*1a3a0*/  STL [R1+0x568], R98 ;  /* 0x0005686201007387 */ /* 0x000fe80000100800 */
[----:B------:R-:W-:Y:S04]  /*1a3b0*/  STL [R1+0x564], R97 ;  /* 0x0005646101007387 */ /* 0x000fe80000100800 */
[----:B------:R-:W-:Y:S04]  /*1a3c0*/  STL [R1+0x560], R96 ;  /* 0x0005606001007387 */ /* 0x000fe80000100800 */
[----:B------:R-:W-:Y:S04]  /*1a3d0*/  STL [R1+0x47c], R39 ;  /* 0x00047c2701007387 */ /* 0x000fe80000100800 */
[----:B------:R-:W-:Y:S04]  /*1a3e0*/  STL [R1+0x478], R38 ;  /* 0x0004782601007387 */ /* 0x000fe80000100800 */
[----:B------:R-:W-:Y:S04]  /*1a3f0*/  STL [R1+0x474], R37 ;  /* 0x0004742501007387 */ /* 0x000fe80000100800 */
[----:B------:R-:W-:Y:S04]  /*1a400*/  STL [R1+0x470], R36 ;  /* 0x0004702401007387 */ /* 0x000fe80000100800 */
[----:B------:R-:W-:Y:S04]  /*1a410*/  STL.128 [R1+0x2180], R176 ;  /* 0x002180b001007387 */ /* 0x000fe80000100c00 */
[----:B------:R1:W-:Y:S01]  /*1a420*/  STL.64 [R1+0x2170], R172 ;  /* 0x002170ac01007387 */ /* 0x0003e20000100a00 */
[----:B------:R-:W-:-:S03]  /*1a430*/  IMAD.MOV.U32 R159, RZ, RZ, R19 ;  /* 0x000000ffff9f7224 */ /* 0x000fc600078e0013 */
[----:B--2---:R-:W-:Y:S01]  /*1a440*/  STL [R1+0x55c], R95 ;  /* 0x00055c5f01007387 */ /* 0x004fe20000100800 */
[----:B------:R-:W-:-:S03]  /*1a450*/  R2UR UR6, R4 ;  /* 0x00000000040672ca */ /* 0x000fc600000e0000 */
[----:B------:R-:W-:Y:S01]  /*1a460*/  STL [R1+0x558], R94 ;  /* 0x0005585e01007387 */ /* 0x000fe20000100800 */
[----:B------:R-:W-:-:S03]  /*1a470*/  IMAD.MOV.U32 R196, RZ, RZ, R24 ;  /* 0x000000ffffc47224 */ /* 0x000fc600078e0018 */
[----:B------:R-:W-:Y:S04]  /*1a480*/  STL [R1+0x554], R93 ;  /* 0x0005545d01007387 */ /* 0x000fe80000100800 */
[----:B------:R-:W-:Y:S04]  /*1a490*/  STL [R1+0x550], R92 ;  /* 0x0005505c01007387 */ /* 0x000fe80000100800 */
[----:B------:R2:W-:Y:S04]  /*1a4a0*/  STL.64 [R1+0x2168], R170 ;  /* 0x002168aa01007387 */ /* 0x0005e80000100a00 */
[----:B------:R-:W3:Y:S04]  /*1a4b0*/  LDL.LU.128 R112, [R1+0x470] ;  /* 0x0004700001707983 */ /* 0x000ee80000300c00 */
[----:B-1----:R-:W3:Y:S04]  /*1a4c0*/  LDL.LU.128 R172, [R1+0x560] ;  /* 0x0005600001ac7983 */ /* 0x002ee80000300c00 */
[----:B------:R-:W3:Y:S04]  /*1a4d0*/  LDL.LU.128 R176, [R1+0x570] ;  /* 0x0005700001b07983 */ /* 0x000ee80000300c00 */
[----:B------:R1:W-:Y:S04]  /*1a4e0*/  STL.128 [R1+0x330], R164 ;  /* 0x000330a401007387 */ /* 0x0003e80000100c00 */
[----:B--2---:R-:W2:Y:S04]  /*1a4f0*/  LDL.LU.128 R168, [R1+0x550] ;  /* 0x0005500001a87983 */ /* 0x004ea80000300c00 */
[----:B------:R0:W-:Y:S04]  /*1a500*/  STL.128 [R1+0x320], R160 ;  /* 0x000320a001007387 */ /* 0x0001e80000100c00 */
[----:B------:R-:W-:Y:S01]  /*1a510*/  STL [R1+0x46c], R35 ;  /* 0x00046c2301007387 */ /* 0x000fe20000100800 */
[----:B-1----:R-:W-:-:S03]  /*1a520*/  IMAD.MOV.U32 R164, RZ, RZ, R11 ;  /* 0x000000ffffa47224 */ /* 0x002fc600078e000b */
[----:B------:R-:W-:Y:S01]  /*1a530*/  STL [R1+0x468], R34 ;  /* 0x0004682201007387 */ /* 0x000fe20000100800 */
[----:B------:R-:W-:Y:S02]  /*1a540*/  IMAD.MOV.U32 R165, RZ, RZ, R10 ;  /* 0x000000ffffa57224 */ /* 0x000fe400078e000a */
[----:B------:R-:W-:Y:S01]  /*1a550*/  IMAD.MOV.U32 R166, RZ, RZ, R9 ;  /* 0x000000ffffa67224 */ /* 0x000fe200078e0009 */
[----:B------:R-:W-:Y:S01]  /*1a560*/  STL [R1+0x464], R33 ;  /* 0x0004642101007387 */ /* 0x000fe20000100800 */
[----:B------:R-:W-:Y:S02]  /*1a570*/  IMAD.MOV.U32 R167, RZ, RZ, R7 ;  /* 0x000000ffffa77224 */ /* 0x000fe400078e0007 */
[----:B0-----:R-:W-:Y:S01]  /*1a580*/  IMAD.MOV.U32 R160, RZ, RZ, R18 ;  /* 0x000000ffffa07224 */ /* 0x001fe200078e0012 */
[----:B------:R-:W-:Y:S01]  /*1a590*/  STL [R1+0x460], R32 ;  /* 0x0004602001007387 */ /* 0x000fe20000100800 */
[----:B------:R-:W-:Y:S02]  /*1a5a0*/  IMAD.MOV.U32 R161, RZ, RZ, R15 ;  /* 0x000000ffffa17224 */ /* 0x000fe400078e000f */
[----:B------:R-:W-:Y:S01]  /*1a5b0*/  IMAD.MOV.U32 R162, RZ, RZ, R14 ;  /* 0x000000ffffa27224 */ /* 0x000fe200078e000e */
[----:B------:R-:W2:Y:S01]  /*1a5c0*/  LDL.LU.128 R108, [R1+0x460] ;  /* 0x00046000016c7983 */ /* 0x000ea20000300c00 */
[----:B------:R-:W-:-:S03]  /*1a5d0*/  IMAD.MOV.U32 R163, RZ, RZ, R12 ;  /* 0x000000ffffa37224 */ /* 0x000fc600078e000c */
[----:B------:R-:W2:Y:S01]  /*1a5e0*/  LDL.LU R99, [R1+0x580] ;  /* 0x0005800001637983 */ /* 0x000ea20000300800 */
[----:B------:R-:W-:-:S03]  /*1a5f0*/  F2FP.BF16.F32.PACK_AB R152, R194, R195 ;  /* 0x000000c3c298723e */ /* 0x000fc600000010ff */
[----:B------:R0:W-:Y:S01]  /*1a600*/  STL.128 [R1+0x420], R164 ;  /* 0x000420a401007387 */ /* 0x0001e20000100c00 */
[----:B------:R-:W-:-:S03]  /*1a610*/  F2FP.BF16.F32.PACK_AB R154, R192, R193 ;  /* 0x000000c1c09a723e */ /* 0x000fc600000010ff */
[----:B------:R1:W-:Y:S04]  /*1a620*/  STL.128 [R1+0x400], R156 ;  /* 0x0004009c01007387 */ /* 0x0003e80000100c00 */
[----:B------:R1:W-:Y:S01]  /*1a630*/  STL.128 [R1+0x410], R160 ;  /* 0x000410a001007387 */ /* 0x0003e20000100c00 */
[----:B0-----:R-:W-:Y:S02]  /*1a640*/  IMAD.MOV.U32 R164, RZ, RZ, R137 ;  /* 0x000000ffffa47224 */ /* 0x001fe400078e0089 */
[----:B------:R-:W-:Y:S02]  /*1a650*/  IMAD.MOV.U32 R165, RZ, RZ, R136 ;  /* 0x000000ffffa57224 */ /* 0x000fe400078e0088 */
[----:B-1----:R-:W-:Y:S02]  /*1a660*/  IMAD.MOV.U32 R156, RZ, RZ, R145 ;  /* 0x000000ffff9c7224 */ /* 0x002fe400078e0091 */
[----:B------:R-:W-:-:S02]  /*1a670*/  IMAD.MOV.U32 R157, RZ, RZ, R144 ;  /* 0x000000ffff9d7224 */ /* 0x000fc400078e0090 */
[----:B------:R-:W-:Y:S02]  /*1a680*/  IMAD.MOV.U32 R158, RZ, RZ, R143 ;  /* 0x000000ffff9e7224 */ /* 0x000fe400078e008f */
[----:B------:R-:W-:Y:S02]  /*1a690*/  IMAD.MOV.U32 R159, RZ, RZ, R142 ;  /* 0x000000ffff9f7224 */ /* 0x000fe400078e008e */
[----:B------:R-:W-:Y:S02]  /*1a6a0*/  IMAD.MOV.U32 R160, RZ, RZ, R141 ;  /* 0x000000ffffa07224 */ /* 0x000fe400078e008d */
[----:B------:R-:W-:Y:S02]  /*1a6b0*/  IMAD.MOV.U32 R161, RZ, RZ, R140 ;  /* 0x000000ffffa17224 */ /* 0x000fe400078e008c */
[----:B------:R-:W-:Y:S02]  /*1a6c0*/  IMAD.MOV.U32 R162, RZ, RZ, R139 ;  /* 0x000000ffffa27224 */ /* 0x000fe400078e008b */
[----:B------:R-:W-:Y:S01]  /*1a6d0*/  IMAD.MOV.U32 R163, RZ, RZ, R138 ;  /* 0x000000ffffa37224 */ /* 0x000fe200078e008a */
[----:B------:R-:W-:Y:S01]  /*1a6e0*/  STL [R1+0x54c], R91 ;  /* 0x00054c5b01007387 */ /* 0x000fe20000100800 */
[----:B------:R-:W-:-:S03]  /*1a6f0*/  IMAD.MOV.U32 R7, RZ, RZ, R151 ;  /* 0x000000ffff077224 */ /* 0x000fc600078e0097 */
[----:B------:R-:W-:Y:S01]  /*1a700*/  STL [R1+0x548], R90 ;  /* 0x0005485a01007387 */ /* 0x000fe20000100800 */
[----:B------:R-:W-:-:S03]  /*1a710*/  IMAD.MOV.U32 R12, RZ, RZ, R150 ;  /* 0x000000ffff0c7224 */ /* 0x000fc600078e0096 */
[----:B------:R-:W-:Y:S01]  /*1a720*/  STL [R1+0x544], R89 ;  /* 0x0005445901007387 */ /* 0x000fe20000100800 */
[----:B------:R-:W-:-:S03]  /*1a730*/  IMAD.MOV.U32 R14, RZ, RZ, R149 ;  /* 0x000000ffff0e7224 */ /* 0x000fc600078e0095 */
[----:B------:R-:W-:Y:S01]  /*1a740*/  STL [R1+0x540], R88 ;  /* 0x0005405801007387 */ /* 0x000fe20000100800 */
[----:B------:R-:W-:-:S03]  /*1a750*/  IMAD.MOV.U32 R15, RZ, RZ, R148 ;  /* 0x000000ffff0f7224 */ /* 0x000fc600078e0094 */
[----:B------:R-:W-:Y:S01]  /*1a760*/  STL.64 [R1+0x2160], R164 ;  /* 0x002160a401007387 */ /* 0x000fe20000100a00 */
[----:B------:R-:W-:-:S03]  /*1a770*/  IMAD.MOV.U32 R18, RZ, RZ, R147 ;  /* 0x000000ffff127224 */ /* 0x000fc600078e0093 */
[----:B------:R-:W-:Y:S01]  /*1a780*/  STL [R1+0x53c], R87 ;  /* 0x00053c5701007387 */ /* 0x000fe20000100800 */
[----:B------:R-:W-:-:S03]  /*1a790*/  IMAD.MOV.U32 R19, RZ, RZ, R146 ;  /* 0x000000ffff137224 */ /* 0x000fc600078e0092 */
[----:B------:R-:W-:Y:S04]  /*1a7a0*/  STL [R1+0x538], R86 ;  /* 0x0005385601007387 */ /* 0x000fe80000100800 */
[----:B------:R-:W-:Y:S04]  /*1a7b0*/  STL [R1+0x534], R85 ;  /* 0x0005345501007387 */ /* 0x000fe80000100800 */
[----:B------:R-:W-:Y:S04]  /*1a7c0*/  STL [R1+0x530], R84 ;  /* 0x0005305401007387 */ /* 0x000fe80000100800 */
[----:B------:R-:W-:Y:S04]  /*1a7d0*/  STL [R1+0x52c], R83 ;  /* 0x00052c5301007387 */ /* 0x000fe80000100800 */
[----:B------:R-:W-:Y:S04]  /*1a7e0*/  STL [R1+0x528], R82 ;  /* 0x0005285201007387 */ /* 0x000fe80000100800 */
[----:B------:R0:W-:Y:S01]  /*1a7f0*/  STL.128 [R1+0x2090], R184 ;  /* 0x002090b801007387 */ /* 0x0001e20000100c00 */
[----:B------:R-:W-:-:S03]  /*1a800*/  IMAD.MOV.U32 R102, RZ, RZ, R183 ;  /* 0x000000ffff667224 */ /* 0x000fc600078e00b7 */
[----:B------:R-:W-:Y:S04]  /*1a810*/  STL [R1+0x524], R81 ;  /* 0x0005245101007387 */ /* 0x000fe80000100800 */
[----:B------:R1:W-:Y:S04]  /*1a820*/  STL [R1+0x2018], R102 ;  /* 0x0020186601007387 */ /* 0x0003e80000100800 */
[----:B------:R-:W-:Y:S04]  /*1a830*/  STL [R1+0x520], R80 ;  /* 0x0005205001007387 */ /* 0x000fe80000100800 */
[----:B0-----:R-:W2:Y:S04]  /*1a840*/  LDL.128 R184, [R1+0x590] ;  /* 0x0005900001b87983 */ /* 0x001ea80000100c00 */
[----:B-1----:R-:W2:Y:S01]  /*1a850*/  LDL.LU R102, [R1+0x2018] ;  /* 0x0020180001667983 */ /* 0x002ea20000300800 */
[----:B------:R-:W-:-:S03]  /*1a860*/  IMAD.MOV.U32 R24, RZ, RZ, R105 ;  /* 0x000000ffff187224 */ /* 0x000fc600078e0069 */
[----:B------:R0:W-:Y:S01]  /*1a870*/  STL.128 [R1+0x240], R104 ;  /* 0x0002406801007387 */ /* 0x0001e20000100c00 */
[----:B------:R-:W-:-:S03]  /*1a880*/  IMAD.MOV.U32 R4, RZ, RZ, R104 ;  /* 0x000000ffff047224 */ /* 0x000fc600078e0068 */
[----:B------:R-:W2:Y:S04]  /*1a890*/  LDL.LU R103, [R1+0x590] ;  /* 0x0005900001677983 */ /* 0x000ea80000300800 */
[----:B----4-:R1:W-:Y:S04]  /*1a8a0*/  STL.64 [R1+0x2010], R100 ;  /* 0x0020106401007387 */ /* 0x0103e80000100a00 */
[----:B------:R-:W-:Y:S04]  /*1a8b0*/  STL.128 [R1+0x2150], R160 ;  /* 0x002150a001007387 */ /* 0x000fe80000100c00 */
[----:B0-----:R-:W4:Y:S04]  /*1a8c0*/  LDL.LU R105, [R1+0x598] ;  /* 0x0005980001697983 */ /* 0x001f280000300800 */
[----:B-1----:R-:W4:Y:S04]  /*1a8d0*/  LDL.LU.64 R100, [R1+0x2010] ;  /* 0x0020100001647983 */ /* 0x002f280000300a00 */
[----:B------:R-:W4:Y:S04]  /*1a8e0*/  LDL.LU R104, [R1+0x594] ;  /* 0x0005940001687983 */ /* 0x000f280000300800 */
[----:B------:R0:W-:Y:S04]  /*1a8f0*/  STL.128 [R1+0x2140], R156 ;  /* 0x0021409c01007387 */ /* 0x0001e80000100c00 */
[----:B------:R-:W4:Y:S04]  /*1a900*/  LDL.LU.128 R164, [R1+0x540] ;  /* 0x0005400001a47983 */ /* 0x000f280000300c00 */
[----:B------:R-:W-:Y:S04]  /*1a910*/  STL [R1+0x51c], R79 ;  /* 0x00051c4f01007387 */ /* 0x000fe80000100800 */
[----:B------:R-:W-:Y:S04]  /*1a920*/  STL [R1+0x518], R78 ;  /* 0x0005184e01007387 */ /* 0x000fe80000100800 */
[----:B------:R-:W-:Y:S04]  /*1a930*/  STL [R1+0x514], R77 ;  /* 0x0005144d01007387 */ /* 0x000fe80000100800 */
[----:B------:R-:W-:Y:S04]  /*1a940*/  STL [R1+0x510], R76 ;  /* 0x0005104c01007387 */ /* 0x000fe80000100800 */
[----:B------:R1:W-:Y:S04]  /*1a950*/  STL.128 [R1+0x2130], R152 ;  /* 0x0021309801007387 */ /* 0x0003e80000100c00 */
[----:B0-----:R-:W4:Y:S04]  /*1a960*/  LDL.LU.128 R156, [R1+0x520] ;  /* 0x00052000019c7983 */ /* 0x001f280000300c00 */
[----:B------:R-:W4:Y:S04]  /*1a970*/  LDL.LU.128 R160, [R1+0x530] ;  /* 0x0005300001a07983 */ /* 0x000f280000300c00 */
[----:B------:R-:W-:Y:S04]  /*1a980*/  STL [R1+0x50c], R75 ;  /* 0x00050c4b01007387 */ /* 0x000fe80000100800 */
[----:B------:R-:W-:Y:S04]  /*1a990*/  STL [R1+0x508], R74 ;  /* 0x0005084a01007387 */ /* 0x000fe80000100800 */
[----:B------:R-:W-:Y:S04]  /*1a9a0*/  STL [R1+0x504], R73 ;  /* 0x0005044901007387 */ /* 0x000fe80000100800 */
[----:B------:R-:W-:Y:S04]  /*1a9b0*/  STL [R1+0x500], R72 ;  /* 0x0005004801007387 */ /* 0x000fe80000100800 */
[----:B-1----:R-:W4:Y:S04]  /*1a9c0*/  LDL.LU.128 R152, [R1+0x510] ;  /* 0x0005100001987983 */ /* 0x002f280000300c00 */
[----:B------:R-:W-:Y:S04]  /*1a9d0*/  STL [R1+0x4fc], R71 ;  /* 0x0004fc4701007387 */ /* 0x000fe80000100800 */
[----:B------:R-:W-:Y:S04]  /*1a9e0*/  STL [R1+0x4f8], R70 ;  /* 0x0004f84601007387 */ /* 0x000fe80000100800 */
[----:B------:R-:W-:Y:S04]  /*1a9f0*/  STL [R1+0x4f4], R69 ;  /* 0x0004f44501007387 */ /* 0x000fe80000100800 */
[----:B------:R-:W-:Y:S04]  /*1aa00*/  STL [R1+0x4f0], R68 ;  /* 0x0004f04401007387 */ /* 0x000fe80000100800 */
[----:B------:R-:W4:Y:S04]  /*1aa10*/  LDL.LU.128 R148, [R1+0x500] ;  /* 0x0005000001947983 */ /* 0x000f280000300c00 */
        /* <DEDUP_REMOVED lines=13> */
[----:B------:R-:W4:Y:S04]  /*1aaf0*/  LDL.LU.128 R136, [R1+0x4d0] ;  /* 0x0004d00001887983 */ /* 0x000f280000300c00 */
[----:B------:R-:W4:Y:S04]  /*1ab00*/  LDL.LU.128 R140, [R1+0x4e0] ;  /* 0x0004e000018c7983 */ /* 0x000f280000300c00 */
        /* <DEDUP_REMOVED lines=19> */
[----:B------:R-:W4:Y:S04]  /*1ac40*/  LDL.LU.128 R116, [R1+0x480] ;  /* 0x0004800001747983 */ /* 0x000f280000300c00 */
[----:B------:R-:W4:Y:S01]  /*1ac50*/  LDL.LU.128 R120, [R1+0x490] ;  /* 0x0004900001787983 */ /* 0x000f220000300c00 */
[----:B------:R-:W-:-:S02]  /*1ac60*/  IMAD.MOV.U32 R9, RZ, RZ, R6 ;  /* 0x000000ffff097224 */ /* 0x000fc400078e0006 */
[----:B------:R-:W-:Y:S01]  /*1ac70*/  IMAD.MOV.U32 R6, RZ, RZ, R25 ;  /* 0x000000ffff067224 */ /* 0x000fe200078e0019 */
[----:B---3--:R0:W-:Y:S01]  /*1ac80*/  STL.128 [R1+0x260], R112 ;  /* 0x0002607001007387 */ /* 0x0081e20000100c00 */
        /* <DEDUP_REMOVED lines=8> */
[----:B0-----:R-:W3:Y:S01]  /*1ad10*/  LDL.128 R112, [R1+0x5a0] ;  /* 0x0005a00001707983 */ /* 0x001ee20000100c00 */
        /* <DEDUP_REMOVED lines=9> */
[----:B------:R-:W-:Y:S01]  /*1adb0*/  IMAD.MOV.U32 R11, RZ, RZ, R2 ;  /* 0x000000ffff0b7224 */ /* 0x000fe200078e0002 */
[----:B------:R-:W-:Y:S01]  /*1adc0*/  STL.128 [R1+0x250], R108 ;  /* 0x0002506c01007387 */ /* 0x000fe20000100c00 */
[----:B------:R-:W-:Y:S02]  /*1add0*/  IMAD.MOV.U32 R3, RZ, RZ, R26 ;  /* 0x000000ffff037224 */ /* 0x000fe400078e001a */
[----:B------:R-:W-:Y:S02]  /*1ade0*/  IMAD.MOV.U32 R2, RZ, RZ, R27 ;  /* 0x000000ffff027224 */ /* 0x000fe400078e001b */
[----:B------:R-:W-:Y:S01]  /*1adf0*/  IMAD.MOV.U32 R106, RZ, RZ, R187 ;  /* 0x000000ffff6a7224 */ /* 0x000fe200078e00bb */
[----:B------:R-:W-:Y:S01]  /*1ae00*/  STL.128 [R1+0x1fe0], R96 ;  /* 0x001fe06001007387 */ /* 0x000fe20000100c00 */
[----:B------:R-:W-:Y:S02]  /*1ae10*/  IMAD.MOV.U32 R26, RZ, RZ, R107 ;  /* 0x000000ffff1a7224 */ /* 0x000fe400078e006b */
[----:B------:R-:W-:Y:S01]  /*1ae20*/  IMAD.MOV.U32 R28, RZ, RZ, R109 ;  /* 0x000000ffff1c7224 */ /* 0x000fe200078e006d */
[----:B------:R0:W-:Y:S01]  /*1ae30*/  STL [R1+0x2008], R106 ;  /* 0x0020086a01007387 */ /* 0x0001e20000100800 */
[----:B------:R-:W-:-:S03]  /*1ae40*/  IMAD.MOV.U32 R27, RZ, RZ, R108 ;  /* 0x000000ffff1b7224 */ /* 0x000fc600078e006c */
[----:B------:R1:W-:Y:S04]  /*1ae50*/  STL.128 [R1+0x1fd0], R92 ;  /* 0x001fd05c01007387 */ /* 0x0003e80000100c00 */
[----:B------:R-:W-:Y:S04]  /*1ae60*/  STL.128 [R1+0x1fc0], R88 ;  /* 0x001fc05801007387 */ /* 0x000fe80000100c00 */
[----:B0-----:R-:W2:Y:S04]  /*1ae70*/  LDL.LU R106, [R1+0x2008] ;  /* 0x00200800016a7983 */ /* 0x001ea80000300800 */
[----:B------:R-:W2:Y:S04]  /*1ae80*/  LDL.LU.128 R96, [R1+0x1fe0] ;  /* 0x001fe00001607983 */ /* 0x000ea80000300c00 */
[----:B-1----:R-:W2:Y:S04]  /*1ae90*/  LDL.LU.128 R92, [R1+0x1fd0] ;  /* 0x001fd000015c7983 */ /* 0x002ea80000300c00 */
[----:B----4-:R-:W-:Y:S04]  /*1aea0*/  STL.128 [R1+0x1ff0], R100 ;  /* 0x001ff06401007387 */ /* 0x010fe80000100c00 */
[----:B------:R0:W-:Y:S04]  /*1aeb0*/  STL.64 [R1+0x2000], R104 ;  /* 0x0020006801007387 */ /* 0x0001e80000100a00 */
[----:B------:R-:W4:Y:S04]  /*1aec0*/  LDL.LU R109, [R1+0x5a8] ;  /* 0x0005a800016d7983 */ /* 0x000f280000300800 */
[----:B------:R-:W4:Y:S04]  /*1aed0*/  LDL.LU R108, [R1+0x5a4] ;  /* 0x0005a400016c7983 */ /* 0x000f280000300800 */
[----:B0-----:R-:W2:Y:S04]  /*1aee0*/  LDL.LU.64 R104, [R1+0x2000] ;  /* 0x0020000001687983 */ /* 0x001ea80000300a00 */
[----:B------:R-:W2:Y:S04]  /*1aef0*/  LDL.LU.128 R100, [R1+0x1ff0] ;  /* 0x001ff00001647983 */ /* 0x000ea80000300c00 */
[----:B------:R-:W2:Y:S04]  /*1af00*/  LDL.LU R107, [R1+0x5a0] ;  /* 0x0005a000016b7983 */ /* 0x000ea80000300800 */
[----:B------:R-:W2:Y:S01]  /*1af10*/  LDL.LU.128 R88, [R1+0x1fc0] ;  /* 0x001fc00001587983 */ /* 0x000ea20000300c00 */
        /* <DEDUP_REMOVED lines=13> */
[----:B------:R0:W-:Y:S01]  /*1aff0*/  STL.128 [R1+0x1fb0], R84 ;  /* 0x001fb05401007387 */ /* 0x0001e20000100c00 */
[----:B------:R-:W-:-:S02]  /*1b000*/  IMAD.MOV.U32 R74, RZ, RZ, R155 ;  /* 0x000000ffff4a7224 */ /* 0x000fc400078e009b */
[----:B------:R-:W-:Y:S02]  /*1b010*/  IMAD.MOV.U32 R73, RZ, RZ, R154 ;  /* 0x000000ffff497224 */ /* 0x000fe400078e009a */
[----:B------:R-:W-:Y:S02]  /*1b020*/  IMAD.MOV.U32 R72, RZ, RZ, R153 ;  /* 0x000000ffff487224 */ /* 0x000fe400078e0099 */
[----:B------:R-:W-:Y:S01]  /*1b030*/  IMAD.MOV.U32 R71, RZ, RZ, R152 ;  /* 0x000000ffff477224 */ /* 0x000fe200078e0098 */
[----:B------:R1:W-:Y:S04]  /*1b040*/  STL.128 [R1+0x1fa0], R80 ;  /* 0x001fa05001007387 */ /* 0x0003e80000100c00 */
[----:B------:R1:W-:Y:S04]  /*1b050*/  STL.128 [R1+0x1f90], R76 ;  /* 0x001f904c01007387 */ /* 0x0003e80000100c00 */
[----:B0-----:R-:W2:Y:S01]  /*1b060*/  LDL.LU.128 R84, [R1+0x1fb0] ;  /* 0x001fb00001547983 */ /* 0x001ea20000300c00 */
[----:B------:R-:W-:-:S02]  /*1b070*/  IMAD.MOV.U32 R70, RZ, RZ, R151 ;  /* 0x000000ffff467224 */ /* 0x000fc400078e0097 */
[----:B------:R-:W-:Y:S02]  /*1b080*/  IMAD.MOV.U32 R69, RZ, RZ, R150 ;  /* 0x000000ffff457224 */ /* 0x000fe400078e0096 */
[----:B------:R-:W-:Y:S02]  /*1b090*/  IMAD.MOV.U32 R68, RZ, RZ, R149 ;  /* 0x000000ffff447224 */ /* 0x000fe400078e0095 */
[----:B------:R-:W-:Y:S01]  /*1b0a0*/  IMAD.MOV.U32 R67, RZ, RZ, R148 ;  /* 0x000000ffff437224 */ /* 0x000fe200078e0094 */
[----:B------:R0:W-:Y:S04]  /*1b0b0*/  STL.128 [R1+0x1f80], R72 ;  /* 0x001f804801007387 */ /* 0x0001e80000100c00 */
[----:B-1----:R-:W2:Y:S04]  /*1b0c0*/  LDL.LU.128 R80, [R1+0x1fa0] ;  /* 0x001fa00001507983 */ /* 0x002ea80000300c00 */
[----:B------:R-:W2:Y:S01]  /*1b0d0*/  LDL.LU.128 R76, [R1+0x1f90] ;  /* 0x001f9000014c7983 */ /* 0x000ea20000300c00 */
[----:B------:R-:W-:-:S03]  /*1b0e0*/  IMAD.MOV.U32 R30, RZ, RZ, R111 ;  /* 0x000000ffff1e7224 */ /* 0x000fc600078e006f */
[----:B------:R1:W-:Y:S01]  /*1b0f0*/  STL.128 [R1+0x1f70], R68 ;  /* 0x001f704401007387 */ /* 0x0003e20000100c00 */
[----:B------:R-:W-:-:S03]  /*1b100*/  IMAD.MOV.U32 R29, RZ, RZ, R110 ;  /* 0x000000ffff1d7224 */ /* 0x000fc600078e006e */
[----:B0-----:R-:W2:Y:S01]  /*1b110*/  LDL.LU.128 R72, [R1+0x1f80] ;  /* 0x001f800001487983 */ /* 0x001ea20000300c00 */
[----:B------:R-:W-:Y:S02]  /*1b120*/  IMAD.MOV.U32 R5, RZ, RZ, R17 ;  /* 0x000000ffff057224 */ /* 0x000fe400078e0011 */
[----:B------:R-:W-:Y:S01]  /*1b130*/  IMAD.MOV.U32 R66, RZ, RZ, R147 ;  /* 0x000000ffff427224 */ /* 0x000fe200078e0093 */
[----:B-1----:R-:W2:Y:S01]  /*1b140*/  LDL.LU.128 R68, [R1+0x1f70] ;  /* 0x001f700001447983 */ /* 0x002ea20000300c00 */
[----:B------:R-:W-:Y:S02]  /*1b150*/  IMAD.MOV.U32 R65, RZ, RZ, R146 ;  /* 0x000000ffff417224 */ /* 0x000fe400078e0092 */
[----:B------:R-:W-:Y:S02]  /*1b160*/  IMAD.MOV.U32 R64, RZ, RZ, R145 ;  /* 0x000000ffff407224 */ /* 0x000fe400078e0091 */
[----:B------:R-:W-:-:S03]  /*1b170*/  IMAD.MOV.U32 R63, RZ, RZ, R144 ;  /* 0x000000ffff3f7224 */ /* 0x000fc600078e0090 */
[----:B------:R0:W-:Y:S01]  /*1b180*/  STL.128 [R1+0x1f60], R64 ;  /* 0x001f604001007387 */ /* 0x0001e20000100c00 */
[----:B------:R-:W-:Y:S02]  /*1b190*/  IMAD.MOV.U32 R58, RZ, RZ, R139 ;  /* 0x000000ffff3a7224 */ /* 0x000fe400078e008b */
[----:B------:R-:W-:Y:S02]  /*1b1a0*/  IMAD.MOV.U32 R57, RZ, RZ, R138 ;  /* 0x000000ffff397224 */ /* 0x000fe400078e008a */
[----:B------:R-:W-:Y:S01]  /*1b1b0*/  IMAD.MOV.U32 R56, RZ, RZ, R137 ;  /* 0x000000ffff387224 */ /* 0x000fe200078e0089 */
[----:B0-----:R-:W2:Y:S01]  /*1b1c0*/  LDL.LU.128 R64, [R1+0x1f60] ;  /* 0x001f600001407983 */ /* 0x001ea20000300c00 */
[----:B------:R-:W-:Y:S02]  /*1b1d0*/  IMAD.MOV.U32 R62, RZ, RZ, R143 ;  /* 0x000000ffff3e7224 */ /* 0x000fe400078e008f */
[----:B------:R-:W-:Y:S02]  /*1b1e0*/  IMAD.MOV.U32 R61, RZ, RZ, R142 ;  /* 0x000000ffff3d7224 */ /* 0x000fe400078e008e */
[----:B------:R-:W-:-:S02]  /*1b1f0*/  IMAD.MOV.U32 R60, RZ, RZ, R141 ;  /* 0x000000ffff3c7224 */ /* 0x000fc400078e008d */
[----:B------:R-:W-:Y:S02]  /*1b200*/  IMAD.MOV.U32 R59, RZ, RZ, R140 ;  /* 0x000000ffff3b7224 */ /* 0x000fe400078e008c */
[----:B------:R-:W-:Y:S01]  /*1b210*/  IMAD.MOV.U32 R55, RZ, RZ, R136 ;  /* 0x000000ffff377224 */ /* 0x000fe200078e0088 */
[----:B------:R0:W-:Y:S04]  /*1b220*/  STL.128 [R1+0x1f50], R60 ;  /* 0x001f503c01007387 */ /* 0x0001e80000100c00 */
[----:B------:R1:W-:Y:S01]  /*1b230*/  STL.128 [R1+0x1f40], R56 ;  /* 0x001f403801007387 */ /* 0x0003e20000100c00 */
[----:B------:R-:W-:Y:S02]  /*1b240*/  IMAD.MOV.U32 R54, RZ, RZ, R135 ;  /* 0x000000ffff367224 */ /* 0x000fe400078e0087 */
[----:B------:R-:W-:-:S02]  /*1b250*/  IMAD.MOV.U32 R53, RZ, RZ, R134 ;  /* 0x000000ffff357224 */ /* 0x000fc400078e0086 */
[----:B------:R-:W-:Y:S02]  /*1b260*/  IMAD.MOV.U32 R52, RZ, RZ, R133 ;  /* 0x000000ffff347224 */ /* 0x000fe400078e0085 */
[----:B------:R-:W-:Y:S01]  /*1b270*/  IMAD.MOV.U32 R51, RZ, RZ, R132 ;  /* 0x000000ffff337224 */ /* 0x000fe200078e0084 */
[----:B0-----:R-:W2:Y:S04]  /*1b280*/  LDL.LU.128 R60, [R1+0x1f50] ;  /* 0x001f5000013c7983 */ /* 0x001ea80000300c00 */
[----:B------:R0:W-:Y:S04]  /*1b290*/  STL.128 [R1+0x1f30], R52 ;  /* 0x001f303401007387 */ /* 0x0001e80000100c00 */
[----:B-1----:R-:W2:Y:S01]  /*1b2a0*/  LDL.LU.128 R56, [R1+0x1f40] ;  /* 0x001f400001387983 */ /* 0x002ea20000300c00 */
[----:B------:R-:W-:-:S02]  /*1b2b0*/  IMAD.MOV.U32 R50, RZ, RZ, R131 ;  /* 0x000000ffff327224 */ /* 0x000fc400078e0083 */
[----:B------:R-:W-:Y:S02]  /*1b2c0*/  IMAD.MOV.U32 R49, RZ, RZ, R130 ;  /* 0x000000ffff317224 */ /* 0x000fe400078e0082 */
[----:B------:R-:W-:Y:S02]  /*1b2d0*/  IMAD.MOV.U32 R48, RZ, RZ, R129 ;  /* 0x000000ffff307224 */ /* 0x000fe400078e0081 */
[----:B------:R-:W-:Y:S01]  /*1b2e0*/  IMAD.MOV.U32 R47, RZ, RZ, R128 ;  /* 0x000000ffff2f7224 */ /* 0x000fe200078e0080 */
[----:B0-----:R-:W2:Y:S04]  /*1b2f0*/  LDL.LU.128 R52, [R1+0x1f30] ;  /* 0x001f300001347983 */ /* 0x001ea80000300c00 */
[----:B------:R0:W-:Y:S01]  /*1b300*/  STL.128 [R1+0x1f20], R48 ;  /* 0x001f203001007387 */ /* 0x0001e20000100c00 */
[----:B------:R-:W-:-:S03]  /*1b310*/  R2UR UR7, R5 ;  /* 0x00000000050772ca */ /* 0x000fc600000e0000 */
[----:B------:R1:W-:Y:S04]  /*1b320*/  STL.128 [R1+0x1ed0], R28 ;  /* 0x001ed01c01007387 */ /* 0x0003e80000100c00 */
[----:B------:R-:W-:Y:S04]  /*1b330*/  STL.128 [R1+0x1ec0], R24 ;  /* 0x001ec01801007387 */ /* 0x000fe80000100c00 */
[----:B0-----:R-:W2:Y:S04]  /*1b340*/  LDL.LU.128 R48, [R1+0x1f20] ;  /* 0x001f200001307983 */ /* 0x001ea80000300c00 */
[----:B-1----:R-:W2:Y:S01]  /*1b350*/  LDL.LU.128 R28, [R1+0x1ed0] ;  /* 0x001ed000011c7983 */ /* 0x002ea20000300c00 */
        /* <DEDUP_REMOVED lines=12> */
[----:B------:R0:W-:Y:S04]  /*1b420*/  STL.128 [R1+0x1f10], R44 ;  /* 0x001f102c01007387 */ /* 0x0001e80000100c00 */
[----:B------:R1:W-:Y:S04]  /*1b430*/  STL.128 [R1+0x1f00], R40 ;  /* 0x001f002801007387 */ /* 0x0003e80000100c00 */
[----:B------:R3:W-:Y:S04]  /*1b440*/  STL.128 [R1+0x1ef0], R36 ;  /* 0x001ef02401007387 */ /* 0x0007e80000100c00 */
[----:B------:R3:W-:Y:S04]  /*1b450*/  STL.128 [R1+0x1ee0], R32 ;  /* 0x001ee02001007387 */ /* 0x0007e80000100c00 */
[----:B0-----:R-:W2:Y:S04]  /*1b460*/  LDL.LU.128 R44, [R1+0x1f10] ;  /* 0x001f1000012c7983 */ /* 0x001ea80000300c00 */
[----:B-1----:R-:W2:Y:S04]  /*1b470*/  LDL.LU.128 R40, [R1+0x1f00] ;  /* 0x001f000001287983 */ /* 0x002ea80000300c00 */
[----:B---3--:R-:W3:Y:S04]  /*1b480*/  LDL.LU.128 R36, [R1+0x1ef0] ;  /* 0x001ef00001247983 */ /* 0x008ee80000300c00 */
[----:B------:R-:W3:Y:S04]  /*1b490*/  LDL.LU.128 R32, [R1+0x1ee0] ;  /* 0x001ee00001207983 */ /* 0x000ee80000300c00 */
[----:B------:R0:W-:Y:S04]  /*1b4a0*/  STL.128 [R1+0x1ea0], R16 ;  /* 0x001ea01001007387 */ /* 0x0001e80000100c00 */
[----:B------:R1:W-:Y:S04]  /*1b4b0*/  STL.128 [R1+0x1e90], R12 ;  /* 0x001e900c01007387 */ /* 0x0003e80000100c00 */
[----:B------:R1:W-:Y:S04]  /*1b4c0*/  STL.128 [R1+0x1e70], R4 ;  /* 0x001e700401007387 */ /* 0x0003e80000100c00 */
[----:B------:R-:W3:Y:S04]  /*1b4d0*/  LDL.LU.128 R24, [R1+0x1ec0] ;  /* 0x001ec00001187983 */ /* 0x000ee80000300c00 */
[----:B0-----:R-:W3:Y:S04]  /*1b4e0*/  LDL.LU.128 R16, [R1+0x1ea0] ;  /* 0x001ea00001107983 */ /* 0x001ee80000300c00 */
[----:B-1----:R-:W3:Y:S04]  /*1b4f0*/  LDL.LU.128 R12, [R1+0x1e90] ;  /* 0x001e9000010c7983 */ /* 0x002ee80000300c00 */
[----:B------:R-:W3:Y:S01]  /*1b500*/  LDL.LU.128 R4, [R1+0x1e70] ;  /* 0x001e700001047983 */ /* 0x000ee20000300c00 */
[----:B------:R-:W-:-:S03]  /*1b510*/  IMAD.MOV.U32 R110, RZ, RZ, R115 ;  /* 0x000000ffff6e7224 */ /* 0x000fc600078e0073 */
[----:B------:R0:W-:Y:S04]  /*1b520*/  STL.128 [R1+0x270], R116 ;  /* 0x0002707401007387 */ /* 0x0001e80000100c00 */
[----:B------:R1:W-:Y:S04]  /*1b530*/  STL.128 [R1+0x1eb0], R20 ;  /* 0x001eb01401007387 */ /* 0x0003e80000100c00 */
[----:B------:R4:W-:Y:S04]  /*1b540*/  STL.128 [R1+0x1e80], R8 ;  /* 0x001e800801007387 */ /* 0x0009e80000100c00 */
[----:B------:R-:W-:Y:S04]  /*1b550*/  STL.128 [R1+0x390], R112 ;  /* 0x0003907001007387 */ /* 0x000fe80000100c00 */
[----:B0-----:R-:W3:Y:S04]  /*1b560*/  LDL.128 R116, [R1+0x5b0] ;  /* 0x0005b00001747983 */ /* 0x001ee80000100c00 */
[----:B-1----:R-:W3:Y:S04]  /*1b570*/  LDL.LU.128 R20, [R1+0x1eb0] ;  /* 0x001eb00001147983 */ /* 0x002ee80000300c00 */
[----:B----4-:R-:W4:Y:S04]  /*1b580*/  LDL.LU.128 R8, [R1+0x1e80] ;  /* 0x001e800001087983 */ /* 0x010f280000300c00 */
[----:B------:R0:W-:Y:S04]  /*1b590*/  STL [R1+0x1e68], R110 ;  /* 0x001e686e01007387 */ /* 0x0001e80000100800 */
[----:B------:R1:W-:Y:S04]  /*1b5a0*/  STL.64 [R1+0x1e60], R108 ;  /* 0x001e606c01007387 */ /* 0x0003e80000100a00 */
[----:B--2---:R2:W-:Y:S04]  /*1b5b0*/  STL.128 [R1+0x1e50], R104 ;  /* 0x001e506801007387 */ /* 0x0045e80000100c00 */
[----:B------:R2:W-:Y:S04]  /*1b5c0*/  STL.128 [R1+0x1e40], R100 ;  /* 0x001e406401007387 */ /* 0x0005e80000100c00 */
[----:B------:R2:W-:Y:S04]  /*1b5d0*/  STL.128 [R1+0x1e30], R96 ;  /* 0x001e306001007387 */ /* 0x0005e80000100c00 */
[----:B------:R2:W-:Y:S04]  /*1b5e0*/  STL.128 [R1+0x1e20], R92 ;  /* 0x001e205c01007387 */ /* 0x0005e80000100c00 */
[----:B------:R2:W-:Y:S04]  /*1b5f0*/  STL.128 [R1+0x1e10], R88 ;  /* 0x001e105801007387 */ /* 0x0005e80000100c00 */
[----:B0-----:R-:W4:Y:S04]  /*1b600*/  LDL.LU R110, [R1+0x1e68] ;  /* 0x001e6800016e7983 */ /* 0x001f280000300800 */
[----:B-1----:R-:W4:Y:S04]  /*1b610*/  LDL.LU.64 R108, [R1+0x1e60] ;  /* 0x001e6000016c7983 */ /* 0x002f280000300a00 */
[----:B--2---:R-:W2:Y:S04]  /*1b620*/  LDL.LU.128 R104, [R1+0x1e50] ;  /* 0x001e500001687983 */ /* 0x004ea80000300c00 */
[----:B------:R-:W2:Y:S04]  /*1b630*/  LDL.LU.128 R100, [R1+0x1e40] ;  /* 0x001e400001647983 */ /* 0x000ea80000300c00 */
[----:B------:R-:W2:Y:S04]  /*1b640*/  LDL.LU.128 R96, [R1+0x1e30] ;  /* 0x001e300001607983 */ /* 0x000ea80000300c00 */
[----:B------:R-:W2:Y:S04]  /*1b650*/  LDL.LU.128 R92, [R1+0x1e20] ;  /* 0x001e2000015c7983 */ /* 0x000ea80000300c00 */
[----:B------:R-:W2:Y:S04]  /*1b660*/  LDL.LU R113, [R1+0x5b8] ;  /* 0x0005b80001717983 */ /* 0x000ea80000300800 */
[----:B------:R-:W2:Y:S04]  /*1b670*/  LDL.LU R112, [R1+0x5b4] ;  /* 0x0005b40001707983 */ /* 0x000ea80000300800 */
[----:B------:R-:W2:Y:S04]  /*1b680*/  LDL.LU R111, [R1+0x5b0] ;  /* 0x0005b000016f7983 */ /* 0x000ea80000300800 */
[----:B------:R-:W2:Y:S04]  /*1b690*/  LDL.LU.128 R88, [R1+0x1e10] ;  /* 0x001e100001587983 */ /* 0x000ea80000300c00 */
[----:B------:R0:W-:Y:S04]  /*1b6a0*/  STL.128 [R1+0x1e00], R84 ;  /* 0x001e005401007387 */ /* 0x0001e80000100c00 */
[----:B------:R1:W-:Y:S04]  /*1b6b0*/  STL.128 [R1+0x1df0], R80 ;  /* 0x001df05001007387 */ /* 0x0003e80000100c00 */
[----:B------:R1:W-:Y:S04]  /*1b6c0*/  STL.128 [R1+0x1de0], R76 ;  /* 0x001de04c01007387 */ /* 0x0003e80000100c00 */
[----:B------:R1:W-:Y:S04]  /*1b6d0*/  STL.128 [R1+0x1dd0], R72 ;  /* 0x001dd04801007387 */ /* 0x0003e80000100c00 */
[----:B0-----:R-:W2:Y:S04]  /*1b6e0*/  LDL.LU.128 R84, [R1+0x1e00] ;  /* 0x001e000001547983 */ /* 0x001ea80000300c00 */
[----:B-1----:R-:W2:Y:S04]  /*1b6f0*/  LDL.LU.128 R80, [R1+0x1df0] ;  /* 0x001df00001507983 */ /* 0x002ea80000300c00 */
[----:B------:R-:W2:Y:S04]  /*1b700*/  LDL.LU.128 R76, [R1+0x1de0] ;  /* 0x001de000014c7983 */ /* 0x000ea80000300c00 */
[----:B------:R0:W-:Y:S04]  /*1b710*/  STL.128 [R1+0x1dc0], R68 ;  /* 0x001dc04401007387 */ /* 0x0001e80000100c00 */
[----:B------:R-:W2:Y:S04]  /*1b720*/  LDL.LU.128 R72, [R1+0x1dd0] ;  /* 0x001dd00001487983 */ /* 0x000ea80000300c00 */
[----:B0-----:R-:W2:Y:S04]  /*1b730*/  LDL.LU.128 R68, [R1+0x1dc0] ;  /* 0x001dc00001447983 */ /* 0x001ea80000300c00 */
[----:B------:R0:W-:Y:S04]  /*1b740*/  STL.128 [R1+0x1db0], R64 ;  /* 0x001db04001007387 */ /* 0x0001e80000100c00 */
[----:B0-----:R-:W2:Y:S04]  /*1b750*/  LDL.LU.128 R64, [R1+0x1db0] ;  /* 0x001db00001407983 */ /* 0x001ea80000300c00 */
[----:B------:R0:W-:Y:S04]  /*1b760*/  STL.128 [R1+0x1da0], R60 ;  /* 0x001da03c01007387 */ /* 0x0001e80000100c00 */
[----:B------:R1:W-:Y:S04]  /*1b770*/  STL.128 [R1+0x1d90], R56 ;  /* 0x001d903801007387 */ /* 0x0003e80000100c00 */
[----:B0-----:R-:W2:Y:S04]  /*1b780*/  LDL.LU.128 R60, [R1+0x1da0] ;  /* 0x001da000013c7983 */ /* 0x001ea80000300c00 */
[----:B------:R0:W-:Y:S04]  /*1b790*/  STL.128 [R1+0x1d80], R52 ;  /* 0x001d803401007387 */ /* 0x0001e80000100c00 */
[----:B-1----:R-:W2:Y:S04]  /*1b7a0*/  LDL.LU.128 R56, [R1+0x1d90] ;  /* 0x001d900001387983 */ /* 0x002ea80000300c00 */
[----:B0-----:R-:W2:Y:S04]  /*1b7b0*/  LDL.LU.128 R52, [R1+0x1d80] ;  /* 0x001d800001347983 */ /* 0x001ea80000300c00 */
[----:B------:R0:W-:Y:S04]  /*1b7c0*/  STL.128 [R1+0x1d70], R48 ;  /* 0x001d703001007387 */ /* 0x0001e80000100c00 */
[----:B------:R1:W-:Y:S04]  /*1b7d0*/  STL.128 [R1+0x1d20], R28 ;  /* 0x001d201c01007387 */ /* 0x0003e80000100c00 */
[----:B0-----:R-:W2:Y:S04]  /*1b7e0*/  LDL.LU.128 R48, [R1+0x1d70] ;  /* 0x001d700001307983 */ /* 0x001ea80000300c00 */
[----:B-1----:R-:W2:Y:S04]  /*1b7f0*/  LDL.LU.128 R28, [R1+0x1d20] ;  /* 0x001d2000011c7983 */ /* 0x002ea80000300c00 */
[----:B------:R0:W-:Y:S04]  /*1b800*/  STL.128 [R1+0x1d60], R44 ;  /* 0x001d602c01007387 */ /* 0x0001e80000100c00 */
[----:B------:R1:W-:Y:S04]  /*1b810*/  STL.128 [R1+0x1d50], R40 ;  /* 0x001d502801007387 */ /* 0x0003e80000100c00 */
[----:B---3--:R3:W-:Y:S04]  /*1b820*/  STL.128 [R1+0x1d40], R36 ;  /* 0x001d402401007387 */ /* 0x0087e80000100c00 */
        /* <DEDUP_REMOVED lines=8> */
[----:B------:R1:W-:Y:S04]  /*1b8b0*/  STL.128 [R1+0x1cc0], R4 ;  /* 0x001cc00401007387 */ /* 0x0003e80000100c00 */
[----:B0-----:R-:W3:Y:S04]  /*1b8c0*/  LDL.LU.128 R24, [R1+0x1d10] ;  /* 0x001d100001187983 */ /* 0x001ee80000300c00 */
[----:B-1----:R-:W3:Y:S04]  /*1b8d0*/  LDL.LU.128 R16, [R1+0x1cf0] ;  /* 0x001cf00001107983 */ /* 0x002ee80000300c00 */
[----:B------:R-:W3:Y:S04]  /*1b8e0*/  LDL.LU.128 R12, [R1+0x1ce0] ;  /* 0x001ce000010c7983 */ /* 0x000ee80000300c00 */
[----:B------:R-:W3:Y:S01]  /*1b8f0*/  LDL.LU.128 R4, [R1+0x1cc0] ;  /* 0x001cc00001047983 */ /* 0x000ee20000300c00 */
[----:B------:R-:W-:-:S03]  /*1b900*/  IMAD.MOV.U32 R114, RZ, RZ, R119 ;  /* 0x000000ffff727224 */ /* 0x000fc600078e0077 */
[----:B------:R0:W-:Y:S04]  /*1b910*/  STL.128 [R1+0x280], R120 ;  /* 0x0002807801007387 */ /* 0x0001e80000100c00 */
[----:B------:R1:W-:Y:S04]  /*1b920*/  STL.128 [R1+0x1d00], R20 ;  /* 0x001d001401007387 */ /* 0x0003e80000100c00 */
[----:B----4-:R4:W-:Y:S04]  /*1b930*/  STL.128 [R1+0x1cd0], R8 ;  /* 0x001cd00801007387 */ /* 0x0109e80000100c00 */
[----:B------:R4:W-:Y:S04]  /*1b940*/  STL.128 [R1+0x3a0], R116 ;  /* 0x0003a07401007387 */ /* 0x0009e80000100c00 */
[----:B0-----:R-:W3:Y:S04]  /*1b950*/  LDL.128 R120, [R1+0x5c0] ;  /* 0x0005c00001787983 */ /* 0x001ee80000100c00 */
[----:B-1----:R-:W3:Y:S04]  /*1b960*/  LDL.LU.128 R20, [R1+0x1d00] ;  /* 0x001d000001147983 */ /* 0x002ee80000300c00 */
[----:B----4-:R-:W4:Y:S04]  /*1b970*/  LDL.LU.128 R8, [R1+0x1cd0] ;  /* 0x001cd00001087983 */ /* 0x010f280000300c00 */
[----:B------:R0:W-:Y:S04]  /*1b980*/  STL [R1+0x1cb8], R114 ;  /* 0x001cb87201007387 */ /* 0x0001e80000100800 */
[----:B------:R-:W4:Y:S04]  /*1b990*/  LDL.LU R117, [R1+0x5c8] ;  /* 0x0005c80001757983 */ /* 0x000f280000300800 */
[----:B------:R-:W4:Y:S04]  /*1b9a0*/  LDL.LU R116, [R1+0x5c4] ;  /* 0x0005c40001747983 */ /* 0x000f280000300800 */
[----:B0-----:R-:W4:Y:S04]  /*1b9b0*/  LDL.LU R114, [R1+0x1cb8] ;  /* 0x001cb80001727983 */ /* 0x001f280000300800 */
[----:B--2---:R0:W-:Y:S04]  /*1b9c0*/  STL.128 [R1+0x1c90], R104 ;  /* 0x001c906801007387 */ /* 0x0041e80000100c00 */
[----:B------:R-:W-:Y:S04]  /*1b9d0*/  STL.128 [R1+0x1c80], R100 ;  /* 0x001c806401007387 */ /* 0x000fe80000100c00 */
[----:B------:R-:W-:Y:S04]  /*1b9e0*/  STL.128 [R1+0x1c70], R96 ;  /* 0x001c706001007387 */ /* 0x000fe80000100c00 */
[----:B------:R-:W-:Y:S04]  /*1b9f0*/  STL.128 [R1+0x1c60], R92 ;  /* 0x001c605c01007387 */ /* 0x000fe80000100c00 */
[----:B0-----:R-:W2:Y:S04]  /*1ba00*/  LDL.LU.128 R104, [R1+0x1c90] ;  /* 0x001c900001687983 */ /* 0x001ea80000300c00 */
[----:B------:R0:W-:Y:S04]  /*1ba10*/  STL.64 [R1+0x1cb0], R112 ;  /* 0x001cb07001007387 */ /* 0x0001e80000100a00 */
[----:B------:R1:W-:Y:S04]  /*1ba20*/  STL.128 [R1+0x1ca0], R108 ;  /* 0x001ca06c01007387 */ /* 0x0003e80000100c00 */
[----:B------:R1:W-:Y:S04]  /*1ba30*/  STL.128 [R1+0x1c50], R88 ;  /* 0x001c505801007387 */ /* 0x0003e80000100c00 */
[----:B0-----:R-:W2:Y:S04]  /*1ba40*/  LDL.LU.64 R112, [R1+0x1cb0] ;  /* 0x001cb00001707983 */ /* 0x001ea80000300a00 */
[----:B------:R-:W2:Y:S04]  /*1ba50*/  LDL.LU.128 R100, [R1+0x1c80] ;  /* 0x001c800001647983 */ /* 0x000ea80000300c00 */
[----:B-1----:R-:W2:Y:S04]  /*1ba60*/  LDL.LU.128 R108, [R1+0x1ca0] ;  /* 0x001ca000016c7983 */ /* 0x002ea80000300c00 */
[----:B------:R-:W2:Y:S04]  /*1ba70*/  LDL.LU.128 R96, [R1+0x1c70] ;  /* 0x001c700001607983 */ /* 0x000ea80000300c00 */
[----:B------:R-:W2:Y:S04]  /*1ba80*/  LDL.LU.128 R92, [R1+0x1c60] ;  /* 0x001c6000015c7983 */ /* 0x000ea80000300c00 */
        /* <DEDUP_REMOVED lines=11> */
[----:B------:R1:W-:Y:S04]  /*1bb40*/  STL.128 [R1+0x1bf0], R64 ;  /* 0x001bf04001007387 */ /* 0x0003e80000100c00 */
[----:B0-----:R-:W2:Y:S04]  /*1bb50*/  LDL.LU.128 R68, [R1+0x1c00] ;  /* 0x001c000001447983 */ /* 0x001ea80000300c00 */
[----:B-1----:R-:W2:Y:S04]  /*1bb60*/  LDL.LU.128 R64, [R1+0x1bf0] ;  /* 0x001bf00001407983 */ /* 0x002ea80000300c00 */
        /* <DEDUP_REMOVED lines=25> */
[----:B------:R-:W3:Y:S04]  /*1bd00*/  LDL.LU.128 R4, [R1+0x1b00] ;  /* 0x001b000001047983 */ /* 0x000ee80000300c00 */
[----:B------:R0:W-:Y:S01]  /*1bd10*/  STL.128 [R1+0x290], R124 ;  /* 0x0002907c01007387 */ /* 0x0001e20000100c00 */
[----:B------:R-:W-:-:S03]  /*1bd20*/  IMAD.MOV.U32 R118, RZ, RZ, R123 ;  /* 0x000000ffff767224 */ /* 0x000fc600078e007b */
[----:B------:R1:W-:Y:S04]  /*1bd30*/  STL.64 [R1+0x2230], R220 ;  /* 0x002230dc01007387 */ /* 0x0003e80000100a00 */
[----:B------:R1:W-:Y:S04]  /*1bd40*/  STL.128 [R1+0x2220], R216 ;  /* 0x002220d801007387 */ /* 0x0003e80000100c00 */
[----:B------:R1:W-:Y:S04]  /*1bd50*/  STL.128 [R1+0x2210], R212 ;  /* 0x002210d401007387 */ /* 0x0003e80000100c00 */
[----:B0-----:R-:W3:Y:S04]  /*1bd60*/  LDL.128 R124, [R1+0x5d0] ;  /* 0x0005d000017c7983 */ /* 0x001ee80000100c00 */
        /* <DEDUP_REMOVED lines=15> */
[----:B----4-:R4:W-:Y:S04]  /*1be60*/  STL.128 [R1+0x1b10], R8 ;  /* 0x001b100801007387 */ /* 0x0109e80000100c00 */
[----:B-1----:R-:W3:Y:S04]  /*1be70*/  LDL.LU.64 R220, [R1+0x2230] ;  /* 0x0022300001dc7983 */ /* 0x002ee80000300a00 */
[----:B------:R-:W3:Y:S04]  /*1be80*/  LDL.LU.128 R216, [R1+0x2220] ;  /* 0x0022200001d87983 */ /* 0x000ee80000300c00 */
[----:B------:R-:W3:Y:S04]  /*1be90*/  LDL.LU.128 R212, [R1+0x2210] ;  /* 0x0022100001d47983 */ /* 0x000ee80000300c00 */
[----:B0-----:R-:W3:Y:S04]  /*1bea0*/  LDL.LU.128 R208, [R1+0x2200] ;  /* 0x0022000001d07983 */ /* 0x001ee80000300c00 */
[----:B------:R-:W3:Y:S04]  /*1beb0*/  LDL.LU.128 R204, [R1+0x21f0] ;  /* 0x0021f00001cc7983 */ /* 0x000ee80000300c00 */
[----:B------:R-:W3:Y:S04]  /*1bec0*/  LDL.LU.128 R200, [R1+0x21e0] ;  /* 0x0021e00001c87983 */ /* 0x000ee80000300c00 */
[----:B------:R-:W3:Y:S04]  /*1bed0*/  LDL.LU.128 R196, [R1+0x21d0] ;  /* 0x0021d00001c47983 */ /* 0x000ee80000300c00 */
[----:B------:R-:W3:Y:S04]  /*1bee0*/  LDL.LU.128 R192, [R1+0x21c0] ;  /* 0x0021c00001c07983 */ /* 0x000ee80000300c00 */
[----:B------:R-:W3:Y:S04]  /*1bef0*/  LDL.LU.128 R188, [R1+0x21b0] ;  /* 0x0021b00001bc7983 */ /* 0x000ee80000300c00 */
[----:B------:R-:W3:Y:S04]  /*1bf00*/  LDL.LU.128 R180, [R1+0x2190] ;  /* 0x0021900001b47983 */ /* 0x000ee80000300c00 */
[----:B------:R-:W3:Y:S04]  /*1bf10*/  LDL.LU.128 R176, [R1+0x2180] ;  /* 0x0021800001b07983 */ /* 0x000ee80000300c00 */
[----:B------:R-:W3:Y:S04]  /*1bf20*/  LDL.LU.64 R172, [R1+0x2170] ;  /* 0x0021700001ac7983 */ /* 0x000ee80000300a00 */
[----:B------:R-:W3:Y:S04]  /*1bf30*/  LDL.LU.64 R170, [R1+0x2168] ;  /* 0x0021680001aa7983 */ /* 0x000ee80000300a00 */
[----:B------:R-:W3:Y:S04]  /*1bf40*/  LDL.LU.64 R164, [R1+0x2160] ;  /* 0x0021600001a47983 */ /* 0x000ee80000300a00 */
[----:B------:R-:W3:Y:S04]  /*1bf50*/  LDL.LU.128 R160, [R1+0x2150] ;  /* 0x0021500001a07983 */ /* 0x000ee80000300c00 */
[----:B------:R-:W3:Y:S04]  /*1bf60*/  LDL.LU.128 R156, [R1+0x2140] ;  /* 0x00214000019c7983 */ /* 0x000ee80000300c00 */
[----:B------:R-:W3:Y:S04]  /*1bf70*/  LDL.LU.128 R152, [R1+0x2130] ;  /* 0x0021300001987983 */ /* 0x000ee80000300c00 */
[----:B------:R-:W-:Y:S04]  /*1bf80*/  STL.128 [R1+0x3b0], R120 ;  /* 0x0003b07801007387 */ /* 0x000fe80000100c00 */
[----:B------:R-:W3:Y:S04]  /*1bf90*/  LDL.LU.128 R20, [R1+0x1b40] ;  /* 0x001b400001147983 */ /* 0x000ee80000300c00 */
        /* <DEDUP_REMOVED lines=32> */
[----:B------:R1:W-:Y:S04]  /*1c1a0*/  STL.128 [R1+0x1a10], R60 ;  /* 0x001a103c01007387 */ /* 0x0003e80000100c00 */
[----:B0-----:R-:W2:Y:S04]  /*1c1b0*/  LDL.LU.128 R68, [R1+0x1a30] ;  /* 0x001a300001447983 */ /* 0x001ea80000300c00 */
[----:B------:R0:W-:Y:S04]  /*1c1c0*/  STL.128 [R1+0x1a00], R56 ;  /* 0x001a003801007387 */ /* 0x0001e80000100c00 */
[----:B-1----:R-:W2:Y:S04]  /*1c1d0*/  LDL.LU.128 R64, [R1+0x1a20] ;  /* 0x001a200001407983 */ /* 0x002ea80000300c00 */
[----:B------:R1:W-:Y:S04]  /*1c1e0*/  STL.128 [R1+0x19f0], R52 ;  /* 0x0019f03401007387 */ /* 0x0003e80000100c00 */
[----:B------:R-:W2:Y:S04]  /*1c1f0*/  LDL.LU.128 R60, [R1+0x1a10] ;  /* 0x001a1000013c7983 */ /* 0x000ea80000300c00 */
[----:B0-----:R-:W2:Y:S04]  /*1c200*/  LDL.LU.128 R56, [R1+0x1a00] ;  /* 0x001a000001387983 */ /* 0x001ea80000300c00 */
[----:B------:R0:W-:Y:S04]  /*1c210*/  STL.128 [R1+0x19e0], R48 ;  /* 0x0019e03001007387 */ /* 0x0001e80000100c00 */
[----:B-1----:R-:W2:Y:S04]  /*1c220*/  LDL.LU.128 R52, [R1+0x19f0] ;  /* 0x0019f00001347983 */ /* 0x002ea80000300c00 */
[----:B------:R1:W-:Y:S04]  /*1c230*/  STL.128 [R1+0x19d0], R44 ;  /* 0x0019d02c01007387 */ /* 0x0003e80000100c00 */
[----:B------:R1:W-:Y:S04]  /*1c240*/  STL.128 [R1+0x19c0], R40 ;  /* 0x0019c02801007387 */ /* 0x0003e80000100c00 */
[----:B0-----:R-:W2:Y:S04]  /*1c250*/  LDL.LU.128 R48, [R1+0x19e0] ;  /* 0x0019e00001307983 */ /* 0x001ea80000300c00 */
[----:B---3--:R0:W-:Y:S04]  /*1c260*/  STL.128 [R1+0x19b0], R36 ;  /* 0x0019b02401007387 */ /* 0x0081e80000100c00 */
        /* <DEDUP_REMOVED lines=11> */
[----:B-1----:R-:W3:Y:S04]  /*1c320*/  LDL.LU.128 R24, [R1+0x1980] ;  /* 0x0019800001187983 */ /* 0x002ee80000300c00 */
[----:B------:R-:W3:Y:S04]  /*1c330*/  LDL.LU.128 R16, [R1+0x1960] ;  /* 0x0019600001107983 */ /* 0x000ee80000300c00 */
[----:B0-----:R-:W3:Y:S04]  /*1c340*/  LDL.LU.128 R12, [R1+0x1950] ;  /* 0x00195000010c7983 */ /* 0x001ee80000300c00 */
[----:B------:R-:W3:Y:S01]  /*1c350*/  LDL.LU.128 R4, [R1+0x1930] ;  /* 0x0019300001047983 */ /* 0x000ee20000300c00 */
[----:B------:R-:W-:-:S03]  /*1c360*/  IMAD.MOV.U32 R122, RZ, RZ, R127 ;  /* 0x000000ffff7a7224 */ /* 0x000fc600078e007f */
        /* <DEDUP_REMOVED lines=11> */
[----:B------:R-:W-:Y:S04]  /*1c420*/  STL.64 [R1+0x2060], R172 ;  /* 0x002060ac01007387 */ /* 0x000fe80000100a00 */
[----:B------:R-:W-:Y:S04]  /*1c430*/  STL.64 [R1+0x2058], R170 ;  /* 0x002058aa01007387 */ /* 0x000fe80000100a00 */
[----:B------:R-:W-:Y:S04]  /*1c440*/  STL.64 [R1+0x2050], R164 ;  /* 0x002050a401007387 */ /* 0x000fe80000100a00 */
[----:B------:R-:W-:Y:S04]  /*1c450*/  STL.128 [R1+0x2040], R160 ;  /* 0x002040a001007387 */ /* 0x000fe80000100c00 */
[----:B------:R-:W-:Y:S04]  /*1c460*/  STL.128 [R1+0x2030], R156 ;  /* 0x0020309c01007387 */ /* 0x000fe80000100c00 */
[----:B------:R-:W-:Y:S04]  /*1c470*/  STL.128 [R1+0x2020], R152 ;  /* 0x0020209801007387 */ /* 0x000fe80000100c00 */
[----:B------:R1:W-:Y:S04]  /*1c480*/  STL.128 [R1+0x380], R184 ;  /* 0x000380b801007387 */ /* 0x0003e80000100c00 */
[----:B------:R1:W-:Y:S04]  /*1c490*/  STL.128 [R1+0x1970], R20 ;  /* 0x0019701401007387 */ /* 0x0003e80000100c00 */
[----:B----4-:R4:W-:Y:S04]  /*1c4a0*/  STL.128 [R1+0x1940], R8 ;  /* 0x0019400801007387 */ /* 0x0109e80000100c00 */
[----:B0-----:R-:W3:Y:S04]  /*1c4b0*/  LDL.LU.64 R220, [R1+0x2120] ;  /* 0x0021200001dc7983 */ /* 0x001ee80000300a00 */
        /* <DEDUP_REMOVED lines=17> */
[----:B------:R-:W3:Y:S04]  /*1c5d0*/  LDL.LU.128 R20, [R1+0x1970] ;  /* 0x0019700001147983 */ /* 0x000ee80000300c00 */
[----:B----4-:R-:W4:Y:S04]  /*1c5e0*/  LDL.LU.128 R8, [R1+0x1940] ;  /* 0x0019400001087983 */ /* 0x010f280000300c00 */
[----:B------:R0:W-:Y:S04]  /*1c5f0*/  STL [R1+0x1928], R122 ;  /* 0x0019287a01007387 */ /* 0x0001e80000100800 */
[----:B--2---:R-:W-:Y:S04]  /*1c600*/  STL.64 [R1+0x1920], R120 ;  /* 0x0019207801007387 */ /* 0x004fe80000100a00 */
        /* <DEDUP_REMOVED lines=9> */
[----:B------:R2:W-:Y:S04]  /*1c6a0*/  STL.128 [R1+0x3c0], R124 ;  /* 0x0003c07c01007387 */ /* 0x0005e80000100c00 */
[----:B0-----:R-:W4:Y:S04]  /*1c6b0*/  LDL.LU R122, [R1+0x1928] ;  /* 0x00192800017a7983 */ /* 0x001f280000300800 */
[----:B-1----:R-:W4:Y:S04]  /*1c6c0*/  LDL.128 R128, [R1+0x5e0] ;  /* 0x0005e00001807983 */ /* 0x002f280000100c00 */
[----:B------:R-:W4:Y:S04]  /*1c6d0*/  LDL.LU.64 R120, [R1+0x1920] ;  /* 0x0019200001787983 */ /* 0x000f280000300a00 */
[----:B--2---:R-:W2:Y:S04]  /*1c6e0*/  LDL.LU R125, [R1+0x5e8] ;  /* 0x0005e800017d7983 */ /* 0x004ea80000300800 */
[----:B------:R-:W2:Y:S04]  /*1c6f0*/  LDL.LU R124, [R1+0x5e4] ;  /* 0x0005e400017c7983 */ /* 0x000ea80000300800 */
[----:B------:R-:W2:Y:S04]  /*1c700*/  LDL.LU.128 R116, [R1+0x1910] ;  /* 0x0019100001747983 */ /* 0x000ea80000300c00 */
[----:B------:R-:W2:Y:S04]  /*1c710*/  LDL.LU R123, [R1+0x5e0] ;  /* 0x0005e000017b7983 */ /* 0x000ea80000300800 */
[----:B------:R-:W2:Y:S04]  /*1c720*/  LDL.LU.128 R112, [R1+0x1900] ;  /* 0x0019000001707983 */ /* 0x000ea80000300c00 */
[----:B------:R-:W2:Y:S04]  /*1c730*/  LDL.LU.128 R108, [R1+0x18f0] ;  /* 0x0018f000016c7983 */ /* 0x000ea80000300c00 */
[----:B------:R-:W2:Y:S04]  /*1c740*/  LDL.LU.128 R104, [R1+0x18e0] ;  /* 0x0018e00001687983 */ /* 0x000ea80000300c00 */
[----:B------:R-:W2:Y:S04]  /*1c750*/  LDL.LU.128 R100, [R1+0x18d0] ;  /* 0x0018d00001647983 */ /* 0x000ea80000300c00 */
[----:B------:R-:W2:Y:S04]  /*1c760*/  LDL.LU.128 R96, [R1+0x18c0] ;  /* 0x0018c00001607983 */ /* 0x000ea80000300c00 */
        /* <DEDUP_REMOVED lines=8> */
[----:B------:R-:W2:Y:S04]  /*1c7f0*/  LDL.LU.128 R76, [R1+0x1870] ;  /* 0x00187000014c7983 */ /* 0x000ea80000300c00 */
[----:B------:R1:W-:Y:S04]  /*1c800*/  STL.128 [R1+0x1850], R68 ;  /* 0x0018504401007387 */ /* 0x0003e80000100c00 */
[----:B0-----:R-:W2:Y:S04]  /*1c810*/  LDL.LU.128 R72, [R1+0x1860] ;  /* 0x0018600001487983 */ /* 0x001ea80000300c00 */
[----:B------:R0:W-:Y:S04]  /*1c820*/  STL.128 [R1+0x1840], R64 ;  /* 0x0018404001007387 */ /* 0x0001e80000100c00 */
[----:B------:R0:W-:Y:S04]  /*1c830*/  STL.128 [R1+0x1830], R60 ;  /* 0x0018303c01007387 */ /* 0x0001e80000100c00 */
[----:B-1----:R-:W2:Y:S04]  /*1c840*/  LDL.LU.128 R68, [R1+0x1850] ;  /* 0x0018500001447983 */ /* 0x002ea80000300c00 */
[----:B------:R1:W-:Y:S04]  /*1c850*/  STL.128 [R1+0x1820], R56 ;  /* 0x0018203801007387 */ /* 0x0003e80000100c00 */
[----:B0-----:R-:W2:Y:S04]  /*1c860*/  LDL.LU.128 R64, [R1+0x1840] ;  /* 0x0018400001407983 */ /* 0x001ea80000300c00 */
[----:B------:R0:W-:Y:S04]  /*1c870*/  STL.128 [R1+0x1810], R52 ;  /* 0x0018103401007387 */ /* 0x0001e80000100c00 */
[----:B------:R-:W2:Y:S04]  /*1c880*/  LDL.LU.128 R60, [R1+0x1830] ;  /* 0x00183000013c7983 */ /* 0x000ea80000300c00 */
[----:B-1----:R-:W2:Y:S04]  /*1c890*/  LDL.LU.128 R56, [R1+0x1820] ;  /* 0x0018200001387983 */ /* 0x002ea80000300c00 */
[----:B------:R1:W-:Y:S04]  /*1c8a0*/  STL.128 [R1+0x1800], R48 ;  /* 0x0018003001007387 */ /* 0x0003e80000100c00 */
[----:B0-----:R-:W2:Y:S04]  /*1c8b0*/  LDL.LU.128 R52, [R1+0x1810] ;  /* 0x0018100001347983 */ /* 0x001ea80000300c00 */
[----:B---3--:R0:W-:Y:S04]  /*1c8c0*/  STL.128 [R1+0x17f0], R44 ;  /* 0x0017f02c01007387 */ /* 0x0081e80000100c00 */
[----:B------:R3:W-:Y:S04]  /*1c8d0*/  STL.128 [R1+0x17e0], R40 ;  /* 0x0017e02801007387 */ /* 0x0007e80000100c00 */
[----:B-1----:R-:W2:Y:S04]  /*1c8e0*/  LDL.LU.128 R48, [R1+0x1800] ;  /* 0x0018000001307983 */ /* 0x002ea80000300c00 */
[----:B------:R1:W-:Y:S04]  /*1c8f0*/  STL.128 [R1+0x17d0], R36 ;  /* 0x0017d02401007387 */ /* 0x0003e80000100c00 */
[----:B0-----:R-:W2:Y:S04]  /*1c900*/  LDL.LU.128 R44, [R1+0x17f0] ;  /* 0x0017f000012c7983 */ /* 0x001ea80000300c00 */
[----:B------:R0:W-:Y:S04]  /*1c910*/  STL.128 [R1+0x17c0], R32 ;  /* 0x0017c02001007387 */ /* 0x0001e80000100c00 */
[----:B---3--:R-:W3:Y:S04]  /*1c920*/  LDL.LU.128 R40, [R1+0x17e0] ;  /* 0x0017e00001287983 */ /* 0x008ee80000300c00 */
[----:B-1----:R-:W3:Y:S04]  /*1c930*/  LDL.LU.128 R36, [R1+0x17d0] ;  /* 0x0017d00001247983 */ /* 0x002ee80000300c00 */
[----:B------:R1:W-:Y:S04]  /*1c940*/  STL.128 [R1+0x17b0], R28 ;  /* 0x0017b01c01007387 */ /* 0x0003e80000100c00 */
[----:B0-----:R-:W3:Y:S04]  /*1c950*/  LDL.LU.128 R32, [R1+0x17c0] ;  /* 0x0017c00001207983 */ /* 0x001ee80000300c00 */
[----:B------:R0:W-:Y:S04]  /*1c960*/  STL.128 [R1+0x17a0], R24 ;  /* 0x0017a01801007387 */ /* 0x0001e80000100c00 */
[----:B------:R0:W-:Y:S04]  /*1c970*/  STL.128 [R1+0x1780], R16 ;  /* 0x0017801001007387 */ /* 0x0001e80000100c00 */
[----:B-1----:R-:W3:Y:S04]  /*1c980*/  LDL.LU.128 R28, [R1+0x17b0] ;  /* 0x0017b000011c7983 */ /* 0x002ee80000300c00 */
[----:B------:R1:W-:Y:S04]  /*1c990*/  STL.128 [R1+0x1770], R12 ;  /* 0x0017700c01007387 */ /* 0x0003e80000100c00 */
[----:B------:R1:W-:Y:S04]  /*1c9a0*/  STL.128 [R1+0x1750], R4 ;  /* 0x0017500401007387 */ /* 0x0003e80000100c00 */
[----:B0-----:R-:W3:Y:S04]  /*1c9b0*/  LDL.LU.128 R24, [R1+0x17a0] ;  /* 0x0017a00001187983 */ /* 0x001ee80000300c00 */
[----:B------:R-:W3:Y:S04]  /*1c9c0*/  LDL.LU.128 R16, [R1+0x1780] ;  /* 0x0017800001107983 */ /* 0x000ee80000300c00 */
[----:B-1----:R-:W3:Y:S04]  /*1c9d0*/  LDL.LU.128 R12, [R1+0x1770] ;  /* 0x00177000010c7983 */ /* 0x002ee80000300c00 */
[----:B------:R-:W3:Y:S04]  /*1c9e0*/  LDL.LU.128 R4, [R1+0x1750] ;  /* 0x0017500001047983 */ /* 0x000ee80000300c00 */
[----:B------:R0:W-:Y:S04]  /*1c9f0*/  STL.128 [R1+0x2b0], R132 ;  /* 0x0002b08401007387 */ /* 0x0001e80000100c00 */
[----:B0-----:R-:W3:Y:S04]  /*1ca00*/  LDL.128 R132, [R1+0x5f0] ;  /* 0x0005f00001847983 */ /* 0x001ee80000100c00 */
[----:B------:R-:W3:Y:S01]  /*1ca10*/  LDL.LU R127, [R1+0x5f0] ;  /* 0x0005f000017f7983 */ /* 0x000ee20000300800 */
[----:B----4-:R-:W-:-:S03]  /*1ca20*/  IMAD.MOV.U32 R126, RZ, RZ, R131 ;  /* 0x000000ffff7e7224 */ /* 0x010fc600078e0083 */
[----:B------:R0:W-:Y:S04]  /*1ca30*/  STL.128 [R1+0x3d0], R128 ;  /* 0x0003d08001007387 */ /* 0x0001e80000100c00 */
[----:B------:R1:W-:Y:S04]  /*1ca40*/  STL [R1+0x1748], R126 ;  /* 0x0017487e01007387 */ /* 0x0003e80000100800 */
[----:B--2---:R2:W-:Y:S04]  /*1ca50*/  STL.64 [R1+0x1740], R124 ;  /* 0x0017407c01007387 */ /* 0x0045e80000100a00 */
[----:B------:R-:W-:Y:S04]  /*1ca60*/  STL.128 [R1+0x1720], R116 ;  /* 0x0017207401007387 */ /* 0x000fe80000100c00 */
[----:B0-----:R-:W4:Y:S04]  /*1ca70*/  LDL.LU R129, [R1+0x5f8] ;  /* 0x0005f80001817983 */ /* 0x001f280000300800 */
[----:B------:R0:W-:Y:S04]  /*1ca80*/  STL.128 [R1+0x1730], R120 ;  /* 0x0017307801007387 */ /* 0x0001e80000100c00 */
[----:B-1----:R-:W4:Y:S04]  /*1ca90*/  LDL.LU R126, [R1+0x1748] ;  /* 0x00174800017e7983 */ /* 0x002f280000300800 */
[----:B--2---:R-:W2:Y:S04]  /*1caa0*/  LDL.LU.64 R124, [R1+0x1740] ;  /* 0x00174000017c7983 */ /* 0x004ea80000300a00 */
[----:B------:R-:W2:Y:S04]  /*1cab0*/  LDL.LU R128, [R1+0x5f4] ;  /* 0x0005f40001807983 */ /* 0x000ea80000300800 */
[----:B------:R1:W-:Y:S04]  /*1cac0*/  STL.128 [R1+0x1710], R112 ;  /* 0x0017107001007387 */ /* 0x0003e80000100c00 */
[----:B0-----:R-:W2:Y:S04]  /*1cad0*/  LDL.LU.128 R120, [R1+0x1730] ;  /* 0x0017300001787983 */ /* 0x001ea80000300c00 */
[----:B------:R-:W2:Y:S04]  /*1cae0*/  LDL.LU.128 R116, [R1+0x1720] ;  /* 0x0017200001747983 */ /* 0x000ea80000300c00 */
[----:B------:R0:W-:Y:S04]  /*1caf0*/  STL.128 [R1+0x1700], R108 ;  /* 0x0017006c01007387 */ /* 0x0001e80000100c00 */
[----:B-1----:R-:W2:Y:S04]  /*1cb00*/  LDL.LU.128 R112, [R1+0x1710] ;  /* 0x0017100001707983 */ /* 0x002ea80000300c00 */
        /* <DEDUP_REMOVED lines=31> */
[----:B---3--:R3:W-:Y:S04]  /*1cd00*/  STL.128 [R1+0x15f0], R40 ;  /* 0x0015f02801007387 */ /* 0x0087e80000100c00 */
[----:B0-----:R-:W2:Y:S04]  /*1cd10*/  LDL.LU.128 R48, [R1+0x1610] ;  /* 0x0016100001307983 */ /* 0x001ea80000300c00 */
[----:B------:R0:W-:Y:S04]  /*1cd20*/  STL.128 [R1+0x15e0], R36 ;  /* 0x0015e02401007387 */ /* 0x0001e80000100c00 */
[----:B-1----:R-:W2:Y:S04]  /*1cd30*/  LDL.LU.128 R44, [R1+0x1600] ;  /* 0x00160000012c7983 */ /* 0x002ea80000300c00 */
[----:B------:R1:W-:Y:S04]  /*1cd40*/  STL.128 [R1+0x15d0], R32 ;  /* 0x0015d02001007387 */ /* 0x0003e80000100c00 */
[----:B---3--:R-:W3:Y:S04]  /*1cd50*/  LDL.LU.128 R40, [R1+0x15f0] ;  /* 0x0015f00001287983 */ /* 0x008ee80000300c00 */
        /* <DEDUP_REMOVED lines=13> */
[----:B------:R0:W-:Y:S02]  /*1ce30*/  STL.128 [R1+0x3e0], R132 ;  /* 0x0003e08401007387 */ /* 0x0001e40000100c00 */
[----:B0-----:R-:W-:Y:S02]  /*1ce40*/  IMAD.MOV.U32 R135, RZ, RZ, R130 ;  /* 0x000000ffff877224 */ /* 0x001fe400078e0082 */
[----:B------:R-:W-:Y:S01]  /*1ce50*/  IMAD.MOV.U32 R132, RZ, RZ, R127 ;  /* 0x000000ffff847224 */ /* 0x000fe200078e007f */
[----:B------:R0:W-:Y:S04]  /*1ce60*/  STL.128 [R1+0x2c0], R136 ;  /* 0x0002c08801007387 */ /* 0x0001e80000100c00 */
[----:B------:R1:W-:Y:S04]  /*1ce70*/  STL.128 [R1+0x2d0], R140 ;  /* 0x0002d08c01007387 */ /* 0x0003e80000100c00 */
[----:B------:R1:W-:Y:S04]  /*1ce80*/  STL.128 [R1+0x2e0], R144 ;  /* 0x0002e09001007387 */ /* 0x0003e80000100c00 */
[----:B------:R1:W-:Y:S01]  /*1ce90*/  STL.128 [R1+0x2f0], R148 ;  /* 0x0002f09401007387 */ /* 0x0003e20000100c00 */
[----:B0-----:R-:W-:-:S02]  /*1cea0*/  IMAD.MOV.U32 R136, RZ, RZ, R165 ;  /* 0x000000ffff887224 */ /* 0x001fc400078e00a5 */
[----:B------:R-:W-:Y:S02]  /*1ceb0*/  IMAD.MOV.U32 R137, RZ, RZ, R164 ;  /* 0x000000ffff897224 */ /* 0x000fe400078e00a4 */
[----:B------:R-:W-:Y:S02]  /*1cec0*/  IMAD.MOV.U32 R138, RZ, RZ, R163 ;  /* 0x000000ffff8a7224 */ /* 0x000fe400078e00a3 */
[----:B------:R-:W-:Y:S02]  /*1ced0*/  IMAD.MOV.U32 R139, RZ, RZ, R162 ;  /* 0x000000ffff8b7224 */ /* 0x000fe400078e00a2 */
[----:B----4-:R-:W-:Y:S02]  /*1cee0*/  IMAD.MOV.U32 R134, RZ, RZ, R129 ;  /* 0x000000ffff867224 */ /* 0x010fe400078e0081 */
[----:B------:R-:W-:Y:S02]  /*1cef0*/  IMAD.MOV.U32 R131, RZ, RZ, R126 ;  /* 0x000000ffff837224 */ /* 0x000fe400078e007e */
[----:B--2---:R-:W-:-:S02]  /*1cf00*/  IMAD.MOV.U32 R130, RZ, RZ, R125 ;  /* 0x000000ffff827224 */ /* 0x004fc400078e007d */
        /* <DEDUP_REMOVED lines=82> */
[----:B---3--:R-:W-:Y:S02]  /*1d430*/  IMAD.MOV.U32 R48, RZ, RZ, R43 ;  /* 0x000000ffff307224 */ /* 0x008fe400078e002b */
        /* <DEDUP_REMOVED lines=15> */
[----:B-1----:R-:W-:Y:S02]  /*1d530*/  IMAD.MOV.U32 R140, RZ, RZ, R161 ;  /* 0x000000ffff8c7224 */ /* 0x002fe400078e00a1 */
        /* <DEDUP_REMOVED lines=19> */
[----:B------:R-:W-:-:S06]  /*1d670*/  IMAD.MOV.U32 R27, RZ, RZ, R2 ;  /* 0x000000ffff1b7224 */ /* 0x000fcc00078e0002 */
[----:B------:R-:W-:-:S06]  /*1d680*/  WARPGROUP.ARRIVE ;  /* 0x00000000000079c5 */ /* 0x000fcc0000000000 */
[----:B------:R-:W-:Y:S01]  /*1d690*/  HGMMA.64x256x16.F32.BF16 R24, R152, gdesc[UR4].tnspB, R24, gsb0 ;  /* 0x43e0000498187df0 */ /* 0x000fe20008001818 */
[----:B------:R0:W-:Y:S04]  /*1d6a0*/  STL.128 [R1+0x1790], R20 ;  /* 0x0017901401007387 */ /* 0x0001e80000100c00 */
[----:B------:R1:W-:Y:S04]  /*1d6b0*/  STL.128 [R1+0x1760], R8 ;  /* 0x0017600801007387 */ /* 0x0003e80000100c00 */
[----:B0-----:R-:W2:Y:S04]  /*1d6c0*/  LDL.LU.128 R20, [R1+0x1790] ;  /* 0x0017900001147983 */ /* 0x001ea80000300c00 */
[----:B-1----:R-:W3:Y:S01]  /*1d6d0*/  LDL.LU.128 R8, [R1+0x1760] ;  /* 0x0017600001087983 */ /* 0x002ee20000300c00 */
[----:B------:R-:W-:-:S03]  /*1d6e0*/  WARPGROUP.DEPBAR.LE gsb0, 0x0 ;  /* 0x00008000000079c5 */ /* 0x000fc60000010000 */
[----:B------:R0:W-:Y:S04]  /*1d6f0*/  STL.128 [R1+0x1550], R148 ;  /* 0x0015509401007387 */ /* 0x0001e80000100c00 */
[----:B------:R1:W-:Y:S04]  /*1d700*/  STL.128 [R1+0x14e0], R120 ;  /* 0x0014e07801007387 */ /* 0x0003e80000100c00 */
[----:B------:R4:W-:Y:S01]  /*1d710*/  STL.128 [R1+0x1490], R100 ;  /* 0x0014906401007387 */ /* 0x0009e20000100c00 */
[----:B0-----:R-:W-:Y:S02]  /*1d720*/  IMAD.MOV.U32 R148, RZ, RZ, R161 ;  /* 0x000000ffff947224 */ /* 0x001fe400078e00a1 */
[----:B------:R-:W-:-:S02]  /*1d730*/  IMAD.MOV.U32 R149, RZ, RZ, R160 ;  /* 0x000000ffff957224 */ /* 0x000fc400078e00a0 */
[----:B------:R-:W-:Y:S01]  /*1d740*/  IMAD.MOV.U32 R150, RZ, RZ, R159 ;  /* 0x000000ffff967224 */ /* 0x000fe200078e009f */
[----:B-1----:R-:W2:Y:S01]  /*1d750*/  LDL.LU.128 R120, [R1+0x14e0] ;  /* 0x0014e00001787983 */ /* 0x002ea20000300c00 */
[----:B------:R-:W-:-:S03]  /*1d760*/  IMAD.MOV.U32 R151, RZ, RZ, R158 ;  /* 0x000000ffff977224 */ /* 0x000fc600078e009e */
[----:B------:R0:W-:Y:S04]  /*1d770*/  STL.128 [R1+0x1540], R144 ;  /* 0x0015409001007387 */ /* 0x0001e80000100c00 */
[----:B------:R1:W-:Y:S04]  /*1d780*/  STL.128 [R1+0x400], R148 ;  /* 0x0004009401007387 */ /* 0x0003e80000100c00 */
[----:B----4-:R-:W4:Y:S04]  /*1d790*/  LDL.LU.128 R100, [R1+0x1490] ;  /* 0x0014900001647983 */ /* 0x010f280000300c00 */
[----:B------:R1:W-:Y:S04]  /*1d7a0*/  STL.128 [R1+0x1510], R132 ;  /* 0x0015108401007387 */ /* 0x0003e80000100c00 */
[----:B------:R1:W-:Y:S01]  /*1d7b0*/  STL.128 [R1+0x1500], R128 ;  /* 0x0015008001007387 */ /* 0x0003e20000100c00 */
[----:B0-----:R-:W-:-:S02]  /*1d7c0*/  IMAD.MOV.U32 R144, RZ, RZ, R165 ;  /* 0x000000ffff907224 */ /* 0x001fc400078e00a5 */
[----:B------:R-:W-:Y:S01]  /*1d7d0*/  IMAD.MOV.U32 R145, RZ, RZ, R164 ;  /* 0x000000ffff917224 */ /* 0x000fe200078e00a4 */
[----:B-1----:R-:W3:Y:S01]  /*1d7e0*/  LDL.LU.128 R148, [R1+0x1550] ;  /* 0x0015500001947983 */ /* 0x002ee20000300c00 */
[----:B------:R-:W-:Y:S02]  /*1d7f0*/  IMAD.MOV.U32 R146, RZ, RZ, R163 ;  /* 0x000000ffff927224 */ /* 0x000fe400078e00a3 */
[----:B------:R-:W-:Y:S01]  /*1d800*/  IMAD.MOV.U32 R147, RZ, RZ, R162 ;  /* 0x000000ffff937224 */ /* 0x000fe200078e00a2 */
[----:B------:R-:W-:Y:S04]  /*1d810*/  STL.128 [R1+0x1530], R140 ;  /* 0x0015308c01007387 */ /* 0x000fe80000100c00 */
[----:B------:R-:W4:Y:S04]  /*1d820*/  LDL.LU.128 R132, [R1+0x1510] ;  /* 0x0015100001847983 */ /* 0x000f280000300c00 */
[----:B------:R-:W4:Y:S04]  /*1d830*/  LDL.LU.128 R128, [R1+0x1500] ;  /* 0x0015000001807983 */ /* 0x000f280000300c00 */
[----:B------:R-:W-:Y:S04]  /*1d840*/  STL.128 [R1+0x1520], R136 ;  /* 0x0015208801007387 */ /* 0x000fe80000100c00 */
        /* <DEDUP_REMOVED lines=13> */
[----:B------:R-:W4:Y:S04]  /*1d920*/  LDL.LU.128 R140, [R1+0x1530] ;  /* 0x00153000018c7983 */ /* 0x000f280000300c00 */
[----:B------:R-:W4:Y:S04]  /*1d930*/  LDL.LU.128 R136, [R1+0x1520] ;  /* 0x0015200001887983 */ /* 0x000f280000300c00 */
[----:B------:R0:W-:Y:S04]  /*1d940*/  STL.128 [R1+0x14d0], R116 ;  /* 0x0014d07401007387 */ /* 0x0001e80000100c00 */
[----:B------:R0:W-:Y:S04]  /*1d950*/  STL.128 [R1+0x14c0], R112 ;  /* 0x0014c07001007387 */ /* 0x0001e80000100c00 */
[----:B------:R0:W-:Y:S04]  /*1d960*/  STL.128 [R1+0x14b0], R108 ;  /* 0x0014b06c01007387 */ /* 0x0001e80000100c00 */
[----:B------:R0:W-:Y:S04]  /*1d970*/  STL.128 [R1+0x14a0], R104 ;  /* 0x0014a06801007387 */ /* 0x0001e80000100c00 */
        /* <DEDUP_REMOVED lines=21> */
[----:B------:R-:W4:Y:S04]  /*1dad0*/  LDL.LU.128 R104, [R1+0x14a0] ;  /* 0x0014a00001687983 */ /* 0x000f280000300c00 */
[----:B-1----:R-:W4:Y:S04]  /*1dae0*/  LDL.LU.128 R56, [R1+0x13e0] ;  /* 0x0013e00001387983 */ /* 0x002f280000300c00 */
[----:B------:R-:W4:Y:S04]  /*1daf0*/  LDL.LU.128 R52, [R1+0x13d0] ;  /* 0x0013d00001347983 */ /* 0x000f280000300c00 */
[----:B------:R-:W4:Y:S04]  /*1db00*/  LDL.LU.128 R48, [R1+0x13c0] ;  /* 0x0013c00001307983 */ /* 0x000f280000300c00 */
[----:B------:R-:W4:Y:S04]  /*1db10*/  LDL.LU.128 R44, [R1+0x13b0] ;  /* 0x0013b000012c7983 */ /* 0x000f280000300c00 */
[----:B------:R-:W4:Y:S04]  /*1db20*/  LDL.LU.128 R40, [R1+0x13a0] ;  /* 0x0013a00001287983 */ /* 0x000f280000300c00 */
[----:B------:R-:W4:Y:S04]  /*1db30*/  LDL.LU.128 R36, [R1+0x1390] ;  /* 0x0013900001247983 */ /* 0x000f280000300c00 */
[----:B------:R-:W4:Y:S01]  /*1db40*/  LDL.LU.128 R32, [R1+0x1380] ;  /* 0x0013800001207983 */ /* 0x000f220000300c00 */
        /* <DEDUP_REMOVED lines=9> */
[----:B------:R-:W-:-:S07]  /*1dbe0*/  IMAD.MOV.U32 R5, RZ, RZ, R17 ;  /* 0x000000ffff057224 */ /* 0x000fce00078e0011 */
[----:B------:R-:W0:Y:S08]  /*1dbf0*/  MUFU.EX2 R168, R168 ;  /* 0x000000a800a87308 */ /* 0x000e300000000800 */
[----:B------:R-:W-:Y:S08]  /*1dc00*/  MUFU.EX2 R167, R167 ;  /* 0x000000a700a77308 */ /* 0x000ff00000000800 */
[----:B------:R-:W-:Y:S08]  /*1dc10*/  MUFU.EX2 R166, R166 ;  /* 0x000000a600a67308 */ /* 0x000ff00000000800 */
[----:B------:R-:W-:Y:S08]  /*1dc20*/  MUFU.EX2 R165, R165 ;  /* 0x000000a500a57308 */ /* 0x000ff00000000800 */
[----:B------:R-:W1:Y:S08]  /*1dc30*/  MUFU.EX2 R164, R164 ;  /* 0x000000a400a47308 */ /* 0x000e700000000800 */
[----:B------:R-:W-:Y:S08]  /*1dc40*/  MUFU.EX2 R163, R163 ;  /* 0x000000a300a37308 */ /* 0x000ff00000000800 */
[----:B------:R-:W1:Y:S01]  /*1dc50*/  MUFU.EX2 R162, R162 ;  /* 0x000000a200a27308 */ /* 0x000e620000000800 */
[----:B------:R-:W-:-:S02]  /*1dc60*/  VIADD R4, R16, 0x200 ;  /* 0x0000020010047836 */ /* 0x000fc40000000000 */
[----:B------:R-:W-:Y:S02]  /*1dc70*/  IMAD.MOV.U32 R152, RZ, RZ, R157 ;  /* 0x000000ffff987224 */ /* 0x000fe400078e009d */
[----:B------:R-:W-:Y:S01]  /*1dc80*/  IMAD.MOV.U32 R153, RZ, RZ, R156 ;  /* 0x000000ffff997224 */ /* 0x000fe200078e009c */
[----:B------:R-:W-:Y:S01]  /*1dc90*/  R2UR UR7, R5 ;  /* 0x00000000050772ca */ /* 0x000fe200000e0000 */
[----:B------:R-:W-:Y:S02]  /*1dca0*/  IMAD.MOV.U32 R154, RZ, RZ, R19 ;  /* 0x000000ffff9a7224 */ /* 0x000fe400078e0013 */
[----:B------:R-:W-:Y:S02]  /*1dcb0*/  IMAD.MOV.U32 R155, RZ, RZ, R18 ;  /* 0x000000ffff9b7224 */ /* 0x000fe400078e0012 */
[----:B------:R-:W-:Y:S02]  /*1dcc0*/  IMAD.MOV.U32 R156, RZ, RZ, R15 ;  /* 0x000000ffff9c7224 */ /* 0x000fe400078e000f */
[----:B------:R-:W-:-:S02]  /*1dcd0*/  IMAD.MOV.U32 R157, RZ, RZ, R14 ;  /* 0x000000ffff9d7224 */ /* 0x000fc400078e000e */
[----:B------:R-:W-:Y:S02]  /*1dce0*/  IMAD.MOV.U32 R158, RZ, RZ, R12 ;  /* 0x000000ffff9e7224 */ /* 0x000fe400078e000c */
[----:B------:R-:W-:Y:S01]  /*1dcf0*/  IMAD.MOV.U32 R159, RZ, RZ, R7 ;  /* 0x000000ffff9f7224 */ /* 0x000fe200078e0007 */
[----:B------:R-:W-:Y:S01]  /*1dd00*/  R2UR UR6, R4 ;  /* 0x00000000040672ca */ /* 0x000fe200000e0000 */
[----:B------:R-:W-:Y:S02]  /*1dd10*/  IMAD.MOV.U32 R5, RZ, RZ, R6 ;  /* 0x000000ffff057224 */ /* 0x000fe400078e0006 */
[----:B------:R-:W-:Y:S02]  /*1dd20*/  IMAD.MOV.U32 R6, RZ, RZ, R3 ;  /* 0x000000ffff067224 */ /* 0x000fe400078e0003 */
[----:B------:R-:W-:Y:S02]  /*1dd30*/  IMAD.MOV.U32 R7, RZ, RZ, R2 ;  /* 0x000000ffff077224 */ /* 0x000fe400078e0002 */
[----:B--2---:R-:W-:-:S02]  /*1dd40*/  IMAD.MOV.U32 R226, RZ, RZ, R123 ;  /* 0x000000ffffe27224 */ /* 0x004fc400078e007b */
[----:B------:R-:W-:Y:S01]  /*1dd50*/  IMAD.MOV.U32 R227, RZ, RZ, R122 ;  /* 0x000000ffffe37224 */ /* 0x000fe200078e007a */
[----:B------:R0:W-:Y:S01]  /*1dd60*/  STL.128 [R1+0x410], R152 ;  /* 0x0004109801007387 */ /* 0x0001e20000100c00 */
[----:B---3--:R-:W-:Y:S02]  /*1dd70*/  IMAD.MOV.U32 R2, RZ, RZ, R151 ;  /* 0x000000ffff027224 */ /* 0x008fe400078e0097 */
[----:B------:R-:W-:Y:S01]  /*1dd80*/  IMAD.MOV.U32 R3, RZ, RZ, R150 ;  /* 0x000000ffff037224 */ /* 0x000fe200078e0096 */
[----:B------:R2:W-:Y:S01]  /*1dd90*/  STL.128 [R1+0x420], R156 ;  /* 0x0004209c01007387 */ /* 0x0005e20000100c00 */
[----:B----4-:R-:W-:-:S03]  /*1dda0*/  IMAD.MOV.U32 R4, RZ, RZ, R100 ;  /* 0x000000ffff047224 */ /* 0x010fc600078e0064 */
[----:B------:R3:W-:Y:S01]  /*1ddb0*/  STL.128 [R1+0x1310], R196 ;  /* 0x001310c401007387 */ /* 0x0007e20000100c00 */
[----:B------:R-:W-:Y:S02]  /*1ddc0*/  IMAD.MOV.U32 R160, RZ, RZ, R131 ;  /* 0x000000ffffa07224 */ /* 0x000fe400078e0083 */
[----:B------:R-:W-:Y:S02]  /*1ddd0*/  IMAD.MOV.U32 R161, RZ, RZ, R130 ;  /* 0x000000ffffa17224 */ /* 0x000fe400078e0082 */
[----:B------:R-:W-:Y:S01]  /*1dde0*/  IMAD.MOV.U32 R174, RZ, RZ, R129 ;  /* 0x000000ffffae7224 */ /* 0x000fe200078e0081 */
[----:B0-----:R-:W-:Y:S01]  /*1ddf0*/  F2FP.BF16.F32.PACK_AB R152, R168, R169 ;  /* 0x000000a9a898723e */ /* 0x001fe200000010ff */
[----:B------:R-:W-:Y:S01]  /*1de00*/  IMAD.MOV.U32 R175, RZ, RZ, R128 ;  /* 0x000000ffffaf7224 */ /* 0x000fe200078e0080 */
[----:B-1----:R-:W-:Y:S02]  /*1de10*/  F2FP.BF16.F32.PACK_AB R153, R164, R165 ;  /* 0x000000a5a499723e */ /* 0x002fe400000010ff */
[----:B------:R-:W-:Y:S01]  /*1de20*/  F2FP.BF16.F32.PACK_AB R154, R166, R167 ;  /* 0x000000a7a69a723e */ /* 0x000fe200000010ff */
[----:B--2---:R-:W-:Y:S01]  /*1de30*/  IMAD.MOV.U32 R156, RZ, RZ, R135 ;  /* 0x000000ffff9c7224 */ /* 0x004fe200078e0087 */
[----:B------:R-:W-:Y:S01]  /*1de40*/  F2FP.BF16.F32.PACK_AB R155, R162, R163 ;  /* 0x000000a3a29b723e */ /* 0x000fe200000010ff */
[----:B------:R-:W-:-:S02]  /*1de50*/  IMAD.MOV.U32 R157, RZ, RZ, R134 ;  /* 0x000000ffff9d7224 */ /* 0x000fc400078e0086 */
[----:B------:R-:W-:Y:S02]  /*1de60*/  IMAD.MOV.U32 R158, RZ, RZ, R133 ;  /* 0x000000ffff9e7224 */ /* 0x000fe400078e0085 */
[----:B------:R-:W-:Y:S01]  /*1de70*/  IMAD.MOV.U32 R159, RZ, RZ, R132 ;  /* 0x000000ffff9f7224 */ /* 0x000fe200078e0084 */
[----:B------:R0:W-:Y:S01]  /*1de80*/  STL [R1+0x5cc], R226 ;  /* 0x0005cce201007387 */ /* 0x0001e20000100800 */
[----:B---3--:R-:W-:Y:S02]  /*1de90*/  IMAD.MOV.U32 R198, RZ, RZ, R227 ;  /* 0x000000ffffc67224 */ /* 0x008fe400078e00e3 */
[----:B------:R-:W-:Y:S01]  /*1dea0*/  IMAD.MOV.U32 R199, RZ, RZ, R226 ;  /* 0x000000ffffc77224 */ /* 0x000fe200078e00e2 */
[----:B------:R1:W-:Y:S01]  /*1deb0*/  STL [R1+0x5c8], R227 ;  /* 0x0005c8e301007387 */ /* 0x0003e20000100800 */
[----:B------:R-:W-:-:S03]  /*1dec0*/  IMAD.MOV.U32 R176, RZ, RZ, R4 ;  /* 0x000000ffffb07224 */ /* 0x000fc600078e0004 */
[----:B------:R2:W-:Y:S01]  /*1ded0*/  STL [R1+0x63c], R2 ;  /* 0x00063c0201007387 */ /* 0x0005e20000100800 */
[----:B0-----:R-:W-:-:S03]  /*1dee0*/  IMAD.MOV.U32 R226, RZ, RZ, R3 ;  /* 0x000000ffffe27224 */ /* 0x001fc600078e0003 */
[----:B------:R0:W-:Y:S01]  /*1def0*/  STL [R1+0x638], R3 ;  /* 0x0006380301007387 */ /* 0x0001e20000100800 */
[----:B-1----:R-:W-:-:S03]  /*1df00*/  IMAD.MOV.U32 R227, RZ, RZ, R2 ;  /* 0x000000ffffe37224 */ /* 0x002fc600078e0002 */
[----:B------:R1:W-:Y:S01]  /*1df10*/  STL [R1+0x570], R4 ;  /* 0x0005700401007387 */ /* 0x0003e20000100800 */
[----:B------:R-:W-:Y:S02]  /*1df20*/  IMAD.MOV.U32 R12, RZ, RZ, R149 ;  /* 0x000000ffff0c7224 */ /* 0x000fe400078e0095 */
[----:B--2---:R-:W-:Y:S01]  /*1df30*/  IMAD.MOV.U32 R2, RZ, RZ, R27 ;  /* 0x000000ffff027224 */ /* 0x004fe200078e001b */
[----:B------:R-:W-:Y:S01]  /*1df40*/  STL.64 [R1+0x1370], R220 ;  /* 0x001370dc01007387 */ /* 0x000fe20000100a00 */
[----:B------:R-:W-:Y:S02]  /*1df50*/  IMAD.MOV.U32 R14, RZ, RZ, R148 ;  /* 0x000000ffff0e7224 */ /* 0x000fe400078e0094 */
[----:B0-----:R-:W-:Y:S01]  /*1df60*/  IMAD.MOV.U32 R3, RZ, RZ, R26 ;  /* 0x000000ffff037224 */ /* 0x001fe200078e001a */
[----:B------:R0:W-:Y:S01]  /*1df70*/  STL.128 [R1+0x1360], R216 ;  /* 0x001360d801007387 */ /* 0x0001e20000100c00 */
[----:B-1----:R-:W-:-:S03]  /*1df80*/  IMAD.MOV.U32 R4, RZ, RZ, R25 ;  /* 0x000000ffff047224 */ /* 0x002fc600078e0019 */
[----:B------:R1:W-:Y:S01]  /*1df90*/  STL.128 [R1+0x1350], R212 ;  /* 0x001350d401007387 */ /* 0x0003e20000100c00 */
[----:B------:R-:W-:-:S03]  /*1dfa0*/  IMAD.MOV.U32 R196, RZ, RZ, R120 ;  /* 0x000000ffffc47224 */ /* 0x000fc600078e0078 */
[----:B------:R2:W-:Y:S01]  /*1dfb0*/  STL.128 [R1+0x1340], R208 ;  /* 0x001340d001007387 */ /* 0x0005e20000100c00 */
[----:B------:R-:W-:-:S03]  /*1dfc0*/  IMAD.MOV.U32 R197, RZ, RZ, R121 ;  /* 0x000000ffffc57224 */ /* 0x000fc600078e0079 */
[----:B------:R3:W-:Y:S01]  /*1dfd0*/  STL.128 [R1+0x1330], R204 ;  /* 0x001330cc01007387 */ /* 0x0007e20000100c00 */
[----:B------:R-:W-:-:S03]  /*1dfe0*/  IMAD.MOV.U32 R15, RZ, RZ, R147 ;  /* 0x000000ffff0f7224 */ /* 0x000fc600078e0093 */
[----:B------:R-:W-:Y:S01]  /*1dff0*/  STL [R1+0x620], R144 ;  /* 0x0006209001007387 */ /* 0x000fe20000100800 */
[----:B------:R-:W-:Y:S02]  /*1e000*/  IMAD.MOV.U32 R18, RZ, RZ, R146 ;  /* 0x000000ffff127224 */ /* 0x000fe400078e0092 */
[----:B------:R-:W-:Y:S01]  /*1e010*/  IMAD.MOV.U32 R19, RZ, RZ, R145 ;  /* 0x000000ffff137224 */ /* 0x000fe200078e0091 */
[----:B------:R-:W-:Y:S01]  /*1e020*/  STL [R1+0x61c], R143 ;  /* 0x00061c8f01007387 */ /* 0x000fe20000100800 */
[----:B0-----:R-:W-:Y:S02]  /*1e030*/  IMAD.MOV.U32 R216, RZ, RZ, R140 ;  /* 0x000000ffffd87224 */ /* 0x001fe400078e008c */
[----:B-1----:R-:W-:Y:S01]  /*1e040*/  IMAD.MOV.U32 R213, RZ, RZ, R137 ;  /* 0x000000ffffd57224 */ /* 0x002fe200078e0089 */
[----:B------:R-:W-:Y:S01]  /*1e050*/  STL [R1+0x618], R142 ;  /* 0x0006188e01007387 */ /* 0x000fe20000100800 */
[----:B--2---:R-:W-:Y:S02]  /*1e060*/  IMAD.MOV.U32 R208, RZ, RZ, R159 ;  /* 0x000000ffffd07224 */ /* 0x004fe400078e009f */
[----:B------:R-:W-:Y:S01]  /*1e070*/  IMAD.MOV.U32 R209, RZ, RZ, R158 ;  /* 0x000000ffffd17224 */ /* 0x000fe200078e009e */
[----:B------:R-:W-:Y:S01]  /*1e080*/  STL [R1+0x614], R141 ;  /* 0x0006148d01007387 */ /* 0x000fe20000100800 */
[----:B---3--:R-:W-:-:S02]  /*1e090*/  IMAD.MOV.U32 R204, RZ, RZ, R175 ;  /* 0x000000ffffcc7224 */ /* 0x008fc400078e00af */
        /* <DEDUP_REMOVED lines=24> */
[----:B0-----:R-:W-:Y:S01]  /*1e220*/  IMAD.MOV.U32 R157, RZ, RZ, R81 ;  /* 0x000000ffff9d7224 */ /* 0x001fe200078e0051 */
[----:B------:R0:W-:Y:S01]  /*1e230*/  STL [R1+0x5ec], R160 ;  /* 0x0005eca001007387 */ /* 0x0001e20000100800 */
[----:B------:R-:W-:-:S02]  /*1e240*/  IMAD.MOV.U32 R156, RZ, RZ, R80 ;  /* 0x000000ffff9c7224 */ /* 0x000fc400078e0050 */
[----:B-1----:R-:W-:Y:S01]  /*1e250*/  IMAD.MOV.U32 R158, RZ, RZ, R82 ;  /* 0x000000ffff9e7224 */ /* 0x002fe200078e0052 */
[----:B------:R1:W-:Y:S01]  /*1e260*/  STL [R1+0x5e8], R161 ;  /* 0x0005e8a101007387 */ /* 0x0003e20000100800 */
[----:B--2---:R-:W-:-:S03]  /*1e270*/  IMAD.MOV.U32 R159, RZ, RZ, R83 ;  /* 0x000000ffff9f7224 */ /* 0x004fc600078e0053 */
[----:B------:R2:W-:Y:S01]  /*1e280*/  STL [R1+0x5e4], R174 ;  /* 0x0005e4ae01007387 */ /* 0x0005e20000100800 */
[----:B------:R-:W-:Y:S02]  /*1e290*/  IMAD.MOV.U32 R151, RZ, RZ, R75 ;  /* 0x000000ffff977224 */ /* 0x000fe400078e004b */
[----:B0-----:R-:W-:Y:S01]  /*1e2a0*/  IMAD.MOV.U32 R160, RZ, RZ, R84 ;  /* 0x000000ffffa07224 */ /* 0x001fe200078e0054 */
[----:B------:R0:W-:Y:S01]  /*1e2b0*/  STL [R1+0x5e0], R175 ;  /* 0x0005e0af01007387 */ /* 0x0001e20000100800 */
[----:B------:R-:W-:Y:S02]  /*1e2c0*/  IMAD.MOV.U32 R150, RZ, RZ, R74 ;  /* 0x000000ffff967224 */ /* 0x000fe400078e004a */
[----:B-1----:R-:W-:Y:S01]  /*1e2d0*/  IMAD.MOV.U32 R161, RZ, RZ, R85 ;  /* 0x000000ffffa17224 */ /* 0x002fe200078e0055 */
[----:B------:R1:W-:Y:S01]  /*1e2e0*/  STL.64 [R1+0x12d0], R172 ;  /* 0x0012d0ac01007387 */ /* 0x0003e20000100a00 */
[----:B------:R-:W-:Y:S02]  /*1e2f0*/  IMAD.MOV.U32 R149, RZ, RZ, R73 ;  /* 0x000000ffff957224 */ /* 0x000fe400078e0049 */
[----:B--2---:R-:W-:Y:S01]  /*1e300*/  IMAD.MOV.U32 R174, RZ, RZ, R98 ;  /* 0x000000ffffae7224 */ /* 0x004fe200078e0062 */
[----:B------:R2:W-:Y:S01]  /*1e310*/  STL.128 [R1+0x12c0], R168 ;  /* 0x0012c0a801007387 */ /* 0x0005e20000100c00 */
[----:B------:R-:W-:-:S02]  /*1e320*/  IMAD.MOV.U32 R148, RZ, RZ, R72 ;  /* 0x000000ffff947224 */ /* 0x000fc400078e0048 */
[----:B0-----:R-:W-:Y:S01]  /*1e330*/  IMAD.MOV.U32 R175, RZ, RZ, R99 ;  /* 0x000000ffffaf7224 */ /* 0x001fe200078e0063 */
[----:B------:R0:W-:Y:S01]  /*1e340*/  STL.128 [R1+0x12b0], R164 ;  /* 0x0012b0a401007387 */ /* 0x0001e20000100c00 */
[----:B------:R-:W-:Y:S02]  /*1e350*/  IMAD.MOV.U32 R147, RZ, RZ, R71 ;  /* 0x000000ffff937224 */ /* 0x000fe400078e0047 */
[----:B------:R-:W-:Y:S01]  /*1e360*/  IMAD.MOV.U32 R146, RZ, RZ, R70 ;  /* 0x000000ffff927224 */ /* 0x000fe200078e0046 */
[----:B------:R3:W-:Y:S01]  /*1e370*/  STL.64 [R1+0x12a0], R162 ;  /* 0x0012a0a201007387 */ /* 0x0007e20000100a00 */
[----:B-1----:R-:W-:Y:S02]  /*1e380*/  IMAD.MOV.U32 R173, RZ, RZ, R97 ;  /* 0x000000ffffad7224 */ /* 0x002fe400078e0061 */
[----:B------:R-:W-:Y:S01]  /*1e390*/  IMAD.MOV.U32 R172, RZ, RZ, R96 ;  /* 0x000000ffffac7224 */ /* 0x000fe200078e0060 */
[----:B------:R1:W-:Y:S01]  /*1e3a0*/  STL.128 [R1+0x1290], R152 ;  /* 0x0012909801007387 */ /* 0x0003e20000100c00 */
[----:B------:R-:W-:-:S02]  /*1e3b0*/  IMAD.MOV.U32 R145, RZ, RZ, R69 ;  /* 0x000000ffff917224 */ /* 0x000fc400078e0045 */
[----:B------:R-:W-:Y:S01]  /*1e3c0*/  IMAD.MOV.U32 R144, RZ, RZ, R68 ;  /* 0x000000ffff907224 */ /* 0x000fe200078e0044 */
[----:B------:R-:W-:Y:S01]  /*1e3d0*/  STL [R1+0x600], R136 ;  /* 0x0006008801007387 */ /* 0x000fe20000100800 */
[----:B--2---:R-:W-:Y:S02]  /*1e3e0*/  IMAD.MOV.U32 R171, RZ, RZ, R95 ;  /* 0x000000ffffab7224 */ /* 0x004fe400078e005f */
[----:B------:R-:W-:Y:S01]  /*1e3f0*/  IMAD.MOV.U32 R170, RZ, RZ, R94 ;  /* 0x000000ffffaa7224 */ /* 0x000fe200078e005e */
[----:B------:R-:W-:Y:S01]  /*1e400*/  STL.128 [R1+0x1300], R192 ;  /* 0x001300c001007387 */ /* 0x000fe20000100c00 */
[----:B------:R-:W-:Y:S02]  /*1e410*/  IMAD.MOV.U32 R169, RZ, RZ, R93 ;  /* 0x000000ffffa97224 */ /* 0x000fe400078e005d */
[----:B------:R-:W-:Y:S01]  /*1e420*/  IMAD.MOV.U32 R168, RZ, RZ, R92 ;  /* 0x000000ffffa87224 */ /* 0x000fe200078e005c */
[----:B------:R-:W-:Y:S01]  /*1e430*/  STL.128 [R1+0x12f0], R188 ;  /* 0x0012f0bc01007387 */ /* 0x000fe20000100c00 */
[----:B0-----:R-:W-:-:S02]  /*1e440*/  IMAD.MOV.U32 R167, RZ, RZ, R91 ;  /* 0x000000ffffa77224 */ /* 0x001fc400078e005b */
[----:B------:R-:W-:Y:S01]  /*1e450*/  IMAD.MOV.U32 R166, RZ, RZ, R90 ;  /* 0x000000ffffa67224 */ /* 0x000fe200078e005a */
[----:B------:R0:W-:Y:S01]  /*1e460*/  STL.128 [R1+0x12e0], R184 ;  /* 0x0012e0b801007387 */ /* 0x0001e20000100c00 */
[----:B------:R-:W-:Y:S02]  /*1e470*/  IMAD.MOV.U32 R165, RZ, RZ, R89 ;  /* 0x000000ffffa57224 */ /* 0x000fe400078e0059 */
[----:B------:R-:W-:Y:S01]  /*1e480*/  IMAD.MOV.U32 R164, RZ, RZ, R88 ;  /* 0x000000ffffa47224 */ /* 0x000fe200078e0058 */
[----:B------:R2:W-:Y:S01]  /*1e490*/  STL [R1+0x5c4], R121 ;  /* 0x0005c47901007387 */ /* 0x0005e20000100800 */
[----:B---3--:R-:W-:Y:S02]  /*1e4a0*/  IMAD.MOV.U32 R163, RZ, RZ, R87 ;  /* 0x000000ffffa37224 */ /* 0x008fe400078e0057 */
[----:B------:R-:W-:Y:S01]  /*1e4b0*/  IMAD.MOV.U32 R162, RZ, RZ, R86 ;  /* 0x000000ffffa27224 */ /* 0x000fe200078e0056 */
[----:B------:R3:W-:Y:S01]  /*1e4c0*/  STL [R1+0x5c0], R120 ;  /* 0x0005c07801007387 */ /* 0x0007e20000100800 */
[----:B-1----:R-:W-:-:S02]  /*1e4d0*/  IMAD.MOV.U32 R155, RZ, RZ, R79 ;  /* 0x000000ffff9b7224 */ /* 0x002fc400078e004f */
        /* <DEDUP_REMOVED lines=21> */
[----:B0-----:R-:W-:Y:S01]  /*1e630*/  IMAD.MOV.U32 R184, RZ, RZ, R108 ;  /* 0x000000ffffb87224 */ /* 0x001fe200078e006c */
        /* <DEDUP_REMOVED lines=36> */
[----:B---3--:R-:W-:Y:S02]  /*1e880*/  IMAD.MOV.U32 R120, RZ, RZ, R44 ;  /* 0x000000ffff787224 */ /* 0x008fe400078e002c */
[----:B-1----:R-:W-:Y:S02]  /*1e890*/  IMAD.MOV.U32 R119, RZ, RZ, R43 ;  /* 0x000000ffff777224 */ /* 0x002fe400078e002b */
[----:B----4-:R-:W-:Y:S02]  /*1e8a0*/  IMAD.MOV.U32 R118, RZ, RZ, R42 ;  /* 0x000000ffff767224 */ /* 0x010fe400078e002a */
[----:B------:R-:W-:Y:S02]  /*1e8b0*/  IMAD.MOV.U32 R117, RZ, RZ, R41 ;  /* 0x000000ffff757224 */ /* 0x000fe400078e0029 */
[----:B------:R-:W-:Y:S02]  /*1e8c0*/  IMAD.MOV.U32 R116, RZ, RZ, R40 ;  /* 0x000000ffff747224 */ /* 0x000fe400078e0028 */
[----:B------:R-:W-:-:S02]  /*1e8d0*/  IMAD.MOV.U32 R115, RZ, RZ, R39 ;  /* 0x000000ffff737224 */ /* 0x000fc400078e0027 */
[----:B------:R-:W-:Y:S02]  /*1e8e0*/  IMAD.MOV.U32 R114, RZ, RZ, R38 ;  /* 0x000000ffff727224 */ /* 0x000fe400078e0026 */
[----:B------:R-:W-:Y:S02]  /*1e8f0*/  IMAD.MOV.U32 R113, RZ, RZ, R37 ;  /* 0x000000ffff717224 */ /* 0x000fe400078e0025 */
[----:B0-----:R-:W-:Y:S02]  /*1e900*/  IMAD.MOV.U32 R112, RZ, RZ, R36 ;  /* 0x000000ffff707224 */ /* 0x001fe400078e0024 */
        /* <DEDUP_REMOVED lines=10> */
[----:B------:R-:W-:Y:S01]  /*1e9b0*/  IMAD.MOV.U32 R27, RZ, RZ, R2 ;  /* 0x000000ffff1b7224 */ /* 0x000fe200078e0002 */
[----:B------:R0:W-:Y:S01]  /*1e9c0*/  STL.128 [R1+0x15a0], R20 ;  /* 0x0015a01401007387 */ /* 0x0001e20000100c00 */
[----:B------:R-:W-:-:S03]  /*1e9d0*/  IMAD.MOV.U32 R177, RZ, RZ, R101 ;  /* 0x000000ffffb17224 */ /* 0x000fc600078e0065 */
[----:B------:R1:W-:Y:S01]  /*1e9e0*/  STL.128 [R1+0x1570], R8 ;  /* 0x0015700801007387 */ /* 0x0003e20000100c00 */
[----:B------:R-:W-:-:S03]  /*1e9f0*/  IMAD.MOV.U32 R178, RZ, RZ, R102 ;  /* 0x000000ffffb27224 */ /* 0x000fc600078e0066 */
[----:B------:R-:W-:Y:S01]  /*1ea00*/  STL [R1+0x634], R12 ;  /* 0x0006340c01007387 */ /* 0x000fe20000100800 */
[----:B------:R-:W-:-:S03]  /*1ea10*/  IMAD.MOV.U32 R179, RZ, RZ, R103 ;  /* 0x000000ffffb37224 */ /* 0x000fc600078e0067 */
[----:B------:R-:W-:Y:S04]  /*1ea20*/  STL [R1+0x630], R14 ;  /* 0x0006300e01007387 */ /* 0x000fe80000100800 */
[----:B0-----:R-:W2:Y:S04]  /*1ea30*/  LDL.LU.128 R20, [R1+0x15a0] ;  /* 0x0015a00001147983 */ /* 0x001ea80000300c00 */
[----:B-1----:R-:W3:Y:S04]  /*1ea40*/  LDL.LU.128 R8, [R1+0x1570] ;  /* 0x0015700001087983 */ /* 0x002ee80000300c00 */
        /* <DEDUP_REMOVED lines=85> */
[----:B------:R-:W-:Y:S04]  /*1efa0*/  STL.128 [R1+0x250], R108 ;  /* 0x0002506c01007387 */ /* 0x000fe80000100c00 */
[----:B------:R-:W-:Y:S04]  /*1efb0*/  STL [R1+0x448], R3 ;  /* 0x0004480301007387 */ /* 0x000fe80000100800 */
[----:B------:R-:W-:Y:S04]  /*1efc0*/  STL.128 [R1+0x260], R112 ;  /* 0x0002607001007387 */ /* 0x000fe80000100c00 */
        /* <DEDUP_REMOVED lines=11> */
[----:B------:R-:W-:Y:S04]  /*1f080*/  STL [R1+0x440], R24 ;  /* 0x0004401801007387 */ /* 0x000fe80000100800 */
[----:B------:R1:W-:Y:S04]  /*1f090*/  STL.128 [R1+0x1280], R24 ;  /* 0x0012801801007387 */ /* 0x0003e80000100c00 */
[----:B------:R-:W4:Y:S04]  /*1f0a0*/  LDL.LU.128 R28, [R1+0x450] ;  /* 0x00045000011c7983 */ /* 0x000f280000300c00 */
[----:B0-----:R-:W4:Y:S04]  /*1f0b0*/  LDL.LU.128 R152, [R1+0x1290] ;  /* 0x0012900001987983 */ /* 0x001f280000300c00 */
[----:B------:R-:W4:Y:S04]  /*1f0c0*/  LDL.LU.128 R32, [R1+0x460] ;  /* 0x0004600001207983 */ /* 0x000f280000300c00 */
        /* <DEDUP_REMOVED lines=33> */
[----:B0-----:R-:W3:Y:S04]  /*1f2e0*/  LDL.LU.128 R184, [R1+0x12e0] ;  /* 0x0012e00001b87983 */ /* 0x001ee80000300c00 */
[----:B-1----:R-:W3:Y:S04]  /*1f2f0*/  LDL.LU.128 R188, [R1+0x12f0] ;  /* 0x0012f00001bc7983 */ /* 0x002ee80000300c00 */
[----:B--2---:R-:W2:Y:S04]  /*1f300*/  LDL.LU.128 R196, [R1+0x1310] ;  /* 0x0013100001c47983 */ /* 0x004ea80000300c00 */
[----:B------:R0:W-:Y:S04]  /*1f310*/  STL.128 [R1+0x1270], R20 ;  /* 0x0012701401007387 */ /* 0x0001e80000100c00 */
[----:B------:R-:W-:Y:S04]  /*1f320*/  STL.128 [R1+0x320], R160 ;  /* 0x000320a001007387 */ /* 0x000fe80000100c00 */
[----:B------:R1:W-:Y:S04]  /*1f330*/  STL.128 [R1+0x330], R164 ;  /* 0x000330a401007387 */ /* 0x0003e80000100c00 */
[----:B------:R1:W-:Y:S04]  /*1f340*/  STL.128 [R1+0x340], R168 ;  /* 0x000340a801007387 */ /* 0x0003e80000100c00 */
[----:B------:R1:W-:Y:S04]  /*1f350*/  STL.128 [R1+0x350], R172 ;  /* 0x000350ac01007387 */ /* 0x0003e80000100c00 */
[----:B0-----:R-:W2:Y:S04]  /*1f360*/  LDL.LU.128 R20, [R1+0x1270] ;  /* 0x0012700001147983 */ /* 0x001ea80000300c00 */
[----:B-1----:R-:W2:Y:S04]  /*1f370*/  LDL.LU.128 R164, [R1+0x12b0] ;  /* 0x0012b00001a47983 */ /* 0x002ea80000300c00 */
[----:B------:R-:W2:Y:S04]  /*1f380*/  LDL.LU.128 R168, [R1+0x12c0] ;  /* 0x0012c00001a87983 */ /* 0x000ea80000300c00 */
[----:B------:R-:W2:Y:S04]  /*1f390*/  LDL.LU.64 R172, [R1+0x12d0] ;  /* 0x0012d00001ac7983 */ /* 0x000ea80000300a00 */
[----:B------:R-:W2:Y:S01]  /*1f3a0*/  LDL.LU.64 R162, [R1+0x12a0] ;  /* 0x0012a00001a27983 */ /* 0x000ea20000300a00 */
[----:B----4-:R-:W-:-:S06]  /*1f3b0*/  WARPGROUP.ARRIVE ;  /* 0x00000000000079c5 */ /* 0x010fcc0000000000 */
[----:B------:R-:W-:Y:S01]  /*1f3c0*/  HGMMA.64x256x16.F32.BF16 R24, R152, gdesc[UR4].tnspB, R24, gsb0 ;  /* 0x43e0000498187df0 */ /* 0x000fe20008001818 */
[----:B------:R-:W-:Y:S02]  /*1f3d0*/  STL.128 [R1+0x310], R156 ;  /* 0x0003109c01007387 */ /* 0x000fe40000100c00 */
[----:B------:R-:W-:Y:S02]  /*1f3e0*/  WARPGROUP.DEPBAR.LE gsb0, 0x0 ;  /* 0x00008000000079c5 */ /* 0x000fe40000010000 */
[----:B------:R0:W-:Y:S04]  /*1f3f0*/  STL.128 [R1+0x440], R24 ;  /* 0x0004401801007387 */ /* 0x0001e80000100c00 */
[----:B------:R-:W-:Y:S04]  /*1f400*/  STL.128 [R1+0x450], R28 ;  /* 0x0004501c01007387 */ /* 0x000fe80000100c00 */
[----:B------:R1:W-:Y:S04]  /*1f410*/  STL.128 [R1+0x570], R100 ;  /* 0x0005706401007387 */ /* 0x0003e80000100c00 */
[----:B------:R4:W-:Y:S04]  /*1f420*/  STL.128 [R1+0x580], R104 ;  /* 0x0005806801007387 */ /* 0x0009e80000100c00 */
[----:B0-----:R-:W2:Y:S04]  /*1f430*/  LDL.LU.128 R24, [R1+0x1280] ;  /* 0x0012800001187983 */ /* 0x001ea80000300c00 */
[----:B-1----:R-:W2:Y:S04]  /*1f440*/  LDL.LU.128 R100, [R1+0x440] ;  /* 0x0004400001647983 */ /* 0x002ea80000300c00 */
[----:B----4-:R-:W4:Y:S01]  /*1f450*/  LDL.LU.128 R104, [R1+0x450] ;  /* 0x0004500001687983 */ /* 0x010f220000300c00 */
[-CC-:B---3--:R-:W-:Y:S01]  /*1f460*/  FFMA.FTZ R161, R184, R0.reuse, -R13.reuse ;  /* 0x00000000b8a17223 */ /* 0x188fe2000001080d */
[-CC-:B------:R-:W-:Y:S01]  /*1f470*/  FFMA.FTZ R160, R185, R0.reuse, -R13.reuse ;  /* 0x00000000b9a07223 */ /* 0x180fe2000001080d */
[-CC-:B------:R-:W-:Y:S01]  /*1f480*/  FFMA.FTZ R159, R188, R0.reuse, -R13.reuse ;  /* 0x00000000bc9f7223 */ /* 0x180fe2000001080d */
[-C--:B------:R-:W-:Y:S01]  /*1f490*/  FFMA.FTZ R158, R189, R0.reuse, -R13 ;  /* 0x00000000bd9e7223 */ /* 0x080fe2000001080d */
[-CC-:B--2---:R-:W-:Y:S01]  /*1f4a0*/  FFMA.FTZ R157, R186, R0.reuse, -R197.reuse ;  /* 0x00000000ba9d7223 */ /* 0x184fe200000108c5 */
        /* <DEDUP_REMOVED lines=10> */
[----:B------:R-:W2:Y:S01]  /*1f550*/  MUFU.EX2 R0, R0 ;  /* 0x0000000000007308 */ /* 0x000ea20000000800 */
[----:B------:R-:W-:Y:S01]  /*1f560*/  IMAD.MOV.U32 R200, RZ, RZ, R225 ;  /* 0x000000ffffc87224 */ /* 0x000fe200078e00e1 */
[----:B------:R3:W-:Y:S01]  /*1f570*/  STL.128 [R1+0x360], R176 ;  /* 0x000360b001007387 */ /* 0x0007e20000100c00 */
[----:B------:R-:W-:Y:S01]  /*1f580*/  IMAD.MOV.U32 R201, RZ, RZ, R224 ;  /* 0x000000ffffc97224 */ /* 0x000fe200078e00e0 */
[----:B0-----:R-:W-:Y:S01]  /*1f590*/  F2FP.BF16.F32.PACK_AB R152, R160, R161 ;  /* 0x000000a1a098723e */ /* 0x001fe200000010ff */
[----:B------:R-:W-:Y:S01]  /*1f5a0*/  IMAD.MOV.U32 R224, RZ, RZ, R14 ;  /* 0x000000ffffe07224 */ /* 0x000fe200078e000e */
[----:B-1----:R-:W-:Y:S01]  /*1f5b0*/  F2FP.BF16.F32.PACK_AB R153, R156, R157 ;  /* 0x0000009d9c99723e */ /* 0x002fe200000010ff */
[----:B------:R-:W-:Y:S01]  /*1f5c0*/  IMAD.MOV.U32 R225, RZ, RZ, R12 ;  /* 0x000000ffffe17224 */ /* 0x000fe200078e000c */
[----:B------:R-:W-:Y:S01]  /*1f5d0*/  F2FP.BF16.F32.PACK_AB R154, R158, R159 ;  /* 0x0000009f9e9a723e */ /* 0x000fe200000010ff */
[----:B------:R-:W-:-:S02]  /*1f5e0*/  IMAD.MOV.U32 R175, RZ, RZ, R150 ;  /* 0x000000ffffaf7224 */ /* 0x000fc400078e0096 */
[----:B------:R-:W-:Y:S01]  /*1f5f0*/  IMAD.MOV.U32 R174, RZ, RZ, R151 ;  /* 0x000000ffffae7224 */ /* 0x000fe200078e0097 */
[----:B------:R-:W-:Y:S01]  /*1f600*/  STL.128 [R1+0x370], R180 ;  /* 0x000370b401007387 */ /* 0x000fe20000100c00 */
[----:B------:R-:W-:Y:S01]  /*1f610*/  IMAD.MOV.U32 R202, RZ, RZ, R223 ;  /* 0x000000ffffca7224 */ /* 0x000fe200078e00df */
[----:B--2---:R-:W-:Y:S01]  /*1f620*/  F2FP.BF16.F32.PACK_AB R155, R0, R13 ;  /* 0x0000000d009b723e */ /* 0x004fe200000010ff */
[----:B---3--:R-:W-:Y:S02]  /*1f630*/  IMAD.MOV.U32 R179, RZ, RZ, R146 ;  /* 0x000000ffffb37224 */ /* 0x008fe400078e0092 */
[----:B------:R-:W-:Y:S02]  /*1f640*/  IMAD.MOV.U32 R178, RZ, RZ, R147 ;  /* 0x000000ffffb27224 */ /* 0x000fe400078e0093 */
[----:B------:R-:W-:Y:S02]  /*1f650*/  IMAD.MOV.U32 R177, RZ, RZ, R148 ;  /* 0x000000ffffb17224 */ /* 0x000fe400078e0094 */
[----:B------:R-:W-:Y:S01]  /*1f660*/  IMAD.MOV.U32 R176, RZ, RZ, R149 ;  /* 0x000000ffffb07224 */ /* 0x000fe200078e0095 */
[----:B------:R0:W-:Y:S01]  /*1f670*/  STL.128 [R1+0x420], R224 ;  /* 0x000420e001007387 */ /* 0x0001e20000100c00 */
        /* <DEDUP_REMOVED lines=18> */
[----:B0-----:R-:W-:-:S02]  /*1f7a0*/  IMAD.MOV.U32 R227, RZ, RZ, R140 ;  /* 0x000000ffffe37224 */ /* 0x001fc400078e008c */
[----:B------:R-:W-:Y:S01]  /*1f7b0*/  IMAD.MOV.U32 R226, RZ, RZ, R141 ;  /* 0x000000ffffe27224 */ /* 0x000fe200078e008d */
[----:B------:R-:W-:Y:S01]  /*1f7c0*/  STL.128 [R1+0x490], R44 ;  /* 0x0004902c01007387 */ /* 0x000fe20000100c00 */
[----:B------:R-:W-:Y:S02]  /*1f7d0*/  IMAD.MOV.U32 R183, RZ, RZ, R142 ;  /* 0x000000ffffb77224 */ /* 0x000fe400078e008e */
[----:B------:R-:W-:Y:S01]  /*1f7e0*/  IMAD.MOV.U32 R182, RZ, RZ, R143 ;  /* 0x000000ffffb67224 */ /* 0x000fe200078e008f */
[----:B------:R-:W-:Y:S01]  /*1f7f0*/  STL.128 [R1+0x4a0], R48 ;  /* 0x0004a03001007387 */ /* 0x000fe20000100c00 */
[----:B------:R-:W-:Y:S02]  /*1f800*/  IMAD.MOV.U32 R181, RZ, RZ, R144 ;  /* 0x000000ffffb57224 */ /* 0x000fe400078e0090 */
[----:B------:R-:W-:Y:S01]  /*1f810*/  IMAD.MOV.U32 R180, RZ, RZ, R145 ;  /* 0x000000ffffb47224 */ /* 0x000fe200078e0091 */
        /* <DEDUP_REMOVED lines=14> */
[----:B------:R3:W-:Y:S04]  /*1f900*/  STL.128 [R1+0x5b0], R116 ;  /* 0x0005b07401007387 */ /* 0x0007e80000100c00 */
[----:B------:R3:W-:Y:S04]  /*1f910*/  STL.128 [R1+0x5e0], R128 ;  /* 0x0005e08001007387 */ /* 0x0007e80000100c00 */
[----:B------:R3:W-:Y:S04]  /*1f920*/  STL [R1+0x5f0], R132 ;  /* 0x0005f08401007387 */ /* 0x0007e80000100800 */
[----:B-1----:R-:W4:Y:S04]  /*1f930*/  LDL.LU R20, [R1+0x5c0] ;  /* 0x0005c00001147983 */ /* 0x002f280000300800 */
[----:B------:R-:W4:Y:S04]  /*1f940*/  LDL.LU R21, [R1+0x5c8] ;  /* 0x0005c80001157983 */ /* 0x000f280000300800 */
[----:B------:R-:W4:Y:S04]  /*1f950*/  LDL.LU R22, [R1+0x5cc] ;  /* 0x0005cc0001167983 */ /* 0x000f280000300800 */
[----:B------:R-:W4:Y:S04]  /*1f960*/  LDL.LU R23, [R1+0x5d0] ;  /* 0x0005d00001177983 */ /* 0x000f280000300800 */
[----:B------:R-:W-:Y:S04]  /*1f970*/  STL.128 [R1+0x11b0], R176 ;  /* 0x0011b0b001007387 */ /* 0x000fe80000100c00 */
[----:B------:R-:W-:Y:S04]  /*1f980*/  STL.128 [R1+0x11a0], R172 ;  /* 0x0011a0ac01007387 */ /* 0x000fe80000100c00 */
[----:B------:R-:W-:Y:S04]  /*1f990*/  STL.128 [R1+0x1190], R168 ;  /* 0x001190a801007387 */ /* 0x000fe80000100c00 */
[----:B------:R-:W-:Y:S04]  /*1f9a0*/  STL.128 [R1+0x1180], R164 ;  /* 0x001180a401007387 */ /* 0x000fe80000100c00 */
[----:B------:R-:W-:Y:S04]  /*1f9b0*/  STL.128 [R1+0x1170], R160 ;  /* 0x001170a001007387 */ /* 0x000fe80000100c00 */
[----:B------:R-:W-:Y:S04]  /*1f9c0*/  STL.128 [R1+0x1160], R156 ;  /* 0x0011609c01007387 */ /* 0x000fe80000100c00 */
[----:B------:R1:W-:Y:S04]  /*1f9d0*/  STL.128 [R1+0x1150], R152 ;  /* 0x0011509801007387 */ /* 0x0003e80000100c00 */
[----:B0-----:R-:W4:Y:S04]  /*1f9e0*/  LDL.LU.128 R108, [R1+0x460] ;  /* 0x00046000016c7983 */ /* 0x001f280000300c00 */
[----:B--2---:R-:W2:Y:S04]  /*1f9f0*/  LDL.LU.128 R112, [R1+0x470] ;  /* 0x0004700001707983 */ /* 0x004ea80000300c00 */
        /* <DEDUP_REMOVED lines=9> */
[----:B-1----:R-:W3:Y:S04]  /*1fa90*/  LDL.LU.128 R152, [R1+0x510] ;  /* 0x0005100001987983 */ /* 0x002ee80000300c00 */
[----:B------:R-:W3:Y:S04]  /*1faa0*/  LDL.LU.128 R156, [R1+0x520] ;  /* 0x00052000019c7983 */ /* 0x000ee80000300c00 */
[----:B------:R-:W3:Y:S04]  /*1fab0*/  LDL.LU.128 R160, [R1+0x530] ;  /* 0x0005300001a07983 */ /* 0x000ee80000300c00 */
[----:B------:R-:W3:Y:S04]  /*1fac0*/  LDL.LU.128 R164, [R1+0x540] ;  /* 0x0005400001a47983 */ /* 0x000ee80000300c00 */
[----:B------:R-:W3:Y:S04]  /*1fad0*/  LDL.LU.128 R168, [R1+0x550] ;  /* 0x0005500001a87983 */ /* 0x000ee80000300c00 */
[----:B------:R-:W3:Y:S04]  /*1fae0*/  LDL.LU.128 R172, [R1+0x560] ;  /* 0x0005600001ac7983 */ /* 0x000ee80000300c00 */
[----:B------:R-:W3:Y:S01]  /*1faf0*/  LDL.128 R176, [R1+0x570] ;  /* 0x0005700001b07983 */ /* 0x000ee20000100c00 */
[----:B----4-:R-:W-:-:S03]  /*1fb00*/  IMAD.MOV.U32 R28, RZ, RZ, R104 ;  /* 0x000000ffff1c7224 */ /* 0x010fc600078e0068 */
[----:B------:R-:W-:Y:S01]  /*1fb10*/  STL.128 [R1+0x230], R8 ;  /* 0x0002300801007387 */ /* 0x000fe20000100c00 */
[----:B------:R-:W-:-:S03]  /*1fb20*/  IMAD.MOV.U32 R29, RZ, RZ, R105 ;  /* 0x000000ffff1d7224 */ /* 0x000fc600078e0069 */
[----:B------:R-:W-:Y:S01]  /*1fb30*/  STL.128 [R1+0x230], R4 ;  /* 0x0002300401007387 */ /* 0x000fe20000100c00 */
[----:B------:R-:W-:Y:S02]  /*1fb40*/  IMAD.MOV.U32 R30, RZ, RZ, R106 ;  /* 0x000000ffff1e7224 */ /* 0x000fe400078e006a */
[----:B------:R-:W-:Y:S01]  /*1fb50*/  IMAD.MOV.U32 R31, RZ, RZ, R107 ;  /* 0x000000ffff1f7224 */ /* 0x000fe200078e006b */
[----:B------:R0:W-:Y:S04]  /*1fb60*/  STL.128 [R1+0x230], R24 ;  /* 0x0002301801007387 */ /* 0x0001e80000100c00 */
[----:B------:R1:W-:Y:S04]  /*1fb70*/  STL.128 [R1+0x230], R100 ;  /* 0x0002306401007387 */ /* 0x0003e80000100c00 */
[----:B------:R4:W-:Y:S04]  /*1fb80*/  STL.128 [R1+0x240], R104 ;  /* 0x0002406801007387 */ /* 0x0009e80000100c00 */
[----:B------:R-:W-:Y:S01]  /*1fb90*/  STL.64 [R1+0xff0], R18 ;  /* 0x000ff01201007387 */ /* 0x000fe20000100a00 */
[----:B0-----:R-:W-:-:S03]  /*1fba0*/  IMAD.MOV.U32 R25, RZ, RZ, R101 ;  /* 0x000000ffff197224 */ /* 0x001fc600078e0065 */
[----:B------:R-:W-:Y:S01]  /*1fbb0*/  STL.128 [R1+0xfe0], R12 ;  /* 0x000fe00c01007387 */ /* 0x000fe20000100c00 */
[----:B------:R-:W-:Y:S02]  /*1fbc0*/  IMAD.MOV.U32 R26, RZ, RZ, R102 ;  /* 0x000000ffff1a7224 */ /* 0x000fe400078e0066 */
[----:B------:R-:W-:Y:S01]  /*1fbd0*/  IMAD.MOV.U32 R27, RZ, RZ, R103 ;  /* 0x000000ffff1b7224 */ /* 0x000fe200078e0067 */
[----:B-1----:R-:W3:Y:S04]  /*1fbe0*/  LDL.LU R101, [R1+0x574] ;  /* 0x0005740001657983 */ /* 0x002ee80000300800 */
[----:B------:R-:W3:Y:S04]  /*1fbf0*/  LDL.LU R102, [R1+0x578] ;  /* 0x0005780001667983 */ /* 0x000ee80000300800 */
[----:B------:R-:W3:Y:S04]  /*1fc00*/  LDL.LU R103, [R1+0x57c] ;  /* 0x00057c0001677983 */ /* 0x000ee80000300800 */
[----:B----4-:R-:W4:Y:S01]  /*1fc10*/  LDL.128 R104, [R1+0x580] ;  /* 0x0005800001687983 */ /* 0x010f220000100c00 */
[----:B------:R-:W-:-:S03]  /*1fc20*/  IMAD.MOV.U32 R24, RZ, RZ, R100 ;  /* 0x000000ffff187224 */ /* 0x000fc600078e0064 */
[----:B------:R0:W-:Y:S04]  /*1fc30*/  STL.128 [R1+0x1020], R28 ;  /* 0x0010201c01007387 */ /* 0x0001e80000100c00 */
[----:B------:R1:W-:Y:S04]  /*1fc40*/  STL.128 [R1+0x1010], R24 ;  /* 0x0010101801007387 */ /* 0x0003e80000100c00 */
[----:B------:R-:W4:Y:S04]  /*1fc50*/  LDL.LU R197, [R1+0x5c4] ;  /* 0x0005c40001c57983 */ /* 0x000f280000300800 */
[----:B------:R-:W4:Y:S04]  /*1fc60*/  LDL.LU R191, [R1+0x5d4] ;  /* 0x0005d40001bf7983 */ /* 0x000f280000300800 */
[----:B0-----:R-:W4:Y:S04]  /*1fc70*/  LDL.LU.128 R28, [R1+0x1020] ;  /* 0x00102000011c7983 */ /* 0x001f280000300c00 */
[----:B-1----:R-:W4:Y:S04]  /*1fc80*/  LDL.LU.128 R24, [R1+0x1010] ;  /* 0x0010100001187983 */ /* 0x002f280000300c00 */
[----:B------:R-:W4:Y:S04]  /*1fc90*/  LDL.LU R190, [R1+0x5d8] ;  /* 0x0005d80001be7983 */ /* 0x000f280000300800 */
[----:B------:R-:W4:Y:S04]  /*1fca0*/  LDL.LU R187, [R1+0x5dc] ;  /* 0x0005dc0001bb7983 */ /* 0x000f280000300800 */
[----:B------:R-:W4:Y:S04]  /*1fcb0*/  LDL.LU R186, [R1+0x5e0] ;  /* 0x0005e00001ba7983 */ /* 0x000f280000300800 */
[----:B------:R-:W4:Y:S04]  /*1fcc0*/  LDL.LU R189, [R1+0x5e4] ;  /* 0x0005e40001bd7983 */ /* 0x000f280000300800 */
[----:B------:R-:W4:Y:S04]  /*1fcd0*/  LDL.LU R188, [R1+0x5e8] ;  /* 0x0005e80001bc7983 */ /* 0x000f280000300800 */
[----:B------:R-:W4:Y:S04]  /*1fce0*/  LDL.LU R185, [R1+0x5ec] ;  /* 0x0005ec0001b97983 */ /* 0x000f280000300800 */
[----:B------:R-:W4:Y:S04]  /*1fcf0*/  LDL.LU R184, [R1+0x5f0] ;  /* 0x0005f00001b87983 */ /* 0x000f280000300800 */
[----:B------:R-:W4:Y:S04]  /*1fd00*/  LDL.LU.64 R18, [R1+0xff0] ;  /* 0x000ff00001127983 */ /* 0x000f280000300a00 */
[----:B------:R-:W4:Y:S01]  /*1fd10*/  LDL.LU.128 R12, [R1+0xfe0] ;  /* 0x000fe000010c7983 */ /* 0x000f220000300c00 */
[----:B------:R-:W-:Y:S01]  /*1fd20*/  VIADD R16, R16, 0x280 ;  /* 0x0000028010107836 */ /* 0x000fe20000000000 */
[----:B------:R-:W-:-:S02]  /*1fd30*/  R2UR UR7, R17 ;  /* 0x00000000110772ca */ /* 0x000fc400000e0000 */
[----:B------:R-:W-:Y:S04]  /*1fd40*/  STL.128 [R1+0x400], R216 ;  /* 0x000400d801007387 */ /* 0x000fe80000100c00 */
[----:B------:R-:W-:Y:S04]  /*1fd50*/  STL.128 [R1+0x3c0], R200 ;  /* 0x0003c0c801007387 */ /* 0x000fe80000100c00 */
[----:B------:R-:W-:Y:S04]  /*1fd60*/  STL.128 [R1+0x3d0], R204 ;  /* 0x0003d0cc01007387 */ /* 0x000fe80000100c00 */
[----:B------:R-:W-:Y:S04]  /*1fd70*/  STL.128 [R1+0x3e0], R208 ;  /* 0x0003e0d001007387 */ /* 0x000fe80000100c00 */
[----:B------:R-:W-:Y:S04]  /*1fd80*/  STL.128 [R1+0x3f0], R212 ;  /* 0x0003f0d401007387 */ /* 0x000fe80000100c00 */
[----:B------:R-:W-:Y:S04]  /*1fd90*/  STL.128 [R1+0x3a0], R192 ;  /* 0x0003a0c001007387 */ /* 0x000fe80000100c00 */
[----:B------:R-:W-:Y:S04]  /*1fda0*/  STL.64 [R1+0x1208], R198 ;  /* 0x001208c601007387 */ /* 0x000fe80000100a00 */
[----:B------:R-:W4:Y:S04]  /*1fdb0*/  LDL.LU R196, [R1+0xfd0] ;  /* 0x000fd00001c47983 */ /* 0x000f280000300800 */
[----:B------:R0:W-:Y:S01]  /*1fdc0*/  STL.128 [R1+0x1000], R20 ;  /* 0x0010001401007387 */ /* 0x0001e20000100c00 */
[----:B------:R-:W-:-:S03]  /*1fdd0*/  IMAD.MOV.U32 R32, RZ, RZ, R108 ;  /* 0x000000ffff207224 */ /* 0x000fc600078e006c */
[----:B0-----:R-:W4:Y:S01]  /*1fde0*/  LDL.LU.128 R20, [R1+0x1000] ;  /* 0x0010000001147983 */ /* 0x001f220000300c00 */
[----:B------:R-:W-:Y:S02]  /*1fdf0*/  IMAD.MOV.U32 R33, RZ, RZ, R109 ;  /* 0x000000ffff217224 */ /* 0x000fe400078e006d */
[----:B------:R-:W-:Y:S02]  /*1fe00*/  IMAD.MOV.U32 R34, RZ, RZ, R110 ;  /* 0x000000ffff227224 */ /* 0x000fe400078e006e */
[----:B------:R-:W-:Y:S02]  /*1fe10*/  IMAD.MOV.U32 R35, RZ, RZ, R111 ;  /* 0x000000ffff237224 */ /* 0x000fe400078e006f */
[----:B--2---:R-:W-:Y:S02]  /*1fe20*/  IMAD.MOV.U32 R36, RZ, RZ, R112 ;  /* 0x000000ffff247224 */ /* 0x004fe400078e0070 */
[----:B------:R-:W-:Y:S02]  /*1fe30*/  IMAD.MOV.U32 R37, RZ, RZ, R113 ;  /* 0x000000ffff257224 */ /* 0x000fe400078e0071 */
[----:B------:R-:W-:-:S02]  /*1fe40*/  IMAD.MOV.U32 R38, RZ, RZ, R114 ;  /* 0x000000ffff267224 */ /* 0x000fc400078e0072 */
[----:B------:R-:W-:Y:S02]  /*1fe50*/  IMAD.MOV.U32 R39, RZ, RZ, R115 ;  /* 0x000000ffff277224 */ /* 0x000fe400078e0073 */
        /* <DEDUP_REMOVED lines=80> */
[----:B----4-:R4:W-:Y:S04]  /*20360*/  STL.128 [R1+0x370], R104 ;  /* 0x0003706801007387 */ /* 0x0109e80000100c00 */
[----:B0-----:R-:W4:Y:S04]  /*20370*/  LDL.LU.128 R100, [R1+0x1140] ;  /* 0x0011400001647983 */ /* 0x001f280000300c00 */
[----:B-1----:R-:W4:Y:S04]  /*20380*/  LDL.LU.128 R96, [R1+0x1130] ;  /* 0x0011300001607983 */ /* 0x002f280000300c00 */
        /* <DEDUP_REMOVED lines=16> */
[----:B----4-:R-:W4:Y:S04]  /*20490*/  LDL.LU R105, [R1+0x584] ;  /* 0x0005840001697983 */ /* 0x010f280000300800 */
[----:B------:R-:W4:Y:S04]  /*204a0*/  LDL.LU R106, [R1+0x588] ;  /* 0x00058800016a7983 */ /* 0x000f280000300800 */
[----:B------:R-:W4:Y:S04]  /*204b0*/  LDL.LU R107, [R1+0x58c] ;  /* 0x00058c00016b7983 */ /* 0x000f280000300800 */
[----:B------:R-:W4:Y:S04]  /*204c0*/  LDL.128 R108, [R1+0x590] ;  /* 0x00059000016c7983 */ /* 0x000f280000100c00 */
[----:B------:R0:W-:Y:S04]  /*204d0*/  STL.128 [R1+0xe70], R20 ;  /* 0x000e701401007387 */ /* 0x0001e80000100c00 */
[----:B------:R1:W-:Y:S04]  /*204e0*/  STL.128 [R1+0xe90], R28 ;  /* 0x000e901c01007387 */ /* 0x0003e80000100c00 */
[----:B------:R1:W-:Y:S04]  /*204f0*/  STL.128 [R1+0xe80], R24 ;  /* 0x000e801801007387 */ /* 0x0003e80000100c00 */
[----:B------:R1:W-:Y:S04]  /*20500*/  STL.128 [R1+0x260], R112 ;  /* 0x0002607001007387 */ /* 0x0003e80000100c00 */
[----:B0-----:R-:W4:Y:S04]  /*20510*/  LDL.LU.128 R20, [R1+0xe70] ;  /* 0x000e700001147983 */ /* 0x001f280000300c00 */
[----:B-1----:R-:W4:Y:S04]  /*20520*/  LDL.LU.128 R28, [R1+0xe90] ;  /* 0x000e9000011c7983 */ /* 0x002f280000300c00 */
[----:B------:R-:W4:Y:S04]  /*20530*/  LDL.LU.128 R24, [R1+0xe80] ;  /* 0x000e800001187983 */ /* 0x000f280000300c00 */
[----:B------:R0:W-:Y:S01]  /*20540*/  STL.128 [R1+0x270], R116 ;  /* 0x0002707401007387 */ /* 0x0001e20000100c00 */
[----:B------:R-:W-:-:S03]  /*20550*/  R2UR UR6, R16 ;  /* 0x00000000100672ca */ /* 0x000fc600000e0000 */
[----:B------:R-:W4:Y:S04]  /*20560*/  LDL.LU.128 R112, [R1+0x5a0] ;  /* 0x0005a00001707983 */ /* 0x000f280000300c00 */
[----:B------:R1:W-:Y:S04]  /*20570*/  STL.64 [R1+0x1268], R226 ;  /* 0x001268e201007387 */ /* 0x0003e80000100a00 */
[----:B------:R1:W-:Y:S04]  /*20580*/  STL [R1+0x1200], R197 ;  /* 0x001200c501007387 */ /* 0x0003e80000100800 */
[----:B0-----:R-:W4:Y:S04]  /*20590*/  LDL.LU.128 R116, [R1+0x5b0] ;  /* 0x0005b00001747983 */ /* 0x001f280000300c00 */
[----:B------:R0:W-:Y:S04]  /*205a0*/  STL.128 [R1+0x11e0], R188 ;  /* 0x0011e0bc01007387 */ /* 0x0001e80000100c00 */
[----:B------:R0:W-:Y:S04]  /*205b0*/  STL.128 [R1+0x11d0], R184 ;  /* 0x0011d0b801007387 */ /* 0x0001e80000100c00 */
[----:B------:R0:W-:Y:S04]  /*205c0*/  STL.128 [R1+0x11c0], R180 ;  /* 0x0011c0b401007387 */ /* 0x0001e80000100c00 */
[----:B------:R-:W-:Y:S04]  /*205d0*/  STL.128 [R1+0x350], R172 ;  /* 0x000350ac01007387 */ /* 0x000fe80000100c00 */
[----:B------:R0:W-:Y:S04]  /*205e0*/  STL.128 [R1+0x360], R176 ;  /* 0x000360b001007387 */ /* 0x0001e80000100c00 */
[----:B------:R0:W-:Y:S04]  /*205f0*/  STL.64 [R1+0xe60], R18 ;  /* 0x000e601201007387 */ /* 0x0001e80000100a00 */
[----:B------:R0:W-:Y:S04]  /*20600*/  STL.128 [R1+0xe50], R12 ;  /* 0x000e500c01007387 */ /* 0x0001e80000100c00 */
[----:B-1----:R-:W4:Y:S04]  /*20610*/  LDL.LU.64 R226, [R1+0x1268] ;  /* 0x0012680001e27983 */ /* 0x002f280000300a00 */
[----:B------:R-:W4:Y:S04]  /*20620*/  LDL.LU R197, [R1+0x1200] ;  /* 0x0012000001c57983 */ /* 0x000f280000300800 */
[----:B0-----:R-:W4:Y:S04]  /*20630*/  LDL.LU.128 R188, [R1+0x11e0] ;  /* 0x0011e00001bc7983 */ /* 0x001f280000300c00 */
[----:B------:R-:W4:Y:S04]  /*20640*/  LDL.LU.128 R184, [R1+0x11d0] ;  /* 0x0011d00001b87983 */ /* 0x000f280000300c00 */
[----:B------:R-:W4:Y:S04]  /*20650*/  LDL.LU.128 R180, [R1+0x11c0] ;  /* 0x0011c00001b47983 */ /* 0x000f280000300c00 */
[----:B------:R-:W4:Y:S04]  /*20660*/  LDL.LU.128 R176, [R1+0x11b0] ;  /* 0x0011b00001b07983 */ /* 0x000f280000300c00 */
[----:B------:R-:W4:Y:S04]  /*20670*/  LDL.LU.128 R172, [R1+0x11a0] ;  /* 0x0011a00001ac7983 */ /* 0x000f280000300c00 */
[----:B------:R-:W4:Y:S04]  /*20680*/  LDL.LU.64 R18, [R1+0xe60] ;  /* 0x000e600001127983 */ /* 0x000f280000300a00 */
[----:B------:R-:W4:Y:S04]  /*20690*/  LDL.LU.128 R12, [R1+0xe50] ;  /* 0x000e5000010c7983 */ /* 0x000f280000300c00 */
[----:B------:R-:W4:Y:S04]  /*206a0*/  LDL.LU R17, [R1+0x598] ;  /* 0x0005980001117983 */ /* 0x000f280000300800 */
[----:B------:R-:W4:Y:S04]  /*206b0*/  LDL.LU R16, [R1+0x59c] ;  /* 0x00059c0001107983 */ /* 0x000f280000300800 */
[----:B------:R0:W-:Y:S04]  /*206c0*/  STL.128 [R1+0x300], R152 ;  /* 0x0003009801007387 */ /* 0x0001e80000100c00 */
[----:B------:R1:W-:Y:S04]  /*206d0*/  STL.128 [R1+0x410], R220 ;  /* 0x000410dc01007387 */ /* 0x0003e80000100c00 */
[----:B------:R-:W4:Y:S04]  /*206e0*/  LDL.LU.128 R216, [R1+0x1360] ;  /* 0x0013600001d87983 */ /* 0x000f280000300c00 */
[----:B------:R-:W4:Y:S04]  /*206f0*/  LDL.LU.128 R212, [R1+0x1350] ;  /* 0x0013500001d47983 */ /* 0x000f280000300c00 */
[----:B0-----:R-:W4:Y:S04]  /*20700*/  LDL.LU.128 R152, [R1+0x1150] ;  /* 0x0011500001987983 */ /* 0x001f280000300c00 */
[----:B-1----:R-:W4:Y:S04]  /*20710*/  LDL.LU.64 R220, [R1+0x1370] ;  /* 0x0013700001dc7983 */ /* 0x002f280000300a00 */
[----:B------:R-:W4:Y:S04]  /*20720*/  LDL.LU.128 R208, [R1+0x1340] ;  /* 0x0013400001d07983 */ /* 0x000f280000300c00 */
[----:B------:R-:W4:Y:S04]  /*20730*/  LDL.LU.128 R204, [R1+0x1330] ;  /* 0x0013300001cc7983 */ /* 0x000f280000300c00 */
[----:B------:R-:W4:Y:S04]  /*20740*/  LDL.LU.128 R200, [R1+0x1320] ;  /* 0x0013200001c87983 */ /* 0x000f280000300c00 */
[----:B------:R-:W4:Y:S04]  /*20750*/  LDL.LU.128 R192, [R1+0x1300] ;  /* 0x0013000001c07983 */ /* 0x000f280000300c00 */
        /* <DEDUP_REMOVED lines=12> */
[----:B------:R-:W4:Y:S04]  /*20820*/  LDL.LU.64 R198, [R1+0x1208] ;  /* 0x0012080001c67983 */ /* 0x000f280000300a00 */
[----:B------:R0:W-:Y:S04]  /*20830*/  STL.128 [R1+0xfb0], R100 ;  /* 0x000fb06401007387 */ /* 0x0001e80000100c00 */
[----:B------:R1:W-:Y:S04]  /*20840*/  STL.128 [R1+0xfa0], R96 ;  /* 0x000fa06001007387 */ /* 0x0003e80000100c00 */
[----:B--2---:R2:W-:Y:S04]  /*20850*/  STL.128 [R1+0xf90], R92 ;  /* 0x000f905c01007387 */ /* 0x0045e80000100c00 */
[----:B---3--:R3:W-:Y:S04]  /*20860*/  STL.128 [R1+0xf80], R88 ;  /* 0x000f805801007387 */ /* 0x0087e80000100c00 */
        /* <DEDUP_REMOVED lines=14> */
[----:B0-----:R-:W3:Y:S04]  /*20950*/  LDL.LU.128 R100, [R1+0xfb0] ;  /* 0x000fb00001647983 */ /* 0x001ee80000300c00 */
[----:B-1----:R-:W3:Y:S04]  /*20960*/  LDL.LU.128 R96, [R1+0xfa0] ;  /* 0x000fa00001607983 */ /* 0x002ee80000300c00 */
[----:B----4-:R0:W-:Y:S04]  /*20970*/  STL.128 [R1+0xfc0], R104 ;  /* 0x000fc06801007387 */ /* 0x0101e80000100c00 */
[----:B------:R1:W-:Y:S04]  /*20980*/  STL.128 [R1+0x380], R108 ;  /* 0x0003806c01007387 */ /* 0x0003e80000100c00 */
[----:B--2---:R-:W2:Y:S04]  /*20990*/  LDL.LU.128 R92, [R1+0xf90] ;  /* 0x000f9000015c7983 */ /* 0x004ea80000300c00 */
[----:B---3--:R-:W3:Y:S04]  /*209a0*/  LDL.LU.128 R88, [R1+0xf80] ;  /* 0x000f800001587983 */ /* 0x008ee80000300c00 */
[----:B0-----:R-:W4:Y:S04]  /*209b0*/  LDL.LU.128 R104, [R1+0xfc0] ;  /* 0x000fc00001687983 */ /* 0x001f280000300c00 */
        /* <DEDUP_REMOVED lines=14> */
[----:B-1----:R-:W4:Y:S04]  /*20aa0*/  LDL.LU R109, [R1+0x594] ;  /* 0x00059400016d7983 */ /* 0x002f280000300800 */
[----:B------:R0:W-:Y:S04]  /*20ab0*/  STL.128 [R1+0xce0], R20 ;  /* 0x000ce01401007387 */ /* 0x0001e80000100c00 */
[----:B------:R1:W-:Y:S04]  /*20ac0*/  STL.128 [R1+0xd00], R28 ;  /* 0x000d001c01007387 */ /* 0x0003e80000100c00 */
[----:B------:R1:W-:Y:S01]  /*20ad0*/  STL.128 [R1+0xcf0], R24 ;  /* 0x000cf01801007387 */ /* 0x0003e20000100c00 */
[----:B------:R-:W-:-:S02]  /*20ae0*/  IMAD.MOV.U32 R11, RZ, RZ, R112 ;  /* 0x000000ffff0b7224 */ /* 0x000fc400078e0070 */
[----:B------:R-:W-:Y:S02]  /*20af0*/  IMAD.MOV.U32 R10, RZ, RZ, R113 ;  /* 0x000000ffff0a7224 */ /* 0x000fe400078e0071 */
[----:B------:R-:W-:Y:S02]  /*20b00*/  IMAD.MOV.U32 R9, RZ, RZ, R114 ;  /* 0x000000ffff097224 */ /* 0x000fe400078e0072 */
[----:B------:R-:W-:Y:S01]  /*20b10*/  IMAD.MOV.U32 R8, RZ, RZ, R115 ;  /* 0x000000ffff087224 */ /* 0x000fe200078e0073 */
[----:B0-----:R-:W4:Y:S04]  /*20b20*/  LDL.LU.128 R20, [R1+0xce0] ;  /* 0x000ce00001147983 */ /* 0x001f280000300c00 */
[----:B-1----:R-:W4:Y:S04]  /*20b30*/  LDL.LU.128 R28, [R1+0xd00] ;  /* 0x000d0000011c7983 */ /* 0x002f280000300c00 */
[----:B------:R-:W4:Y:S01]  /*20b40*/  LDL.LU.128 R24, [R1+0xcf0] ;  /* 0x000cf00001187983 */ /* 0x000f220000300c00 */
[----:B------:R-:W-:-:S02]  /*20b50*/  IMAD.MOV.U32 R7, RZ, RZ, R116 ;  /* 0x000000ffff077224 */ /* 0x000fc400078e0074 */
[----:B------:R-:W-:Y:S02]  /*20b60*/  IMAD.MOV.U32 R6, RZ, RZ, R117 ;  /* 0x000000ffff067224 */ /* 0x000fe400078e0075 */
        /* <DEDUP_REMOVED lines=8> */
[----:B------:R-:W4:Y:S01]  /*20bf0*/  LDL.LU.128 R168, [R1+0x1190] ;  /* 0x0011900001a87983 */ /* 0x000f220000300c00 */
[----:B------:R-:W-:Y:S02]  /*20c00*/  IMAD.MOV.U32 R128, RZ, RZ, R186 ;  /* 0x000000ffff807224 */ /* 0x000fe400078e00ba */
[----:B------:R-:W-:Y:S01]  /*20c10*/  IMAD.MOV.U32 R129, RZ, RZ, R189 ;  /* 0x000000ffff817224 */ /* 0x000fe200078e00bd */
[----:B------:R-:W4:Y:S01]  /*20c20*/  LDL.LU.128 R164, [R1+0x1180] ;  /* 0x0011800001a47983 */ /* 0x000f220000300c00 */
[----:B------:R-:W-:Y:S02]  /*20c30*/  IMAD.MOV.U32 R130, RZ, RZ, R188 ;  /* 0x000000ffff827224 */ /* 0x000fe400078e00bc */
[----:B------:R-:W-:Y:S01]  /*20c40*/  IMAD.MOV.U32 R131, RZ, RZ, R185 ;  /* 0x000000ffff837224 */ /* 0x000fe200078e00b9 */
[----:B------:R-:W4:Y:S01]  /*20c50*/  LDL.LU.128 R160, [R1+0x1170] ;  /* 0x0011700001a07983 */ /* 0x000f220000300c00 */
[----:B------:R-:W-:-:S02]  /*20c60*/  IMAD.MOV.U32 R132, RZ, RZ, R184 ;  /* 0x000000ffff847224 */ /* 0x000fc400078e00b8 */
[----:B------:R-:W-:Y:S01]  /*20c70*/  IMAD.MOV.U32 R133, RZ, RZ, R12 ;  /* 0x000000ffff857224 */ /* 0x000fe200078e000c */
[----:B------:R-:W4:Y:S04]  /*20c80*/  LDL.LU.128 R156, [R1+0x1160] ;  /* 0x00116000019c7983 */ /* 0x000f280000300c00 */
[----:B------:R-:W4:Y:S04]  /*20c90*/  LDL.LU R222, [R1+0xfd4] ;  /* 0x000fd40001de7983 */ /* 0x000f280000300800 */
[----:B------:R-:W-:Y:S04]  /*20ca0*/  STL.128 [R1+0xe20], R100 ;  /* 0x000e206401007387 */ /* 0x000fe80000100c00 */
[----:B------:R-:W-:Y:S04]  /*20cb0*/  STL.128 [R1+0xe10], R96 ;  /* 0x000e106001007387 */ /* 0x000fe80000100c00 */
[----:B--2---:R-:W-:Y:S04]  /*20cc0*/  STL.128 [R1+0xe00], R92 ;  /* 0x000e005c01007387 */ /* 0x004fe80000100c00 */
[----:B---3--:R-:W-:Y:S04]  /*20cd0*/  STL.128 [R1+0xdf0], R88 ;  /* 0x000df05801007387 */ /* 0x008fe80000100c00 */
[----:B----4-:R0:W-:Y:S04]  /*20ce0*/  STL.128 [R1+0xe30], R104 ;  /* 0x000e306801007387 */ /* 0x0101e80000100c00 */
        /* <DEDUP_REMOVED lines=15> */
[----:B0-----:R-:W2:Y:S04]  /*20de0*/  LDL.LU.128 R104, [R1+0xe30] ;  /* 0x000e300001687983 */ /* 0x001ea80000300c00 */
[----:B------:R-:W2:Y:S04]  /*20df0*/  LDL.LU.128 R100, [R1+0xe20] ;  /* 0x000e200001647983 */ /* 0x000ea80000300c00 */
[----:B-1----:R-:W2:Y:S04]  /*20e00*/  LDL.LU.64 R108, [R1+0xe40] ;  /* 0x000e4000016c7983 */ /* 0x002ea80000300a00 */
        /* <DEDUP_REMOVED lines=30> */
[----:B------:R-:W-:Y:S01]  /*20ff0*/  IMAD.MOV.U32 R123, RZ, RZ, R22 ;  /* 0x000000ffff7b7224 */ /* 0x000fe200078e0016 */
[----:B------:R1:W-:Y:S01]  /*21000*/  STL.64 [R1+0x1260], R220 ;  /* 0x001260dc01007387 */ /* 0x0003e20000100a00 */
        /* <DEDUP_REMOVED lines=14> */
[----:B0-----:R-:W2:Y:S01]  /*210f0*/  LDL.LU.128 R216, [R1+0x1250] ;  /* 0x0012500001d87983 */ /* 0x001ea20000300c00 */
[----:B------:R-:W-:Y:S02]  /*21100*/  IMAD.MOV.U32 R143, RZ, RZ, R182 ;  /* 0x000000ffff8f7224 */ /* 0x000fe400078e00b6 */
[----:B------:R-:W-:Y:S01]  /*21110*/  IMAD.MOV.U32 R144, RZ, RZ, R181 ;  /* 0x000000ffff907224 */ /* 0x000fe200078e00b5 */
[----:B-1----:R-:W2:Y:S01]  /*21120*/  LDL.LU.64 R220, [R1+0x1260] ;  /* 0x0012600001dc7983 */ /* 0x002ea20000300a00 */
[----:B------:R-:W-:-:S02]  /*21130*/  IMAD.MOV.U32 R145, RZ, RZ, R180 ;  /* 0x000000ffff917224 */ /* 0x000fc400078e00b4 */
[----:B------:R-:W-:Y:S01]  /*21140*/  IMAD.MOV.U32 R146, RZ, RZ, R179 ;  /* 0x000000ffff927224 */ /* 0x000fe200078e00b3 */
[----:B---3--:R-:W3:Y:S01]  /*21150*/  LDL.LU.128 R212, [R1+0x1240] ;  /* 0x0012400001d47983 */ /* 0x008ee20000300c00 */
[----:B------:R-:W-:Y:S02]  /*21160*/  IMAD.MOV.U32 R147, RZ, RZ, R178 ;  /* 0x000000ffff937224 */ /* 0x000fe400078e00b2 */
[----:B------:R-:W-:Y:S01]  /*21170*/  IMAD.MOV.U32 R148, RZ, RZ, R177 ;  /* 0x000000ffff947224 */ /* 0x000fe200078e00b1 */
[----:B----4-:R-:W4:Y:S01]  /*21180*/  LDL.LU.128 R208, [R1+0x1230] ;  /* 0x0012300001d07983 */ /* 0x010f220000300c00 */
[----:B------:R-:W-:Y:S02]  /*21190*/  IMAD.MOV.U32 R149, RZ, RZ, R176 ;  /* 0x000000ffff957224 */ /* 0x000fe400078e00b0 */
[----:B------:R-:W-:Y:S01]  /*211a0*/  IMAD.MOV.U32 R150, RZ, RZ, R175 ;  /* 0x000000ffff967224 */ /* 0x000fe200078e00af */
[----:B------:R-:W4:Y:S01]  /*211b0*/  LDL.LU.128 R204, [R1+0x1220] ;  /* 0x0012200001cc7983 */ /* 0x000f220000300c00 */
[----:B------:R-:W-:-:S03]  /*211c0*/  IMAD.MOV.U32 R151, RZ, RZ, R174 ;  /* 0x000000ffff977224 */ /* 0x000fc600078e00ae */
[----:B------:R-:W4:Y:S04]  /*211d0*/  LDL.LU.128 R200, [R1+0x1210] ;  /* 0x0012100001c87983 */ /* 0x000f280000300c00 */
[----:B------:R0:W-:Y:S04]  /*211e0*/  STL.128 [R1+0x11f0], R192 ;  /* 0x0011f0c001007387 */ /* 0x0001e80000100c00 */
[----:B------:R-:W4:Y:S04]  /*211f0*/  LDL.64 R4, [R1+0x210] ;  /* 0x0002100001047983 */ /* 0x000f280000100a00 */
[----:B0-----:R-:W4:Y:S01]  /*21200*/  LDL.LU.128 R192, [R1+0x11f0] ;  /* 0x0011f00001c07983 */ /* 0x001f220000300c00 */
[----:B--2---:R-:W-:-:S06]  /*21210*/  WARPGROUP.ARRIVE ;  /* 0x00000000000079c5 */ /* 0x004fcc0000000000 */
[----:B------:R-:W-:Y:S03]  /*21220*/  HGMMA.64x256x16.F32.BF16 R24, R152, gdesc[UR4].tnspB, R24, gsb0 ;  /* 0x43e0000498187df0 */ /* 0x000fe60008001818 */
[----:B------:R-:W0:Y:S01]  /*21230*/  S2R R225, SR_TID.X ;  /* 0x0000000000e17919 */ /* 0x000e220000002100 */
[----:B------:R-:W1:Y:S01]  /*21240*/  S2R R224, SR_TID.X ;  /* 0x0000000000e07919 */ /* 0x000e620000002100 */
[----:B------:R-:W-:Y:S02]  /*21250*/  WARPGROUP.DEPBAR.LE gsb0, 0x0 ;  /* 0x00008000000079c5 */ /* 0x000fe40000010000 */
[----:B------:R2:W-:Y:S04]  /*21260*/  STL.128 [R1+0xb80], R128 ;  /* 0x000b808001007387 */ /* 0x0005e80000100c00 */
[----:B------:R2:W-:Y:S02]  /*21270*/  STL.128 [R1+0xb70], R124 ;  /* 0x000b707c01007387 */ /* 0x0005e40000100c00 */
[----:B--2---:R-:W-:-:S02]  /*21280*/  IMAD.MOV.U32 R131, RZ, RZ, R55 ;  /* 0x000000ffff837224 */ /* 0x004fc400078e0037 */
[----:B------:R-:W-:Y:S02]  /*21290*/  IMAD.MOV.U32 R130, RZ, RZ, R54 ;  /* 0x000000ffff827224 */ /* 0x000fe400078e0036 */
[----:B------:R-:W-:Y:S02]  /*212a0*/  IMAD.MOV.U32 R129, RZ, RZ, R53 ;  /* 0x000000ffff817224 */ /* 0x000fe400078e0035 */
[----:B------:R-:W-:Y:S02]  /*212b0*/  IMAD.MOV.U32 R128, RZ, RZ, R52 ;  /* 0x000000ffff807224 */ /* 0x000fe400078e0034 */
[----:B------:R-:W-:Y:S02]  /*212c0*/  IMAD.MOV.U32 R127, RZ, RZ, R51 ;  /* 0x000000ffff7f7224 */ /* 0x000fe400078e0033 */
[----:B------:R-:W-:Y:S02]  /*212d0*/  IMAD.MOV.U32 R126, RZ, RZ, R50 ;  /* 0x000000ffff7e7224 */ /* 0x000fe400078e0032 */
[----:B------:R-:W-:-:S02]  /*212e0*/  IMAD.MOV.U32 R125, RZ, RZ, R49 ;  /* 0x000000ffff7d7224 */ /* 0x000fc400078e0031 */
[----:B------:R-:W-:Y:S01]  /*212f0*/  IMAD.MOV.U32 R124, RZ, RZ, R48 ;  /* 0x000000ffff7c7224 */ /* 0x000fe200078e0030 */
[----:B------:R2:W-:Y:S04]  /*21300*/  STL.128 [R1+0x2a0], R128 ;  /* 0x0002a08001007387 */ /* 0x0005e80000100c00 */
[----:B------:R3:W-:Y:S01]  /*21310*/  STL.128 [R1+0x290], R124 ;  /* 0x0002907c01007387 */ /* 0x0007e20000100c00 */
[----:B0-----:R-:W-:Y:S02]  /*21320*/  SHF.R.U32.HI R225, RZ, 0x7, R225 ;  /* 0x00000007ffe17819 */ /* 0x001fe400000116e1 */
[----:B-1----:R-:W-:Y:S01]  /*21330*/  SHF.R.U32.HI R224, RZ, 0x7, R224 ;  /* 0x00000007ffe07819 */ /* 0x002fe200000116e0 */
[----:B------:R-:W-:Y:S01]  /*21340*/  IMAD.MOV.U32 R223, RZ, RZ, 0x1 ;  /* 0x00000001ffdf7424 */ /* 0x000fe200078e00ff */
[----:B------:R0:W-:Y:S04]  /*21350*/  STL.128 [R1+0xb50], R116 ;  /* 0x000b507401007387 */ /* 0x0001e80000100c00 */
[----:B--2---:R-:W2:Y:S04]  /*21360*/  LDL.LU.128 R128, [R1+0xb80] ;  /* 0x000b800001807983 */ /* 0x004ea80000300c00 */
[----:B---3--:R-:W3:Y:S01]  /*21370*/  LDL.LU.128 R124, [R1+0xb70] ;  /* 0x000b7000017c7983 */ /* 0x008ee20000300c00 */
[----:B------:R-:W-:Y:S01]  /*21380*/  VIADD R225, R225, 0x8 ;  /* 0x00000008e1e17836 */ /* 0x000fe20000000000 */
[----:B------:R-:W-:-:S02]  /*21390*/  IADD3 R224, -R224, 0xb, RZ ;  /* 0x0000000be0e07810 */ /* 0x000fc40007ffe1ff */
[----:B------:R1:W-:Y:S01]  /*213a0*/  STL.128 [R1+0xc90], R216 ;  /* 0x000c90d801007387 */ /* 0x0003e20000100c00 */
[----:B0-----:R-:W-:Y:S02]  /*213b0*/  IMAD.MOV.U32 R119, RZ, RZ, R43 ;  /* 0x000000ffff777224 */ /* 0x001fe400078e002b */
[----:B------:R-:W-:Y:S01]  /*213c0*/  IMAD.MOV.U32 R118, RZ, RZ, R42 ;  /* 0x000000ffff767224 */ /* 0x000fe200078e002a */
[----:B------:R-:W-:Y:S01]  /*213d0*/  STL.64 [R1+0xcb0], R224 ;  /* 0x000cb0e001007387 */ /* 0x000fe20000100a00 */
[----:B------:R-:W-:Y:S02]  /*213e0*/  IMAD.MOV.U32 R117, RZ, RZ, R41 ;  /* 0x000000ffff757224 */ /* 0x000fe400078e0029 */
[----:B------:R-:W-:Y:S01]  /*213f0*/  IMAD.MOV.U32 R116, RZ, RZ, R40 ;  /* 0x000000ffff747224 */ /* 0x000fe200078e0028 */
[----:B------:R0:W-:Y:S04]  /*21400*/  STL.128 [R1+0xca0], R220 ;  /* 0x000ca0dc01007387 */ /* 0x0001e80000100c00 */
[----:B------:R0:W-:Y:S04]  /*21410*/  STL.128 [R1+0xc80], R212 ;  /* 0x000c80d401007387 */ /* 0x0001e80000100c00 */
[----:B----4-:R4:W-:Y:S01]  /*21420*/  STL.128 [R1+0xc70], R208 ;  /* 0x000c70d001007387 */ /* 0x0109e20000100c00 */
[----:B-1----:R-:W-:-:S02]  /*21430*/  IMAD.MOV.U32 R216, RZ, RZ, R227 ;  /* 0x000000ffffd87224 */ /* 0x002fc400078e00e3 */
[----:B------:R-:W-:Y:S01]  /*21440*/  IMAD.MOV.U32 R217, RZ, RZ, R226 ;  /* 0x000000ffffd97224 */ /* 0x000fe200078e00e2 */
[----:B------:R1:W-:Y:S01]  /*21450*/  STL.128 [R1+0xc60], R204 ;  /* 0x000c60cc01007387 */ /* 0x0003e20000100c00 */
[----:B------:R-:W-:Y:S02]  /*21460*/  IMAD.MOV.U32 R218, RZ, RZ, R183 ;  /* 0x000000ffffda7224 */ /* 0x000fe400078e00b7 */
[----:B------:R-:W-:Y:S01]  /*21470*/  IMAD.MOV.U32 R219, RZ, RZ, R182 ;  /* 0x000000ffffdb7224 */ /* 0x000fe200078e00b6 */
[----:B------:R-:W-:Y:S01]  /*21480*/  STL.128 [R1+0xc50], R200 ;  /* 0x000c50c801007387 */ /* 0x000fe20000100c00 */
[----:B0-----:R-:W-:Y:S02]  /*21490*/  IMAD.MOV.U32 R220, RZ, RZ, R181 ;  /* 0x000000ffffdc7224 */ /* 0x001fe400078e00b5 */
[----:B------:R-:W-:Y:S01]  /*214a0*/  IMAD.MOV.U32 R221, RZ, RZ, R180 ;  /* 0x000000ffffdd7224 */ /* 0x000fe200078e00b4 */
[----:B------:R0:W-:Y:S01]  /*214b0*/  STL.64 [R1+0xc48], R198 ;  /* 0x000c48c601007387 */ /* 0x0001e20000100a00 */
[----:B------:R-:W-:-:S02]  /*214c0*/  IMAD.MOV.U32 R212, RZ, RZ, R18 ;  /* 0x000000ffffd47224 */ /* 0x000fc400078e0012 */
[----:B------:R-:W-:Y:S01]  /*214d0*/  IMAD.MOV.U32 R213, RZ, RZ, R19 ;  /* 0x000000ffffd57224 */ /* 0x000fe200078e0013 */
[----:B------:R0:W-:Y:S01]  /*214e0*/  STL [R1+0xc40], R196 ;  /* 0x000c40c401007387 */ /* 0x0001e20000100800 */
[----:B----4-:R-:W-:Y:S02]  /*214f0*/  IMAD.MOV.U32 R208, RZ, RZ, R184 ;  /* 0x000000ffffd07224 */ /* 0x010fe400078e00b8 */
[----:B------:R-:W-:Y:S01]  /*21500*/  IMAD.MOV.U32 R209, RZ, RZ, R12 ;  /* 0x000000ffffd17224 */ /* 0x000fe200078e000c */
[----:B------:R-:W-:Y:S01]  /*21510*/  STL.128 [R1+0xc10], R168 ;  /* 0x000c10a801007387 */ /* 0x000fe20000100c00 */
[----:B-1----:R-:W-:Y:S02]  /*21520*/  IMAD.MOV.U32 R204, RZ, RZ, R186 ;  /* 0x000000ffffcc7224 */ /* 0x002fe400078e00ba */
        /* <DEDUP_REMOVED lines=25> */
[----:B------:R4:W-:Y:S01]  /*216c0*/  STL.128 [R1+0xb60], R120 ;  /* 0x000b607801007387 */ /* 0x0009e20000100c00 */
[----:B------:R-:W-:Y:S02]  /*216d0*/  IMAD.MOV.U32 R225, RZ, RZ, R176 ;  /* 0x000000ffffe17224 */ /* 0x000fe400078e00b0 */
[----:B------:R-:W-:Y:S01]  /*216e0*/  IMAD.MOV.U32 R226, RZ, RZ, R175 ;  /* 0x000000ffffe27224 */ /* 0x000fe200078e00af */
[----:B------:R4:W-:Y:S01]  /*216f0*/  STL.128 [R1+0xb40], R112 ;  /* 0x000b407001007387 */ /* 0x0009e20000100c00 */
[----:B------:R-:W-:-:S02]  /*21700*/  IMAD.MOV.U32 R227, RZ, RZ, R174 ;  /* 0x000000ffffe37224 */ /* 0x000fc400078e00ae */
[----:B0-----:R-:W-:Y:S01]  /*21710*/  IMAD.MOV.U32 R151, RZ, RZ, R75 ;  /* 0x000000ffff977224 */ /* 0x001fe200078e004b */
[----:B------:R0:W-:Y:S01]  /*21720*/  STL.128 [R1+0xb30], R108 ;  /* 0x000b306c01007387 */ /* 0x0001e20000100c00 */
[----:B------:R-:W-:Y:S02]  /*21730*/  IMAD.MOV.U32 R150, RZ, RZ, R74 ;  /* 0x000000ffff967224 */ /* 0x000fe400078e004a */
[----:B------:R-:W-:Y:S01]  /*21740*/  IMAD.MOV.U32 R149, RZ, RZ, R73 ;  /* 0x000000ffff957224 */ /* 0x000fe200078e0049 */
[----:B------:R0:W-:Y:S01]  /*21750*/  STL.128 [R1+0xb20], R104 ;  /* 0x000b206801007387 */ /* 0x0001e20000100c00 */
[----:B-1----:R-:W-:Y:S02]  /*21760*/  IMAD.MOV.U32 R147, RZ, RZ, R71 ;  /* 0x000000ffff937224 */ /* 0x002fe400078e0047 */
[----:B------:R-:W-:Y:S01]  /*21770*/  IMAD.MOV.U32 R146, RZ, RZ, R70 ;  /* 0x000000ffff927224 */ /* 0x000fe200078e0046 */
[----:B------:R1:W-:Y:S01]  /*21780*/  STL.128 [R1+0x270], R116 ;  /* 0x0002707401007387 */ /* 0x0003e20000100c00 */
[----:B----4-:R-:W-:-:S02]  /*21790*/  IMAD.MOV.U32 R123, RZ, RZ, R47 ;  /* 0x000000ffff7b7224 */ /* 0x010fc400078e002f */
[----:B------:R-:W-:Y:S01]  /*217a0*/  IMAD.MOV.U32 R122, RZ, RZ, R46 ;  /* 0x000000ffff7a7224 */ /* 0x000fe200078e002e */
[----:B------:R-:W-:Y:S01]  /*217b0*/  STL.128 [R1+0xc30], R192 ;  /* 0x000c30c001007387 */ /* 0x000fe20000100c00 */
[----:B------:R-:W-:Y:S02]  /*217c0*/  IMAD.MOV.U32 R115, RZ, RZ, R39 ;  /* 0x000000ffff737224 */ /* 0x000fe400078e0027 */
[----:B------:R-:W-:Y:S01]  /*217d0*/  IMAD.MOV.U32 R114, RZ, RZ, R38 ;  /* 0x000000ffff727224 */ /* 0x000fe200078e0026 */
[----:B------:R-:W-:Y:S01]  /*217e0*/  STL.64 [R1+0xc20], R172 ;  /* 0x000c20ac01007387 */ /* 0x000fe20000100a00 */
[----:B0-----:R-:W-:Y:S02]  /*217f0*/  IMAD.MOV.U32 R111, RZ, RZ, R35 ;  /* 0x000000ffff6f7224 */ /* 0x001fe400078e0023 */
[----:B------:R-:W-:Y:S01]  /*21800*/  IMAD.MOV.U32 R110, RZ, RZ, R34 ;  /* 0x000000ffff6e7224 */ /* 0x000fe200078e0022 */
[----:B------:R-:W-:Y:S01]  /*21810*/  STL.128 [R1+0xb10], R100 ;  /* 0x000b106401007387 */ /* 0x000fe20000100c00 */
[----:B------:R-:W-:-:S02]  /*21820*/  IMAD.MOV.U32 R107, RZ, RZ, R31 ;  /* 0x000000ffff6b7224 */ /* 0x000fc400078e001f */
[----:B------:R-:W-:Y:S01]  /*21830*/  IMAD.MOV.U32 R106, RZ, RZ, R30 ;  /* 0x000000ffff6a7224 */ /* 0x000fe200078e001e */
[----:B-1----:R-:W4:Y:S01]  /*21840*/  LDL.LU.128 R116, [R1+0xb50] ;  /* 0x000b500001747983 */ /* 0x002f220000300c00 */
[----:B------:R-:W-:Y:S02]  /*21850*/  IMAD.MOV.U32 R105, RZ, RZ, R29 ;  /* 0x000000ffff697224 */ /* 0x000fe400078e001d */
[----:B------:R-:W-:Y:S01]  /*21860*/  IMAD.MOV.U32 R104, RZ, RZ, R28 ;  /* 0x000000ffff687224 */ /* 0x000fe200078e001c */
[----:B------:R-:W-:Y:S01]  /*21870*/  STL.128 [R1+0x400], R216 ;  /* 0x000400d801007387 */ /* 0x000fe20000100c00 */
[----:B------:R-:W-:Y:S02]  /*21880*/  IMAD.MOV.U32 R109, RZ, RZ, R33 ;  /* 0x000000ffff6d7224 */ /* 0x000fe400078e0021 */
[----:B------:R-:W-:Y:S01]  /*21890*/  IMAD.MOV.U32 R108, RZ, RZ, R32 ;  /* 0x000000ffff6c7224 */ /* 0x000fe200078e0020 */
[----:B------:R-:W4:Y:S01]  /*218a0*/  LDL.LU R12, [R1+0xcd0] ;  /* 0x000cd000010c7983 */ /* 0x000f220000300800 */
[----:B------:R-:W-:-:S02]  /*218b0*/  IMAD.MOV.U32 R113, RZ, RZ, R37 ;  /* 0x000000ffff717224 */ /* 0x000fc400078e0025 */
[----:B------:R-:W-:Y:S01]  /*218c0*/  IMAD.MOV.U32 R112, RZ, RZ, R36 ;  /* 0x000000ffff707224 */ /* 0x000fe200078e0024 */
[----:B------:R-:W4:Y:S01]  /*218d0*/  LDL.LU R18, [R1+0xcc4] ;  /* 0x000cc40001127983 */ /* 0x000f220000300800 */
[----:B------:R-:W-:Y:S02]  /*218e0*/  IMAD.MOV.U32 R121, RZ, RZ, R45 ;  /* 0x000000ffff797224 */ /* 0x000fe400078e002d */
[----:B------:R-:W-:Y:S01]  /*218f0*/  IMAD.MOV.U32 R120, RZ, RZ, R44 ;  /* 0x000000ffff787224 */ /* 0x000fe200078e002c */
[----:B------:R-:W4:Y:S01]  /*21900*/  LDL.LU R19, [R1+0xcc0] ;  /* 0x000cc00001137983 */ /* 0x000f220000300800 */
[----:B------:R-:W-:Y:S02]  /*21910*/  IMAD.MOV.U32 R145, RZ, RZ, R69 ;  /* 0x000000ffff917224 */ /* 0x000fe400078e0045 */
[----:B------:R-:W-:Y:S01]  /*21920*/  IMAD.MOV.U32 R143, RZ, RZ, R67 ;  /* 0x000000ffff8f7224 */ /* 0x000fe200078e0043 */
[----:B------:R-:W4:Y:S01]  /*21930*/  LDL R53, [R1+0x290] ;  /* 0x0002900001357983 */ /* 0x000f220000100800 */
[----:B------:R-:W-:-:S02]  /*21940*/  IMAD.MOV.U32 R142, RZ, RZ, R66 ;  /* 0x000000ffff8e7224 */ /* 0x000fc400078e0042 */
[----:B------:R-:W-:Y:S01]  /*21950*/  IMAD.MOV.U32 R141, RZ, RZ, R65 ;  /* 0x000000ffff8d7224 */ /* 0x000fe200078e0041 */
[----:B------:R-:W4:Y:S01]  /*21960*/  LDL R51, [R1+0x294] ;  /* 0x0002940001337983 */ /* 0x000f220000100800 */
[----:B------:R-:W-:Y:S02]  /*21970*/  IMAD.MOV.U32 R139, RZ, RZ, R63 ;  /* 0x000000ffff8b7224 */ /* 0x000fe400078e003f */
[----:B------:R-:W-:Y:S01]  /*21980*/  IMAD.MOV.U32 R138, RZ, RZ, R62 ;  /* 0x000000ffff8a7224 */ /* 0x000fe200078e003e */
[----:B------:R-:W4:Y:S01]  /*21990*/  LDL R49, [R1+0x298] ;  /* 0x0002980001317983 */ /* 0x000f220000100800 */
[----:B------:R-:W-:Y:S02]  /*219a0*/  IMAD.MOV.U32 R137, RZ, RZ, R61 ;  /* 0x000000ffff897224 */ /* 0x000fe400078e003d */
[----:B------:R-:W-:Y:S01]  /*219b0*/  IMAD.MOV.U32 R135, RZ, RZ, R59 ;  /* 0x000000ffff877224 */ /* 0x000fe200078e003b */
[----:B------:R-:W4:Y:S01]  /*219c0*/  LDL R43, [R1+0x2a4] ;  /* 0x0002a400012b7983 */ /* 0x000f220000100800 */
[----:B------:R-:W-:-:S02]  /*219d0*/  IMAD.MOV.U32 R134, RZ, RZ, R58 ;  /* 0x000000ffff867224 */ /* 0x000fc400078e003a */
[----:B------:R-:W-:Y:S01]  /*219e0*/  IMAD.MOV.U32 R133, RZ, RZ, R57 ;  /* 0x000000ffff857224 */ /* 0x000fe200078e0039 */
[----:B------:R-:W4:Y:S01]  /*219f0*/  LDL R41, [R1+0x2a8] ;  /* 0x0002a80001297983 */ /* 0x000f220000100800 */
        /* <DEDUP_REMOVED lines=20> */
[----:B------:R-:W-:Y:S01]  /*21b40*/  STL.128 [R1+0x3b0], R196 ;  /* 0x0003b0c401007387 */ /* 0x000fe20000100c00 */
[----:B------:R-:W-:-:S03]  /*21b50*/  IMAD.MOV.U32 R140, RZ, RZ, R64 ;  /* 0x000000ffff8c7224 */ /* 0x000fc600078e0040 */
        /* <DEDUP_REMOVED lines=19> */
[----:B------:R-:W4:Y:S04]  /*21c90*/  LDL.LU R2, [R1+0xccc] ;  /* 0x000ccc0001027983 */ /* 0x000f280000300800 */
[----:B------:R-:W4:Y:S04]  /*21ca0*/  LDL.LU R3, [R1+0xcc8] ;  /* 0x000cc80001037983 */ /* 0x000f280000300800 */
[----:B------:R-:W4:Y:S04]  /*21cb0*/  LDL.LU R14, [R1+0xcbc] ;  /* 0x000cbc00010e7983 */ /* 0x000f280000300800 */
[----:B------:R-:W4:Y:S04]  /*21cc0*/  LDL.LU R15, [R1+0xcb8] ;  /* 0x000cb800010f7983 */ /* 0x000f280000300800 */
[----:B0-----:R0:W5:Y:S04]  /*21cd0*/  LDL.LU.64 R224, [R1+0xcb0] ;  /* 0x000cb00001e07983 */ /* 0x0011680000300a00 */
[----:B------:R-:W4:Y:S04]  /*21ce0*/  LDL.LU.128 R220, [R1+0xca0] ;  /* 0x000ca00001dc7983 */ /* 0x000f280000300c00 */
[----:B------:R-:W4:Y:S04]  /*21cf0*/  LDL.LU.128 R216, [R1+0xc90] ;  /* 0x000c900001d87983 */ /* 0x000f280000300c00 */
[----:B------:R-:W4:Y:S04]  /*21d00*/  LDL.LU.128 R212, [R1+0xc80] ;  /* 0x000c800001d47983 */ /* 0x000f280000300c00 */
[----:B------:R-:W4:Y:S04]  /*21d10*/  LDL.LU.128 R208, [R1+0xc70] ;  /* 0x000c700001d07983 */ /* 0x000f280000300c00 */
[----:B------:R-:W4:Y:S04]  /*21d20*/  LDL.LU.128 R204, [R1+0xc60] ;  /* 0x000c600001cc7983 */ /* 0x000f280000300c00 */
[----:B------:R-:W4:Y:S04]  /*21d30*/  LDL.LU.128 R200, [R1+0xc50] ;  /* 0x000c500001c87983 */ /* 0x000f280000300c00 */
[----:B------:R-:W4:Y:S04]  /*21d40*/  LDL.LU.64 R198, [R1+0xc48] ;  /* 0x000c480001c67983 */ /* 0x000f280000300a00 */
[----:B------:R0:W5:Y:S04]  /*21d50*/  LDL.LU R196, [R1+0xc40] ;  /* 0x000c400001c47983 */ /* 0x0001680000300800 */
[----:B------:R-:W4:Y:S04]  /*21d60*/  LDL.LU.128 R192, [R1+0xc30] ;  /* 0x000c300001c07983 */ /* 0x000f280000300c00 */
[----:B------:R-:W4:Y:S04]  /*21d70*/  LDL.LU.64 R172, [R1+0xc20] ;  /* 0x000c200001ac7983 */ /* 0x000f280000300a00 */
        /* <DEDUP_REMOVED lines=14> */
[----:B--2---:R1:W-:Y:S04]  /*21e60*/  STL.128 [R1+0xb00], R128 ;  /* 0x000b008001007387 */ /* 0x0043e80000100c00 */
[----:B---3--:R2:W-:Y:S04]  /*21e70*/  STL.128 [R1+0xaf0], R124 ;  /* 0x000af07c01007387 */ /* 0x0085e80000100c00 */
[----:B------:R3:W-:Y:S01]  /*21e80*/  STL.128 [R1+0xac0], R24 ;  /* 0x000ac01801007387 */ /* 0x0007e20000100c00 */
[----:B------:R-:W-:-:S02]  /*21e90*/  IMAD.MOV.U32 R178, RZ, RZ, R99 ;  /* 0x000000ffffb27224 */ /* 0x000fc400078e0063 */
[----:B------:R-:W-:Y:S01]  /*21ea0*/  IMAD.MOV.U32 R179, RZ, RZ, R98 ;  /* 0x000000ffffb37224 */ /* 0x000fe200078e0062 */
[----:B------:R-:W4:Y:S04]  /*21eb0*/  LDL R75, [R1+0x264] ;  /* 0x00026400014b7983 */ /* 0x000f280000100800 */
[----:B-1----:R-:W4:Y:S04]  /*21ec0*/  LDL.LU.128 R128, [R1+0xb00] ;  /* 0x000b000001807983 */ /* 0x002f280000300c00 */
[----:B--2---:R-:W2:Y:S04]  /*21ed0*/  LDL.LU.128 R124, [R1+0xaf0] ;  /* 0x000af000017c7983 */ /* 0x004ea80000300c00 */
[----:B---3--:R-:W3:Y:S04]  /*21ee0*/  LDL.LU.128 R24, [R1+0xac0] ;  /* 0x000ac00001187983 */ /* 0x008ee80000300c00 */
[----:B------:R1:W-:Y:S01]  /*21ef0*/  STL.64 [R1+0xa90], R4 ;  /* 0x000a900401007387 */ /* 0x0003e20000100a00 */
[----:B------:R-:W-:-:S02]  /*21f00*/  IMAD.MOV.U32 R28, RZ, RZ, R96 ;  /* 0x000000ffff1c7224 */ /* 0x000fc400078e0060 */
[----:B------:R-:W-:Y:S01]  /*21f10*/  IMAD.MOV.U32 R155, RZ, RZ, R79 ;  /* 0x000000ffff9b7224 */ /* 0x000fe200078e004f */
[----:B------:R-:W2:Y:S01]  /*21f20*/  LDL R73, [R1+0x268] ;  /* 0x0002680001497983 */ /* 0x000ea20000100800 */
[----:B------:R-:W-:Y:S02]  /*21f30*/  IMAD.MOV.U32 R154, RZ, RZ, R78 ;  /* 0x000000ffff9a7224 */ /* 0x000fe400078e004e */
[----:B------:R-:W-:Y:S01]  /*21f40*/  IMAD.MOV.U32 R153, RZ, RZ, R77 ;  /* 0x000000ffff997224 */ /* 0x000fe200078e004d */
[----:B------:R-:W2:Y:S04]  /*21f50*/  LDL R71, [R1+0x26c] ;  /* 0x00026c0001477983 */ /* 0x000ea80000100800 */
[----:B-1----:R-:W2:Y:S04]  /*21f60*/  LDL.LU.64 R4, [R1+0xa90] ;  /* 0x000a900001047983 */ /* 0x002ea80000300a00 */
[----:B----4-:R1:W-:Y:S01]  /*21f70*/  STL.128 [R1+0xad0], R116 ;  /* 0x000ad07401007387 */ /* 0x0103e20000100c00 */
[----:B------:R-:W-:-:S02]  /*21f80*/  IMAD.MOV.U32 R152, RZ, RZ, R76 ;  /* 0x000000ffff987224 */ /* 0x000fc400078e004c */
[----:B------:R-:W-:Y:S01]  /*21f90*/  IMAD.MOV.U32 R180, RZ, RZ, R97 ;  /* 0x000000ffffb47224 */ /* 0x000fe200078e0061 */
[----:B------:R-:W4:Y:S04]  /*21fa0*/  LDL R69, [R1+0x270] ;  /* 0x0002700001457983 */ /* 0x000f280000100800 */
[----:B------:R-:W4:Y:S04]  /*21fb0*/  LDL R67, [R1+0x274] ;  /* 0x0002740001437983 */ /* 0x000f280000100800 */
[----:B------:R-:W4:Y:S04]  /*21fc0*/  LDL R65, [R1+0x278] ;  /* 0x0002780001417983 */ /* 0x000f280000100800 */
[----:B-1----:R-:W4:Y:S04]  /*21fd0*/  LDL.LU.128 R116, [R1+0xad0] ;  /* 0x000ad00001747983 */ /* 0x002f280000300c00 */
        /* <DEDUP_REMOVED lines=18> */
[----:B------:R1:W-:Y:S04]  /*22100*/  STL.128 [R1+0xaa0], R12 ;  /* 0x000aa00c01007387 */ /* 0x0003e80000100c00 */
[----:B-1----:R-:W4:Y:S04]  /*22110*/  LDL.LU.128 R12, [R1+0xaa0] ;  /* 0x000aa000010c7983 */ /* 0x002f280000300c00 */
[----:B------:R1:W-:Y:S04]  /*22120*/  STL.128 [R1+0xae0], R120 ;  /* 0x000ae07801007387 */ /* 0x0003e80000100c00 */
[----:B-1----:R-:W4:Y:S04]  /*22130*/  LDL.LU.128 R120, [R1+0xae0] ;  /* 0x000ae00001787983 */ /* 0x002f280000300c00 */
[----:B---3--:R1:W-:Y:S04]  /*22140*/  STL.128 [R1+0xa80], R24 ;  /* 0x000a801801007387 */ /* 0x0083e80000100c00 */
[----:B-1----:R-:W3:Y:S04]  /*22150*/  LDL.LU.128 R24, [R1+0xa80] ;  /* 0x000a800001187983 */ /* 0x002ee80000300c00 */
[----:B--2---:R1:W-:Y:S04]  /*22160*/  STL.64 [R1+0xa50], R4 ;  /* 0x000a500401007387 */ /* 0x0043e80000100a00 */
[----:B-1----:R-:W2:Y:S01]  /*22170*/  LDL.LU.64 R4, [R1+0xa50] ;  /* 0x000a500001047983 */ /* 0x002ea20000300a00 */
        /* <DEDUP_REMOVED lines=68> */
[----:B------:R-:W2:Y:S01]  /*225c0*/  LDL R128, [R1+0x344] ;  /* 0x0003440001807983 */ /* 0x000ea20000100800 */
[----:B------:R-:W-:Y:S02]  /*225d0*/  IMAD.MOV.U32 R176, RZ, RZ, R117 ;  /* 0x000000ffffb07224 */ /* 0x000fe400078e0075 */
[----:B------:R-:W-:Y:S01]  /*225e0*/  IMAD.MOV.U32 R28, RZ, RZ, R116 ;  /* 0x000000ffff1c7224 */ /* 0x000fe200078e0074 */
[----:B------:R-:W2:Y:S01]  /*225f0*/  LDL R126, [R1+0x348] ;  /* 0x00034800017e7983 */ /* 0x000ea20000100800 */
[----:B------:R-:W-:Y:S02]  /*22600*/  IMAD.MOV.U32 R6, RZ, RZ, R151 ;  /* 0x000000ffff067224 */ /* 0x000fe400078e0097 */
[----:B------:R-:W-:Y:S01]  /*22610*/  IMAD.MOV.U32 R7, RZ, RZ, R150 ;  /* 0x000000ffff077224 */ /* 0x000fe200078e0096 */
[----:B------:R-:W2:Y:S01]  /*22620*/  LDL R124, [R1+0x34c] ;  /* 0x00034c00017c7983 */ /* 0x000ea20000100800 */
[----:B------:R-:W-:-:S02]  /*22630*/  IMAD.MOV.U32 R8, RZ, RZ, R149 ;  /* 0x000000ffff087224 */ /* 0x000fc400078e0095 */
[----:B------:R-:W-:Y:S02]  /*22640*/  IMAD.MOV.U32 R9, RZ, RZ, R148 ;  /* 0x000000ffff097224 */ /* 0x000fe400078e0094 */
[----:B------:R-:W-:Y:S02]  /*22650*/  IMAD.MOV.U32 R22, RZ, RZ, R141 ;  /* 0x000000ffff167224 */ /* 0x000fe400078e008d */
[----:B------:R-:W-:Y:S01]  /*22660*/  IMAD.MOV.U32 R80, RZ, RZ, R177 ;  /* 0x000000ffff507224 */ /* 0x000fe200078e00b1 */
[----:B------:R-:W-:Y:S01]  /*22670*/  STL.128 [R1+0x350], R76 ;  /* 0x0003504c01007387 */ /* 0x000fe20000100c00 */
[----:B------:R-:W-:Y:S02]  /*22680*/  IMAD.MOV.U32 R10, RZ, RZ, R147 ;  /* 0x000000ffff0a7224 */ /* 0x000fe400078e0093 */
[----:B------:R-:W-:Y:S01]  /*22690*/  IMAD.MOV.U32 R11, RZ, RZ, R146 ;  /* 0x000000ffff0b7224 */ /* 0x000fe200078e0092 */
[----:B-1----:R-:W2:Y:S01]  /*226a0*/  LDL R91, [R1+0x244] ;  /* 0x00024400015b7983 */ /* 0x002ea20000100800 */
[----:B------:R-:W-:-:S02]  /*226b0*/  IMAD.MOV.U32 R16, RZ, RZ, R145 ;  /* 0x000000ffff107224 */ /* 0x000fc400078e0091 */
[----:B------:R-:W-:Y:S01]  /*226c0*/  IMAD.MOV.U32 R17, RZ, RZ, R144 ;  /* 0x000000ffff117224 */ /* 0x000fe200078e0090 */
[----:B------:R-:W2:Y:S01]  /*226d0*/  LDL R87, [R1+0x24c] ;  /* 0x00024c0001577983 */ /* 0x000ea20000100800 */
[----:B------:R-:W-:Y:S02]  /*226e0*/  IMAD.MOV.U32 R20, RZ, RZ, R143 ;  /* 0x000000ffff147224 */ /* 0x000fe400078e008f */
[----:B------:R-:W-:Y:S01]  /*226f0*/  IMAD.MOV.U32 R21, RZ, RZ, R142 ;  /* 0x000000ffff157224 */ /* 0x000fe200078e008e */
[----:B------:R1:W-:Y:S01]  /*22700*/  STL.128 [R1+0xa60], R12 ;  /* 0x000a600c01007387 */ /* 0x0003e20000100c00 */
[----:B------:R-:W-:Y:S02]  /*22710*/  IMAD.MOV.U32 R96, RZ, RZ, R28 ;  /* 0x000000ffff607224 */ /* 0x000fe400078e001c */
[----:B------:R-:W-:Y:S01]  /*22720*/  IMAD.MOV.U32 R97, RZ, RZ, R176 ;  /* 0x000000ffff617224 */ /* 0x000fe200078e00b0 */
[----:B------:R-:W-:Y:S01]  /*22730*/  STL.128 [R1+0x3c0], R104 ;  /* 0x0003c06801007387 */ /* 0x000fe20000100c00 */
[----:B------:R-:W-:-:S02]  /*22740*/  IMAD.MOV.U32 R141, RZ, RZ, R137 ;  /* 0x000000ffff8d7224 */ /* 0x000fc400078e0089 */
[----:B------:R-:W-:Y:S01]  /*22750*/  IMAD.MOV.U32 R142, RZ, RZ, R138 ;  /* 0x000000ffff8e7224 */ /* 0x000fe200078e008a */
[----:B----4-:R-:W4:Y:S01]  /*22760*/  LDL R93, [R1+0x240] ;  /* 0x00024000015d7983 */ /* 0x010f220000100800 */
[----:B------:R-:W-:Y:S02]  /*22770*/  IMAD.MOV.U32 R143, RZ, RZ, R139 ;  /* 0x000000ffff8f7224 */ /* 0x000fe400078e008b */
[----:B------:R-:W-:Y:S01]  /*22780*/  IMAD.MOV.U32 R145, RZ, RZ, R22 ;  /* 0x000000ffff917224 */ /* 0x000fe200078e0016 */
[----:B------:R-:W4:Y:S01]  /*22790*/  LDL R89, [R1+0x248] ;  /* 0x0002480001597983 */ /* 0x000f220000100800 */
[----:B------:R-:W-:-:S03]  /*227a0*/  IMAD.MOV.U32 R146, RZ, RZ, R21 ;  /* 0x000000ffff927224 */ /* 0x000fc600078e0015 */
[----:B-1----:R-:W4:Y:S01]  /*227b0*/  LDL.LU.128 R12, [R1+0xa60] ;  /* 0x000a6000010c7983 */ /* 0x002f220000300c00 */
[----:B------:R-:W-:Y:S02]  /*227c0*/  IMAD.MOV.U32 R147, RZ, RZ, R20 ;  /* 0x000000ffff937224 */ /* 0x000fe400078e0014 */
        /* <DEDUP_REMOVED lines=11> */
[----:B------:R-:W-:-:S03]  /*22880*/  IMAD.MOV.U32 R155, RZ, RZ, R6 ;  /* 0x000000ffff9b7224 */ /* 0x000fc600078e0006 */
[----:B------:R1:W-:Y:S04]  /*22890*/  STL.128 [R1+0x360], R80 ;  /* 0x0003605001007387 */ /* 0x0003e80000100c00 */
[----:B------:R-:W-:Y:S04]  /*228a0*/  STL.128 [R1+0x3a0], R96 ;  /* 0x0003a06001007387 */ /* 0x000fe80000100c00 */
[----:B------:R-:W-:Y:S04]  /*228b0*/  STL.128 [R1+0x3d0], R108 ;  /* 0x0003d06c01007387 */ /* 0x000fe80000100c00 */
[----:B------:R-:W-:Y:S04]  /*228c0*/  STL.128 [R1+0x3e0], R112 ;  /* 0x0003e07001007387 */ /* 0x000fe80000100c00 */
[----:B------:R-:W-:Y:S04]  /*228d0*/  STL.128 [R1+0x410], R148 ;  /* 0x0004109401007387 */ /* 0x000fe80000100c00 */
[----:B------:R0:W-:Y:S04]  /*228e0*/  STL.128 [R1+0x420], R152 ;  /* 0x0004209801007387 */ /* 0x0001e80000100c00 */
[----:B-1----:R-:W4:Y:S04]  /*228f0*/  LDL R83, [R1+0x254] ;  /* 0x0002540001537983 */ /* 0x002f280000100800 */
[----:B------:R-:W4:Y:S04]  /*22900*/  LDL R81, [R1+0x258] ;  /* 0x0002580001517983 */ /* 0x000f280000100800 */
[----:B------:R-:W4:Y:S04]  /*22910*/  LDL R79, [R1+0x25c] ;  /* 0x00025c00014f7983 */ /* 0x000f280000100800 */
[----:B------:R-:W4:Y:S04]  /*22920*/  LDL R77, [R1+0x260] ;  /* 0x00026000014d7983 */ /* 0x000f280000100800 */
[----:B------:R-:W4:Y:S04]  /*22930*/  LDL R21, [R1+0x2d0] ;  /* 0x0002d00001157983 */ /* 0x000f280000100800 */
[----:B------:R-:W4:Y:S01]  /*22940*/  LDL R17, [R1+0x2d4] ;  /* 0x0002d40001117983 */ /* 0x000f220000100800 */
[----:B------:R-:W-:-:S03]  /*22950*/  IMAD.MOV.U32 R23, RZ, RZ, R123 ;  /* 0x000000ffff177224 */ /* 0x000fc600078e007b */
[----:B------:R-:W4:Y:S01]  /*22960*/  LDL R11, [R1+0x2d8] ;  /* 0x0002d800010b7983 */ /* 0x000f220000100800 */
[----:B------:R-:W-:-:S03]  /*22970*/  IMAD.MOV.U32 R103, RZ, RZ, R23 ;  /* 0x000000ffff677224 */ /* 0x000fc600078e0017 */
[----:B------:R-:W4:Y:S01]  /*22980*/  LDL R9, [R1+0x2dc] ;  /* 0x0002dc0001097983 */ /* 0x000f220000100800 */
        /* <DEDUP_REMOVED lines=8> */
[----:B------:R-:W-:Y:S04]  /*22a10*/  STL.128 [R1+0x3b0], R100 ;  /* 0x0003b06401007387 */ /* 0x000fe80000100c00 */
[----:B------:R-:W-:Y:S04]  /*22a20*/  STL.128 [R1+0x3f0], R140 ;  /* 0x0003f08c01007387 */ /* 0x000fe80000100c00 */
[----:B------:R1:W-:Y:S04]  /*22a30*/  STL.128 [R1+0x400], R144 ;  /* 0x0004009001007387 */ /* 0x0003e80000100c00 */
[----:B------:R-:W4:Y:S04]  /*22a40*/  LDL R23, [R1+0x2cc] ;  /* 0x0002cc0001177983 */ /* 0x000f280000100800 */
[----:B0-----:R-:W4:Y:S04]  /*22a50*/  LDL R154, [R1+0x310] ;  /* 0x00031000019a7983 */ /* 0x001f280000100800 */
[----:B------:R-:W4:Y:S04]  /*22a60*/  LDL R152, [R1+0x314] ;  /* 0x0003140001987983 */ /* 0x000f280000100800 */
[----:B------:R-:W4:Y:S01]  /*22a70*/  LDL R150, [R1+0x318] ;  /* 0x0003180001967983 */ /* 0x000f220000100800 */
[----:B---3--:R-:W-:-:S03]  /*22a80*/  IMAD.MOV.U32 R174, RZ, RZ, R27 ;  /* 0x000000ffffae7224 */ /* 0x008fc600078e001b */
[----:B------:R-:W3:Y:S01]  /*22a90*/  LDL R148, [R1+0x31c] ;  /* 0x00031c0001947983 */ /* 0x000ee20000100800 */
[----:B------:R-:W-:Y:S02]  /*22aa0*/  IMAD.MOV.U32 R175, RZ, RZ, R26 ;  /* 0x000000ffffaf7224 */ /* 0x000fe400078e001a */
[----:B------:R-:W-:Y:S01]  /*22ab0*/  IMAD.MOV.U32 R29, RZ, RZ, R25 ;  /* 0x000000ffff1d7224 */ /* 0x000fe200078e0019 */
[----:B-1----:R-:W3:Y:S01]  /*22ac0*/  LDL R146, [R1+0x320] ;  /* 0x0003200001927983 */ /* 0x002ee20000100800 */
[----:B------:R-:W-:Y:S02]  /*22ad0*/  IMAD.MOV.U32 R30, RZ, RZ, R175 ;  /* 0x000000ffff1e7224 */ /* 0x000fe400078e00af */
[----:B------:R-:W-:Y:S01]  /*22ae0*/  IMAD.MOV.U32 R31, RZ, RZ, R174 ;  /* 0x000000ffff1f7224 */ /* 0x000fe200078e00ae */
[----:B------:R-:W3:Y:S01]  /*22af0*/  LDL R144, [R1+0x324] ;  /* 0x0003240001907983 */ /* 0x000ee20000100800 */
[----:B------:R-:W-:Y:S02]  /*22b00*/  IMAD.MOV.U32 R26, RZ, RZ, R30 ;  /* 0x000000ffff1a7224 */ /* 0x000fe400078e001e */
[----:B------:R-:W-:Y:S01]  /*22b10*/  IMAD.MOV.U32 R27, RZ, RZ, R31 ;  /* 0x000000ffff1b7224 */ /* 0x000fe200078e001f */
[----:B------:R-:W3:Y:S01]  /*22b20*/  LDL R174, [R1+0x30c] ;  /* 0x00030c0001ae7983 */ /* 0x000ee20000100800 */
[----:B------:R-:W-:-:S03]  /*22b30*/  IMAD.MOV.U32 R25, RZ, RZ, R29 ;  /* 0x000000ffff197224 */ /* 0x000fc600078e001d */
[----:B------:R-:W3:Y:S04]  /*22b40*/  LDL R31, [R1+0x2bc] ;  /* 0x0002bc00011f7983 */ /* 0x000ee80000100800 */
[----:B------:R0:W-:Y:S04]  /*22b50*/  STL.128 [R1+0x230], R24 ;  /* 0x0002301801007387 */ /* 0x0001e80000100c00 */
[----:B------:R-:W3:Y:S04]  /*22b60*/  LDL R101, [R1+0x230] ;  /* 0x0002300001657983 */ /* 0x000ee80000100800 */
[----:B------:R-:W3:Y:S04]  /*22b70*/  LDL R99, [R1+0x234] ;  /* 0x0002340001637983 */ /* 0x000ee80000100800 */
[----:B------:R-:W3:Y:S04]  /*22b80*/  LDL R97, [R1+0x238] ;  /* 0x0002380001617983 */ /* 0x000ee80000100800 */
[----:B------:R-:W3:Y:S04]  /*22b90*/  LDL R95, [R1+0x23c] ;  /* 0x00023c00015f7983 */ /* 0x000ee80000100800 */
[----:B------:R-:W3:Y:S04]  /*22ba0*/  LDL R29, [R1+0x2c0] ;  /* 0x0002c000011d7983 */ /* 0x000ee80000100800 */
[----:B0-----:R-:W3:Y:S04]  /*22bb0*/  LDL R27, [R1+0x2c4] ;  /* 0x0002c400011b7983 */ /* 0x001ee80000100800 */
        /* <DEDUP_REMOVED lines=61> */
[----:B------:R0:W-:Y:S04]  /*22f90*/  STL.64 [R1+0xab0], R18 ;  /* 0x000ab01201007387 */ /* 0x0001e80000100a00 */
[----:B0-----:R-:W3:Y:S01]  /*22fa0*/  LDL.LU.64 R18, [R1+0xab0] ;  /* 0x000ab00001127983 */ /* 0x001ee20000300a00 */
[----:B--2---:R-:W-:Y:S01]  /*22fb0*/  FFMA.FTZ R5, R5, R2, R217 ;  /* 0x0000000205057223 */ /* 0x004fe200000100d9 */
[----:B------:R-:W-:-:S03]  /*22fc0*/  FFMA.FTZ R3, R3, R4, R221 ;  /* 0x0000000403037223 */ /* 0x000fc600000100dd */
        /* <DEDUP_REMOVED lines=42> */
[----:B----4-:R-:W-:Y:S01]  /*23270*/  FADD.FTZ R13, R13, R156 ;  /* 0x0000009c0d0d7221 */ /* 0x010fe20000010000 */
[----:B------:R-:W-:Y:S01]  /*23280*/  FADD.FTZ R3, R159, R160 ;  /* 0x000000a09f037221 */ /* 0x000fe20000010000 */
[----:B------:R-:W-:Y:S02]  /*23290*/  STL [R1+0x68], R223 ;  /* 0x000068df01007387 */ /* 0x000fe40000100800 */
[----:B------:R-:W-:Y:S01]  /*232a0*/  FADD.FTZ R159, R0, R13 ;  /* 0x0000000d009f7221 */ /* 0x000fe20000010000 */
[----:B------:R-:W-:Y:S01]  /*232b0*/  FADD.FTZ R158, R158, R3 ;  /* 0x000000039e9e7221 */ /* 0x000fe20000010000 */
[----:B------:R-:W-:Y:S04]  /*232c0*/  STL [R1+0x68], R223 ;  /* 0x000068df01007387 */ /* 0x000fe80000100800 */
[----:B------:R-:W-:Y:S04]  /*232d0*/  STL [R1+0x68], R223 ;  /* 0x000068df01007387 */ /* 0x000fe80000100800 */
[----:B------:R-:W-:Y:S04]  /*232e0*/  STL [R1+0x68], R223 ;  /* 0x000068df01007387 */ /* 0x000fe80000100800 */
[----:B------:R-:W-:Y:S04]  /*232f0*/  STL [R1+0x68], R223 ;  /* 0x000068df01007387 */ /* 0x000fe80000100800 */
[----:B------:R-:W-:Y:S04]  /*23300*/  STL [R1+0x204], R12 ;  /* 0x0002040c01007387 */ /* 0x000fe80000100800 */
[----:B------:R-:W-:Y:S04]  /*23310*/  STL.64 [R1+0x210], R158 ;  /* 0x0002109e01007387 */ /* 0x000fe80000100a00 */
[----:B------:R-:W-:Y:S04]  /*23320*/  STL [R1+0x68], R223 ;  /* 0x000068df01007387 */ /* 0x000fe80000100800 */
[----:B---3--:R-:W-:Y:S04]  /*23330*/  STL [R1+0x230], R101 ;  /* 0x0002306501007387 */ /* 0x008fe80000100800 */
        /* <DEDUP_REMOVED lines=127> */
[----:B------:R-:W2:Y:S04]  /*23b30*/  LD.E R2, desc[UR36][R14.64] ;  /* 0x000000240e027980 */ /* 0x000ea8000c101900 */
[----:B------:R0:W-:Y:S04]  /*23b40*/  STL.64 [R1+0xa70], R18 ;  /* 0x000a701201007387 */ /* 0x0001e80000100a00 */
[----:B------:R1:W5:Y:S04]  /*23b50*/  LDL R0, [R1+0x1f0] ;  /* 0x0001f00001007983 */ /* 0x0003680000100800 */
[----:B0-----:R1:W5:Y:S01]  /*23b60*/  LDL.LU.64 R18, [R1+0xa70] ;  /* 0x000a700001127983 */ /* 0x0013620000300a00 */
[----:B------:R-:W-:Y:S01]  /*23b70*/  BSSY B0, `(.L_x_2254) ;  /* 0x0000005000007945 */ /* 0x000fe20003800000 */
[----:B--2---:R-:W-:-:S04]  /*23b80*/  LOP3.LUT R2, R2, 0x1, RZ, 0xfc, !PT ;  /* 0x0000000102027812 */ /* 0x004fc800078efcff */
[----:B------:R-:W-:-:S13]  /*23b90*/  ISETP.NE.AND P0, PT, R2, 0x3, PT ;  /* 0x000000030200780c */ /* 0x000fda0003f05270 */
[----:B-1----:R-:W-:Y:S05]  /*23ba0*/  @!P0 BRA `(.L_x_2255) ;  /* 0x0000000000048947 */ /* 0x002fea0003800000 */
[----:B------:R-:W-:Y:S01]  /*23bb0*/  BPT.TRAP 0x1 ;  /* 0x000000040000795c */ /* 0x000fe20000300000 */
.L_x_2255:
[----:B------:R-:W-:Y:S05]  /*23bc0*/  BSYNC B0 ;  /* 0x0000000000007941 */ /* 0x000fea0003800000 */
.L_x_2254:
[----:B------:R-:W2:Y:S04]  /*23bd0*/  LD.E.64 R2, desc[UR36][R14.64+0x20] ;  /* 0x000020240e027980 */ /* 0x000ea8000c101b00 */
[----:B------:R-:W3:Y:S01]  /*23be0*/  LD.E R4, desc[UR36][R14.64+0xc] ;  /* 0x00000c240e047980 */ /* 0x000ee2000c101900 */
[C---:B-----5:R-:W-:Y:S01]  /*23bf0*/  ISETP.GT.AND P0, PT, R196.reuse, R222, PT ;  /* 0x000000dec400720c */ /* 0x060fe20003f04270 */
[----:B------:R-:W-:Y:S02]  /*23c00*/  VIADD R10, R196, 0xffffffff ;  /* 0xffffffffc40a7836 */ /* 0x000fe40000000000 */
[----:B------:R-:W-:Y:S02]  /*23c10*/  IMAD.MOV.U32 R6, RZ, RZ, R14 ;  /* 0x000000ffff067224 */ /* 0x000fe400078e000e */
[----:B------:R-:W-:-:S02]  /*23c20*/  IMAD.MOV.U32 R7, RZ, RZ, R15 ;  /* 0x000000ffff077224 */ /* 0x000fc400078e000f */
[----:B------:R-:W-:Y:S01]  /*23c30*/  IMAD.MOV.U32 R196, RZ, RZ, R10 ;  /* 0x000000ffffc47224 */ /* 0x000fe200078e000a */
[----:B--2---:R-:W-:-:S05]  /*23c40*/  MOV R3, R2 ;  /* 0x0000000200037202 */ /* 0x004fca0000000f00 */
[----:B------:R-:W-:-:S05]  /*23c50*/  IMAD R3, R0, 0x8, R3 ;  /* 0x0000000800037824 */ /* 0x000fca00078e0203 */
[----:B---3--:R-:W-:-:S04]  /*23c60*/  PRMT R3, R4, 0x654, R3 ;  /* 0x0000065404037816 */ /* 0x008fc80000000003 */
[----:B------:R1:W-:Y:S01]  /*23c70*/  SYNCS.ARRIVE.TRANS64.RED.A1T0 RZ, [R3+URZ], RZ ;  /* 0x000000ff03ff79a7 */ /* 0x0003e2000810043f */
[----:B------:R-:W-:Y:S05]  /*23c80*/  @P0 BRA `(.L_x_2256) ;  /* 0xfffffe5000f80947 */ /* 0x000fea000383ffff */
.L_x_2237:
[----:B------:R-:W-:-:S13]  /*23c90*/  ISETP.GE.AND P0, PT, R10, UR40, PT ;  /* 0x000000280a007c0c */ /* 0x000fda000bf06270 */
[----:B------:R-:W-:Y:S05]  /*23ca0*/  @!P0 BRA `(.L_x_2257) ;  /* 0x000000ac00388947 */ /* 0x000fea0003800000 */
[----:B------:R0:W5:Y:S02]  /*23cb0*/  LDL.64 R8, [R1+0x150] ;  /* 0x0001500001087983 */ /* 0x0001640000100a00 */
.L_x_2286:
[----:B--2--5:R-:W2:Y:S04]  /*23cc0*/  LD.E R0, desc[UR36][R8.64] ;  /* 0x0000002408007980 */ /* 0x024ea8000c101900 */
[----:B------:R-:W1:Y:S01]  /*23cd0*/  LD.E R2, desc[UR36][R8.64+0x8] ;  /* 0x0000082408027980 */ /* 0x000e62000c101900 */
[----:B--2---:R-:W-:-:S05]  /*23ce0*/  VIADD R0, R0, 0x1 ;  /* 0x0000000100007836 */ /* 0x004fca0000000000 */
[----:B------:R-:W-:-:S13]  /*23cf0*/  ISETP.NE.AND P0, PT, R0, 0x2, PT ;  /* 0x000000020000780c */ /* 0x000fda0003f05270 */
[----:B------:R2:W5:Y:S04]  /*23d00*/  @P0 LD.E R5, desc[UR36][R8.64+0x4] ;  /* 0x0000042408050980 */ /* 0x000568000c101900 */
[----:B------:R-:W3:Y:S01]  /*23d10*/  @!P0 LD.E R4, desc[UR36][R8.64+0x4] ;  /* 0x0000042408048980 */ /* 0x000ee2000c101900 */
[----:B-1----:R-:W-:-:S03]  /*23d20*/  VIADD R3, R2, 0x1 ;  /* 0x0000000102037836 */ /* 0x002fc60000000000 */
[----:B------:R1:W-:Y:S04]  /*23d30*/  ST.E desc[UR36][R8.64], R0 ;  /* 0x0000000008007985 */ /* 0x0003e8000c101924 */
[----:B------:R2:W-:Y:S04]  /*23d40*/  ST.E desc[UR36][R8.64+0x8], R3 ;  /* 0x0000080308007985 */ /* 0x0005e8000c101924 */
[----:B------:R2:W-:Y:S01]  /*23d50*/  @!P0 ST.E desc[UR36][R8.64], RZ ;  /* 0x000000ff08008985 */ /* 0x0005e2000c101924 */
[----:B---3--:R-:W-:-:S05]  /*23d60*/  @!P0 LOP3.LUT R5, R4, 0x1, RZ, 0x3c, !PT ;  /* 0x0000000104058812 */ /* 0x008fca00078e3cff */
[----:B------:R2:W-:Y:S04]  /*23d70*/  @!P0 ST.E desc[UR36][R8.64+0x4], R5 ;  /* 0x0000040508008985 */ /* 0x0005e8000c101924 */
[----:B------:R-:W3:Y:S04]  /*23d80*/  LDL.64 R74, [R1+0x168] ;  /* 0x00016800014a7983 */ /* 0x000ee80000100a00 */
[----:B---3--:R-:W3:Y:S01]  /*23d90*/  LD.E R2, desc[UR36][R74.64] ;  /* 0x000000244a027980 */ /* 0x008ee2000c101900 */
[----:B------:R-:W-:Y:S05]  /*23da0*/  YIELD ;  /* 0x0000000000007946 */ /* 0x000fea0003800000 */
[----:B------:R-:W-:Y:S01]  /*23db0*/  BSSY B0, `(.L_x_2258) ;  /* 0x0000006000007945 */ /* 0x000fe20003800000 */
[----:B-1----:R-:W-:Y:S01]  /*23dc0*/  @!P0 IMAD.MOV.U32 R0, RZ, RZ, RZ ;  /* 0x000000ffff008224 */ /* 0x002fe200078e00ff */
[----:B---3--:R-:W-:-:S04]  /*23dd0*/  LOP3.LUT R2, R2, 0x1, RZ, 0xfc, !PT ;  /* 0x0000000102027812 */ /* 0x008fc800078efcff */
[----:B------:R-:W-:-:S13]  /*23de0*/  ISETP.NE.AND P1, PT, R2, 0x3, PT ;  /* 0x000000030200780c */ /* 0x000fda0003f25270 */
[----:B--2---:R-:W-:Y:S05]  /*23df0*/  @!P1 BRA `(.L_x_2259) ;  /* 0x0000000000049947 */ /* 0x004fea0003800000 */
[----:B------:R-:W-:Y:S01]  /*23e00*/  BPT.TRAP 0x1 ;  /* 0x000000040000795c */ /* 0x000fe20000300000 */
.L_x_2259:
[----:B------:R-:W-:Y:S05]  /*23e10*/  BSYNC B0 ;  /* 0x0000000000007941 */ /* 0x000fea0003800000 */
.L_x_2258:
[----:B------:R-:W2:Y:S01]  /*23e20*/  LD.E.64 R2, desc[UR36][R74.64+0x18] ;  /* 0x000018244a027980 */ /* 0x000ea2000c101b00 */
[----:B-----5:R-:W-:Y:S02]  /*23e30*/  SHF.L.U32 R7, R5, 0x1f, RZ ;  /* 0x0000001f05077819 */ /* 0x020fe400000006ff */
[----:B--2---:R-:W-:-:S05]  /*23e40*/  MOV R3, R2 ;  /* 0x0000000200037202 */ /* 0x004fca0000000f00 */
[----:B------:R-:W-:-:S04]  /*23e50*/  IMAD R0, R0, 0x8, R3 ;  /* 0x0000000800007824 */ /* 0x000fc800078e0203 */
[----:B------:R1:W2:Y:S01]  /*23e60*/  SYNCS.PHASECHK.TRANS64.TRYWAIT P0, [R0+URZ], R7 ;  /* 0x00000007000075a7 */ /* 0x0002a2000800017f */
[----:B------:R-:W3:Y:S04]  /*23e70*/  LD.E R2, desc[UR36][R74.64] ;  /* 0x000000244a027980 */ /* 0x000ee8000c101900 */
[----:B------:R1:W5:Y:S04]  /*23e80*/  LD.E R4, desc[UR36][R8.64] ;  /* 0x0000002408047980 */ /* 0x000368000c101900 */
[----:B------:R1:W5:Y:S01]  /*23e90*/  LD.E R5, desc[UR36][R8.64+0x4] ;  /* 0x0000042408057980 */ /* 0x000362000c101900 */
[----:B------:R-:W-:Y:S01]  /*23ea0*/  BSSY B0, `(.L_x_2260) ;  /* 0x0000005000007945 */ /* 0x000fe20003800000 */
[----:B---3--:R-:W-:-:S04]  /*23eb0*/  LOP3.LUT R2, R2, 0x1, RZ, 0xfc, !PT ;  /* 0x0000000102027812 */ /* 0x008fc800078efcff */
[----:B------:R-:W-:-:S13]  /*23ec0*/  ISETP.NE.AND P1, PT, R2, 0x3, PT ;  /* 0x000000030200780c */ /* 0x000fda0003f25270 */
[----:B-12---:R-:W-:Y:S05]  /*23ed0*/  @!P1 BRA `(.L_x_2261) ;  /* 0x0000000000049947 */ /* 0x006fea0003800000 */
[----:B------:R-:W-:Y:S01]  /*23ee0*/  BPT.TRAP 0x1 ;  /* 0x000000040000795c */ /* 0x000fe20000300000 */
.L_x_2261:
[----:B------:R-:W-:Y:S05]  /*23ef0*/  BSYNC B0 ;  /* 0x0000000000007941 */ /* 0x000fea0003800000 */
.L_x_2260:
[----:B------:R-:W-:Y:S04]  /*23f00*/  BSSY B0, `(.L_x_2262) ;  /* 0x0000008000007945 */ /* 0x000fe80003800000 */
[----:B------:R-:W-:Y:S05]  /*23f10*/  @P0 BRA `(.L_x_2263) ;  /* 0x0000000000180947 */ /* 0x000fea0003800000 */
[----:B------:R-:W2:Y:S01]  /*23f20*/  LD.E.64 R2, desc[UR36][R74.64+0x18] ;  /* 0x000018244a027980 */ /* 0x000ea2000c101b00 */
[----:B-----5:R-:W-:Y:S02]  /*23f30*/  SHF.L.U32 R5, R5, 0x1f, RZ ;  /* 0x0000001f05057819 */ /* 0x020fe400000006ff */
[----:B--2---:R-:W-:-:S05]  /*23f40*/  MOV R3, R2 ;  /* 0x0000000200037202 */ /* 0x004fca0000000f00 */
[----:B------:R-:W-:-:S04]  /*23f50*/  IMAD R4, R4, 0x8, R3 ;  /* 0x0000000804047824 */ /* 0x000fc800078e0203 */
[----:B------:R-:W1:Y:S02]  /*23f60*/  SYNCS.PHASECHK.TRANS64.TRYWAIT P0, [R4+URZ], R5 ;  /* 0x00000005040075a7 */ /* 0x000e64000800017f */
[----:B-1----:R-:W-:Y:S05]  /*23f70*/  @!P0 BRA `(.L_x_2264) ;  /* 0x0000013000548947 */ /* 0x002fea0003800000 */
.L_x_2263:
[----:B------:R-:W-:Y:S05]  /*23f80*/  BSYNC B0 ;  /* 0x0000000000007941 */ /* 0x000fea0003800000 */
.L_x_2262:
[----:B-1---5:R-:W2:Y:S04]  /*23f90*/  LD.E R5, desc[UR36][R8.64] ;  /* 0x0000002408057980 */ /* 0x022ea8000c101900 */
[----:B------:R-:W2:Y:S01]  /*23fa0*/  LDL.64 R20, [R1+0x80] ;  /* 0x0000800001147983 */ /* 0x000ea20000100a00 */
[----:B------:R-:W-:Y:S05]  /*23fb0*/  WARPSYNC.ALL ;  /* 0x0000000000007948 */ /* 0x000fea0003800000 */
[----:B------:R1:W-:Y:S04]  /*23fc0*/  STL [R1+0x60], RZ ;  /* 0x000060ff01007387 */ /* 0x0003e80000100800 */
[----:B------:R-:W3:Y:S01]  /*23fd0*/  LD.E.64 R2, desc[UR36][R18.64+0x78] ;  /* 0x0000782412027980 */ /* 0x000ee2000c101b00 */
[----:B------:R-:W-:-:S05]  /*23fe0*/  IMAD.MOV.U32 R0, RZ, RZ, 0x1 ;  /* 0x00000001ff007424 */ /* 0x000fca00078e00ff */
[----:B------:R1:W-:Y:S04]  /*23ff0*/  STL [R1+0x60], R0 ;  /* 0x0000600001007387 */ /* 0x0003e80000100800 */
[----:B------:R-:W4:Y:S04]  /*24000*/  LD.E.64 R6, desc[UR36][R18.64+0x78] ;  /* 0x0000782412067980 */ /* 0x000f28000c101b00 */
[----:B------:R1:W-:Y:S04]  /*24010*/  STL [R1+0x60], R0 ;  /* 0x0000600001007387 */ /* 0x0003e80000100800 */
[----:B------:R-:W4:Y:S01]  /*24020*/  LD.E.64 R12, desc[UR36][R18.64+0x78] ;  /* 0x00007824120c7980 */ /* 0x000f22000c101b00 */
[----:B--2---:R-:W-:-:S02]  /*24030*/  IMAD R4, R5, 0x300, R20 ;  /* 0x0000030005047824 */ /* 0x004fc400078e0214 */
[----:B------:R-:W-:Y:S01]  /*24040*/  IMAD.MOV.U32 R5, RZ, RZ, R21 ;  /* 0x000000ffff057224 */ /* 0x000fe200078e0015 */
[----:B------:R1:W-:Y:S02]  /*24050*/  STL [R1+0x60], R0 ;  /* 0x0000600001007387 */ /* 0x0003e40000100800 */
[----:B------:R-:W-:Y:S02]  /*24060*/  R2UR UR6, R4 ;  /* 0x00000000040672ca */ /* 0x000fe400000e0000 */
[----:B------:R-:W-:Y:S01]  /*24070*/  R2UR UR7, R5 ;  /* 0x00000000050772ca */ /* 0x000fe200000e0000 */
[----:B------:R-:W2:Y:S01]  /*24080*/  LD.E.64 R16, desc[UR36][R18.64+0x78] ;  /* 0x0000782412107980 */ /* 0x000ea2000c101b00 */
[----:B------:R-:W-:-:S03]  /*24090*/  WARPGROUP.ARRIVE ;  /* 0x00000000000079c5 */ /* 0x000fc60000000000 */
[----:B------:R1:W-:Y:S01]  /*240a0*/  STL [R1+0x60], R0 ;  /* 0x0000600001007387 */ /* 0x0003e20000100800 */
[----:B---3--:R-:W-:Y:S02]  /*240b0*/  R2UR UR4, R2 ;  /* 0x00000000020472ca */ /* 0x008fe400000e0000 */
[----:B------:R-:W-:-:S13]  /*240c0*/  R2UR UR5, R3 ;  /* 0x00000000030572ca */ /* 0x000fda00000e0000 */
[----:B------:R-:W-:Y:S01]  /*240d0*/  HGMMA.64x96x16.F32.BF16 R24, gdesc[UR4], RZ, !UPT, gsb0 ;  /* 0x01600000041879f0 */ /* 0x000fe2000c0018ff */
[----:B----4-:R-:W-:Y:S02]  /*240e0*/  VIADD R6, R6, 0x2 ;  /* 0x0000000206067836 */ /* 0x010fe40000000000 */
[----:B------:R-:W-:Y:S02]  /*240f0*/  VIADD R2, R4, 0x2 ;  /* 0x0000000204027836 */ /* 0x000fe40000000000 */
[----:B------:R-:W-:Y:S01]  /*24100*/  IMAD.MOV.U32 R3, RZ, RZ, R21 ;  /* 0x000000ffff037224 */ /* 0x000fe200078e0015 */
[----:B------:R-:W-:Y:S02]  /*24110*/  R2UR UR4, R6 ;  /* 0x00000000060472ca */ /* 0x000fe400000e0000 */
[----:B------:R-:W-:Y:S02]  /*24120*/  R2UR UR6, R2 ;  /* 0x00000000020672ca */ /* 0x000fe400000e0000 */
[----:B------:R-:W-:-:S02]  /*24130*/  R2UR UR7, R3 ;  /* 0x00000000030772ca */ /* 0x000fc400000e0000 */
[----:B------:R-:W-:Y:S01]  /*24140*/  R2UR UR5, R7 ;  /* 0x00000000070572ca */ /* 0x000fe200000e0000 */
[----:B------:R-:W-:Y:S02]  /*24150*/  WARPGROUP.DEPBAR.LE gsb0, 0x0 ;  /* 0x00008000000079c5 */ /* 0x000fe40000010000 */
[----:B------:R-:W3:Y:S04]  /*24160*/  LD.E R20, desc[UR36][R14.64] ;  /* 0x000000240e147980 */ /* 0x000ee8000c101900 */
[----:B------:R1:W5:Y:S04]  /*24170*/  LD.E R5, desc[UR36][R8.64] ;  /* 0x0000002408057980 */ /* 0x000368000c101900 */
[----:B------:R1:W5:Y:S01]  /*24180*/  LD.E R11, desc[UR36][R8.64+0x4] ;  /* 0x00000424080b7980 */ /* 0x000362000c101900 */
[----:B------:R-:W-:Y:S01]  /*24190*/  WARPGROUP.ARRIVE ;  /* 0x00000000000079c5 */ /* 0x000fe20000000000 */
[----:B------:R-:W-:Y:S01]  /*241a0*/  VIADD R12, R12, 0x4 ;  /* 0x000000040c0c7836 */ /* 0x000fe20000000000 */
[----:B------:R-:W-:Y:S01]  /*241b0*/  BSSY B0, `(.L_x_2265) ;  /* 0x000001a000007945 */ /* 0x000fe20003800000 */
[----:B------:R-:W-:-:S02]  /*241c0*/  VIADD R2, R4, 0x4 ;  /* 0x0000000404027836 */ /* 0x000fc40000000000 */
[--C-:B------:R-:W-:Y:S01]  /*241d0*/  IMAD.MOV.U32 R3, RZ, RZ, R21.reuse ;  /* 0x000000ffff037224 */ /* 0x100fe200078e0015 */
[----:B------:R-:W-:Y:S01]  /*241e0*/  HGMMA.64x96x16.F32.BF16 R24, gdesc[UR4], R24, gsb0 ;  /* 0x01600000041879f0 */ /* 0x000fe20008001818 */
[----:B------:R-:W-:Y:S01]  /*241f0*/  R2UR UR4, R12 ;  /* 0x000000000c0472ca */ /* 0x000fe200000e0000 */
[----:B--2---:R-:W-:Y:S01]  /*24200*/  VIADD R16, R16, 0x6 ;  /* 0x0000000610107836 */ /* 0x004fe20000000000 */
[----:B------:R-:W-:Y:S01]  /*24210*/  R2UR UR6, R2 ;  /* 0x00000000020672ca */ /* 0x000fe200000e0000 */
[----:B------:R-:W-:Y:S01]  /*24220*/  VIADD R2, R4, 0x6 ;  /* 0x0000000604027836 */ /* 0x000fe20000000000 */
[----:B------:R-:W-:Y:S01]  /*24230*/  R2UR UR7, R3 ;  /* 0x00000000030772ca */ /* 0x000fe200000e0000 */
[----:B------:R-:W-:Y:S01]  /*24240*/  IMAD.MOV.U32 R3, RZ, RZ, R21 ;  /* 0x000000ffff037224 */ /* 0x000fe200078e0015 */
        /* <DEDUP_REMOVED lines=11> */
[----:B---3--:R-:W-:-:S04]  /*24300*/  LOP3.LUT R20, R20, 0x1, RZ, 0xfc, !PT ;  /* 0x0000000114147812 */ /* 0x008fc800078efcff */
[----:B------:R-:W-:Y:S01]  /*24310*/  ISETP.NE.AND P0, PT, R20, 0x3, PT ;  /* 0x000000031400780c */ /* 0x000fe20003f05270 */
[----:B------:R-:W-:-:S12]  /*24320*/  WARPGROUP.DEPBAR.LE gsb0, 0x0 ;  /* 0x00008000000079c5 */ /* 0x000fd80000010000 */
[----:B-1----:R-:W-:Y:S05]  /*24330*/  @!P0 BRA `(.L_x_2266) ;  /* 0x0000000000048947 */ /* 0x002fea0003800000 */
[----:B------:R-:W-:Y:S01]  /*24340*/  BPT.TRAP 0x1 ;  /* 0x000000040000795c */ /* 0x000fe20000300000 */
.L_x_2266:
[----:B------:R-:W-:Y:S05]  /*24350*/  BSYNC B0 ;  /* 0x0000000000007941 */ /* 0x000fea0003800000 */
.L_x_2265:
        /* <DEDUP_REMOVED lines=13> */
.L_x_2268:
[----:B------:R-:W-:Y:S05]  /*24430*/  BSYNC B0 ;  /* 0x0000000000007941 */ /* 0x000fea0003800000 */
.L_x_2267:
        /* <DEDUP_REMOVED lines=8> */
.L_x_2270:
[----:B------:R-:W-:Y:S05]  /*244c0*/  BSYNC B0 ;  /* 0x0000000000007941 */ /* 0x000fea0003800000 */
.L_x_2269:
[----:B------:R-:W2:Y:S04]  /*244d0*/  LDL R5, [R1+0x70] ;  /* 0x0000700001057983 */ /* 0x000ea80000100800 */
[----:B------:R-:W3:Y:S04]  /*244e0*/  LD.E R11, desc[UR36][R8.64] ;  /* 0x00000024080b7980 */ /* 0x000ee8000c101900 */
[----:B------:R-:W3:Y:S04]  /*244f0*/  LDL.64 R20, [R1+0xf8] ;  /* 0x0000f80001147983 */ /* 0x000ee80000100a00 */
[----:B-1---5:R-:W4:Y:S04]  /*24500*/  LDL.64 R2, [R1+0xf0] ;  /* 0x0000f00001027983 */ /* 0x022f280000100a00 */
[----:B------:R-:W4:Y:S04]  /*24510*/  LDL.64 R6, [R1+0xf0] ;  /* 0x0000f00001067983 */ /* 0x000f280000100a00 */
[----:B------:R-:W4:Y:S04]  /*24520*/  LDL.64 R12, [R1+0xf0] ;  /* 0x0000f000010c7983 */ /* 0x000f280000100a00 */
[----:B------:R-:W4:Y:S01]  /*24530*/  LDL.64 R14, [R1+0xf0] ;  /* 0x0000f000010e7983 */ /* 0x000f220000100a00 */
[----:B------:R-:W-:Y:S05]  /*24540*/  WARPSYNC.ALL ;  /* 0x0000000000007948 */ /* 0x000fea0003800000 */
[----:B------:R-:W-:Y:S01]  /*24550*/  WARPGROUP.ARRIVE ;  /* 0x00000000000079c5 */ /* 0x000fe20000000000 */
[----:B------:R-:W4:Y:S01]  /*24560*/  LDL.64 R16, [R1+0xf0] ;  /* 0x0000f00001107983 */ /* 0x000f220000100a00 */
[----:B--2---:R-:W-:Y:S01]  /*24570*/  ISETP.NE.U32.AND P0, PT, R5, RZ, PT ;  /* 0x000000ff0500720c */ /* 0x004fe20003f05070 */
[----:B---3--:R-:W-:-:S02]  /*24580*/  IMAD R4, R11, 0xc00, R20 ;  /* 0x00000c000b047824 */ /* 0x008fc400078e0214 */
[----:B------:R-:W-:Y:S01]  /*24590*/  IMAD.MOV.U32 R5, RZ, RZ, R21 ;  /* 0x000000ffff057224 */ /* 0x000fe200078e0015 */
[----:B----4-:R-:W-:Y:S02]  /*245a0*/  R2UR UR4, R2 ;  /* 0x00000000020472ca */ /* 0x010fe400000e0000 */
[----:B------:R-:W-:Y:S02]  /*245b0*/  R2UR UR6, R4 ;  /* 0x00000000040672ca */ /* 0x000fe400000e0000 */
[----:B------:R-:W-:Y:S02]  /*245c0*/  R2UR UR7, R5 ;  /* 0x00000000050772ca */ /* 0x000fe400000e0000 */
[----:B------:R-:W-:-:S03]  /*245d0*/  R2UR UR5, R3 ;  /* 0x00000000030572ca */ /* 0x000fc600000e0000 */
[----:B------:R-:W-:-:S10]  /*245e0*/  VOTEU.ANY UP0, P0 ;  /* 0x00000000003f7886 */ /* 0x000fd40000000100 */
        /* <DEDUP_REMOVED lines=129> */
[----:B--2---:R-:W-:Y:S01]  /*24e00*/  VIADD R6, R6, 0xc02 ;  /* 0x00000c0206067836 */ /* 0x004fe20000000000 */
[----:B------:R-:W-:Y:S02]  /*24e10*/  WARPGROUP.DEPBAR.LE gsb0, 0x0 ;  /* 0x00008000000079c5 */ /* 0x000fe40000010000 */
[----:B------:R-:W-:-:S09]  /*24e20*/  WARPGROUP.ARRIVE ;  /* 0x00000000000079c5 */ /* 0x000fd20000000000 */
[----:B------:R-:W-:Y:S01]  /*24e30*/  HGMMA.64x96x16.F32.BF16 R24, gdesc[UR4], R24, gsb0 ;  /* 0x01600000041879f0 */ /* 0x000fe20008001818 */
[----:B------:R-:W-:Y:S02]  /*24e40*/  VIADD R2, R4, 0x902 ;  /* 0x0000090204027836 */ /* 0x000fe40000000000 */
[----:B------:R-:W-:Y:S01]  /*24e50*/  IMAD.MOV.U32 R3, RZ, RZ, R21 ;  /* 0x000000ffff037224 */ /* 0x000fe200078e0015 */
[----:B------:R-:W-:Y:S02]  /*24e60*/  R2UR UR4, R6 ;  /* 0x00000000060472ca */ /* 0x000fe400000e0000 */
[----:B------:R-:W-:Y:S02]  /*24e70*/  R2UR UR6, R2 ;  /* 0x00000000020672ca */ /* 0x000fe400000e0000 */
[----:B------:R-:W-:Y:S02]  /*24e80*/  R2UR UR7, R3 ;  /* 0x00000000030772ca */ /* 0x000fe400000e0000 */
[----:B------:R-:W-:Y:S01]  /*24e90*/  R2UR UR5, R7 ;  /* 0x00000000070572ca */ /* 0x000fe200000e0000 */
[----:B---3--:R-:W-:-:S02]  /*24ea0*/  VIADD R12, R12, 0xc04 ;  /* 0x00000c040c0c7836 */ /* 0x008fc40000000000 */
        /* <DEDUP_REMOVED lines=9> */
[----:B----4-:R-:W-:Y:S02]  /*24f40*/  VIADD R14, R14, 0xc06 ;  /* 0x00000c060e0e7836 */ /* 0x010fe40000000000 */
[----:B------:R-:W-:-:S02]  /*24f50*/  VIADD R2, R4, 0x906 ;  /* 0x0000090604027836 */ /* 0x000fc40000000000 */
[----:B------:R-:W-:Y:S01]  /*24f60*/  IMAD.MOV.U32 R3, RZ, RZ, R21 ;  /* 0x000000ffff037224 */ /* 0x000fe200078e0015 */
[----:B------:R-:W-:Y:S02]  /*24f70*/  WARPGROUP.DEPBAR.LE gsb0, 0x0 ;  /* 0x00008000000079c5 */ /* 0x000fe40000010000 */
[----:B------:R-:W-:-:S06]  /*24f80*/  WARPGROUP.ARRIVE ;  /* 0x00000000000079c5 */ /* 0x000fcc0000000000 */
[----:B------:R-:W-:Y:S01]  /*24f90*/  HGMMA.64x96x16.F32.BF16 R24, gdesc[UR4], R24, gsb0 ;  /* 0x01600000041879f0 */ /* 0x000fe20008001818 */
[----:B------:R-:W-:Y:S02]  /*24fa0*/  R2UR UR4, R14 ;  /* 0x000000000e0472ca */ /* 0x000fe400000e0000 */
[----:B------:R-:W-:Y:S02]  /*24fb0*/  R2UR UR5, R15 ;  /* 0x000000000f0572ca */ /* 0x000fe400000e0000 */
[----:B------:R-:W-:Y:S02]  /*24fc0*/  R2UR UR6, R2 ;  /* 0x00000000020672ca */ /* 0x000fe400000e0000 */
[----:B------:R-:W-:Y:S01]  /*24fd0*/  R2UR UR7, R3 ;  /* 0x00000000030772ca */ /* 0x000fe200000e0000 */
        /* <DEDUP_REMOVED lines=19> */
[----:B------:R-:W-:-:S02]  /*25110*/  WARPGROUP.DEPBAR.LE gsb0, 0x0 ;  /* 0x00008000000079c5 */ /* 0x000fc40000010000 */
[----:B------:R1:W-:Y:S06]  /*25120*/  BAR.ARV R224, 0x100 ;  /* 0x000400e00000751d */ /* 0x0003ec0000002000 */
[----:B------:R-:W2:Y:S04]  /*25130*/  LD.E R3, desc[UR36][R74.64] ;  /* 0x000000244a037980 */ /* 0x000ea8000c101900 */
[----:B------:R1:W5:Y:S01]  /*25140*/  LD.E R2, desc[UR36][R8.64] ;  /* 0x0000002408027980 */ /* 0x000362000c101900 */
[----:B------:R-:W-:Y:S01]  /*25150*/  BSSY B0, `(.L_x_2272) ;  /* 0x0000005000007945 */ /* 0x000fe20003800000 */
[----:B--2---:R-:W-:-:S04]  /*25160*/  LOP3.LUT R3, R3, 0x1, RZ, 0xfc, !PT ;  /* 0x0000000103037812 */ /* 0x004fc800078efcff */
[----:B------:R-:W-:-:S13]  /*25170*/  ISETP.NE.AND P0, PT, R3, 0x3, PT ;  /* 0x000000030300780c */ /* 0x000fda0003f05270 */
[----:B-1----:R-:W-:Y:S05]  /*25180*/  @!P0 BRA `(.L_x_2273) ;  /* 0x0000000000048947 */ /* 0x002fea0003800000 */
[----:B------:R-:W-:Y:S01]  /*25190*/  BPT.TRAP 0x1 ;  /* 0x000000040000795c */ /* 0x000fe20000300000 */
.L_x_2273:
[----:B------:R-:W-:Y:S05]  /*251a0*/  BSYNC B0 ;  /* 0x0000000000007941 */ /* 0x000fea0003800000 */
.L_x_2272:
[----:B------:R-:W2:Y:S04]  /*251b0*/  LD.E.64 R4, desc[UR36][R74.64+0x20] ;  /* 0x000020244a047980 */ /* 0x000ea8000c101b00 */
[----:B------:R-:W3:Y:S01]  /*251c0*/  LD.E R3, desc[UR36][R74.64+0xc] ;  /* 0x00000c244a037980 */ /* 0x000ee2000c101900 */
[----:B--2---:R-:W-:-:S05]  /*251d0*/  MOV R5, R4 ;  /* 0x0000000400057202 */ /* 0x004fca0000000f00 */
[----:B-----5:R-:W-:-:S05]  /*251e0*/  IMAD R2, R2, 0x8, R5 ;  /* 0x0000000802027824 */ /* 0x020fca00078e0205 */
[----:B---3--:R-:W-:-:S04]  /*251f0*/  PRMT R2, R3, 0x654, R2 ;  /* 0x0000065403027816 */ /* 0x008fc80000000002 */
[----:B------:R1:W-:Y:S01]  /*25200*/  SYNCS.ARRIVE.TRANS64.RED.A1T0 RZ, [R2+URZ], RZ ;  /* 0x000000ff02ff79a7 */ /* 0x0003e2000810043f */
[----:B------:R-:W1:Y:S04]  /*25210*/  LDL R77, [R1+0x11c] ;  /* 0x00011c00014d7983 */ /* 0x000e680000100800 */
[----:B------:R-:W2:Y:S04]  /*25220*/  LDL R22, [R1+0x50] ;  /* 0x0000500001167983 */ /* 0x000ea80000100800 */
[----:B------:R-:W3:Y:S04]  /*25230*/  LDL.64 R72, [R1+0x140] ;  /* 0x0001400001487983 */ /* 0x000ee80000100a00 */
[----:B------:R-:W4:Y:S04]  /*25240*/  LDL R23, [R1+0x148] ;  /* 0x0001480001177983 */ /* 0x000f280000100800 */
[----:B------:R-:W4:Y:S04]  /*25250*/  LDL.128 R12, [R1+0x130] ;  /* 0x00013000010c7983 */ /* 0x000f280000100c00 */
[----:B------:R-:W4:Y:S01]  /*25260*/  LDL.128 R4, [R1+0x120] ;  /* 0x0001200001047983 */ /* 0x000f220000100c00 */
[----:B------:R-:W-:Y:S01]  /*25270*/  BSSY B0, `(.L_x_2274) ;  /* 0x0000040000007945 */ /* 0x000fe20003800000 */
[----:B-1----:R-:W-:-:S04]  /*25280*/  SHF.R.S32.HI R2, RZ, 0x1f, R77 ;  /* 0x0000001fff027819 */ /* 0x002fc8000001144d */
[----:B------:R-:W-:-:S04]  /*25290*/  LEA.HI R3, R2, R77, RZ, 0x7 ;  /* 0x0000004d02037211 */ /* 0x000fc800078f38ff */
[----:B------:R-:W-:-:S05]  /*252a0*/  LOP3.LUT R11, R3, 0xffffff80, RZ, 0xc0, !PT ;  /* 0xffffff80030b7812 */ /* 0x000fca00078ec0ff */
[----:B------:R-:W-:-:S05]  /*252b0*/  IMAD.IADD R11, R77, 0x1, -R11 ;  /* 0x000000014d0b7824 */ /* 0x000fca00078e0a0b */
[----:B------:R-:W-:-:S04]  /*252c0*/  SHF.R.S32.HI R16, RZ, 0x1f, R11 ;  /* 0x0000001fff107819 */ /* 0x000fc8000001140b */
[----:B------:R-:W-:Y:S02]  /*252d0*/  LEA.HI R17, R16, R11, RZ, 0x2 ;  /* 0x0000000b10117211 */ /* 0x000fe400078f10ff */
[----:B------:R-:W-:Y:S02]  /*252e0*/  LEA.HI R2, R2, R77, RZ, 0x2 ;  /* 0x0000004d02027211 */ /* 0x000fe400078f10ff */
[--C-:B------:R-:W-:Y:S02]  /*252f0*/  SHF.R.S32.HI R20, RZ, 0x2, R17.reuse ;  /* 0x00000002ff147819 */ /* 0x100fe40000011411 */
[----:B------:R-:W-:Y:S02]  /*25300*/  SHF.R.S32.HI R21, RZ, 0x1f, R17 ;  /* 0x0000001fff157819 */ /* 0x000fe40000011411 */
[----:B------:R-:W-:Y:S02]  /*25310*/  LOP3.LUT R2, R2, 0xfffffffc, RZ, 0xc0, !PT ;  /* 0xfffffffc02027812 */ /* 0x000fe400078ec0ff */
[----:B------:R-:W-:-:S02]  /*25320*/  LEA.HI R21, R21, R20, RZ, 0x3 ;  /* 0x0000001415157211 */ /* 0x000fc400078f18ff */
[----:B------:R-:W-:Y:S02]  /*25330*/  SHF.R.S32.HI R74, RZ, 0x7, R3 ;  /* 0x00000007ff4a7819 */ /* 0x000fe40000011403 */
        /* <DEDUP_REMOVED lines=17> */
[----:B----4-:R-:W-:Y:S01]  /*25450*/  @P0 SHF.R.U32.HI R2, RZ, R23, R16 ;  /* 0x00000017ff020219 */ /* 0x010fe20000011610 */
[----:B------:R-:W-:Y:S01]  /*25460*/  IMAD.MOV.U32 R3, RZ, RZ, -0x60 ;  /* 0xffffffa0ff037424 */ /* 0x000fe200078e00ff */
[----:B------:R-:W-:-:S03]  /*25470*/  LOP3.LUT R16, R17, 0x7ffffffc, RZ, 0xc0, !PT ;  /* 0x7ffffffc11107812 */ /* 0x000fc600078ec0ff */
[----:B------:R-:W1:Y:S01]  /*25480*/  SHFL.IDX PT, R20, R2, RZ, 0x1c1f ;  /* 0x001c1fff02147589 */ /* 0x000e6200000e0000 */
[----:B------:R-:W-:Y:S02]  /*25490*/  IMAD R3, R10, R3, 0x1 ;  /* 0x000000010a037424 */ /* 0x000fe400078e0203 */
[----:B------:R-:W-:Y:S01]  /*254a0*/  IMAD.IADD R16, R11, 0x1, -R16 ;  /* 0x000000010b107824 */ /* 0x000fe200078e0a10 */
[----:B------:R-:W-:-:S03]  /*254b0*/  ISETP.GE.AND P1, PT, R13, 0x1, PT ;  /* 0x000000010d00780c */ /* 0x000fc60003f26270 */
[----:B------:R-:W-:Y:S01]  /*254c0*/  IMAD R3, R16, -0x2, R3 ;  /* 0xfffffffe10037824 */ /* 0x000fe200078e0203 */
[----:B------:R-:W-:-:S04]  /*254d0*/  LOP3.LUT R11, RZ, R6, RZ, 0x33, !PT ;  /* 0x00000006ff0b7212 */ /* 0x000fc800078e33ff */
[----:B------:R-:W-:Y:S01]  /*254e0*/  IADD3 R16, -R4, R3, R5 ;  /* 0x0000000304107210 */ /* 0x000fe20007ffe105 */
[----:B------:R-:W-:-:S04]  /*254f0*/  VIADD R22, R3, 0xffffffff ;  /* 0xffffffff03167836 */ /* 0x000fc80000000000 */
[C---:B------:R-:W-:Y:S02]  /*25500*/  IMAD.IADD R17, R16.reuse, 0x1, R7 ;  /* 0x0000000110117824 */ /* 0x040fe400078e0207 */
[----:B------:R-:W-:Y:S02]  /*25510*/  IMAD.IADD R11, R16, 0x1, R11 ;  /* 0x00000001100b7824 */ /* 0x000fe400078e020b */
[----:B------:R-:W-:Y:S02]  /*25520*/  IMAD R16, R10, -0x60, R12 ;  /* 0xffffffa00a107824 */ /* 0x000fe400078e020c */
[--C-:B-1----:R-:W-:Y:S02]  /*25530*/  IMAD.IADD R6, R17, 0x1, R20.reuse ;  /* 0x0000000111067824 */ /* 0x102fe400078e0214 */
        /* <DEDUP_REMOVED lines=12> */
.L_x_2277:
[----:B------:R-:W-:-:S13]  /*25600*/  ISETP.NE.AND P0, PT, R13, 0x1, PT ;  /* 0x000000010d00780c */ /* 0x000fda0003f05270 */
[----:B------:R-:W-:-:S05]  /*25610*/  @P0 IMAD.HI.U32 R12, R7, R14, RZ ;  /* 0x0000000e070c0227 */ /* 0x000fca00078e00ff */
[----:B------:R-:W-:-:S07]  /*25620*/  @P0 SHF.R.U32.HI R7, RZ, R15, R12 ;  /* 0x0000000fff070219 */ /* 0x000fce000001160c */
.L_x_2278:
[----:B------:R-:W-:Y:S05]  /*25630*/  BSYNC B1 ;  /* 0x0000000000017941 */ /* 0x000fea0003800000 */
.L_x_2276:
[----:B------:R-:W-:-:S05]  /*25640*/  IMAD R12, R7, R13, R22 ;  /* 0x0000000d070c7224 */ /* 0x000fca00078e0216 */
[----:B------:R-:W-:Y:S02]  /*25650*/  VIMNMX R3, R3, R12, !PT ;  /* 0x0000000c03037248 */ /* 0x000fe40007fe0100 */
[----:B------:R-:W-:-:S07]  /*25660*/  VIADDMNMX R6, R12, R13, R6, PT ;  /* 0x0000000d0c067246 */ /* 0x000fce0003800106 */
.L_x_2275:
[----:B------:R-:W-:Y:S05]  /*25670*/  BSYNC B0 ;  /* 0x0000000000007941 */ /* 0x000fea0003800000 */
.L_x_2274:
[C---:B------:R-:W-:Y:S01]  /*25680*/  ISETP.GE.AND P1, PT, R16.reuse, 0x9, PT ;  /* 0x000000091000780c */ /* 0x040fe20003f26270 */
[----:B------:R-:W1:Y:S01]  /*25690*/  SHFL.IDX PT, R2, R2, 0x1, 0x1c1f ;  /* 0x003c1f0002027f89 */ /* 0x000e6200000e0000 */
[----:B------:R-:W-:Y:S01]  /*256a0*/  ISETP.GE.AND P0, PT, R16, 0x2, PT ;  /* 0x000000021000780c */ /* 0x000fe20003f06270 */
[----:B------:R-:W-:Y:S01]  /*256b0*/  BSSY B0, `(.L_x_2279) ;  /* 0x0000086000007945 */ /* 0x000fe20003800000 */
[C---:B------:R-:W-:Y:S02]  /*256c0*/  ISETP.GT.AND P2, PT, R3.reuse, 0x8, !P1 ;  /* 0x000000080300780c */ /* 0x040fe40004f44270 */
[----:B------:R-:W-:Y:S02]  /*256d0*/  ISETP.GT.AND P3, PT, R3, 0x1, !P0 ;  /* 0x000000010300780c */ /* 0x000fe40004764270 */
[----:B------:R-:W-:Y:S02]  /*256e0*/  ISETP.LT.OR P2, PT, R6, 0x9, P2 ;  /* 0x000000090600780c */ /* 0x000fe40001741670 */
[----:B------:R-:W-:-:S02]  /*256f0*/  ISETP.GE.AND P4, PT, R16, 0x11, PT ;  /* 0x000000111000780c */ /* 0x000fc40003f86270 */
[----:B------:R-:W-:Y:S02]  /*25700*/  FSEL R74, R28, -INF , !P2 ;  /* 0xff8000001c4a7808 */ /* 0x000fe40005000000 */
[----:B------:R-:W-:Y:S02]  /*25710*/  ISETP.LT.OR P3, PT, R6, 0x2, P3 ;  /* 0x000000020600780c */ /* 0x000fe40001f61670 */
[----:B------:R-:W-:Y:S02]  /*25720*/  ISETP.GT.AND P2, PT, R3, 0x10, !P4 ;  /* 0x000000100300780c */ /* 0x000fe40006744270 */
[----:B------:R-:W-:Y:S02]  /*25730*/  ISETP.GE.AND P5, PT, R16, 0xa, PT ;  /* 0x0000000a1000780c */ /* 0x000fe40003fa6270 */
[----:B------:R-:W-:Y:S02]  /*25740*/  FSEL R72, R25, -INF , !P3 ;  /* 0xff80000019487808 */ /* 0x000fe40005800000 */
[----:B------:R-:W-:-:S02]  /*25750*/  P2R R21, PR, RZ, 0x10 ;  /* 0x00000010ff157803 */ /* 0x000fc40000000000 */
[----:B------:R-:W-:Y:S02]  /*25760*/  ISETP.LT.OR P2, PT, R6, 0x11, P2 ;  /* 0x000000110600780c */ /* 0x000fe40001741670 */
[C---:B------:R-:W-:Y:S02]  /*25770*/  ISETP.GT.AND P3, PT, R3.reuse, 0x9, !P5 ;  /* 0x000000090300780c */ /* 0x040fe40006f64270 */
        /* <DEDUP_REMOVED lines=28> */
[C---:B------:R-:W-:Y:S02]  /*25940*/  ISETP.GT.AND P2, PT, R3.reuse, 0x28, !P3 ;  /* 0x000000280300780c */ /* 0x040fe40005f44270 */
        /* <DEDUP_REMOVED lines=70> */
[----:B------:R-:W-:Y:S01]  /*25db0*/  ISETP.LT.OR P6, PT, R6, 0x5a, P6 ;  /* 0x0000005a0600780c */ /* 0x000fe200037c1670 */
[----:B------:R-:W-:-:S03]  /*25dc0*/  IMAD.IADD R6, R17, 0x1, R2 ;  /* 0x0000000111067824 */ /* 0x000fc600078e0202 */
        /* <DEDUP_REMOVED lines=13> */
.L_x_2282:
[----:B------:R-:W-:-:S13]  /*25ea0*/  ISETP.NE.AND P6, PT, R13, 0x1, PT ;  /* 0x000000010d00780c */ /* 0x000fda0003fc5270 */
[----:B------:R-:W-:-:S05]  /*25eb0*/  @P6 IMAD.HI.U32 R14, R4, R14, RZ ;  /* 0x0000000e040e6227 */ /* 0x000fca00078e00ff */
[----:B------:R-:W-:-:S07]  /*25ec0*/  @P6 SHF.R.U32.HI R4, RZ, R15, R14 ;  /* 0x0000000fff046219 */ /* 0x000fce000001160e */
.L_x_2283:
[----:B------:R-:W-:Y:S05]  /*25ed0*/  BSYNC B1 ;  /* 0x0000000000017941 */ /* 0x000fea0003800000 */
.L_x_2281:
[----:B------:R-:W-:-:S05]  /*25ee0*/  IMAD R4, R4, R13, R22 ;  /* 0x0000000d04047224 */ /* 0x000fca00078e0216 */
[----:B------:R-:W-:Y:S02]  /*25ef0*/  VIADDMNMX R6, R4, R13, R6, PT ;  /* 0x0000000d04067246 */ /* 0x000fe40003800106 */
[----:B------:R-:W-:-:S07]  /*25f00*/  VIMNMX R3, R3, R4, !PT ;  /* 0x0000000403037248 */ /* 0x000fce0007fe0100 */
.L_x_2280:
[----:B------:R-:W-:Y:S05]  /*25f10*/  BSYNC B0 ;  /* 0x0000000000007941 */ /* 0x000fea0003800000 */
.L_x_2279:
[C---:B------:R-:W-:Y:S01]  /*25f20*/  ISETP.GT.AND P1, PT, R3.reuse, 0x8, !P1 ;  /* 0x000000080300780c */ /* 0x040fe20004f24270 */
[----:B------:R-:W2:Y:S03]  /*25f30*/  LDL.64 R90, [R1+0xa40] ;  /* 0x000a4000015a7983 */ /* 0x000ea60000100a00 */
[----:B------:R-:W-:Y:S01]  /*25f40*/  ISETP.LT.OR P1, PT, R6, 0x9, P1 ;  /* 0x000000090600780c */ /* 0x000fe20000f21670 */
[----:B------:R-:W3:Y:S01]  /*25f50*/  LDL R88, [R1+0xa48] ;  /* 0x000a480001587983 */ /* 0x000ee20000100800 */
[----:B------:R-:W-:Y:S02]  /*25f60*/  ISETP.GT.AND P0, PT, R3, 0x1, !P0 ;  /* 0x000000010300780c */ /* 0x000fe40004704270 */
[----:B------:R-:W-:Y:S02]  /*25f70*/  FSEL R30, R30, -INF , !P1 ;  /* 0xff8000001e1e7808 */ /* 0x000fe40004800000 */
[----:B------:R-:W-:-:S02]  /*25f80*/  ISETP.NE.AND P1, PT, R23, RZ, PT ;  /* 0x000000ff1700720c */ /* 0x000fc40003f25270 */
[----:B------:R-:W4:Y:S01]  /*25f90*/  LDL.64 R22, [R1+0x200] ;  /* 0x0002000001167983 */ /* 0x000f220000100a00 */
[----:B------:R-:W-:Y:S02]  /*25fa0*/  ISETP.LT.OR P0, PT, R6, 0x2, P0 ;  /* 0x000000020600780c */ /* 0x000fe40000701670 */
[----:B------:R-:W-:Y:S02]  /*25fb0*/  ISETP.NE.AND P6, PT, R25, RZ, PT ;  /* 0x000000ff1900720c */ /* 0x000fe40003fc5270 */
[----:B------:R-:W-:Y:S02]  /*25fc0*/  FSEL R27, R27, -INF , !P0 ;  /* 0xff8000001b1b7808 */ /* 0x000fe40004000000 */
[----:B------:R-:W-:-:S04]  /*25fd0*/  ISETP.NE.AND P0, PT, R12, RZ, PT ;  /* 0x000000ff0c00720c */ /* 0x000fc80003f05270 */
[----:B------:R-:W-:-:S04]  /*25fe0*/  ISETP.GT.AND P0, PT, R3, 0x9, !P0 ;  /* 0x000000090300780c */ /* 0x000fc80004704270 */
[----:B------:R-:W-:-:S04]  /*25ff0*/  ISETP.LT.OR P0, PT, R6, 0xa, P0 ;  /* 0x0000000a0600780c */ /* 0x000fc80000701670 */
[----:B------:R-:W-:Y:S02]  /*26000*/  FSEL R31, R31, -INF , !P0 ;  /* 0xff8000001f1f7808 */ /* 0x000fe40004000000 */
[----:B------:R-:W-:-:S04]  /*26010*/  ISETP.NE.AND P0, PT, R21, RZ, PT ;  /* 0x000000ff1500720c */ /* 0x000fc80003f05270 */
[----:B------:R-:W-:-:S04]  /*26020*/  ISETP.GT.AND P0, PT, R3, 0x10, !P0 ;  /* 0x000000100300780c */ /* 0x000fc80004704270 */
[----:B------:R-:W-:-:S04]  /*26030*/  ISETP.LT.OR P0, PT, R6, 0x11, P0 ;  /* 0x000000110600780c */ /* 0x000fc80000701670 */
[----:B------:R-:W-:Y:S02]  /*26040*/  FSEL R34, R34, -INF , !P0 ;  /* 0xff80000022227808 */ /* 0x000fe40004000000 */
[----:B------:R-:W-:Y:S02]  /*26050*/  ISETP.GT.AND P0, PT, R3, 0x11, !P1 ;  /* 0x000000110300780c */ /* 0x000fe40004f04270 */
[----:B------:R-:W-:Y:S02]  /*26060*/  ISETP.NE.AND P1, PT, R53, RZ, PT ;  /* 0x000000ff3500720c */ /* 0x000fe40003f25270 */
[----:B------:R-:W-:-:S04]  /*26070*/  ISETP.LT.OR P0, PT, R6, 0x12, P0 ;  /* 0x000000120600780c */ /* 0x000fc80000701670 */
[----:B------:R-:W-:Y:S02]  /*26080*/  FSEL R35, R35, -INF , !P0 ;  /* 0xff80000023237808 */ /* 0x000fe40004000000 */
[----:B------:R-:W-:Y:S02]  /*26090*/  ISETP.GT.AND P0, PT, R3, 0x18, !P6 ;  /* 0x000000180300780c */ /* 0x000fe40007704270 */
[----:B------:R-:W-:Y:S02]  /*260a0*/  ISETP.NE.AND P6, PT, R7, RZ, PT ;  /* 0x000000ff0700720c */ /* 0x000fe40003fc5270 */
[----:B------:R-:W-:-:S04]  /*260b0*/  ISETP.LT.OR P0, PT, R6, 0x19, P0 ;  /* 0x000000190600780c */ /* 0x000fc80000701670 */
[----:B------:R-:W-:Y:S02]  /*260c0*/  FSEL R38, R38, -INF , !P0 ;  /* 0xff80000026267808 */ /* 0x000fe40004000000 */
[----:B------:R-:W-:Y:S02]  /*260d0*/  ISETP.NE.AND P0, PT, R28, RZ, PT ;  /* 0x000000ff1c00720c */ /* 0x000fe40003f05270 */
[C---:B------:R-:W-:Y:S01]  /*260e0*/  ISETP.GT.AND P2, PT, R3.reuse, 0x49, !P2 ;  /* 0x000000490300780c */ /* 0x040fe20005744270 */
[----:B------:R-:W2:Y:S01]  /*260f0*/  LDL R28, [R1+0x220] ;  /* 0x00022000011c7983 */ /* 0x000ea20000100800 */
[----:B------:R-:W-:-:S04]  /*26100*/  ISETP.GT.AND P0, PT, R3, 0x19, !P0 ;  /* 0x000000190300780c */ /* 0x000fc80004704270 */
[----:B------:R-:W-:-:S04]  /*26110*/  ISETP.LT.OR P0, PT, R6, 0x1a, P0 ;  /* 0x0000001a0600780c */ /* 0x000fc80000701670 */
        /* <DEDUP_REMOVED lines=37> */
[----:B------:R-:W-:Y:S02]  /*26370*/  ISETP.GT.AND P0, PT, R3, RZ, !P6 ;  /* 0x000000ff0300720c */ /* 0x000fe40007704270 */
[----:B----4-:R-:W-:Y:S02]  /*26380*/  FMNMX.FTZ R2, R32, R22, !PT ;  /* 0x0000001620027209 */ /* 0x010fe40007810000 */
[----:B------:R-:W-:Y:S02]  /*26390*/  ISETP.LT.OR P0, PT, R6, 0x1, P0 ;  /* 0x000000010600780c */ /* 0x000fe40000701670 */
[----:B------:R-:W-:Y:S02]  /*263a0*/  FMNMX.FTZ R2, R72, R2, !PT ;  /* 0x0000000248027209 */ /* 0x000fe40007810000 */
[----:B------:R-:W-:-:S02]  /*263b0*/  FSEL R26, R26, -INF , !P0 ;  /* 0xff8000001a1a7808 */ /* 0x000fc40004000000 */
[----:B------:R-:W-:Y:S02]  /*263c0*/  FMNMX.FTZ R2, R74, R2, !PT ;  /* 0x000000024a027209 */ /* 0x000fe40007810000 */
[----:B------:R-:W-:Y:S02]  /*263d0*/  ISETP.NE.AND P0, PT, R77, RZ, PT ;  /* 0x000000ff4d00720c */ /* 0x000fe40003f05270 */
[----:B------:R-:W-:Y:S02]  /*263e0*/  FMNMX.FTZ R2, R76, R2, !PT ;  /* 0x000000024c027209 */ /* 0x000fe40007810000 */
[C---:B------:R-:W-:Y:S02]  /*263f0*/  ISETP.GT.AND P1, PT, R3.reuse, 0x48, !P1 ;  /* 0x000000480300780c */ /* 0x040fe40004f24270 */
[----:B------:R-:W-:Y:S02]  /*26400*/  FMNMX.FTZ R2, R180, R2, !PT ;  /* 0x00000002b4027209 */ /* 0x000fe40007810000 */
[----:B------:R-:W-:-:S02]  /*26410*/  ISETP.GT.AND P3, PT, R3, 0x50, !P3 ;  /* 0x000000500300780c */ /* 0x000fc40005f64270 */
[----:B------:R-:W-:Y:S02]  /*26420*/  FMNMX.FTZ R2, R78, R2, !PT ;  /* 0x000000024e027209 */ /* 0x000fe40007810000 */
[----:B------:R-:W-:Y:S02]  /*26430*/  ISETP.LT.OR P2, PT, R6, 0x4a, P2 ;  /* 0x0000004a0600780c */ /* 0x000fe40001741670 */
[----:B------:R-:W-:Y:S02]  /*26440*/  FMNMX.FTZ R2, R36, R2, !PT ;  /* 0x0000000224027209 */ /* 0x000fe40007810000 */
[----:B------:R-:W-:Y:S02]  /*26450*/  ISETP.GT.AND P4, PT, R3, 0x51, !P4 ;  /* 0x000000510300780c */ /* 0x000fe40006784270 */
[----:B------:R-:W-:Y:S02]  /*26460*/  FMNMX.FTZ R2, R80, R2, !PT ;  /* 0x0000000250027209 */ /* 0x000fe40007810000 */
[----:B------:R-:W-:-:S02]  /*26470*/  ISETP.NE.AND P6, PT, R16, RZ, PT ;  /* 0x000000ff1000720c */ /* 0x000fc40003fc5270 */
[----:B------:R-:W-:-:S04]  /*26480*/  FMNMX.FTZ R2, R40, R2, !PT ;  /* 0x0000000228027209 */ /* 0x000fc80007810000 */
[----:B------:R-:W-:-:S04]  /*26490*/  FMNMX.FTZ R2, R82, R2, !PT ;  /* 0x0000000252027209 */ /* 0x000fc80007810000 */
[----:B------:R-:W-:-:S04]  /*264a0*/  FMNMX.FTZ R2, R44, R2, !PT ;  /* 0x000000022c027209 */ /* 0x000fc80007810000 */
[----:B------:R-:W-:-:S04]  /*264b0*/  FMNMX.FTZ R2, R84, R2, !PT ;  /* 0x0000000254027209 */ /* 0x000fc80007810000 */
[----:B------:R-:W-:-:S04]  /*264c0*/  FMNMX.FTZ R2, R48, R2, !PT ;  /* 0x0000000230027209 */ /* 0x000fc80007810000 */
[----:B------:R-:W-:Y:S02]  /*264d0*/  FMNMX.FTZ R4, R166, R2, !PT ;  /* 0x00000002a6047209 */ /* 0x000fe40007810000 */
[----:B------:R-:W-:-:S04]  /*264e0*/  FMNMX.FTZ R2, R26, R23, !PT ;  /* 0x000000171a027209 */ /* 0x000fc80007810000 */
[----:B------:R-:W-:-:S04]  /*264f0*/  FMNMX.FTZ R5, R27, R2, !PT ;  /* 0x000000021b057209 */ /* 0x000fc80007810000 */
        /* <DEDUP_REMOVED lines=20> */
[----:B------:R-:W-:-:S03]  /*26640*/  FMNMX.FTZ R2, R50, R5, !PT ;  /* 0x0000000532027209 */ /* 0x000fc60007810000 */
[----:B------:R-:W1:Y:S01]  /*26650*/  SHFL.BFLY PT, R7, R4, 0x2, 0x1f ;  /* 0x0c401f0004077f89 */ /* 0x000e6200000e0000 */
[----:B------:R-:W-:Y:S02]  /*26660*/  FMNMX.FTZ R5, R51, R2, !PT ;  /* 0x0000000233057209 */ /* 0x000fe40007810000 */
[----:B------:R-:W-:Y:S02]  /*26670*/  ISETP.GT.AND P0, PT, R3, 0x41, !P0 ;  /* 0x000000410300780c */ /* 0x000fe40004704270 */
[----:B------:R-:W-:Y:S02]  /*26680*/  FMNMX.FTZ R2, R54, R5, !PT ;  /* 0x0000000536027209 */ /* 0x000fe40007810000 */
[C---:B------:R-:W-:Y:S02]  /*26690*/  ISETP.LT.OR P0, PT, R6.reuse, 0x42, P0 ;  /* 0x000000420600780c */ /* 0x040fe40000701670 */
[----:B------:R-:W-:Y:S02]  /*266a0*/  FMNMX.FTZ R5, R55, R2, !PT ;  /* 0x0000000237057209 */ /* 0x000fe40007810000 */
[----:B------:R-:W-:-:S02]  /*266b0*/  ISETP.LT.OR P1, PT, R6, 0x49, P1 ;  /* 0x000000490600780c */ /* 0x000fc40000f21670 */
[----:B------:R-:W-:Y:S02]  /*266c0*/  FSEL R59, R59, -INF , !P0 ;  /* 0xff8000003b3b7808 */ /* 0x000fe40004000000 */
[----:B------:R-:W-:Y:S02]  /*266d0*/  FMNMX.FTZ R2, R58, R5, !PT ;  /* 0x000000053a027209 */ /* 0x000fe40007810000 */
[----:B------:R-:W-:Y:S02]  /*266e0*/  FSEL R62, R62, -INF , !P1 ;  /* 0xff8000003e3e7808 */ /* 0x000fe40004800000 */
[----:B------:R-:W-:Y:S02]  /*266f0*/  FMNMX.FTZ R5, R59, R2, !PT ;  /* 0x000000023b057209 */ /* 0x000fe40007810000 */
[----:B------:R-:W-:Y:S02]  /*26700*/  ISETP.LT.OR P3, PT, R6, 0x51, P3 ;  /* 0x000000510600780c */ /* 0x000fe40001f61670 */
[----:B------:R-:W-:-:S02]  /*26710*/  FSEL R63, R63, -INF , !P2 ;  /* 0xff8000003f3f7808 */ /* 0x000fc40005000000 */
[----:B------:R-:W-:Y:S02]  /*26720*/  FMNMX.FTZ R2, R62, R5, !PT ;  /* 0x000000053e027209 */ /* 0x000fe40007810000 */
[----:B-1----:R-:W-:Y:S02]  /*26730*/  FMNMX.FTZ R7, R4, R7, !PT ;  /* 0x0000000704077209 */ /* 0x002fe40007810000 */
[----:B------:R-:W-:Y:S02]  /*26740*/  ISETP.GT.AND P5, PT, R3, 0x58, !P5 ;  /* 0x000000580300780c */ /* 0x000fe40006fa4270 */
[----:B------:R-:W-:Y:S02]  /*26750*/  ISETP.LT.OR P4, PT, R6, 0x52, P4 ;  /* 0x000000520600780c */ /* 0x000fe40002781670 */
[----:B------:R-:W-:Y:S02]  /*26760*/  FSEL R66, R66, -INF , !P3 ;  /* 0xff80000042427808 */ /* 0x000fe40005800000 */
[----:B------:R-:W-:Y:S01]  /*26770*/  FMNMX.FTZ R5, R63, R2, !PT ;  /* 0x000000023f057209 */ /* 0x000fe20007810000 */
[----:B------:R-:W1:Y:S01]  /*26780*/  SHFL.BFLY PT, R12, R7, 0x1, 0x1f ;  /* 0x0c201f00070c7f89 */ /* 0x000e6200000e0000 */
[----:B------:R-:W-:-:S02]  /*26790*/  ISETP.GT.AND P0, PT, R3, 0x59, !P6 ;  /* 0x000000590300780c */ /* 0x000fc40007704270 */
[----:B------:R-:W-:Y:S02]  /*267a0*/  ISETP.LT.OR P5, PT, R6, 0x59, P5 ;  /* 0x000000590600780c */ /* 0x000fe40002fa1670 */
[----:B------:R-:W-:Y:S02]  /*267b0*/  FSEL R67, R67, -INF , !P4 ;  /* 0xff80000043437808 */ /* 0x000fe40006000000 */
[----:B------:R-:W-:Y:S02]  /*267c0*/  FMNMX.FTZ R2, R66, R5, !PT ;  /* 0x0000000542027209 */ /* 0x000fe40007810000 */
[----:B------:R-:W-:Y:S02]  /*267d0*/  ISETP.LT.OR P0, PT, R6, 0x5a, P0 ;  /* 0x0000005a0600780c */ /* 0x000fe40000701670 */
[----:B------:R-:W-:Y:S02]  /*267e0*/  FSEL R70, R70, -INF , !P5 ;  /* 0xff80000046467808 */ /* 0x000fe40006800000 */
[----:B------:R-:W-:-:S02]  /*267f0*/  FMNMX.FTZ R3, R67, R2, !PT ;  /* 0x0000000243037209 */ /* 0x000fc40007810000 */
[----:B------:R-:W-:Y:S02]  /*26800*/  FSEL R71, R71, -INF , !P0 ;  /* 0xff80000047477808 */ /* 0x000fe40004000000 */
[----:B------:R-:W-:-:S04]  /*26810*/  FMNMX.FTZ R2, R70, R3, !PT ;  /* 0x0000000346027209 */ /* 0x000fc80007810000 */
[----:B------:R-:W-:-:S05]  /*26820*/  FMNMX.FTZ R5, R71, R2, !PT ;  /* 0x0000000247057209 */ /* 0x000fca0007810000 */
[----:B------:R4:W-:Y:S04]  /*26830*/  STL.64 [R1+0x200], R4 ;  /* 0x0002000401007387 */ /* 0x0009e80000100a00 */
[----:B------:R-:W3:Y:S01]  /*26840*/  LDL R13, [R1+0x204] ;  /* 0x00020400010d7983 */ /* 0x000ee20000100800 */
[----:B-1----:R-:W-:-:S03]  /*26850*/  FMNMX.FTZ R12, R7, R12, !PT ;  /* 0x0000000c070c7209 */ /* 0x002fc60007810000 */
[----:B------:R-:W4:Y:S04]  /*26860*/  LDL.64 R6, [R1+0x210] ;  /* 0x0002100001067983 */ /* 0x000f280000100a00 */
[----:B------:R-:W-:Y:S04]  /*26870*/  STL [R1+0x200], R12 ;  /* 0x0002000c01007387 */ /* 0x000fe80000100800 */
[----:B------:R-:W2:Y:S04]  /*26880*/  LDL R14, [R1+0x200] ;  /* 0x00020000010e7983 */ /* 0x000ea80000100800 */
[----:B---3--:R-:W1:Y:S01]  /*26890*/  SHFL.BFLY PT, R12, R13, 0x2, 0x1f ;  /* 0x0c401f000d0c7f89 */ /* 0x008e6200000e0000 */
[----:B--2---:R-:W-:Y:S01]  /*268a0*/  FMUL.FTZ R2, R28, R14 ;  /* 0x0000000e1c027220 */ /* 0x004fe20000410000 */
[----:B------:R-:W-:-:S04]  /*268b0*/  FSETP.NEU.FTZ.AND P0, PT, R14, -INF , PT ;  /* 0xff8000000e00780b */ /* 0x000fc80003f1d000 */
[----:B------:R-:W-:-:S05]  /*268c0*/  FSEL R11, R2, RZ, P0 ;  /* 0x000000ff020b7208 */ /* 0x000fca0000000000 */
[----:B----4-:R-:W-:Y:S01]  /*268d0*/  FFMA.FTZ R5, R76, R28, -R11 ;  /* 0x0000001c4c057223 */ /* 0x010fe2000001080b */
[----:B-1----:R-:W-:-:S03]  /*268e0*/  FMNMX.FTZ R12, R12, R13, !PT ;  /* 0x0000000d0c0c7209 */ /* 0x002fc60007810000 */
[----:B------:R1:W-:Y:S02]  /*268f0*/  MUFU.EX2 R153, R5 ;  /* 0x0000000500997308 */ /* 0x0003e40000000800 */
[----:B-1----:R-:W1:Y:S01]  /*26900*/  SHFL.BFLY PT, R5, R12, 0x1, 0x1f ;  /* 0x0c201f000c057f89 */ /* 0x002e6200000e0000 */
[----:B------:R-:W-:Y:S01]  /*26910*/  FSEL R13, R14, RZ, P0 ;  /* 0x000000ff0e0d7208 */ /* 0x000fe20000000000 */
[----:B------:R-:W-:-:S04]  /*26920*/  FFMA.FTZ R3, R32, R28, -R11 ;  /* 0x0000001c20037223 */ /* 0x000fc8000001080b */
[----:B------:R-:W-:Y:S01]  /*26930*/  FADD.FTZ R13, R22, -R13 ;  /* 0x8000000d160d7221 */ /* 0x000fe20000010000 */
[----:B-1----:R-:W-:-:S04]  /*26940*/  FMNMX.FTZ R12, R12, R5, !PT ;  /* 0x000000050c0c7209 */ /* 0x002fc80007810000 */
[C---:B------:R-:W-:Y:S01]  /*26950*/  FSETP.NEU.FTZ.AND P0, PT, R12.reuse, -INF , PT ;  /* 0xff8000000c00780b */ /* 0x040fe20003f1d000 */
[----:B------:R-:W-:-:S03]  /*26960*/  FMUL.FTZ R5, R12, R28 ;  /* 0x0000001c0c057220 */ /* 0x000fc60000410000 */
[----:B------:R-:W-:Y:S02]  /*26970*/  FSEL R14, R12, RZ, P0 ;  /* 0x000000ff0c0e7208 */ /* 0x000fe40000000000 */
[----:B------:R-:W-:-:S03]  /*26980*/  FSEL R5, R5, RZ, P0 ;  /* 0x000000ff05057208 */ /* 0x000fc60000000000 */
[----:B------:R-:W-:Y:S01]  /*26990*/  FADD.FTZ R23, R23, -R14 ;  /* 0x8000000e17177221 */ /* 0x000fe20000010000 */
[-C--:B------:R-:W-:Y:S01]  /*269a0*/  FMUL.FTZ R13, R13, R28.reuse ;  /* 0x0000001c0d0d7220 */ /* 0x080fe20000410000 */
[-C--:B------:R-:W-:Y:S01]  /*269b0*/  FFMA.FTZ R190, R26, R28.reuse, -R5 ;  /* 0x0000001c1abe7223 */ /* 0x080fe20000010805 */
[-CC-:B------:R-:W-:Y:S01]  /*269c0*/  FFMA.FTZ R2, R72, R28.reuse, -R11.reuse ;  /* 0x0000001c48027223 */ /* 0x180fe2000001080b */
[----:B------:R-:W-:Y:S01]  /*269d0*/  FMUL.FTZ R23, R28, R23 ;  /* 0x000000171c177220 */ /* 0x000fe20000410000 */
[-C--:B------:R-:W-:Y:S01]  /*269e0*/  FFMA.FTZ R21, R24, R28.reuse, -R11 ;  /* 0x0000001c18157223 */ /* 0x080fe2000001080b */
[-C--:B------:R-:W-:Y:S01]  /*269f0*/  FFMA.FTZ R155, R27, R28.reuse, -R5 ;  /* 0x0000001c1b9b7223 */ /* 0x080fe20000010805 */
[----:B------:R-:W-:Y:S01]  /*26a00*/  MUFU.EX2 R3, R3 ;  /* 0x0000000300037308 */ /* 0x000fe20000000800 */
[-C--:B------:R-:W-:Y:S01]  /*26a10*/  FFMA.FTZ R4, R74, R28.reuse, -R11 ;  /* 0x0000001c4a047223 */ /* 0x080fe2000001080b */
[----:B------:R-:W-:-:S06]  /*26a20*/  FFMA.FTZ R191, R30, R28, -R5 ;  /* 0x0000001c1ebf7223 */ /* 0x000fcc0000010805 */
[----:B------:R-:W1:Y:S01]  /*26a30*/  MUFU.EX2 R24, R13 ;  /* 0x0000000d00187308 */ /* 0x000e620000000800 */
[----:B------:R-:W-:-:S07]  /*26a40*/  FFMA.FTZ R192, R31, R28, -R5 ;  /* 0x0000001c1fc07223 */ /* 0x000fce0000010805 */
[----:B------:R-:W-:Y:S08]  /*26a50*/  MUFU.EX2 R190, R190 ;  /* 0x000000be00be7308 */ /* 0x000ff00000000800 */
[----:B------:R-:W2:Y:S01]  /*26a60*/  MUFU.EX2 R25, R23 ;  /* 0x0000001700197308 */ /* 0x000ea20000000800 */
[----:B------:R-:W-:-:S07]  /*26a70*/  FFMA.FTZ R180, R180, R28, -R11 ;  /* 0x0000001cb4b47223 */ /* 0x000fce000001080b */
[----:B------:R-:W3:Y:S01]  /*26a80*/  MUFU.EX2 R2, R2 ;  /* 0x0000000200027308 */ /* 0x000ee20000000800 */
[----:B------:R-:W-:-:S07]  /*26a90*/  FFMA.FTZ R184, R34, R28, -R5 ;  /* 0x0000001c22b87223 */ /* 0x000fce0000010805 */
[----:B------:R-:W4:Y:S01]  /*26aa0*/  MUFU.EX2 R155, R155 ;  /* 0x0000009b009b7308 */ /* 0x000f220000000800 */
[----:B------:R-:W-:-:S07]  /*26ab0*/  FFMA.FTZ R181, R78, R28, -R11 ;  /* 0x0000001c4eb57223 */ /* 0x000fce000001080b */
[----:B------:R-:W0:Y:S01]  /*26ac0*/  MUFU.EX2 R4, R4 ;  /* 0x0000000400047308 */ /* 0x000e220000000800 */
[-C--:B------:R-:W-:Y:S01]  /*26ad0*/  FFMA.FTZ R17, R20, R28.reuse, -R11 ;  /* 0x0000001c14117223 */ /* 0x080fe2000001080b */
[----:B------:R-:W-:-:S06]  /*26ae0*/  FFMA.FTZ R187, R35, R28, -R5 ;  /* 0x0000001c23bb7223 */ /* 0x000fcc0000010805 */
[----:B------:R-:W0:Y:S01]  /*26af0*/  MUFU.EX2 R191, R191 ;  /* 0x000000bf00bf7308 */ /* 0x000e220000000800 */
[-CC-:B------:R-:W-:Y:S01]  /*26b00*/  FFMA.FTZ R178, R36, R28.reuse, -R11.reuse ;  /* 0x0000001c24b27223 */ /* 0x180fe2000001080b */
[-CC-:B------:R-:W-:Y:S01]  /*26b10*/  FFMA.FTZ R179, R80, R28.reuse, -R11.reuse ;  /* 0x0000001c50b37223 */ /* 0x180fe2000001080b */
[-CC-:B------:R-:W-:Y:S01]  /*26b20*/  FFMA.FTZ R170, R40, R28.reuse, -R11.reuse ;  /* 0x0000001c28aa7223 */ /* 0x180fe2000001080b */
[-CC-:B------:R-:W-:Y:S01]  /*26b30*/  FFMA.FTZ R171, R82, R28.reuse, -R11.reuse ;  /* 0x0000001c52ab7223 */ /* 0x180fe2000001080b */
[----:B------:R-:W-:-:S03]  /*26b40*/  FFMA.FTZ R168, R44, R28, -R11 ;  /* 0x0000001c2ca87223 */ /* 0x000fc6000001080b */
        /* <DEDUP_REMOVED lines=8> */
[----:B------:R-:W0:Y:S01]  /*26bd0*/  MUFU.EX2 R180, R180 ;  /* 0x000000b400b47308 */ /* 0x000e220000000800 */
[-CC-:B------:R-:W-:Y:S01]  /*26be0*/  FFMA.FTZ R159, R60, R28.reuse, -R11.reuse ;  /* 0x0000001c3c9f7223 */ /* 0x180fe2000001080b */
[-CC-:B------:R-:W-:Y:S01]  /*26bf0*/  FFMA.FTZ R160, R160, R28.reuse, -R11.reuse ;  /* 0x0000001ca0a07223 */ /* 0x180fe2000001080b */
[-CC-:B------:R-:W-:Y:S01]  /*26c00*/  FFMA.FTZ R16, R64, R28.reuse, -R11.reuse ;  /* 0x0000001c40107223 */ /* 0x180fe2000001080b */
[----:B------:R-:W-:Y:S01]  /*26c10*/  FFMA.FTZ R20, R68, R28, -R11 ;  /* 0x0000001c44147223 */ /* 0x000fe2000001080b */
[----:B-1----:R-:W-:Y:S01]  /*26c20*/  FFMA.FTZ R11, R24, R6, R3 ;  /* 0x00000006180b7223 */ /* 0x002fe20000010003 */
[----:B--2---:R-:W-:-:S02]  /*26c30*/  FFMA.FTZ R6, R7, R25, R190 ;  /* 0x0000001907067223 */ /* 0x004fc400000100be */
[----:B------:R-:W1:Y:S01]  /*26c40*/  MUFU.EX2 R184, R184 ;  /* 0x000000b800b87308 */ /* 0x000e620000000800 */
[-C--:B------:R-:W-:Y:S01]  /*26c50*/  FFMA.FTZ R186, R38, R28.reuse, -R5 ;  /* 0x0000001c26ba7223 */ /* 0x080fe20000010805 */
[----:B---3--:R-:W-:Y:S01]  /*26c60*/  FADD.FTZ R11, R2, R11 ;  /* 0x0000000b020b7221 */ /* 0x008fe20000010000 */
[----:B----4-:R-:W-:Y:S01]  /*26c70*/  FADD.FTZ R6, R155, R6 ;  /* 0x000000069b067221 */ /* 0x010fe20000010000 */
[----:B------:R-:W-:-:S04]  /*26c80*/  FFMA.FTZ R189, R39, R28, -R5 ;  /* 0x0000001c27bd7223 */ /* 0x000fc80000010805 */
[----:B------:R-:W2:Y:S01]  /*26c90*/  MUFU.EX2 R181, R181 ;  /* 0x000000b500b57308 */ /* 0x000ea20000000800 */
[----:B0-----:R-:W-:Y:S01]  /*26ca0*/  FADD.FTZ R14, R4, R11 ;  /* 0x0000000b040e7221 */ /* 0x001fe20000010000 */
[----:B------:R-:W-:-:S06]  /*26cb0*/  FADD.FTZ R7, R191, R6 ;  /* 0x00000006bf077221 */ /* 0x000fcc0000010000 */
[----:B------:R-:W0:Y:S01]  /*26cc0*/  MUFU.EX2 R187, R187 ;  /* 0x000000bb00bb7308 */ /* 0x000e220000000800 */
[----:B------:R-:W-:Y:S01]  /*26cd0*/  FFMA.FTZ R182, R42, R28, -R5 ;  /* 0x0000001c2ab67223 */ /* 0x000fe20000010805 */
[----:B------:R-:W-:-:S06]  /*26ce0*/  FADD.FTZ R11, R153, R14 ;  /* 0x0000000e990b7221 */ /* 0x000fcc0000010000 */
[----:B------:R-:W3:Y:S01]  /*26cf0*/  MUFU.EX2 R178, R178 ;  /* 0x000000b200b27308 */ /* 0x000ee20000000800 */
[----:B------:R-:W-:Y:S01]  /*26d00*/  FADD.FTZ R7, R192, R7 ;  /* 0x00000007c0077221 */ /* 0x000fe20000010000 */
[----:B------:R-:W-:-:S06]  /*26d10*/  FFMA.FTZ R183, R43, R28, -R5 ;  /* 0x0000001c2bb77223 */ /* 0x000fcc0000010805 */
[----:B------:R-:W4:Y:S01]  /*26d20*/  MUFU.EX2 R186, R186 ;  /* 0x000000ba00ba7308 */ /* 0x000f220000000800 */
[----:B------:R-:W-:Y:S01]  /*26d30*/  FADD.FTZ R6, R180, R11 ;  /* 0x0000000bb4067221 */ /* 0x000fe20000010000 */
[----:B-1----:R-:W-:-:S06]  /*26d40*/  FADD.FTZ R14, R184, R7 ;  /* 0x00000007b80e7221 */ /* 0x002fcc0000010000 */
[----:B------:R-:W1:Y:S01]  /*26d50*/  MUFU.EX2 R179, R179 ;  /* 0x000000b300b37308 */ /* 0x000e620000000800 */
[----:B------:R-:W-:-:S07]  /*26d60*/  FFMA.FTZ R185, R46, R28, -R5 ;  /* 0x0000001c2eb97223 */ /* 0x000fce0000010805 */
[----:B------:R-:W1:Y:S01]  /*26d70*/  MUFU.EX2 R189, R189 ;  /* 0x000000bd00bd7308 */ /* 0x000e620000000800 */
[----:B--2---:R-:W-:Y:S01]  /*26d80*/  FADD.FTZ R7, R181, R6 ;  /* 0x00000006b5077221 */ /* 0x004fe20000010000 */
[----:B0-----:R-:W-:-:S06]  /*26d90*/  FADD.FTZ R11, R187, R14 ;  /* 0x0000000ebb0b7221 */ /* 0x001fcc0000010000 */
[----:B------:R-:W0:Y:S01]  /*26da0*/  MUFU.EX2 R170, R170 ;  /* 0x000000aa00aa7308 */ /* 0x000e220000000800 */
[----:B------:R-:W-:-:S07]  /*26db0*/  FFMA.FTZ R188, R47, R28, -R5 ;  /* 0x0000001c2fbc7223 */ /* 0x000fce0000010805 */
[----:B------:R-:W2:Y:S01]  /*26dc0*/  MUFU.EX2 R182, R182 ;  /* 0x000000b600b67308 */ /* 0x000ea20000000800 */
[----:B---3--:R-:W-:Y:S01]  /*26dd0*/  FADD.FTZ R6, R178, R7 ;  /* 0x00000007b2067221 */ /* 0x008fe20000010000 */
[----:B----4-:R-:W-:-:S06]  /*26de0*/  FADD.FTZ R14, R186, R11 ;  /* 0x0000000bba0e7221 */ /* 0x010fcc0000010000 */
[----:B------:R-:W3:Y:S01]  /*26df0*/  MUFU.EX2 R171, R171 ;  /* 0x000000ab00ab7308 */ /* 0x000ee20000000800 */
[----:B------:R-:W-:-:S07]  /*26e00*/  FFMA.FTZ R177, R50, R28, -R5 ;  /* 0x0000001c32b17223 */ /* 0x000fce0000010805 */
[----:B------:R-:W4:Y:S01]  /*26e10*/  MUFU.EX2 R183, R183 ;  /* 0x000000b700b77308 */ /* 0x000f220000000800 */
[----:B-1----:R-:W-:Y:S01]  /*26e20*/  FADD.FTZ R7, R179, R6 ;  /* 0x00000006b3077221 */ /* 0x002fe20000010000 */
[----:B------:R-:W-:-:S06]  /*26e30*/  FADD.FTZ R11, R189, R14 ;  /* 0x0000000ebd0b7221 */ /* 0x000fcc0000010000 */
[----:B------:R-:W1:Y:S01]  /*26e40*/  MUFU.EX2 R168, R168 ;  /* 0x000000a800a87308 */ /* 0x000e620000000800 */
[----:B------:R-:W-:-:S07]  /*26e50*/  FFMA.FTZ R174, R51, R28, -R5 ;  /* 0x0000001c33ae7223 */ /* 0x000fce0000010805 */
[----:B------:R-:W1:Y:S01]  /*26e60*/  MUFU.EX2 R185, R185 ;  /* 0x000000b900b97308 */ /* 0x000e620000000800 */
[----:B0-----:R-:W-:Y:S01]  /*26e70*/  FADD.FTZ R6, R170, R7 ;  /* 0x00000007aa067221 */ /* 0x001fe20000010000 */
[----:B--2---:R-:W-:-:S06]  /*26e80*/  FADD.FTZ R14, R182, R11 ;  /* 0x0000000bb60e7221 */ /* 0x004fcc0000010000 */
        /* <DEDUP_REMOVED lines=50> */
[----:B------:R-:W3:Y:S08]  /*271b0*/  MUFU.EX2 R17, R17 ;  /* 0x0000001100117308 */ /* 0x000ef00000000800 */
[----:B------:R-:W4:Y:S01]  /*271c0*/  MUFU.EX2 R157, R157 ;  /* 0x0000009d009d7308 */ /* 0x000f220000000800 */
[----:B-1----:R-:W-:Y:S01]  /*271d0*/  FADD.FTZ R5, R160, R5 ;  /* 0x00000005a0057221 */ /* 0x002fe20000010000 */
[----:B------:R-:W-:-:S06]  /*271e0*/  FADD.FTZ R7, R164, R7 ;  /* 0x00000007a4077221 */ /* 0x000fcc0000010000 */
[----:B------:R-:W1:Y:S08]  /*271f0*/  MUFU.EX2 R20, R20 ;  /* 0x0000001400147308 */ /* 0x000e700000000800 */
[----:B------:R-:W1:Y:S01]  /*27200*/  MUFU.EX2 R22, R22 ;  /* 0x0000001600167308 */ /* 0x000e620000000800 */
[----:B0-----:R-:W-:Y:S01]  /*27210*/  FADD.FTZ R6, R16, R5 ;  /* 0x0000000510067221 */ /* 0x001fe20000010000 */
[----:B--2---:R-:W-:-:S06]  /*27220*/  FADD.FTZ R14, R156, R7 ;  /* 0x000000079c0e7221 */ /* 0x004fcc0000010000 */
[----:B------:R-:W0:Y:S08]  /*27230*/  MUFU.EX2 R21, R21 ;  /* 0x0000001500157308 */ /* 0x000e300000000800 */
[----:B------:R-:W2:Y:S01]  /*27240*/  MUFU.EX2 R23, R23 ;  /* 0x0000001700177308 */ /* 0x000ea20000000800 */
[----:B---3--:R-:W-:Y:S01]  /*27250*/  FADD.FTZ R5, R17, R6 ;  /* 0x0000000611057221 */ /* 0x008fe20000010000 */
[----:B----4-:R-:W-:-:S03]  /*27260*/  FADD.FTZ R7, R157, R14 ;  /* 0x0000000e9d077221 */ /* 0x010fc60000010000 */
[----:B-1----:R-:W-:Y:S01]  /*27270*/  FADD.FTZ R6, R20, R5 ;  /* 0x0000000514067221 */ /* 0x002fe20000010000 */
[----:B------:R-:W-:-:S03]  /*27280*/  FADD.FTZ R14, R22, R7 ;  /* 0x00000007160e7221 */ /* 0x000fc60000010000 */
[----:B0-----:R-:W-:Y:S01]  /*27290*/  FADD.FTZ R6, R21, R6 ;  /* 0x0000000615067221 */ /* 0x001fe20000010000 */
[----:B------:R-:W-:Y:S01]  /*272a0*/  STL [R1+0x204], R12 ;  /* 0x0002040c01007387 */ /* 0x000fe20000100800 */
[----:B--2---:R-:W-:-:S03]  /*272b0*/  FADD.FTZ R7, R23, R14 ;  /* 0x0000000e17077221 */ /* 0x004fc60000010000 */
[----:B------:R0:W-:Y:S04]  /*272c0*/  STL.64 [R1+0xa50], R2 ;  /* 0x000a500201007387 */ /* 0x0001e80000100a00 */
[----:B------:R1:W-:Y:S04]  /*272d0*/  STL.64 [R1+0x210], R6 ;  /* 0x0002100601007387 */ /* 0x0003e80000100a00 */
[----:B------:R-:W2:Y:S04]  /*272e0*/  LD.E R5, desc[UR36][R18.64+0x230] ;  /* 0x0002302412057980 */ /* 0x000ea8000c101900 */
[----:B0-----:R0:W3:Y:S01]  /*272f0*/  LDL.64 R2, [R1+0xa40] ;  /* 0x000a400001027983 */ /* 0x0010e20000100a00 */
[----:B--2---:R-:W-:Y:S01]  /*27300*/  FMUL.FTZ R5, R24, R5 ;  /* 0x0000000518057220 */ /* 0x004fe20000410000 */
[----:B---3--:R-:W-:Y:S01]  /*27310*/  IMAD.MOV.U32 R3, RZ, RZ, R91 ;  /* 0x000000ffff037224 */ /* 0x008fe200078e005b */
[----:B------:R-:W-:-:S03]  /*27320*/  LOP3.LUT R2, R88, 0x4, RZ, 0xfc, !PT ;  /* 0x0000000458027812 */ /* 0x000fc600078efcff */
[----:B------:R-:W-:Y:S04]  /*27330*/  ST.E desc[UR36][R18.64+0x230], R5 ;  /* 0x0002300512007985 */ /* 0x000fe8000c101924 */
[----:B------:R-:W2:Y:S02]  /*27340*/  LD.E R11, desc[UR36][R2.64] ;  /* 0x00000024020b7980 */ /* 0x000ea4000c101900 */
[----:B--2---:R-:W-:-:S05]  /*27350*/  FMUL.FTZ R11, R24, R11 ;  /* 0x0000000b180b7220 */ /* 0x004fca0000410000 */
[----:B------:R2:W-:Y:S04]  /*27360*/  ST.E desc[UR36][R2.64], R11 ;  /* 0x0000000b02007985 */ /* 0x0005e8000c101924 */
[----:B------:R-:W3:Y:S04]  /*27370*/  LD.E R15, desc[UR36][R18.64+0x254] ;  /* 0x00025424120f7980 */ /* 0x000ee8000c101900 */
[----:B------:R-:W4:Y:S04]  /*27380*/  LD.E R14, desc[UR36][R18.64+0x424] ;  /* 0x00042424120e7980 */ /* 0x000f28000c101900 */
[----:B------:R-:W4:Y:S04]  /*27390*/  LD.E R13, desc[UR36][R18.64+0x240] ;  /* 0x00024024120d7980 */ /* 0x000f28000c101900 */
[----:B------:R-:W4:Y:S04]  /*273a0*/  LD.E R12, desc[UR36][R18.64+0x244] ;  /* 0x00024424120c7980 */ /* 0x000f28000c101900 */
[----:B-1----:R-:W4:Y:S04]  /*273b0*/  LD.E R7, desc[UR36][R18.64+0x250] ;  /* 0x0002502412077980 */ /* 0x002f28000c101900 */
[----:B------:R-:W4:Y:S04]  /*273c0*/  LD.E R27, desc[UR36][R18.64+0x260] ;  /* 0x00026024121b7980 */ /* 0x000f28000c101900 */
[----:B------:R-:W4:Y:S04]  /*273d0*/  LD.E R29, desc[UR36][R18.64+0x264] ;  /* 0x00026424121d7980 */ /* 0x000f28000c101900 */
[----:B------:R-:W4:Y:S04]  /*273e0*/  LD.E R31, desc[UR36][R18.64+0x270] ;  /* 0x00027024121f7980 */ /* 0x000f28000c101900 */
[----:B------:R-:W4:Y:S04]  /*273f0*/  LD.E R33, desc[UR36][R18.64+0x274] ;  /* 0x0002742412217980 */ /* 0x000f28000c101900 */
[----:B------:R-:W4:Y:S04]  /*27400*/  LD.E R35, desc[UR36][R18.64+0x280] ;  /* 0x0002802412237980 */ /* 0x000f28000c101900 */
[----:B--2---:R-:W2:Y:S04]  /*27410*/  LD.E R11, desc[UR36][R18.64+0x284] ;  /* 0x00028424120b7980 */ /* 0x004ea8000c101900 */
[----:B------:R-:W2:Y:S04]  /*27420*/  LD.E R37, desc[UR36][R18.64+0x290] ;  /* 0x0002902412257980 */ /* 0x000ea8000c101900 */
        /* <DEDUP_REMOVED lines=49> */
[----:B------:R-:W2:Y:S01]  /*27740*/  LD.E R137, desc[UR36][R18.64+0x420] ;  /* 0x0004202412897980 */ /* 0x000ea2000c101900 */
[C---:B---3--:R-:W-:Y:S01]  /*27750*/  FMUL.FTZ R15, R24.reuse, R15 ;  /* 0x0000000f180f7220 */ /* 0x048fe20000410000 */
[----:B----4-:R-:W-:-:S04]  /*27760*/  FMUL.FTZ R139, R24, R14 ;  /* 0x0000000e188b7220 */ /* 0x010fc80000410000 */
[----:B------:R1:W-:Y:S01]  /*27770*/  ST.E desc[UR36][R18.64+0x254], R15 ;  /* 0x0002540f12007985 */ /* 0x0003e2000c101924 */
[----:B------:R-:W-:Y:S01]  /*27780*/  LOP3.LUT R14, R88, 0x8, RZ, 0xfc, !PT ;  /* 0x00000008580e7812 */ /* 0x000fe200078efcff */
[C---:B------:R-:W-:Y:S01]  /*27790*/  FMUL.FTZ R13, R24.reuse, R13 ;  /* 0x0000000d180d7220 */ /* 0x040fe20000410000 */
[C---:B------:R-:W-:Y:S01]  /*277a0*/  FMUL.FTZ R5, R24.reuse, R12 ;  /* 0x0000000c18057220 */ /* 0x040fe20000410000 */
[C---:B------:R-:W-:Y:S01]  /*277b0*/  FMUL.FTZ R7, R24.reuse, R7 ;  /* 0x0000000718077220 */ /* 0x040fe20000410000 */
[--C-:B-1----:R-:W-:Y:S02]  /*277c0*/  IMAD.MOV.U32 R15, RZ, RZ, R3.reuse ;  /* 0x000000ffff0f7224 */ /* 0x102fe400078e0003 */
[C---:B------:R-:W-:Y:S01]  /*277d0*/  FMUL.FTZ R27, R24.reuse, R27 ;  /* 0x0000001b181b7220 */ /* 0x040fe20000410000 */
[C---:B------:R-:W-:Y:S01]  /*277e0*/  FMUL.FTZ R29, R24.reuse, R29 ;  /* 0x0000001d181d7220 */ /* 0x040fe20000410000 */
[C---:B------:R-:W-:Y:S01]  /*277f0*/  FMUL.FTZ R31, R24.reuse, R31 ;  /* 0x0000001f181f7220 */ /* 0x040fe20000410000 */
[C---:B------:R-:W-:Y:S01]  /*27800*/  FMUL.FTZ R33, R24.reuse, R33 ;  /* 0x0000002118217220 */ /* 0x040fe20000410000 */
[C---:B------:R-:W-:Y:S01]  /*27810*/  FMUL.FTZ R35, R24.reuse, R35 ;  /* 0x0000002318237220 */ /* 0x040fe20000410000 */
[C---:B--2---:R-:W-:Y:S01]  /*27820*/  FMUL.FTZ R11, R24.reuse, R11 ;  /* 0x0000000b180b7220 */ /* 0x044fe20000410000 */
        /* <DEDUP_REMOVED lines=51> */
[----:B------:R-:W-:Y:S04]  /*27b60*/  ST.E desc[UR36][R18.64+0x424], R139 ;  /* 0x0004248b12007985 */ /* 0x000fe8000c101924 */
[----:B------:R1:W-:Y:S04]  /*27b70*/  ST.E desc[UR36][R18.64+0x240], R13 ;  /* 0x0002400d12007985 */ /* 0x0003e8000c101924 */
[----:B------:R2:W-:Y:S04]  /*27b80*/  ST.E desc[UR36][R18.64+0x244], R5 ;  /* 0x0002440512007985 */ /* 0x0005e8000c101924 */
[----:B------:R3:W-:Y:S04]  /*27b90*/  ST.E desc[UR36][R18.64+0x250], R7 ;  /* 0x0002500712007985 */ /* 0x0007e8000c101924 */
[----:B------:R-:W-:Y:S04]  /*27ba0*/  ST.E desc[UR36][R18.64+0x260], R27 ;  /* 0x0002601b12007985 */ /* 0x000fe8000c101924 */
[----:B------:R-:W-:Y:S04]  /*27bb0*/  ST.E desc[UR36][R18.64+0x264], R29 ;  /* 0x0002641d12007985 */ /* 0x000fe8000c101924 */
[----:B------:R-:W-:Y:S04]  /*27bc0*/  ST.E desc[UR36][R18.64+0x270], R31 ;  /* 0x0002701f12007985 */ /* 0x000fe8000c101924 */
[----:B------:R4:W-:Y:S04]  /*27bd0*/  ST.E desc[UR36][R18.64+0x274], R33 ;  /* 0x0002742112007985 */ /* 0x0009e8000c101924 */
[----:B------:R-:W-:Y:S04]  /*27be0*/  ST.E desc[UR36][R18.64+0x280], R35 ;  /* 0x0002802312007985 */ /* 0x000fe8000c101924 */
        /* <DEDUP_REMOVED lines=52> */
[----:B------:R-:W2:Y:S01]  /*27f30*/  LD.E R6, desc[UR36][R14.64] ;  /* 0x000000240e067980 */ /* 0x000ea2000c101900 */
[----:B------:R-:W-:Y:S01]  /*27f40*/  LOP3.LUT R12, R88, 0xc, RZ, 0xfc, !PT ;  /* 0x0000000c580c7812 */ /* 0x000fe200078efcff */
[----:B-1----:R-:W-:-:S02]  /*27f50*/  IMAD.MOV.U32 R13, RZ, RZ, R3 ;  /* 0x000000ffff0d7224 */ /* 0x002fc400078e0003 */
[----:B--2---:R-:W-:-:S05]  /*27f60*/  FMUL.FTZ R5, R25, R6 ;  /* 0x0000000619057220 */ /* 0x004fca0000410000 */
[----:B------:R1:W-:Y:S04]  /*27f70*/  ST.E desc[UR36][R14.64], R5 ;  /* 0x000000050e007985 */ /* 0x0003e8000c101924 */
[----:B------:R-:W3:Y:S02]  /*27f80*/  LD.E R6, desc[UR36][R12.64] ;  /* 0x000000240c067980 */ /* 0x000ee4000c101900 */
[----:B---3--:R-:W-:-:S05]  /*27f90*/  FMUL.FTZ R7, R25, R6 ;  /* 0x0000000619077220 */ /* 0x008fca0000410000 */
[----:B------:R2:W-:Y:S04]  /*27fa0*/  ST.E desc[UR36][R12.64], R7 ;  /* 0x000000070c007985 */ /* 0x0005e8000c101924 */
[----:B------:R-:W4:Y:S04]  /*27fb0*/  LD.E R144, desc[UR36][R18.64+0x42c] ;  /* 0x00042c2412907980 */ /* 0x000f28000c101900 */
[----:B------:R-:W1:Y:S04]  /*27fc0*/  LD.E R6, desc[UR36][R18.64+0x248] ;  /* 0x0002482412067980 */ /* 0x000e68000c101900 */
[----:B------:R-:W2:Y:S04]  /*27fd0*/  LD.E R24, desc[UR36][R18.64+0x24c] ;  /* 0x00024c2412187980 */ /* 0x000ea8000c101900 */
[----:B------:R-:W3:Y:S04]  /*27fe0*/  LD.E R26, desc[UR36][R18.64+0x258] ;  /* 0x00025824121a7980 */ /* 0x000ee8000c101900 */
        /* <DEDUP_REMOVED lines=57> */
[----:B------:R-:W3:Y:S01]  /*28380*/  LD.E R142, desc[UR36][R18.64+0x428] ;  /* 0x00042824128e7980 */ /* 0x000ee2000c101900 */
[C---:B----4-:R-:W-:Y:S01]  /*28390*/  FMUL.FTZ R33, R25.reuse, R144 ;  /* 0x0000009019217220 */ /* 0x050fe20000410000 */
[----:B-1----:R-:W-:-:S04]  /*283a0*/  FMUL.FTZ R5, R25, R6 ;  /* 0x0000000619057220 */ /* 0x002fc80000410000 */
[----:B------:R1:W-:Y:S01]  /*283b0*/  ST.E desc[UR36][R18.64+0x42c], R33 ;  /* 0x00042c2112007985 */ /* 0x0003e2000c101924 */
[C---:B--2---:R-:W-:Y:S01]  /*283c0*/  FMUL.FTZ R7, R25.reuse, R24 ;  /* 0x0000001819077220 */ /* 0x044fe20000410000 */
[C---:B---3--:R-:W-:Y:S01]  /*283d0*/  FMUL.FTZ R11, R25.reuse, R26 ;  /* 0x0000001a190b7220 */ /* 0x048fe20000410000 */
[C---:B------:R-:W-:Y:S01]  /*283e0*/  FMUL.FTZ R27, R25.reuse, R28 ;  /* 0x0000001c191b7220 */ /* 0x040fe20000410000 */
[C---:B------:R-:W-:Y:S01]  /*283f0*/  FMUL.FTZ R29, R25.reuse, R30 ;  /* 0x0000001e191d7220 */ /* 0x040fe20000410000 */
[C---:B------:R-:W-:Y:S01]  /*28400*/  FMUL.FTZ R31, R25.reuse, R32 ;  /* 0x00000020191f7220 */ /* 0x040fe20000410000 */
[C---:B-1----:R-:W-:Y:S01]  /*28410*/  FMUL.FTZ R33, R25.reuse, R36 ;  /* 0x0000002419217220 */ /* 0x042fe20000410000 */
[C---:B------:R-:W-:Y:S01]  /*28420*/  FMUL.FTZ R35, R25.reuse, R38 ;  /* 0x0000002619237220 */ /* 0x040fe20000410000 */
[C---:B------:R-:W-:Y:S01]  /*28430*/  FMUL.FTZ R37, R25.reuse, R40 ;  /* 0x0000002819257220 */ /* 0x040fe20000410000 */
[C---:B------:R-:W-:Y:S01]  /*28440*/  FMUL.FTZ R39, R25.reuse, R42 ;  /* 0x0000002a19277220 */ /* 0x040fe20000410000 */
[----:B------:R1:W-:Y:S04]  /*28450*/  ST.E desc[UR36][R18.64+0x248], R5 ;  /* 0x0002480512007985 */ /* 0x0003e8000c101924 */
[----:B------:R2:W-:Y:S04]  /*28460*/  ST.E desc[UR36][R18.64+0x24c], R7 ;  /* 0x00024c0712007985 */ /* 0x0005e8000c101924 */
[----:B------:R3:W-:Y:S04]  /*28470*/  ST.E desc[UR36][R18.64+0x258], R11 ;  /* 0x0002580b12007985 */ /* 0x0007e8000c101924 */
[----:B------:R4:W-:Y:S01]  /*28480*/  ST.E desc[UR36][R18.64+0x25c], R27 ;  /* 0x00025c1b12007985 */ /* 0x0009e2000c101924 */
[----:B-1----:R-:W-:-:S03]  /*28490*/  FMUL.FTZ R5, R25, R34 ;  /* 0x0000002219057220 */ /* 0x002fc60000410000 */
[----:B------:R1:W-:Y:S01]  /*284a0*/  ST.E desc[UR36][R18.64+0x268], R29 ;  /* 0x0002681d12007985 */ /* 0x0003e2000c101924 */
[----:B--2---:R-:W-:-:S03]  /*284b0*/  FMUL.FTZ R7, R25, R44 ;  /* 0x0000002c19077220 */ /* 0x004fc60000410000 */
[----:B------:R2:W-:Y:S01]  /*284c0*/  ST.E desc[UR36][R18.64+0x26c], R31 ;  /* 0x00026c1f12007985 */ /* 0x0005e2000c101924 */
[----:B---3--:R-:W-:-:S03]  /*284d0*/  FMUL.FTZ R11, R25, R46 ;  /* 0x0000002e190b7220 */ /* 0x008fc60000410000 */
[----:B------:R3:W-:Y:S01]  /*284e0*/  ST.E desc[UR36][R18.64+0x27c], R33 ;  /* 0x00027c2112007985 */ /* 0x0007e2000c101924 */
[----:B----4-:R-:W-:-:S03]  /*284f0*/  FMUL.FTZ R27, R25, R48 ;  /* 0x00000030191b7220 */ /* 0x010fc60000410000 */
[----:B------:R4:W-:Y:S01]  /*28500*/  ST.E desc[UR36][R18.64+0x288], R35 ;  /* 0x0002882312007985 */ /* 0x0009e2000c101924 */
[----:B-1----:R-:W-:-:S03]  /*28510*/  FMUL.FTZ R29, R25, R50 ;  /* 0x00000032191d7220 */ /* 0x002fc60000410000 */
[----:B------:R1:W-:Y:S01]  /*28520*/  ST.E desc[UR36][R18.64+0x28c], R37 ;  /* 0x00028c2512007985 */ /* 0x0003e2000c101924 */
[----:B--2---:R-:W-:-:S03]  /*28530*/  FMUL.FTZ R31, R25, R52 ;  /* 0x00000034191f7220 */ /* 0x004fc60000410000 */
[----:B------:R2:W-:Y:S01]  /*28540*/  ST.E desc[UR36][R18.64+0x298], R39 ;  /* 0x0002982712007985 */ /* 0x0005e2000c101924 */
[C---:B---3--:R-:W-:Y:S01]  /*28550*/  FMUL.FTZ R33, R25.reuse, R56 ;  /* 0x0000003819217220 */ /* 0x048fe20000410000 */
[C---:B----4-:R-:W-:Y:S01]  /*28560*/  FMUL.FTZ R35, R25.reuse, R58 ;  /* 0x0000003a19237220 */ /* 0x050fe20000410000 */
[C---:B-1----:R-:W-:Y:S01]  /*28570*/  FMUL.FTZ R37, R25.reuse, R60 ;  /* 0x0000003c19257220 */ /* 0x042fe20000410000 */
[C---:B--2---:R-:W-:Y:S01]  /*28580*/  FMUL.FTZ R39, R25.reuse, R62 ;  /* 0x0000003e19277220 */ /* 0x044fe20000410000 */
        /* <DEDUP_REMOVED lines=80> */
[----:B------:R-:W-:Y:S01]  /*28a90*/  FMUL.FTZ R25, R25, R142 ;  /* 0x0000008e19197220 */ /* 0x000fe20000410000 */
[----:B------:R-:W-:Y:S04]  /*28aa0*/  ST.E desc[UR36][R18.64+0x3b8], R5 ;  /* 0x0003b80512007985 */ /* 0x000fe8000c101924 */
[----:B------:R-:W-:Y:S04]  /*28ab0*/  ST.E desc[UR36][R18.64+0x3dc], R7 ;  /* 0x0003dc0712007985 */ /* 0x000fe8000c101924 */
[----:B------:R1:W-:Y:S04]  /*28ac0*/  ST.E desc[UR36][R18.64+0x3e8], R11 ;  /* 0x0003e80b12007985 */ /* 0x0003e8000c101924 */
[----:B------:R2:W-:Y:S04]  /*28ad0*/  ST.E desc[UR36][R18.64+0x3ec], R27 ;  /* 0x0003ec1b12007985 */ /* 0x0005e8000c101924 */
[----:B------:R3:W-:Y:S04]  /*28ae0*/  ST.E desc[UR36][R18.64+0x3f8], R29 ;  /* 0x0003f81d12007985 */ /* 0x0007e8000c101924 */
[----:B------:R-:W-:Y:S04]  /*28af0*/  ST.E desc[UR36][R18.64+0x3fc], R31 ;  /* 0x0003fc1f12007985 */ /* 0x000fe8000c101924 */
[----:B------:R-:W-:Y:S04]  /*28b00*/  ST.E desc[UR36][R18.64+0x408], R33 ;  /* 0x0004082112007985 */ /* 0x000fe8000c101924 */
[----:B------:R-:W-:Y:S04]  /*28b10*/  ST.E desc[UR36][R18.64+0x40c], R35 ;  /* 0x00040c2312007985 */ /* 0x000fe8000c101924 */
[----:B------:R-:W-:Y:S04]  /*28b20*/  ST.E desc[UR36][R18.64+0x418], R37 ;  /* 0x0004182512007985 */ /* 0x000fe8000c101924 */
[----:B------:R-:W-:Y:S04]  /*28b30*/  ST.E desc[UR36][R18.64+0x41c], R39 ;  /* 0x00041c2712007985 */ /* 0x000fe8000c101924 */
[----:B------:R4:W-:Y:S01]  /*28b40*/  ST.E desc[UR36][R18.64+0x428], R25 ;  /* 0x0004281912007985 */ /* 0x0009e2000c101924 */
[----:B------:R0:W-:Y:S06]  /*28b50*/  BAR.SYNC.DEFER_BLOCKING R225, 0x100 ;  /* 0x000400e10000751d */ /* 0x0001ec0000010000 */
[----:B-1----:R-:W2:Y:S04]  /*28b60*/  LD.E R11, desc[UR36][R18.64+0x230] ;  /* 0x00023024120b7980 */ /* 0x002ea8000c101900 */
[----:B------:R-:W4:Y:S04]  /*28b70*/  LD.E R5, desc[UR36][R8.64] ;  /* 0x0000002408057980 */ /* 0x000f28000c101900 */
[----:B------:R-:W4:Y:S04]  /*28b80*/  LD.E.64 R6, desc[UR36][R18.64+0x88] ;  /* 0x0000882412067980 */ /* 0x000f28000c101b00 */
[----:B--2---:R1:W-:Y:S04]  /*28b90*/  ST.E desc[UR36][R18.64+0x230], R11 ;  /* 0x0002300b12007985 */ /* 0x0043e8000c101924 */
[----:B------:R-:W2:Y:S04]  /*28ba0*/  LD.E R24, desc[UR36][R2.64] ;  /* 0x0000002402187980 */ /* 0x000ea8000c101900 */
[----:B--2---:R-:W-:Y:S04]  /*28bb0*/  ST.E desc[UR36][R2.64], R24 ;  /* 0x0000001802007985 */ /* 0x004fe8000c101924 */
[----:B------:R-:W2:Y:S04]  /*28bc0*/  LD.E R27, desc[UR36][R14.64] ;  /* 0x000000240e1b7980 */ /* 0x000ea8000c101900 */
[----:B--2---:R2:W-:Y:S04]  /*28bd0*/  ST.E desc[UR36][R14.64], R27 ;  /* 0x0000001b0e007985 */ /* 0x0045e8000c101924 */
[----:B---3--:R-:W3:Y:S04]  /*28be0*/  LD.E R29, desc[UR36][R12.64] ;  /* 0x000000240c1d7980 */ /* 0x008ee8000c101900 */
[----:B---3--:R3:W-:Y:S04]  /*28bf0*/  ST.E desc[UR36][R12.64], R29 ;  /* 0x0000001d0c007985 */ /* 0x0087e8000c101924 */
[----:B----4-:R-:W4:Y:S04]  /*28c00*/  LD.E R25, desc[UR36][R18.64+0x240] ;  /* 0x0002402412197980 */ /* 0x010f28000c101900 */
[----:B------:R-:W4:Y:S04]  /*28c10*/  LD.E R31, desc[UR36][R18.64+0x244] ;  /* 0x00024424121f7980 */ /* 0x000f28000c101900 */
[----:B------:R-:W4:Y:S04]  /*28c20*/  LD.E R33, desc[UR36][R18.64+0x248] ;  /* 0x0002482412217980 */ /* 0x000f28000c101900 */
[----:B-1----:R-:W4:Y:S04]  /*28c30*/  LD.E R11, desc[UR36][R18.64+0x24c] ;  /* 0x00024c24120b7980 */ /* 0x002f28000c101900 */
[----:B------:R-:W4:Y:S04]  /*28c40*/  LD.E R35, desc[UR36][R18.64+0x250] ;  /* 0x0002502412237980 */ /* 0x000f28000c101900 */
[----:B------:R-:W4:Y:S04]  /*28c50*/  LD.E R37, desc[UR36][R18.64+0x254] ;  /* 0x0002542412257980 */ /* 0x000f28000c101900 */
[----:B------:R-:W4:Y:S04]  /*28c60*/  LD.E R39, desc[UR36][R18.64+0x258] ;  /* 0x0002582412277980 */ /* 0x000f28000c101900 */
[----:B------:R-:W4:Y:S04]  /*28c70*/  LD.E R41, desc[UR36][R18.64+0x25c] ;  /* 0x00025c2412297980 */ /* 0x000f28000c101900 */
[----:B--2---:R-:W2:Y:S04]  /*28c80*/  LD.E R27, desc[UR36][R18.64+0x260] ;  /* 0x00026024121b7980 */ /* 0x004ea8000c101900 */
[----:B------:R-:W2:Y:S04]  /*28c90*/  LD.E R43, desc[UR36][R18.64+0x264] ;  /* 0x00026424122b7980 */ /* 0x000ea8000c101900 */
[----:B---3--:R-:W3:Y:S04]  /*28ca0*/  LD.E R29, desc[UR36][R18.64+0x268] ;  /* 0x00026824121d7980 */ /* 0x008ee8000c101900 */
        /* <DEDUP_REMOVED lines=113> */
[----:B----4-:R-:W-:Y:S04]  /*293c0*/  ST.E desc[UR36][R18.64+0x240], R25 ;  /* 0x0002401912007985 */ /* 0x010fe8000c101924 */
[----:B------:R-:W-:Y:S04]  /*293d0*/  ST.E desc[UR36][R18.64+0x244], R31 ;  /* 0x0002441f12007985 */ /* 0x000fe8000c101924 */
[----:B------:R-:W-:Y:S04]  /*293e0*/  ST.E desc[UR36][R18.64+0x248], R33 ;  /* 0x0002482112007985 */ /* 0x000fe8000c101924 */
[----:B------:R1:W-:Y:S04]  /*293f0*/  ST.E desc[UR36][R18.64+0x24c], R11 ;  /* 0x00024c0b12007985 */ /* 0x0003e8000c101924 */
[----:B------:R-:W-:Y:S04]  /*29400*/  ST.E desc[UR36][R18.64+0x250], R35 ;  /* 0x0002502312007985 */ /* 0x000fe8000c101924 */
[----:B------:R-:W-:Y:S04]  /*29410*/  ST.E desc[UR36][R18.64+0x254], R37 ;  /* 0x0002542512007985 */ /* 0x000fe8000c101924 */
[----:B------:R-:W-:Y:S04]  /*29420*/  ST.E desc[UR36][R18.64+0x258], R39 ;  /* 0x0002582712007985 */ /* 0x000fe8000c101924 */
[----:B------:R-:W-:Y:S04]  /*29430*/  ST.E desc[UR36][R18.64+0x25c], R41 ;  /* 0x00025c2912007985 */ /* 0x000fe8000c101924 */
[----:B--2---:R-:W-:Y:S04]  /*29440*/  ST.E desc[UR36][R18.64+0x260], R27 ;  /* 0x0002601b12007985 */ /* 0x004fe8000c101924 */
[----:B------:R-:W-:Y:S04]  /*29450*/  ST.E desc[UR36][R18.64+0x264], R43 ;  /* 0x0002642b12007985 */ /* 0x000fe8000c101924 */
[----:B---3--:R-:W-:Y:S04]  /*29460*/  ST.E desc[UR36][R18.64+0x268], R29 ;  /* 0x0002681d12007985 */ /* 0x008fe8000c101924 */
        /* <DEDUP_REMOVED lines=112> */
[----:B------:R-:W-:Y:S01]  /*29b70*/  ST.E desc[UR36][R18.64+0x42c], R104 ;  /* 0x00042c6812007985 */ /* 0x000fe2000c101924 */
[----:B------:R-:W-:-:S03]  /*29b80*/  IMAD.MOV.U32 R106, RZ, RZ, R2 ;  /* 0x000000ffff6a7224 */ /* 0x000fc600078e0002 */
[----:B-1----:R-:W4:Y:S01]  /*29b90*/  LDL R11, [R1+0x68] ;  /* 0x00006800010b7983 */ /* 0x002f220000100800 */
[----:B--2---:R-:W-:Y:S02]  /*29ba0*/  IMAD.MOV.U32 R107, RZ, RZ, R3 ;  /* 0x000000ffff6b7224 */ /* 0x004fe400078e0003 */
[----:B------:R-:W-:Y:S01]  /*29bb0*/  IMAD.MOV.U32 R194, RZ, RZ, R106 ;  /* 0x000000ffffc27224 */ /* 0x000fe200078e006a */
[----:B------:R1:W-:Y:S01]  /*29bc0*/  STL [R1+0xa40], R2 ;  /* 0x000a400201007387 */ /* 0x0003e20000100800 */
[----:B---3--:R-:W-:-:S03]  /*29bd0*/  IMAD.MOV.U32 R195, RZ, RZ, R107 ;  /* 0x000000ffffc37224 */ /* 0x008fc600078e006b */
[----:B----4-:R-:W2:Y:S04]  /*29be0*/  LD.E R24, desc[UR36][R18.64+0x230] ;  /* 0x0002302412187980 */ /* 0x010ea8000c101900 */
[----:B0-----:R-:W2:Y:S04]  /*29bf0*/  LD.E R28, desc[UR36][R18.64+0x240] ;  /* 0x00024024121c7980 */ /* 0x001ea8000c101900 */
[----:B-1----:R-:W3:Y:S04]  /*29c00*/  LDL.LU.64 R2, [R1+0xa50] ;  /* 0x000a500001027983 */ /* 0x002ee80000300a00 */
        /* <DEDUP_REMOVED lines=126> */
[----:B------:R-:W-:Y:S01]  /*2a3f0*/  IMAD R6, R5, 0xc00, R6 ;  /* 0x00000c0005067824 */ /* 0x000fe200078e0206 */
[----:B------:R-:W-:-:S02]  /*2a400*/  ISETP.NE.U32.AND P0, PT, R11, RZ, PT ;  /* 0x000000ff0b00720c */ /* 0x000fc40003f05070 */
[----:B------:R-:W-:Y:S02]  /*2a410*/  R2UR UR7, R7 ;  /* 0x00000000070772ca */ /* 0x000fe400000e0000 */
[----:B------:R-:W-:Y:S02]  /*2a420*/  R2UR UR6, R6 ;  /* 0x00000000060672ca */ /* 0x000fe400000e0000 */
[----:B------:R-:W-:Y:S02]  /*2a430*/  F2FP.BF16.F32.PACK_AB R154, R153, R4 ;  /* 0x00000004999a723e */ /* 0x000fe400000010ff */
[----:B------:R-:W-:Y:S02]  /*2a440*/  F2FP.BF16.F32.PACK_AB R153, R155, R190 ;  /* 0x000000be9b99723e */ /* 0x000fe400000010ff */
[----:B---3--:R-:W-:Y:S02]  /*2a450*/  F2FP.BF16.F32.PACK_AB R152, R2, R3 ;  /* 0x000000030298723e */ /* 0x008fe400000010ff */
[----:B------:R-:W-:Y:S01]  /*2a460*/  F2FP.BF16.F32.PACK_AB R155, R192, R191 ;  /* 0x000000bfc09b723e */ /* 0x000fe200000010ff */
[----:B------:R-:W-:Y:S01]  /*2a470*/  VOTEU.ANY UP0, P0 ;  /* 0x00000000003f7886 */ /* 0x000fe20000000100 */
[----:B------:R-:W-:-:S02]  /*2a480*/  VIADD R2, R6, 0x80 ;  /* 0x0000008006027836 */ /* 0x000fc40000000000 */
[----:B------:R-:W-:Y:S01]  /*2a490*/  IMAD.MOV.U32 R3, RZ, RZ, R7 ;  /* 0x000000ffff037224 */ /* 0x000fe200078e0007 */
[----:B--2---:R-:W-:-:S06]  /*2a4a0*/  WARPGROUP.ARRIVE ;  /* 0x00000000000079c5 */ /* 0x004fcc0000000000 */
[----:B------:R-:W-:Y:S01]  /*2a4b0*/  HGMMA.64x256x16.F32.BF16 R24, R152, gdesc[UR4].tnspB, R24, UP0, gsb0 ;  /* 0x43e0000498187df0 */ /* 0x000fe2000b801818 */
[----:B------:R-:W-:Y:S02]  /*2a4c0*/  R2UR UR6, R2 ;  /* 0x00000000020672ca */ /* 0x000fe400000e0000 */
[----:B------:R-:W-:Y:S01]  /*2a4d0*/  R2UR UR7, R3 ;  /* 0x00000000030772ca */ /* 0x000fe200000e0000 */
[----:B------:R-:W-:Y:S02]  /*2a4e0*/  VIADD R2, R6, 0x100 ;  /* 0x0000010006027836 */ /* 0x000fe40000000000 */
[----:B------:R-:W-:Y:S01]  /*2a4f0*/  IMAD.MOV.U32 R3, RZ, RZ, R7 ;  /* 0x000000ffff037224 */ /* 0x000fe200078e0007 */
[----:B------:R-:W-:Y:S02]  /*2a500*/  WARPGROUP.DEPBAR.LE gsb0, 0x0 ;  /* 0x00008000000079c5 */ /* 0x000fe40000010000 */
[----:B------:R-:W-:Y:S01]  /*2a510*/  ST.E desc[UR36][R18.64+0x230], R24 ;  /* 0x0002301812007985 */ /* 0x000fe2000c101924 */
[----:B------:R-:W-:-:S02]  /*2a520*/  F2FP.BF16.F32.PACK_AB R152, R181, R180 ;  /* 0x000000b4b598723e */ /* 0x000fc400000010ff */
[----:B------:R-:W-:Y:S01]  /*2a530*/  F2FP.BF16.F32.PACK_AB R154, R179, R178 ;  /* 0x000000b2b39a723e */ /* 0x000fe200000010ff */
[----:B------:R-:W-:Y:S01]  /*2a540*/  ST.E desc[UR36][R194.64], R25 ;  /* 0x00000019c2007985 */ /* 0x000fe2000c101924 */
[----:B------:R-:W-:Y:S02]  /*2a550*/  F2FP.BF16.F32.PACK_AB R153, R187, R184 ;  /* 0x000000b8bb99723e */ /* 0x000fe400000010ff */
[----:B------:R-:W-:Y:S01]  /*2a560*/  F2FP.BF16.F32.PACK_AB R155, R189, R186 ;  /* 0x000000babd9b723e */ /* 0x000fe200000010ff */
        /* <DEDUP_REMOVED lines=125> */
[----:B------:R0:W-:Y:S02]  /*2ad40*/  ST.E desc[UR36][R18.64+0x42c], R151 ;  /* 0x00042c9712007985 */ /* 0x0001e4000c101924 */
[----:B0-----:R-:W-:-:S06]  /*2ad50*/  WARPGROUP.ARRIVE ;  /* 0x00000000000079c5 */ /* 0x001fcc0000000000 */
[----:B------:R-:W-:Y:S01]  /*2ad60*/  HGMMA.64x256x16.F32.BF16 R24, R152, gdesc[UR4].tnspB, R24, gsb0 ;  /* 0x43e0000498187df0 */ /* 0x000fe20008001818 */
[----:B------:R-:W-:Y:S01]  /*2ad70*/  R2UR UR6, R2 ;  /* 0x00000000020672ca */ /* 0x000fe200000e0000 */
[----:B------:R-:W-:Y:S01]  /*2ad80*/  STL [R1+0x68], R0 ;  /* 0x0000680001007387 */ /* 0x000fe20000100800 */
        /* <DEDUP_REMOVED lines=281> */
[----:B------:R-:W-:Y:S01]  /*2bf20*/  VIADD R6, R6, 0x280 ;  /* 0x0000028006067836 */ /* 0x000fe20000000000 */
[----:B------:R-:W-:Y:S02]  /*2bf30*/  WARPGROUP.DEPBAR.LE gsb0, 0x0 ;  /* 0x00008000000079c5 */ /* 0x000fe40000010000 */
[----:B------:R-:W-:Y:S01]  /*2bf40*/  ST.E desc[UR36][R18.64+0x230], R24 ;  /* 0x0002301812007985 */ /* 0x000fe2000c101924 */
[----:B------:R-:W-:Y:S02]  /*2bf50*/  F2FP.BF16.F32.PACK_AB R152, R161, R158 ;  /* 0x0000009ea198723e */ /* 0x000fe400000010ff */
[----:B------:R-:W-:Y:S01]  /*2bf60*/  F2FP.BF16.F32.PACK_AB R154, R160, R159 ;  /* 0x0000009fa09a723e */ /* 0x000fe200000010ff */
[----:B------:R-:W-:Y:S01]  /*2bf70*/  ST.E desc[UR36][R194.64], R25 ;  /* 0x00000019c2007985 */ /* 0x000fe2000c101924 */
[----:B------:R-:W-:-:S02]  /*2bf80*/  F2FP.BF16.F32.PACK_AB R153, R172, R173 ;  /* 0x000000adac99723e */ /* 0x000fc400000010ff */
        /* <DEDUP_REMOVED lines=267> */
[----:B------:R-:W-:Y:S02]  /*2d040*/  STL [R1+0x68], R0 ;  /* 0x0000680001007387 */ /* 0x000fe40000100800 */
[----:B------:R-:W-:Y:S02]  /*2d050*/  WARPGROUP.DEPBAR.LE gsb0, 0x0 ;  /* 0x00008000000079c5 */ /* 0x000fe40000010000 */
        /* <DEDUP_REMOVED lines=128> */
[----:B------:R-:W-:Y:S04]  /*2d860*/  STL [R1+0x68], R0 ;  /* 0x0000680001007387 */ /* 0x000fe80000100800 */
[----:B------:R-:W2:Y:S04]  /*2d870*/  LD.E R3, desc[UR36][R18.64+0x230] ;  /* 0x0002302412037980 */ /* 0x000ea8000c101900 */
[----:B--2---:R0:W-:Y:S04]  /*2d880*/  ST.E desc[UR36][R18.64+0x230], R3 ;  /* 0x0002300312007985 */ /* 0x0041e8000c101924 */
[----:B------:R-:W2:Y:S04]  /*2d890*/  LD.E R2, desc[UR36][R194.64] ;  /* 0x00000024c2027980 */ /* 0x000ea8000c101900 */
[----:B--2---:R-:W-:Y:S04]  /*2d8a0*/  ST.E desc[UR36][R194.64], R2 ;  /* 0x00000002c2007985 */ /* 0x004fe8000c101924 */
[----:B------:R-:W2:Y:S04]  /*2d8b0*/  LD.E R4, desc[UR36][R14.64] ;  /* 0x000000240e047980 */ /* 0x000ea8000c101900 */
[----:B--2---:R1:W-:Y:S04]  /*2d8c0*/  ST.E desc[UR36][R14.64], R4 ;  /* 0x000000040e007985 */ /* 0x0043e8000c101924 */
[----:B------:R-:W2:Y:S04]  /*2d8d0*/  LD.E R5, desc[UR36][R12.64] ;  /* 0x000000240c057980 */ /* 0x000ea8000c101900 */
[----:B--2---:R2:W-:Y:S04]  /*2d8e0*/  ST.E desc[UR36][R12.64], R5 ;  /* 0x000000050c007985 */ /* 0x0045e8000c101924 */
[----:B------:R-:W3:Y:S04]  /*2d8f0*/  LD.E R7, desc[UR36][R18.64+0x240] ;  /* 0x0002402412077980 */ /* 0x000ee8000c101900 */
[----:B------:R-:W4:Y:S04]  /*2d900*/  LD.E R11, desc[UR36][R18.64+0x244] ;  /* 0x00024424120b7980 */ /* 0x000f28000c101900 */
[----:B------:R-:W4:Y:S04]  /*2d910*/  LD.E R17, desc[UR36][R18.64+0x248] ;  /* 0x0002482412117980 */ /* 0x000f28000c101900 */
[----:B------:R-:W4:Y:S04]  /*2d920*/  LD.E R21, desc[UR36][R18.64+0x24c] ;  /* 0x00024c2412157980 */ /* 0x000f28000c101900 */
[----:B0-----:R-:W4:Y:S04]  /*2d930*/  LD.E R3, desc[UR36][R18.64+0x250] ;  /* 0x0002502412037980 */ /* 0x001f28000c101900 */
[----:B------:R-:W4:Y:S04]  /*2d940*/  LD.E R23, desc[UR36][R18.64+0x254] ;  /* 0x0002542412177980 */ /* 0x000f28000c101900 */
[----:B------:R-:W4:Y:S04]  /*2d950*/  LD.E R25, desc[UR36][R18.64+0x258] ;  /* 0x0002582412197980 */ /* 0x000f28000c101900 */
[----:B------:R-:W4:Y:S04]  /*2d960*/  LD.E R27, desc[UR36][R18.64+0x25c] ;  /* 0x00025c24121b7980 */ /* 0x000f28000c101900 */
[----:B-1----:R-:W4:Y:S04]  /*2d970*/  LD.E R15, desc[UR36][R18.64+0x260] ;  /* 0x00026024120f7980 */ /* 0x002f28000c101900 */
        /* <DEDUP_REMOVED lines=115> */
[----:B---3--:R-:W-:Y:S04]  /*2e0b0*/  ST.E desc[UR36][R18.64+0x240], R7 ;  /* 0x0002400712007985 */ /* 0x008fe8000c101924 */
[----:B----4-:R-:W-:Y:S04]  /*2e0c0*/  ST.E desc[UR36][R18.64+0x244], R11 ;  /* 0x0002440b12007985 */ /* 0x010fe8000c101924 */
        /* <DEDUP_REMOVED lines=8> */
[----:B--2---:R-:W-:Y:S04]  /*2e150*/  ST.E desc[UR36][R18.64+0x268], R5 ;  /* 0x0002680512007985 */ /* 0x004fe8000c101924 */
        /* <DEDUP_REMOVED lines=113> */
[----:B0-----:R-:W2:Y:S04]  /*2e870*/  LDL.64 R14, [R1+0x190] ;  /* 0x00019000010e7983 */ /* 0x001ea80000100a00 */
[----:B-1----:R3:W5:Y:S04]  /*2e880*/  LD.E R0, desc[UR36][R8.64] ;  /* 0x0000002408007980 */ /* 0x002768000c101900 */
[----:B--2---:R-:W2:Y:S01]  /*2e890*/  LD.E R2, desc[UR36][R14.64] ;  /* 0x000000240e027980 */ /* 0x004ea2000c101900 */
[----:B------:R-:W-:Y:S01]  /*2e8a0*/  BSSY B0, `(.L_x_2284) ;  /* 0x0000005000007945 */ /* 0x000fe20003800000 */
[----:B--2---:R-:W-:-:S04]  /*2e8b0*/  LOP3.LUT R2, R2, 0x1, RZ, 0xfc, !PT ;  /* 0x0000000102027812 */ /* 0x004fc800078efcff */
[----:B------:R-:W-:-:S13]  /*2e8c0*/  ISETP.NE.AND P0, PT, R2, 0x3, PT ;  /* 0x000000030200780c */ /* 0x000fda0003f05270 */
[----:B---3--:R-:W-:Y:S05]  /*2e8d0*/  @!P0 BRA `(.L_x_2285) ;  /* 0x0000000000048947 */ /* 0x008fea0003800000 */
[----:B------:R-:W-:Y:S01]  /*2e8e0*/  BPT.TRAP 0x1 ;  /* 0x000000040000795c */ /* 0x000fe20000300000 */
.L_x_2285:
[----:B------:R-:W-:Y:S05]  /*2e8f0*/  BSYNC B0 ;  /* 0x0000000000007941 */ /* 0x000fea0003800000 */
.L_x_2284:
[----:B------:R-:W2:Y:S04]  /*2e900*/  LD.E.64 R2, desc[UR36][R14.64+0x20] ;  /* 0x000020240e027980 */ /* 0x000ea8000c101b00 */
[----:B------:R-:W3:Y:S01]  /*2e910*/  LD.E R4, desc[UR36][R14.64+0xc] ;  /* 0x00000c240e047980 */ /* 0x000ee2000c101900 */
[C---:B------:R-:W-:Y:S01]  /*2e920*/  ISETP.GT.AND P0, PT, R10.reuse, UR40, PT ;  /* 0x000000280a007c0c */ /* 0x040fe2000bf04270 */
[----:B------:R-:W-:Y:S01]  /*2e930*/  VIADD R10, R10, 0xffffffff ;  /* 0xffffffff0a0a7836 */ /* 0x000fe20000000000 */
[----:B--2---:R-:W-:-:S05]  /*2e940*/  MOV R3, R2 ;  /* 0x0000000200037202 */ /* 0x004fca0000000f00 */
[----:B-----5:R-:W-:-:S05]  /*2e950*/  IMAD R3, R0, 0x8, R3 ;  /* 0x0000000800037824 */ /* 0x020fca00078e0203 */
[----:B---3--:R-:W-:-:S04]  /*2e960*/  PRMT R3, R4, 0x654, R3 ;  /* 0x0000065404037816 */ /* 0x008fc80000000003 */
[----:B------:R2:W-:Y:S01]  /*2e970*/  SYNCS.ARRIVE.TRANS64.RED.A1T0 RZ, [R3+URZ], RZ ;  /* 0x000000ff03ff79a7 */ /* 0x0005e2000810043f */
[----:B------:R-:W-:Y:S05]  /*2e980*/  @P0 BRA `(.L_x_2286) ;  /* 0xffffff5000cc0947 */ /* 0x000fea000383ffff */
.L_x_2257:
[----:B------:R-:W-:Y:S05]  /*2e990*/  WARPSYNC.ALL ;  /* 0x0000000000007948 */ /* 0x000fea0003800000 */
[----:B------:R-:W3:Y:S04]  /*2e9a0*/  LDL R5, [R1+0x210] ;  /* 0x0002100001057983 */ /* 0x000ee80000100800 */
[----:B------:R-:W4:Y:S04]  /*2e9b0*/  LDL R6, [R1+0x214] ;  /* 0x0002140001067983 */ /* 0x000f280000100800 */
[----:B------:R-:W5:Y:S04]  /*2e9c0*/  LDL R68, [R1+0x1f0] ;  /* 0x0001f00001447983 */ /* 0x000f680000100800 */
        /* <DEDUP_REMOVED lines=61> */
[----:B------:R-:W4:Y:S04]  /*2eda0*/  LDL R67, [R1+0x1f8] ;  /* 0x0001f80001437983 */ /* 0x000f280000100800 */
[----:B---3--:R-:W0:Y:S02]  /*2edb0*/  SHFL.BFLY PT, R0, R5, 0x2, 0x1f ;  /* 0x0c401f0005007f89 */ /* 0x008e2400000e0000 */
[----:B0-----:R-:W-:-:S05]  /*2edc0*/  FADD.FTZ R0, R5, R0 ;  /* 0x0000000005007221 */ /* 0x001fca0000010000 */
[----:B-12---:R-:W0:Y:S02]  /*2edd0*/  SHFL.BFLY PT, R3, R0, 0x1, 0x1f ;  /* 0x0c201f0000037f89 */ /* 0x006e2400000e0000 */
[----:B0-----:R-:W-:Y:S01]  /*2ede0*/  FADD.FTZ R2, R0, R3 ;  /* 0x0000000300027221 */ /* 0x001fe20000010000 */
[----:B-----5:R-:W-:Y:S01]  /*2edf0*/  VIADD R68, R68, 0x1 ;  /* 0x0000000144447836 */ /* 0x020fe20000000000 */
[----:B------:R-:W2:Y:S04]  /*2ee00*/  LDL R0, [R1+0x1fc] ;  /* 0x0001fc0001007983 */ /* 0x000ea80000100800 */
[----:B------:R-:W-:Y:S04]  /*2ee10*/  STL [R1+0x210], R2 ;  /* 0x0002100201007387 */ /* 0x000fe80000100800 */
[----:B------:R-:W3:Y:S04]  /*2ee20*/  LDL R87, [R1+0x210] ;  /* 0x0002100001577983 */ /* 0x000ee80000100800 */
[----:B----4-:R-:W0:Y:S02]  /*2ee30*/  SHFL.BFLY PT, R3, R6, 0x2, 0x1f ;  /* 0x0c401f0006037f89 */ /* 0x010e2400000e0000 */
[----:B0-----:R-:W-:Y:S01]  /*2ee40*/  FADD.FTZ R3, R3, R6 ;  /* 0x0000000603037221 */ /* 0x001fe20000010000 */
[----:B------:R-:W-:Y:S01]  /*2ee50*/  ISETP.NE.AND P2, PT, R68, 0x2, PT ;  /* 0x000000024400780c */ /* 0x000fe20003f45270 */
[----:B------:R-:W4:Y:S04]  /*2ee60*/  LDL.64 R6, [R1+0x428] ;  /* 0x0004280001067983 */ /* 0x000f280000100a00 */
[----:B------:R-:W0:Y:S08]  /*2ee70*/  SHFL.BFLY PT, R4, R3, 0x1, 0x1f ;  /* 0x0c201f0003047f89 */ /* 0x000e3000000e0000 */
[----:B------:R-:W5:Y:S01]  /*2ee80*/  @!P2 LDL R66, [R1+0x1f4] ;  /* 0x0001f4000142a983 */ /* 0x000f620000100800 */
[----:B0-----:R-:W-:-:S03]  /*2ee90*/  FADD.FTZ R78, R3, R4 ;  /* 0x00000004034e7221 */ /* 0x001fc60000010000 */
[----:B------:R-:W4:Y:S02]  /*2eea0*/  LDL.64 R4, [R1+0x3f8] ;  /* 0x0003f80001047983 */ /* 0x000f240000100a00 */
[----:B------:R-:W-:Y:S02]  /*2eeb0*/  FSETP.NE.FTZ.AND P1, PT, R78, RZ, PT ;  /* 0x000000ff4e00720b */ /* 0x000fe40003f35000 */
[----:B------:R-:W4:Y:S11]  /*2eec0*/  LDL.64 R2, [R1+0x418] ;  /* 0x0004180001027983 */ /* 0x000f360000100a00 */
[----:B------:R-:W4:Y:S04]  /*2eed0*/  @P1 LDL R83, [R1+0x220] ;  /* 0x0002200001531983 */ /* 0x000f280000100800 */
[----:B------:R-:W4:Y:S01]  /*2eee0*/  @P1 LDL R85, [R1+0x204] ;  /* 0x0002040001551983 */ /* 0x000f220000100800 */
[----:B------:R-:W-:-:S02]  /*2eef0*/  IMAD.MOV.U32 R80, RZ, RZ, -0x800000 ;  /* 0xff800000ff507424 */ /* 0x000fc400078e00ff */
[----:B------:R-:W-:Y:S01]  /*2ef00*/  IMAD.MOV.U32 R79, RZ, RZ, RZ ;  /* 0x000000ffff4f7224 */ /* 0x000fe200078e00ff */
[----:B------:R0:W-:Y:S08]  /*2ef10*/  BAR.ARV R224, 0x100 ;  /* 0x000400e00000751d */ /* 0x0001f00000002000 */
[----:B------:R-:W-:Y:S06]  /*2ef20*/  BAR.ARV 0x8, 0x180 ;  /* 0x0206000000007b1d */ /* 0x000fec0000002000 */
[----:B---3--:R-:W-:-:S13]  /*2ef30*/  FSETP.NE.FTZ.AND P0, PT, R87, RZ, PT ;  /* 0x000000ff5700720b */ /* 0x008fda0003f15000 */
[----:B------:R-:W3:Y:S04]  /*2ef40*/  @P0 LDL R69, [R1+0x220] ;  /* 0x0002200001450983 */ /* 0x000ee80000100800 */
[----:B------:R-:W4:Y:S01]  /*2ef50*/  @P0 LDL R82, [R1+0x200] ;  /* 0x0002000001520983 */ /* 0x000f220000100800 */
[----:B------:R-:W1:Y:S02]  /*2ef60*/  @P0 MUFU.LG2 R81, R87 ;  /* 0x0000005700510308 */ /* 0x000e640000000c00 */
[----:B-1----:R-:W-:-:S06]  /*2ef70*/  @P0 FMUL.FTZ R84, R81, 0.69314718246459960938 ;  /* 0x3f31721851540820 */ /* 0x002fcc0000410000 */
[----:B------:R-:W1:Y:S08]  /*2ef80*/  @P1 MUFU.LG2 R86, R78 ;  /* 0x0000004e00561308 */ /* 0x000e700000000c00 */
[----:B------:R-:W0:Y:S01]  /*2ef90*/  @P0 MUFU.RCP R79, R87 ;  /* 0x00000057004f0308 */ /* 0x000e220000001000 */
[----:B-----5:R-:W-:Y:S01]  /*2efa0*/  @!P2 LOP3.LUT R66, R66, 0x1, RZ, 0x3c, !PT ;  /* 0x000000014242a812 */ /* 0x020fe200078e3cff */
[----:B--2---:R-:W-:-:S02]  /*2efb0*/  VIADD R0, R0, 0x1 ;  /* 0x0000000100007836 */ /* 0x004fc40000000000 */
[----:B-1----:R-:W-:Y:S01]  /*2efc0*/  @P1 FMUL.FTZ R81, R86, 0.69314718246459960938 ;  /* 0x3f31721856511820 */ /* 0x002fe20000410000 */
[----:B------:R-:W-:Y:S01]  /*2efd0*/  STL [R1+0x214], R78 ;  /* 0x0002144e01007387 */ /* 0x000fe20000100800 */
        /* <DEDUP_REMOVED lines=64> */
[----:B------:R-:W-:Y:S04]  /*2f3e0*/  STL [R1+0x1f0], R68 ;  /* 0x0001f04401007387 */ /* 0x000fe80000100800 */
        /* <DEDUP_REMOVED lines=32> */
[----:B------:R-:W-:Y:S04]  /*2f5f0*/  @!P2 STL [R1+0x1f4], R66 ;  /* 0x0001f4420100a387 */ /* 0x000fe80000100800 */
[----:B------:R-:W-:Y:S04]  /*2f600*/  STL [R1+0x1fc], R0 ;  /* 0x0001fc0001007387 */ /* 0x000fe80000100800 */
[----:B------:R-:W-:Y:S01]  /*2f610*/  @!P2 STL [R1+0x1f0], RZ ;  /* 0x0001f0ff0100a387 */ /* 0x000fe20000100800 */
[----:B---3--:R-:W-:-:S04]  /*2f620*/  @P0 FMUL.FTZ R69, R69, 0.69314718246459960938 ;  /* 0x3f31721845450820 */ /* 0x008fc80000410000 */
[----:B----4-:R-:W-:Y:S01]  /*2f630*/  @P0 FFMA.FTZ R80, R69, R82, R84 ;  /* 0x0000005245500223 */ /* 0x010fe20000010054 */
[----:B------:R-:W-:-:S06]  /*2f640*/  IMAD.MOV.U32 R69, RZ, RZ, RZ ;  /* 0x000000ffff457224 */ /* 0x000fcc00078e00ff */
[----:B------:R-:W0:Y:S01]  /*2f650*/  @P1 MUFU.RCP R69, R78 ;  /* 0x0000004e00451308 */ /* 0x000e220000001000 */
[----:B------:R-:W-:Y:S01]  /*2f660*/  @P1 FMUL.FTZ R84, R83, 0.69314718246459960938 ;  /* 0x3f31721853541820 */ /* 0x000fe20000410000 */
[----:B------:R-:W-:-:S03]  /*2f670*/  IMAD.MOV.U32 R82, RZ, RZ, -0x800000 ;  /* 0xff800000ff527424 */ /* 0x000fc600078e00ff */
[----:B------:R-:W-:Y:S01]  /*2f680*/  @P1 FFMA.FTZ R82, R84, R85, R81 ;  /* 0x0000005554521223 */ /* 0x000fe20000010051 */
[----:B------:R-:W-:Y:S01]  /*2f690*/  STL [R1+0x210], R80 ;  /* 0x0002105001007387 */ /* 0x000fe20000100800 */
[-C--:B0-----:R-:W-:Y:S01]  /*2f6a0*/  FMUL.FTZ R13, R13, R69.reuse ;  /* 0x000000450d0d7220 */ /* 0x081fe20000410000 */
[-C--:B------:R-:W-:Y:S01]  /*2f6b0*/  FMUL.FTZ R12, R12, R69.reuse ;  /* 0x000000450c0c7220 */ /* 0x080fe20000410000 */
[-C--:B------:R-:W-:Y:S01]  /*2f6c0*/  FMUL.FTZ R65, R65, R69.reuse ;  /* 0x0000004541417220 */ /* 0x080fe20000410000 */
[-C--:B------:R-:W-:Y:S01]  /*2f6d0*/  FMUL.FTZ R64, R64, R69.reuse ;  /* 0x0000004540407220 */ /* 0x080fe20000410000 */
[-C--:B------:R-:W-:Y:S01]  /*2f6e0*/  FMUL.FTZ R63, R63, R69.reuse ;  /* 0x000000453f3f7220 */ /* 0x080fe20000410000 */
[-C--:B------:R-:W-:Y:S01]  /*2f6f0*/  FMUL.FTZ R62, R62, R69.reuse ;  /* 0x000000453e3e7220 */ /* 0x080fe20000410000 */
[----:B------:R0:W-:Y:S01]  /*2f700*/  STL.64 [R1+0x398], R12 ;  /* 0x0003980c01007387 */ /* 0x0001e20000100a00 */
        /* <DEDUP_REMOVED lines=58> */
[----:B0-----:R-:W-:Y:S01]  /*2fab0*/  VIADD R12, R67, 0x1 ;  /* 0x00000001430c7836 */ /* 0x001fe20000000000 */
[----:B------:R0:W-:Y:S04]  /*2fac0*/  STL [R1+0x214], R82 ;  /* 0x0002145201007387 */ /* 0x0001e80000100800 */
[----:B------:R0:W-:Y:S04]  /*2fad0*/  STL.64 [R1+0x238], R64 ;  /* 0x0002384001007387 */ /* 0x0001e80000100a00 */
        /* <DEDUP_REMOVED lines=30> */
[----:B------:R0:W-:Y:S01]  /*2fcc0*/  STL [R1+0x1f8], R12 ;  /* 0x0001f80c01007387 */ /* 0x0001e20000100800 */
[----:B------:R-:W-:-:S13]  /*2fcd0*/  PLOP3.LUT P0, PT, PT, PT, PT, 0x8, 0x0 ;  /* 0x000000000000781c */ /* 0x000fda0003f0e170 */
.L_x_2191:
[----:B------:R-:W-:Y:S05]  /*2fce0*/  @P0 BRA `(.L_x_2287) ;  /* 0x0000002400440947 */ /* 0x000fea0003800000 */
[----:B------:R-:W1:Y:S01]  /*2fcf0*/  S2R R0, SR_TID.X ;  /* 0x0000000000007919 */ /* 0x000e620000002100 */
[----:B------:R-:W3:Y:S01]  /*2fd00*/  S2UR UR5, SR_CgaCtaId ;  /* 0x00000000000579c3 */ /* 0x000ee20000008800 */
[----:B------:R-:W-:Y:S01]  /*2fd10*/  UMOV UR4, 0x400 ;  /* 0x0000040000047882 */ /* 0x000fe20000000000 */
[----:B------:R-:W-:Y:S01]  /*2fd20*/  ULDC UR6, c[0x0][0xb88] ;  /* 0x0002e20000067ab9 */ /* 0x000fe20000000800 */
[----:B0-2---:R-:W0:Y:S05]  /*2fd30*/  S2R R6, SR_CTAID.X ;  /* 0x0000000000067919 */ /* 0x005e2a0000002500 */
[----:B------:R-:W2:Y:S08]  /*2fd40*/  LDC R23, c[0x0][0xce8] ;  /* 0x00033a00ff177b82 */ /* 0x000eb00000000800 */
[----:B------:R-:W-:Y:S01]  /*2fd50*/  BAR.SYNC.DEFER_BLOCKING 0x1, 0x100 ;  /* 0x0044000000007b1d */ /* 0x000fe20000010000 */
[----:B------:R-:W-:-:S05]  /*2fd60*/  USHF.R.S32.HI UR10, URZ, 0x1f, UR58 ;  /* 0x0000001f3f0a7899 */ /* 0x000fca000801143a */
[----:B------:R-:W-:Y:S01]  /*2fd70*/  ULDC.64 UR8, c[0x0][0xcd0] ;  /* 0x0003340000087ab9 */ /* 0x000fe20000000a00 */
[----:B---3--:R-:W-:-:S04]  /*2fd80*/  ULEA UR4, UR5, UR4, 0x18 ;  /* 0x0000000405047291 */ /* 0x008fc8000f8ec03f */
[----:B------:R-:W-:Y:S01]  /*2fd90*/  UIADD3 UR4, UR4, 0x32420, URZ ;  /* 0x0003242004047890 */ /* 0x000fe2000fffe03f */
[----:B-1----:R-:W-:-:S03]  /*2fda0*/  VIADD R3, R0, 0xffffff80 ;  /* 0xffffff8000037836 */ /* 0x002fc60000000000 */
[----:B------:R-:W-:Y:S01]  /*2fdb0*/  UPRMT UR4, URZ, 0x654, UR4 ;  /* 0x000006543f047896 */ /* 0x000fe20008000004 */
[----:B--2---:R-:W-:Y:S01]  /*2fdc0*/  IMAD R18, R23, UR6, RZ ;  /* 0x0000000617127c24 */ /* 0x004fe2000f8e02ff */
[----:B------:R-:W-:-:S04]  /*2fdd0*/  SHF.R.S32.HI R2, RZ, 0x1f, R3 ;  /* 0x0000001fff027819 */ /* 0x000fc80000011403 */
[----:B------:R-:W-:-:S03]  /*2fde0*/  LEA.HI R0, R2, R3, RZ, 0x7 ;  /* 0x0000000302007211 */ /* 0x000fc600078f38ff */
[----:B------:R-:W-:Y:S01]  /*2fdf0*/  SYNCS.ARRIVE.TRANS64.RED.A1T0 RZ, [UR4], RZ ;  /* 0x000000ffffff79a7 */ /* 0x000fe20008100404 */
[----:B------:R-:W-:-:S05]  /*2fe00*/  LOP3.LUT R4, R0, 0xffffff80, RZ, 0xc0, !PT ;  /* 0xffffff8000047812 */ /* 0x000fca00078ec0ff */
[----:B------:R-:W-:-:S05]  /*2fe10*/  IMAD.IADD R12, R3, 0x1, -R4 ;  /* 0x00000001030c7824 */ /* 0x000fca00078e0a04 */
[----:B------:R-:W-:Y:S02]  /*2fe20*/  SHF.R.S32.HI R7, RZ, 0x1f, R12 ;  /* 0x0000001fff077819 */ /* 0x000fe4000001140c */
[----:B------:R-:W-:Y:S02]  /*2fe30*/  LOP3.LUT P0, RZ, R12, 0x3, RZ, 0xc0, !PT ;  /* 0x000000030cff7812 */ /* 0x000fe4000780c0ff */
[CC--:B------:R-:W-:Y:S02]  /*2fe40*/  LEA.HI R13, R7.reuse, R12.reuse, RZ, 0x2 ;  /* 0x0000000c070d7211 */ /* 0x0c0fe400078f10ff */
[----:B------:R-:W-:Y:S02]  /*2fe50*/  LEA.HI R7, R7, R12, RZ, 0x5 ;  /* 0x0000000c07077211 */ /* 0x000fe400078f28ff */
[--C-:B------:R-:W-:Y:S02]  /*2fe60*/  SHF.R.S32.HI R4, RZ, 0x2, R13.reuse ;  /* 0x00000002ff047819 */ /* 0x100fe4000001140d */
[----:B------:R-:W-:-:S02]  /*2fe70*/  SHF.R.S32.HI R5, RZ, 0x1f, R13 ;  /* 0x0000001fff057819 */ /* 0x000fc4000001140d */
[----:B------:R-:W-:Y:S02]  /*2fe80*/  SHF.R.S32.HI R7, RZ, 0x5, R7 ;  /* 0x00000005ff077819 */ /* 0x000fe40000011407 */
[----:B------:R-:W-:Y:S02]  /*2fe90*/  LEA.HI R8, R5, R4, RZ, 0x3 ;  /* 0x0000000405087211 */ /* 0x000fe400078f18ff */
[----:B------:R-:W-:Y:S02]  /*2fea0*/  SHF.R.S32.HI R5, RZ, 0x7, R0 ;  /* 0x00000007ff057819 */ /* 0x000fe40000011400 */
[----:B------:R-:W-:Y:S02]  /*2feb0*/  LOP3.LUT R9, R8, 0xfffffff8, RZ, 0xc0, !PT ;  /* 0xfffffff808097812 */ /* 0x000fe400078ec0ff */
[----:B------:R-:W-:-:S03]  /*2fec0*/  LEA.HI R0, R0, R5, RZ, 0x1 ;  /* 0x0000000500007211 */ /* 0x000fc600078f08ff */
[----:B------:R-:W-:Y:S01]  /*2fed0*/  IMAD.IADD R4, R4, 0x1, -R9 ;  /* 0x0000000104047824 */ /* 0x000fe200078e0a09 */
[----:B------:R-:W-:-:S05]  /*2fee0*/  LOP3.LUT R0, R0, 0x3fffffe, RZ, 0xc0, !PT ;  /* 0x03fffffe00007812 */ /* 0x000fca00078ec0ff */
[----:B------:R-:W-:Y:S02]  /*2fef0*/  IMAD.IADD R0, R5, 0x1, -R0 ;  /* 0x0000000105007824 */ /* 0x000fe400078e0a00 */
[----:B------:R-:W-:-:S04]  /*2ff00*/  IMAD R5, R7, 0x10, R4 ;  /* 0x0000001007057824 */ /* 0x000fc800078e0204 */
[----:B------:R-:W-:-:S04]  /*2ff10*/  IMAD R5, R0, 0x40, R5 ;  /* 0x0000004000057824 */ /* 0x000fc800078e0205 */
[----:B0-----:R-:W-:-:S05]  /*2ff20*/  IMAD R9, R6, 0x80, R5 ;  /* 0x0000008006097824 */ /* 0x001fca00078e0205 */
[----:B------:R-:W-:-:S13]  /*2ff30*/  ISETP.GE.OR P1, PT, R9, R18, P0 ;  /* 0x000000120900720c */ /* 0x000fda0000726670 */
[----:B------:R-:W2:Y:S01]  /*2ff40*/  @!P1 LDL R11, [R1+0x210] ;  /* 0x00021000010b9983 */ /* 0x000ea20000100800 */
[----:B------:R-:W-:Y:S01]  /*2ff50*/  ISETP.NE.AND P2, PT, R23, 0x1, PT ;  /* 0x000000011700780c */ /* 0x000fe20003f45270 */
[----:B------:R-:W-:Y:S01]  /*2ff60*/  UIMAD UR6, UR10, UR8, URZ ;  /* 0x000000080a0672a4 */ /* 0x000fe2000f8e023f */
[----:B------:R-:W-:Y:S01]  /*2ff70*/  LEA.HI R0, R2, R3, RZ, 0x2 ;  /* 0x0000000302007211 */ /* 0x000fe200078f10ff */
[----:B------:R-:W-:Y:S01]  /*2ff80*/  UIMAD.WIDE.U32 UR4, UR58, UR8, URZ ;  /* 0x000000083a0472a5 */ /* 0x000fe2000f8e003f */
[----:B------:R-:W-:Y:S01]  /*2ff90*/  VIADD R21, R9, 0x8 ;  /* 0x0000000809157836 */ /* 0x000fe20000000000 */
[----:B------:R-:W-:Y:S01]  /*2ffa0*/  UIMAD UR6, UR58, UR9, UR6 ;  /* 0x000000093a0672a4 */ /* 0x000fe2000f8e0206 */
[----:B------:R-:W-:Y:S01]  /*2ffb0*/  LOP3.LUT R0, R0, 0xfffffffc, RZ, 0xc0, !PT ;  /* 0xfffffffc00007812 */ /* 0x000fe200078ec0ff */
[----:B------:R-:W-:Y:S01]  /*2ffc0*/  USHF.R.S32.HI UR12, URZ, 0x1f, UR61 ;  /* 0x0000001f3f0c7899 */ /* 0x000fe2000801143d */
[----:B------:R-:W-:Y:S01]  /*2ffd0*/  ULDC.64 UR8, c[0x0][0xcd8] ;  /* 0x0003360000087ab9 */ /* 0x000fe20000000a00 */
[----:B------:R-:W-:-:S02]  /*2ffe0*/  UIADD3 UR5, UR5, UR6, URZ ;  /* 0x0000000605057290 */ /* 0x000fc4000fffe03f */
[----:B------:R-:W-:Y:S01]  /*2fff0*/  IMAD.IADD R0, R3, 0x1, -R0 ;  /* 0x0000000103007824 */ /* 0x000fe200078e0a00 */
[----:B------:R-:W-:Y:S01]  /*30000*/  UIMAD UR6, UR12, UR8, URZ ;  /* 0x000000080c0672a4 */ /* 0x000fe2000f8e023f */
[----:B------:R-:W0:Y:S01]  /*30010*/  @P2 LDC R3, c[0x0][0xcec] ;  /* 0x00033b00ff032b82 */ /* 0x000e220000000800 */
[----:B------:R-:W-:Y:S01]  /*30020*/  USHF.R.S32.HI UR11, URZ, 0x1f, UR59 ;  /* 0x0000001f3f0b7899 */ /* 0x000fe2000801143b */
[----:B------:R-:W-:Y:S01]  /*30030*/  ISETP.GE.OR P0, PT, R21, R18, P0 ;  /* 0x000000121500720c */ /* 0x000fe20000706670 */
[----:B------:R-:W-:Y:S01]  /*30040*/  UIMAD UR6, UR61, UR9, UR6 ;  /* 0x000000093d0672a4 */ /* 0x000fe2000f8e0206 */
[----:B------:R-:W-:Y:S01]  /*30050*/  LEA.HI R2, R0, R0, RZ, 0x1 ;  /* 0x0000000000027211 */ /* 0x000fe200078f08ff */
[----:B------:R-:W-:-:S03]  /*30060*/  UIMAD.WIDE.U32 UR4, UR61, UR8, UR4 ;  /* 0x000000083d0472a5 */ /* 0x000fc6000f8e0004 */
[----:B------:R-:W1:Y:S01]  /*30070*/  @P2 LDC R4, c[0x0][0xcf0] ;  /* 0x00033c00ff042b82 */ /* 0x000e620000000800 */
[----:B------:R-:W-:Y:S01]  /*30080*/  LOP3.LUT R7, R2, 0x1ffffffe, RZ, 0xc0, !PT ;  /* 0x1ffffffe02077812 */ /* 0x000fe200078ec0ff */
[----:B------:R-:W-:Y:S01]  /*30090*/  ULDC.64 UR8, c[0x0][0xce0] ;  /* 0x0003380000087ab9 */ /* 0x000fe20000000a00 */
[----:B------:R-:W-:Y:S02]  /*300a0*/  UIADD3 UR5, UR5, UR6, URZ ;  /* 0x0000000605057290 */ /* 0x000fe4000fffe03f */
[----:B------:R-:W-:Y:S01]  /*300b0*/  UIMAD UR7, UR11, UR8, URZ ;  /* 0x000000080b0772a4 */ /* 0x000fe2000f8e023f */
[----:B------:R-:W-:Y:S01]  /*300c0*/  IMAD.IADD R0, R0, 0x1, -R7 ;  /* 0x0000000100007824 */ /* 0x000fe200078e0a07 */
[----:B------:R-:W-:Y:S02]  /*300d0*/  UIMAD.WIDE.U32 UR4, UR59, UR8, UR4 ;  /* 0x000000083b0472a5 */ /* 0x000fe4000f8e0004 */
[----:B------:R-:W-:Y:S01]  /*300e0*/  UIMAD UR7, UR59, UR9, UR7 ;  /* 0x000000093b0772a4 */ /* 0x000fe2000f8e0207 */
[----:B------:R-:W-:-:S02]  /*300f0*/  IMAD R0, R0, 0x8, R5 ;  /* 0x0000000800007824 */ /* 0x000fc400078e0205 */
[----:B------:R-:W-:Y:S02]  /*30100*/  ULDC.64 UR8, c[0x0][0xc38] ;  /* 0x00030e0000087ab9 */ /* 0x000fe40000000a00 */
[----:B------:R-:W-:-:S04]  /*30110*/  IMAD R6, R6, 0x80, R0 ;  /* 0x0000008006067824 */ /* 0x000fc800078e0200 */
[----:B0-----:R-:W-:-:S04]  /*30120*/  @P2 IMAD.HI.U32 R3, R6, R3, RZ ;  /* 0x0000000306032227 */ /* 0x001fc800078e00ff */
[----:B------:R-:W-:Y:S01]  /*30130*/  IMAD.MOV.U32 R0, RZ, RZ, R6 ;  /* 0x000000ffff007224 */ /* 0x000fe200078e0006 */
[----:B-1----:R-:W-:Y:S01]  /*30140*/  @P2 SHF.R.U32.HI R0, RZ, R4, R3 ;  /* 0x00000004ff002219 */ /* 0x002fe20000011603 */
[----:B------:R-:W-:-:S03]  /*30150*/  IMAD.U32 R4, RZ, RZ, UR7 ;  /* 0x00000007ff047e24 */ /* 0x000fc6000f8e00ff */
[--C-:B------:R-:W-:Y:S01]  /*30160*/  SHF.R.S32.HI R3, RZ, 0x1f, R0.reuse ;  /* 0x0000001fff037819 */ /* 0x100fe20000011400 */
[----:B------:R-:W-:Y:S01]  /*30170*/  IMAD.MOV R5, RZ, RZ, -R0 ;  /* 0x000000ffff057224 */ /* 0x000fe200078e0a00 */
[----:B------:R-:W-:-:S03]  /*30180*/  IADD3 R2, P3, R0, UR4, RZ ;  /* 0x0000000400027c10 */ /* 0x000fc6000ff7e0ff */
[----:B------:R-:W-:Y:S01]  /*30190*/  IMAD R5, R23, R5, R6 ;  /* 0x0000000517057224 */ /* 0x000fe200078e0206 */
[----:B------:R-:W-:Y:S01]  /*301a0*/  IADD3.X R3, R3, UR5, R4, P3, !PT ;  /* 0x0000000503037c10 */ /* 0x000fe20009ffe404 */
[----:B------:R-:W-:-:S03]  /*301b0*/  ULDC.64 UR4, c[0x0][0xcc8] ;  /* 0x0003320000047ab9 */ /* 0x000fc60000000a00 */
[----:B------:R-:W-:Y:S01]  /*301c0*/  SHF.R.S32.HI R0, RZ, 0x1f, R5 ;  /* 0x0000001fff007819 */ /* 0x000fe20000011405 */
[----:B------:R-:W-:-:S04]  /*301d0*/  IMAD.WIDE.U32 R2, R5, UR4, R2 ;  /* 0x0000000405027c25 */ /* 0x000fc8000f8e0002 */
[----:B------:R-:W-:-:S04]  /*301e0*/  IMAD R0, R0, UR4, RZ ;  /* 0x0000000400007c24 */ /* 0x000fc8000f8e02ff */
[----:B------:R-:W-:Y:S01]  /*301f0*/  IMAD R5, R5, UR5, R0 ;  /* 0x0000000505057c24 */ /* 0x000fe2000f8e0200 */
[----:B------:R-:W-:Y:S01]  /*30200*/  ULDC.64 UR4, c[0x0][0xca8] ;  /* 0x00032a0000047ab9 */ /* 0x000fe20000000a00 */
[----:B------:R-:W0:Y:S01]  /*30210*/  @P2 LDC R0, c[0x0][0xcec] ;  /* 0x00033b00ff002b82 */ /* 0x000e220000000800 */
[----:B------:R-:W-:Y:S01]  /*30220*/  LEA R8, P3, R2, UR4, 0x2 ;  /* 0x0000000402087c11 */ /* 0x000fe2000f8610ff */
[----:B------:R-:W-:-:S04]  /*30230*/  IMAD.IADD R3, R3, 0x1, R5 ;  /* 0x0000000103037824 */ /* 0x000fc800078e0205 */
[----:B------:R-:W-:Y:S01]  /*30240*/  SHFL.IDX PT, R4, R8, RZ, 0x1c1f ;  /* 0x001c1fff08047589 */ /* 0x000fe200000e0000 */
[----:B------:R-:W-:Y:S01]  /*30250*/  LEA.HI.X R10, R2, UR5, R3, 0x2, P3 ;  /* 0x00000005020a7c11 */ /* 0x000fe200098f1403 */
[----:B------:R-:W-:Y:S01]  /*30260*/  UIMAD UR6, UR10, UR8, URZ ;  /* 0x000000080a0672a4 */ /* 0x000fe2000f8e023f */
[----:B------:R-:W1:Y:S03]  /*30270*/  @P2 LDC R2, c[0x0][0xcf0] ;  /* 0x00033c00ff022b82 */ /* 0x000e660000000800 */
[----:B------:R-:W2:Y:S04]  /*30280*/  SHFL.IDX PT, R5, R10, RZ, 0x1c1f ;  /* 0x001c1fff0a057589 */ /* 0x000ea800000e0000 */
[----:B--2---:R2:W-:Y:S04]  /*30290*/  @!P1 ST.E desc[UR36][R4.64], R11 ;  /* 0x0000000b04009985 */ /* 0x0045e8000c101924 */
[----:B------:R-:W3:Y:S01]  /*302a0*/  @!P0 LDL R7, [R1+0x214] ;  /* 0x0002140001078983 */ /* 0x000ee20000100800 */
[----:B------:R-:W-:Y:S01]  /*302b0*/  UIMAD.WIDE.U32 UR4, UR58, UR8, URZ ;  /* 0x000000083a0472a5 */ /* 0x000fe2000f8e003f */
[----:B0-----:R-:W-:Y:S01]  /*302c0*/  @P2 IMAD.HI.U32 R3, R6, R0, RZ ;  /* 0x0000000006032227 */ /* 0x001fe200078e00ff */
[----:B------:R-:W-:Y:S01]  /*302d0*/  UIMAD UR6, UR58, UR9, UR6 ;  /* 0x000000093a0672a4 */ /* 0x000fe2000f8e0206 */
[----:B------:R-:W-:Y:S01]  /*302e0*/  LOP3.LUT R13, R13, 0x7ffffffc, RZ, 0xc0, !PT ;  /* 0x7ffffffc0d0d7812 */ /* 0x000fe200078ec0ff */
[----:B------:R-:W-:Y:S01]  /*302f0*/  BSSY B0, `(.L_x_2288) ;  /* 0x0000109000007945 */ /* 0x000fe20003800000 */
[----:B------:R-:W-:Y:S01]  /*30300*/  ULDC.64 UR8, c[0x0][0xc40] ;  /* 0x0003100000087ab9 */ /* 0x000fe20000000a00 */
[----:B------:R-:W-:Y:S01]  /*30310*/  UIADD3 UR5, UR5, UR6, URZ ;  /* 0x0000000605057290 */ /* 0x000fe2000fffe03f */
[--C-:B--2---:R-:W-:Y:S01]  /*30320*/  IMAD.MOV.U32 R5, RZ, RZ, R6.reuse ;  /* 0x000000ffff057224 */ /* 0x104fe200078e0006 */
[----:B------:R-:W-:Y:S01]  /*30330*/  UIMAD UR6, UR12, UR8, URZ ;  /* 0x000000080c0672a4 */ /* 0x000fe2000f8e023f */
[----:B-1----:R-:W-:Y:S01]  /*30340*/  @P2 SHF.R.U32.HI R5, RZ, R2, R3 ;  /* 0x00000002ff052219 */ /* 0x002fe20000011603 */
[----:B------:R-:W-:Y:S01]  /*30350*/  UIMAD.WIDE.U32 UR4, UR61, UR8, UR4 ;  /* 0x000000083d0472a5 */ /* 0x000fe2000f8e0004 */
[----:B------:R-:W-:Y:S01]  /*30360*/  IMAD.IADD R13, R12, 0x1, -R13 ;  /* 0x000000010c0d7824 */ /* 0x000fe200078e0a0d */
[----:B------:R-:W-:Y:S01]  /*30370*/  UIMAD UR6, UR61, UR9, UR6 ;  /* 0x000000093d0672a4 */ /* 0x000fe2000f8e0206 */
[--C-:B------:R-:W-:Y:S01]  /*30380*/  SHF.R.S32.HI R0, RZ, 0x1f, R5.reuse ;  /* 0x0000001fff007819 */ /* 0x100fe20000011405 */
[----:B------:R-:W-:Y:S01]  /*30390*/  IMAD.MOV R4, RZ, RZ, -R5 ;  /* 0x000000ffff047224 */ /* 0x000fe200078e0a05 */
[----:B------:R-:W-:Y:S01]  /*303a0*/  ULDC.64 UR8, c[0x0][0xc48] ;  /* 0x0003120000087ab9 */ /* 0x000fe20000000a00 */
[----:B------:R-:W-:Y:S01]  /*303b0*/  UIADD3 UR5, UR5, UR6, URZ ;  /* 0x0000000605057290 */ /* 0x000fe2000fffe03f */
[----:B------:R-:W-:Y:S01]  /*303c0*/  IMAD.SHL.U32 R19, R13, 0x2, RZ ;  /* 0x000000020d137824 */ /* 0x000fe200078e00ff */
[----:B------:R-:W-:Y:S01]  /*303d0*/  UIMAD UR6, UR11, UR8, URZ ;  /* 0x000000080b0672a4 */ /* 0x000fe2000f8e023f */
[----:B------:R-:W-:Y:S01]  /*303e0*/  IMAD R23, R23, R4, R6 ;  /* 0x0000000417177224 */ /* 0x000fe200078e0206 */
[----:B------:R-:W-:-:S02]  /*303f0*/  UIMAD.WIDE.U32 UR4, UR59, UR8, UR4 ;  /* 0x000000083b0472a5 */ /* 0x000fc4000f8e0004 */
[----:B------:R-:W-:-:S04]  /*30400*/  UIMAD UR6, UR59, UR9, UR6 ;  /* 0x000000093b0672a4 */ /* 0x000fc8000f8e0206 */
[----:B------:R-:W-:Y:S01]  /*30410*/  UIADD3 UR6, UR5, UR6, URZ ;  /* 0x0000000605067290 */ /* 0x000fe2000fffe03f */
[----:B------:R-:W-:Y:S02]  /*30420*/  IMAD.U32 R2, RZ, RZ, UR4 ;  /* 0x00000004ff027e24 */ /* 0x000fe4000f8e00ff */
[----:B------:R-:W-:Y:S01]  /*30430*/  IMAD.U32 R3, RZ, RZ, UR5 ;  /* 0x00000005ff037e24 */ /* 0x000fe2000f8e00ff */
[----:B------:R-:W-:Y:S02]  /*30440*/  ULDC.64 UR4, c[0x0][0xc30] ;  /* 0x00030c0000047ab9 */ /* 0x000fe40000000a00 */
[----:B------:R-:W-:Y:S02]  /*30450*/  IMAD.U32 R3, RZ, RZ, UR6 ;  /* 0x00000006ff037e24 */ /* 0x000fe4000f8e00ff */
[----:B------:R-:W-:Y:S02]  /*30460*/  IMAD R0, R0, UR4, RZ ;  /* 0x0000000400007c24 */ /* 0x000fe4000f8e02ff */
        /* <DEDUP_REMOVED lines=8> */
[----:B------:R-:W-:Y:S01]  /*304f0*/  ULDC.64 UR4, c[0x0][0xc00] ;  /* 0x0003000000047ab9 */ /* 0x000fe20000000a00 */
[----:B------:R-:W-:Y:S02]  /*30500*/  SHFL.IDX PT, R2, R8, 0x1, 0x1c1f ;  /* 0x003c1f0008027f89 */ /* 0x000fe400000e0000 */
[----:B------:R-:W-:Y:S01]  /*30510*/  IMAD.IADD R3, R23, 0x1, R5 ;  /* 0x0000000117037824 */ /* 0x000fe200078e0205 */
[----:B------:R-:W-:-:S04]  /*30520*/  LEA R20, P1, R22, UR4, 0x2 ;  /* 0x0000000416147c11 */ /* 0x000fc8000f8210ff */
[----:B------:R-:W-:Y:S01]  /*30530*/  LEA.HI.X R22, R22, UR5, R3, 0x2, P1 ;  /* 0x0000000516167c11 */ /* 0x000fe200088f1403 */
[----:B------:R-:W-:Y:S01]  /*30540*/  SHFL.IDX PT, R16, R20, RZ, 0x1c1f ;  /* 0x001c1fff14107589 */ /* 0x000fe200000e0000 */
[----:B------:R-:W-:-:S03]  /*30550*/  ISETP.GE.AND P1, PT, R9, R18, PT ;  /* 0x000000120900720c */ /* 0x000fc60003f26270 */
[----:B------:R-:W3:Y:S04]  /*30560*/  SHFL.IDX PT, R3, R10, 0x1, 0x1c1f ;  /* 0x003c1f000a037f89 */ /* 0x000ee800000e0000 */
[----:B------:R0:W1:Y:S04]  /*30570*/  SHFL.IDX PT, R17, R22, RZ, 0x1c1f ;  /* 0x001c1fff16117589 */ /* 0x00006800000e0000 */
[----:B---3--:R0:W-:Y:S02]  /*30580*/  @!P0 ST.E desc[UR36][R2.64], R7 ;  /* 0x0000000702008985 */ /* 0x0081e4000c101924 */
[----:B-1----:R-:W-:Y:S05]  /*30590*/  @P1 BRA `(.L_x_2289) ;  /* 0x0000000c00781947 */ /* 0x002fea0003800000 */
[----:B------:R-:W-:Y:S02]  /*305a0*/  ULDC UR4, c[0x0][0xbc8] ;  /* 0x0002f20000047ab9 */ /* 0x000fe40000000800 */
[----:B------:R-:W-:-:S13]  /*305b0*/  ISETP.GE.AND P0, PT, R19, UR4, PT ;  /* 0x0000000413007c0c */ /* 0x000fda000bf06270 */
[----:B------:R-:W2:Y:S01]  /*305c0*/  @!P0 LDL.64 R12, [R1+0x230] ;  /* 0x00023000010c8983 */ /* 0x000ea20000100a00 */
[C---:B------:R-:W-:Y:S02]  /*305d0*/  VIADD R0, R19.reuse, 0x8 ;  /* 0x0000000813007836 */ /* 0x040fe40000000000 */
[----:B0-----:R-:W-:-:S03]  /*305e0*/  @!P0 IMAD.WIDE R2, R19, 0x4, R16 ;  /* 0x0000000413028825 */ /* 0x001fc600078e0210 */
[C---:B------:R-:W-:Y:S01]  /*305f0*/  ISETP.GE.AND P1, PT, R0.reuse, UR4, PT ;  /* 0x0000000400007c0c */ /* 0x040fe2000bf26270 */
[----:B------:R-:W-:Y:S01]  /*30600*/  VIADD R8, R19, 0x10 ;  /* 0x0000001013087836 */ /* 0x000fe20000000000 */
[----:B--2---:R0:W-:Y:S11]  /*30610*/  @!P0 ST.E.64 desc[UR36][R2.64], R12 ;  /* 0x0000000c02008985 */ /* 0x0041f6000c101b24 */
[----:B------:R-:W2:Y:S01]  /*30620*/  @!P1 LDL.64 R6, [R1+0x240] ;  /* 0x0002400001069983 */ /* 0x000ea20000100a00 */
[----:B------:R-:W-:-:S02]  /*30630*/  @!P1 LEA.HI R0, R0, R0, RZ, 0x1 ;  /* 0x0000000000009211 */ /* 0x000fc400078f08ff */
[----:B------:R-:W-:Y:S02]  /*30640*/  ISETP.GE.AND P0, PT, R8, UR4, PT ;  /* 0x0000000408007c0c */ /* 0x000fe4000bf06270 */
[----:B------:R-:W-:-:S05]  /*30650*/  @!P1 LOP3.LUT R0, R0, 0xfffffffe, RZ, 0xc0, !PT ;  /* 0xfffffffe00009812 */ /* 0x000fca00078ec0ff */
[----:B------:R-:W-:-:S04]  /*30660*/  @!P1 IMAD.WIDE R4, R0, 0x4, R16 ;  /* 0x0000000400049825 */ /* 0x000fc800078e0210 */
[----:B------:R-:W-:Y:S01]  /*30670*/  VIADD R0, R19, 0x18 ;  /* 0x0000001813007836 */ /* 0x000fe20000000000 */
[----:B--2---:R1:W-:Y:S04]  /*30680*/  @!P1 ST.E.64 desc[UR36][R4.64], R6 ;  /* 0x0000000604009985 */ /* 0x0043e8000c101b24 */
[----:B------:R-:W2:Y:S01]  /*30690*/  @!P0 LDL.64 R10, [R1+0x250] ;  /* 0x00025000010a8983 */ /* 0x000ea20000100a00 */
[----:B------:R-:W-:Y:S02]  /*306a0*/  @!P0 LEA.HI R8, R8, R8, RZ, 0x1 ;  /* 0x0000000808088211 */ /* 0x000fe400078f08ff */
[----:B------:R-:W-:Y:S02]  /*306b0*/  ISETP.GE.AND P1, PT, R0, UR4, PT ;  /* 0x0000000400007c0c */ /* 0x000fe4000bf26270 */
[----:B------:R-:W-:-:S05]  /*306c0*/  @!P0 LOP3.LUT R8, R8, 0xfffffffe, RZ, 0xc0, !PT ;  /* 0xfffffffe08088812 */ /* 0x000fca00078ec0ff */
[----:B------:R-:W-:-:S04]  /*306d0*/  @!P0 IMAD.WIDE R8, R8, 0x4, R16 ;  /* 0x0000000408088825 */ /* 0x000fc800078e0210 */
[----:B------:R-:W-:Y:S01]  /*306e0*/  VIADD R14, R19, 0x20 ;  /* 0x00000020130e7836 */ /* 0x000fe20000000000 */
[----:B--2---:R2:W-:Y:S04]  /*306f0*/  @!P0 ST.E.64 desc[UR36][R8.64], R10 ;  /* 0x0000000a08008985 */ /* 0x0045e8000c101b24 */
[----:B0-----:R-:W3:Y:S01]  /*30700*/  @!P1 LDL.64 R12, [R1+0x260] ;  /* 0x00026000010c9983 */ /* 0x001ee20000100a00 */
[----:B------:R-:W-:Y:S02]  /*30710*/  @!P1 LEA.HI R0, R0, R0, RZ, 0x1 ;  /* 0x0000000000009211 */ /* 0x000fe400078f08ff */
[----:B------:R-:W-:Y:S02]  /*30720*/  ISETP.GE.AND P0, PT, R14, UR4, PT ;  /* 0x000000040e007c0c */ /* 0x000fe4000bf06270 */
[----:B------:R-:W-:-:S05]  /*30730*/  @!P1 LOP3.LUT R0, R0, 0xfffffffe, RZ, 0xc0, !PT ;  /* 0xfffffffe00009812 */ /* 0x000fca00078ec0ff */
[----:B------:R-:W-:-:S04]  /*30740*/  @!P1 IMAD.WIDE R2, R0, 0x4, R16 ;  /* 0x0000000400029825 */ /* 0x000fc800078e0210 */
[----:B------:R-:W-:Y:S01]  /*30750*/  VIADD R0, R19, 0x28 ;  /* 0x0000002813007836 */ /* 0x000fe20000000000 */
[----:B---3--:R0:W-:Y:S04]  /*30760*/  @!P1 ST.E.64 desc[UR36][R2.64], R12 ;  /* 0x0000000c02009985 */ /* 0x0081e8000c101b24 */
[----:B-1----:R-:W3:Y:S01]  /*30770*/  @!P0 LDL.64 R4, [R1+0x270] ;  /* 0x0002700001048983 */ /* 0x002ee20000100a00 */
[----:B------:R-:W-:Y:S02]  /*30780*/  @!P0 LEA.HI R14, R14, R14, RZ, 0x1 ;  /* 0x0000000e0e0e8211 */ /* 0x000fe400078f08ff */
[----:B------:R-:W-:Y:S02]  /*30790*/  ISETP.GE.AND P1, PT, R0, UR4, PT ;  /* 0x0000000400007c0c */ /* 0x000fe4000bf26270 */
[----:B------:R-:W-:-:S05]  /*307a0*/  @!P0 LOP3.LUT R14, R14, 0xfffffffe, RZ, 0xc0, !PT ;  /* 0xfffffffe0e0e8812 */ /* 0x000fca00078ec0ff */
[----:B------:R-:W-:-:S04]  /*307b0*/  @!P0 IMAD.WIDE R14, R14, 0x4, R16 ;  /* 0x000000040e0e8825 */ /* 0x000fc800078e0210 */
[----:B--2---:R-:W-:Y:S01]  /*307c0*/  VIADD R8, R19, 0x30 ;  /* 0x0000003013087836 */ /* 0x004fe20000000000 */
[----:B---3--:R1:W-:Y:S04]  /*307d0*/  @!P0 ST.E.64 desc[UR36][R14.64], R4 ;  /* 0x000000040e008985 */ /* 0x0083e8000c101b24 */
[----:B------:R-:W2:Y:S01]  /*307e0*/  @!P1 LDL.64 R6, [R1+0x280] ;  /* 0x0002800001069983 */ /* 0x000ea20000100a00 */
[----:B------:R-:W-:Y:S02]  /*307f0*/  @!P1 LEA.HI R0, R0, R0, RZ, 0x1 ;  /* 0x0000000000009211 */ /* 0x000fe400078f08ff */
[----:B------:R-:W-:Y:S02]  /*30800*/  ISETP.GE.AND P0, PT, R8, UR4, PT ;  /* 0x0000000408007c0c */ /* 0x000fe4000bf06270 */
[----:B------:R-:W-:-:S05]  /*30810*/  @!P1 LOP3.LUT R0, R0, 0xfffffffe, RZ, 0xc0, !PT ;  /* 0xfffffffe00009812 */ /* 0x000fca00078ec0ff */
[----:B0-----:R-:W-:-:S04]  /*30820*/  @!P1 IMAD.WIDE R2, R0, 0x4, R16 ;  /* 0x0000000400029825 */ /* 0x001fc800078e0210 */
        /* <DEDUP_REMOVED lines=9> */
[----:B-1----:R-:W3:Y:S01]  /*308c0*/  @!P1 LDL.64 R4, [R1+0x2a0] ;  /* 0x0002a00001049983 */ /* 0x002ee20000100a00 */
[----:B------:R-:W-:Y:S02]  /*308d0*/  @!P1 LEA.HI R0, R0, R0, RZ, 0x1 ;  /* 0x0000000000009211 */ /* 0x000fe400078f08ff */
[----:B------:R-:W-:Y:S02]  /*308e0*/  ISETP.GE.AND P0, PT, R12, UR4, PT ;  /* 0x000000040c007c0c */ /* 0x000fe4000bf06270 */
[----:B------:R-:W-:-:S05]  /*308f0*/  @!P1 LOP3.LUT R0, R0, 0xfffffffe, RZ, 0xc0, !PT ;  /* 0xfffffffe00009812 */ /* 0x000fca00078ec0ff */
[----:B0-----:R-:W-:-:S04]  /*30900*/  @!P1 IMAD.WIDE R2, R0, 0x4, R16 ;  /* 0x0000000400029825 */ /* 0x001fc800078e0210 */
[----:B------:R-:W-:Y:S01]  /*30910*/  VIADD R0, R19, 0x48 ;  /* 0x0000004813007836 */ /* 0x000fe20000000000 */
[----:B---3--:R0:W-:Y:S04]  /*30920*/  @!P1 ST.E.64 desc[UR36][R2.64], R4 ;  /* 0x0000000402009985 */ /* 0x0081e8000c101b24 */
[----:B------:R-:W3:Y:S01]  /*30930*/  @!P0 LDL.64 R6, [R1+0x2b0] ;  /* 0x0002b00001068983 */ /* 0x000ee20000100a00 */
        /* <DEDUP_REMOVED lines=18> */
[----:B-1----:R-:W-:Y:S01]  /*30a60*/  VIADD R12, R19, 0x60 ;  /* 0x00000060130c7836 */ /* 0x002fe20000000000 */
[----:B--2---:R1:W-:Y:S04]  /*30a70*/  @!P0 ST.E.64 desc[UR36][R10.64], R4 ;  /* 0x000000040a008985 */ /* 0x0043e8000c101b24 */
        /* <DEDUP_REMOVED lines=87> */
[----:B0-----:R-:W-:-:S05]  /*30ff0*/  @!P1 LOP3.LUT R3, R0, 0xfffffffe, RZ, 0xc0, !PT ;  /* 0xfffffffe00039812 */ /* 0x001fca00078ec0ff */
[----:B------:R-:W-:-:S04]  /*31000*/  @!P1 IMAD.WIDE R2, R3, 0x4, R16 ;  /* 0x0000000403029825 */ /* 0x000fc800078e0210 */
[----:B------:R-:W-:Y:S01]  /*31010*/  VIADD R0, R19, 0xc8 ;  /* 0x000000c813007836 */ /* 0x000fe20000000000 */
[----:B--2---:R0:W-:Y:S04]  /*31020*/  @!P1 ST.E.64 desc[UR36][R2.64], R6 ;  /* 0x0000000602009985 */ /* 0x0041e8000c101b24 */
[----:B------:R-:W2:Y:S01]  /*31030*/  @!P0 LDL.64 R8, [R1+0x3b0] ;  /* 0x0003b00001088983 */ /* 0x000ea20000100a00 */
[----:B------:R-:W-:Y:S02]  /*31040*/  @!P0 LEA.HI R12, R12, R12, RZ, 0x1 ;  /* 0x0000000c0c0c8211 */ /* 0x000fe400078f08ff */
[----:B------:R-:W-:Y:S02]  /*31050*/  ISETP.GE.AND P1, PT, R0, UR4, PT ;  /* 0x0000000400007c0c */ /* 0x000fe4000bf26270 */
[----:B-1----:R-:W-:-:S05]  /*31060*/  @!P0 LOP3.LUT R5, R12, 0xfffffffe, RZ, 0xc0, !PT ;  /* 0xfffffffe0c058812 */ /* 0x002fca00078ec0ff */
[----:B------:R-:W-:-:S04]  /*31070*/  @!P0 IMAD.WIDE R4, R5, 0x4, R16 ;  /* 0x0000000405048825 */ /* 0x000fc800078e0210 */
[----:B------:R-:W-:Y:S01]  /*31080*/  VIADD R12, R19, 0xd0 ;  /* 0x000000d0130c7836 */ /* 0x000fe20000000000 */
        /* <DEDUP_REMOVED lines=36> */
[----:B------:R-:W3:Y:S01]  /*312d0*/  @!P0 LDL.64 R8, [R1+0x410] ;  /* 0x0004100001088983 */ /* 0x000ee20000100a00 */
[----:B------:R-:W-:Y:S02]  /*312e0*/  @!P0 LEA.HI R12, R12, R12, RZ, 0x1 ;  /* 0x0000000c0c0c8211 */ /* 0x000fe400078f08ff */
[----:B------:R-:W-:Y:S02]  /*312f0*/  ISETP.GE.AND P1, PT, R0, UR4, PT ;  /* 0x0000000400007c0c */ /* 0x000fe4000bf26270 */
[----:B-1----:R-:W-:-:S05]  /*31300*/  @!P0 LOP3.LUT R5, R12, 0xfffffffe, RZ, 0xc0, !PT ;  /* 0xfffffffe0c058812 */ /* 0x002fca00078ec0ff */
[----:B------:R-:W-:-:S05]  /*31310*/  @!P0 IMAD.WIDE R4, R5, 0x4, R16 ;  /* 0x0000000405048825 */ /* 0x000fca00078e0210 */
[----:B---3--:R2:W-:Y:S04]  /*31320*/  @!P0 ST.E.64 desc[UR36][R4.64], R8 ;  /* 0x0000000804008985 */ /* 0x0085e8000c101b24 */
[----:B------:R-:W3:Y:S01]  /*31330*/  @!P1 LDL.64 R12, [R1+0x420] ;  /* 0x00042000010c9983 */ /* 0x000ee20000100a00 */
[----:B------:R-:W-:-:S04]  /*31340*/  @!P1 LEA.HI R0, R0, R0, RZ, 0x1 ;  /* 0x0000000000009211 */ /* 0x000fc800078f08ff */
[----:B------:R-:W-:-:S05]  /*31350*/  @!P1 LOP3.LUT R11, R0, 0xfffffffe, RZ, 0xc0, !PT ;  /* 0xfffffffe000b9812 */ /* 0x000fca00078ec0ff */
[----:B------:R-:W-:-:S05]  /*31360*/  @!P1 IMAD.WIDE R16, R11, 0x4, R16 ;  /* 0x000000040b109825 */ /* 0x000fca00078e0210 */
[----:B---3--:R2:W-:Y:S02]  /*31370*/  @!P1 ST.E.64 desc[UR36][R16.64], R12 ;  /* 0x0000000c10009985 */ /* 0x0085e4000c101b24 */
.L_x_2289:
[----:B------:R-:W-:Y:S05]  /*31380*/  BSYNC B0 ;  /* 0x0000000000007941 */ /* 0x000fea0003800000 */
.L_x_2288:
[----:B------:R-:W-:Y:S01]  /*31390*/  ISETP.GE.AND P0, PT, R21, R18, PT ;  /* 0x000000121500720c */ /* 0x000fe20003f06270 */
[----:B------:R1:W3:Y:S04]  /*313a0*/  SHFL.IDX PT, R15, R22, 0x1, 0x1c1f ;  /* 0x003c1f00160f7f89 */ /* 0x0002e800000e0000 */
[----:B------:R1:W4:Y:S08]  /*313b0*/  SHFL.IDX PT, R14, R20, 0x1, 0x1c1f ;  /* 0x003c1f00140e7f89 */ /* 0x00033000000e0000 */
[----:B-1----:R-:W-:Y:S05]  /*313c0*/  @P0 BRA `(.L_x_2183) ;  /* 0x0000005800c00947 */ /* 0x002fea0003800000 */
[----:B--2---:R-:W1:Y:S02]  /*313d0*/  LDC R17, c[0x0][0xbc8] ;  /* 0x0002f200ff117b82 */ /* 0x004e640000000800 */
[----:B-1----:R-:W-:-:S13]  /*313e0*/  ISETP.GE.AND P0, PT, R19, R17, PT ;  /* 0x000000111300720c */ /* 0x002fda0003f06270 */
[----:B------:R-:W2:Y:S01]  /*313f0*/  @!P0 LDL.64 R12, [R1+0x238] ;  /* 0x00023800010c8983 */ /* 0x000ea20000100a00 */
[C---:B------:R-:W-:Y:S02]  /*31400*/  VIADD R0, R19.reuse, 0x8 ;  /* 0x0000000813007836 */ /* 0x040fe40000000000 */
[----:B0--34-:R-:W-:-:S03]  /*31410*/  @!P0 IMAD.WIDE R2, R19, 0x4, R14 ;  /* 0x0000000413028825 */ /* 0x019fc600078e020e */
[C---:B------:R-:W-:Y:S01]  /*31420*/  ISETP.GE.AND P1, PT, R0.reuse, R17, PT ;  /* 0x000000110000720c */ /* 0x040fe20003f26270 */
[----:B------:R-:W-:Y:S01]  /*31430*/  VIADD R10, R19, 0x10 ;  /* 0x00000010130a7836 */ /* 0x000fe20000000000 */
[----:B--2---:R0:W-:Y:S11]  /*31440*/  @!P0 ST.E.64 desc[UR36][R2.64], R12 ;  /* 0x0000000c02008985 */ /* 0x0041f6000c101b24 */
[----:B------:R-:W2:Y:S01]  /*31450*/  @!P1 LDL.64 R6, [R1+0x248] ;  /* 0x0002480001069983 */ /* 0x000ea20000100a00 */
[----:B------:R-:W-:-:S02]  /*31460*/  @!P1 LEA.HI R0, R0, R0, RZ, 0x1 ;  /* 0x0000000000009211 */ /* 0x000fc400078f08ff */
[----:B------:R-:W-:Y:S02]  /*31470*/  ISETP.GE.AND P0, PT, R10, R17, PT ;  /* 0x000000110a00720c */ /* 0x000fe40003f06270 */
[----:B------:R-:W-:-:S05]  /*31480*/  @!P1 LOP3.LUT R0, R0, 0xfffffffe, RZ, 0xc0, !PT ;  /* 0xfffffffe00009812 */ /* 0x000fca00078ec0ff */
[----:B------:R-:W-:-:S04]  /*31490*/  @!P1 IMAD.WIDE R4, R0, 0x4, R14 ;  /* 0x0000000400049825 */ /* 0x000fc800078e020e */
[----:B------:R-:W-:Y:S01]  /*314a0*/  VIADD R0, R19, 0x18 ;  /* 0x0000001813007836 */ /* 0x000fe20000000000 */
[----:B--2---:R1:W-:Y:S04]  /*314b0*/  @!P1 ST.E.64 desc[UR36][R4.64], R6 ;  /* 0x0000000604009985 */ /* 0x0043e8000c101b24 */
[----:B------:R-:W2:Y:S01]  /*314c0*/  @!P0 LDL.64 R8, [R1+0x258] ;  /* 0x0002580001088983 */ /* 0x000ea20000100a00 */
[----:B------:R-:W-:Y:S02]  /*314d0*/  @!P0 LEA.HI R10, R10, R10, RZ, 0x1 ;  /* 0x0000000a0a0a8211 */ /* 0x000fe400078f08ff */
[----:B------:R-:W-:Y:S02]  /*314e0*/  ISETP.GE.AND P1, PT, R0, R17, PT ;  /* 0x000000110000720c */ /* 0x000fe40003f26270 */
[----:B0-----:R-:W-:-:S05]  /*314f0*/  @!P0 LOP3.LUT R2, R10, 0xfffffffe, RZ, 0xc0, !PT ;  /* 0xfffffffe0a028812 */ /* 0x001fca00078ec0ff */
[----:B------:R-:W-:-:S04]  /*31500*/  @!P0 IMAD.WIDE R2, R2, 0x4, R14 ;  /* 0x0000000402028825 */ /* 0x000fc800078e020e */
[----:B------:R-:W-:Y:S01]  /*31510*/  VIADD R12, R19, 0x20 ;  /* 0x00000020130c7836 */ /* 0x000fe20000000000 */
[----:B--2---:R0:W-:Y:S04]  /*31520*/  @!P0 ST.E.64 desc[UR36][R2.64], R8 ;  /* 0x0000000802008985 */ /* 0x0041e8000c101b24 */
[----:B------:R-:W2:Y:S01]  /*31530*/  @!P1 LDL.64 R10, [R1+0x268] ;  /* 0x00026800010a9983 */ /* 0x000ea20000100a00 */
[----:B------:R-:W-:Y:S02]  /*31540*/  @!P1 LEA.HI R0, R0, R0, RZ, 0x1 ;  /* 0x0000000000009211 */ /* 0x000fe400078f08ff */
[----:B------:R-:W-:Y:S02]  /*31550*/  ISETP.GE.AND P0, PT, R12, R17, PT ;  /* 0x000000110c00720c */ /* 0x000fe40003f06270 */
[----:B------:R-:W-:-:S05]  /*31560*/  @!P1 LOP3.LUT R0, R0, 0xfffffffe, RZ, 0xc0, !PT ;  /* 0xfffffffe00009812 */ /* 0x000fca00078ec0ff */
[----:B-1----:R-:W-:-:S04]  /*31570*/  @!P1 IMAD.WIDE R4, R0, 0x4, R14 ;  /* 0x0000000400049825 */ /* 0x002fc800078e020e */
        /* <DEDUP_REMOVED lines=96> */
[----:B-1----:R-:W-:-:S05]  /*31b80*/  @!P1 LOP3.LUT R5, R0, 0xfffffffe, RZ, 0xc0, !PT ;  /* 0xfffffffe00059812 */ /* 0x002fca00078ec0ff */
        /* <DEDUP_REMOVED lines=77> */
[----:B------:R-:W-:-:S06]  /*32060*/  @!P0 IMAD.WIDE R2, R3, 0x4, R14 ;  /* 0x0000000403028825 */ /* 0x000fcc00078e020e */
[----:B------:R-:W-:Y:S01]  /*32070*/  @!P1 LEA.HI R0, R0, R0, RZ, 0x1 ;  /* 0x0000000000009211 */ /* 0x000fe200078f08ff */
[----:B--2---:R0:W-:Y:S04]  /*32080*/  @!P0 ST.E.64 desc[UR36][R2.64], R6 ;  /* 0x0000000602008985 */ /* 0x0041e8000c101b24 */
[----:B------:R-:W2:Y:S01]  /*32090*/  @!P1 LDL.64 R8, [R1+0x408] ;  /* 0x0004080001089983 */ /* 0x000ea20000100a00 */
[----:B------:R-:W-:Y:S01]  /*320a0*/  @!P1 LOP3.LUT R13, R0, 0xfffffffe, RZ, 0xc0, !PT ;  /* 0xfffffffe000d9812 */ /* 0x000fe200078ec0ff */
[C---:B------:R-:W-:Y:S01]  /*320b0*/  VIADD R0, R19.reuse, 0xf0 ;  /* 0x000000f013007836 */ /* 0x040fe20000000000 */
[----:B------:R-:W-:Y:S01]  /*320c0*/  BSSY B0, `(.L_x_2290) ;  /* 0x000000c000007945 */ /* 0x000fe20003800000 */
[----:B------:R-:W-:Y:S02]  /*320d0*/  VIADD R19, R19, 0xf8 ;  /* 0x000000f813137836 */ /* 0x000fe40000000000 */
[----:B-1----:R-:W-:Y:S01]  /*320e0*/  @!P1 IMAD.WIDE R4, R13, 0x4, R14 ;  /* 0x000000040d049825 */ /* 0x002fe200078e020e */
[----:B------:R-:W-:-:S04]  /*320f0*/  ISETP.GE.AND P0, PT, R0, R17, PT ;  /* 0x000000110000720c */ /* 0x000fc80003f06270 */
[----:B--2---:R0:W-:Y:S01]  /*32100*/  @!P1 ST.E.64 desc[UR36][R4.64], R8 ;  /* 0x0000000804009985 */ /* 0x0041e2000c101b24 */
[----:B------:R-:W-:-:S08]  /*32110*/  ISETP.GE.AND P1, PT, R19, R17, PT ;  /* 0x000000111300720c */ /* 0x000fd00003f26270 */
[----:B------:R-:W-:Y:S05]  /*32120*/  @P0 BRA `(.L_x_2291) ;  /* 0x0000000000140947 */ /* 0x000fea0003800000 */
[----:B0-----:R-:W2:Y:S01]  /*32130*/  LDL.64 R4, [R1+0x418] ;  /* 0x0004180001047983 */ /* 0x001ea20000100a00 */
[----:B------:R-:W-:-:S04]  /*32140*/  LEA.HI R0, R0, R0, RZ, 0x1 ;  /* 0x0000000000007211 */ /* 0x000fc800078f08ff */
[----:B------:R-:W-:-:S05]  /*32150*/  LOP3.LUT R3, R0, 0xfffffffe, RZ, 0xc0, !PT ;  /* 0xfffffffe00037812 */ /* 0x000fca00078ec0ff */
[----:B------:R-:W-:-:S05]  /*32160*/  IMAD.WIDE R2, R3, 0x4, R14 ;  /* 0x0000000403027825 */ /* 0x000fca00078e020e */
[----:B--2---:R1:W-:Y:S02]  /*32170*/  ST.E.64 desc[UR36][R2.64], R4 ;  /* 0x0000000402007985 */ /* 0x0043e4000c101b24 */
.L_x_2291:
[----:B------:R-:W-:Y:S05]  /*32180*/  BSYNC B0 ;  /* 0x0000000000007941 */ /* 0x000fea0003800000 */
.L_x_2290:
[----:B------:R-:W-:Y:S05]  /*32190*/  @P1 BRA `(.L_x_2183) ;  /* 0x0000004c004c1947 */ /* 0x000fea0003800000 */
[----:B01----:R-:W2:Y:S01]  /*321a0*/  LDL.64 R4, [R1+0x428] ;  /* 0x0004280001047983 */ /* 0x003ea20000100a00 */
[----:B------:R-:W-:-:S04]  /*321b0*/  LEA.HI R19, R19, R19, RZ, 0x1 ;  /* 0x0000001313137211 */ /* 0x000fc800078f08ff */
[----:B------:R-:W-:-:S05]  /*321c0*/  LOP3.LUT R3, R19, 0xfffffffe, RZ, 0xc0, !PT ;  /* 0xfffffffe13037812 */ /* 0x000fca00078ec0ff */
[----:B------:R-:W-:-:S05]  /*321d0*/  IMAD.WIDE R2, R3, 0x4, R14 ;  /* 0x0000000403027825 */ /* 0x000fca00078e020e */
[----:B--2---:R0:W-:Y:S01]  /*321e0*/  ST.E.64 desc[UR36][R2.64], R4 ;  /* 0x0000000402007985 */ /* 0x0041e2000c101b24 */
[----:B------:R-:W-:Y:S05]  /*321f0*/  BRA `(.L_x_2183) ;  /* 0x0000004c00347947 */ /* 0x000fea0003800000 */
.L_x_2287:
[----:B------:R-:W1:Y:S02]  /*32200*/  S2R R0, SR_TID.X ;  /* 0x0000000000007919 */ /* 0x000e640000002100 */
[----:B-1----:R-:W-:-:S05]  /*32210*/  VIADD R0, R0, 0xffffff80 ;  /* 0xffffff8000007836 */ /* 0x002fca0000000000 */
[----:B------:R-:W-:-:S13]  /*32220*/  ISETP.GT.AND P0, PT, R0, 0x7f, PT ;  /* 0x0000007f0000780c */ /* 0x000fda0003f04270 */
[----:B------:R-:W-:Y:S05]  /*32230*/  @P0 BRA `(.L_x_2183) ;  /* 0x0000004c00240947 */ /* 0x000fea0003800000 */
[----:B0-----:R-:W0:Y:S01]  /*32240*/  S2R R3, SR_CTAID.X ;  /* 0x0000000000037919 */ /* 0x001e220000002500 */
[----:B--2---:R-:W1:Y:S01]  /*32250*/  LDC R4, c[0x0][0xce8] ;  /* 0x00033a00ff047b82 */ /* 0x004e620000000800 */
[----:B------:R-:W-:Y:S02]  /*32260*/  ULDC UR4, c[0x0][0xb88] ;  /* 0x0002e20000047ab9 */ /* 0x000fe40000000800 */
[----:B-1----:R-:W-:Y:S02]  /*32270*/  IMAD R5, R4, UR4, RZ ;  /* 0x0000000404057c24 */ /* 0x002fe4000f8e02ff */
[----:B0-----:R-:W-:-:S05]  /*32280*/  IMAD R0, R3, 0x80, R0 ;  /* 0x0000008003007824 */ /* 0x001fca00078e0200 */
[----:B------:R-:W-:-:S13]  /*32290*/  ISETP.GE.AND P0, PT, R0, R5, PT ;  /* 0x000000050000720c */ /* 0x000fda0003f06270 */
[----:B------:R-:W-:Y:S05]  /*322a0*/  @P0 BRA `(.L_x_2183) ;  /* 0x0000004c00080947 */ /* 0x000fea0003800000 */
[----:B------:R-:W-:Y:S01]  /*322b0*/  ISETP.NE.AND P0, PT, R4, 0x1, PT ;  /* 0x000000010400780c */ /* 0x000fe20003f05270 */
[----:B------:R-:W-:Y:S01]  /*322c0*/  USHF.R.S32.HI UR6, URZ, 0x1f, UR58 ;  /* 0x0000001f3f067899 */ /* 0x000fe2000801143a */
[----:B------:R-:W-:Y:S01]  /*322d0*/  IMAD.MOV.U32 R2, RZ, RZ, R0 ;  /* 0x000000ffff027224 */ /* 0x000fe200078e0000 */
[----:B------:R-:W-:Y:S01]  /*322e0*/  ULDC.64 UR8, c[0x0][0xcd0] ;  /* 0x0003340000087ab9 */ /* 0x000fe20000000a00 */
[----:B------:R-:W-:Y:S02]  /*322f0*/  USHF.R.S32.HI UR7, URZ, 0x1f, UR61 ;  /* 0x0000001f3f077899 */ /* 0x000fe4000801143d */
[----:B------:R-:W-:Y:S02]  /*32300*/  UIMAD UR6, UR6, UR8, URZ ;  /* 0x00000008060672a4 */ /* 0x000fe4000f8e023f */
[----:B------:R-:W-:Y:S02]  /*32310*/  UIMAD.WIDE.U32 UR4, UR58, UR8, URZ ;  /* 0x000000083a0472a5 */ /* 0x000fe4000f8e003f */
[----:B------:R-:W-:-:S03]  /*32320*/  UIMAD UR6, UR58, UR9, UR6 ;  /* 0x000000093a0672a4 */ /* 0x000fc6000f8e0206 */
[----:B------:R-:W0:Y:S01]  /*32330*/  @P0 LDC R3, c[0x0][0xcec] ;  /* 0x00033b00ff030b82 */ /* 0x000e220000000800 */
[----:B------:R-:W-:Y:S01]  /*32340*/  ULDC.64 UR8, c[0x0][0xcd8] ;  /* 0x0003360000087ab9 */ /* 0x000fe20000000a00 */
[----:B------:R-:W-:Y:S02]  /*32350*/  UIADD3 UR5, UR5, UR6, URZ ;  /* 0x0000000605057290 */ /* 0x000fe4000fffe03f */
[----:B------:R-:W-:Y:S02]  /*32360*/  UIMAD UR7, UR7, UR8, URZ ;  /* 0x00000008070772a4 */ /* 0x000fe4000f8e023f */
[----:B------:R-:W-:Y:S02]  /*32370*/  USHF.R.S32.HI UR6, URZ, 0x1f, UR59 ;  /* 0x0000001f3f067899 */ /* 0x000fe4000801143b */
[----:B------:R-:W1:Y:S01]  /*32380*/  @P0 LDC R6, c[0x0][0xcf0] ;  /* 0x00033c00ff060b82 */ /* 0x000e620000000800 */
[----:B------:R-:W-:Y:S02]  /*32390*/  UIMAD UR7, UR61, UR9, UR7 ;  /* 0x000000093d0772a4 */ /* 0x000fe4000f8e0207 */
[----:B------:R-:W-:-:S03]  /*323a0*/  UIMAD.WIDE.U32 UR4, UR61, UR8, UR4 ;  /* 0x000000083d0472a5 */ /* 0x000fc6000f8e0004 */
[----:B------:R-:W-:Y:S01]  /*323b0*/  ULDC.64 UR8, c[0x0][0xce0] ;  /* 0x0003380000087ab9 */ /* 0x000fe20000000a00 */
[----:B------:R-:W-:Y:S02]  /*323c0*/  UIADD3 UR5, UR7, UR5, URZ ;  /* 0x0000000507057290 */ /* 0x000fe4000fffe03f */
[----:B------:R-:W-:Y:S02]  /*323d0*/  UIMAD UR6, UR6, UR8, URZ ;  /* 0x00000008060672a4 */ /* 0x000fe4000f8e023f */
[----:B------:R-:W-:Y:S02]  /*323e0*/  UIMAD.WIDE.U32 UR4, UR59, UR8, UR4 ;  /* 0x000000083b0472a5 */ /* 0x000fe4000f8e0004 */
[----:B------:R-:W-:Y:S01]  /*323f0*/  UIMAD UR6, UR59, UR9, UR6 ;  /* 0x000000093b0672a4 */ /* 0x000fe2000f8e0206 */
[----:B0-----:R-:W-:-:S05]  /*32400*/  @P0 IMAD.HI.U32 R3, R0, R3, RZ ;  /* 0x0000000300030227 */ /* 0x001fca00078e00ff */
[----:B-1----:R-:W-:-:S04]  /*32410*/  @P0 SHF.R.U32.HI R2, RZ, R6, R3 ;  /* 0x00000006ff020219 */ /* 0x002fc80000011603 */
[--C-:B------:R-:W-:Y:S01]  /*32420*/  SHF.R.S32.HI R3, RZ, 0x1f, R2.reuse ;  /* 0x0000001fff037819 */ /* 0x100fe20000011402 */
[----:B------:R-:W-:Y:S01]  /*32430*/  IMAD.MOV R5, RZ, RZ, -R2 ;  /* 0x000000ffff057224 */ /* 0x000fe200078e0a02 */
[----:B------:R-:W-:-:S03]  /*32440*/  IADD3 R2, P0, R2, UR4, RZ ;  /* 0x0000000402027c10 */ /* 0x000fc6000ff1e0ff */
[----:B------:R-:W-:Y:S02]  /*32450*/  IMAD R5, R4, R5, R0 ;  /* 0x0000000504057224 */ /* 0x000fe400078e0200 */
[----:B------:R-:W-:Y:S01]  /*32460*/  IMAD.U32 R4, RZ, RZ, UR6 ;  /* 0x00000006ff047e24 */ /* 0x000fe2000f8e00ff */
[----:B------:R-:W-:Y:S02]  /*32470*/  ULDC.64 UR6, c[0x0][0xcc8] ;  /* 0x0003320000067ab9 */ /* 0x000fe40000000a00 */
[----:B------:R-:W-:Y:S02]  /*32480*/  SHF.R.S32.HI R0, RZ, 0x1f, R5 ;  /* 0x0000001fff007819 */ /* 0x000fe40000011405 */
[----:B------:R-:W-:Y:S01]  /*32490*/  IADD3.X R3, R3, UR5, R4, P0, !PT ;  /* 0x0000000503037c10 */ /* 0x000fe200087fe404 */
[----:B------:R-:W-:Y:S02]  /*324a0*/  ULDC.64 UR4, c[0x0][0xca8] ;  /* 0x00032a0000047ab9 */ /* 0x000fe40000000a00 */
[----:B------:R-:W-:-:S02]  /*324b0*/  IMAD R0, R0, UR6, RZ ;  /* 0x0000000600007c24 */ /* 0x000fc4000f8e02ff */
[----:B------:R-:W-:-:S04]  /*324c0*/  IMAD.WIDE.U32 R2, R5, UR6, R2 ;  /* 0x0000000605027c25 */ /* 0x000fc8000f8e0002 */
[----:B------:R-:W-:Y:S01]  /*324d0*/  IMAD R7, R5, UR7, R0 ;  /* 0x0000000705077c24 */ /* 0x000fe2000f8e0200 */
[----:B------:R-:W-:-:S03]  /*324e0*/  LEA R4, P0, R2, UR4, 0x2 ;  /* 0x0000000402047c11 */ /* 0x000fc6000f8010ff */
[----:B------:R-:W-:-:S05]  /*324f0*/  IMAD.IADD R3, R3, 0x1, R7 ;  /* 0x0000000103037824 */ /* 0x000fca00078e0207 */
[----:B------:R-:W-:Y:S01]  /*32500*/  LEA.HI.X R5, R2, UR5, R3, 0x2, P0 ;  /* 0x0000000502057c11 */ /* 0x000fe200080f1403 */
[----:B------:R-:W-:-:S05]  /*32510*/  IMAD.MOV.U32 R3, RZ, RZ, -0x800000 ;  /* 0xff800000ff037424 */ /* 0x000fca00078e00ff */
[----:B------:R0:W-:Y:S01]  /*32520*/  STG.E desc[UR36][R4.64], R3 ;  /* 0x0000000304007986 */ /* 0x0001e2000c101924 */
[----:B------:R-:W-:Y:S05]  /*32530*/  BRA `(.L_x_2183) ;  /* 0x0000004800647947 */ /* 0x000fea0003800000 */
.L_x_2181:
[----:B------:R-:W-:-:S08]  /*32540*/  NOP ;  /* 0x0000000000007918 */ /* 0x000fd00000000000 */
[----:B0-----:R-:W0:-:S00]  /*32550*/  USETMAXREG.DEALLOC.CTAPOOL 0x28 ;  /* 0x00000028000079c8 */ /* 0x001e0000080e0500 */
        /* <DEDUP_REMOVED lines=16> */
.L_x_2292:
[----:B------:R-:W-:Y:S01]  /*32660*/  ULDC UR7, c[0x0][0xd50] ;  /* 0x0003540000077ab9 */ /* 0x000fe20000000800 */
[----:B------:R-:W-:Y:S01]  /*32670*/  UMOV UR39, UR6 ;  /* 0x0000000600277c82 */ /* 0x000fe20008000000 */
[----:B------:R-:W-:-:S11]  /*32680*/  UISETP.NE.AND UP0, UPT, UR7, 0x1, UPT ;  /* 0x000000010700788c */ /* 0x000fd6000bf05270 */
[----:B------:R-:W-:Y:S01]  /*32690*/  @UP0 ULDC UR4, c[0x0][0xd54] ;  /* 0x0003550000040ab9 */ /* 0x000fe20000000800 */
[----:B------:R-:W-:Y:S01]  /*326a0*/  @UP0 ULDC UR8, c[0x0][0xd58] ;  /* 0x0003560000080ab9 */ /* 0x000fe20000000800 */
[----:B------:R-:W-:-:S04]  /*326b0*/  UIMAD.WIDE.U32 UR4, UR6, UR4, URZ ;  /* 0x00000004060472a5 */ /* 0x000fc8000f8e003f */
[----:B------:R-:W-:-:S12]  /*326c0*/  @UP0 USHF.R.U32.HI UR39, URZ, UR8, UR5 ;  /* 0x000000083f270299 */ /* 0x000fd80008011605 */
.L_x_2293:
        /* <DEDUP_REMOVED lines=53> */
.L_x_2296:
[----:B------:R-:W-:-:S11]  /*32a20*/  UISETP.NE.AND UP0, UPT, UR5, 0x1, UPT ;  /* 0x000000010500788c */ /* 0x000fd6000bf05270 */
[----:B------:R-:W-:Y:S02]  /*32a30*/  @UP0 ULDC.64 UR12, c[0x0][0xae0] ;  /* 0x0002b800000c0ab9 */ /* 0x000fe40000000a00 */
[----:B------:R-:W-:-:S04]  /*32a40*/  UIMAD.WIDE.U32 UR6, UR8, UR12, URZ ;  /* 0x0000000c080672a5 */ /* 0x000fc8000f8e003f */
[----:B------:R-:W-:-:S12]  /*32a50*/  @UP0 USHF.R.U32.HI UR8, URZ, UR13, UR7 ;  /* 0x0000000d3f080299 */ /* 0x000fd80008011607 */
.L_x_2297:
[----:B------:R-:W-:-:S04]  /*32a60*/  UIMAD UR8, UR8, UR5, UR5 ;  /* 0x00000005080872a4 */ /* 0x000fc8000f8e0205 */
[----:B------:R-:W-:-:S04]  /*32a70*/  UISETP.LT.AND UP0, UPT, UR4, UR8, UPT ;  /* 0x000000080400728c */ /* 0x000fc8000bf01270 */
[----:B------:R-:W-:-:S12]  /*32a80*/  USEL UR4, UR4, UR8, UP0 ;  /* 0x0000000804047287 */ /* 0x000fd80008000000 */
.L_x_2295:
        /* <DEDUP_REMOVED lines=26> */
.L_x_2299:
[----:B------:R-:W-:-:S11]  /*32c30*/  UISETP.NE.AND UP0, UPT, UR5, 0x1, UPT ;  /* 0x000000010500788c */ /* 0x000fd6000bf05270 */
[----:B------:R-:W-:Y:S02]  /*32c40*/  @UP0 ULDC.64 UR10, c[0x0][0xae0] ;  /* 0x0002b800000a0ab9 */ /* 0x000fe40000000a00 */
[----:B------:R-:W-:-:S04]  /*32c50*/  UIMAD.WIDE.U32 UR6, UR4, UR10, URZ ;  /* 0x0000000a040672a5 */ /* 0x000fc8000f8e003f */
[----:B------:R-:W-:-:S12]  /*32c60*/  @UP0 USHF.R.U32.HI UR4, URZ, UR11, UR7 ;  /* 0x0000000b3f040299 */ /* 0x000fd80008011607 */
.L_x_2300:
[----:B------:R-:W-:-:S04]  /*32c70*/  UIMAD UR4, UR4, UR5, URZ ;  /* 0x00000005040472a4 */ /* 0x000fc8000f8e023f */
[----:B------:R-:W-:-:S04]  /*32c80*/  UISETP.LT.AND UP0, UPT, UR8, UR4, UPT ;  /* 0x000000040800728c */ /* 0x000fc8000bf01270 */
[----:B------:R-:W-:-:S12]  /*32c90*/  USEL UR8, UR8, UR4, !UP0 ;  /* 0x0000000408087287 */ /* 0x000fd8000c000000 */
.L_x_2298:
        /* <DEDUP_REMOVED lines=44> */
.L_x_2301:
        /* <DEDUP_REMOVED lines=32> */
.L_x_2302:
        /* <DEDUP_REMOVED lines=20> */
.L_x_2304:
        /* <DEDUP_REMOVED lines=15> */
.L_x_2303:
[----:B------:R-:W0:Y:S01]  /*33390*/  LDC.64 R2, c[0x0][0xaf0] ;  /* 0x0002bc00ff027b82 */ /* 0x000e220000000a00 */
[----:B------:R-:W-:-:S07]  /*333a0*/  IMAD.MOV.U32 R30, RZ, RZ, R19 ;  /* 0x000000ffff1e7224 */ /* 0x000fce00078e0013 */
[----:B------:R-:W1:Y:S01]  /*333b0*/  LDC R12, c[0x0][0x430] ;  /* 0x00010c00ff0c7b82 */ /* 0x000e620000000800 */
[C---:B------:R-:W-:Y:S01]  /*333c0*/  IMAD.SHL.U32 R0, R27.reuse, 0x10, RZ ;  /* 0x000000101b007824 */ /* 0x040fe200078e00ff */
[C---:B------:R-:W-:Y:S02]  /*333d0*/  LOP3.LUT R7, R27.reuse, 0x7f, RZ, 0xc0, !PT ;  /* 0x0000007f1b077812 */ /* 0x040fe400078ec0ff */
        /* <DEDUP_REMOVED lines=13> */
[----:B------:R-:W-:-:S04]  /*334b0*/  IMAD R4, R0, 0x60, R32 ;  /* 0x0000006000047824 */ /* 0x000fc800078e0220 */
[C---:B-----5:R-:W-:Y:S01]  /*334c0*/  IMAD.IADD R10, R4.reuse, 0x1, R25 ;  /* 0x00000001040a7824 */ /* 0x060fe200078e0219 */
[----:B------:R-:W-:Y:S01]  /*334d0*/  ISETP.GE.AND P0, PT, R4, UR41, PT ;  /* 0x0000002904007c0c */ /* 0x000fe2000bf06270 */
[----:B0-----:R-:W0:Y:S01]  /*334e0*/  @P1 LDC R2, c[0x0][0x434] ;  /* 0x00010d00ff021b82 */ /* 0x001e220000000800 */
[----:B------:R-:W-:Y:S01]  /*334f0*/  @P1 LOP3.LUT R16, R16, 0x4000, RZ, 0xfc, !PT ;  /* 0x0000400010101812 */ /* 0x000fe200078efcff */
[----:B------:R-:W-:Y:S01]  /*33500*/  IMAD.MOV.U32 R11, RZ, RZ, R10 ;  /* 0x000000ffff0b7224 */ /* 0x000fe200078e000a */
[----:B------:R-:W-:-:S05]  /*33510*/  ISETP.GT.U32.OR P0, PT, R32, 0x5f, P0 ;  /* 0x0000005f2000780c */ /* 0x000fca0000704470 */
[----:B------:R-:W1:Y:S08]  /*33520*/  @P1 LDC R3, c[0x0][0x438] ;  /* 0x00010e00ff031b82 */ /* 0x000e700000000800 */
[----:B------:R-:W3:Y:S08]  /*33530*/  @!P0 LDC.64 R8, c[0x0][0x428] ;  /* 0x00010a00ff088b82 */ /* 0x000ef00000000a00 */
[----:B------:R-:W4:Y:S01]  /*33540*/  @!P0 LDC.64 R4, c[0x0][0x418] ;  /* 0x00010600ff048b82 */ /* 0x000f220000000a00 */
[----:B0-----:R-:W-:-:S05]  /*33550*/  @P1 IMAD.HI.U32 R2, R10, R2, RZ ;  /* 0x000000020a021227 */ /* 0x001fca00078e00ff */
[----:B-1----:R-:W-:-:S04]  /*33560*/  @P1 SHF.R.U32.HI R11, RZ, R3, R2 ;  /* 0x00000003ff0b1219 */ /* 0x002fc80000011602 */
        /* <DEDUP_REMOVED lines=30> */
.L_x_2351:
[--C-:B-----5:R-:W-:Y:S01]  /*33750*/  @!P0 SHF.R.S32.HI R3, RZ, 0x1f, R4.reuse ;  /* 0x0000001fff038819 */ /* 0x120fe20000011404 */
[----:B------:R-:W-:Y:S01]  /*33760*/  ULOP3.LUT UR4, UR60, 0x2, URZ, 0xfc, !UPT ;  /* 0x000000023c047892 */ /* 0x000fe2000f8efc3f */
[----:B------:R-:W-:Y:S02]  /*33770*/  CS2R R18, SRZ ;  /* 0x0000000000127805 */ /* 0x000fe4000001ff00 */
[----:B------:R-:W-:Y:S01]  /*33780*/  LOP3.LUT R16, R16, 0xffff7fff, RZ, 0xc0, !PT ;  /* 0xffff7fff10107812 */ /* 0x000fe200078ec0ff */
[----:B------:R-:W-:Y:S01]  /*33790*/  @!P0 IMAD.MOV.U32 R18, RZ, RZ, R4 ;  /* 0x000000ffff128224 */ /* 0x000fe200078e0004 */
[----:B------:R-:W-:Y:S01]  /*337a0*/  SEL R36, RZ, 0x1, P2 ;  /* 0x00000001ff247807 */ /* 0x000fe20001000000 */
[----:B------:R-:W-:Y:S01]  /*337b0*/  @!P0 IMAD.MOV.U32 R19, RZ, RZ, R3 ;  /* 0x000000ffff138224 */ /* 0x000fe200078e0003 */
[----:B------:R-:W-:Y:S01]  /*337c0*/  ISETP.GT.U32.AND P0, PT, R32, 0x5f, PT ;  /* 0x0000005f2000780c */ /* 0x000fe20003f04070 */
[----:B------:R-:W-:Y:S02]  /*337d0*/  IMAD.U32 R34, RZ, RZ, UR4 ;  /* 0x00000004ff227e24 */ /* 0x000fe4000f8e00ff */
[----:B------:R-:W-:-:S03]  /*337e0*/  IMAD.U32 R29, RZ, RZ, UR39 ;  /* 0x00000027ff1d7e24 */ /* 0x000fc6000f8e00ff */
[----:B------:R-:W-:Y:S02]  /*337f0*/  ISETP.NE.AND P1, PT, R34, 0x3, PT ;  /* 0x000000032200780c */ /* 0x000fe40003f25270 */
[----:B------:R-:W-:-:S05]  /*33800*/  SHF.R.S32.HI R29, RZ, 0x1f, R29 ;  /* 0x0000001fff1d7819 */ /* 0x000fca000001141d */
[----:B------:R-:W-:-:S04]  /*33810*/  @P0 LOP3.LUT R16, R16, 0x8000, RZ, 0xfc, !PT ;  /* 0x0000800010100812 */ /* 0x000fc800078efcff */
[----:B------:R-:W-:-:S04]  /*33820*/  LOP3.LUT R16, R16, 0xffffffdf, RZ, 0xc0, !PT ;  /* 0xffffffdf10107812 */ /* 0x000fc800078ec0ff */
[----:B------:R-:W-:Y:S01]  /*33830*/  @P1 LOP3.LUT R16, R16, 0x20, RZ, 0xfc, !PT ;  /* 0x0000002010101812 */ /* 0x000fe200078efcff */
[----:B------:R-:W-:Y:S06]  /*33840*/  @!P1 BRA `(.L_x_2306) ;  /* 0x0000000000049947 */ /* 0x000fec0003800000 */
[----:B------:R-:W-:Y:S01]  /*33850*/  BPT.TRAP 0x1 ;  /* 0x000000040000795c */ /* 0x000fe20000300000 */
.L_x_2306:
[----:B------:R-:W-:-:S05]  /*33860*/  IMAD.MOV.U32 R2, RZ, RZ, 0x1 ;  /* 0x00000001ff027424 */ /* 0x000fca00078e00ff */
[----:B------:R-:W-:-:S04]  /*33870*/  SHF.L.U32 R2, R2, 0x1f, RZ ;  /* 0x0000001f02027819 */ /* 0x000fc800000006ff */
[----:B------:R-:W0:Y:S02]  /*33880*/  SYNCS.PHASECHK.TRANS64.TRYWAIT P0, [UR46+0x32440], R2 ;  /* 0x03244002ff0075a7 */ /* 0x000e24000800016e */
[----:B0-----:R-:W-:Y:S05]  /*33890*/  @!P0 BRA `(.L_x_2307) ;  /* 0x0000003800548947 */ /* 0x001fea0003800000 */
.L_x_2352:
[----:B------:R-:W-:Y:S01]  /*338a0*/  SHF.R.S32.HI R26, RZ, 0x1f, R23 ;  /* 0x0000001fff1a7819 */ /* 0x000fe20000011417 */
[----:B------:R-:W-:Y:S01]  /*338b0*/  ULDC.64 UR4, c[0x0][0x300] ;  /* 0x0000c00000047ab9 */ /* 0x000fe20000000a00 */
[----:B------:R-:W-:Y:S01]  /*338c0*/  R2UR UR6, R29 ;  /* 0x000000001d0672ca */ /* 0x000fe200000e0000 */
[----:B------:R-:W-:Y:S01]  /*338d0*/  IMAD.MOV.U32 R17, RZ, RZ, -0x60 ;  /* 0xffffffa0ff117424 */ /* 0x000fe200078e00ff */
[----:B------:R-:W-:Y:S01]  /*338e0*/  SHF.R.U32.HI R8, RZ, 0x3, R7 ;  /* 0x00000003ff087819 */ /* 0x000fe20000011607 */
[----:B0-----:R-:W-:Y:S01]  /*338f0*/  IMAD R2, R26, UR4, RZ ;  /* 0x000000041a027c24 */ /* 0x001fe2000f8e02ff */
[----:B------:R-:W-:Y:S01]  /*33900*/  LOP3.LUT R16, R16, 0xfffffffd, RZ, 0xc0, !PT ;  /* 0xfffffffd10107812 */ /* 0x000fe200078ec0ff */
[----:B------:R-:W-:Y:S02]  /*33910*/  IMAD R17, R0, R17, UR41 ;  /* 0x0000002900117e24 */ /* 0x000fe4000f8e0211 */
        /* <DEDUP_REMOVED lines=8> */
[----:B------:R-:W-:Y:S02]  /*339a0*/  IMAD.IADD R17, R17, 0x1, -R8 ;  /* 0x0000000111117824 */ /* 0x000fe400078e0a08 */
        /* <DEDUP_REMOVED lines=9> */
[----:B------:R-:W-:Y:S01]  /*33a40*/  ULDC UR4, c[0x0][0x2f4] ;  /* 0x0000bd0000047ab9 */ /* 0x000fe20000000800 */
[----:B------:R-:W-:Y:S02]  /*33a50*/  LOP3.LUT R3, R6, 0x1c0, RZ, 0xc0, !PT ;  /* 0x000001c006037812 */ /* 0x000fe400078ec0ff */
[----:B------:R-:W-:-:S02]  /*33a60*/  ISETP.GE.AND P2, PT, R22, UR4, PT ;  /* 0x0000000416007c0c */ /* 0x000fc4000bf46270 */
[----:B------:R-:W-:Y:S02]  /*33a70*/  LOP3.LUT R6, R3, 0x38, R6, 0xf8, !PT ;  /* 0x0000003803067812 */ /* 0x000fe400078ef806 */
[----:B------:R-:W-:Y:S02]  /*33a80*/  LEA.HI.X R5, R2, UR7, R5, 0x1, P0 ;  /* 0x0000000702057c11 */ /* 0x000fe400080f0c05 */
        /* <DEDUP_REMOVED lines=42> */
.L_x_2366:
        /* <DEDUP_REMOVED lines=15> */
.L_x_2309:
[----:B------:R-:W-:Y:S01]  /*33e20*/  SYNCS.ARRIVE.TRANS64.A1T0 RZ, [UR46+0x32430], RZ ;  /* 0x032430ffffff79a7 */ /* 0x000fe2000810002e */
[----:B------:R-:W-:Y:S05]  /*33e30*/  WARPSYNC.ALL ;  /* 0x0000000000007948 */ /* 0x000fea0003800000 */
[----:B------:R-:W-:Y:S01]  /*33e40*/  UIADD3 UR4, UR46, 0x18400, URZ ;  /* 0x000184002e047890 */ /* 0x000fe2000fffe03f */
[----:B------:R-:W-:Y:S03]  /*33e50*/  BAR.SYNC.DEFER_BLOCKING 0x8, 0x180 ;  /* 0x0206000000007b1d */ /* 0x000fe60000010000 */
[----:B------:R-:W-:-:S06]  /*33e60*/  ULOP3.LUT UP0, URZ, UR4, 0x3ff, URZ, 0xc0, !UPT ;  /* 0x000003ff043f7892 */ /* 0x000fcc000f80c03f */
        /* <DEDUP_REMOVED lines=18> */
.L_x_2310:
[----:B------:R-:W0:Y:S01]  /*33f90*/  S2R R20, SR_CTAID.Z ;  /* 0x0000000000147919 */ /* 0x000e220000002700 */
[----:B------:R-:W-:Y:S01]  /*33fa0*/  UISETP.NE.AND UP0, UPT, UR47, URZ, UPT ;  /* 0x0000003f2f00728c */ /* 0x000fe2000bf05270 */
[----:B------:R-:W-:Y:S01]  /*33fb0*/  VIADD R37, R32, UR40 ;  /* 0x0000002820257c36 */ /* 0x000fe20008000000 */
[----:B------:R-:W-:Y:S01]  /*33fc0*/  R2UR UR6, R29 ;  /* 0x000000001d0672ca */ /* 0x000fe200000e0000 */
[----:B------:R-:W-:Y:S02]  /*33fd0*/  ULDC.64 UR8, c[0x0][0x2d8] ;  /* 0x0000b60000087ab9 */ /* 0x000fe40000000a00 */
[----:B------:R-:W-:Y:S01]  /*33fe0*/  IMAD.MOV.U32 R7, RZ, RZ, R37 ;  /* 0x000000ffff077224 */ /* 0x000fe200078e0025 */
[----:B------:R-:W-:-:S05]  /*33ff0*/  PLOP3.LUT P0, PT, PT, PT, UP0, 0x80, 0x0 ;  /* 0x000000000000781c */ /* 0x000fca0003f0f008 */
[----:B------:R-:W-:-:S04]  /*34000*/  @UP0 ULDC UR4, c[0x0][0x44c] ;  /* 0x0001130000040ab9 */ /* 0x000fc80000000800 */
[----:B------:R-:W-:-:S04]  /*34010*/  UIMAD UR6, UR6, UR8, URZ ;  /* 0x00000008060672a4 */ /* 0x000fc8000f8e023f */
[----:B------:R-:W-:Y:S01]  /*34020*/  @P0 IMAD.HI.U32 R0, R37, UR4, RZ ;  /* 0x0000000425000c27 */ /* 0x000fe2000f8e00ff */
[----:B------:R-:W-:Y:S01]  /*34030*/  PLOP3.LUT P0, PT, PT, PT, UP0, 0x80, 0x0 ;  /* 0x000000000000781c */ /* 0x000fe20003f0f008 */
[----:B------:R-:W-:Y:S01]  /*34040*/  @UP0 ULDC UR4, c[0x0][0x450] ;  /* 0x0001140000040ab9 */ /* 0x000fe20000000800 */
[----:B------:R-:W-:Y:S01]  /*34050*/  UIMAD UR6, UR39, UR9, UR6 ;  /* 0x00000009270672a4 */ /* 0x000fe2000f8e0206 */
[----:B0-----:R-:W-:Y:S02]  /*34060*/  SHF.R.S32.HI R21, RZ, 0x1f, R20 ;  /* 0x0000001fff157819 */ /* 0x001fe40000011414 */
[----:B------:R-:W0:Y:S08]  /*34070*/  S2R R20, SR_CTAID.Z ;  /* 0x0000000000147919 */ /* 0x000e300000002700 */
[----:B------:R-:W-:Y:S01]  /*34080*/  @P0 SHF.R.U32.HI R7, RZ, UR4, R0 ;  /* 0x00000004ff070c19 */ /* 0x000fe20008011600 */
[----:B------:R-:W-:-:S04]  /*34090*/  UIMAD.WIDE.U32 UR4, UR39, UR8, URZ ;  /* 0x00000008270472a5 */ /* 0x000fc8000f8e003f */
[----:B------:R-:W-:Y:S02]  /*340a0*/  UIADD3 UR6, UR5, UR6, URZ ;  /* 0x0000000605067290 */ /* 0x000fe4000fffe03f */
[----:B------:R-:W-:Y:S02]  /*340b0*/  IMAD.U32 R5, RZ, RZ, UR5 ;  /* 0x00000005ff057e24 */ /* 0x000fe4000f8e00ff */
[----:B------:R-:W-:Y:S01]  /*340c0*/  IMAD.U32 R4, RZ, RZ, UR4 ;  /* 0x00000004ff047e24 */ /* 0x000fe2000f8e00ff */
[----:B------:R-:W-:Y:S01]  /*340d0*/  ULDC.64 UR4, c[0x0][0x2e0] ;  /* 0x0000b80000047ab9 */ /* 0x000fe20000000a00 */
[----:B------:R-:W-:Y:S02]  /*340e0*/  IMAD.U32 R3, RZ, RZ, UR6 ;  /* 0x00000006ff037e24 */ /* 0x000fe4000f8e00ff */
[----:B------:R-:W1:Y:S01]  /*340f0*/  LDC R5, c[0x0][0x448] ;  /* 0x00011200ff057b82 */ /* 0x000e620000000800 */
[----:B------:R-:W-:Y:S02]  /*34100*/  IMAD.MOV.U32 R2, RZ, RZ, R4 ;  /* 0x000000ffff027224 */ /* 0x000fe400078e0004 */
[----:B------:R-:W-:-:S02]  /*34110*/  IMAD R0, R21, UR4, RZ ;  /* 0x0000000415007c24 */ /* 0x000fc4000f8e02ff */
[--C-:B------:R-:W-:Y:S02]  /*34120*/  IMAD.MOV R4, RZ, RZ, -R7.reuse ;  /* 0x000000ffff047224 */ /* 0x100fe400078e0a07 */
[C---:B0-----:R-:W-:Y:S01]  /*34130*/  IMAD R9, R20.reuse, UR5, R0 ;  /* 0x0000000514097c24 */ /* 0x041fe2000f8e0200 */
[----:B------:R-:W-:Y:S01]  /*34140*/  SHF.R.S32.HI R0, RZ, 0x1f, R7 ;  /* 0x0000001fff007819 */ /* 0x000fe20000011407 */
[----:B------:R-:W-:Y:S01]  /*34150*/  IMAD.WIDE.U32 R2, R20, UR4, R2 ;  /* 0x0000000414027c25 */ /* 0x000fe2000f8e0002 */
[----:B------:R-:W-:Y:S01]  /*34160*/  ULDC.64 UR4, c[0x0][0x2d0] ;  /* 0x0000b40000047ab9 */ /* 0x000fe20000000a00 */
[----:B------:R-:W0:Y:S02]  /*34170*/  S2R R20, SR_TID.X ;  /* 0x0000000000147919 */ /* 0x000e240000002100 */
[----:B------:R-:W-:Y:S02]  /*34180*/  IMAD.IADD R3, R3, 0x1, R9 ;  /* 0x0000000103037824 */ /* 0x000fe400078e0209 */
[----:B------:R-:W-:-:S02]  /*34190*/  IMAD R0, R0, UR4, RZ ;  /* 0x0000000400007c24 */ /* 0x000fc4000f8e02ff */
[----:B-1----:R-:W-:Y:S02]  /*341a0*/  IMAD R9, R5, R4, R37 ;  /* 0x0000000405097224 */ /* 0x002fe400078e0225 */
[C---:B------:R-:W-:Y:S02]  /*341b0*/  IMAD R11, R7.reuse, UR5, R0 ;  /* 0x00000005070b7c24 */ /* 0x040fe4000f8e0200 */
[----:B------:R-:W-:Y:S01]  /*341c0*/  IMAD.WIDE.U32 R2, R7, UR4, R2 ;  /* 0x0000000407027c25 */ /* 0x000fe2000f8e0002 */
[----:B------:R-:W-:Y:S01]  /*341d0*/  SHF.R.S32.HI R0, RZ, 0x1f, R9 ;  /* 0x0000001fff007819 */ /* 0x000fe20000011409 */
[----:B------:R-:W-:Y:S02]  /*341e0*/  ULDC.64 UR4, c[0x0][0x2c8] ;  /* 0x0000b20000047ab9 */ /* 0x000fe40000000a00 */
[----:B------:R-:W-:Y:S02]  /*341f0*/  IMAD.IADD R3, R3, 0x1, R11 ;  /* 0x0000000103037824 */ /* 0x000fe400078e020b */
[----:B------:R-:W-:-:S02]  /*34200*/  IMAD R0, R0, UR4, RZ ;  /* 0x0000000400007c24 */ /* 0x000fc4000f8e02ff */
        /* <DEDUP_REMOVED lines=8> */
[----:B0-----:R-:W-:Y:S02]  /*34290*/  LOP3.LUT R20, R20, 0x7f, RZ, 0xc0, !PT ;  /* 0x0000007f14147812 */ /* 0x001fe400078ec0ff */
[----:B------:R-:W-:Y:S02]  /*342a0*/  ISETP.GE.AND P0, PT, R22, UR4, PT ;  /* 0x0000000416007c0c */ /* 0x000fe4000bf06270 */
[----:B------:R-:W-:Y:S01]  /*342b0*/  SHF.R.U32.HI R20, RZ, 0x3, R20 ;  /* 0x00000003ff147819 */ /* 0x000fe20000011614 */
[----:B------:R-:W-:Y:S10]  /*342c0*/  BRA.DIV UR5, `(.L_x_2311) ;  /* 0x00000036058c7947 */ /* 0x000ff4000b800000 */
[----:B------:R-:W0:Y:S01]  /*342d0*/  SHFL.IDX PT, R14, R0, RZ, 0x181f ;  /* 0x00181fff000e7589 */ /* 0x000e2200000e0000 */
[----:B------:R-:W-:Y:S01]  /*342e0*/  ULDC UR4, c[0x0][0x288] ;  /* 0x0000a20000047ab9 */ /* 0x000fe20000000800 */
[----:B------:R-:W-:Y:S01]  /*342f0*/  VIADD R4, R20, UR40 ;  /* 0x0000002814047c36 */ /* 0x000fe20008000000 */
[----:B------:R-:W-:Y:S01]  /*34300*/  LOP3.LUT R16, R16, 0xffffefff, RZ, 0xc0, !PT ;  /* 0xffffefff10107812 */ /* 0x000fe200078ec0ff */
[----:B------:R-:W-:Y:S01]  /*34310*/  IMAD R5, R5, UR4, RZ ;  /* 0x0000000405057c24 */ /* 0x000fe2000f8e02ff */
[----:B------:R-:W1:Y:S01]  /*34320*/  SHFL.IDX PT, R3, R6, RZ, 0x181f ;  /* 0x00181fff06037589 */ /* 0x000e6200000e0000 */
[C---:B------:R-:W-:Y:S02]  /*34330*/  VIADD R8, R4.reuse, 0x10 ;  /* 0x0000001004087836 */ /* 0x040fe40000000000 */
[C---:B------:R-:W-:Y:S01]  /*34340*/  VIADD R20, R4.reuse, 0x30 ;  /* 0x0000003004147836 */ /* 0x040fe20000000000 */
[-C--:B------:R-:W-:Y:S01]  /*34350*/  ISETP.GE.AND P2, PT, R4, R5.reuse, PT ;  /* 0x000000050400720c */ /* 0x080fe20003f46270 */
[----:B------:R-:W-:Y:S01]  /*34360*/  SHFL.IDX PT, R7, R6, 0x1, 0x181f ;  /* 0x00381f0006077f89 */ /* 0x000fe200000e0000 */
[----:B------:R-:W-:Y:S01]  /*34370*/  ISETP.GE.AND P4, PT, R8, R5, PT ;  /* 0x000000050800720c */ /* 0x000fe20003f86270 */
[----:B------:R-:W-:-:S02]  /*34380*/  VIADD R8, R4, 0x20 ;  /* 0x0000002004087836 */ /* 0x000fc40000000000 */
[----:B------:R-:W-:Y:S03]  /*34390*/  SHFL.IDX PT, R10, R6, 0x2, 0x181f ;  /* 0x00581f00060a7f89 */ /* 0x000fe600000e0000 */
[----:B------:R-:W-:-:S05]  /*343a0*/  ISETP.GE.AND P3, PT, R8, R5, PT ;  /* 0x000000050800720c */ /* 0x000fca0003f66270 */
[C---:B------:R-:W-:Y:S02]  /*343b0*/  @!P2 LEA R8, R27.reuse, UR46, 0x1 ;  /* 0x0000002e1b08ac11 */ /* 0x040fe4000f8e08ff */
[----:B0-----:R-:W-:Y:S02]  /*343c0*/  @!P2 LEA R2, P1, R22, R14, 0x1 ;  /* 0x0000000e1602a211 */ /* 0x001fe400078208ff */
[----:B------:R-:W0:Y:S01]  /*343d0*/  SHFL.IDX PT, R14, R0, 0x1, 0x181f ;  /* 0x00381f00000e7f89 */ /* 0x000e2200000e0000 */
[----:B------:R-:W-:Y:S02]  /*343e0*/  @P2 LOP3.LUT R16, R16, 0x1000, RZ, 0xfc, !PT ;  /* 0x0000100010102812 */ /* 0x000fe400078efcff */
[----:B-1----:R-:W-:Y:S01]  /*343f0*/  @!P2 IMAD.X R3, RZ, RZ, R3, P1 ;  /* 0x000000ffff03a224 */ /* 0x002fe200008e0603 */
[----:B------:R-:W-:Y:S02]  /*34400*/  @!P4 LEA R13, R27, UR46, 0x1 ;  /* 0x0000002e1b0dcc11 */ /* 0x000fe4000f8e08ff */
[----:B------:R-:W-:-:S02]  /*34410*/  LOP3.LUT R16, R16, 0xfffff7ff, RZ, 0xc0, !PT ;  /* 0xfffff7ff10107812 */ /* 0x000fc400078ec0ff */
[----:B------:R1:W-:Y:S01]  /*34420*/  @!P2 LDGSTS.E.BYPASS.LTC128B.128 [R8+0x18400], desc[UR36][R2.64], !P0 ;  /* 0x184000000208afae */ /* 0x0003e2000c101d64 */
[----:B------:R-:W-:Y:S02]  /*34430*/  ISETP.GE.AND P2, PT, R20, R5, PT ;  /* 0x000000051400720c */ /* 0x000fe40003f46270 */
[----:B------:R-:W-:-:S04]  /*34440*/  @P4 LOP3.LUT R16, R16, 0x800, RZ, 0xfc, !PT ;  /* 0x0000080010104812 */ /* 0x000fc800078efcff */
[----:B------:R-:W-:-:S04]  /*34450*/  LOP3.LUT R16, R16, 0xfffffbff, RZ, 0xc0, !PT ;  /* 0xfffffbff10107812 */ /* 0x000fc800078ec0ff */
[----:B------:R-:W-:Y:S01]  /*34460*/  @P3 LOP3.LUT R16, R16, 0x400, RZ, 0xfc, !PT ;  /* 0x0000040010103812 */ /* 0x000fe200078efcff */
[----:B-1----:R-:W-:Y:S03]  /*34470*/  SHFL.IDX PT, R8, R6, 0x3, 0x181f ;  /* 0x00781f0006087f89 */ /* 0x002fe600000e0000 */
[----:B------:R-:W-:Y:S02]  /*34480*/  LOP3.LUT R16, R16, 0xfffffdff, RZ, 0xc0, !PT ;  /* 0xfffffdff10107812 */ /* 0x000fe400078ec0ff */
[----:B0-----:R-:W-:Y:S02]  /*34490*/  @!P4 LEA R12, P1, R22, R14, 0x1 ;  /* 0x0000000e160cc211 */ /* 0x001fe400078208ff */
[----:B------:R-:W0:Y:S01]  /*344a0*/  SHFL.IDX PT, R14, R0, 0x2, 0x181f ;  /* 0x00581f00000e7f89 */ /* 0x000e2200000e0000 */
[----:B------:R-:W-:Y:S02]  /*344b0*/  @P2 LOP3.LUT R16, R16, 0x200, RZ, 0xfc, !PT ;  /* 0x0000020010102812 */ /* 0x000fe400078efcff */
[----:B------:R-:W-:-:S02]  /*344c0*/  @!P4 IMAD.X R7, RZ, RZ, R7, P1 ;  /* 0x000000ffff07c224 */ /* 0x000fc400008e0607 */
[----:B------:R-:W-:Y:S01]  /*344d0*/  @!P4 IMAD.MOV.U32 R2, RZ, RZ, R12 ;  /* 0x000000ffff02c224 */ /* 0x000fe200078e000c */
[----:B------:R-:W-:Y:S01]  /*344e0*/  LOP3.LUT R16, R16, 0xfffffeff, RZ, 0xc0, !PT ;  /* 0xfffffeff10107812 */ /* 0x000fe200078ec0ff */
[----:B------:R-:W-:Y:S02]  /*344f0*/  @!P4 IMAD.MOV.U32 R3, RZ, RZ, R7 ;  /* 0x000000ffff03c224 */ /* 0x000fe400078e0007 */
[----:B------:R-:W-:-:S03]  /*34500*/  VIADD R12, R4, 0x40 ;  /* 0x00000040040c7836 */ /* 0x000fc60000000000 */
[----:B------:R1:W-:Y:S02]  /*34510*/  @!P4 LDGSTS.E.BYPASS.LTC128B.128 [R13+0x18c00], desc[UR36][R2.64], !P0 ;  /* 0x18c00000020dcfae */ /* 0x0003e4000c101d64 */
[----:B------:R-:W-:Y:S02]  /*34520*/  ISETP.GE.AND P4, PT, R12, R5, PT ;  /* 0x000000050c00720c */ /* 0x000fe40003f86270 */
[----:B0-----:R-:W-:Y:S01]  /*34530*/  @!P3 LEA R11, P1, R22, R14, 0x1 ;  /* 0x0000000e160bb211 */ /* 0x001fe200078208ff */
[----:B-1----:R-:W-:Y:S01]  /*34540*/  SHFL.IDX PT, R2, R6, 0x4, 0x181f ;  /* 0x00981f0006027f89 */ /* 0x002fe200000e0000 */
[----:B------:R-:W-:-:S09]  /*34550*/  @!P3 LEA R13, R27, UR46, 0x1 ;  /* 0x0000002e1b0dbc11 */ /* 0x000fd2000f8e08ff */
[----:B------:R-:W-:Y:S01]  /*34560*/  @P4 LOP3.LUT R16, R16, 0x100, RZ, 0xfc, !PT ;  /* 0x0000010010104812 */ /* 0x000fe200078efcff */
[----:B------:R-:W0:Y:S01]  /*34570*/  SHFL.IDX PT, R14, R0, 0x3, 0x181f ;  /* 0x00781f00000e7f89 */ /* 0x000e2200000e0000 */
[----:B------:R-:W-:Y:S02]  /*34580*/  @!P3 IMAD.X R10, RZ, RZ, R10, P1 ;  /* 0x000000ffff0ab224 */ /* 0x000fe400008e060a */
[----:B------:R-:W-:Y:S02]  /*34590*/  LOP3.LUT R16, R16, 0xffffff7f, RZ, 0xc0, !PT ;  /* 0xffffff7f10107812 */ /* 0x000fe400078ec0ff */
[----:B------:R-:W-:Y:S02]  /*345a0*/  @!P3 IMAD.MOV.U32 R3, RZ, RZ, R10 ;  /* 0x000000ffff03b224 */ /* 0x000fe400078e000a */
[----:B------:R-:W-:Y:S01]  /*345b0*/  VIADD R10, R4, 0x50 ;  /* 0x00000050040a7836 */ /* 0x000fe20000000000 */
[C---:B0-----:R-:W-:Y:S02]  /*345c0*/  @!P2 LEA R9, P1, R22.reuse, R14, 0x1 ;  /* 0x0000000e1609a211 */ /* 0x041fe400078208ff */
[----:B------:R-:W0:Y:S03]  /*345d0*/  SHFL.IDX PT, R14, R0, 0x4, 0x181f ;  /* 0x00981f00000e7f89 */ /* 0x000e2600000e0000 */
[----:B------:R-:W-:Y:S01]  /*345e0*/  @!P2 IMAD.X R8, RZ, RZ, R8, P1 ;  /* 0x000000ffff08a224 */ /* 0x000fe200008e0608 */
[----:B0-----:R-:W-:-:S02]  /*345f0*/  @!P4 LEA R7, P1, R22, R14, 0x1 ;  /* 0x0000000e1607c211 */ /* 0x001fc400078208ff */
[----:B------:R-:W0:Y:S03]  /*34600*/  SHFL.IDX PT, R14, R0, 0x5, 0x181f ;  /* 0x00b81f00000e7f89 */ /* 0x000e2600000e0000 */
[----:B------:R-:W-:Y:S02]  /*34610*/  @!P4 IMAD.X R12, RZ, RZ, R2, P1 ;  /* 0x000000ffff0cc224 */ /* 0x000fe400008e0602 */
[----:B------:R-:W-:-:S05]  /*34620*/  @!P3 IMAD.MOV.U32 R2, RZ, RZ, R11 ;  /* 0x000000ffff02b224 */ /* 0x000fca00078e000b */
[----:B------:R1:W-:Y:S01]  /*34630*/  @!P3 LDGSTS.E.BYPASS.LTC128B.128 [R13+0x19400], desc[UR36][R2.64], !P0 ;  /* 0x19400000020dbfae */ /* 0x0003e2000c101d64 */
[----:B------:R-:W-:-:S03]  /*34640*/  ISETP.GE.AND P3, PT, R10, R5, PT ;  /* 0x000000050a00720c */ /* 0x000fc60003f66270 */
[----:B-1----:R-:W1:Y:S01]  /*34650*/  SHFL.IDX PT, R2, R6, 0x5, 0x181f ;  /* 0x00b81f0006027f89 */ /* 0x002e6200000e0000 */
[----:B------:R-:W-:Y:S01]  /*34660*/  @!P2 LEA R13, R27, UR46, 0x1 ;  /* 0x0000002e1b0dac11 */ /* 0x000fe2000f8e08ff */
[----:B------:R-:W-:-:S08]  /*34670*/  @!P2 IMAD.MOV.U32 R3, RZ, RZ, R8 ;  /* 0x000000ffff03a224 */ /* 0x000fd000078e0008 */
[----:B0-----:R-:W-:Y:S01]  /*34680*/  @!P3 LEA R10, P1, R22, R14, 0x1 ;  /* 0x0000000e160ab211 */ /* 0x001fe200078208ff */
[----:B------:R-:W-:Y:S01]  /*34690*/  VIADD R8, R4, 0x60 ;  /* 0x0000006004087836 */ /* 0x000fe20000000000 */
[----:B------:R-:W0:Y:S01]  /*346a0*/  SHFL.IDX PT, R14, R0, 0x6, 0x181f ;  /* 0x00d81f00000e7f89 */ /* 0x000e2200000e0000 */
[----:B------:R-:W-:-:S04]  /*346b0*/  @P3 LOP3.LUT R16, R16, 0x80, RZ, 0xfc, !PT ;  /* 0x0000008010103812 */ /* 0x000fc800078efcff */
[----:B------:R-:W-:Y:S01]  /*346c0*/  LOP3.LUT R16, R16, 0xffffffbf, RZ, 0xc0, !PT ;  /* 0xffffffbf10107812 */ /* 0x000fe200078ec0ff */
[----:B-1----:R-:W-:Y:S02]  /*346d0*/  @!P3 IMAD.X R11, RZ, RZ, R2, P1 ;  /* 0x000000ffff0bb224 */ /* 0x002fe400008e0602 */
[----:B------:R-:W-:-:S05]  /*346e0*/  @!P2 IMAD.MOV.U32 R2, RZ, RZ, R9 ;  /* 0x000000ffff02a224 */ /* 0x000fca00078e0009 */
[----:B------:R1:W-:Y:S01]  /*346f0*/  @!P2 LDGSTS.E.BYPASS.LTC128B.128 [R13+0x19c00], desc[UR36][R2.64], !P0 ;  /* 0x19c00000020dafae */ /* 0x0003e2000c101d64 */
[----:B------:R-:W-:-:S03]  /*34700*/  ISETP.GE.AND P2, PT, R8, R5, PT ;  /* 0x000000050800720c */ /* 0x000fc60003f46270 */
[----:B-1----:R-:W1:Y:S01]  /*34710*/  SHFL.IDX PT, R2, R6, 0x6, 0x181f ;  /* 0x00d81f0006027f89 */ /* 0x002e6200000e0000 */
[----:B------:R-:W-:Y:S01]  /*34720*/  @!P4 LEA R13, R27, UR46, 0x1 ;  /* 0x0000002e1b0dcc11 */ /* 0x000fe2000f8e08ff */
[----:B------:R-:W-:-:S08]  /*34730*/  @!P4 IMAD.MOV.U32 R3, RZ, RZ, R12 ;  /* 0x000000ffff03c224 */ /* 0x000fd000078e000c */
[----:B0-----:R-:W-:Y:S01]  /*34740*/  @!P2 LEA R8, P1, R22, R14, 0x1 ;  /* 0x0000000e1608a211 */ /* 0x001fe200078208ff */
[----:B------:R-:W0:Y:S01]  /*34750*/  SHFL.IDX PT, R6, R6, 0x7, 0x181f ;  /* 0x00f81f0006067f89 */ /* 0x000e2200000e0000 */
[C---:B------:R-:W-:Y:S02]  /*34760*/  @!P2 LEA R21, R27.reuse, UR46, 0x1 ;  /* 0x0000002e1b15ac11 */ /* 0x040fe4000f8e08ff */
[----:B------:R-:W-:Y:S01]  /*34770*/  @P2 LOP3.LUT R16, R16, 0x40, RZ, 0xfc, !PT ;  /* 0x0000004010102812 */ /* 0x000fe200078efcff */
[----:B------:R2:W3:Y:S01]  /*34780*/  SHFL.IDX PT, R14, R0, 0x7, 0x181f ;  /* 0x00f81f00000e7f89 */ /* 0x0004e200000e0000 */
[----:B-1----:R-:W-:Y:S02]  /*34790*/  @!P2 IMAD.X R9, RZ, RZ, R2, P1 ;  /* 0x000000ffff09a224 */ /* 0x002fe400008e0602 */
[----:B------:R-:W-:Y:S01]  /*347a0*/  @!P4 IMAD.MOV.U32 R2, RZ, RZ, R7 ;  /* 0x000000ffff02c224 */ /* 0x000fe200078e0007 */
[----:B------:R-:W-:-:S04]  /*347b0*/  @!P3 LEA R7, R27, UR46, 0x1 ;  /* 0x0000002e1b07bc11 */ /* 0x000fc8000f8e08ff */
[----:B------:R1:W-:Y:S02]  /*347c0*/  @!P4 LDGSTS.E.BYPASS.LTC128B.128 [R13+0x1a400], desc[UR36][R2.64], !P0 ;  /* 0x1a400000020dcfae */ /* 0x0003e4000c101d64 */
[----:B-1----:R-:W-:Y:S02]  /*347d0*/  @!P3 IMAD.MOV.U32 R2, RZ, RZ, R10 ;  /* 0x000000ffff02b224 */ /* 0x002fe400078e000a */
[----:B------:R-:W-:-:S05]  /*347e0*/  @!P3 IMAD.MOV.U32 R3, RZ, RZ, R11 ;  /* 0x000000ffff03b224 */ /* 0x000fca00078e000b */
[----:B------:R1:W-:Y:S02]  /*347f0*/  @!P3 LDGSTS.E.BYPASS.LTC128B.128 [R7+0x1ac00], desc[UR36][R2.64], !P0 ;  /* 0x1ac000000207bfae */ /* 0x0003e4000c101d64 */
[----:B-1----:R-:W-:Y:S02]  /*34800*/  @!P2 IMAD.MOV.U32 R2, RZ, RZ, R8 ;  /* 0x000000ffff02a224 */ /* 0x002fe400078e0008 */
[----:B------:R-:W-:-:S05]  /*34810*/  @!P2 IMAD.MOV.U32 R3, RZ, RZ, R9 ;  /* 0x000000ffff03a224 */ /* 0x000fca00078e0009 */
[----:B0--3--:R2:W-:Y:S02]  /*34820*/  @!P2 LDGSTS.E.BYPASS.LTC128B.128 [R21+0x1b400], desc[UR36][R2.64], !P0 ;  /* 0x1b4000000215afae */ /* 0x0095e4000c101d64 */
.L_x_2383:
[----:B------:R-:W-:Y:S01]  /*34830*/  VIADD R4, R4, 0x70 ;  /* 0x0000007004047836 */ /* 0x000fe20000000000 */
[----:B------:R-:W-:-:S04]  /*34840*/  LOP3.LUT R16, R16, 0xffffdfff, RZ, 0xc0, !PT ;  /* 0xffffdfff10107812 */ /* 0x000fc800078ec0ff */
[----:B------:R-:W-:-:S13]  /*34850*/  ISETP.GE.AND P2, PT, R4, R5, PT ;  /* 0x000000050400720c */ /* 0x000fda0003f46270 */
[----:B--2---:R-:W-:Y:S02]  /*34860*/  @!P2 LEA R2, P1, R22, R14, 0x1 ;  /* 0x0000000e1602a211 */ /* 0x004fe400078208ff */
[----:B------:R-:W-:Y:S02]  /*34870*/  @!P2 LEA R5, R27, UR46, 0x1 ;  /* 0x0000002e1b05ac11 */ /* 0x000fe4000f8e08ff */
[----:B------:R-:W-:Y:S01]  /*34880*/  @P2 LOP3.LUT R16, R16, 0x2000, RZ, 0xfc, !PT ;  /* 0x0000200010102812 */ /* 0x000fe200078efcff */
[----:B------:R-:W-:-:S05]  /*34890*/  @!P2 IMAD.X R3, RZ, RZ, R6, P1 ;  /* 0x000000ffff03a224 */ /* 0x000fca00008e0606 */
        /* <DEDUP_REMOVED lines=29> */
.L_x_2312:
[----:B------:R-:W-:Y:S01]  /*34a70*/  UISETP.NE.AND UP0, UPT, UR47, URZ, UPT ;  /* 0x0000003f2f00728c */ /* 0x000fe2000bf05270 */
[----:B------:R-:W0:Y:S01]  /*34a80*/  S2R R20, SR_CTAID.Z ;  /* 0x0000000000147919 */ /* 0x000e220000002700 */
[----:B------:R-:W-:Y:S01]  /*34a90*/  R2UR UR6, R29 ;  /* 0x000000001d0672ca */ /* 0x000fe200000e0000 */
[----:B------:R-:W-:Y:S01]  /*34aa0*/  ULDC.64 UR8, c[0x0][0x3d8] ;  /* 0x0000f60000087ab9 */ /* 0x000fe20000000a00 */
[----:B------:R-:W-:Y:S02]  /*34ab0*/  IMAD.MOV.U32 R7, RZ, RZ, R37 ;  /* 0x000000ffff077224 */ /* 0x000fe400078e0025 */
[----:B------:R-:W-:-:S05]  /*34ac0*/  PLOP3.LUT P0, PT, PT, PT, UP0, 0x80, 0x0 ;  /* 0x000000000000781c */ /* 0x000fca0003f0f008 */
[----:B------:R-:W-:-:S04]  /*34ad0*/  @UP0 ULDC UR4, c[0x0][0x44c] ;  /* 0x0001130000040ab9 */ /* 0x000fc80000000800 */
[----:B------:R-:W-:-:S04]  /*34ae0*/  UIMAD UR6, UR6, UR8, URZ ;  /* 0x00000008060672a4 */ /* 0x000fc8000f8e023f */
[----:B------:R-:W-:Y:S01]  /*34af0*/  @P0 IMAD.HI.U32 R0, R37, UR4, RZ ;  /* 0x0000000425000c27 */ /* 0x000fe2000f8e00ff */
[----:B------:R-:W-:Y:S01]  /*34b00*/  PLOP3.LUT P0, PT, PT, PT, UP0, 0x80, 0x0 ;  /* 0x000000000000781c */ /* 0x000fe20003f0f008 */
[----:B------:R-:W-:Y:S01]  /*34b10*/  @UP0 ULDC UR4, c[0x0][0x450] ;  /* 0x0001140000040ab9 */ /* 0x000fe20000000800 */
[----:B------:R-:W-:Y:S01]  /*34b20*/  UIMAD UR6, UR39, UR9, UR6 ;  /* 0x00000009270672a4 */ /* 0x000fe2000f8e0206 */
[----:B0-----:R-:W-:-:S10]  /*34b30*/  SHF.R.S32.HI R20, RZ, 0x1f, R20 ;  /* 0x0000001fff147819 */ /* 0x001fd40000011414 */
[----:B------:R-:W-:Y:S01]  /*34b40*/  @P0 SHF.R.U32.HI R7, RZ, UR4, R0 ;  /* 0x00000004ff070c19 */ /* 0x000fe20008011600 */
[----:B------:R-:W-:-:S03]  /*34b50*/  UIMAD.WIDE.U32 UR4, UR39, UR8, URZ ;  /* 0x00000008270472a5 */ /* 0x000fc6000f8e003f */
[----:B------:R-:W-:Y:S01]  /*34b60*/  ULDC.64 UR8, c[0x0][0x3e0] ;  /* 0x0000f80000087ab9 */ /* 0x000fe20000000a00 */
[----:B------:R-:W-:Y:S01]  /*34b70*/  UIADD3 UR6, UR5, UR6, URZ ;  /* 0x0000000605067290 */ /* 0x000fe2000fffe03f */
[----:B------:R-:W-:Y:S02]  /*34b80*/  IMAD R0, R20, UR8, RZ ;  /* 0x0000000814007c24 */ /* 0x000fe4000f8e02ff */
[----:B------:R-:W0:Y:S01]  /*34b90*/  S2R R20, SR_CTAID.Z ;  /* 0x0000000000147919 */ /* 0x000e220000002700 */
[----:B------:R-:W-:Y:S02]  /*34ba0*/  IMAD.U32 R4, RZ, RZ, UR4 ;  /* 0x00000004ff047e24 */ /* 0x000fe4000f8e00ff */
[----:B------:R-:W-:Y:S01]  /*34bb0*/  IMAD.U32 R3, RZ, RZ, UR6 ;  /* 0x00000006ff037e24 */ /* 0x000fe2000f8e00ff */
[----:B------:R-:W-:Y:S01]  /*34bc0*/  ULDC UR6, c[0x0][0x448] ;  /* 0x0001120000067ab9 */ /* 0x000fe20000000800 */
[----:B------:R-:W-:Y:S02]  /*34bd0*/  IMAD.MOV.U32 R2, RZ, RZ, R4 ;  /* 0x000000ffff027224 */ /* 0x000fe400078e0004 */
[----:B------:R-:W-:Y:S01]  /*34be0*/  IMAD.U32 R5, RZ, RZ, UR5 ;  /* 0x00000005ff057e24 */ /* 0x000fe2000f8e00ff */
[----:B------:R-:W-:Y:S01]  /*34bf0*/  ULDC.64 UR4, c[0x0][0x3d0] ;  /* 0x0000f40000047ab9 */ /* 0x000fe20000000a00 */
[----:B------:R-:W-:-:S02]  /*34c00*/  IMAD.MOV R4, RZ, RZ, -R7 ;  /* 0x000000ffff047224 */ /* 0x000fc400078e0a07 */
[C---:B0-----:R-:W-:Y:S01]  /*34c10*/  IMAD R5, R20.reuse, UR9, R0 ;  /* 0x0000000914057c24 */ /* 0x041fe2000f8e0200 */
[----:B------:R-:W-:Y:S01]  /*34c20*/  SHF.R.S32.HI R0, RZ, 0x1f, R7 ;  /* 0x0000001fff007819 */ /* 0x000fe20000011407 */
[----:B------:R-:W-:-:S04]  /*34c30*/  IMAD.WIDE.U32 R2, R20, UR8, R2 ;  /* 0x0000000814027c25 */ /* 0x000fc8000f8e0002 */
[----:B------:R-:W-:Y:S02]  /*34c40*/  IMAD.IADD R3, R3, 0x1, R5 ;  /* 0x0000000103037824 */ /* 0x000fe400078e0205 */
[----:B------:R-:W-:Y:S02]  /*34c50*/  IMAD R0, R0, UR4, RZ ;  /* 0x0000000400007c24 */ /* 0x000fe4000f8e02ff */
[----:B------:R-:W-:Y:S02]  /*34c60*/  IMAD R5, R4, UR6, R37 ;  /* 0x0000000604057c24 */ /* 0x000fe4000f8e0225 */
        /* <DEDUP_REMOVED lines=37> */
[----:B0-----:R-:W-:-:S05]  /*34ec0*/  @!P6 LEA R14, P0, R22, R14, 0x1 ;  /* 0x0000000e160ee211 */ /* 0x001fca00078008ff */
[----:B-1----:R-:W-:-:S04]  /*34ed0*/  @!P6 IMAD.MOV.U32 R2, RZ, RZ, R14 ;  /* 0x000000ffff02e224 */ /* 0x002fc800078e000e */
[----:B------:R-:W-:Y:S01]  /*34ee0*/  @!P5 LEA R7, R27, UR46, 0x1 ;  /* 0x0000002e1b07dc11 */ /* 0x000fe2000f8e08ff */
[----:B------:R-:W0:Y:S01]  /*34ef0*/  SHFL.IDX PT, R14, R0, 0x2, 0x181f ;  /* 0x00581f00000e7f89 */ /* 0x000e2200000e0000 */
[----:B--2---:R-:W-:-:S04]  /*34f00*/  @!P6 IMAD.X R5, RZ, RZ, R5, P0 ;  /* 0x000000ffff05e224 */ /* 0x004fc800000e0605 */
[----:B------:R-:W-:Y:S02]  /*34f10*/  @!P6 IMAD.MOV.U32 R3, RZ, RZ, R5 ;  /* 0x000000ffff03e224 */ /* 0x000fe400078e0005 */
[----:B------:R-:W1:Y:S04]  /*34f20*/  SHFL.IDX PT, R5, R4, 0x2, 0x181f ;  /* 0x00581f0004057f89 */ /* 0x000e6800000e0000 */
[----:B------:R-:W-:Y:S01]  /*34f30*/  @!P6 LDGSTS.E.BYPASS.LTC128B.128 [R9+0x22c00], desc[UR36][R2.64], !P4 ;  /* 0x22c000000209efae */ /* 0x000fe2000e101d64 */
[----:B0-----:R-:W-:-:S03]  /*34f40*/  @!P5 LEA R14, P0, R22, R14, 0x1 ;  /* 0x0000000e160ed211 */ /* 0x001fc600078008ff */
[----:B------:R-:W-:Y:S04]  /*34f50*/  @!P6 LDGSTS.E.BYPASS.LTC128B.128 [R9+0x26c00], desc[UR36][R2.64+0x80], !P3 ;  /* 0x26c000800209efae */ /* 0x000fe8000d901d64 */
[----:B------:R-:W-:Y:S04]  /*34f60*/  @!P6 LDGSTS.E.BYPASS.LTC128B.128 [R9+0x2ac00], desc[UR36][R2.64+0x100], !P2 ;  /* 0x2ac001000209efae */ /* 0x000fe8000d101d64 */
[----:B------:R0:W-:Y:S01]  /*34f70*/  @!P6 LDGSTS.E.BYPASS.LTC128B.128 [R9+0x2ec00], desc[UR36][R2.64+0x180], !P1 ;  /* 0x2ec001800209efae */ /* 0x0001e2000c901d64 */
[----:B------:R-:W-:-:S04]  /*34f80*/  LOP3.LUT P6, RZ, R16, 0x80, RZ, 0xc0, !PT ;  /* 0x0000008010ff7812 */ /* 0x000fc800078cc0ff */
[----:B------:R-:W-:Y:S02]  /*34f90*/  P2R R6, PR, RZ, 0x40 ;  /* 0x00000040ff067803 */ /* 0x000fe40000000000 */
[----:B------:R-:W-:Y:S01]  /*34fa0*/  LOP3.LUT P6, RZ, R16, 0x200, RZ, 0xc0, !PT ;  /* 0x0000020010ff7812 */ /* 0x000fe200078cc0ff */
[----:B-1----:R-:W-:Y:S02]  /*34fb0*/  @!P5 IMAD.X R5, RZ, RZ, R5, P0 ;  /* 0x000000ffff05d224 */ /* 0x002fe400000e0605 */
[----:B0-----:R-:W-:Y:S02]  /*34fc0*/  @!P5 IMAD.MOV.U32 R2, RZ, RZ, R14 ;  /* 0x000000ffff02d224 */ /* 0x001fe400078e000e */
[----:B------:R-:W0:Y:S01]  /*34fd0*/  SHFL.IDX PT, R14, R0, 0x3, 0x181f ;  /* 0x00781f00000e7f89 */ /* 0x000e2200000e0000 */
[----:B------:R-:W-:-:S03]  /*34fe0*/  @!P5 IMAD.MOV.U32 R3, RZ, RZ, R5 ;  /* 0x000000ffff03d224 */ /* 0x000fc600078e0005 */
[----:B------:R-:W1:Y:S04]  /*34ff0*/  SHFL.IDX PT, R5, R4, 0x3, 0x181f ;  /* 0x00781f0004057f89 */ /* 0x000e6800000e0000 */
[----:B------:R-:W-:Y:S01]  /*35000*/  @!P6 LEA R9, R27, UR46, 0x1 ;  /* 0x0000002e1b09ec11 */ /* 0x000fe2000f8e08ff */
[----:B------:R-:W-:Y:S04]  /*35010*/  @!P5 LDGSTS.E.BYPASS.LTC128B.128 [R7+0x23400], desc[UR36][R2.64], !P4 ;  /* 0x234000000207dfae */ /* 0x000fe8000e101d64 */
[----:B------:R-:W-:Y:S04]  /*35020*/  @!P5 LDGSTS.E.BYPASS.LTC128B.128 [R7+0x27400], desc[UR36][R2.64+0x80], !P3 ;  /* 0x274000800207dfae */ /* 0x000fe8000d901d64 */
[----:B------:R-:W-:Y:S04]  /*35030*/  @!P5 LDGSTS.E.BYPASS.LTC128B.128 [R7+0x2b400], desc[UR36][R2.64+0x100], !P2 ;  /* 0x2b4001000207dfae */ /* 0x000fe8000d101d64 */
[----:B------:R2:W-:Y:S01]  /*35040*/  @!P5 LDGSTS.E.BYPASS.LTC128B.128 [R7+0x2f400], desc[UR36][R2.64+0x180], !P1 ;  /* 0x2f4001800207dfae */ /* 0x0005e2000c901d64 */
[----:B------:R-:W-:-:S02]  /*35050*/  LOP3.LUT P5, RZ, R16, 0x40, RZ, 0xc0, !PT ;  /* 0x0000004010ff7812 */ /* 0x000fc400078ac0ff */
[----:B0-----:R-:W-:-:S05]  /*35060*/  @!P6 LEA R14, P0, R22, R14, 0x1 ;  /* 0x0000000e160ee211 */ /* 0x001fca00078008ff */
[----:B-1----:R-:W-:Y:S02]  /*35070*/  @!P6 IMAD.X R5, RZ, RZ, R5, P0 ;  /* 0x000000ffff05e224 */ /* 0x002fe400000e0605 */
[----:B--2---:R-:W-:Y:S01]  /*35080*/  @!P6 IMAD.MOV.U32 R2, RZ, RZ, R14 ;  /* 0x000000ffff02e224 */ /* 0x004fe200078e000e */
[----:B------:R-:W-:Y:S01]  /*35090*/  P2R R7, PR, RZ, 0x20 ;  /* 0x00000020ff077803 */ /* 0x000fe20000000000 */
[----:B------:R-:W0:Y:S01]  /*350a0*/  SHFL.IDX PT, R14, R0, 0x4, 0x181f ;  /* 0x00981f00000e7f89 */ /* 0x000e2200000e0000 */
[----:B------:R-:W-:Y:S01]  /*350b0*/  @!P6 IMAD.MOV.U32 R3, RZ, RZ, R5 ;  /* 0x000000ffff03e224 */ /* 0x000fe200078e0005 */
[----:B------:R-:W-:Y:S02]  /*350c0*/  LOP3.LUT P5, RZ, R16, 0x100, RZ, 0xc0, !PT ;  /* 0x0000010010ff7812 */ /* 0x000fe400078ac0ff */
[----:B------:R-:W1:Y:S04]  /*350d0*/  SHFL.IDX PT, R5, R4, 0x4, 0x181f ;  /* 0x00981f0004057f89 */ /* 0x000e6800000e0000 */
[----:B------:R-:W-:Y:S04]  /*350e0*/  @!P6 LDGSTS.E.BYPASS.LTC128B.128 [R9+0x23c00], desc[UR36][R2.64], !P4 ;  /* 0x23c000000209efae */ /* 0x000fe8000e101d64 */
[----:B------:R-:W-:Y:S03]  /*350f0*/  @!P6 LDGSTS.E.BYPASS.LTC128B.128 [R9+0x27c00], desc[UR36][R2.64+0x80], !P3 ;  /* 0x27c000800209efae */ /* 0x000fe6000d901d64 */
[----:B------:R-:W-:Y:S01]  /*35100*/  @!P5 LEA R21, R27, UR46, 0x1 ;  /* 0x0000002e1b15dc11 */ /* 0x000fe2000f8e08ff */
[----:B------:R-:W-:Y:S04]  /*35110*/  @!P6 LDGSTS.E.BYPASS.LTC128B.128 [R9+0x2bc00], desc[UR36][R2.64+0x100], !P2 ;  /* 0x2bc001000209efae */ /* 0x000fe8000d101d64 */
[----:B------:R2:W-:Y:S01]  /*35120*/  @!P6 LDGSTS.E.BYPASS.LTC128B.128 [R9+0x2fc00], desc[UR36][R2.64+0x180], !P1 ;  /* 0x2fc001800209efae */ /* 0x0005e2000c901d64 */
[----:B------:R-:W-:-:S02]  /*35130*/  ISETP.NE.AND P6, PT, R6, RZ, PT ;  /* 0x000000ff0600720c */ /* 0x000fc40003fc5270 */
[----:B0-----:R-:W-:-:S05]  /*35140*/  @!P5 LEA R14, P0, R22, R14, 0x1 ;  /* 0x0000000e160ed211 */ /* 0x001fca00078008ff */
[----:B-1----:R-:W-:Y:S02]  /*35150*/  @!P5 IMAD.X R5, RZ, RZ, R5, P0 ;  /* 0x000000ffff05d224 */ /* 0x002fe400000e0605 */
[----:B--2---:R-:W-:Y:S02]  /*35160*/  @!P5 IMAD.MOV.U32 R2, RZ, RZ, R14 ;  /* 0x000000ffff02d224 */ /* 0x004fe400078e000e */
[----:B------:R-:W0:Y:S01]  /*35170*/  SHFL.IDX PT, R14, R0, 0x5, 0x181f ;  /* 0x00b81f00000e7f89 */ /* 0x000e2200000e0000 */
[----:B------:R-:W-:-:S03]  /*35180*/  @!P5 IMAD.MOV.U32 R3, RZ, RZ, R5 ;  /* 0x000000ffff03d224 */ /* 0x000fc600078e0005 */
[----:B------:R-:W1:Y:S04]  /*35190*/  SHFL.IDX PT, R5, R4, 0x5, 0x181f ;  /* 0x00b81f0004057f89 */ /* 0x000e6800000e0000 */
[----:B------:R-:W-:Y:S04]  /*351a0*/  @!P5 LDGSTS.E.BYPASS.LTC128B.128 [R21+0x24400], desc[UR36][R2.64], !P4 ;  /* 0x244000000215dfae */ /* 0x000fe8000e101d64 */
[----:B------:R-:W-:Y:S04]  /*351b0*/  @!P5 LDGSTS.E.BYPASS.LTC128B.128 [R21+0x28400], desc[UR36][R2.64+0x80], !P3 ;  /* 0x284000800215dfae */ /* 0x000fe8000d901d64 */
[----:B------:R-:W-:Y:S04]  /*351c0*/  @!P5 LDGSTS.E.BYPASS.LTC128B.128 [R21+0x2c400], desc[UR36][R2.64+0x100], !P2 ;  /* 0x2c4001000215dfae */ /* 0x000fe8000d101d64 */
[----:B------:R2:W-:Y:S01]  /*351d0*/  @!P5 LDGSTS.E.BYPASS.LTC128B.128 [R21+0x30400], desc[UR36][R2.64+0x180], !P1 ;  /* 0x304001800215dfae */ /* 0x0005e2000c901d64 */
[----:B------:R-:W-:-:S02]  /*351e0*/  ISETP.NE.AND P5, PT, R7, RZ, PT ;  /* 0x000000ff0700720c */ /* 0x000fc40003fa5270 */
[----:B------:R-:W-:Y:S02]  /*351f0*/  @!P6 LEA R7, R27, UR46, 0x1 ;  /* 0x0000002e1b07ec11 */ /* 0x000fe4000f8e08ff */
        /* <DEDUP_REMOVED lines=21> */
.L_x_2401:
        /* <DEDUP_REMOVED lines=13> */
.L_x_2315:
[----:B------:R-:W-:Y:S05]  /*35420*/  BSYNC B0 ;  /* 0x0000000000007941 */ /* 0x000fea0003800000 */
.L_x_2314:
[----:B------:R-:W-:Y:S01]  /*35430*/  NOP ;  /* 0x0000000000007918 */ /* 0x000fe20000000000 */
[----:B------:R-:W-:Y:S01]  /*35440*/  SYNCS.ARRIVE.TRANS64.RED.A0T1 RZ, [UR46+0x32410], RZ ;  /* 0x032410ffffff79a7 */ /* 0x000fe2000820042e */
[----:B0-----:R-:W-:Y:S01]  /*35450*/  IMAD.MOV.U32 R0, RZ, RZ, 0x1 ;  /* 0x00000001ff007424 */ /* 0x001fe200078e00ff */
[----:B------:R-:W-:Y:S04]  /*35460*/  ARRIVES.LDGSTSBAR.64.TRANSCNT [UR46+0x32410] ;  /* 0x03241000ff0079b0 */ /* 0x000fe80008000aae */
[----:B------:R-:W-:Y:S01]  /*35470*/  SHF.L.U32 R0, R0, 0x1f, RZ ;  /* 0x0000001f00007819 */ /* 0x000fe200000006ff */
[----:B------:R-:W-:Y:S01]  /*35480*/  NOP ;  /* 0x0000000000007918 */ /* 0x000fe20000000000 */
[----:B------:R-:W-:Y:S02]  /*35490*/  SYNCS.ARRIVE.TRANS64.A1T0 RZ, [UR46+0x32410], RZ ;  /* 0x032410ffffff79a7 */ /* 0x000fe4000810002e */
[----:B------:R-:W0:Y:S02]  /*354a0*/  SYNCS.PHASECHK.TRANS64.TRYWAIT P0, [UR46+0x32420], R0 ;  /* 0x03242000ff0075a7 */ /* 0x000e24000800016e */
[----:B0-----:R-:W-:Y:S05]  /*354b0*/  @!P0 BRA `(.L_x_2316) ;  /* 0x0000003800988947 */ /* 0x001fea0003800000 */
.L_x_2402:
[----:B------:R-:W-:-:S13]  /*354c0*/  ISETP.NE.AND P0, PT, R34, 0x3, PT ;  /* 0x000000032200780c */ /* 0x000fda0003f05270 */
[----:B------:R-:W-:Y:S05]  /*354d0*/  @!P0 BRA `(.L_x_2317) ;  /* 0x0000000000048947 */ /* 0x000fea0003800000 */
[----:B------:R-:W-:Y:S01]  /*354e0*/  BPT.TRAP 0x1 ;  /* 0x000000040000795c */ /* 0x000fe20000300000 */
.L_x_2317:
[----:B------:R-:W4:Y:S02]  /*354f0*/  SYNCS.PHASECHK.TRANS64.TRYWAIT P0, [UR46+0x32460], R0 ;  /* 0x03246000ff0075a7 */ /* 0x000f24000800016e */
[----:B----4-:R-:W-:Y:S05]  /*35500*/  @!P0 BRA `(.L_x_2318) ;  /* 0x00000038009c8947 */ /* 0x010fea0003800000 */
.L_x_2403:
[----:B------:R-:W-:Y:S01]  /*35510*/  ULDC.64 UR4, c[0x0][0x328] ;  /* 0x0000ca0000047ab9 */ /* 0x000fe20000000a00 */
[----:B------:R-:W-:Y:S01]  /*35520*/  ULDC.64 UR6, c[0x0][0x338] ;  /* 0x0000ce0000067ab9 */ /* 0x000fe20000000a00 */
[----:B------:R-:W-:Y:S01]  /*35530*/  IMAD R26, R26, UR4, RZ ;  /* 0x000000041a1a7c24 */ /* 0x000fe2000f8e02ff */
[C---:B------:R-:W-:Y:S01]  /*35540*/  LOP3.LUT P3, RZ, R16.reuse, 0x10, RZ, 0xc0, !PT ;  /* 0x0000001010ff7812 */ /* 0x040fe2000786c0ff */
[----:B0--3--:R-:W-:Y:S01]  /*35550*/  IMAD.WIDE.U32 R2, R23, UR4, RZ ;  /* 0x0000000417027c25 */ /* 0x009fe2000f8e00ff */
        /* <DEDUP_REMOVED lines=19> */
[----:B------:R-:W-:Y:S01]  /*35690*/  LEA R7, P0, R2, UR6, 0x1 ;  /* 0x0000000602077c11 */ /* 0x000fe2000f8008ff */
[----:B------:R-:W-:-:S03]  /*356a0*/  UMOV UR4, 0xffffffff ;  /* 0xffffffff00047882 */ /* 0x000fc60000000000 */
[----:B------:R-:W-:Y:S02]  /*356b0*/  LEA.HI.X R8, R2, UR7, R3, 0x1, P0 ;  /* 0x0000000702087c11 */ /* 0x000fe400080f0c03 */
[----:B------:R-:W-:-:S04]  /*356c0*/  SEL R3, RZ, 0x2, P3 ;  /* 0x00000002ff037807 */ /* 0x000fc80001800000 */
[----:B------:R-:W-:-:S05]  /*356d0*/  IADD3 R0, R0, R3, R36 ;  /* 0x0000000300007210 */ /* 0x000fca0007ffe024 */
[----:B------:R-:W-:Y:S01]  /*356e0*/  IMAD.IADD R9, R0, 0x1, R5 ;  /* 0x0000000100097824 */ /* 0x000fe200078e0205 */
[----:B------:R-:W-:Y:S06]  /*356f0*/  BRA.DIV UR4, `(.L_x_2319) ;  /* 0x0000003a04387947 */ /* 0x000fec000b800000 */
[----:B-1----:R-:W0:Y:S01]  /*35700*/  SHFL.IDX PT, R14, R7, RZ, 0x181f ;  /* 0x00181fff070e7589 */ /* 0x002e2200000e0000 */
[----:B------:R-:W-:Y:S01]  /*35710*/  IMAD.SHL.U32 R0, R22, 0x2, RZ ;  /* 0x0000000216007824 */ /* 0x000fe200078e00ff */
[----:B------:R-:W-:Y:S02]  /*35720*/  LEA R6, R27, UR46, 0x1 ;  /* 0x0000002e1b067c11 */ /* 0x000fe4000f8e08ff */
[----:B------:R-:W1:Y:S01]  /*35730*/  SHFL.IDX PT, R3, R8, RZ, 0x181f ;  /* 0x00181fff08037589 */ /* 0x000e6200000e0000 */
[C---:B------:R-:W-:Y:S02]  /*35740*/  LOP3.LUT P2, RZ, R9.reuse, 0x2, RZ, 0xc0, !PT ;  /* 0x0000000209ff7812 */ /* 0x040fe4000784c0ff */
[----:B------:R-:W-:Y:S01]  /*35750*/  LOP3.LUT P1, RZ, R9, 0x4, RZ, 0xc0, !PT ;  /* 0x0000000409ff7812 */ /* 0x000fe2000782c0ff */
[----:B------:R-:W-:Y:S01]  /*35760*/  SHFL.IDX PT, R5, R8, 0x1, 0x181f ;  /* 0x00381f0008057f89 */ /* 0x000fe200000e0000 */
[----:B------:R-:W-:Y:S01]  /*35770*/  VIADD R31, R6, 0x400 ;  /* 0x00000400061f7836 */ /* 0x000fe20000000000 */
[----:B0-----:R-:W-:-:S02]  /*35780*/  IADD3 R2, P0, R14, R0, RZ ;  /* 0x000000000e027210 */ /* 0x001fc40007f1e0ff */
[----:B------:R-:W0:Y:S03]  /*35790*/  SHFL.IDX PT, R14, R7, 0x1, 0x181f ;  /* 0x00381f00070e7f89 */ /* 0x000e2600000e0000 */
[----:B-1----:R-:W-:Y:S01]  /*357a0*/  IMAD.X R3, RZ, RZ, R3, P0 ;  /* 0x000000ffff037224 */ /* 0x002fe200000e0603 */
[----:B0-----:R-:W-:Y:S02]  /*357b0*/  IADD3 R4, P0, R14, R0, RZ ;  /* 0x000000000e047210 */ /* 0x001fe40007f1e0ff */
[----:B------:R-:W0:Y:S03]  /*357c0*/  SHFL.IDX PT, R14, R7, 0x2, 0x181f ;  /* 0x00581f00070e7f89 */ /* 0x000e2600000e0000 */
[----:B------:R-:W-:Y:S01]  /*357d0*/  IMAD.X R5, RZ, RZ, R5, P0 ;  /* 0x000000ffff057224 */ /* 0x000fe200000e0605 */
        /* <DEDUP_REMOVED lines=8> */
[----:B------:R-:W-:-:S13]  /*35860*/  ISETP.LT.OR P3, PT, R17, 0x1, !P0 ;  /* 0x000000011100780c */ /* 0x000fda0004761670 */
[----:B------:R0:W-:Y:S02]  /*35870*/  LDGSTS.E.BYPASS.LTC128B.128 [R6+0x9400], desc[UR36][R2.64+0x180], !P3 ;  /* 0x0940018002067fae */ /* 0x0001e4000d901d64 */
[----:B0-----:R-:W-:Y:S02]  /*35880*/  IADD3 R2, P3, R14, R0, RZ ;  /* 0x000000000e027210 */ /* 0x001fe40007f7e0ff */
[----:B------:R-:W0:Y:S03]  /*35890*/  SHFL.IDX PT, R14, R7, 0x3, 0x181f ;  /* 0x00781f00070e7f89 */ /* 0x000e2600000e0000 */
        /* <DEDUP_REMOVED lines=8> */
[----:B------:R-:W-:-:S13]  /*35920*/  ISETP.LT.OR P3, PT, R17, 0x11, !P0 ;  /* 0x000000111100780c */ /* 0x000fda0004761670 */
[----:B------:R0:W-:Y:S02]  /*35930*/  LDGSTS.E.BYPASS.LTC128B.128 [R6+0x9c00], desc[UR36][R4.64+0x180], !P3 ;  /* 0x09c0018004067fae */ /* 0x0001e4000d901d64 */
[----:B0-----:R-:W-:Y:S02]  /*35940*/  IADD3 R4, P3, R14, R0, RZ ;  /* 0x000000000e047210 */ /* 0x001fe40007f7e0ff */
[----:B------:R-:W0:Y:S03]  /*35950*/  SHFL.IDX PT, R14, R7, 0x4, 0x181f ;  /* 0x00981f00070e7f89 */ /* 0x000e2600000e0000 */
[----:B-1----:R-:W-:Y:S01]  /*35960*/  IMAD.X R5, RZ, RZ, R9, P3 ;  /* 0x000000ffff057224 */ /* 0x002fe200018e0609 */
[C---:B------:R-:W-:Y:S01]  /*35970*/  ISETP.LT.OR P3, PT, R17.reuse, 0x21, P4 ;  /* 0x000000211100780c */ /* 0x040fe20002761670 */
[----:B------:R-:W1:Y:S04]  /*35980*/  SHFL.IDX PT, R9, R8, 0x4, 0x181f ;  /* 0x00981f0008097f89 */ /* 0x000e6800000e0000 */
[----:B------:R-:W2:Y:S08]  /*35990*/  SHFL.IDX PT, R8, R8, 0x5, 0x181f ;  /* 0x00b81f0008087f89 */ /* 0x000eb000000e0000 */
        /* <DEDUP_REMOVED lines=8> */
[----:B------:R0:W3:Y:S03]  /*35a20*/  SHFL.IDX PT, R14, R7, 0x5, 0x181f ;  /* 0x00b81f00070e7f89 */ /* 0x0000e600000e0000 */
[----:B-1----:R-:W-:Y:S01]  /*35a30*/  IMAD.X R3, RZ, RZ, R9, P3 ;  /* 0x000000ffff037224 */ /* 0x002fe200018e0609 */
[----:B------:R-:W-:Y:S01]  /*35a40*/  ISETP.LT.OR P3, PT, R17, 0x31, P4 ;  /* 0x000000311100780c */ /* 0x000fe20002761670 */
[----:B------:R-:W-:-:S12]  /*35a50*/  IMAD.MOV.U32 R9, RZ, RZ, RZ ;  /* 0x000000ffff097224 */ /* 0x000fd800078e00ff */
        /* <DEDUP_REMOVED lines=14> */
[----:B--23--:R0:W-:Y:S02]  /*35b40*/  LDGSTS.E.BYPASS.LTC128B.128 [R6+0xb400], desc[UR36][R2.64+0x180], !P3 ;  /* 0x0b40018002067fae */ /* 0x00c1e4000d901d64 */
.L_x_2417:
        /* <DEDUP_REMOVED lines=20> */
.L_x_2320:
[----:B------:R-:W-:Y:S01]  /*35c90*/  VIADD R24, R24, 0xfffffffe ;  /* 0xfffffffe18187836 */ /* 0x000fe20000000000 */
[----:B------:R-:W-:Y:S01]  /*35ca0*/  SYNCS.ARRIVE.TRANS64.A1T0 RZ, [UR46+0x32450], RZ ;  /* 0x032450ffffff79a7 */ /* 0x000fe2000810002e */
[----:B------:R-:W-:Y:S01]  /*35cb0*/  BSSY B0, `(.L_x_2294) ;  /* 0x00000ef000007945 */ /* 0x000fe20003800000 */
[----:B------:R-:W-:Y:S02]  /*35cc0*/  IMAD.MOV.U32 R26, RZ, RZ, 0x1 ;  /* 0x00000001ff1a7424 */ /* 0x000fe400078e00ff */
[----:B------:R-:W-:Y:S01]  /*35cd0*/  ISETP.GE.AND P0, PT, R24, UR48, PT ;  /* 0x0000003018007c0c */ /* 0x000fe2000bf06270 */
[----:B------:R-:W-:-:S12]  /*35ce0*/  IMAD.MOV.U32 R17, RZ, RZ, 0x1 ;  /* 0x00000001ff117424 */ /* 0x000fd800078e00ff */
[----:B------:R-:W-:Y:S05]  /*35cf0*/  @!P0 BRA `(.L_x_2321) ;  /* 0x0000000c00a88947 */ /* 0x000fea0003800000 */
[----:B------:R-:W0:Y:S01]  /*35d00*/  S2R R4, SR_TID.X ;  /* 0x0000000000047919 */ /* 0x000e220000002100 */
[----:B------:R-:W-:Y:S01]  /*35d10*/  UIADD3 UR4, UR45, 0x1, URZ ;  /* 0x000000012d047890 */ /* 0x000fe2000fffe03f */
[----:B------:R-:W-:Y:S01]  /*35d20*/  LOP3.LUT R3, RZ, UR43, RZ, 0x33, !PT ;  /* 0x0000002bff037c12 */ /* 0x000fe2000f8e33ff */
[----:B------:R-:W-:Y:S01]  /*35d30*/  IMAD.MOV.U32 R17, RZ, RZ, 0x1 ;  /* 0x00000001ff117424 */ /* 0x000fe200078e00ff */
[----:B------:R-:W1:Y:S01]  /*35d40*/  S2R R5, SR_TID.X ;  /* 0x0000000000057919 */ /* 0x000e620000002100 */
[----:B------:R-:W-:Y:S01]  /*35d50*/  UIMAD UR4, UR4, UR38, URZ ;  /* 0x00000026040472a4 */ /* 0x000fe2000f8e023f */
[----:B------:R-:W-:-:S05]  /*35d60*/  IMAD.MOV.U32 R26, RZ, RZ, 0x1 ;  /* 0x00000001ff1a7424 */ /* 0x000fca00078e00ff */
[----:B------:R-:W-:-:S04]  /*35d70*/  LOP3.LUT R2, RZ, UR4, RZ, 0x33, !PT ;  /* 0x00000004ff027c12 */ /* 0x000fc8000f8e33ff */
[----:B------:R-:W-:Y:S01]  /*35d80*/  VIADDMNMX R2, R2, -UR44, R3, !PT ;  /* 0x8000002c02027c46 */ /* 0x000fe2000f800103 */
[----:B0-----:R-:W-:Y:S01]  /*35d90*/  IMAD.SHL.U32 R4, R4, 0x10, RZ ;  /* 0x0000001004047824 */ /* 0x001fe200078e00ff */
[----:B-1----:R-:W-:-:S04]  /*35da0*/  LOP3.LUT R5, R5, 0x7f, RZ, 0xc0, !PT ;  /* 0x0000007f05057812 */ /* 0x002fc800078ec0ff */
[----:B------:R-:W-:Y:S02]  /*35db0*/  LOP3.LUT R4, R4, 0x70, RZ, 0xc0, !PT ;  /* 0x0000007004047812 */ /* 0x000fe400078ec0ff */
[----:B------:R-:W-:-:S04]  /*35dc0*/  SHF.R.U32.HI R5, RZ, 0x3, R5 ;  /* 0x00000003ff057819 */ /* 0x000fc80000011605 */
[----:B------:R-:W-:Y:S02]  /*35dd0*/  IADD3 R25, R4, R25, R5 ;  /* 0x0000001904197210 */ /* 0x000fe40007ffe005 */
[----:B------:R-:W-:-:S03]  /*35de0*/  LOP3.LUT R5, RZ, UR42, RZ, 0x33, !PT ;  /* 0x0000002aff057c12 */ /* 0x000fc6000f8e33ff */
[----:B------:R-:W-:Y:S01]  /*35df0*/  VIADD R25, R25, 0xfffffee0 ;  /* 0xfffffee019197836 */ /* 0x000fe20000000000 */
[----:B------:R-:W-:-:S04]  /*35e00*/  VIMNMX R2, R2, R5, !PT ;  /* 0x0000000502027248 */ /* 0x000fc80007fe0100 */
[C---:B------:R-:W-:Y:S01]  /*35e10*/  IADD3 R28, -R2.reuse, -0x2, RZ ;  /* 0xfffffffe021c7810 */ /* 0x040fe20007ffe1ff */
[----:B------:R-:W-:-:S07]  /*35e20*/  IMAD R18, R2, -0x60, R25 ;  /* 0xffffffa002127824 */ /* 0x000fce00078e0219 */
.L_x_2336:
        /* <DEDUP_REMOVED lines=17> */
[----:B------:R-:W-:-:S03]  /*35f40*/  ULDC.64 UR4, c[0x0][0x418] ;  /* 0x0001060000047ab9 */ /* 0x000fc60000000a00 */
[----:B------:R-:W-:Y:S01]  /*35f50*/  IMAD.IADD R3, R5, 0x1, R3 ;  /* 0x0000000105037824 */ /* 0x000fe200078e0203 */
[----:B------:R-:W-:-:S04]  /*35f60*/  LEA R4, P0, R2, UR4, 0x2 ;  /* 0x0000000402047c11 */ /* 0x000fc8000f8010ff */
[----:B------:R-:W-:-:S05]  /*35f70*/  LEA.HI.X R5, R2, UR5, R3, 0x2, P0 ;  /* 0x0000000502057c11 */ /* 0x000fca00080f1403 */
[----:B------:R0:W5:Y:S04]  /*35f80*/  LDG.E R4, desc[UR36][R4.64] ;  /* 0x0000002404047981 */ /* 0x000168000c1e1900 */
.L_x_2323:
[----:B------:R-:W-:Y:S05]  /*35f90*/  BSYNC B1 ;  /* 0x0000000000017941 */ /* 0x000fea0003800000 */
.L_x_2322:
[----:B------:R-:W-:-:S13]  /*35fa0*/  ISETP.NE.AND P0, PT, R34, 0x3, PT ;  /* 0x000000032200780c */ /* 0x000fda0003f05270 */
[----:B------:R-:W-:Y:S05]  /*35fb0*/  @!P0 BRA `(.L_x_2324) ;  /* 0x0000000000048947 */ /* 0x000fea0003800000 */
[----:B------:R-:W-:Y:S01]  /*35fc0*/  BPT.TRAP 0x1 ;  /* 0x000000040000795c */ /* 0x000fe20000300000 */
.L_x_2324:
[----:B------:R-:W-:Y:S01]  /*35fd0*/  LEA R19, R17, UR46, 0x3 ;  /* 0x0000002e11137c11 */ /* 0x000fe2000f8e18ff */
[----:B------:R-:W-:Y:S01]  /*35fe0*/  BSSY B1, `(.L_x_2325) ;  /* 0x0000004000017945 */ /* 0x000fe20003800000 */
[----:B------:R-:W-:-:S04]  /*35ff0*/  SHF.L.U32 R23, R26, 0x1f, RZ ;  /* 0x0000001f1a177819 */ /* 0x000fc800000006ff */
[----:B------:R-:W1:Y:S02]  /*36000*/  SYNCS.PHASECHK.TRANS64.TRYWAIT P0, [R19+URZ+0x32440], R23 ;  /* 0x03244017130075a7 */ /* 0x000e64000800017f */
[----:B-1----:R-:W-:Y:S05]  /*36010*/  @!P0 BRA `(.L_x_2326) ;  /* 0x00000038005c8947 */ /* 0x002fea0003800000 */
.L_x_2418:
[----:B------:R-:W-:Y:S05]  /*36020*/  BSYNC B1 ;  /* 0x0000000000017941 */ /* 0x000fea0003800000 */
.L_x_2325:
        /* <DEDUP_REMOVED lines=57> */
.L_x_2432:
        /* <DEDUP_REMOVED lines=8> */
.L_x_2328:
        /* <DEDUP_REMOVED lines=10> */
.L_x_2329:
[----:B------:R2:W-:Y:S01]  /*364e0*/  SYNCS.ARRIVE.TRANS64.A1T0 RZ, [R19+URZ+0x32430], RZ ;  /* 0x032430ff13ff79a7 */ /* 0x0005e2000810003f */
[----:B------:R-:W-:Y:S05]  /*364f0*/  @!P2 BRA `(.L_x_2330) ;  /* 0x000000000004a947 */ /* 0x000fea0003800000 */
[----:B------:R-:W-:Y:S01]  /*36500*/  BPT.TRAP 0x1 ;  /* 0x000000040000795c */ /* 0x000fe20000300000 */
.L_x_2330:
[----:B------:R-:W3:Y:S01]  /*36510*/  SYNCS.PHASECHK.TRANS64.TRYWAIT P0, [R19+URZ+0x32460], R23 ;  /* 0x03246017130075a7 */ /* 0x000ee2000800017f */
[----:B------:R-:W-:Y:S04]  /*36520*/  BSSY B1, `(.L_x_2331) ;  /* 0x0000002000017945 */ /* 0x000fe80003800000 */
[----:B---3--:R-:W-:Y:S05]  /*36530*/  @!P0 BRA `(.L_x_2332) ;  /* 0x0000003800b48947 */ /* 0x008fea0003800000 */
.L_x_2433:
[----:B------:R-:W-:Y:S05]  /*36540*/  BSYNC B1 ;  /* 0x0000000000017941 */ /* 0x000fea0003800000 */
.L_x_2331:
        /* <DEDUP_REMOVED lines=46> */
[----:B------:R3:W-:Y:S01]  /*36830*/  LDGSTS.E.BYPASS.LTC128B.128 [R21+0x9800], desc[UR36][R8.64+0x180], !P1 ;  /* 0x0980018008157fae */ /* 0x0007e2000c901d64 */
[----:B0-----:R-:W-:-:S03]  /*36840*/  IADD3 R6, P0, R14, R0, RZ ;  /* 0x000000000e067210 */ /* 0x001fc60007f1e0ff */
[----:B------:R-:W-:Y:S04]  /*36850*/  SHFL.IDX PT, R22, R22, 0x5, 0x181f ;  /* 0x00b81f0016167f89 */ /* 0x000fe800000e0000 */
[----:B------:R-:W0:Y:S01]  /*36860*/  SHFL.IDX PT, R14, R20, 0x3, 0x181f ;  /* 0x00781f00140e7f89 */ /* 0x000e2200000e0000 */
[----:B-1----:R-:W-:Y:S02]  /*36870*/  IMAD.X R7, RZ, RZ, R4, P0 ;  /* 0x000000ffff077224 */ /* 0x002fe400000e0604 */
[----:B---3--:R-:W-:-:S03]  /*36880*/  IMAD.MOV.U32 R9, RZ, RZ, RZ ;  /* 0x000000ffff097224 */ /* 0x008fc600078e00ff */
[----:B------:R1:W-:Y:S04]  /*36890*/  LDGSTS.E.BYPASS.LTC128B.128 [R21+0x1000], desc[UR36][R6.64], !P4 ;  /* 0x0100000006157fae */ /* 0x0003e8000e101d64 */
[----:B------:R1:W-:Y:S04]  /*368a0*/  LDGSTS.E.BYPASS.LTC128B.128 [R21+0x4000], desc[UR36][R6.64+0x80], !P3 ;  /* 0x0400008006157fae */ /* 0x0003e8000d901d64 */
[----:B------:R1:W-:Y:S04]  /*368b0*/  LDGSTS.E.BYPASS.LTC128B.128 [R21+0x7000], desc[UR36][R6.64+0x100], !P2 ;  /* 0x0700010006157fae */ /* 0x0003e8000d101d64 */
[----:B------:R1:W-:Y:S01]  /*368c0*/  LDGSTS.E.BYPASS.LTC128B.128 [R21+0xa000], desc[UR36][R6.64+0x180], !P1 ;  /* 0x0a00018006157fae */ /* 0x0003e2000c901d64 */
[----:B0-----:R-:W-:-:S03]  /*368d0*/  IADD3 R4, P0, R14, R0, RZ ;  /* 0x000000000e047210 */ /* 0x001fc60007f1e0ff */
[----:B------:R-:W0:Y:S02]  /*368e0*/  SHFL.IDX PT, R14, R20, 0x4, 0x181f ;  /* 0x00981f00140e7f89 */ /* 0x000e2400000e0000 */
[----:B------:R-:W-:-:S05]  /*368f0*/  IMAD.X R5, RZ, RZ, R5, P0 ;  /* 0x000000ffff057224 */ /* 0x000fca00000e0605 */
        /* <DEDUP_REMOVED lines=11> */
.L_x_2447:
        /* <DEDUP_REMOVED lines=11> */
.L_x_2334:
        /* <DEDUP_REMOVED lines=10> */
.L_x_2335:
[----:B------:R-:W-:Y:S01]  /*36b00*/  VIADD R17, R17, 0x1 ;  /* 0x0000000111117836 */ /* 0x000fe20000000000 */
[----:B------:R1:W-:Y:S01]  /*36b10*/  SYNCS.ARRIVE.TRANS64.A1T0 RZ, [R19+URZ+0x32450], RZ ;  /* 0x032450ff13ff79a7 */ /* 0x0003e2000810003f */
[----:B------:R-:W-:Y:S02]  /*36b20*/  VIADD R28, R28, 0xffffffff ;  /* 0xffffffff1c1c7836 */ /* 0x000fe40000000000 */
[----:B------:R-:W-:Y:S01]  /*36b30*/  VIADD R18, R18, 0xffffffa0 ;  /* 0xffffffa012127836 */ /* 0x000fe20000000000 */
[----:B------:R-:W-:-:S04]  /*36b40*/  ISETP.NE.AND P0, PT, R17, 0x2, PT ;  /* 0x000000021100780c */ /* 0x000fc80003f05270 */
[----:B------:R-:W-:Y:S02]  /*36b50*/  SEL R17, R17, RZ, P0 ;  /* 0x000000ff11117207 */ /* 0x000fe40000000000 */
[----:B0-----:R-:W-:Y:S02]  /*36b60*/  SEL R3, RZ, 0x1, P0 ;  /* 0x00000001ff037807 */ /* 0x001fe40000000000 */
[----:B------:R-:W-:Y:S02]  /*36b70*/  ISETP.GT.AND P0, PT, R28, UR48, PT ;  /* 0x000000301c007c0c */ /* 0x000fe4000bf04270 */
[----:B------:R-:W-:-:S11]  /*36b80*/  LOP3.LUT R26, R26, R3, RZ, 0x3c, !PT ;  /* 0x000000031a1a7212 */ /* 0x000fd600078e3cff */
[----:B-1----:R-:W-:Y:S05]  /*36b90*/  @P0 BRA `(.L_x_2336) ;  /* 0xfffffff000a40947 */ /* 0x002fea000383ffff */
.L_x_2321:
[----:B------:R-:W-:Y:S05]  /*36ba0*/  BSYNC B0 ;  /* 0x0000000000007941 */ /* 0x000fea0003800000 */
.L_x_2294:
[----:B------:R-:W0:Y:S01]  /*36bb0*/  S2R R3, SR_CgaCtaId ;  /* 0x0000000000037919 */ /* 0x000e220000008800 */
[----:B------:R-:W-:Y:S01]  /*36bc0*/  MOV R0, 0x400 ;  /* 0x0000040000007802 */ /* 0x000fe20000000f00 */
[----:B------:R-:W-:Y:S01]  /*36bd0*/  BSSY B0, `(.L_x_2337) ;  /* 0x0000005000007945 */ /* 0x000fe20003800000 */
[----:B------:R-:W-:Y:S02]  /*36be0*/  SHF.L.U32 R9, R9, 0x1f, RZ ;  /* 0x0000001f09097819 */ /* 0x000fe400000006ff */
[----:B0-----:R-:W-:-:S04]  /*36bf0*/  LEA R4, R3, R0, 0x18 ;  /* 0x0000000003047211 */ /* 0x001fc800078ec0ff */
[----:B------:R-:W0:Y:S02]  /*36c00*/  SYNCS.PHASECHK.TRANS64.TRYWAIT P0, [R4+URZ+0x32420], R9 ;  /* 0x03242009040075a7 */ /* 0x000e24000800017f */
[----:B0-----:R-:W-:Y:S05]  /*36c10*/  @!P0 BRA `(.L_x_2338) ;  /* 0x0000003800dc8947 */ /* 0x001fea0003800000 */
.L_x_2448:
[----:B------:R-:W-:Y:S05]  /*36c20*/  BSYNC B0 ;  /* 0x0000000000007941 */ /* 0x000fea0003800000 */
.L_x_2337:
[----:B------:R-:W-:-:S03]  /*36c30*/  UMOV UR4, 0xffffffff ;  /* 0xffffffff00047882 */ /* 0x000fc60000000000 */
[----:B------:R-:W-:Y:S05]  /*36c40*/  BRA.DIV UR4, `(.L_x_2339) ;  /* 0x0000003a04e47947 */ /* 0x000fea000b800000 */
[----:B------:R-:W1:Y:S02]  /*36c50*/  S2R R0, SR_TID.X ;  /* 0x0000000000007919 */ /* 0x000e640000002100 */
[----:B-1----:R-:W-:-:S04]  /*36c60*/  SHF.R.U32.HI R0, RZ, 0x5, R0 ;  /* 0x00000005ff007819 */ /* 0x002fc80000011600 */
[----:B------:R-:W-:-:S05]  /*36c70*/  LOP3.LUT R0, R0, 0x3, RZ, 0xc0, !PT ;  /* 0x0000000300007812 */ /* 0x000fca00078ec0ff */
[----:B------:R1:W3:Y:S02]  /*36c80*/  SHFL.IDX PT, R14, R0, RZ, 0x1f ;  /* 0x00001fff000e7589 */ /* 0x0002e400000e0000 */
.L_x_2451:
[----:B---3--:R-:W-:-:S13]  /*36c90*/  ISETP.NE.AND P0, PT, R14, RZ, PT ;  /* 0x000000ff0e00720c */ /* 0x008fda0003f05270 */
[----:B------:R-:W-:Y:S05]  /*36ca0*/  @P0 BRA `(.L_x_2183) ;  /* 0x0000000000880947 */ /* 0x000fea0003800000 */
[----:B------:R-:W-:-:S03]  /*36cb0*/  UMOV UR4, 0xffffffff ;  /* 0xffffffff00047882 */ /* 0x000fc60000000000 */
[----:B------:R-:W-:Y:S05]  /*36cc0*/  BRA.DIV UR4, `(.L_x_2340) ;  /* 0x0000003a04f87947 */ /* 0x000fea000b800000 */
[----:B------:R-:W-:-:S13]  /*36cd0*/  ELECT P6, URZ, PT ;  /* 0x00000000003f782f */ /* 0x000fda00038c0000 */
.L_x_2454:
[----:B------:R-:W-:Y:S05]  /*36ce0*/  @!P6 BRA `(.L_x_2183) ;  /* 0x000000000078e947 */ /* 0x000fea0003800000 */
[----:B------:R-:W-:-:S06]  /*36cf0*/  ULOP3.LUT UR4, UR60, 0x2, URZ, 0xfc, !UPT ;  /* 0x000000023c047892 */ /* 0x000fcc000f8efc3f */
[----:B-1----:R-:W-:-:S05]  /*36d00*/  IMAD.U32 R0, RZ, RZ, UR4 ;  /* 0x00000004ff007e24 */ /* 0x002fca000f8e00ff */
[----:B------:R-:W-:-:S13]  /*36d10*/  ISETP.NE.AND P0, PT, R0, 0x3, PT ;  /* 0x000000030000780c */ /* 0x000fda0003f05270 */
[----:B------:R-:W-:Y:S05]  /*36d20*/  @!P0 BRA `(.L_x_2341) ;  /* 0x0000000000048947 */ /* 0x000fea0003800000 */
[----:B------:R-:W-:Y:S01]  /*36d30*/  BPT.TRAP 0x1 ;  /* 0x000000040000795c */ /* 0x000fe20000300000 */
.L_x_2341:
[C---:B------:R-:W-:Y:S01]  /*36d40*/  IMAD R5, R17.reuse, 0x8, R4 ;  /* 0x0000000811057824 */ /* 0x040fe200078e0204 */
[----:B------:R-:W-:Y:S01]  /*36d50*/  SHF.L.U32 R0, R26, 0x1f, RZ ;  /* 0x0000001f1a007819 */ /* 0x000fe200000006ff */
[----:B------:R-:W-:-:S03]  /*36d60*/  VIADD R17, R17, 0x1 ;  /* 0x0000000111117836 */ /* 0x000fc60000000000 */
[----:B------:R-:W1:Y:S02]  /*36d70*/  SYNCS.PHASECHK.TRANS64.TRYWAIT P1, [R5+URZ+0x32440], R0 ;  /* 0x03244000050075a7 */ /* 0x000e64000802017f */
[----:B------:R-:W-:-:S04]  /*36d80*/  ISETP.NE.AND P2, PT, R17, 0x2, PT ;  /* 0x000000021100780c */ /* 0x000fc80003f45270 */
[----:B------:R-:W-:Y:S01]  /*36d90*/  SEL R3, RZ, 0x1, P2 ;  /* 0x00000001ff037807 */ /* 0x000fe20001000000 */
[----:B-1----:R-:W-:Y:S08]  /*36da0*/  @!P1 BRA `(.L_x_2342) ;  /* 0x0000003800e09947 */ /* 0x002ff00003800000 */
.L_x_2455:
[----:B------:R-:W-:Y:S02]  /*36db0*/  SEL R17, R17, RZ, P2 ;  /* 0x000000ff11117207 */ /* 0x000fe40001000000 */
[----:B------:R-:W-:Y:S01]  /*36dc0*/  LOP3.LUT R2, R26, R3, RZ, 0x3c, !PT ;  /* 0x000000031a027212 */ /* 0x000fe200078e3cff */
[----:B------:R-:W-:Y:S06]  /*36dd0*/  @!P0 BRA `(.L_x_2343) ;  /* 0x0000000000048947 */ /* 0x000fec0003800000 */
[----:B------:R-:W-:Y:S01]  /*36de0*/  BPT.TRAP 0x1 ;  /* 0x000000040000795c */ /* 0x000fe20000300000 */
.L_x_2343:
[----:B------:R-:W-:Y:S01]  /*36df0*/  IMAD R17, R17, 0x8, R4 ;  /* 0x0000000811117824 */ /* 0x000fe200078e0204 */
[----:B------:R-:W-:-:S04]  /*36e00*/  SHF.L.U32 R2, R2, 0x1f, RZ ;  /* 0x0000001f02027819 */ /* 0x000fc800000006ff */
[----:B------:R-:W3:Y:S02]  /*36e10*/  SYNCS.PHASECHK.TRANS64.TRYWAIT P1, [R17+URZ+0x32440], R2 ;  /* 0x03244002110075a7 */ /* 0x000ee4000802017f */
[----:B---3--:R-:W-:Y:S05]  /*36e20*/  @!P1 BRA `(.L_x_2344) ;  /* 0x0000003800d49947 */ /* 0x008fea0003800000 */
.L_x_2456:
[----:B------:R-:W-:Y:S05]  /*36e30*/  @!P0 BRA `(.L_x_2345) ;  /* 0x0000000000048947 */ /* 0x000fea0003800000 */
[----:B------:R-:W-:Y:S01]  /*36e40*/  BPT.TRAP 0x1 ;  /* 0x000000040000795c */ /* 0x000fe20000300000 */
.L_x_2345:
[----:B------:R-:W4:Y:S02]  /*36e50*/  SYNCS.PHASECHK.TRANS64.TRYWAIT P1, [R5+URZ+0x32460], R0 ;  /* 0x03246000050075a7 */ /* 0x000f24000802017f */
[----:B----4-:R-:W-:Y:S05]  /*36e60*/  @!P1 BRA `(.L_x_2346) ;  /* 0x0000003800d89947 */ /* 0x010fea0003800000 */
.L_x_2457:
[----:B------:R-:W-:Y:S05]  /*36e70*/  @!P0 BRA `(.L_x_2347) ;  /* 0x0000000000048947 */ /* 0x000fea0003800000 */
[----:B------:R-:W-:Y:S01]  /*36e80*/  BPT.TRAP 0x1 ;  /* 0x000000040000795c */ /* 0x000fe20000300000 */
.L_x_2347:
[----:B------:R0:W0:Y:S02]  /*36e90*/  SYNCS.PHASECHK.TRANS64.TRYWAIT P0, [R17+URZ+0x32460], R2 ;  /* 0x03246002110075a7 */ /* 0x000024000800017f */
[----:B0-----:R-:W-:Y:S05]  /*36ea0*/  @!P0 NANOSLEEP.SYNCS 0x989680 ;  /* 0x009896800000895d */ /* 0x001fea0003900000 */
[----:B------:R-:W0:Y:S02]  /*36eb0*/  @!P0 SYNCS.PHASECHK.TRANS64 P0, [R17+URZ+0x32460], R2 ;  /* 0x03246002110085a7 */ /* 0x000e24000800007f */
[----:B0-----:R-:W-:Y:S05]  /*36ec0*/  @!P0 BRA `(.L_x_2347) ;  /* 0xfffffffc00f08947 */ /* 0x001fea000383ffff */
.L_x_2183:
[----:B------:R-:W-:Y:S05]  /*36ed0*/  BSYNC B6 ;  /* 0x0000000000067941 */ /* 0x000fea0003800000 */
.L_x_2180:
[----:B------:R-:W-:Y:S05]  /*36ee0*/  EXIT ;  /* 0x000000000000794d */ /* 0x000fea0003800000 */
.L_x_2194:
[----:B0-----:R0:W1:Y:S02]  /*36ef0*/  SYNCS.PHASECHK.TRANS64.TRYWAIT P0, [R72+URZ+0x32400], R15 ;  /* 0x0324000f480075a7 */ /* 0x001064000800017f */
[----:B-1----:R-:W-:Y:S05]  /*36f00*/  @!P0 NANOSLEEP.SYNCS 0x989680 ;  /* 0x009896800000895d */ /* 0x002fea0003900000 */
[----:B------:R-:W1:Y:S02]  /*36f10*/  @!P0 SYNCS.PHASECHK.TRANS64 P0, [R72+URZ+0x32400], R15 ;  /* 0x0324000f480085a7 */ /* 0x000e64000800007f */
[----:B-1----:R-:W-:Y:S05]  /*36f20*/  @!P0 BRA `(.L_x_2194) ;  /* 0xfffffffc00f08947 */ /* 0x002fea000383ffff */
[----:B------:R-:W-:Y:S05]  /*36f30*/  BRA `(.L_x_2348) ;  /* 0xfffffcb000b87947 */ /* 0x000fea000383ffff */
.L_x_2201:
[----:B--2---:R2:W3:Y:S02]  /*36f40*/  SYNCS.PHASECHK.TRANS64.TRYWAIT P0, [R6+URZ], R7 ;  /* 0x00000007060075a7 */ /* 0x0044e4000800017f */
[----:B---3--:R-:W-:Y:S05]  /*36f50*/  @!P0 NANOSLEEP.SYNCS 0x989680 ;  /* 0x009896800000895d */ /* 0x008fea0003900000 */
[----:B------:R-:W3:Y:S02]  /*36f60*/  @!P0 SYNCS.PHASECHK.TRANS64 P0, [R6+URZ], R7 ;  /* 0x00000007060085a7 */ /* 0x000ee4000800007f */
[----:B---3--:R-:W-:Y:S05]  /*36f70*/  @!P0 BRA `(.L_x_2201) ;  /* 0xfffffffc00f08947 */ /* 0x008fea000383ffff */
[----:B------:R-:W-:Y:S05]  /*36f80*/  BRA `(.L_x_2200) ;  /* 0xfffffcb400bc7947 */ /* 0x000fea000383ffff */
.L_x_2203:
[----:B0-----:R0:W1:Y:S02]  /*36f90*/  SYNCS.PHASECHK.TRANS64.TRYWAIT P0, [R72+URZ+0x32410], R7 ;  /* 0x03241007480075a7 */ /* 0x001064000800017f */
[----:B-1----:R-:W-:Y:S05]  /*36fa0*/  @!P0 NANOSLEEP.SYNCS 0x989680 ;  /* 0x009896800000895d */ /* 0x002fea0003900000 */
[----:B------:R-:W1:Y:S02]  /*36fb0*/  @!P0 SYNCS.PHASECHK.TRANS64 P0, [R72+URZ+0x32410], R7 ;  /* 0x03241007480085a7 */ /* 0x000e64000800007f */
[----:B-1----:R-:W-:Y:S05]  /*36fc0*/  @!P0 BRA `(.L_x_2203) ;  /* 0xfffffffc00f08947 */ /* 0x002fea000383ffff */
[----:B------:R-:W-:Y:S05]  /*36fd0*/  BRA `(.L_x_2349) ;  /* 0xfffffcb800947947 */ /* 0x000fea000383ffff */
.L_x_2210:
[----:B-1----:R1:W2:Y:S02]  /*36fe0*/  SYNCS.PHASECHK.TRANS64.TRYWAIT P0, [R6+URZ], R7 ;  /* 0x00000007060075a7 */ /* 0x0022a4000800017f */
[----:B--2---:R-:W-:Y:S05]  /*36ff0*/  @!P0 NANOSLEEP.SYNCS 0x989680 ;  /* 0x009896800000895d */ /* 0x004fea0003900000 */
[----:B------:R-:W2:Y:S02]  /*37000*/  @!P0 SYNCS.PHASECHK.TRANS64 P0, [R6+URZ], R7 ;  /* 0x00000007060085a7 */ /* 0x000ea4000800007f */
[----:B--2---:R-:W-:Y:S05]  /*37010*/  @!P0 BRA `(.L_x_2210) ;  /* 0xfffffffc00f08947 */ /* 0x004fea000383ffff */
[----:B------:R-:W-:Y:S05]  /*37020*/  BRA `(.L_x_2209) ;  /* 0xfffffcb800d87947 */ /* 0x000fea000383ffff */
.L_x_2244:
[----:B---3--:R3:W4:Y:S02]  /*37030*/  SYNCS.PHASECHK.TRANS64.TRYWAIT P0, [R6+URZ], R7 ;  /* 0x00000007060075a7 */ /* 0x008724000800017f */
[----:B----4-:R-:W-:Y:S05]  /*37040*/  @!P0 NANOSLEEP.SYNCS 0x989680 ;  /* 0x009896800000895d */ /* 0x010fea0003900000 */
[----:B------:R-:W4:Y:S02]  /*37050*/  @!P0 SYNCS.PHASECHK.TRANS64 P0, [R6+URZ], R7 ;  /* 0x00000007060085a7 */ /* 0x000f24000800007f */
[----:B----4-:R-:W-:Y:S05]  /*37060*/  @!P0 BRA `(.L_x_2244) ;  /* 0xfffffffc00f08947 */ /* 0x010fea000383ffff */
[----:B------:R-:W-:Y:S05]  /*37070*/  BRA `(.L_x_2243) ;  /* 0xfffffd2000987947 */ /* 0x000fea000383ffff */
.L_x_2251:
[----:B-1----:R1:W2:Y:S02]  /*37080*/  SYNCS.PHASECHK.TRANS64.TRYWAIT P0, [R12+URZ], R13 ;  /* 0x0000000d0c0075a7 */ /* 0x0022a4000800017f */
[----:B--2---:R-:W-:Y:S05]  /*37090*/  @!P0 NANOSLEEP.SYNCS 0x989680 ;  /* 0x009896800000895d */ /* 0x004fea0003900000 */
[----:B------:R-:W2:Y:S02]  /*370a0*/  @!P0 SYNCS.PHASECHK.TRANS64 P0, [R12+URZ], R13 ;  /* 0x0000000d0c0085a7 */ /* 0x000ea4000800007f */
[----:B--2---:R-:W-:Y:S05]  /*370b0*/  @!P0 BRA `(.L_x_2251) ;  /* 0xfffffffc00f08947 */ /* 0x004fea000383ffff */
[----:B------:R-:W-:Y:S05]  /*370c0*/  BRA `(.L_x_2250) ;  /* 0xfffffd2400bc7947 */ /* 0x000fea000383ffff */
.L_x_2264:
[----:B-1----:R1:W2:Y:S02]  /*370d0*/  SYNCS.PHASECHK.TRANS64.TRYWAIT P0, [R4+URZ], R5 ;  /* 0x00000005040075a7 */ /* 0x0022a4000800017f */
[----:B--2---:R-:W-:Y:S05]  /*370e0*/  @!P0 NANOSLEEP.SYNCS 0x989680 ;  /* 0x009896800000895d */ /* 0x004fea0003900000 */
[----:B------:R-:W2:Y:S02]  /*370f0*/  @!P0 SYNCS.PHASECHK.TRANS64 P0, [R4+URZ], R5 ;  /* 0x00000005040085a7 */ /* 0x000ea4000800007f */
[----:B--2---:R-:W-:Y:S05]  /*37100*/  @!P0 BRA `(.L_x_2264) ;  /* 0xfffffffc00f08947 */ /* 0x004fea000383ffff */
[----:B------:R-:W-:Y:S05]  /*37110*/  BRA `(.L_x_2263) ;  /* 0xfffffecc00987947 */ /* 0x000fea000383ffff */
.L_x_2271:
[----:B-1----:R1:W2:Y:S02]  /*37120*/  SYNCS.PHASECHK.TRANS64.TRYWAIT P0, [R2+URZ], R3 ;  /* 0x00000003020075a7 */ /* 0x0022a4000800017f */
[----:B--2---:R-:W-:Y:S05]  /*37130*/  @!P0 NANOSLEEP.SYNCS 0x989680 ;  /* 0x009896800000895d */ /* 0x004fea0003900000 */
[----:B------:R-:W2:Y:S02]  /*37140*/  @!P0 SYNCS.PHASECHK.TRANS64 P0, [R2+URZ], R3 ;  /* 0x00000003020085a7 */ /* 0x000ea4000800007f */
[----:B--2---:R-:W-:Y:S05]  /*37150*/  @!P0 BRA `(.L_x_2271) ;  /* 0xfffffffc00f08947 */ /* 0x004fea000383ffff */
[----:B------:R-:W-:Y:S05]  /*37160*/  BRA `(.L_x_2270) ;  /* 0xfffffed000d47947 */ /* 0x000fea000383ffff */
.L_x_2305:
[----:B------:R-:W-:Y:S02]  /*37170*/  IMAD.MOV.U32 R13, RZ, RZ, R18 ;  /* 0x000000ffff0d7224 */ /* 0x000fe400078e0012 */
[----:B------:R-:W-:Y:S02]  /*37180*/  IMAD.MOV.U32 R12, RZ, RZ, RZ ;  /* 0x000000ffff0c7224 */ /* 0x000fe400078e00ff */
[----:B------:R-:W-:Y:S02]  /*37190*/  IMAD.MOV.U32 R11, RZ, RZ, 0x1f ;  /* 0x0000001fff0b7424 */ /* 0x000fe400078e00ff */
[----:B------:R-:W-:-:S07]  /*371a0*/  IMAD.MOV.U32 R15, RZ, RZ, -0x1 ;  /* 0xffffffffff0f7424 */ /* 0x000fce00078e00ff */
[----:B-----5:R-:W-:Y:S05]  /*371b0*/  WARPSYNC.COLLECTIVE R15, `(.L_x_2350) ;  /* 0x000000000f087348 */ /* 0x020fea0003c00000 */
[----:B------:R0:W1:Y:S02]  /*371c0*/  SHFL.IDX P6, R14, R13, R12, R11 ;  /* 0x0000000c0d0e7389 */ /* 0x00006400000c000b */
[----:B01---5:R-:W-:Y:S01]  /*371d0*/  ENDCOLLECTIVE ;  /* 0x000000000000791b */ /* 0x023fe20003800000 */
.L_x_2350:
[----:B------:R-:W-:Y:S05]  /*371e0*/  BRA `(.L_x_2351) ;  /* 0xffffffc400587947 */ /* 0x000fea000383ffff */
.L_x_2307:
[----:B0-----:R-:W-:-:S04]  /*371f0*/  IMAD.U32 R3, RZ, RZ, UR46 ;  /* 0x0000002eff037e24 */ /* 0x001fc8000f8e00ff */
[----:B------:R0:W1:Y:S03]  /*37200*/  SYNCS.PHASECHK.TRANS64.TRYWAIT P0, [R3+URZ+0x32440], R2 ;  /* 0x03244002030075a7 */ /* 0x000066000800017f */
[----:B-1----:R-:W-:Y:S05]  /*37210*/  @!P0 NANOSLEEP.SYNCS 0x989680 ;  /* 0x009896800000895d */ /* 0x002fea0003900000 */
[----:B------:R-:W1:Y:S02]  /*37220*/  @!P0 SYNCS.PHASECHK.TRANS64 P0, [R3+URZ+0x32440], R2 ;  /* 0x03244002030085a7 */ /* 0x000e64000800007f */
[----:B-1----:R-:W-:Y:S05]  /*37230*/  @!P0 BRA `(.L_x_2307) ;  /* 0xfffffffc00ec8947 */ /* 0x002fea000383ffff */
[----:B------:R-:W-:Y:S05]  /*37240*/  BRA `(.L_x_2352) ;  /* 0xffffffc400947947 */ /* 0x000fea000383ffff */
.L_x_2308:
        /* <DEDUP_REMOVED lines=8> */
.L_x_2354:
[----:B------:R-:W-:Y:S05]  /*372d0*/  BSYNC B0 ;  /* 0x0000000000007941 */ /* 0x000fea0003800000 */
.L_x_2353:
        /* <DEDUP_REMOVED lines=9> */
.L_x_2355:
[----:B------:R-:W-:Y:S02]  /*37370*/  IMAD.MOV.U32 R13, RZ, RZ, R5 ;  /* 0x000000ffff0d7224 */ /* 0x000fe400078e0005 */
[----:B------:R-:W-:Y:S01]  /*37380*/  IMAD.MOV.U32 R12, RZ, RZ, 0x1 ;  /* 0x00000001ff0c7424 */ /* 0x000fe200078e00ff */
[----:B------:R-:W-:-:S13]  /*37390*/  @P0 LEA R2, P1, R22, R14, 0x1 ;  /* 0x0000000e16020211 */ /* 0x000fda00078208ff */
[----:B------:R-:W-:Y:S05]  /*373a0*/  WARPSYNC.COLLECTIVE R15, `(.L_x_2356) ;  /* 0x000000000f087348 */ /* 0x000fea0003c00000 */
[----:B------:R0:W1:Y:S02]  /*373b0*/  SHFL.IDX P6, R14, R13, R12, R11 ;  /* 0x0000000c0d0e7389 */ /* 0x00006400000c000b */
[----:B01----:R-:W-:Y:S01]  /*373c0*/  ENDCOLLECTIVE ;  /* 0x000000000000791b */ /* 0x003fe20003800000 */
.L_x_2356:
        /* <DEDUP_REMOVED lines=12> */
.L_x_2357:
[----:B------:R-:W-:Y:S02]  /*37490*/  IMAD.MOV.U32 R13, RZ, RZ, R5 ;  /* 0x000000ffff0d7224 */ /* 0x000fe400078e0005 */
[----:B------:R-:W-:Y:S01]  /*374a0*/  IMAD.MOV.U32 R12, RZ, RZ, 0x2 ;  /* 0x00000002ff0c7424 */ /* 0x000fe200078e00ff */
[----:B------:R-:W-:-:S13]  /*374b0*/  @P0 LEA R2, P1, R22, R14, 0x1 ;  /* 0x0000000e16020211 */ /* 0x000fda00078208ff */
[----:B------:R-:W-:Y:S05]  /*374c0*/  WARPSYNC.COLLECTIVE R15, `(.L_x_2358) ;  /* 0x000000000f087348 */ /* 0x000fea0003c00000 */
[----:B------:R0:W1:Y:S02]  /*374d0*/  SHFL.IDX P6, R14, R13, R12, R11 ;  /* 0x0000000c0d0e7389 */ /* 0x00006400000c000b */
[----:B01----:R-:W-:Y:S01]  /*374e0*/  ENDCOLLECTIVE ;  /* 0x000000000000791b */ /* 0x003fe20003800000 */
.L_x_2358:
        /* <DEDUP_REMOVED lines=12> */
.L_x_2359:
[----:B------:R-:W-:Y:S02]  /*375b0*/  IMAD.MOV.U32 R13, RZ, RZ, R5 ;  /* 0x000000ffff0d7224 */ /* 0x000fe400078e0005 */
[----:B------:R-:W-:Y:S01]  /*375c0*/  IMAD.MOV.U32 R12, RZ, RZ, 0x3 ;  /* 0x00000003ff0c7424 */ /* 0x000fe200078e00ff */
[----:B------:R-:W-:-:S13]  /*375d0*/  @P0 LEA R2, P1, R22, R14, 0x1 ;  /* 0x0000000e16020211 */ /* 0x000fda00078208ff */
[----:B------:R-:W-:Y:S05]  /*375e0*/  WARPSYNC.COLLECTIVE R15, `(.L_x_2360) ;  /* 0x000000000f087348 */ /* 0x000fea0003c00000 */
[----:B------:R0:W1:Y:S02]  /*375f0*/  SHFL.IDX P6, R14, R13, R12, R11 ;  /* 0x0000000c0d0e7389 */ /* 0x00006400000c000b */
[----:B01----:R-:W-:Y:S01]  /*37600*/  ENDCOLLECTIVE ;  /* 0x000000000000791b */ /* 0x003fe20003800000 */
.L_x_2360:
        /* <DEDUP_REMOVED lines=12> */
.L_x_2361:
[----:B------:R-:W-:Y:S02]  /*376d0*/  IMAD.MOV.U32 R13, RZ, RZ, R5 ;  /* 0x000000ffff0d7224 */ /* 0x000fe400078e0005 */
[----:B------:R-:W-:Y:S01]  /*376e0*/  IMAD.MOV.U32 R12, RZ, RZ, 0x4 ;  /* 0x00000004ff0c7424 */ /* 0x000fe200078e00ff */
[----:B------:R-:W-:-:S13]  /*376f0*/  @P0 LEA R2, P1, R22, R14, 0x1 ;  /* 0x0000000e16020211 */ /* 0x000fda00078208ff */
[----:B------:R-:W-:Y:S05]  /*37700*/  WARPSYNC.COLLECTIVE R15, `(.L_x_2362) ;  /* 0x000000000f087348 */ /* 0x000fea0003c00000 */
[----:B------:R0:W1:Y:S02]  /*37710*/  SHFL.IDX P6, R14, R13, R12, R11 ;  /* 0x0000000c0d0e7389 */ /* 0x00006400000c000b */
[----:B01----:R-:W-:Y:S01]  /*37720*/  ENDCOLLECTIVE ;  /* 0x000000000000791b */ /* 0x003fe20003800000 */
.L_x_2362:
        /* <DEDUP_REMOVED lines=12> */
.L_x_2363:
[----:B------:R-:W-:Y:S02]  /*377f0*/  IMAD.MOV.U32 R13, RZ, RZ, R5 ;  /* 0x000000ffff0d7224 */ /* 0x000fe400078e0005 */
[----:B------:R-:W-:Y:S01]  /*37800*/  IMAD.MOV.U32 R12, RZ, RZ, 0x5 ;  /* 0x00000005ff0c7424 */ /* 0x000fe200078e00ff */
[----:B------:R-:W-:-:S13]  /*37810*/  @P0 LEA R2, P1, R22, R14, 0x1 ;  /* 0x0000000e16020211 */ /* 0x000fda00078208ff */
[----:B------:R-:W-:Y:S05]  /*37820*/  WARPSYNC.COLLECTIVE R15, `(.L_x_2364) ;  /* 0x000000000f087348 */ /* 0x000fea0003c00000 */
[----:B------:R0:W1:Y:S02]  /*37830*/  SHFL.IDX P6, R14, R13, R12, R11 ;  /* 0x0000000c0d0e7389 */ /* 0x00006400000c000b */
[----:B01----:R-:W-:Y:S01]  /*37840*/  ENDCOLLECTIVE ;  /* 0x000000000000791b */ /* 0x003fe20003800000 */
.L_x_2364:
        /* <DEDUP_REMOVED lines=10> */
.L_x_2365:
[----:B------:R-:W-:Y:S05]  /*378f0*/  BRA `(.L_x_2366) ;  /* 0xffffffc4000c7947 */ /* 0x000fea000383ffff */
.L_x_2311:
[----:B------:R-:W-:Y:S01]  /*37900*/  IMAD.MOV.U32 R13, RZ, RZ, R6 ;  /* 0x000000ffff0d7224 */ /* 0x000fe200078e0006 */
[----:B------:R-:W-:Y:S01]  /*37910*/  LOP3.LUT R16, R16, 0xffffefff, RZ, 0xc0, !PT ;  /* 0xffffefff10107812 */ /* 0x000fe200078ec0ff */
[----:B------:R-:W-:Y:S02]  /*37920*/  IMAD.MOV.U32 R12, RZ, RZ, RZ ;  /* 0x000000ffff0c7224 */ /* 0x000fe400078e00ff */
[----:B------:R-:W-:Y:S02]  /*37930*/  IMAD.MOV.U32 R11, RZ, RZ, 0x181f ;  /* 0x0000181fff0b7424 */ /* 0x000fe400078e00ff */
[----:B------:R-:W-:Y:S02]  /*37940*/  IMAD.MOV.U32 R15, RZ, RZ, -0x1 ;  /* 0xffffffffff0f7424 */ /* 0x000fe400078e00ff */
[----:B------:R-:W-:-:S07]  /*37950*/  VIADD R4, R20, UR40 ;  /* 0x0000002814047c36 */ /* 0x000fce0008000000 */
[----:B------:R-:W-:Y:S05]  /*37960*/  WARPSYNC.COLLECTIVE R15, `(.L_x_2367) ;  /* 0x000000000f087348 */ /* 0x000fea0003c00000 */
[----:B------:R0:W1:Y:S02]  /*37970*/  SHFL.IDX P6, R14, R13, R12, R11 ;  /* 0x0000000c0d0e7389 */ /* 0x00006400000c000b */
[----:B01----:R-:W-:Y:S01]  /*37980*/  ENDCOLLECTIVE ;  /* 0x000000000000791b */ /* 0x003fe20003800000 */
.L_x_2367:
[----:B------:R-:W-:Y:S02]  /*37990*/  VIADD R10, R4, 0x10 ;  /* 0x00000010040a7836 */ /* 0x000fe40000000000 */
[----:B------:R-:W-:Y:S02]  /*379a0*/  IMAD.MOV.U32 R13, RZ, RZ, R0 ;  /* 0x000000ffff0d7224 */ /* 0x000fe400078e0000 */
[----:B------:R-:W-:-:S07]  /*379b0*/  IMAD.MOV.U32 R3, RZ, RZ, R14 ;  /* 0x000000ffff037224 */ /* 0x000fce00078e000e */
[----:B------:R-:W-:Y:S05]  /*379c0*/  WARPSYNC.COLLECTIVE R15, `(.L_x_2368) ;  /* 0x000000000f087348 */ /* 0x000fea0003c00000 */
[----:B------:R0:W1:Y:S02]  /*379d0*/  SHFL.IDX P6, R14, R13, R12, R11 ;  /* 0x0000000c0d0e7389 */ /* 0x00006400000c000b */
[----:B01----:R-:W-:Y:S01]  /*379e0*/  ENDCOLLECTIVE ;  /* 0x000000000000791b */ /* 0x003fe20003800000 */
.L_x_2368:
[----:B------:R-:W-:Y:S02]  /*379f0*/  ULDC UR4, c[0x0][0x288] ;  /* 0x0000a20000047ab9 */ /* 0x000fe40000000800 */
[----:B------:R-:W-:-:S05]  /*37a00*/  IMAD R5, R5, UR4, RZ ;  /* 0x0000000405057c24 */ /* 0x000fca000f8e02ff */
[----:B------:R-:W-:Y:S01]  /*37a10*/  ISETP.GE.AND P2, PT, R4, R5, PT ;  /* 0x000000050400720c */ /* 0x000fe20003f46270 */
[----:B------:R-:W-:Y:S02]  /*37a20*/  IMAD.MOV.U32 R13, RZ, RZ, R6 ;  /* 0x000000ffff0d7224 */ /* 0x000fe400078e0006 */
[----:B------:R-:W-:-:S10]  /*37a30*/  IMAD.MOV.U32 R12, RZ, RZ, 0x1 ;  /* 0x00000001ff0c7424 */ /* 0x000fd400078e00ff */
[----:B------:R-:W-:Y:S02]  /*37a40*/  @!P2 LEA R8, R27, UR46, 0x1 ;  /* 0x0000002e1b08ac11 */ /* 0x000fe4000f8e08ff */
[----:B------:R-:W-:Y:S02]  /*37a50*/  @P2 LOP3.LUT R16, R16, 0x1000, RZ, 0xfc, !PT ;  /* 0x0000100010102812 */ /* 0x000fe400078efcff */
[----:B------:R-:W-:-:S13]  /*37a60*/  @!P2 LEA R2, P1, R22, R14, 0x1 ;  /* 0x0000000e1602a211 */ /* 0x000fda00078208ff */
[----:B------:R-:W-:Y:S05]  /*37a70*/  WARPSYNC.COLLECTIVE R15, `(.L_x_2369) ;  /* 0x000000000f087348 */ /* 0x000fea0003c00000 */
[----:B------:R0:W1:Y:S02]  /*37a80*/  SHFL.IDX P6, R14, R13, R12, R11 ;  /* 0x0000000c0d0e7389 */ /* 0x00006400000c000b */
[----:B01----:R-:W-:Y:S01]  /*37a90*/  ENDCOLLECTIVE ;  /* 0x000000000000791b */ /* 0x003fe20003800000 */
.L_x_2369:
[----:B------:R-:W-:Y:S01]  /*37aa0*/  LOP3.LUT R16, R16, 0xfffff7ff, RZ, 0xc0, !PT ;  /* 0xfffff7ff10107812 */ /* 0x000fe200078ec0ff */
[----:B------:R-:W-:-:S05]  /*37ab0*/  @!P2 IMAD.X R3, RZ, RZ, R3, P1 ;  /* 0x000000ffff03a224 */ /* 0x000fca00008e0603 */
[----:B------:R-:W-:Y:S01]  /*37ac0*/  @!PT LDS RZ, [RZ] ;  /* 0x00000000fffff984 */ /* 0x000fe20000000800 */
[----:B------:R-:W-:Y:S01]  /*37ad0*/  @!PT LDS RZ, [RZ] ;  /* 0x00000000fffff984 */ /* 0x000fe20000000800 */
[----:B------:R-:W-:Y:S01]  /*37ae0*/  @!PT LDS RZ, [RZ] ;  /* 0x00000000fffff984 */ /* 0x000fe20000000800 */
[----:B------:R0:W-:Y:S01]  /*37af0*/  @!P2 LDGSTS.E.BYPASS.LTC128B.128 [R8+0x18400], desc[UR36][R2.64], !P0 ;  /* 0x184000000208afae */ /* 0x0001e2000c101d64 */
[----:B------:R-:W-:Y:S01]  /*37b00*/  ISETP.GE.AND P2, PT, R10, R5, PT ;  /* 0x000000050a00720c */ /* 0x000fe20003f46270 */
[----:B------:R-:W-:Y:S02]  /*37b10*/  IMAD.MOV.U32 R13, RZ, RZ, R0 ;  /* 0x000000ffff0d7224 */ /* 0x000fe400078e0000 */
[----:B0-----:R-:W-:-:S10]  /*37b20*/  VIADD R8, R4, 0x20 ;  /* 0x0000002004087836 */ /* 0x001fd40000000000 */
[----:B------:R-:W-:Y:S01]  /*37b30*/  @P2 LOP3.LUT R16, R16, 0x800, RZ, 0xfc, !PT ;  /* 0x0000080010102812 */ /* 0x000fe200078efcff */
[----:B------:R-:W-:-:S07]  /*37b40*/  IMAD.MOV.U32 R7, RZ, RZ, R14 ;  /* 0x000000ffff077224 */ /* 0x000fce00078e000e */
[----:B------:R-:W-:Y:S05]  /*37b50*/  WARPSYNC.COLLECTIVE R15, `(.L_x_2370) ;  /* 0x000000000f087348 */ /* 0x000fea0003c00000 */
[----:B------:R0:W1:Y:S02]  /*37b60*/  SHFL.IDX P6, R14, R13, R12, R11 ;  /* 0x0000000c0d0e7389 */ /* 0x00006400000c000b */
[----:B01----:R-:W-:Y:S01]  /*37b70*/  ENDCOLLECTIVE ;  /* 0x000000000000791b */ /* 0x003fe20003800000 */
.L_x_2370:
[----:B------:R-:W-:Y:S02]  /*37b80*/  LOP3.LUT R16, R16, 0xfffffbff, RZ, 0xc0, !PT ;  /* 0xfffffbff10107812 */ /* 0x000fe400078ec0ff */
[----:B------:R-:W-:Y:S02]  /*37b90*/  @!P2 LEA R13, R27, UR46, 0x1 ;  /* 0x0000002e1b0dac11 */ /* 0x000fe4000f8e08ff */
[----:B------:R-:W-:-:S05]  /*37ba0*/  @!P2 LEA R12, P1, R22, R14, 0x1 ;  /* 0x0000000e160ca211 */ /* 0x000fca00078208ff */
[----:B------:R-:W-:Y:S02]  /*37bb0*/  @!P2 IMAD.X R7, RZ, RZ, R7, P1 ;  /* 0x000000ffff07a224 */ /* 0x000fe400008e0607 */
[----:B------:R-:W-:Y:S02]  /*37bc0*/  @!P2 IMAD.MOV.U32 R2, RZ, RZ, R12 ;  /* 0x000000ffff02a224 */ /* 0x000fe400078e000c */
[----:B------:R-:W-:Y:S02]  /*37bd0*/  @!P2 IMAD.MOV.U32 R3, RZ, RZ, R7 ;  /* 0x000000ffff03a224 */ /* 0x000fe400078e0007 */
[----:B------:R-:W-:-:S03]  /*37be0*/  IMAD.MOV.U32 R12, RZ, RZ, 0x2 ;  /* 0x00000002ff0c7424 */ /* 0x000fc600078e00ff */
[----:B------:R-:W-:Y:S01]  /*37bf0*/  @!PT LDS RZ, [RZ] ;  /* 0x00000000fffff984 */ /* 0x000fe20000000800 */
[----:B------:R-:W-:Y:S01]  /*37c00*/  @!PT LDS RZ, [RZ] ;  /* 0x00000000fffff984 */ /* 0x000fe20000000800 */
[----:B------:R-:W-:Y:S01]  /*37c10*/  @!PT LDS RZ, [RZ] ;  /* 0x00000000fffff984 */ /* 0x000fe20000000800 */
[----:B------:R0:W-:Y:S01]  /*37c20*/  @!P2 LDGSTS.E.BYPASS.LTC128B.128 [R13+0x18c00], desc[UR36][R2.64], !P0 ;  /* 0x18c00000020dafae */ /* 0x0001e2000c101d64 */
[----:B------:R-:W-:Y:S01]  /*37c30*/  ISETP.GE.AND P2, PT, R8, R5, PT ;  /* 0x000000050800720c */ /* 0x000fe20003f46270 */
[----:B------:R-:W-:Y:S02]  /*37c40*/  VIADD R8, R4, 0x30 ;  /* 0x0000003004087836 */ /* 0x000fe40000000000 */
[----:B0-----:R-:W-:-:S10]  /*37c50*/  IMAD.MOV.U32 R13, RZ, RZ, R6 ;  /* 0x000000ffff0d7224 */ /* 0x001fd400078e0006 */
[----:B------:R-:W-:-:S07]  /*37c60*/  @P2 LOP3.LUT R16, R16, 0x400, RZ, 0xfc, !PT ;  /* 0x0000040010102812 */ /* 0x000fce00078efcff */
[----:B------:R-:W-:Y:S05]  /*37c70*/  WARPSYNC.COLLECTIVE R15, `(.L_x_2371) ;  /* 0x000000000f087348 */ /* 0x000fea0003c00000 */
[----:B------:R0:W1:Y:S02]  /*37c80*/  SHFL.IDX P6, R14, R13, R12, R11 ;  /* 0x0000000c0d0e7389 */ /* 0x00006400000c000b */
[----:B01----:R-:W-:Y:S01]  /*37c90*/  ENDCOLLECTIVE ;  /* 0x000000000000791b */ /* 0x003fe20003800000 */
.L_x_2371:
[----:B------:R-:W-:Y:S01]  /*37ca0*/  LOP3.LUT R16, R16, 0xfffffdff, RZ, 0xc0, !PT ;  /* 0xfffffdff10107812 */ /* 0x000fe200078ec0ff */
[----:B------:R-:W-:Y:S02]  /*37cb0*/  IMAD.MOV.U32 R13, RZ, RZ, R0 ;  /* 0x000000ffff0d7224 */ /* 0x000fe400078e0000 */
[----:B------:R-:W-:-:S07]  /*37cc0*/  IMAD.MOV.U32 R10, RZ, RZ, R14 ;  /* 0x000000ffff0a7224 */ /* 0x000fce00078e000e */
[----:B------:R-:W-:Y:S05]  /*37cd0*/  WARPSYNC.COLLECTIVE R15, `(.L_x_2372) ;  /* 0x000000000f087348 */ /* 0x000fea0003c00000 */
[----:B------:R0:W1:Y:S02]  /*37ce0*/  SHFL.IDX P6, R14, R13, R12, R11 ;  /* 0x0000000c0d0e7389 */ /* 0x00006400000c000b */
[----:B01----:R-:W-:Y:S01]  /*37cf0*/  ENDCOLLECTIVE ;  /* 0x000000000000791b */ /* 0x003fe20003800000 */
.L_x_2372:
[----:B------:R-:W-:Y:S01]  /*37d00*/  @!P2 LEA R13, R27, UR46, 0x1 ;  /* 0x0000002e1b0dac11 */ /* 0x000fe2000f8e08ff */
[----:B------:R-:W-:Y:S01]  /*37d10*/  IMAD.MOV.U32 R12, RZ, RZ, 0x3 ;  /* 0x00000003ff0c7424 */ /* 0x000fe200078e00ff */
        /* <DEDUP_REMOVED lines=10> */
[----:B0-----:R-:W-:-:S12]  /*37dc0*/  IMAD.MOV.U32 R13, RZ, RZ, R6 ;  /* 0x000000ffff0d7224 */ /* 0x001fd800078e0006 */
[----:B------:R-:W-:-:S07]  /*37dd0*/  @P2 LOP3.LUT R16, R16, 0x200, RZ, 0xfc, !PT ;  /* 0x0000020010102812 */ /* 0x000fce00078efcff */
[----:B------:R-:W-:Y:S05]  /*37de0*/  WARPSYNC.COLLECTIVE R15, `(.L_x_2373) ;  /* 0x000000000f087348 */ /* 0x000fea0003c00000 */
[----:B------:R0:W1:Y:S02]  /*37df0*/  SHFL.IDX P6, R14, R13, R12, R11 ;  /* 0x0000000c0d0e7389 */ /* 0x00006400000c000b */
[----:B01----:R-:W-:Y:S01]  /*37e00*/  ENDCOLLECTIVE ;  /* 0x000000000000791b */ /* 0x003fe20003800000 */
.L_x_2373:
[----:B------:R-:W-:Y:S01]  /*37e10*/  LOP3.LUT R16, R16, 0xfffffeff, RZ, 0xc0, !PT ;  /* 0xfffffeff10107812 */ /* 0x000fe200078ec0ff */
[----:B------:R-:W-:Y:S02]  /*37e20*/  IMAD.MOV.U32 R13, RZ, RZ, R0 ;  /* 0x000000ffff0d7224 */ /* 0x000fe400078e0000 */
[----:B------:R-:W-:-:S07]  /*37e30*/  IMAD.MOV.U32 R8, RZ, RZ, R14 ;  /* 0x000000ffff087224 */ /* 0x000fce00078e000e */
[----:B------:R-:W-:Y:S05]  /*37e40*/  WARPSYNC.COLLECTIVE R15, `(.L_x_2374) ;  /* 0x000000000f087348 */ /* 0x000fea0003c00000 */
[----:B------:R0:W1:Y:S02]  /*37e50*/  SHFL.IDX P6, R14, R13, R12, R11 ;  /* 0x0000000c0d0e7389 */ /* 0x00006400000c000b */
[----:B01----:R-:W-:Y:S01]  /*37e60*/  ENDCOLLECTIVE ;  /* 0x000000000000791b */ /* 0x003fe20003800000 */
.L_x_2374:
[----:B------:R-:W-:Y:S01]  /*37e70*/  @!P2 LEA R13, R27, UR46, 0x1 ;  /* 0x0000002e1b0dac11 */ /* 0x000fe2000f8e08ff */
[----:B------:R-:W-:Y:S01]  /*37e80*/  IMAD.MOV.U32 R12, RZ, RZ, 0x4 ;  /* 0x00000004ff0c7424 */ /* 0x000fe200078e00ff */
[----:B------:R-:W-:-:S05]  /*37e90*/  @!P2 LEA R9, P1, R22, R14, 0x1 ;  /* 0x0000000e1609a211 */ /* 0x000fca00078208ff */
[----:B------:R-:W-:Y:S02]  /*37ea0*/  @!P2 IMAD.X R8, RZ, RZ, R8, P1 ;  /* 0x000000ffff08a224 */ /* 0x000fe400008e0608 */
[----:B------:R-:W-:Y:S02]  /*37eb0*/  @!P2 IMAD.MOV.U32 R2, RZ, RZ, R9 ;  /* 0x000000ffff02a224 */ /* 0x000fe400078e0009 */
[----:B------:R-:W-:Y:S02]  /*37ec0*/  @!P2 IMAD.MOV.U32 R3, RZ, RZ, R8 ;  /* 0x000000ffff03a224 */ /* 0x000fe400078e0008 */
[----:B------:R-:W-:-:S03]  /*37ed0*/  VIADD R8, R4, 0x40 ;  /* 0x0000004004087836 */ /* 0x000fc60000000000 */
[----:B------:R-:W-:Y:S01]  /*37ee0*/  @!PT LDS RZ, [RZ] ;  /* 0x00000000fffff984 */ /* 0x000fe20000000800 */
[----:B------:R-:W-:Y:S01]  /*37ef0*/  @!PT LDS RZ, [RZ] ;  /* 0x00000000fffff984 */ /* 0x000fe20000000800 */
[----:B------:R-:W-:Y:S01]  /*37f00*/  @!PT LDS RZ, [RZ] ;  /* 0x00000000fffff984 */ /* 0x000fe20000000800 */
[----:B------:R0:W-:Y:S02]  /*37f10*/  @!P2 LDGSTS.E.BYPASS.LTC128B.128 [R13+0x19c00], desc[UR36][R2.64], !P0 ;  /* 0x19c00000020dafae */ /* 0x0001e4000c101d64 */
[----:B------:R-:W-:Y:S01]  /*37f20*/  ISETP.GE.AND P2, PT, R8, R5, PT ;  /* 0x000000050800720c */ /* 0x000fe20003f46270 */
[----:B------:R-:W-:Y:S02]  /*37f30*/  VIADD R8, R4, 0x50 ;  /* 0x0000005004087836 */ /* 0x000fe40000000000 */
[----:B0-----:R-:W-:-:S10]  /*37f40*/  IMAD.MOV.U32 R13, RZ, RZ, R6 ;  /* 0x000000ffff0d7224 */ /* 0x001fd400078e0006 */
[----:B------:R-:W-:-:S07]  /*37f50*/  @P2 LOP3.LUT R16, R16, 0x100, RZ, 0xfc, !PT ;  /* 0x0000010010102812 */ /* 0x000fce00078efcff */
[----:B------:R-:W-:Y:S05]  /*37f60*/  WARPSYNC.COLLECTIVE R15, `(.L_x_2375) ;  /* 0x000000000f087348 */ /* 0x000fea0003c00000 */
[----:B------:R0:W1:Y:S02]  /*37f70*/  SHFL.IDX P6, R14, R13, R12, R11 ;  /* 0x0000000c0d0e7389 */ /* 0x00006400000c000b */
[----:B01----:R-:W-:Y:S01]  /*37f80*/  ENDCOLLECTIVE ;  /* 0x000000000000791b */ /* 0x003fe20003800000 */
.L_x_2375:
[----:B------:R-:W-:Y:S01]  /*37f90*/  LOP3.LUT R16, R16, 0xffffff7f, RZ, 0xc0, !PT ;  /* 0xffffff7f10107812 */ /* 0x000fe200078ec0ff */
[----:B------:R-:W-:Y:S02]  /*37fa0*/  IMAD.MOV.U32 R13, RZ, RZ, R0 ;  /* 0x000000ffff0d7224 */ /* 0x000fe400078e0000 */
[----:B------:R-:W-:-:S07]  /*37fb0*/  IMAD.MOV.U32 R2, RZ, RZ, R14 ;  /* 0x000000ffff027224 */ /* 0x000fce00078e000e */
[----:B------:R-:W-:Y:S05]  /*37fc0*/  WARPSYNC.COLLECTIVE R15, `(.L_x_2376) ;  /* 0x000000000f087348 */ /* 0x000fea0003c00000 */
[----:B------:R0:W1:Y:S02]  /*37fd0*/  SHFL.IDX P6, R14, R13, R12, R11 ;  /* 0x0000000c0d0e7389 */ /* 0x00006400000c000b */
[----:B01----:R-:W-:Y:S01]  /*37fe0*/  ENDCOLLECTIVE ;  /* 0x000000000000791b */ /* 0x003fe20003800000 */
.L_x_2376:
        /* <DEDUP_REMOVED lines=13> */
[----:B------:R-:W-:Y:S02]  /*380c0*/  @!P2 LEA R7, R27, UR46, 0x1 ;  /* 0x0000002e1b07ac11 */ /* 0x000fe4000f8e08ff */
[----:B------:R-:W-:-:S07]  /*380d0*/  @P2 LOP3.LUT R16, R16, 0x80, RZ, 0xfc, !PT ;  /* 0x0000008010102812 */ /* 0x000fce00078efcff */
[----:B------:R-:W-:Y:S05]  /*380e0*/  WARPSYNC.COLLECTIVE R15, `(.L_x_2377) ;  /* 0x000000000f087348 */ /* 0x000fea0003c00000 */
[----:B------:R0:W1:Y:S02]  /*380f0*/  SHFL.IDX P6, R14, R13, R12, R11 ;  /* 0x0000000c0d0e7389 */ /* 0x00006400000c000b */
[----:B01----:R-:W-:Y:S01]  /*38100*/  ENDCOLLECTIVE ;  /* 0x000000000000791b */ /* 0x003fe20003800000 */
.L_x_2377:
[----:B------:R-:W-:Y:S01]  /*38110*/  LOP3.LUT R16, R16, 0xffffffbf, RZ, 0xc0, !PT ;  /* 0xffffffbf10107812 */ /* 0x000fe200078ec0ff */
[----:B------:R-:W-:Y:S02]  /*38120*/  IMAD.MOV.U32 R13, RZ, RZ, R0 ;  /* 0x000000ffff0d7224 */ /* 0x000fe400078e0000 */
[----:B------:R-:W-:-:S07]  /*38130*/  IMAD.MOV.U32 R2, RZ, RZ, R14 ;  /* 0x000000ffff027224 */ /* 0x000fce00078e000e */
[----:B------:R-:W-:Y:S05]  /*38140*/  WARPSYNC.COLLECTIVE R15, `(.L_x_2378) ;  /* 0x000000000f087348 */ /* 0x000fea0003c00000 */
[----:B------:R0:W1:Y:S02]  /*38150*/  SHFL.IDX P6, R14, R13, R12, R11 ;  /* 0x0000000c0d0e7389 */ /* 0x00006400000c000b */
[----:B01----:R-:W-:Y:S01]  /*38160*/  ENDCOLLECTIVE ;  /* 0x000000000000791b */ /* 0x003fe20003800000 */
.L_x_2378:
[----:B------:R-:W-:Y:S02]  /*38170*/  IMAD.MOV.U32 R13, RZ, RZ, R6 ;  /* 0x000000ffff0d7224 */ /* 0x000fe400078e0006 */
        /* <DEDUP_REMOVED lines=10> */
[----:B------:R-:W-:-:S13]  /*38220*/  ISETP.GE.AND P2, PT, R8, R5, PT ;  /* 0x000000050800720c */ /* 0x000fda0003f46270 */
[----:B0-----:R-:W-:Y:S05]  /*38230*/  WARPSYNC.COLLECTIVE R15, `(.L_x_2379) ;  /* 0x000000000f087348 */ /* 0x001fea0003c00000 */
[----:B------:R1:W2:Y:S02]  /*38240*/  SHFL.IDX P6, R14, R13, R12, R11 ;  /* 0x0000000c0d0e7389 */ /* 0x0002a400000c000b */
[----:B012---:R-:W-:Y:S01]  /*38250*/  ENDCOLLECTIVE ;  /* 0x000000000000791b */ /* 0x007fe20003800000 */
.L_x_2379:
[----:B------:R-:W-:Y:S02]  /*38260*/  @!P2 LEA R21, R27, UR46, 0x1 ;  /* 0x0000002e1b15ac11 */ /* 0x000fe4000f8e08ff */
[----:B------:R-:W-:Y:S01]  /*38270*/  @P2 LOP3.LUT R16, R16, 0x40, RZ, 0xfc, !PT ;  /* 0x0000004010102812 */ /* 0x000fe200078efcff */
[----:B------:R-:W-:Y:S02]  /*38280*/  IMAD.MOV.U32 R13, RZ, RZ, R0 ;  /* 0x000000ffff0d7224 */ /* 0x000fe400078e0000 */
[----:B------:R-:W-:-:S07]  /*38290*/  IMAD.MOV.U32 R2, RZ, RZ, R14 ;  /* 0x000000ffff027224 */ /* 0x000fce00078e000e */
[----:B------:R-:W-:Y:S05]  /*382a0*/  WARPSYNC.COLLECTIVE R15, `(.L_x_2380) ;  /* 0x000000000f087348 */ /* 0x000fea0003c00000 */
[----:B------:R0:W1:Y:S02]  /*382b0*/  SHFL.IDX P6, R14, R13, R12, R11 ;  /* 0x0000000c0d0e7389 */ /* 0x00006400000c000b */
[----:B01----:R-:W-:Y:S01]  /*382c0*/  ENDCOLLECTIVE ;  /* 0x000000000000791b */ /* 0x003fe20003800000 */
.L_x_2380:
[----:B------:R-:W-:Y:S02]  /*382d0*/  IMAD.MOV.U32 R13, RZ, RZ, R6 ;  /* 0x000000ffff0d7224 */ /* 0x000fe400078e0006 */
[----:B------:R-:W-:Y:S01]  /*382e0*/  IMAD.MOV.U32 R12, RZ, RZ, 0x7 ;  /* 0x00000007ff0c7424 */ /* 0x000fe200078e00ff */
[----:B------:R-:W-:-:S13]  /*382f0*/  @!P2 LEA R8, P1, R22, R14, 0x1 ;  /* 0x0000000e1608a211 */ /* 0x000fda00078208ff */
[----:B------:R-:W-:Y:S05]  /*38300*/  WARPSYNC.COLLECTIVE R15, `(.L_x_2381) ;  /* 0x000000000f087348 */ /* 0x000fea0003c00000 */
[----:B------:R0:W1:Y:S02]  /*38310*/  SHFL.IDX P6, R14, R13, R12, R11 ;  /* 0x0000000c0d0e7389 */ /* 0x00006400000c000b */
[----:B01----:R-:W-:Y:S01]  /*38320*/  ENDCOLLECTIVE ;  /* 0x000000000000791b */ /* 0x003fe20003800000 */
.L_x_2381:
[----:B------:R-:W-:Y:S02]  /*38330*/  @!P2 IMAD.X R9, RZ, RZ, R2, P1 ;  /* 0x000000ffff09a224 */ /* 0x000fe400008e0602 */
[----:B------:R-:W-:Y:S02]  /*38340*/  @!P2 IMAD.MOV.U32 R2, RZ, RZ, R8 ;  /* 0x000000ffff02a224 */ /* 0x000fe400078e0008 */
[----:B------:R-:W-:-:S05]  /*38350*/  @!P2 IMAD.MOV.U32 R3, RZ, RZ, R9 ;  /* 0x000000ffff03a224 */ /* 0x000fca00078e0009 */
        /* <DEDUP_REMOVED lines=9> */
.L_x_2382:
[----:B------:R-:W-:Y:S05]  /*383f0*/  BRA `(.L_x_2383) ;  /* 0xffffffc4000c7947 */ /* 0x000fea000383ffff */
.L_x_2313:
        /* <DEDUP_REMOVED lines=8> */
.L_x_2385:
[----:B------:R-:W-:Y:S05]  /*38480*/  BSYNC B0 ;  /* 0x0000000000007941 */ /* 0x000fea0003800000 */
.L_x_2384:
        /* <DEDUP_REMOVED lines=9> */
.L_x_2386:
[----:B------:R-:W-:Y:S01]  /*38520*/  @!P5 LEA R7, R27, UR46, 0x1 ;  /* 0x0000002e1b07dc11 */ /* 0x000fe2000f8e08ff */
[----:B------:R-:W-:Y:S02]  /*38530*/  IMAD.MOV.U32 R13, RZ, RZ, R4 ;  /* 0x000000ffff0d7224 */ /* 0x000fe400078e0004 */
[----:B------:R-:W-:Y:S01]  /*38540*/  IMAD.MOV.U32 R12, RZ, RZ, 0x1 ;  /* 0x00000001ff0c7424 */ /* 0x000fe200078e00ff */
[----:B------:R-:W-:-:S05]  /*38550*/  @!P5 LEA R14, P0, R22, R14, 0x1 ;  /* 0x0000000e160ed211 */ /* 0x000fca00078008ff */
[----:B------:R-:W-:Y:S02]  /*38560*/  @!P5 IMAD.X R3, RZ, RZ, R2, P0 ;  /* 0x000000ffff03d224 */ /* 0x000fe400000e0602 */
[----:B------:R-:W-:-:S07]  /*38570*/  @!P5 IMAD.MOV.U32 R2, RZ, RZ, R14 ;  /* 0x000000ffff02d224 */ /* 0x000fce00078e000e */
[----:B------:R-:W-:Y:S05]  /*38580*/  WARPSYNC.COLLECTIVE R15, `(.L_x_2387) ;  /* 0x000000000f087348 */ /* 0x000fea0003c00000 */
[----:B------:R0:W1:Y:S02]  /*38590*/  SHFL.IDX P6, R14, R13, R12, R11 ;  /* 0x0000000c0d0e7389 */ /* 0x00006400000c000b */
[----:B01----:R-:W-:Y:S01]  /*385a0*/  ENDCOLLECTIVE ;  /* 0x000000000000791b */ /* 0x003fe20003800000 */
.L_x_2387:
        /* <DEDUP_REMOVED lines=13> */
.L_x_2388:
[----:B------:R-:W-:Y:S01]  /*38680*/  @!P5 LEA R7, R27, UR46, 0x1 ;  /* 0x0000002e1b07dc11 */ /* 0x000fe2000f8e08ff */
[----:B------:R-:W-:Y:S02]  /*38690*/  IMAD.MOV.U32 R13, RZ, RZ, R4 ;  /* 0x000000ffff0d7224 */ /* 0x000fe400078e0004 */
[----:B------:R-:W-:Y:S01]  /*386a0*/  IMAD.MOV.U32 R12, RZ, RZ, 0x2 ;  /* 0x00000002ff0c7424 */ /* 0x000fe200078e00ff */
        /* <DEDUP_REMOVED lines=16> */
.L_x_2389:
[----:B------:R-:W-:Y:S02]  /*387b0*/  IMAD.MOV.U32 R13, RZ, RZ, R0 ;  /* 0x000000ffff0d7224 */ /* 0x000fe400078e0000 */
[----:B------:R-:W-:-:S07]  /*387c0*/  IMAD.MOV.U32 R5, RZ, RZ, R14 ;  /* 0x000000ffff057224 */ /* 0x000fce00078e000e */
[----:B------:R-:W-:Y:S05]  /*387d0*/  WARPSYNC.COLLECTIVE R15, `(.L_x_2390) ;  /* 0x000000000f087348 */ /* 0x000fea0003c00000 */
[----:B------:R0:W1:Y:S02]  /*387e0*/  SHFL.IDX P6, R14, R13, R12, R11 ;  /* 0x0000000c0d0e7389 */ /* 0x00006400000c000b */
[----:B01----:R-:W-:Y:S01]  /*387f0*/  ENDCOLLECTIVE ;  /* 0x000000000000791b */ /* 0x003fe20003800000 */
.L_x_2390:
[----:B------:R-:W-:Y:S02]  /*38800*/  IMAD.MOV.U32 R13, RZ, RZ, R4 ;  /* 0x000000ffff0d7224 */ /* 0x000fe400078e0004 */
[----:B------:R-:W-:Y:S01]  /*38810*/  IMAD.MOV.U32 R12, RZ, RZ, 0x3 ;  /* 0x00000003ff0c7424 */ /* 0x000fe200078e00ff */
[----:B------:R-:W-:-:S05]  /*38820*/  @!P5 LEA R14, P0, R22, R14, 0x1 ;  /* 0x0000000e160ed211 */ /* 0x000fca00078008ff */
[----:B------:R-:W-:-:S08]  /*38830*/  @!P5 IMAD.MOV.U32 R2, RZ, RZ, R14 ;  /* 0x000000ffff02d224 */ /* 0x000fd000078e000e */
[----:B------:R-:W-:Y:S05]  /*38840*/  WARPSYNC.COLLECTIVE R15, `(.L_x_2391) ;  /* 0x000000000f087348 */ /* 0x000fea0003c00000 */
[----:B------:R0:W1:Y:S02]  /*38850*/  SHFL.IDX P6, R14, R13, R12, R11 ;  /* 0x0000000c0d0e7389 */ /* 0x00006400000c000b */
[----:B01----:R-:W-:Y:S01]  /*38860*/  ENDCOLLECTIVE ;  /* 0x000000000000791b */ /* 0x003fe20003800000 */
.L_x_2391:
        /* <DEDUP_REMOVED lines=15> */
.L_x_2392:
        /* <DEDUP_REMOVED lines=19> */
.L_x_2393:
[----:B------:R-:W-:Y:S02]  /*38a90*/  IMAD.MOV.U32 R13, RZ, RZ, R0 ;  /* 0x000000ffff0d7224 */ /* 0x000fe400078e0000 */
[----:B------:R-:W-:-:S07]  /*38aa0*/  IMAD.MOV.U32 R5, RZ, RZ, R14 ;  /* 0x000000ffff057224 */ /* 0x000fce00078e000e */
[----:B------:R-:W-:Y:S05]  /*38ab0*/  WARPSYNC.COLLECTIVE R15, `(.L_x_2394) ;  /* 0x000000000f087348 */ /* 0x000fea0003c00000 */
[----:B------:R0:W1:Y:S02]  /*38ac0*/  SHFL.IDX P6, R14, R13, R12, R11 ;  /* 0x0000000c0d0e7389 */ /* 0x00006400000c000b */
[----:B01----:R-:W-:Y:S01]  /*38ad0*/  ENDCOLLECTIVE ;  /* 0x000000000000791b */ /* 0x003fe20003800000 */
.L_x_2394:
[----:B------:R-:W-:Y:S02]  /*38ae0*/  IMAD.MOV.U32 R13, RZ, RZ, R4 ;  /* 0x000000ffff0d7224 */ /* 0x000fe400078e0004 */
[----:B------:R-:W-:Y:S01]  /*38af0*/  IMAD.MOV.U32 R12, RZ, RZ, 0x5 ;  /* 0x00000005ff0c7424 */ /* 0x000fe200078e00ff */
[----:B------:R-:W-:-:S05]  /*38b00*/  @!P5 LEA R14, P0, R22, R14, 0x1 ;  /* 0x0000000e160ed211 */ /* 0x000fca00078008ff */
[----:B------:R-:W-:-:S08]  /*38b10*/  @!P5 IMAD.MOV.U32 R2, RZ, RZ, R14 ;  /* 0x000000ffff02d224 */ /* 0x000fd000078e000e */
[----:B------:R-:W-:Y:S05]  /*38b20*/  WARPSYNC.COLLECTIVE R15, `(.L_x_2395) ;  /* 0x000000000f087348 */ /* 0x000fea0003c00000 */
[----:B------:R0:W1:Y:S02]  /*38b30*/  SHFL.IDX P6, R14, R13, R12, R11 ;  /* 0x0000000c0d0e7389 */ /* 0x00006400000c000b */
[----:B01----:R-:W-:Y:S01]  /*38b40*/  ENDCOLLECTIVE ;  /* 0x000000000000791b */ /* 0x003fe20003800000 */
.L_x_2395:
        /* <DEDUP_REMOVED lines=15> */
.L_x_2396:
        /* <DEDUP_REMOVED lines=19> */
.L_x_2397:
[----:B------:R-:W-:Y:S02]  /*38d70*/  IMAD.MOV.U32 R13, RZ, RZ, R0 ;  /* 0x000000ffff0d7224 */ /* 0x000fe400078e0000 */
[----:B------:R-:W-:-:S07]  /*38d80*/  IMAD.MOV.U32 R5, RZ, RZ, R14 ;  /* 0x000000ffff057224 */ /* 0x000fce00078e000e */
[----:B------:R-:W-:Y:S05]  /*38d90*/  WARPSYNC.COLLECTIVE R15, `(.L_x_2398) ;  /* 0x000000000f087348 */ /* 0x000fea0003c00000 */
[----:B------:R0:W1:Y:S02]  /*38da0*/  SHFL.IDX P6, R14, R13, R12, R11 ;  /* 0x0000000c0d0e7389 */ /* 0x00006400000c000b */
[----:B01----:R-:W-:Y:S01]  /*38db0*/  ENDCOLLECTIVE ;  /* 0x000000000000791b */ /* 0x003fe20003800000 */
.L_x_2398:
[----:B------:R-:W-:Y:S02]  /*38dc0*/  IMAD.MOV.U32 R13, RZ, RZ, R4 ;  /* 0x000000ffff0d7224 */ /* 0x000fe400078e0004 */
[----:B------:R-:W-:Y:S01]  /*38dd0*/  IMAD.MOV.U32 R12, RZ, RZ, 0x7 ;  /* 0x00000007ff0c7424 */ /* 0x000fe200078e00ff */
[----:B------:R-:W-:-:S05]  /*38de0*/  @!P5 LEA R14, P0, R22, R14, 0x1 ;  /* 0x0000000e160ed211 */ /* 0x000fca00078008ff */
[----:B------:R-:W-:-:S08]  /*38df0*/  @!P5 IMAD.MOV.U32 R2, RZ, RZ, R14 ;  /* 0x000000ffff02d224 */ /* 0x000fd000078e000e */
[----:B------:R-:W-:Y:S05]  /*38e00*/  WARPSYNC.COLLECTIVE R15, `(.L_x_2399) ;  /* 0x000000000f087348 */ /* 0x000fea0003c00000 */
[----:B------:R0:W1:Y:S02]  /*38e10*/  SHFL.IDX P6, R14, R13, R12, R11 ;  /* 0x0000000c0d0e7389 */ /* 0x00006400000c000b */
[----:B01----:R-:W-:Y:S01]  /*38e20*/  ENDCOLLECTIVE ;  /* 0x000000000000791b */ /* 0x003fe20003800000 */
.L_x_2399:
        /* <DEDUP_REMOVED lines=10> */
[----:B------:R-:W-:-:S07]  /*38ed0*/  IMAD.MOV.U32 R5, RZ, RZ, R14 ;  /* 0x000000ffff057224 */ /* 0x000fce00078e000e */
[----:B0-----:R-:W-:Y:S05]  /*38ee0*/  WARPSYNC.COLLECTIVE R15, `(.L_x_2400) ;  /* 0x000000000f087348 */ /* 0x001fea0003c00000 */
[----:B------:R1:W2:Y:S02]  /*38ef0*/  SHFL.IDX P6, R14, R13, R12, R11 ;  /* 0x0000000c0d0e7389 */ /* 0x0002a400000c000b */
[----:B012---:R-:W-:Y:S01]  /*38f00*/  ENDCOLLECTIVE ;  /* 0x000000000000791b */ /* 0x007fe20003800000 */
.L_x_2400:
[----:B------:R-:W-:Y:S05]  /*38f10*/  BRA `(.L_x_2401) ;  /* 0xffffffc4000c7947 */ /* 0x000fea000383ffff */
.L_x_2316:
[----:B0--3--:R-:W-:-:S04]  /*38f20*/  IMAD.U32 R3, RZ, RZ, UR46 ;  /* 0x0000002eff037e24 */ /* 0x009fc8000f8e00ff */
[----:B------:R0:W3:Y:S03]  /*38f30*/  SYNCS.PHASECHK.TRANS64.TRYWAIT P0, [R3+URZ+0x32420], R0 ;  /* 0x03242000030075a7 */ /* 0x0000e6000800017f */
[----:B---3--:R-:W-:Y:S05]  /*38f40*/  @!P0 NANOSLEEP.SYNCS 0x989680 ;  /* 0x009896800000895d */ /* 0x008fea0003900000 */
[----:B------:R-:W3:Y:S02]  /*38f50*/  @!P0 SYNCS.PHASECHK.TRANS64 P0, [R3+URZ+0x32420], R0 ;  /* 0x03242000030085a7 */ /* 0x000ee4000800007f */
[----:B---3--:R-:W-:Y:S05]  /*38f60*/  @!P0 BRA `(.L_x_2316) ;  /* 0xfffffffc00ec8947 */ /* 0x008fea000383ffff */
[----:B------:R-:W-:Y:S05]  /*38f70*/  BRA `(.L_x_2402) ;  /* 0xffffffc400507947 */ /* 0x000fea000383ffff */
.L_x_2318:
[----:B0--3--:R-:W-:-:S04]  /*38f80*/  IMAD.U32 R3, RZ, RZ, UR46 ;  /* 0x0000002eff037e24 */ /* 0x009fc8000f8e00ff */
[----:B------:R0:W3:Y:S03]  /*38f90*/  SYNCS.PHASECHK.TRANS64.TRYWAIT P0, [R3+URZ+0x32460], R0 ;  /* 0x03246000030075a7 */ /* 0x0000e6000800017f */
[----:B---3--:R-:W-:Y:S05]  /*38fa0*/  @!P0 NANOSLEEP.SYNCS 0x989680 ;  /* 0x009896800000895d */ /* 0x008fea0003900000 */
[----:B------:R-:W3:Y:S02]  /*38fb0*/  @!P0 SYNCS.PHASECHK.TRANS64 P0, [R3+URZ+0x32460], R0 ;  /* 0x03246000030085a7 */ /* 0x000ee4000800007f */
[----:B---3--:R-:W-:Y:S05]  /*38fc0*/  @!P0 BRA `(.L_x_2318) ;  /* 0xfffffffc00ec8947 */ /* 0x008fea000383ffff */
[----:B------:R-:W-:Y:S05]  /*38fd0*/  BRA `(.L_x_2403) ;  /* 0xffffffc4004c7947 */ /* 0x000fea000383ffff */
.L_x_2319:
        /* <DEDUP_REMOVED lines=8> */
.L_x_2405:
[----:B------:R-:W-:Y:S05]  /*39060*/  BSYNC B0 ;  /* 0x0000000000007941 */ /* 0x000fea0003800000 */
.L_x_2404:
        /* <DEDUP_REMOVED lines=13> */
.L_x_2406:
[----:B------:R-:W-:Y:S02]  /*39140*/  VIADD R31, R6, 0x400 ;  /* 0x00000400061f7836 */ /* 0x000fe40000000000 */
[----:B------:R-:W-:Y:S02]  /*39150*/  IMAD.MOV.U32 R13, RZ, RZ, R8 ;  /* 0x000000ffff0d7224 */ /* 0x000fe400078e0008 */
[----:B------:R-:W-:Y:S01]  /*39160*/  IMAD.MOV.U32 R12, RZ, RZ, 0x1 ;  /* 0x00000001ff0c7424 */ /* 0x000fe200078e00ff */
[----:B------:R-:W-:-:S13]  /*39170*/  IADD3 R2, P0, R14, R0, RZ ;  /* 0x000000000e027210 */ /* 0x000fda0007f1e0ff */
[----:B------:R-:W-:Y:S05]  /*39180*/  WARPSYNC.COLLECTIVE R15, `(.L_x_2407) ;  /* 0x000000000f087348 */ /* 0x000fea0003c00000 */
[----:B------:R0:W1:Y:S02]  /*39190*/  SHFL.IDX P6, R14, R13, R12, R11 ;  /* 0x0000000c0d0e7389 */ /* 0x00006400000c000b */
[----:B01----:R-:W-:Y:S01]  /*391a0*/  ENDCOLLECTIVE ;  /* 0x000000000000791b */ /* 0x003fe20003800000 */
.L_x_2407:
        /* <DEDUP_REMOVED lines=12> */
.L_x_2408:
        /* <DEDUP_REMOVED lines=14> */
.L_x_2409:
        /* <DEDUP_REMOVED lines=12> */
.L_x_2410:
        /* <DEDUP_REMOVED lines=14> */
.L_x_2411:
        /* <DEDUP_REMOVED lines=12> */
.L_x_2412:
        /* <DEDUP_REMOVED lines=14> */
.L_x_2413:
        /* <DEDUP_REMOVED lines=12> */
.L_x_2414:
        /* <DEDUP_REMOVED lines=14> */
.L_x_2415:
[----:B------:R-:W-:Y:S01]  /*39830*/  IMAD.X R3, RZ, RZ, R9, P3 ;  /* 0x000000ffff037224 */ /* 0x000fe200018e0609 */
[----:B------:R-:W-:Y:S01]  /*39840*/  ISETP.LT.OR P3, PT, R17, 0x41, P4 ;  /* 0x000000411100780c */ /* 0x000fe20002761670 */
[----:B------:R-:W-:Y:S02]  /*39850*/  IMAD.MOV.U32 R9, RZ, RZ, RZ ;  /* 0x000000ffff097224 */ /* 0x000fe400078e00ff */
        /* <DEDUP_REMOVED lines=10> */
.L_x_2416:
        /* <DEDUP_REMOVED lines=9> */
.L_x_2326:
[----:B-1----:R1:W2:Y:S02]  /*39990*/  SYNCS.PHASECHK.TRANS64.TRYWAIT P0, [R19+URZ+0x32440], R23 ;  /* 0x03244017130075a7 */ /* 0x0022a4000800017f */
[----:B--2---:R-:W-:Y:S05]  /*399a0*/  @!P0 NANOSLEEP.SYNCS 0x989680 ;  /* 0x009896800000895d */ /* 0x004fea0003900000 */
[----:B------:R-:W2:Y:S02]  /*399b0*/  @!P0 SYNCS.PHASECHK.TRANS64 P0, [R19+URZ+0x32440], R23 ;  /* 0x03244017130085a7 */ /* 0x000ea4000800007f */
[----:B--2---:R-:W-:Y:S05]  /*399c0*/  @!P0 BRA `(.L_x_2326) ;  /* 0xfffffffc00f08947 */ /* 0x004fea000383ffff */
[----:B------:R-:W-:Y:S05]  /*399d0*/  BRA `(.L_x_2418) ;  /* 0xffffffc400907947 */ /* 0x000fea000383ffff */
.L_x_2327:
        /* <DEDUP_REMOVED lines=8> */
.L_x_2420:
[----:B------:R-:W-:Y:S05]  /*39a60*/  BSYNC B1 ;  /* 0x0000000000017941 */ /* 0x000fea0003800000 */
.L_x_2419:
        /* <DEDUP_REMOVED lines=9> */
.L_x_2421:
[----:B------:R-:W-:Y:S02]  /*39b00*/  IMAD.MOV.U32 R13, RZ, RZ, R24 ;  /* 0x000000ffff0d7224 */ /* 0x000fe400078e0018 */
[----:B------:R-:W-:Y:S01]  /*39b10*/  IMAD.MOV.U32 R12, RZ, RZ, 0x1 ;  /* 0x00000001ff0c7424 */ /* 0x000fe200078e00ff */
[----:B------:R-:W-:-:S13]  /*39b20*/  IADD3 R2, P0, R14, R0, RZ ;  /* 0x000000000e027210 */ /* 0x000fda0007f1e0ff */
[----:B------:R-:W-:Y:S05]  /*39b30*/  WARPSYNC.COLLECTIVE R15, `(.L_x_2422) ;  /* 0x000000000f087348 */ /* 0x000fea0003c00000 */
[----:B------:R0:W1:Y:S02]  /*39b40*/  SHFL.IDX P6, R14, R13, R12, R11 ;  /* 0x0000000c0d0e7389 */ /* 0x00006400000c000b */
[----:B01----:R-:W-:Y:S01]  /*39b50*/  ENDCOLLECTIVE ;  /* 0x000000000000791b */ /* 0x003fe20003800000 */
.L_x_2422:
        /* <DEDUP_REMOVED lines=10> */
.L_x_2423:
[----:B------:R-:W-:Y:S02]  /*39c00*/  IMAD.MOV.U32 R13, RZ, RZ, R24 ;  /* 0x000000ffff0d7224 */ /* 0x000fe400078e0018 */
[----:B------:R-:W-:Y:S01]  /*39c10*/  IMAD.MOV.U32 R12, RZ, RZ, 0x2 ;  /* 0x00000002ff0c7424 */ /* 0x000fe200078e00ff */
[----:B------:R-:W-:-:S13]  /*39c20*/  IADD3 R2, P0, R14, R0, RZ ;  /* 0x000000000e027210 */ /* 0x000fda0007f1e0ff */
[----:B------:R-:W-:Y:S05]  /*39c30*/  WARPSYNC.COLLECTIVE R15, `(.L_x_2424) ;  /* 0x000000000f087348 */ /* 0x000fea0003c00000 */
[----:B------:R0:W1:Y:S02]  /*39c40*/  SHFL.IDX P6, R14, R13, R12, R11 ;  /* 0x0000000c0d0e7389 */ /* 0x00006400000c000b */
[----:B01----:R-:W-:Y:S01]  /*39c50*/  ENDCOLLECTIVE ;  /* 0x000000000000791b */ /* 0x003fe20003800000 */
.L_x_2424:
        /* <DEDUP_REMOVED lines=10> */
.L_x_2425:
[----:B------:R-:W-:Y:S02]  /*39d00*/  IMAD.MOV.U32 R13, RZ, RZ, R24 ;  /* 0x000000ffff0d7224 */ /* 0x000fe400078e0018 */
[----:B------:R-:W-:Y:S01]  /*39d10*/  IMAD.MOV.U32 R12, RZ, RZ, 0x3 ;  /* 0x00000003ff0c7424 */ /* 0x000fe200078e00ff */
[----:B------:R-:W-:-:S13]  /*39d20*/  IADD3 R2, P0, R14, R0, RZ ;  /* 0x000000000e027210 */ /* 0x000fda0007f1e0ff */
[----:B------:R-:W-:Y:S05]  /*39d30*/  WARPSYNC.COLLECTIVE R15, `(.L_x_2426) ;  /* 0x000000000f087348 */ /* 0x000fea0003c00000 */
[----:B------:R0:W1:Y:S02]  /*39d40*/  SHFL.IDX P6, R14, R13, R12, R11 ;  /* 0x0000000c0d0e7389 */ /* 0x00006400000c000b */
[----:B01----:R-:W-:Y:S01]  /*39d50*/  ENDCOLLECTIVE ;  /* 0x000000000000791b */ /* 0x003fe20003800000 */
.L_x_2426:
        /* <DEDUP_REMOVED lines=10> */
.L_x_2427:
[----:B------:R-:W-:Y:S02]  /*39e00*/  IMAD.MOV.U32 R13, RZ, RZ, R24 ;  /* 0x000000ffff0d7224 */ /* 0x000fe400078e0018 */
[----:B------:R-:W-:Y:S01]  /*39e10*/  IMAD.MOV.U32 R12, RZ, RZ, 0x4 ;  /* 0x00000004ff0c7424 */ /* 0x000fe200078e00ff */
[----:B------:R-:W-:-:S13]  /*39e20*/  IADD3 R2, P0, R14, R0, RZ ;  /* 0x000000000e027210 */ /* 0x000fda0007f1e0ff */
[----:B------:R-:W-:Y:S05]  /*39e30*/  WARPSYNC.COLLECTIVE R15, `(.L_x_2428) ;  /* 0x000000000f087348 */ /* 0x000fea0003c00000 */
[----:B------:R0:W1:Y:S02]  /*39e40*/  SHFL.IDX P6, R14, R13, R12, R11 ;  /* 0x0000000c0d0e7389 */ /* 0x00006400000c000b */
[----:B01----:R-:W-:Y:S01]  /*39e50*/  ENDCOLLECTIVE ;  /* 0x000000000000791b */ /* 0x003fe20003800000 */
.L_x_2428:
        /* <DEDUP_REMOVED lines=10> */
.L_x_2429:
[----:B------:R-:W-:Y:S02]  /*39f00*/  IMAD.MOV.U32 R13, RZ, RZ, R24 ;  /* 0x000000ffff0d7224 */ /* 0x000fe400078e0018 */
[----:B------:R-:W-:Y:S01]  /*39f10*/  IMAD.MOV.U32 R12, RZ, RZ, 0x5 ;  /* 0x00000005ff0c7424 */ /* 0x000fe200078e00ff */
[----:B------:R-:W-:-:S13]  /*39f20*/  IADD3 R2, P0, R14, R0, RZ ;  /* 0x000000000e027210 */ /* 0x000fda0007f1e0ff */
[----:B------:R-:W-:Y:S05]  /*39f30*/  WARPSYNC.COLLECTIVE R15, `(.L_x_2430) ;  /* 0x000000000f087348 */ /* 0x000fea0003c00000 */
[----:B------:R0:W1:Y:S02]  /*39f40*/  SHFL.IDX P6, R14, R13, R12, R11 ;  /* 0x0000000c0d0e7389 */ /* 0x00006400000c000b */
[----:B01----:R-:W-:Y:S01]  /*39f50*/  ENDCOLLECTIVE ;  /* 0x000000000000791b */ /* 0x003fe20003800000 */
.L_x_2430:
        /* <DEDUP_REMOVED lines=10> */
.L_x_2431:
[----:B------:R-:W-:Y:S05]  /*3a000*/  BRA `(.L_x_2432) ;  /* 0xffffffc000ec7947 */ /* 0x000fea000383ffff */
.L_x_2332:
[----:B---3--:R3:W4:Y:S02]  /*3a010*/  SYNCS.PHASECHK.TRANS64.TRYWAIT P0, [R19+URZ+0x32460], R23 ;  /* 0x03246017130075a7 */ /* 0x008724000800017f */
[----:B----4-:R-:W-:Y:S05]  /*3a020*/  @!P0 NANOSLEEP.SYNCS 0x989680 ;  /* 0x009896800000895d */ /* 0x010fea0003900000 */
[----:B------:R-:W4:Y:S02]  /*3a030*/  @!P0 SYNCS.PHASECHK.TRANS64 P0, [R19+URZ+0x32460], R23 ;  /* 0x03246017130085a7 */ /* 0x000f24000800007f */
[----:B----4-:R-:W-:Y:S05]  /*3a040*/  @!P0 BRA `(.L_x_2332) ;  /* 0xfffffffc00f08947 */ /* 0x010fea000383ffff */
[----:B------:R-:W-:Y:S05]  /*3a050*/  BRA `(.L_x_2433) ;  /* 0xffffffc400387947 */ /* 0x000fea000383ffff */
.L_x_2333:
        /* <DEDUP_REMOVED lines=8> */
.L_x_2435:
[----:B------:R-:W-:Y:S05]  /*3a0e0*/  BSYNC B1 ;  /* 0x0000000000017941 */ /* 0x000fea0003800000 */
.L_x_2434:
        /* <DEDUP_REMOVED lines=9> */
.L_x_2436:
[----:B------:R-:W-:Y:S02]  /*3a180*/  IMAD.MOV.U32 R9, RZ, RZ, RZ ;  /* 0x000000ffff097224 */ /* 0x000fe400078e00ff */
[----:B------:R-:W-:Y:S02]  /*3a190*/  IMAD.MOV.U32 R13, RZ, RZ, R22 ;  /* 0x000000ffff0d7224 */ /* 0x000fe400078e0016 */
[----:B------:R-:W-:Y:S01]  /*3a1a0*/  IMAD.MOV.U32 R12, RZ, RZ, 0x1 ;  /* 0x00000001ff0c7424 */ /* 0x000fe200078e00ff */
[----:B------:R-:W-:-:S13]  /*3a1b0*/  IADD3 R2, P0, R14, R0, RZ ;  /* 0x000000000e027210 */ /* 0x000fda0007f1e0ff */
[----:B------:R-:W-:Y:S05]  /*3a1c0*/  WARPSYNC.COLLECTIVE R15, `(.L_x_2437) ;  /* 0x000000000f087348 */ /* 0x000fea0003c00000 */
[----:B------:R0:W1:Y:S02]  /*3a1d0*/  SHFL.IDX P6, R14, R13, R12, R11 ;  /* 0x0000000c0d0e7389 */ /* 0x00006400000c000b */
[----:B01----:R-:W-:Y:S01]  /*3a1e0*/  ENDCOLLECTIVE ;  /* 0x000000000000791b */ /* 0x003fe20003800000 */
.L_x_2437:
        /* <DEDUP_REMOVED lines=13> */
.L_x_2438:
[----:B------:R-:W-:Y:S02]  /*3a2c0*/  IMAD.MOV.U32 R13, RZ, RZ, R22 ;  /* 0x000000ffff0d7224 */ /* 0x000fe400078e0016 */
[----:B------:R-:W-:Y:S01]  /*3a2d0*/  IMAD.MOV.U32 R12, RZ, RZ, 0x2 ;  /* 0x00000002ff0c7424 */ /* 0x000fe200078e00ff */
[----:B------:R-:W-:-:S13]  /*3a2e0*/  IADD3 R2, P0, R14, R0, RZ ;  /* 0x000000000e027210 */ /* 0x000fda0007f1e0ff */
[----:B------:R-:W-:Y:S05]  /*3a2f0*/  WARPSYNC.COLLECTIVE R15, `(.L_x_2439) ;  /* 0x000000000f087348 */ /* 0x000fea0003c00000 */
[----:B------:R0:W1:Y:S02]  /*3a300*/  SHFL.IDX P6, R14, R13, R12, R11 ;  /* 0x0000000c0d0e7389 */ /* 0x00006400000c000b */
[----:B01----:R-:W-:Y:S01]  /*3a310*/  ENDCOLLECTIVE ;  /* 0x000000000000791b */ /* 0x003fe20003800000 */
.L_x_2439:
        /* <DEDUP_REMOVED lines=13> */
.L_x_2440:
[----:B------:R-:W-:Y:S02]  /*3a3f0*/  IMAD.MOV.U32 R13, RZ, RZ, R22 ;  /* 0x000000ffff0d7224 */ /* 0x000fe400078e0016 */
[----:B------:R-:W-:Y:S01]  /*3a400*/  IMAD.MOV.U32 R12, RZ, RZ, 0x3 ;  /* 0x00000003ff0c7424 */ /* 0x000fe200078e00ff */
[----:B------:R-:W-:-:S13]  /*3a410*/  IADD3 R2, P0, R14, R0, RZ ;  /* 0x000000000e027210 */ /* 0x000fda0007f1e0ff */
[----:B------:R-:W-:Y:S05]  /*3a420*/  WARPSYNC.COLLECTIVE R15, `(.L_x_2441) ;  /* 0x000000000f087348 */ /* 0x000fea0003c00000 */
[----:B------:R0:W1:Y:S02]  /*3a430*/  SHFL.IDX P6, R14, R13, R12, R11 ;  /* 0x0000000c0d0e7389 */ /* 0x00006400000c000b */
[----:B01----:R-:W-:Y:S01]  /*3a440*/  ENDCOLLECTIVE ;  /* 0x000000000000791b */ /* 0x003fe20003800000 */
.L_x_2441:
        /* <DEDUP_REMOVED lines=13> */
.L_x_2442:
[----:B------:R-:W-:Y:S02]  /*3a520*/  IMAD.MOV.U32 R13, RZ, RZ, R22 ;  /* 0x000000ffff0d7224 */ /* 0x000fe400078e0016 */
[----:B------:R-:W-:Y:S01]  /*3a530*/  IMAD.MOV.U32 R12, RZ, RZ, 0x4 ;  /* 0x00000004ff0c7424 */ /* 0x000fe200078e00ff */
[----:B------:R-:W-:-:S13]  /*3a540*/  IADD3 R2, P0, R14, R0, RZ ;  /* 0x000000000e027210 */ /* 0x000fda0007f1e0ff */
[----:B------:R-:W-:Y:S05]  /*3a550*/  WARPSYNC.COLLECTIVE R15, `(.L_x_2443) ;  /* 0x000000000f087348 */ /* 0x000fea0003c00000 */
[----:B------:R0:W1:Y:S02]  /*3a560*/  SHFL.IDX P6, R14, R13, R12, R11 ;  /* 0x0000000c0d0e7389 */ /* 0x00006400000c000b */
[----:B01----:R-:W-:Y:S01]  /*3a570*/  ENDCOLLECTIVE ;  /* 0x000000000000791b */ /* 0x003fe20003800000 */
.L_x_2443:
        /* <DEDUP_REMOVED lines=13> */
.L_x_2444:
[----:B------:R-:W-:Y:S02]  /*3a650*/  IMAD.MOV.U32 R13, RZ, RZ, R22 ;  /* 0x000000ffff0d7224 */ /* 0x000fe400078e0016 */
[----:B------:R-:W-:Y:S01]  /*3a660*/  IMAD.MOV.U32 R12, RZ, RZ, 0x5 ;  /* 0x00000005ff0c7424 */ /* 0x000fe200078e00ff */
[----:B------:R-:W-:-:S13]  /*3a670*/  IADD3 R2, P0, R14, R0, RZ ;  /* 0x000000000e027210 */ /* 0x000fda0007f1e0ff */
[----:B------:R-:W-:Y:S05]  /*3a680*/  WARPSYNC.COLLECTIVE R15, `(.L_x_2445) ;  /* 0x000000000f087348 */ /* 0x000fea0003c00000 */
[----:B------:R0:W1:Y:S02]  /*3a690*/  SHFL.IDX P6, R14, R13, R12, R11 ;  /* 0x0000000c0d0e7389 */ /* 0x00006400000c000b */
[----:B01----:R-:W-:Y:S01]  /*3a6a0*/  ENDCOLLECTIVE ;  /* 0x000000000000791b */ /* 0x003fe20003800000 */
.L_x_2445:
        /* <DEDUP_REMOVED lines=13> */
.L_x_2446:
[----:B------:R-:W-:Y:S05]  /*3a780*/  BRA `(.L_x_2447) ;  /* 0xffffffc000887947 */ /* 0x000fea000383ffff */
.L_x_2338:
[----:B0-----:R0:W1:Y:S02]  /*3a790*/  SYNCS.PHASECHK.TRANS64.TRYWAIT P0, [R4+URZ+0x32420], R9 ;  /* 0x03242009040075a7 */ /* 0x001064000800017f */
[----:B-1----:R-:W-:Y:S05]  /*3a7a0*/  @!P0 NANOSLEEP.SYNCS 0x989680 ;  /* 0x009896800000895d */ /* 0x002fea0003900000 */
[----:B------:R-:W1:Y:S02]  /*3a7b0*/  @!P0 SYNCS.PHASECHK.TRANS64 P0, [R4+URZ+0x32420], R9 ;  /* 0x03242009040085a7 */ /* 0x000e64000800007f */
[----:B-1----:R-:W-:Y:S05]  /*3a7c0*/  @!P0 BRA `(.L_x_2338) ;  /* 0xfffffffc00f08947 */ /* 0x002fea000383ffff */
[----:B------:R-:W-:Y:S05]  /*3a7d0*/  BRA `(.L_x_2448) ;  /* 0xffffffc400107947 */ /* 0x000fea000383ffff */
.L_x_2339:
        /* <DEDUP_REMOVED lines=8> */
[----:B0-2--5:R-:W-:Y:S05]  /*3a860*/  WARPSYNC.COLLECTIVE R15, `(.L_x_2450) ;  /* 0x000000000f087348 */ /* 0x025fea0003c00000 */
[----:B------:R1:W3:Y:S02]  /*3a870*/  SHFL.IDX P6, R14, R13, R12, R11 ;  /* 0x0000000c0d0e7389 */ /* 0x0002e400000c000b */
[----:B0123-5:R-:W-:Y:S01]  /*3a880*/  ENDCOLLECTIVE ;  /* 0x000000000000791b */ /* 0x02ffe20003800000 */
.L_x_2450:
[----:B------:R-:W-:Y:S05]  /*3a890*/  BSYNC B0 ;  /* 0x0000000000007941 */ /* 0x000fea0003800000 */
.L_x_2449:
[----:B------:R-:W-:Y:S05]  /*3a8a0*/  BRA `(.L_x_2451) ;  /* 0xffffffc000f87947 */ /* 0x000fea000383ffff */
.L_x_2340:
[----:B------:R-:W-:Y:S01]  /*3a8b0*/  BSSY B0, `(.L_x_2452) ;  /* 0x0000006000007945 */ /* 0x000fe20003800000 */
[----:B------:R-:W-:-:S07]  /*3a8c0*/  IMAD.MOV.U32 R15, RZ, RZ, -0x1 ;  /* 0xffffffffff0f7424 */ /* 0x000fce00078e00ff */
[----:B012--5:R-:W-:Y:S05]  /*3a8d0*/  WARPSYNC.COLLECTIVE R15, `(.L_x_2453) ;  /* 0x000000000f0c7348 */ /* 0x027fea0003c00000 */
[----:B------:R-:W-:Y:S02]  /*3a8e0*/  ELECT P6, UR62, PT ;  /* 0x00000000003e782f */ /* 0x000fe400038c0000 */
[----:B------:R-:W-:Y:S01]  /*3a8f0*/  MOV R14, UR62 ;  /* 0x0000003e000e7c02 */ /* 0x000fe20008000f00 */
[----:B012--5:R-:W-:Y:S10]  /*3a900*/  ENDCOLLECTIVE ;  /* 0x000000000000791b */ /* 0x027ff40003800000 */
.L_x_2453:
[----:B------:R-:W-:Y:S05]  /*3a910*/  BSYNC B0 ;  /* 0x0000000000007941 */ /* 0x000fea0003800000 */
.L_x_2452:
[----:B------:R-:W-:Y:S05]  /*3a920*/  BRA `(.L_x_2454) ;  /* 0xffffffc000ec7947 */ /* 0x000fea000383ffff */
.L_x_2342:
[----:B-1----:R1:W3:Y:S02]  /*3a930*/  SYNCS.PHASECHK.TRANS64.TRYWAIT P1, [R5+URZ+0x32440], R0 ;  /* 0x03244000050075a7 */ /* 0x0022e4000802017f */
[----:B---3--:R-:W-:Y:S05]  /*3a940*/  @!P1 NANOSLEEP.SYNCS 0x989680 ;  /* 0x009896800000995d */ /* 0x008fea0003900000 */
[----:B------:R-:W3:Y:S02]  /*3a950*/  @!P1 SYNCS.PHASECHK.TRANS64 P1, [R5+URZ+0x32440], R0 ;  /* 0x03244000050095a7 */ /* 0x000ee4000802007f */
[----:B---3--:R-:W-:Y:S05]  /*3a960*/  @!P1 BRA `(.L_x_2342) ;  /* 0xfffffffc00f09947 */ /* 0x008fea000383ffff */
[----:B------:R-:W-:Y:S05]  /*3a970*/  BRA `(.L_x_2455) ;  /* 0xffffffc4000c7947 */ /* 0x000fea000383ffff */
.L_x_2344:
[----:B---3--:R3:W4:Y:S02]  /*3a980*/  SYNCS.PHASECHK.TRANS64.TRYWAIT P1, [R17+URZ+0x32440], R2 ;  /* 0x03244002110075a7 */ /* 0x008724000802017f */
[----:B----4-:R-:W-:Y:S05]  /*3a990*/  @!P1 NANOSLEEP.SYNCS 0x989680 ;  /* 0x009896800000995d */ /* 0x010fea0003900000 */
[----:B------:R-:W4:Y:S02]  /*3a9a0*/  @!P1 SYNCS.PHASECHK.TRANS64 P1, [R17+URZ+0x32440], R2 ;  /* 0x03244002110095a7 */ /* 0x000f24000802007f */
[----:B----4-:R-:W-:Y:S05]  /*3a9b0*/  @!P1 BRA `(.L_x_2344) ;  /* 0xfffffffc00f09947 */ /* 0x010fea000383ffff */
[----:B------:R-:W-:Y:S05]  /*3a9c0*/  BRA `(.L_x_2456) ;  /* 0xffffffc400187947 */ /* 0x000fea000383ffff */
.L_x_2346:
[----:B----4-:R4:W0:Y:S02]  /*3a9d0*/  SYNCS.PHASECHK.TRANS64.TRYWAIT P1, [R5+URZ+0x32460], R0 ;  /* 0x03246000050075a7 */ /* 0x010824000802017f */
[----:B0-----:R-:W-:Y:S05]  /*3a9e0*/  @!P1 NANOSLEEP.SYNCS 0x989680 ;  /* 0x009896800000995d */ /* 0x001fea0003900000 */
[----:B------:R-:W0:Y:S02]  /*3a9f0*/  @!P1 SYNCS.PHASECHK.TRANS64 P1, [R5+URZ+0x32460], R0 ;  /* 0x03246000050095a7 */ /* 0x000e24000802007f */
[----:B0-----:R-:W-:Y:S05]  /*3aa00*/  @!P1 BRA `(.L_x_2346) ;  /* 0xfffffffc00f09947 */ /* 0x001fea000383ffff */
[----:B------:R-:W-:Y:S05]  /*3aa10*/  BRA `(.L_x_2457) ;  /* 0xffffffc400147947 */ /* 0x000fea000383ffff */
        .type           $_ZN7cutlass13device_kernelIN5flash11enable_sm90INS1_16FlashAttnFwdSm90INS1_25CollectiveMainloopFwdSm90ILi2EN4cute5tupleIJNS5_1CILi1EEES8_S8_EEENS6_IJNS7_ILi128EEENS7_ILi96EEENS7_ILi64EEEEEELi256ENS_10bfloat16_tEfNS_4arch4Sm90ELb0ELb1ELb0ELb0ELb1ELb0ELb1ELb1ELb0ELb1ELb1ELb0EEENS1_21CollectiveEpilogueFwdINS6_IJSA_NS7_ILi256EEESB_EEES9_SE_SG_Li256ELb0ELb1ELb1ELb0EEENS1_19SingleTileSchedulerILb0ELb1ELb1ELi128EEEEEEEEEvNT_6ParamsE$_ZZN5flash25CollectiveMainloopFwdSm90ILi2EN4cute5tupleIJNS1_1CILi1EEES4_S4_EEENS2_IJNS3_ILi128EEENS3_ILi96EEENS3_ILi64EEEEEELi256EN7cutlass10bfloat16_tEfNSA_4arch4Sm90ELb0ELb1ELb0ELb0ELb1ELb0ELb1ELb1ELb0ELb1ELb1ELb0EE3mmaINS_16FlashAttnFwdSm90ISE_NS_21CollectiveEpilogueFwdINS2_IJS6_NS3_ILi256EEES7_EEES5_SB_SD_Li256ELb0ELb1ELb1ELb0EEENS_19SingleTileSchedulerILb0ELb1ELb1ELi128EEEE13SharedStorageENS1_6TensorINS1_11ArrayEngineIfLm128EEENS1_6LayoutINS2_IJNS2_IJNS3_ILi2EEEST_NS3_ILi32EEEEEES4_S4_EEENS2_IJNS2_IJS4_ST_NS3_ILi4EEEEEENS3_ILi0EEESZ_EEEEEEENS_7SoftmaxILi2ELi0EEEEEbRKNSE_6ParamsENSA_13PipelineAsyncILi2EEES19_RNSA_13PipelineStateILj2EEERT0_RT1_iRiRKNS_16SeqlenInfoQKNewKILb0ELb0EEENS2_IJiiiiEEERT_ENKUliT_T0_T1_E_clIZSF_ISO_S12_S14_EbS17_S19_S19_S1C_S1E_S1G_iS1H_S1L_S1M_S1O_EUlRS1P_iE1_NS3_ILb0EEENS3_ILb1EEEEEDaiS1P_S1Q_S1R_,@function
        .size           $_ZN7cutlass13device_kernelIN5flash11enable_sm90INS1_16FlashAttnFwdSm90INS1_25CollectiveMainloopFwdSm90ILi2EN4cute5tupleIJNS5_1CILi1EEES8_S8_EEENS6_IJNS7_ILi128EEENS7_ILi96EEENS7_ILi64EEEEEELi256ENS_10bfloat16_tEfNS_4arch4Sm90ELb0ELb1ELb0ELb0ELb1ELb0ELb1ELb1ELb0ELb1ELb1ELb0EEENS1_21CollectiveEpilogueFwdINS6_IJSA_NS7_ILi256EEESB_EEES9_SE_SG_Li256ELb0ELb1ELb1ELb0EEENS1_19SingleTileSchedulerILb0ELb1ELb1ELi128EEEEEEEEEvNT_6ParamsE$_ZZN5flash25CollectiveMainloopFwdSm90ILi2EN4cute5tupleIJNS1_1CILi1EEES4_S4_EEENS2_IJNS3_ILi128EEENS3_ILi96EEENS3_ILi64EEEEEELi256EN7cutlass10bfloat16_tEfNSA_4arch4Sm90ELb0ELb1ELb0ELb0ELb1ELb0ELb1ELb1ELb0ELb1ELb1ELb0EE3mmaINS_16FlashAttnFwdSm90ISE_NS_21CollectiveEpilogueFwdINS2_IJS6_NS3_ILi256EEES7_EEES5_SB_SD_Li256ELb0ELb1ELb1ELb0EEENS_19SingleTileSchedulerILb0ELb1ELb1ELi128EEEE13SharedStorageENS1_6TensorINS1_11ArrayEngineIfLm128EEENS1_6LayoutINS2_IJNS2_IJNS3_ILi2EEEST_NS3_ILi32EEEEEES4_S4_EEENS2_IJNS2_IJS4_ST_NS3_ILi4EEEEEENS3_ILi0EEESZ_EEEEEEENS_7SoftmaxILi2ELi0EEEEEbRKNSE_6ParamsENSA_13PipelineAsyncILi2EEES19_RNSA_13PipelineStateILj2EEERT0_RT1_iRiRKNS_16SeqlenInfoQKNewKILb0ELb0EEENS2_IJiiiiEEERT_ENKUliT_T0_T1_E_clIZSF_ISO_S12_S14_EbS17_S19_S19_S1C_S1E_S1G_iS1H_S1L_S1M_S1O_EUlRS1P_iE1_NS3_ILb0EEENS3_ILb1EEEEEDaiS1P_S1Q_S1R_,(.L_x_6563 - $_ZN7cutlass13device_kernelIN5flash11enable_sm90INS1_16FlashAttnFwdSm90INS1_25CollectiveMainloopFwdSm90ILi2EN4cute5tupleIJNS5_1CILi1EEES8_S8_EEENS6_IJNS7_ILi128EEENS7_ILi96EEENS7_ILi64EEEEEELi256ENS_10bfloat16_tEfNS_4arch4Sm90ELb0ELb1ELb0ELb0ELb1ELb0ELb1ELb1ELb0ELb1ELb1ELb0EEENS1_21CollectiveEpilogueFwdINS6_IJSA_NS7_ILi256EEESB_EEES9_SE_SG_Li256ELb0ELb1ELb1ELb0EEENS1_19SingleTileSchedulerILb0ELb1ELb1ELi128EEEEEEEEEvNT_6ParamsE$_ZZN5flash25CollectiveMainloopFwdSm90ILi2EN4cute5tupleIJNS1_1CILi1EEES4_S4_EEENS2_IJNS3_ILi128EEENS3_ILi96EEENS3_ILi64EEEEEELi256EN7cutlass10bfloat16_tEfNSA_4arch4Sm90ELb0ELb1ELb0ELb0ELb1ELb0ELb1ELb1ELb0ELb1ELb1ELb0EE3mmaINS_16FlashAttnFwdSm90ISE_NS_21CollectiveEpilogueFwdINS2_IJS6_NS3_ILi256EEES7_EEES5_SB_SD_Li256ELb0ELb1ELb1ELb0EEENS_19SingleTileSchedulerILb0ELb1ELb1ELi128EEEE13SharedStorageENS1_6TensorINS1_11ArrayEngineIfLm128EEENS1_6LayoutINS2_IJNS2_IJNS3_ILi2EEEST_NS3_ILi32EEEEEES4_S4_EEENS2_IJNS2_IJS4_ST_NS3_ILi4EEEEEENS3_ILi0EEESZ_EEEEEEENS_7SoftmaxILi2ELi0EEEEEbRKNSE_6ParamsENSA_13PipelineAsyncILi2EEES19_RNSA_13PipelineStateILj2EEERT0_RT1_iRiRKNS_16SeqlenInfoQKNewKILb0ELb0EEENS2_IJiiiiEEERT_ENKUliT_T0_T1_E_clIZSF_ISO_S12_S14_EbS17_S19_S19_S1C_S1E_S1G_iS1H_S1L_S1M_S1O_EUlRS1P_iE1_NS3_ILb0EEENS3_ILb1EEEEEDaiS1P_S1Q_S1R_)
$_ZN7cutlass13device_kernelIN5flash11enable_sm90INS1_16FlashAttnFwdSm90INS1_25CollectiveMainloopFwdSm90ILi2EN4cute5tupleIJNS5_1CILi1EEES8_S8_EEENS6_IJNS7_ILi128EEENS7_ILi96EEENS7_ILi64EEEEEELi256ENS_10bfloat16_tEfNS_4arch4Sm90ELb0ELb1ELb0ELb0ELb1ELb0ELb1ELb1ELb0ELb1ELb1ELb0EEENS1_21CollectiveEpilogueFwdINS6_IJSA_NS7_ILi256EEESB_EEES9_SE_SG_Li256ELb0ELb1ELb1ELb0EEENS1_19SingleTileSchedulerILb0ELb1ELb1ELi128EEEEEEEEEvNT_6ParamsE$_ZZN5flash25CollectiveMainloopFwdSm90ILi2EN4cute5tupleIJNS1_1CILi1EEES4_S4_EEENS2_IJNS3_ILi128EEENS3_ILi96EEENS3_ILi64EEEEEELi256EN7cutlass10bfloat16_tEfNSA_4arch4Sm90ELb0ELb1ELb0ELb0ELb1ELb0ELb1ELb1ELb0ELb1ELb1ELb0EE3mmaINS_16FlashAttnFwdSm90ISE_NS_21CollectiveEpilogueFwdINS2_IJS6_NS3_ILi256EEES7_EEES5_SB_SD_Li256ELb0ELb1ELb1ELb0EEENS_19SingleTileSchedulerILb0ELb1ELb1ELi128EEEE13SharedStorageENS1_6TensorINS1_11ArrayEngineIfLm128EEENS1_6LayoutINS2_IJNS2_IJNS3_ILi2EEEST_NS3_ILi32EEEEEES4_S4_EEENS2_IJNS2_IJS4_ST_NS3_ILi4EEEEEENS3_ILi0EEESZ_EEEEEEENS_7SoftmaxILi2ELi0EEEEEbRKNSE_6ParamsENSA_13PipelineAsyncILi2EEES19_RNSA_13PipelineStateILj2EEERT0_RT1_iRiRKNS_16SeqlenInfoQKNewKILb0ELb0EEENS2_IJiiiiEEERT_ENKUliT_T0_T1_E_clIZSF_ISO_S12_S14_EbS17_S19_S19_S1C_S1E_S1G_iS1H_S1L_S1M_S1O_EUlRS1P_iE1_NS3_ILb0EEENS3_ILb1EEEEEDaiS1P_S1Q_S1R_:
[----:B------:R-:W-:Y:S05]  /*3aa20*/  YIELD ;  /* 0x0000000000007946 */ /* 0x000fea0003800000 */
[----:B------:R-:W-:Y:S02]  /*3aa30*/  ULDC UR4, c[0x0][0x20] ;  /* 0x0000080000047ab9 */ /* 0x000fe40000000800 */
[----:B------:R-:W-:-:S05]  /*3aa40*/  VIADD R162, R161, -UR4 ;  /* 0x80000004a1a27c36 */ /* 0x000fca0008000000 */
[----:B------:R-:W2:Y:S01]  /*3aa50*/  LDL.64 R2, [R162] ;  /* 0x00000000a2027983 */ /* 0x000ea20000100a00 */
[----:B------:R-:W0:Y:S02]  /*3aa60*/  LDC.64 R4, c[0x0][0x208] ;  /* 0x00008200ff047b82 */ /* 0x000e240000000a00 */
[----:B0-----:R-:W-:Y:S02]  /*3aa70*/  R2UR UR4, R4 ;  /* 0x00000000040472ca */ /* 0x001fe400000e0000 */
[----:B------:R-:W-:-:S13]  /*3aa80*/  R2UR UR5, R5 ;  /* 0x00000000050572ca */ /* 0x000fda00000e0000 */
[----:B--2---:R-:W2:Y:S01]  /*3aa90*/  LD.E R0, desc[UR4][R2.64] ;  /* 0x0000000402007980 */ /* 0x004ea2000c101900 */
[----:B------:R-:W-:Y:S02]  /*3aaa0*/  R2UR UR4, R4 ;  /* 0x00000000040472ca */ /* 0x000fe400000e0000 */
[----:B------:R-:W-:Y:S01]  /*3aab0*/  R2UR UR5, R5 ;  /* 0x00000000050572ca */ /* 0x000fe200000e0000 */
[----:B--2---:R-:W-:-:S12]  /*3aac0*/  VIADD R11, R0, 0x1 ;  /* 0x00000001000b7836 */ /* 0x004fd80000000000 */
[----:B------:R-:W2:Y:S01]  /*3aad0*/  LD.E R0, desc[UR4][R2.64+0x8] ;  /* 0x0000080402007980 */ /* 0x000ea2000c101900 */
[----:B------:R-:W-:-:S13]  /*3aae0*/  ISETP.NE.AND P0, PT, R11, 0x2, PT ;  /* 0x000000020b00780c */ /* 0x000fda0003f05270 */
[----:B------:R-:W-:Y:S02]  /*3aaf0*/  @!P0 R2UR UR6, R4 ;  /* 0x00000000040682ca */ /* 0x000fe400000e0000 */
[----:B------:R-:W-:-:S13]  /*3ab00*/  @!P0 R2UR UR7, R5 ;  /* 0x00000000050782ca */ /* 0x000fda00000e0000 */
[----:B------:R-:W3:Y:S01]  /*3ab10*/  @!P0 LD.E R6, desc[UR6][R2.64+0x4] ;  /* 0x0000040602068980 */ /* 0x000ee2000c101900 */
[C---:B------:R-:W-:Y:S02]  /*3ab20*/  R2UR UR4, R4.reuse ;  /* 0x00000000040472ca */ /* 0x040fe400000e0000 */
[C---:B------:R-:W-:Y:S02]  /*3ab30*/  R2UR UR5, R5.reuse ;  /* 0x00000000050572ca */ /* 0x040fe400000e0000 */
[C---:B------:R-:W-:Y:S02]  /*3ab40*/  R2UR UR6, R4.reuse ;  /* 0x00000000040672ca */ /* 0x040fe400000e0000 */
[C---:B------:R-:W-:Y:S02]  /*3ab50*/  R2UR UR7, R5.reuse ;  /* 0x00000000050772ca */ /* 0x040fe400000e0000 */
[----:B------:R-:W-:Y:S02]  /*3ab60*/  @!P0 R2UR UR8, R4 ;  /* 0x00000000040882ca */ /* 0x000fe400000e0000 */
[----:B------:R-:W-:-:S02]  /*3ab70*/  @!P0 R2UR UR9, R5 ;  /* 0x00000000050982ca */ /* 0x000fc400000e0000 */
[----:B------:R-:W-:Y:S02]  /*3ab80*/  @!P0 R2UR UR10, R4 ;  /* 0x00000000040a82ca */ /* 0x000fe400000e0000 */
[----:B------:R-:W-:Y:S01]  /*3ab90*/  @!P0 R2UR UR11, R5 ;  /* 0x00000000050b82ca */ /* 0x000fe200000e0000 */
[----:B------:R-:W-:Y:S08]  /*3aba0*/  ST.E desc[UR4][R2.64], R11 ;  /* 0x0000000b02007985 */ /* 0x000ff0000c101904 */
[----:B------:R-:W-:Y:S01]  /*3abb0*/  @!P0 ST.E desc[UR8][R2.64], RZ ;  /* 0x000000ff02008985 */ /* 0x000fe2000c101908 */
[----:B--2---:R-:W-:-:S05]  /*3abc0*/  VIADD R13, R0, 0x1 ;  /* 0x00000001000d7836 */ /* 0x004fca0000000000 */
[----:B------:R-:W-:Y:S01]  /*3abd0*/  ST.E desc[UR6][R2.64+0x8], R13 ;  /* 0x0000080d02007985 */ /* 0x000fe2000c101906 */
[----:B---3--:R-:W-:-:S05]  /*3abe0*/  @!P0 LOP3.LUT R15, R6, 0x1, RZ, 0x3c, !PT ;  /* 0x00000001060f8812 */ /* 0x008fca00078e3cff */
[----:B------:R0:W-:Y:S04]  /*3abf0*/  @!P0 ST.E desc[UR10][R2.64+0x4], R15 ;  /* 0x0000040f02008985 */ /* 0x0001e8000c10190a */
[----:B------:R-:W2:Y:S01]  /*3ac00*/  LDL.64 R8, [R162+0x18] ;  /* 0x00001800a2087983 */ /* 0x000ea20000100a00 */
[----:B------:R-:W-:Y:S02]  /*3ac10*/  R2UR UR4, R4 ;  /* 0x00000000040472ca */ /* 0x000fe400000e0000 */
[----:B------:R-:W-:Y:S01]  /*3ac20*/  R2UR UR5, R5 ;  /* 0x00000000050572ca */ /* 0x000fe200000e0000 */
[----:B------:R-:W3:-:S12]  /*3ac30*/  LDL.64 R6, [R162] ;  /* 0x00000000a2067983 */ /* 0x000ed80000100a00 */
[----:B--2---:R-:W2:Y:S01]  /*3ac40*/  LD.E R12, desc[UR4][R8.64] ;  /* 0x00000004080c7980 */ /* 0x004ea2000c101900 */
[C---:B------:R-:W-:Y:S02]  /*3ac50*/  R2UR UR4, R4.reuse ;  /* 0x00000000040472ca */ /* 0x040fe400000e0000 */
[C---:B------:R-:W-:Y:S02]  /*3ac60*/  R2UR UR5, R5.reuse ;  /* 0x00000000050572ca */ /* 0x040fe400000e0000 */
[----:B------:R-:W-:Y:S02]  /*3ac70*/  R2UR UR6, R4 ;  /* 0x00000000040672ca */ /* 0x000fe400000e0000 */
[----:B------:R-:W-:Y:S01]  /*3ac80*/  R2UR UR7, R5 ;  /* 0x00000000050772ca */ /* 0x000fe200000e0000 */
[----:B------:R-:W-:Y:S01]  /*3ac90*/  BSSY B2, `(.L_x_2458) ;  /* 0x0000009000027945 */ /* 0x000fe20003800000 */
[----:B0-----:R-:W-:Y:S02]  /*3aca0*/  IMAD.MOV.U32 R2, RZ, RZ, R23 ;  /* 0x000000ffff027224 */ /* 0x001fe400078e0017 */
[----:B------:R-:W-:-:S05]  /*3acb0*/  IMAD.MOV.U32 R3, RZ, RZ, R22 ;  /* 0x000000ffff037224 */ /* 0x000fca00078e0016 */
[----:B---3--:R0:W5:Y:S04]  /*3acc0*/  LD.E R0, desc[UR4][R6.64] ;  /* 0x0000000406007980 */ /* 0x008168000c101900 */
[----:B------:R0:W5:Y:S01]  /*3acd0*/  LD.E R11, desc[UR6][R6.64+0x4] ;  /* 0x00000406060b7980 */ /* 0x000162000c101900 */
[----:B--2---:R-:W-:-:S04]  /*3ace0*/  LOP3.LUT R12, R12, 0x1, RZ, 0xfc, !PT ;  /* 0x000000010c0c7812 */ /* 0x004fc800078efcff */
[----:B------:R-:W-:-:S13]  /*3acf0*/  ISETP.NE.AND P0, PT, R12, 0x3, PT ;  /* 0x000000030c00780c */ /* 0x000fda0003f05270 */
[----:B0-----:R-:W-:Y:S05]  /*3ad00*/  @!P0 BRA `(.L_x_2459) ;  /* 0x0000000000048947 */ /* 0x001fea0003800000 */
[----:B------:R-:W-:Y:S01]  /*3ad10*/  BPT.TRAP 0x1 ;  /* 0x000000040000795c */ /* 0x000fe20000300000 */
.L_x_2459:
[----:B------:R-:W-:Y:S05]  /*3ad20*/  BSYNC B2 ;  /* 0x0000000000027941 */ /* 0x000fea0003800000 */
.L_x_2458:
[----:B------:R-:W-:Y:S02]  /*3ad30*/  R2UR UR4, R4 ;  /* 0x00000000040472ca */ /* 0x000fe400000e0000 */
[----:B------:R-:W-:-:S13]  /*3ad40*/  R2UR UR5, R5 ;  /* 0x00000000050572ca */ /* 0x000fda00000e0000 */
[----:B------:R-:W2:Y:S01]  /*3ad50*/  LD.E.64 R12, desc[UR4][R8.64+0x18] ;  /* 0x00001804080c7980 */ /* 0x000ea2000c101b00 */
[----:B-----5:R-:W-:Y:S02]  /*3ad60*/  SHF.L.U32 R15, R11, 0x1f, RZ ;  /* 0x0000001f0b0f7819 */ /* 0x020fe400000006ff */
[----:B--2---:R-:W-:-:S05]  /*3ad70*/  MOV R13, R12 ;  /* 0x0000000c000d7202 */ /* 0x004fca0000000f00 */
[----:B------:R-:W-:-:S04]  /*3ad80*/  IMAD R0, R0, 0x8, R13 ;  /* 0x0000000800007824 */ /* 0x000fc800078e020d */
[----:B------:R0:W1:Y:S01]  /*3ad90*/  SYNCS.PHASECHK.TRANS64.TRYWAIT P0, [R0+URZ], R15 ;  /* 0x0000000f000075a7 */ /* 0x000062000800017f */
[----:B------:R-:W2:Y:S01]  /*3ada0*/  LD.E R13, desc[UR4][R8.64] ;  /* 0x00000004080d7980 */ /* 0x000ea2000c101900 */
[----:B------:R-:W-:Y:S02]  /*3adb0*/  R2UR UR6, R4 ;  /* 0x00000000040672ca */ /* 0x000fe400000e0000 */
[----:B------:R-:W-:Y:S01]  /*3adc0*/  R2UR UR7, R5 ;  /* 0x00000000050772ca */ /* 0x000fe200000e0000 */
[----:B------:R0:W5:Y:S01]  /*3add0*/  LD.E R11, desc[UR4][R6.64] ;  /* 0x00000004060b7980 */ /* 0x000162000c101900 */
[----:B------:R-:W-:Y:S11]  /*3ade0*/  BSSY B2, `(.L_x_2460) ;  /* 0x0000006000027945 */ /* 0x000ff60003800000 */
[----:B------:R0:W5:Y:S01]  /*3adf0*/  LD.E R12, desc[UR6][R6.64+0x4] ;  /* 0x00000406060c7980 */ /* 0x000162000c101900 */
[----:B--2---:R-:W-:-:S04]  /*3ae00*/  LOP3.LUT R13, R13, 0x1, RZ, 0xfc, !PT ;  /* 0x000000010d0d7812 */ /* 0x004fc800078efcff */
[----:B------:R-:W-:-:S13]  /*3ae10*/  ISETP.NE.AND P1, PT, R13, 0x3, PT ;  /* 0x000000030d00780c */ /* 0x000fda0003f25270 */
[----:B01----:R-:W-:Y:S05]  /*3ae20*/  @!P1 BRA `(.L_x_2461) ;  /* 0x0000000000049947 */ /* 0x003fea0003800000 */
[----:B------:R-:W-:Y:S01]  /*3ae30*/  BPT.TRAP 0x1 ;  /* 0x000000040000795c */ /* 0x000fe20000300000 */
.L_x_2461:
[----:B------:R-:W-:Y:S05]  /*3ae40*/  BSYNC B2 ;  /* 0x0000000000027941 */ /* 0x000fea0003800000 */
.L_x_2460:
[----:B------:R-:W-:Y:S04]  /*3ae50*/  BSSY B2, `(.L_x_2462) ;  /* 0x000000a000027945 */ /* 0x000fe80003800000 */
[----:B------:R-:W-:Y:S05]  /*3ae60*/  @P0 BRA `(.L_x_2463) ;  /* 0x0000000000200947 */ /* 0x000fea0003800000 */
[----:B------:R-:W-:Y:S02]  /*3ae70*/  R2UR UR4, R4 ;  /* 0x00000000040472ca */ /* 0x000fe400000e0000 */
[----:B------:R-:W-:-:S13]  /*3ae80*/  R2UR UR5, R5 ;  /* 0x00000000050572ca */ /* 0x000fda00000e0000 */
[----:B------:R-:W2:Y:S01]  /*3ae90*/  LD.E.64 R8, desc[UR4][R8.64+0x18] ;  /* 0x0000180408087980 */ /* 0x000ea2000c101b00 */
[----:B-----5:R-:W-:Y:S02]  /*3aea0*/  SHF.L.U32 R12, R12, 0x1f, RZ ;  /* 0x0000001f0c0c7819 */ /* 0x020fe400000006ff */
[----:B--2---:R-:W-:-:S05]  /*3aeb0*/  MOV R0, R8 ;  /* 0x0000000800007202 */ /* 0x004fca0000000f00 */
[----:B------:R-:W-:-:S04]  /*3aec0*/  IMAD R11, R11, 0x8, R0 ;  /* 0x000000080b0b7824 */ /* 0x000fc800078e0200 */
[----:B------:R-:W0:Y:S02]  /*3aed0*/  SYNCS.PHASECHK.TRANS64.TRYWAIT P0, [R11+URZ], R12 ;  /* 0x0000000c0b0075a7 */ /* 0x000e24000800017f */
[----:B0-----:R-:W-:Y:S05]  /*3aee0*/  @!P0 BRA `(.L_x_2464) ;  /* 0x000001b000448947 */ /* 0x001fea0003800000 */
.L_x_2463:
[----:B------:R-:W-:Y:S05]  /*3aef0*/  BSYNC B2 ;  /* 0x0000000000027941 */ /* 0x000fea0003800000 */
.L_x_2462:
[----:B0----5:R-:W2:Y:S04]  /*3af00*/  LDL.64 R12, [R162] ;  /* 0x00000000a20c7983 */ /* 0x021ea80000100a00 */
[----:B------:R-:W3:Y:S01]  /*3af10*/  LDL.64 R8, [R162+0x28] ;  /* 0x00002800a2087983 */ /* 0x000ee20000100a00 */
[C---:B------:R-:W-:Y:S02]  /*3af20*/  R2UR UR6, R4.reuse ;  /* 0x00000000040672ca */ /* 0x040fe400000e0000 */
[C---:B------:R-:W-:Y:S01]  /*3af30*/  R2UR UR7, R5.reuse ;  /* 0x00000000050772ca */ /* 0x040fe200000e0000 */
[----:B------:R-:W4:Y:S01]  /*3af40*/  LDL.64 R6, [R162+0x20] ;  /* 0x00002000a2067983 */ /* 0x000f220000100a00 */
[C---:B------:R-:W-:Y:S02]  /*3af50*/  R2UR UR4, R4.reuse ;  /* 0x00000000040472ca */ /* 0x040fe400000e0000 */
[----:B------:R-:W-:Y:S01]  /*3af60*/  R2UR UR5, R5 ;  /* 0x00000000050572ca */ /* 0x000fe200000e0000 */
[----:B------:R-:W4:Y:S08]  /*3af70*/  LDL.64 R14, [R162+0x8] ;  /* 0x00000800a20e7983 */ /* 0x000f300000100a00 */
[----:B--2---:R-:W2:Y:S04]  /*3af80*/  LD.E R13, desc[UR6][R12.64] ;  /* 0x000000060c0d7980 */ /* 0x004ea8000c101900 */
[----:B---3--:R-:W2:Y:S01]  /*3af90*/  LD.E.64 R16, desc[UR4][R8.64] ;  /* 0x0000000408107980 */ /* 0x008ea2000c101b00 */
[----:B------:R-:W-:Y:S05]  /*3afa0*/  WARPSYNC.ALL ;  /* 0x0000000000007948 */ /* 0x000fea0003800000 */
[----:B------:R-:W-:-:S02]  /*3afb0*/  R2UR UR4, R4 ;  /* 0x00000000040472ca */ /* 0x000fc400000e0000 */
[C---:B------:R-:W-:Y:S02]  /*3afc0*/  R2UR UR5, R5.reuse ;  /* 0x00000000050572ca */ /* 0x040fe400000e0000 */
[----:B------:R-:W-:Y:S02]  /*3afd0*/  R2UR UR6, R4 ;  /* 0x00000000040672ca */ /* 0x000fe400000e0000 */
[----:B------:R-:W-:-:S09]  /*3afe0*/  R2UR UR7, R5 ;  /* 0x00000000050772ca */ /* 0x000fd200000e0000 */
[----:B----4-:R0:W-:Y:S04]  /*3aff0*/  ST.E desc[UR4][R14.64], RZ ;  /* 0x000000ff0e007985 */ /* 0x0101e8000c101904 */
[----:B------:R-:W3:Y:S01]  /*3b000*/  LD.E.64 R8, desc[UR6][R6.64] ;  /* 0x0000000606087980 */ /* 0x000ee2000c101b00 */
[----:B--2---:R-:W-:Y:S01]  /*3b010*/  IMAD R12, R13, 0x300, R16 ;  /* 0x000003000d0c7824 */ /* 0x004fe200078e0210 */
[----:B------:R-:W-:Y:S01]  /*3b020*/  WARPGROUP.ARRIVE ;  /* 0x00000000000079c5 */ /* 0x000fe20000000000 */
[----:B------:R-:W-:Y:S01]  /*3b030*/  IMAD.MOV.U32 R13, RZ, RZ, R17 ;  /* 0x000000ffff0d7224 */ /* 0x000fe200078e0011 */
[----:B------:R-:W-:Y:S01]  /*3b040*/  R2UR UR8, R4 ;  /* 0x00000000040872ca */ /* 0x000fe200000e0000 */
[----:B------:R-:W-:Y:S01]  /*3b050*/  IMAD.MOV.U32 R189, RZ, RZ, 0x1 ;  /* 0x00000001ffbd7424 */ /* 0x000fe200078e00ff */
[----:B------:R-:W-:-:S02]  /*3b060*/  R2UR UR6, R12 ;  /* 0x000000000c0672ca */ /* 0x000fc400000e0000 */
[----:B------:R-:W-:Y:S02]  /*3b070*/  R2UR UR7, R13 ;  /* 0x000000000d0772ca */ /* 0x000fe400000e0000 */
[C---:B------:R-:W-:Y:S02]  /*3b080*/  R2UR UR9, R5.reuse ;  /* 0x00000000050972ca */ /* 0x040fe400000e0000 */
[----:B------:R-:W-:Y:S02]  /*3b090*/  R2UR UR10, R4 ;  /* 0x00000000040a72ca */ /* 0x000fe400000e0000 */
[----:B------:R-:W-:Y:S02]  /*3b0a0*/  R2UR UR11, R5 ;  /* 0x00000000050b72ca */ /* 0x000fe400000e0000 */
[----:B---3--:R-:W-:Y:S02]  /*3b0b0*/  R2UR UR4, R8 ;  /* 0x00000000080472ca */ /* 0x008fe400000e0000 */
[----:B------:R-:W-:-:S13]  /*3b0c0*/  R2UR UR5, R9 ;  /* 0x00000000090572ca */ /* 0x000fda00000e0000 */
[----:B------:R-:W-:Y:S03]  /*3b0d0*/  HGMMA.64x96x16.F32.BF16 R24, gdesc[UR4], RZ, !UPT, gsb0 ;  /* 0x01600000041879f0 */ /* 0x000fe6000c0018ff */
[----:B------:R-:W-:Y:S02]  /*3b0e0*/  WARPGROUP.DEPBAR.LE gsb0, 0x0 ;  /* 0x00008000000079c5 */ /* 0x000fe40000010000 */
[----:B------:R0:W-:Y:S04]  /*3b0f0*/  ST.E desc[UR8][R14.64], R189 ;  /* 0x000000bd0e007985 */ /* 0x0001e8000c101908 */
[----:B------:R-:W2:Y:S01]  /*3b100*/  LD.E.64 R8, desc[UR10][R6.64] ;  /* 0x0000000a06087980 */ /* 0x000ea2000c101b00 */
[----:B------:R-:W-:Y:S01]  /*3b110*/  VIADD R16, R12, 0x2 ;  /* 0x000000020c107836 */ /* 0x000fe20000000000 */
[----:B------:R-:W-:Y:S01]  /*3b120*/  R2UR UR7, R17 ;  /* 0x00000000110772ca */ /* 0x000fe200000e0000 */
[----:B------:R-:W-:Y:S01]  /*3b130*/  WARPGROUP.ARRIVE ;  /* 0x00000000000079c5 */ /* 0x000fe20000000000 */
[----:B------:R-:W-:-:S02]  /*3b140*/  R2UR UR8, R4 ;  /* 0x00000000040872ca */ /* 0x000fc400000e0000 */
[----:B------:R-:W-:Y:S02]  /*3b150*/  R2UR UR6, R16 ;  /* 0x00000000100672ca */ /* 0x000fe400000e0000 */
[C---:B------:R-:W-:Y:S02]  /*3b160*/  R2UR UR9, R5.reuse ;  /* 0x00000000050972ca */ /* 0x040fe400000e0000 */
[----:B------:R-:W-:Y:S02]  /*3b170*/  R2UR UR10, R4 ;  /* 0x00000000040a72ca */ /* 0x000fe400000e0000 */
[----:B------:R-:W-:Y:S01]  /*3b180*/  R2UR UR11, R5 ;  /* 0x00000000050b72ca */ /* 0x000fe200000e0000 */
[----:B--2---:R-:W-:Y:S01]  /*3b190*/  VIADD R8, R8, 0x2 ;  /* 0x0000000208087836 */ /* 0x004fe20000000000 */
[----:B------:R-:W-:-:S04]  /*3b1a0*/  R2UR UR5, R9 ;  /* 0x00000000090572ca */ /* 0x000fc800000e0000 */
[----:B------:R-:W-:-:S13]  /*3b1b0*/  R2UR UR4, R8 ;  /* 0x00000000080472ca */ /* 0x000fda00000e0000 */
[----:B------:R-:W-:Y:S03]  /*3b1c0*/  HGMMA.64x96x16.F32.BF16 R24, gdesc[UR4], R24, gsb0 ;  /* 0x01600000041879f0 */ /* 0x000fe60008001818 */
        /* <DEDUP_REMOVED lines=19> */
[----:B------:R-:W-:Y:S01]  /*3b300*/  WARPGROUP.ARRIVE ;  /* 0x00000000000079c5 */ /* 0x000fe20000000000 */
[----:B------:R-:W-:Y:S01]  /*3b310*/  IMAD.MOV.U32 R13, RZ, RZ, R17 ;  /* 0x000000ffff0d7224 */ /* 0x000fe200078e0011 */
[----:B------:R-:W-:-:S02]  /*3b320*/  R2UR UR8, R4 ;  /* 0x00000000040872ca */ /* 0x000fc400000e0000 */
[----:B------:R-:W-:Y:S02]  /*3b330*/  R2UR UR6, R12 ;  /* 0x000000000c0672ca */ /* 0x000fe400000e0000 */
        /* <DEDUP_REMOVED lines=8> */
[----:B------:R-:W2:Y:S01]  /*3b3c0*/  LDL.64 R8, [R162+0x40] ;  /* 0x00004000a2087983 */ /* 0x000ea20000100a00 */
[----:B------:R-:W-:-:S02]  /*3b3d0*/  R2UR UR4, R4 ;  /* 0x00000000040472ca */ /* 0x000fc400000e0000 */
[----:B------:R-:W-:Y:S01]  /*3b3e0*/  R2UR UR5, R5 ;  /* 0x00000000050572ca */ /* 0x000fe200000e0000 */
[----:B------:R-:W3:-:S12]  /*3b3f0*/  LDL.64 R6, [R162] ;  /* 0x00000000a2067983 */ /* 0x000ed80000100a00 */
[----:B--2---:R-:W2:Y:S01]  /*3b400*/  LD.E R12, desc[UR4][R8.64] ;  /* 0x00000004080c7980 */ /* 0x004ea2000c101900 */
[C---:B------:R-:W-:Y:S02]  /*3b410*/  R2UR UR4, R4.reuse ;  /* 0x00000000040472ca */ /* 0x040fe400000e0000 */
[C---:B------:R-:W-:Y:S02]  /*3b420*/  R2UR UR5, R5.reuse ;  /* 0x00000000050572ca */ /* 0x040fe400000e0000 */
[----:B------:R-:W-:Y:S02]  /*3b430*/  R2UR UR6, R4 ;  /* 0x00000000040672ca */ /* 0x000fe400000e0000 */
[----:B------:R-:W-:Y:S01]  /*3b440*/  R2UR UR7, R5 ;  /* 0x00000000050772ca */ /* 0x000fe200000e0000 */
[----:B------:R-:W-:Y:S08]  /*3b450*/  BSSY B2, `(.L_x_2465) ;  /* 0x0000007000027945 */ /* 0x000ff00003800000 */
[----:B---3--:R0:W5:Y:S04]  /*3b460*/  LD.E R0, desc[UR4][R6.64] ;  /* 0x0000000406007980 */ /* 0x008168000c101900 */
[----:B------:R0:W5:Y:S01]  /*3b470*/  LD.E R11, desc[UR6][R6.64+0x4] ;  /* 0x00000406060b7980 */ /* 0x000162000c101900 */
[----:B--2---:R-:W-:-:S04]  /*3b480*/  LOP3.LUT R12, R12, 0x1, RZ, 0xfc, !PT ;  /* 0x000000010c0c7812 */ /* 0x004fc800078efcff */
[----:B------:R-:W-:-:S13]  /*3b490*/  ISETP.NE.AND P0, PT, R12, 0x3, PT ;  /* 0x000000030c00780c */ /* 0x000fda0003f05270 */
[----:B0-----:R-:W-:Y:S05]  /*3b4a0*/  @!P0 BRA `(.L_x_2466) ;  /* 0x0000000000048947 */ /* 0x001fea0003800000 */
[----:B------:R-:W-:Y:S01]  /*3b4b0*/  BPT.TRAP 0x1 ;  /* 0x000000040000795c */ /* 0x000fe20000300000 */
.L_x_2466:
[----:B------:R-:W-:Y:S05]  /*3b4c0*/  BSYNC B2 ;  /* 0x0000000000027941 */ /* 0x000fea0003800000 */
.L_x_2465:
        /* <DEDUP_REMOVED lines=17> */
.L_x_2468:
[----:B------:R-:W-:Y:S05]  /*3b5e0*/  BSYNC B2 ;  /* 0x0000000000027941 */ /* 0x000fea0003800000 */
.L_x_2467:
        /* <DEDUP_REMOVED lines=10> */
.L_x_2470:
[----:B------:R-:W-:Y:S05]  /*3b690*/  BSYNC B2 ;  /* 0x0000000000027941 */ /* 0x000fea0003800000 */
.L_x_2469:
[----:B------:R-:W2:Y:S04]  /*3b6a0*/  LDL.64 R14, [R162] ;  /* 0x00000000a20e7983 */ /* 0x000ea80000100a00 */
[----:B0----5:R-:W3:Y:S04]  /*3b6b0*/  LDL.64 R12, [R162+0x58] ;  /* 0x00005800a20c7983 */ /* 0x021ee80000100a00 */
[----:B------:R-:W4:Y:S04]  /*3b6c0*/  LDL.64 R6, [R162+0x48] ;  /* 0x00004800a2067983 */ /* 0x000f280000100a00 */
[----:B------:R-:W4:Y:S01]  /*3b6d0*/  LDL.64 R8, [R162+0x50] ;  /* 0x00005000a2087983 */ /* 0x000f220000100a00 */
[----:B------:R-:W-:-:S02]  /*3b6e0*/  R2UR UR6, R4 ;  /* 0x00000000040672ca */ /* 0x000fc400000e0000 */
[C---:B------:R-:W-:Y:S02]  /*3b6f0*/  R2UR UR7, R5.reuse ;  /* 0x00000000050772ca */ /* 0x040fe400000e0000 */
[----:B------:R-:W-:Y:S02]  /*3b700*/  R2UR UR4, R4 ;  /* 0x00000000040472ca */ /* 0x000fe400000e0000 */
[----:B------:R-:W-:-:S09]  /*3b710*/  R2UR UR5, R5 ;  /* 0x00000000050572ca */ /* 0x000fd200000e0000 */
[----:B--2---:R-:W2:Y:S04]  /*3b720*/  LD.E R21, desc[UR6][R14.64] ;  /* 0x000000060e157980 */ /* 0x004ea8000c101900 */
[----:B---3--:R-:W2:Y:S01]  /*3b730*/  LD.E.64 R14, desc[UR4][R12.64] ;  /* 0x000000040c0e7980 */ /* 0x008ea2000c101b00 */
[----:B------:R-:W-:Y:S05]  /*3b740*/  WARPSYNC.ALL ;  /* 0x0000000000007948 */ /* 0x000fea0003800000 */
[----:B------:R-:W-:-:S02]  /*3b750*/  R2UR UR6, R4 ;  /* 0x00000000040672ca */ /* 0x000fc400000e0000 */
[C---:B------:R-:W-:Y:S02]  /*3b760*/  R2UR UR7, R5.reuse ;  /* 0x00000000050772ca */ /* 0x040fe400000e0000 */
[----:B------:R-:W-:Y:S02]  /*3b770*/  R2UR UR4, R4 ;  /* 0x00000000040472ca */ /* 0x000fe400000e0000 */
[----:B------:R-:W-:-:S09]  /*3b780*/  R2UR UR5, R5 ;  /* 0x00000000050572ca */ /* 0x000fd200000e0000 */
[----:B----4-:R-:W3:Y:S04]  /*3b790*/  LD.E R0, desc[UR6][R6.64] ;  /* 0x0000000606007980 */ /* 0x010ee8000c101900 */
[----:B------:R-:W4:Y:S01]  /*3b7a0*/  LD.E.64 R16, desc[UR4][R8.64] ;  /* 0x0000000408107980 */ /* 0x000f22000c101b00 */
[----:B------:R-:W-:Y:S01]  /*3b7b0*/  WARPGROUP.ARRIVE ;  /* 0x00000000000079c5 */ /* 0x000fe20000000000 */
[C---:B------:R-:W-:Y:S02]  /*3b7c0*/  R2UR UR8, R4.reuse ;  /* 0x00000000040872ca */ /* 0x040fe400000e0000 */
[----:B------:R-:W-:Y:S02]  /*3b7d0*/  R2UR UR9, R5 ;  /* 0x00000000050972ca */ /* 0x000fe400000e0000 */
[----:B------:R-:W-:-:S02]  /*3b7e0*/  R2UR UR10, R4 ;  /* 0x00000000040a72ca */ /* 0x000fc400000e0000 */
[----:B------:R-:W-:Y:S01]  /*3b7f0*/  R2UR UR11, R5 ;  /* 0x00000000050b72ca */ /* 0x000fe200000e0000 */
[----:B--2---:R-:W-:Y:S02]  /*3b800*/  IMAD R20, R21, 0xc00, R14 ;  /* 0x00000c0015147824 */ /* 0x004fe400078e020e */
[----:B------:R-:W-:-:S03]  /*3b810*/  IMAD.MOV.U32 R21, RZ, RZ, R15 ;  /* 0x000000ffff157224 */ /* 0x000fc600078e000f */
[----:B------:R-:W-:Y:S02]  /*3b820*/  R2UR UR6, R20 ;  /* 0x00000000140672ca */ /* 0x000fe400000e0000 */
[----:B------:R-:W-:Y:S02]  /*3b830*/  R2UR UR7, R21 ;  /* 0x00000000150772ca */ /* 0x000fe400000e0000 */
[----:B---3--:R-:W-:Y:S02]  /*3b840*/  ISETP.NE.U32.AND P0, PT, R0, RZ, PT ;  /* 0x000000ff0000720c */ /* 0x008fe40003f05070 */
[----:B----4-:R-:W-:Y:S02]  /*3b850*/  R2UR UR4, R16 ;  /* 0x00000000100472ca */ /* 0x010fe400000e0000 */
[----:B------:R-:W-:-:S09]  /*3b860*/  R2UR UR5, R17 ;  /* 0x00000000110572ca */ /* 0x000fd200000e0000 */
[----:B------:R-:W-:-:S05]  /*3b870*/  VOTEU.ANY UP0, P0 ;  /* 0x00000000003f7886 */ /* 0x000fca0000000100 */
[----:B------:R-:W-:Y:S03]  /*3b880*/  HGMMA.64x96x16.F32.BF16 R24, gdesc[UR4], R24, UP0, gsb0 ;  /* 0x01600000041879f0 */ /* 0x000fe6000b801818 */
        /* <DEDUP_REMOVED lines=226> */
[----:B------:R-:W1:Y:S01]  /*3c6b0*/  S2R R8, SR_TID.X ;  /* 0x0000000000087919 */ /* 0x000e620000002100 */
[----:B------:R-:W-:-:S02]  /*3c6c0*/  R2UR UR4, R4 ;  /* 0x00000000040472ca */ /* 0x000fc400000e0000 */
[----:B------:R-:W-:Y:S01]  /*3c6d0*/  R2UR UR5, R5 ;  /* 0x00000000050572ca */ /* 0x000fe200000e0000 */
[----:B------:R-:W3:Y:S01]  /*3c6e0*/  LDL.64 R12, [R162] ;  /* 0x00000000a20c7983 */ /* 0x000ee20000100a00 */
[----:B-1----:R-:W-:-:S04]  /*3c6f0*/  SHF.R.U32.HI R0, RZ, 0x7, R8 ;  /* 0x00000007ff007819 */ /* 0x002fc80000011608 */
[----:B------:R-:W-:-:S05]  /*3c700*/  IADD3 R0, -R0, 0xb, RZ ;  /* 0x0000000b00007810 */ /* 0x000fca0007ffe1ff */
[----:B------:R0:W-:Y:S06]  /*3c710*/  BAR.ARV R0, 0x100 ;  /* 0x000400000000751d */ /* 0x0001ec0000002000 */
[----:B--2---:R-:W2:Y:S01]  /*3c720*/  LD.E R9, desc[UR4][R14.64] ;  /* 0x000000040e097980 */ /* 0x004ea2000c101900 */
[----:B------:R-:W-:Y:S02]  /*3c730*/  R2UR UR4, R4 ;  /* 0x00000000040472ca */ /* 0x000fe400000e0000 */
[----:B------:R-:W-:Y:S01]  /*3c740*/  R2UR UR5, R5 ;  /* 0x00000000050572ca */ /* 0x000fe200000e0000 */
[----:B------:R-:W-:-:S12]  /*3c750*/  BSSY B2, `(.L_x_2472) ;  /* 0x0000006000027945 */ /* 0x000fd80003800000 */
[----:B---3--:R0:W5:Y:S01]  /*3c760*/  LD.E R12, desc[UR4][R12.64] ;  /* 0x000000040c0c7980 */ /* 0x008162000c101900 */
[----:B--2---:R-:W-:-:S04]  /*3c770*/  LOP3.LUT R9, R9, 0x1, RZ, 0xfc, !PT ;  /* 0x0000000109097812 */ /* 0x004fc800078efcff */
[----:B------:R-:W-:-:S13]  /*3c780*/  ISETP.NE.AND P0, PT, R9, 0x3, PT ;  /* 0x000000030900780c */ /* 0x000fda0003f05270 */
[----:B0-----:R-:W-:Y:S05]  /*3c790*/  @!P0 BRA `(.L_x_2473) ;  /* 0x0000000000048947 */ /* 0x001fea0003800000 */
[----:B------:R-:W-:Y:S01]  /*3c7a0*/  BPT.TRAP 0x1 ;  /* 0x000000040000795c */ /* 0x000fe20000300000 */
.L_x_2473:
[----:B------:R-:W-:Y:S05]  /*3c7b0*/  BSYNC B2 ;  /* 0x0000000000027941 */ /* 0x000fea0003800000 */
.L_x_2472:
[C---:B------:R-:W-:Y:S01]  /*3c7c0*/  R2UR UR6, R4.reuse ;  /* 0x00000000040672ca */ /* 0x040fe200000e0000 */
[----:B------:R-:W2:Y:S01]  /*3c7d0*/  LDL R11, [R1+0x440] ;  /* 0x00044000010b7983 */ /* 0x000ea20000100800 */
[C---:B------:R-:W-:Y:S02]  /*3c7e0*/  R2UR UR7, R5.reuse ;  /* 0x00000000050772ca */ /* 0x040fe400000e0000 */
[----:B------:R-:W-:Y:S01]  /*3c7f0*/  R2UR UR4, R4 ;  /* 0x00000000040472ca */ /* 0x000fe200000e0000 */
[----:B------:R-:W3:Y:S01]  /*3c800*/  LDL R9, [R1+0x444] ;  /* 0x0004440001097983 */ /* 0x000ee20000100800 */
[----:B------:R-:W-:-:S09]  /*3c810*/  R2UR UR5, R5 ;  /* 0x00000000050572ca */ /* 0x000fd200000e0000 */
[----:B------:R-:W4:Y:S04]  /*3c820*/  LD.E.64 R6, desc[UR6][R14.64+0x20] ;  /* 0x000020060e067980 */ /* 0x000f28000c101b00 */
[----:B------:R-:W2:Y:S01]  /*3c830*/  LD.E R0, desc[UR4][R14.64+0xc] ;  /* 0x00000c040e007980 */ /* 0x000ea2000c101900 */
[----:B----4-:R-:W-:-:S05]  /*3c840*/  MOV R7, R6 ;  /* 0x0000000600077202 */ /* 0x010fca0000000f00 */
[----:B-----5:R-:W-:-:S05]  /*3c850*/  IMAD R7, R12, 0x8, R7 ;  /* 0x000000080c077824 */ /* 0x020fca00078e0207 */
[----:B--2---:R-:W-:-:S04]  /*3c860*/  PRMT R0, R0, 0x654, R7 ;  /* 0x0000065400007816 */ /* 0x004fc80000000007 */
[----:B------:R0:W-:Y:S01]  /*3c870*/  SYNCS.ARRIVE.TRANS64.RED.A1T0 RZ, [R0+URZ], RZ ;  /* 0x000000ff00ff79a7 */ /* 0x0001e2000810043f */
[----:B------:R-:W2:Y:S04]  /*3c880*/  LD.E R6, desc[UR4][R2.64+0x24] ;  /* 0x0000240402067980 */ /* 0x000ea8000c101900 */
[----:B0-----:R-:W4:Y:S01]  /*3c890*/  LD.E R0, desc[UR4][R2.64] ;  /* 0x0000000402007980 */ /* 0x001f22000c101900 */
[----:B------:R-:W-:Y:S01]  /*3c8a0*/  IMAD.MOV.U32 R7, RZ, RZ, R11 ;  /* 0x000000ffff077224 */ /* 0x000fe200078e000b */
[C---:B------:R-:W-:Y:S02]  /*3c8b0*/  R2UR UR14, R4.reuse ;  /* 0x00000000040e72ca */ /* 0x040fe400000e0000 */
[----:B------:R-:W-:Y:S02]  /*3c8c0*/  R2UR UR15, R5 ;  /* 0x00000000050f72ca */ /* 0x000fe400000e0000 */
[----:B------:R-:W-:-:S02]  /*3c8d0*/  R2UR UR10, R4 ;  /* 0x00000000040a72ca */ /* 0x000fc400000e0000 */
[C---:B------:R-:W-:Y:S02]  /*3c8e0*/  R2UR UR11, R5.reuse ;  /* 0x00000000050b72ca */ /* 0x040fe400000e0000 */
[C---:B------:R-:W-:Y:S02]  /*3c8f0*/  R2UR UR8, R4.reuse ;  /* 0x00000000040872ca */ /* 0x040fe400000e0000 */
[----:B------:R-:W-:Y:S02]  /*3c900*/  R2UR UR9, R5 ;  /* 0x00000000050972ca */ /* 0x000fe400000e0000 */
[----:B------:R-:W-:-:S03]  /*3c910*/  R2UR UR12, R4 ;  /* 0x00000000040c72ca */ /* 0x000fc600000e0000 */
[----:B------:R-:W4:Y:S01]  /*3c920*/  LD.E R76, desc[UR14][R2.64+0x18] ;  /* 0x0000180e024c7980 */ /* 0x000f22000c101900 */
[----:B------:R-:W-:-:S03]  /*3c930*/  R2UR UR13, R5 ;  /* 0x00000000050d72ca */ /* 0x000fc600000e0000 */
[----:B------:R-:W4:Y:S04]  /*3c940*/  LD.E R75, desc[UR10][R2.64+0xc] ;  /* 0x00000c0a024b7980 */ /* 0x000f28000c101900 */
[----:B------:R-:W4:Y:S06]  /*3c950*/  LD.E R74, desc[UR8][R2.64+0x10] ;  /* 0x00001008024a7980 */ /* 0x000f2c000c101900 */
[----:B------:R-:W4:Y:S01]  /*3c960*/  LD.E R77, desc[UR12][R2.64+0x14] ;  /* 0x0000140c024d7980 */ /* 0x000f22000c101900 */
[----:B--2---:R-:W-:Y:S01]  /*3c970*/  ISETP.NE.AND P0, PT, R6, 0x1, PT ;  /* 0x000000010600780c */ /* 0x004fe20003f05270 */
[----:B---3--:R-:W-:-:S05]  /*3c980*/  IMAD.MOV.U32 R6, RZ, RZ, R9 ;  /* 0x000000ffff067224 */ /* 0x008fca00078e0009 */
[----:B------:R4:W2:Y:S07]  /*3c990*/  LD.E R15, desc[UR4][R6.64] ;  /* 0x00000004060f7980 */ /* 0x0008ae000c101900 */
[C---:B------:R-:W-:Y:S02]  /*3c9a0*/  @P0 R2UR UR4, R4.reuse ;  /* 0x00000000040402ca */ /* 0x040fe400000e0000 */
[----:B------:R-:W-:Y:S02]  /*3c9b0*/  @P0 R2UR UR5, R5 ;  /* 0x00000000050502ca */ /* 0x000fe400000e0000 */
[----:B------:R-:W-:-:S02]  /*3c9c0*/  @P0 R2UR UR6, R4 ;  /* 0x00000000040602ca */ /* 0x000fc400000e0000 */
[----:B------:R-:W-:-:S09]  /*3c9d0*/  @P0 R2UR UR7, R5 ;  /* 0x00000000050702ca */ /* 0x000fd200000e0000 */
[----:B------:R-:W3:Y:S04]  /*3c9e0*/  @P0 LD.E R21, desc[UR4][R2.64+0x28] ;  /* 0x0000280402150980 */ /* 0x000ee8000c101900 */
[----:B------:R-:W3:Y:S01]  /*3c9f0*/  @P0 LD.E R20, desc[UR6][R2.64+0x2c] ;  /* 0x00002c0602140980 */ /* 0x000ee2000c101900 */
[C---:B------:R-:W-:Y:S02]  /*3ca00*/  R2UR UR4, R4.reuse ;  /* 0x00000000040472ca */ /* 0x040fe400000e0000 */
[C---:B------:R-:W-:Y:S02]  /*3ca10*/  R2UR UR5, R5.reuse ;  /* 0x00000000050572ca */ /* 0x040fe400000e0000 */
[----:B------:R-:W-:Y:S02]  /*3ca20*/  R2UR UR6, R4 ;  /* 0x00000000040672ca */ /* 0x000fe400000e0000 */
[----:B------:R-:W-:-:S09]  /*3ca30*/  R2UR UR7, R5 ;  /* 0x00000000050772ca */ /* 0x000fd200000e0000 */
[----:B------:R-:W3:Y:S04]  /*3ca40*/  LD.E R73, desc[UR4][R2.64+0x8] ;  /* 0x0000080402497980 */ /* 0x000ee8000c101900 */
[----:B------:R-:W3:Y:S01]  /*3ca50*/  LD.E R72, desc[UR6][R2.64+0x4] ;  /* 0x0000040602487980 */ /* 0x000ee2000c101900 */
        /* <DEDUP_REMOVED lines=14> */
[----:B------:R-:W-:Y:S02]  /*3cb40*/  LEA.HI R6, R6, R7, RZ, 0x1 ;  /* 0x0000000706067211 */ /* 0x000fe400078f08ff */
[----:B------:R-:W-:Y:S02]  /*3cb50*/  LOP3.LUT R14, R14, 0xfffffff8, RZ, 0xc0, !PT ;  /* 0xfffffff80e0e7812 */ /* 0x000fe400078ec0ff */
[----:B------:R-:W-:-:S02]  /*3cb60*/  SHF.R.S32.HI R12, RZ, 0x5, R12 ;  /* 0x00000005ff0c7819 */ /* 0x000fc4000001140c */
[----:B------:R-:W-:Y:S01]  /*3cb70*/  LOP3.LUT R6, R6, 0x3fffffe, RZ, 0xc0, !PT ;  /* 0x03fffffe06067812 */ /* 0x000fe200078ec0ff */
[----:B------:R-:W-:Y:S01]  /*3cb80*/  IMAD.IADD R14, R13, 0x1, -R14 ;  /* 0x000000010d0e7824 */ /* 0x000fe200078e0a0e */
[----:B------:R-:W-:-:S03]  /*3cb90*/  LEA.HI R0, R17, R17, RZ, 0x1 ;  /* 0x0000001111007211 */ /* 0x000fc600078f08ff */
[----:B------:R-:W-:Y:S01]  /*3cba0*/  IMAD.IADD R6, R7, 0x1, -R6 ;  /* 0x0000000107067824 */ /* 0x000fe200078e0a06 */
[----:B------:R-:W-:-:S05]  /*3cbb0*/  LOP3.LUT R0, R0, 0x1ffffffe, RZ, 0xc0, !PT ;  /* 0x1ffffffe00007812 */ /* 0x000fca00078ec0ff */
[----:B------:R-:W-:Y:S01]  /*3cbc0*/  IMAD.IADD R0, R17, 0x1, -R0 ;  /* 0x0000000111007824 */ /* 0x000fe200078e0a00 */
[----:B------:R-:W-:Y:S01]  /*3cbd0*/  ISETP.GE.AND P1, PT, R76, 0x1, PT ;  /* 0x000000014c00780c */ /* 0x000fe20003f26270 */
[----:B------:R-:W-:Y:S01]  /*3cbe0*/  BSSY B2, `(.L_x_2474) ;  /* 0x0000037000027945 */ /* 0x000fe20003800000 */
[----:B------:R-:W-:Y:S02]  /*3cbf0*/  IMAD R77, R10, -0x60, R77 ;  /* 0xffffffa00a4d7824 */ /* 0x000fe400078e024d */
[----:B--2---:R-:W-:-:S04]  /*3cc00*/  IMAD R15, R15, 0x8, R12 ;  /* 0x000000080f0f7824 */ /* 0x004fc800078e020c */
[----:B------:R-:W-:-:S04]  /*3cc10*/  IMAD.U32 R7, R15, 0x10, R14 ;  /* 0x000000100f077824 */ /* 0x000fc800078e000e */
[----:B------:R-:W-:-:S04]  /*3cc20*/  IMAD R7, R6, 0x40, R7 ;  /* 0x0000004006077824 */ /* 0x000fc800078e0207 */
[----:B------:R-:W-:-:S04]  /*3cc30*/  IMAD R0, R0, 0x8, R7 ;  /* 0x0000000800007824 */ /* 0x000fc800078e0207 */
[----:B---3--:R-:W-:-:S05]  /*3cc40*/  @P0 IMAD.HI.U32 R21, R0, R21, RZ ;  /* 0x0000001500150227 */ /* 0x008fca00078e00ff */
[----:B------:R-:W-:Y:S01]  /*3cc50*/  @P0 SHF.R.U32.HI R0, RZ, R20, R21 ;  /* 0x00000014ff000219 */ /* 0x000fe20000011615 */
[----:B------:R-:W-:Y:S01]  /*3cc60*/  IMAD.MOV.U32 R7, RZ, RZ, -0x60 ;  /* 0xffffffa0ff077424 */ /* 0x000fe200078e00ff */
[----:B------:R-:W-:-:S03]  /*3cc70*/  LOP3.LUT R6, R11, 0x7ffffffc, RZ, 0xc0, !PT ;  /* 0x7ffffffc0b067812 */ /* 0x000fc600078ec0ff */
[----:B------:R-:W0:Y:S01]  /*3cc80*/  SHFL.IDX PT, R14, R0, RZ, 0x1c1f ;  /* 0x001c1fff000e7589 */ /* 0x000e2200000e0000 */
[----:B------:R-:W-:Y:S02]  /*3cc90*/  IMAD R7, R10, R7, 0x1 ;  /* 0x000000010a077424 */ /* 0x000fe400078e0207 */
[----:B------:R-:W-:-:S04]  /*3cca0*/  IMAD.IADD R6, R9, 0x1, -R6 ;  /* 0x0000000109067824 */ /* 0x000fc800078e0a06 */
[----:B------:R-:W-:Y:S01]  /*3ccb0*/  IMAD R6, R6, -0x2, R7 ;  /* 0xfffffffe06067824 */ /* 0x000fe200078e0207 */
[----:B------:R-:W-:-:S04]  /*3ccc0*/  LOP3.LUT R12, RZ, R75, RZ, 0x33, !PT ;  /* 0x0000004bff0c7212 */ /* 0x000fc800078e33ff */
[----:B------:R-:W-:Y:S01]  /*3ccd0*/  IADD3 R7, -R72, R6, R73 ;  /* 0x0000000648077210 */ /* 0x000fe20007ffe149 */
[----:B------:R-:W-:-:S04]  /*3cce0*/  VIADD R13, R6, 0xffffffff ;  /* 0xffffffff060d7836 */ /* 0x000fc80000000000 */
[C---:B------:R-:W-:Y:S02]  /*3ccf0*/  IMAD.IADD R74, R7.reuse, 0x1, R74 ;  /* 0x00000001074a7824 */ /* 0x040fe400078e024a */
[----:B------:R-:W-:Y:S02]  /*3cd00*/  IMAD.IADD R11, R7, 0x1, R12 ;  /* 0x00000001070b7824 */ /* 0x000fe400078e020c */
[--C-:B0-----:R-:W-:Y:S02]  /*3cd10*/  IMAD.IADD R7, R74, 0x1, R14.reuse ;  /* 0x000000014a077824 */ /* 0x101fe400078e020e */
[----:B------:R-:W-:Y:S01]  /*3cd20*/  IMAD.IADD R6, R11, 0x1, R14 ;  /* 0x000000010b067824 */ /* 0x000fe200078e020e */
[----:B------:R-:W-:Y:S06]  /*3cd30*/  @!P1 BRA `(.L_x_2475) ;  /* 0x0000000000849947 */ /* 0x000fec0003800000 */
[----:B------:R-:W-:Y:S01]  /*3cd40*/  IADD3 R9, -R72, R73, R14 ;  /* 0x0000004948097210 */ /* 0x000fe20007ffe10e */
[----:B------:R-:W-:Y:S03]  /*3cd50*/  BSSY B3, `(.L_x_2476) ;  /* 0x000001c000037945 */ /* 0x000fe60003800000 */
[----:B------:R-:W-:-:S13]  /*3cd60*/  ISETP.GT.AND P0, PT, R9, -0x1, PT ;  /* 0xffffffff0900780c */ /* 0x000fda0003f04270 */
[----:B------:R-:W-:Y:S05]  /*3cd70*/  @P0 BRA `(.L_x_2477) ;  /* 0x00000000003c0947 */ /* 0x000fea0003800000 */
[----:B------:R-:W-:Y:S01]  /*3cd80*/  ISETP.NE.AND P0, PT, R76, 0x1, PT ;  /* 0x000000014c00780c */ /* 0x000fe20003f05270 */
[----:B------:R-:W-:Y:S01]  /*3cd90*/  BSSY B4, `(.L_x_2478) ;  /* 0x000000b000047945 */ /* 0x000fe20003800000 */
[----:B------:R-:W-:-:S11]  /*3cda0*/  LOP3.LUT R9, RZ, R9, RZ, 0x33, !PT ;  /* 0x00000009ff097212 */ /* 0x000fd600078e33ff */
[----:B------:R-:W-:Y:S05]  /*3cdb0*/  @!P0 BRA `(.L_x_2479) ;  /* 0x0000000000208947 */ /* 0x000fea0003800000 */
[C---:B------:R-:W-:Y:S02]  /*3cdc0*/  R2UR UR4, R4.reuse ;  /* 0x00000000040472ca */ /* 0x040fe400000e0000 */
[C---:B------:R-:W-:Y:S02]  /*3cdd0*/  R2UR UR5, R5.reuse ;  /* 0x00000000050572ca */ /* 0x040fe400000e0000 */
[----:B------:R-:W-:Y:S02]  /*3cde0*/  R2UR UR6, R4 ;  /* 0x00000000040672ca */ /* 0x000fe400000e0000 */
[----:B------:R-:W-:-:S09]  /*3cdf0*/  R2UR UR7, R5 ;  /* 0x00000000050772ca */ /* 0x000fd200000e0000 */
[----:B------:R-:W2:Y:S04]  /*3ce00*/  LD.E R12, desc[UR4][R2.64+0x1c] ;  /* 0x00001c04020c7980 */ /* 0x000ea8000c101900 */
[----:B------:R-:W3:Y:S01]  /*3ce10*/  LD.E R14, desc[UR6][R2.64+0x20] ;  /* 0x00002006020e7980 */ /* 0x000ee2000c101900 */
[----:B--2---:R-:W-:-:S05]  /*3ce20*/  IMAD.HI.U32 R9, R9, R12, RZ ;  /* 0x0000000c09097227 */ /* 0x004fca00078e00ff */
[----:B---3--:R-:W-:-:S07]  /*3ce30*/  SHF.R.U32.HI R9, RZ, R14, R9 ;  /* 0x0000000eff097219 */ /* 0x008fce0000011609 */
.L_x_2479:
[----:B------:R-:W-:Y:S05]  /*3ce40*/  BSYNC B4 ;  /* 0x0000000000047941 */ /* 0x000fea0003800000 */
.L_x_2478:
[----:B------:R-:W-:Y:S01]  /*3ce50*/  LOP3.LUT R9, RZ, R9, RZ, 0x33, !PT ;  /* 0x00000009ff097212 */ /* 0x000fe200078e33ff */
[----:B------:R-:W-:Y:S06]  /*3ce60*/  BRA `(.L_x_2480) ;  /* 0x0000000000287947 */ /* 0x000fec0003800000 */
.L_x_2477:
[----:B------:R-:W-:-:S13]  /*3ce70*/  ISETP.NE.AND P0, PT, R76, 0x1, PT ;  /* 0x000000014c00780c */ /* 0x000fda0003f05270 */
        /* <DEDUP_REMOVED lines=9> */
.L_x_2480:
[----:B------:R-:W-:Y:S05]  /*3cf10*/  BSYNC B3 ;  /* 0x0000000000037941 */ /* 0x000fea0003800000 */
.L_x_2476:
[----:B------:R-:W-:-:S05]  /*3cf20*/  IMAD R9, R76, R9, R13 ;  /* 0x000000094c097224 */ /* 0x000fca00078e020d */
[----:B------:R-:W-:Y:S02]  /*3cf30*/  VIMNMX R6, R6, R9, !PT ;  /* 0x0000000906067248 */ /* 0x000fe40007fe0100 */
[----:B------:R-:W-:-:S07]  /*3cf40*/  VIADDMNMX R7, R9, R76, R7, PT ;  /* 0x0000004c09077246 */ /* 0x000fce0003800107 */
.L_x_2475:
[----:B------:R-:W-:Y:S05]  /*3cf50*/  BSYNC B2 ;  /* 0x0000000000027941 */ /* 0x000fea0003800000 */
.L_x_2474:
[C---:B------:R-:W-:Y:S01]  /*3cf60*/  ISETP.GE.AND P1, PT, R77.reuse, 0x9, PT ;  /* 0x000000094d00780c */ /* 0x040fe20003f26270 */
[----:B------:R-:W0:Y:S01]  /*3cf70*/  SHFL.IDX PT, R0, R0, 0x1, 0x1c1f ;  /* 0x003c1f0000007f89 */ /* 0x000e2200000e0000 */
        /* <DEDUP_REMOVED lines=12> */
[----:B------:R-:W-:Y:S01]  /*3d040*/  ISETP.LT.OR P2, PT, R7, 0x11, P2 ;  /* 0x000000110700780c */ /* 0x000fe20001741670 */
[--C-:B0-----:R-:W-:Y:S01]  /*3d050*/  IMAD.IADD R9, R74, 0x1, R0.reuse ;  /* 0x000000014a097824 */ /* 0x101fe200078e0200 */
[----:B------:R-:W-:Y:S01]  /*3d060*/  ISETP.GT.AND P3, PT, R6, 0x9, !P5 ;  /* 0x000000090600780c */ /* 0x000fe20006f64270 */
[----:B------:R-:W-:Y:S01]  /*3d070*/  IMAD.IADD R11, R11, 0x1, R0 ;  /* 0x000000010b0b7824 */ /* 0x000fe200078e0200 */
        /* <DEDUP_REMOVED lines=97> */
[----:B------:R-:W-:-:S04]  /*3d690*/  ISETP.GT.AND P6, PT, R6, 0x59, !P6 ;  /* 0x000000590600780c */ /* 0x000fc800077c4270 */
[----:B------:R-:W-:-:S04]  /*3d6a0*/  ISETP.LT.OR P6, PT, R7, 0x5a, P6 ;  /* 0x0000005a0700780c */ /* 0x000fc800037c1670 */
[----:B------:R-:W-:Y:S02]  /*3d6b0*/  FSEL R69, R69, -INF , !P6 ;  /* 0xff80000045457808 */ /* 0x000fe40007000000 */
[----:B------:R-:W-:-:S13]  /*3d6c0*/  ISETP.GE.AND P6, PT, R76, 0x1, PT ;  /* 0x000000014c00780c */ /* 0x000fda0003fc6270 */
[----:B------:R-:W-:Y:S05]  /*3d6d0*/  @!P6 BRA `(.L_x_2482) ;  /* 0x000000000084e947 */ /* 0x000fea0003800000 */
        /* <DEDUP_REMOVED lines=16> */
.L_x_2486:
[----:B------:R-:W-:Y:S05]  /*3d7e0*/  BSYNC B4 ;  /* 0x0000000000047941 */ /* 0x000fea0003800000 */
.L_x_2485:
[----:B------:R-:W-:Y:S01]  /*3d7f0*/  LOP3.LUT R73, RZ, R73, RZ, 0x33, !PT ;  /* 0x00000049ff497212 */ /* 0x000fe200078e33ff */
[----:B------:R-:W-:Y:S06]  /*3d800*/  BRA `(.L_x_2487) ;  /* 0x0000000000287947 */ /* 0x000fec0003800000 */
.L_x_2484:
        /* <DEDUP_REMOVED lines=10> */
.L_x_2487:
[----:B------:R-:W-:Y:S05]  /*3d8b0*/  BSYNC B3 ;  /* 0x0000000000037941 */ /* 0x000fea0003800000 */
.L_x_2483:
[----:B------:R-:W-:-:S05]  /*3d8c0*/  IMAD R0, R76, R73, R13 ;  /* 0x000000494c007224 */ /* 0x000fca00078e020d */
[----:B------:R-:W-:Y:S02]  /*3d8d0*/  VIADDMNMX R9, R0, R76, R9, PT ;  /* 0x0000004c00097246 */ /* 0x000fe40003800109 */
[----:B------:R-:W-:-:S07]  /*3d8e0*/  VIMNMX R11, R11, R0, !PT ;  /* 0x000000000b0b7248 */ /* 0x000fce0007fe0100 */
.L_x_2482:
[----:B------:R-:W-:Y:S05]  /*3d8f0*/  BSYNC B2 ;  /* 0x0000000000027941 */ /* 0x000fea0003800000 */
.L_x_2481:
[----:B------:R-:W2:Y:S01]  /*3d900*/  LDL.64 R6, [R162+0x70] ;  /* 0x00007000a2067983 */ /* 0x000ea20000100a00 */
[----:B------:R-:W-:Y:S02]  /*3d910*/  R2UR UR4, R4 ;  /* 0x00000000040472ca */ /* 0x000fe400000e0000 */
[----:B------:R-:W-:Y:S02]  /*3d920*/  R2UR UR5, R5 ;  /* 0x00000000050572ca */ /* 0x000fe400000e0000 */
[C---:B------:R-:W-:Y:S02]  /*3d930*/  ISETP.GT.AND P0, PT, R11.reuse, 0x1, !P0 ;  /* 0x000000010b00780c */ /* 0x040fe40004704270 */
[----:B------:R-:W-:Y:S02]  /*3d940*/  ISETP.GT.AND P1, PT, R11, 0x8, !P1 ;  /* 0x000000080b00780c */ /* 0x000fe40004f24270 */
[C---:B------:R-:W-:Y:S02]  /*3d950*/  ISETP.LT.OR P0, PT, R9.reuse, 0x2, P0 ;  /* 0x000000020900780c */ /* 0x040fe40000701670 */
[----:B------:R-:W-:-:S02]  /*3d960*/  ISETP.LT.OR P1, PT, R9, 0x9, P1 ;  /* 0x000000090900780c */ /* 0x000fc40000f21670 */
[----:B------:R-:W-:Y:S02]  /*3d970*/  FSEL R27, R27, -INF , !P0 ;  /* 0xff8000001b1b7808 */ /* 0x000fe40004000000 */
[----:B------:R-:W-:Y:S02]  /*3d980*/  ISETP.NE.AND P0, PT, R14, RZ, PT ;  /* 0x000000ff0e00720c */ /* 0x000fe40003f05270 */
[----:B------:R-:W-:Y:S02]  /*3d990*/  FSEL R30, R30, -INF , !P1 ;  /* 0xff8000001e1e7808 */ /* 0x000fe40004800000 */
[----:B------:R-:W-:Y:S02]  /*3d9a0*/  ISETP.GT.AND P0, PT, R11, 0x9, !P0 ;  /* 0x000000090b00780c */ /* 0x000fe40004704270 */
[----:B------:R-:W-:Y:S02]  /*3d9b0*/  ISETP.NE.AND P1, PT, R16, RZ, PT ;  /* 0x000000ff1000720c */ /* 0x000fe40003f25270 */
[----:B------:R-:W-:-:S02]  /*3d9c0*/  ISETP.LT.OR P0, PT, R9, 0xa, P0 ;  /* 0x0000000a0900780c */ /* 0x000fc40000701670 */
[----:B------:R-:W-:Y:S02]  /*3d9d0*/  ISETP.NE.AND P6, PT, R17, RZ, PT ;  /* 0x000000ff1100720c */ /* 0x000fe40003fc5270 */
        /* <DEDUP_REMOVED lines=54> */
[----:B------:R-:W-:Y:S02]  /*3dd40*/  ISETP.NE.AND P6, PT, R24, RZ, PT ;  /* 0x000000ff1800720c */ /* 0x000fe40003fc5270 */
[----:B------:R-:W-:-:S04]  /*3dd50*/  ISETP.LT.OR P0, PT, R9, 0x1, P0 ;  /* 0x000000010900780c */ /* 0x000fc80000701670 */
[----:B------:R-:W-:Y:S02]  /*3dd60*/  FSEL R26, R26, -INF , !P0 ;  /* 0xff8000001a1a7808 */ /* 0x000fe40004000000 */
[----:B------:R-:W-:Y:S01]  /*3dd70*/  ISETP.NE.AND P0, PT, R85, RZ, PT ;  /* 0x000000ff5500720c */ /* 0x000fe20003f05270 */
[----:B--2---:R-:W2:Y:S03]  /*3dd80*/  LD.E.64 R2, desc[UR4][R6.64] ;  /* 0x0000000406027980 */ /* 0x004ea6000c101b00 */
[C---:B------:R-:W-:Y:S02]  /*3dd90*/  ISETP.GT.AND P0, PT, R11.reuse, 0x41, !P0 ;  /* 0x000000410b00780c */ /* 0x040fe40004704270 */
[C---:B------:R-:W-:Y:S01]  /*3dda0*/  ISETP.GT.AND P1, PT, R11.reuse, 0x48, !P1 ;  /* 0x000000480b00780c */ /* 0x040fe20004f24270 */
[----:B------:R-:W3:Y:S01]  /*3ddb0*/  LD.E R14, desc[UR4][R6.64+0x20] ;  /* 0x00002004060e7980 */ /* 0x000ee2000c101900 */
[----:B------:R-:W-:-:S02]  /*3ddc0*/  ISETP.GT.AND P2, PT, R11, 0x49, !P2 ;  /* 0x000000490b00780c */ /* 0x000fc40005744270 */
[C---:B------:R-:W-:Y:S02]  /*3ddd0*/  ISETP.GT.AND P3, PT, R11.reuse, 0x50, !P3 ;  /* 0x000000500b00780c */ /* 0x040fe40005f64270 */
[C---:B------:R-:W-:Y:S02]  /*3dde0*/  ISETP.GT.AND P4, PT, R11.reuse, 0x51, !P4 ;  /* 0x000000510b00780c */ /* 0x040fe40006784270 */
[C---:B------:R-:W-:Y:S02]  /*3ddf0*/  ISETP.GT.AND P5, PT, R11.reuse, 0x58, !P5 ;  /* 0x000000580b00780c */ /* 0x040fe40006fa4270 */
[----:B------:R-:W-:Y:S02]  /*3de00*/  ISETP.GT.AND P6, PT, R11, 0x59, !P6 ;  /* 0x000000590b00780c */ /* 0x000fe400077c4270 */
[C---:B------:R-:W-:Y:S02]  /*3de10*/  ISETP.LT.OR P0, PT, R9.reuse, 0x42, P0 ;  /* 0x000000420900780c */ /* 0x040fe40000701670 */
[----:B------:R-:W-:-:S02]  /*3de20*/  ISETP.LT.OR P1, PT, R9, 0x49, P1 ;  /* 0x000000490900780c */ /* 0x000fc40000f21670 */
[----:B------:R-:W-:Y:S02]  /*3de30*/  FSEL R59, R59, -INF , !P0 ;  /* 0xff8000003b3b7808 */ /* 0x000fe40004000000 */
[C---:B------:R-:W-:Y:S02]  /*3de40*/  ISETP.LT.OR P2, PT, R9.reuse, 0x4a, P2 ;  /* 0x0000004a0900780c */ /* 0x040fe40001741670 */
[----:B------:R-:W-:Y:S02]  /*3de50*/  FSEL R62, R62, -INF , !P1 ;  /* 0xff8000003e3e7808 */ /* 0x000fe40004800000 */
[----:B------:R-:W-:Y:S02]  /*3de60*/  ISETP.LT.OR P3, PT, R9, 0x51, P3 ;  /* 0x000000510900780c */ /* 0x000fe40001f61670 */
[----:B------:R-:W-:Y:S02]  /*3de70*/  FSEL R63, R63, -INF , !P2 ;  /* 0xff8000003f3f7808 */ /* 0x000fe40005000000 */
[----:B------:R-:W-:-:S02]  /*3de80*/  ISETP.LT.OR P4, PT, R9, 0x52, P4 ;  /* 0x000000520900780c */ /* 0x000fc40002781670 */
[C---:B------:R-:W-:Y:S02]  /*3de90*/  ISETP.LT.OR P5, PT, R9.reuse, 0x59, P5 ;  /* 0x000000590900780c */ /* 0x040fe40002fa1670 */
[----:B------:R-:W-:Y:S02]  /*3dea0*/  ISETP.LT.OR P6, PT, R9, 0x5a, P6 ;  /* 0x0000005a0900780c */ /* 0x000fe400037c1670 */
[----:B------:R-:W-:Y:S02]  /*3deb0*/  FSEL R66, R66, -INF , !P3 ;  /* 0xff80000042427808 */ /* 0x000fe40005800000 */
[----:B------:R-:W-:Y:S02]  /*3dec0*/  FSEL R67, R67, -INF , !P4 ;  /* 0xff80000043437808 */ /* 0x000fe40006000000 */
[----:B------:R-:W-:Y:S02]  /*3ded0*/  FSEL R70, R70, -INF , !P5 ;  /* 0xff80000046467808 */ /* 0x000fe40006800000 */
[----:B------:R-:W-:-:S02]  /*3dee0*/  R2UR UR6, R4 ;  /* 0x00000000040672ca */ /* 0x000fc400000e0000 */
[----:B------:R-:W-:Y:S02]  /*3def0*/  R2UR UR7, R5 ;  /* 0x00000000050772ca */ /* 0x000fe400000e0000 */
[----:B------:R-:W-:-:S11]  /*3df00*/  FSEL R71, R71, -INF , !P6 ;  /* 0xff80000047477808 */ /* 0x000fd60007000000 */
[----:B------:R-:W4:Y:S01]  /*3df10*/  LD.E R17, desc[UR6][R6.64+0x14] ;  /* 0x0000140606117980 */ /* 0x000f22000c101900 */
[----:B--2---:R-:W-:-:S04]  /*3df20*/  FMNMX.FTZ R0, R152, R2, !PT ;  /* 0x0000000298007209 */ /* 0x004fc80007810000 */
        /* <DEDUP_REMOVED lines=45> */
[----:B------:R-:W-:-:S03]  /*3e200*/  FMNMX.FTZ R0, R70, R9, !PT ;  /* 0x0000000946007209 */ /* 0x000fc60007810000 */
[----:B------:R-:W0:Y:S01]  /*3e210*/  SHFL.BFLY PT, R9, R12, 0x2, 0x1f ;  /* 0x0c401f000c097f89 */ /* 0x000e2200000e0000 */
[----:B------:R-:W-:-:S05]  /*3e220*/  FMNMX.FTZ R13, R71, R0, !PT ;  /* 0x00000000470d7209 */ /* 0x000fca0007810000 */
[----:B------:R1:W-:Y:S04]  /*3e230*/  ST.E.64 desc[UR4][R6.64], R12 ;  /* 0x0000000c06007985 */ /* 0x0003e8000c101b04 */
[----:B------:R-:W2:Y:S01]  /*3e240*/  LD.E R15, desc[UR6][R6.64+0x4] ;  /* 0x00000406060f7980 */ /* 0x000ea2000c101900 */
[----:B0-----:R-:W-:-:S03]  /*3e250*/  FMNMX.FTZ R9, R12, R9, !PT ;  /* 0x000000090c097209 */ /* 0x001fc60007810000 */
[----:B-1----:R-:W4:Y:S04]  /*3e260*/  LD.E R12, desc[UR4][R6.64+0x10] ;  /* 0x00001004060c7980 */ /* 0x002f28000c101900 */
[----:B------:R-:W0:Y:S02]  /*3e270*/  SHFL.BFLY PT, R0, R9, 0x1, 0x1f ;  /* 0x0c201f0009007f89 */ /* 0x000e2400000e0000 */
[----:B0-----:R-:W-:-:S05]  /*3e280*/  FMNMX.FTZ R11, R9, R0, !PT ;  /* 0x00000000090b7209 */ /* 0x001fca0007810000 */
[----:B------:R-:W-:Y:S04]  /*3e290*/  ST.E desc[UR4][R6.64], R11 ;  /* 0x0000000b06007985 */ /* 0x000fe8000c101904 */
[----:B------:R-:W3:Y:S01]  /*3e2a0*/  LD.E R16, desc[UR6][R6.64] ;  /* 0x0000000606107980 */ /* 0x000ee2000c101900 */
[----:B------:R-:W-:Y:S02]  /*3e2b0*/  R2UR UR8, R4 ;  /* 0x00000000040872ca */ /* 0x000fe400000e0000 */
[----:B------:R-:W-:Y:S01]  /*3e2c0*/  R2UR UR9, R5 ;  /* 0x00000000050972ca */ /* 0x000fe200000e0000 */
[----:B--2---:R-:W0:Y:S02]  /*3e2d0*/  SHFL.BFLY PT, R0, R15, 0x2, 0x1f ;  /* 0x0c401f000f007f89 */ /* 0x004e2400000e0000 */
[----:B0-----:R-:W-:-:S05]  /*3e2e0*/  FMNMX.FTZ R0, R0, R15, !PT ;  /* 0x0000000f00007209 */ /* 0x001fca0007810000 */
[----:B------:R-:W0:Y:S01]  /*3e2f0*/  SHFL.BFLY PT, R9, R0, 0x1, 0x1f ;  /* 0x0c201f0000097f89 */ /* 0x000e2200000e0000 */
[----:B---3--:R-:W-:Y:S02]  /*3e300*/  FSETP.NEU.FTZ.AND P0, PT, R16, -INF , PT ;  /* 0xff8000001000780b */ /* 0x008fe40003f1d000 */
[----:B0-----:R-:W-:Y:S02]  /*3e310*/  FMNMX.FTZ R11, R0, R9, !PT ;  /* 0x00000009000b7209 */ /* 0x001fe40007810000 */
[----:B------:R-:W-:Y:S02]  /*3e320*/  FSEL R9, R16, RZ, P0 ;  /* 0x000000ff10097208 */ /* 0x000fe40000000000 */
[----:B------:R-:W-:-:S03]  /*3e330*/  FSETP.NEU.FTZ.AND P0, PT, R11, -INF , PT ;  /* 0xff8000000b00780b */ /* 0x000fc60003f1d000 */
[----:B------:R-:W-:Y:S01]  /*3e340*/  FADD.FTZ R9, R2, -R9 ;  /* 0x8000000902097221 */ /* 0x000fe20000010000 */
[----:B------:R-:W-:-:S05]  /*3e350*/  FSEL R2, R11, RZ, P0 ;  /* 0x000000ff0b027208 */ /* 0x000fca0000000000 */
[----:B------:R-:W-:Y:S01]  /*3e360*/  FADD.FTZ R3, R3, -R2 ;  /* 0x8000000203037221 */ /* 0x000fe20000010000 */
[----:B------:R-:W-:-:S03]  /*3e370*/  FMUL.FTZ R9, R9, R14 ;  /* 0x0000000e09097220 */ /* 0x000fc60000410000 */
[----:B------:R-:W-:-:S03]  /*3e380*/  FMUL.FTZ R24, R14, R3 ;  /* 0x000000030e187220 */ /* 0x000fc60000410000 */
[----:B------:R-:W4:Y:S08]  /*3e390*/  MUFU.EX2 R9, R9 ;  /* 0x0000000900097308 */ /* 0x000f300000000800 */
[----:B------:R-:W0:Y:S01]  /*3e3a0*/  MUFU.EX2 R24, R24 ;  /* 0x0000001800187308 */ /* 0x000e220000000800 */
[----:B------:R-:W-:Y:S01]  /*3e3b0*/  ST.E desc[UR4][R6.64+0x4], R11 ;  /* 0x0000040b06007985 */ /* 0x000fe2000c101904 */
[----:B----4-:R-:W-:Y:S01]  /*3e3c0*/  FMUL.FTZ R13, R9, R12 ;  /* 0x0000000c090d7220 */ /* 0x010fe20000410000 */
[----:B0-----:R-:W-:-:S04]  /*3e3d0*/  FMUL.FTZ R15, R24, R17 ;  /* 0x00000011180f7220 */ /* 0x001fc80000410000 */
[----:B------:R-:W-:Y:S04]  /*3e3e0*/  ST.E desc[UR6][R6.64+0x10], R13 ;  /* 0x0000100d06007985 */ /* 0x000fe8000c101906 */
[----:B------:R0:W-:Y:S04]  /*3e3f0*/  ST.E desc[UR8][R6.64+0x14], R15 ;  /* 0x0000140f06007985 */ /* 0x0001e8000c101908 */
[----:B------:R-:W2:Y:S04]  /*3e400*/  LDL.64 R2, [R162+0x70] ;  /* 0x00007000a2027983 */ /* 0x000ea80000100a00 */
[----:B--2---:R-:W2:Y:S04]  /*3e410*/  LD.E R72, desc[UR6][R2.64+0x20] ;  /* 0x0000200602487980 */ /* 0x004ea8000c101900 */
[----:B------:R-:W2:Y:S04]  /*3e420*/  LD.E R0, desc[UR4][R2.64] ;  /* 0x0000000402007980 */ /* 0x000ea8000c101900 */
[----:B------:R-:W3:Y:S04]  /*3e430*/  LD.E R21, desc[UR4][R2.64+0x4] ;  /* 0x0000040402157980 */ /* 0x000ee8000c101900 */
[----:B------:R-:W4:Y:S04]  /*3e440*/  LD.E R73, desc[UR4][R2.64+0x10] ;  /* 0x0000100402497980 */ /* 0x000f28000c101900 */
[----:B0-----:R-:W4:Y:S01]  /*3e450*/  LD.E R15, desc[UR6][R2.64+0x14] ;  /* 0x00001406020f7980 */ /* 0x001f22000c101900 */
[C---:B--2---:R-:W-:Y:S01]  /*3e460*/  FMUL.FTZ R6, R0.reuse, R72 ;  /* 0x0000004800067220 */ /* 0x044fe20000410000 */
[----:B------:R-:W-:Y:S01]  /*3e470*/  FSETP.NEU.FTZ.AND P0, PT, R0, -INF , PT ;  /* 0xff8000000000780b */ /* 0x000fe20003f1d000 */
[----:B---3--:R-:W-:-:S03]  /*3e480*/  FMUL.FTZ R0, R72, R21 ;  /* 0x0000001548007220 */ /* 0x008fc60000410000 */
[----:B------:R-:W-:Y:S02]  /*3e490*/  FSEL R7, R6, RZ, P0 ;  /* 0x000000ff06077208 */ /* 0x000fe40000000000 */
[----:B------:R-:W-:-:S03]  /*3e4a0*/  FSETP.NEU.FTZ.AND P0, PT, R21, -INF , PT ;  /* 0xff8000001500780b */ /* 0x000fc60003f1d000 */
        /* <DEDUP_REMOVED lines=24> */
[----:B------:R-:W-:-:S05]  /*3e630*/  FSEL R7, R0, RZ, P0 ;  /* 0x000000ff00077208 */ /* 0x000fca0000000000 */
[-CC-:B------:R-:W-:Y:S01]  /*3e640*/  FFMA.FTZ R192, R26, R72.reuse, -R7.reuse ;  /* 0x000000481ac07223 */ /* 0x180fe20000010807 */
[-CC-:B------:R-:W-:Y:S01]  /*3e650*/  FFMA.FTZ R193, R27, R72.reuse, -R7.reuse ;  /* 0x000000481bc17223 */ /* 0x180fe20000010807 */
[----:B------:R-:W4:Y:S01]  /*3e660*/  MUFU.EX2 R152, R152 ;  /* 0x0000009800987308 */ /* 0x000f220000000800 */
[-CC-:B------:R-:W-:Y:S01]  /*3e670*/  FFMA.FTZ R191, R30, R72.reuse, -R7.reuse ;  /* 0x000000481ebf7223 */ /* 0x180fe20000010807 */
[----:B------:R-:W-:-:S06]  /*3e680*/  FFMA.FTZ R194, R31, R72, -R7 ;  /* 0x000000481fc27223 */ /* 0x000fcc0000010807 */
[----:B------:R-:W0:Y:S01]  /*3e690*/  MUFU.EX2 R192, R192 ;  /* 0x000000c000c07308 */ /* 0x000e220000000800 */
[----:B------:R-:W-:-:S07]  /*3e6a0*/  FFMA.FTZ R21, R34, R72, -R7 ;  /* 0x0000004822157223 */ /* 0x000fce0000010807 */
[----:B------:R-:W1:Y:S08]  /*3e6b0*/  MUFU.EX2 R155, R155 ;  /* 0x0000009b009b7308 */ /* 0x000e700000000800 */
[----:B------:R-:W2:Y:S01]  /*3e6c0*/  MUFU.EX2 R193, R193 ;  /* 0x000000c100c17308 */ /* 0x000ea20000000800 */
[----:B------:R-:W-:-:S07]  /*3e6d0*/  FFMA.FTZ R11, R35, R72, -R7 ;  /* 0x00000048230b7223 */ /* 0x000fce0000010807 */
[----:B------:R-:W3:Y:S08]  /*3e6e0*/  MUFU.EX2 R154, R154 ;  /* 0x0000009a009a7308 */ /* 0x000ef00000000800 */
[----:B------:R-:W3:Y:S01]  /*3e6f0*/  MUFU.EX2 R191, R191 ;  /* 0x000000bf00bf7308 */ /* 0x000ee20000000800 */
[----:B----4-:R-:W-:Y:S01]  /*3e700*/  FADD.FTZ R6, R152, R73 ;  /* 0x0000004998067221 */ /* 0x010fe20000010000 */
[----:B0-----:R-:W-:-:S06]  /*3e710*/  FADD.FTZ R14, R192, R15 ;  /* 0x0000000fc00e7221 */ /* 0x001fcc0000010000 */
[----:B------:R-:W0:Y:S01]  /*3e720*/  MUFU.EX2 R153, R153 ;  /* 0x0000009900997308 */ /* 0x000e220000000800 */
[----:B------:R-:W-:-:S07]  /*3e730*/  FFMA.FTZ R0, R38, R72, -R7 ;  /* 0x0000004826007223 */ /* 0x000fce0000010807 */
[----:B------:R-:W4:Y:S01]  /*3e740*/  MUFU.EX2 R194, R194 ;  /* 0x000000c200c27308 */ /* 0x000f220000000800 */
[----:B-1----:R-:W-:Y:S01]  /*3e750*/  FADD.FTZ R15, R155, R6 ;  /* 0x000000069b0f7221 */ /* 0x002fe20000010000 */
[----:B--2---:R-:W-:-:S06]  /*3e760*/  FADD.FTZ R14, R193, R14 ;  /* 0x0000000ec10e7221 */ /* 0x004fcc0000010000 */
[----:B------:R-:W1:Y:S01]  /*3e770*/  MUFU.EX2 R20, R20 ;  /* 0x0000001400147308 */ /* 0x000e620000000800 */
[----:B------:R-:W-:-:S07]  /*3e780*/  FFMA.FTZ R156, R39, R72, -R7 ;  /* 0x00000048279c7223 */ /* 0x000fce0000010807 */
[----:B------:R-:W2:Y:S01]  /*3e790*/  MUFU.EX2 R21, R21 ;  /* 0x0000001500157308 */ /* 0x000ea20000000800 */
[----:B---3--:R-:W-:Y:S01]  /*3e7a0*/  FADD.FTZ R6, R154, R15 ;  /* 0x0000000f9a067221 */ /* 0x008fe20000010000 */
[----:B------:R-:W-:-:S06]  /*3e7b0*/  FADD.FTZ R15, R191, R14 ;  /* 0x0000000ebf0f7221 */ /* 0x000fcc0000010000 */
[----:B------:R-:W3:Y:S01]  /*3e7c0*/  MUFU.EX2 R17, R17 ;  /* 0x0000001100117308 */ /* 0x000ee20000000800 */
[----:B------:R-:W-:-:S07]  /*3e7d0*/  FFMA.FTZ R168, R42, R72, -R7 ;  /* 0x000000482aa87223 */ /* 0x000fce0000010807 */
[----:B------:R-:W3:Y:S01]  /*3e7e0*/  MUFU.EX2 R11, R11 ;  /* 0x0000000b000b7308 */ /* 0x000ee20000000800 */
[----:B0-----:R-:W-:Y:S01]  /*3e7f0*/  FADD.FTZ R25, R153, R6 ;  /* 0x0000000699197221 */ /* 0x001fe20000010000 */
[----:B----4-:R-:W-:-:S06]  /*3e800*/  FADD.FTZ R6, R194, R15 ;  /* 0x0000000fc2067221 */ /* 0x010fcc0000010000 */
        /* <DEDUP_REMOVED lines=75> */
[----:B------:R-:W0:Y:S08]  /*3ecc0*/  MUFU.EX2 R186, R186 ;  /* 0x000000ba00ba7308 */ /* 0x000e300000000800 */
[----:B------:R-:W4:Y:S01]  /*3ecd0*/  MUFU.EX2 R159, R159 ;  /* 0x0000009f009f7308 */ /* 0x000f220000000800 */
[----:B-1----:R-:W-:Y:S01]  /*3ece0*/  FADD.FTZ R26, R181, R26 ;  /* 0x0000001ab51a7221 */ /* 0x002fe20000010000 */
[----:B--2---:R-:W-:-:S06]  /*3ecf0*/  FADD.FTZ R7, R14, R7 ;  /* 0x000000070e077221 */ /* 0x004fcc0000010000 */
[----:B------:R-:W1:Y:S08]  /*3ed00*/  MUFU.EX2 R185, R185 ;  /* 0x000000b900b97308 */ /* 0x000e700000000800 */
[----:B------:R-:W2:Y:S01]  /*3ed10*/  MUFU.EX2 R158, R158 ;  /* 0x0000009e009e7308 */ /* 0x000ea20000000800 */
[----:B---3--:R-:W-:Y:S01]  /*3ed20*/  FADD.FTZ R25, R187, R26 ;  /* 0x0000001abb197221 */ /* 0x008fe20000010000 */
[----:B------:R-:W-:-:S06]  /*3ed30*/  FADD.FTZ R6, R160, R7 ;  /* 0x00000007a0067221 */ /* 0x000fcc0000010000 */
[----:B------:R-:W3:Y:S08]  /*3ed40*/  MUFU.EX2 R184, R184 ;  /* 0x000000b800b87308 */ /* 0x000ef00000000800 */
[----:B------:R-:W3:Y:S01]  /*3ed50*/  MUFU.EX2 R157, R157 ;  /* 0x0000009d009d7308 */ /* 0x000ee20000000800 */
[----:B0-----:R-:W-:Y:S01]  /*3ed60*/  FADD.FTZ R26, R186, R25 ;  /* 0x00000019ba1a7221 */ /* 0x001fe20000010000 */
[----:B----4-:R-:W-:-:S03]  /*3ed70*/  FADD.FTZ R7, R159, R6 ;  /* 0x000000069f077221 */ /* 0x010fc60000010000 */
[----:B-1----:R-:W-:Y:S01]  /*3ed80*/  FADD.FTZ R25, R185, R26 ;  /* 0x0000001ab9197221 */ /* 0x002fe20000010000 */
[----:B--2---:R-:W-:-:S03]  /*3ed90*/  FADD.FTZ R6, R158, R7 ;  /* 0x000000079e067221 */ /* 0x004fc60000010000 */
[----:B---3--:R-:W-:Y:S01]  /*3eda0*/  FADD.FTZ R25, R184, R25 ;  /* 0x00000019b8197221 */ /* 0x008fe20000010000 */
[----:B------:R-:W-:-:S04]  /*3edb0*/  FADD.FTZ R27, R157, R6 ;  /* 0x000000069d1b7221 */ /* 0x000fc80000010000 */
[----:B------:R-:W-:Y:S04]  /*3edc0*/  ST.E desc[UR4][R2.64+0x10], R25 ;  /* 0x0000101902007985 */ /* 0x000fe8000c101904 */
[----:B------:R0:W-:Y:S04]  /*3edd0*/  ST.E desc[UR6][R2.64+0x14], R27 ;  /* 0x0000141b02007985 */ /* 0x0001e8000c101906 */
[----:B------:R-:W2:Y:S01]  /*3ede0*/  LDL.64 R6, [R162+0x80] ;  /* 0x00008000a2067983 */ /* 0x000ea20000100a00 */
[----:B------:R-:W-:Y:S02]  /*3edf0*/  R2UR UR10, R4 ;  /* 0x00000000040a72ca */ /* 0x000fe400000e0000 */
[----:B------:R-:W-:-:S02]  /*3ee00*/  R2UR UR11, R5 ;  /* 0x00000000050b72ca */ /* 0x000fc400000e0000 */
[C---:B------:R-:W-:Y:S02]  /*3ee10*/  R2UR UR12, R4.reuse ;  /* 0x00000000040c72ca */ /* 0x040fe400000e0000 */
[C---:B------:R-:W-:Y:S02]  /*3ee20*/  R2UR UR13, R5.reuse ;  /* 0x00000000050d72ca */ /* 0x040fe400000e0000 */
[C---:B------:R-:W-:Y:S02]  /*3ee30*/  R2UR UR14, R4.reuse ;  /* 0x00000000040e72ca */ /* 0x040fe400000e0000 */
[C---:B------:R-:W-:Y:S02]  /*3ee40*/  R2UR UR15, R5.reuse ;  /* 0x00000000050f72ca */ /* 0x040fe400000e0000 */
[C---:B------:R-:W-:Y:S02]  /*3ee50*/  R2UR UR16, R4.reuse ;  /* 0x00000000041072ca */ /* 0x040fe400000e0000 */
[----:B------:R-:W-:Y:S01]  /*3ee60*/  R2UR UR17, R5 ;  /* 0x00000000051172ca */ /* 0x000fe200000e0000 */
[----:B--2---:R-:W2:Y:S04]  /*3ee70*/  LD.E R78, desc[UR4][R6.64] ;  /* 0x00000004064e7980 */ /* 0x004ea8000c101900 */
[----:B------:R-:W3:Y:S04]  /*3ee80*/  LD.E R80, desc[UR6][R6.64+0x4] ;  /* 0x0000040606507980 */ /* 0x000ee8000c101900 */
[----:B------:R-:W4:Y:S04]  /*3ee90*/  LD.E R82, desc[UR8][R6.64+0x10] ;  /* 0x0000100806527980 */ /* 0x000f28000c101900 */
        /* <DEDUP_REMOVED lines=33> */
[----:B------:R-:W4:Y:S01]  /*3f0b0*/  LD.E R60, desc[UR12][R6.64+0x120] ;  /* 0x0001200c063c7980 */ /* 0x000f22000c101900 */
[----:B------:R-:W-:-:S03]  /*3f0c0*/  R2UR UR18, R4 ;  /* 0x00000000041272ca */ /* 0x000fc600000e0000 */
[----:B------:R-:W4:Y:S01]  /*3f0d0*/  LD.E R56, desc[UR4][R6.64+0x124] ;  /* 0x0001240406387980 */ /* 0x000f22000c101900 */
[----:B------:R-:W-:-:S03]  /*3f0e0*/  R2UR UR19, R5 ;  /* 0x00000000051372ca */ /* 0x000fc600000e0000 */
[----:B------:R-:W4:Y:S01]  /*3f0f0*/  LD.E R52, desc[UR14][R6.64+0x130] ;  /* 0x0001300e06347980 */ /* 0x000f22000c101900 */
[----:B------:R-:W-:-:S03]  /*3f100*/  R2UR UR20, R4 ;  /* 0x00000000041472ca */ /* 0x000fc600000e0000 */
[----:B------:R-:W4:Y:S01]  /*3f110*/  LD.E R54, desc[UR16][R6.64+0x134] ;  /* 0x0001341006367980 */ /* 0x000f22000c101900 */
[----:B------:R-:W-:-:S03]  /*3f120*/  R2UR UR21, R5 ;  /* 0x00000000051572ca */ /* 0x000fc600000e0000 */
[----:B------:R-:W4:Y:S01]  /*3f130*/  LD.E R50, desc[UR6][R6.64+0x140] ;  /* 0x0001400606327980 */ /* 0x000f22000c101900 */
[C---:B------:R-:W-:Y:S02]  /*3f140*/  R2UR UR22, R4.reuse ;  /* 0x00000000041672ca */ /* 0x040fe400000e0000 */
[C---:B------:R-:W-:Y:S01]  /*3f150*/  R2UR UR23, R5.reuse ;  /* 0x00000000051772ca */ /* 0x040fe200000e0000 */
[----:B------:R-:W4:Y:S01]  /*3f160*/  LD.E R46, desc[UR8][R6.64+0x144] ;  /* 0x00014408062e7980 */ /* 0x000f22000c101900 */
[C---:B------:R-:W-:Y:S02]  /*3f170*/  R2UR UR24, R4.reuse ;  /* 0x00000000041872ca */ /* 0x040fe400000e0000 */
[----:B------:R-:W-:Y:S01]  /*3f180*/  R2UR UR25, R5 ;  /* 0x00000000051972ca */ /* 0x000fe200000e0000 */
        /* <DEDUP_REMOVED lines=8> */
[----:B0-----:R-:W4:Y:S04]  /*3f210*/  LD.E R2, desc[UR12][R6.64+0x190] ;  /* 0x0001900c06027980 */ /* 0x001f28000c101900 */
        /* <DEDUP_REMOVED lines=9> */
[----:B------:R-:W-:-:S02]  /*3f2b0*/  R2UR UR26, R4 ;  /* 0x00000000041a72ca */ /* 0x000fc400000e0000 */
        /* <DEDUP_REMOVED lines=16> */
[----:B--2---:R-:W-:-:S03]  /*3f3c0*/  FMUL.FTZ R3, R9, R78 ;  /* 0x0000004e09037220 */ /* 0x004fc60000410000 */
[----:B------:R-:W2:Y:S04]  /*3f3d0*/  LD.E R73, desc[UR22][R6.64+0xd8] ;  /* 0x0000d81606497980 */ /* 0x000ea8000c101900 */
[----:B------:R-:W2:Y:S01]  /*3f3e0*/  LD.E R78, desc[UR20][R6.64+0x1b0] ;  /* 0x0001b014064e7980 */ /* 0x000ea2000c101900 */
[C---:B---3--:R-:W-:Y:S01]  /*3f3f0*/  FMUL.FTZ R25, R9.reuse, R80 ;  /* 0x0000005009197220 */ /* 0x048fe20000410000 */
[C---:B----4-:R-:W-:Y:S02]  /*3f400*/  FMUL.FTZ R27, R9.reuse, R82 ;  /* 0x00000052091b7220 */ /* 0x050fe40000410000 */
[----:B------:R-:W3:Y:S04]  /*3f410*/  LD.E R80, desc[UR18][R6.64+0x1e4] ;  /* 0x0001e41206507980 */ /* 0x000ee8000c101900 */
[----:B------:R-:W4:Y:S01]  /*3f420*/  LD.E R82, desc[UR16][R6.64+0x1e0] ;  /* 0x0001e01006527980 */ /* 0x000f22000c101900 */
[----:B------:R-:W-:-:S03]  /*3f430*/  FMUL.FTZ R29, R9, R94 ;  /* 0x0000005e091d7220 */ /* 0x000fc60000410000 */
[----:B------:R0:W-:Y:S04]  /*3f440*/  ST.E desc[UR6][R6.64+0x4], R25 ;  /* 0x0000041906007985 */ /* 0x0001e8000c101906 */
[----:B------:R-:W4:Y:S01]  /*3f450*/  LD.E R94, desc[UR12][R6.64+0x1f4] ;  /* 0x0001f40c065e7980 */ /* 0x000f22000c101900 */
[----:B------:R-:W-:-:S03]  /*3f460*/  FMUL.FTZ R35, R9, R100 ;  /* 0x0000006409237220 */ /* 0x000fc60000410000 */
[----:B------:R1:W-:Y:S04]  /*3f470*/  ST.E desc[UR4][R6.64], R3 ;  /* 0x0000000306007985 */ /* 0x0003e8000c101904 */
[----:B0-----:R-:W4:Y:S01]  /*3f480*/  LD.E R25, desc[UR14][R6.64+0x8] ;  /* 0x0000080e06197980 */ /* 0x001f22000c101900 */
[----:B------:R-:W-:-:S03]  /*3f490*/  FMUL.FTZ R37, R9, R102 ;  /* 0x0000006609257220 */ /* 0x000fc60000410000 */
[----:B------:R0:W-:Y:S04]  /*3f4a0*/  ST.E desc[UR8][R6.64+0x10], R27 ;  /* 0x0000101b06007985 */ /* 0x0001e8000c101908 */
[----:B-1----:R-:W4:Y:S01]  /*3f4b0*/  LD.E R3, desc[UR22][R6.64+0xc] ;  /* 0x00000c1606037980 */ /* 0x002f22000c101900 */
[----:B------:R-:W-:-:S03]  /*3f4c0*/  FMUL.FTZ R33, R9, R98 ;  /* 0x0000006209217220 */ /* 0x000fc60000410000 */
[----:B------:R1:W-:Y:S04]  /*3f4d0*/  ST.E desc[UR4][R6.64+0x14], R29 ;  /* 0x0000141d06007985 */ /* 0x0003e8000c101904 */
[----:B0-----:R-:W4:Y:S04]  /*3f4e0*/  LD.E R27, desc[UR18][R6.64+0x1c] ;  /* 0x00001c12061b7980 */ /* 0x001f28000c101900 */
[----:B------:R0:W-:Y:S04]  /*3f4f0*/  ST.E desc[UR8][R6.64+0x24], R35 ;  /* 0x0000242306007985 */ /* 0x0001e8000c101908 */
[----:B-1----:R-:W4:Y:S01]  /*3f500*/  LD.E R29, desc[UR24][R6.64+0x28] ;  /* 0x00002818061d7980 */ /* 0x002f22000c101900 */
[----:B------:R-:W-:-:S03]  /*3f510*/  FMUL.FTZ R65, R9, R108 ;  /* 0x0000006c09417220 */ /* 0x000fc60000410000 */
[----:B------:R1:W-:Y:S04]  /*3f520*/  ST.E desc[UR10][R6.64+0x30], R37 ;  /* 0x0000302506007985 */ /* 0x0003e8000c10190a */
[----:B0-----:R-:W4:Y:S01]  /*3f530*/  LD.E R35, desc[UR18][R6.64+0x4c] ;  /* 0x00004c1206237980 */ /* 0x001f22000c101900 */
[----:B------:R-:W-:-:S03]  /*3f540*/  FMUL.FTZ R61, R9, R104 ;  /* 0x00000068093d7220 */ /* 0x000fc60000410000 */
[----:B------:R0:W-:Y:S04]  /*3f550*/  ST.E desc[UR6][R6.64+0x20], R33 ;  /* 0x0000202106007985 */ /* 0x0001e8000c101906 */
[----:B-1----:R-:W4:Y:S01]  /*3f560*/  LD.E R37, desc[UR22][R6.64+0x5c] ;  /* 0x00005c1606257980 */ /* 0x002f22000c101900 */
[C---:B------:R-:W-:Y:S01]  /*3f570*/  FMUL.FTZ R63, R9.reuse, R106 ;  /* 0x0000006a093f7220 */ /* 0x040fe20000410000 */
[C---:B------:R-:W-:Y:S01]  /*3f580*/  FMUL.FTZ R67, R9.reuse, R110 ;  /* 0x0000006e09437220 */ /* 0x040fe20000410000 */
[C---:B------:R-:W-:Y:S01]  /*3f590*/  FMUL.FTZ R89, R9.reuse, R118 ;  /* 0x0000007609597220 */ /* 0x040fe20000410000 */
[C---:B------:R-:W-:Y:S01]  /*3f5a0*/  FMUL.FTZ R85, R9.reuse, R114 ;  /* 0x0000007209557220 */ /* 0x040fe20000410000 */
[C---:B------:R-:W-:Y:S01]  /*3f5b0*/  FMUL.FTZ R87, R9.reuse, R116 ;  /* 0x0000007409577220 */ /* 0x040fe20000410000 */
[----:B------:R-:W4:Y:S04]  /*3f5c0*/  LD.E R83, desc[UR24][R6.64+0xdc] ;  /* 0x0000dc1806537980 */ /* 0x000f28000c101900 */
[----:B0-----:R-:W4:Y:S04]  /*3f5d0*/  LD.E R33, desc[UR12][R6.64+0x68] ;  /* 0x0000680c06217980 */ /* 0x001f28000c101900 */
[----:B------:R0:W-:Y:S04]  /*3f5e0*/  ST.E desc[UR8][R6.64+0x44], R65 ;  /* 0x0000444106007985 */ /* 0x0001e8000c101908 */
[----:B------:R1:W-:Y:S04]  /*3f5f0*/  ST.E desc[UR4][R6.64+0x34], R61 ;  /* 0x0000343d06007985 */ /* 0x0003e8000c101904 */
[----:B------:R1:W-:Y:S01]  /*3f600*/  ST.E desc[UR6][R6.64+0x40], R63 ;  /* 0x0000403f06007985 */ /* 0x0003e2000c101906 */
[----:B0-----:R-:W-:-:S03]  /*3f610*/  FMUL.FTZ R65, R9, R112 ;  /* 0x0000007009417220 */ /* 0x001fc60000410000 */
[----:B------:R0:W-:Y:S04]  /*3f620*/  ST.E desc[UR10][R6.64+0x50], R67 ;  /* 0x0000504306007985 */ /* 0x0001e8000c10190a */
[----:B-1----:R-:W4:Y:S04]  /*3f630*/  LD.E R61, desc[UR6][R6.64+0x9c] ;  /* 0x00009c06063d7980 */ /* 0x002f28000c101900 */
[----:B------:R-:W4:Y:S04]  /*3f640*/  LD.E R63, desc[UR12][R6.64+0xac] ;  /* 0x0000ac0c063f7980 */ /* 0x000f28000c101900 */
[----:B------:R1:W-:Y:S04]  /*3f650*/  ST.E desc[UR4][R6.64+0x54], R65 ;  /* 0x0000544106007985 */ /* 0x0003e8000c101904 */
[----:B0-----:R-:W4:Y:S04]  /*3f660*/  LD.E R67, desc[UR16][R6.64+0xbc] ;  /* 0x0000bc1006437980 */ /* 0x001f28000c101900 */
[----:B------:R-:W4:Y:S04]  /*3f670*/  LD.E R77, desc[UR10][R6.64+0xe8] ;  /* 0x0000e80a064d7980 */ /* 0x000f28000c101900 */
[----:B-1----:R-:W4:Y:S01]  /*3f680*/  LD.E R65, desc[UR18][R6.64+0xc8] ;  /* 0x0000c81206417980 */ /* 0x002f22000c101900 */
[----:B------:R-:W-:-:S03]  /*3f690*/  FMUL.FTZ R97, R9, R120 ;  /* 0x0000007809617220 */ /* 0x000fc60000410000 */
[----:B------:R-:W4:Y:S04]  /*3f6a0*/  LD.E R81, desc[UR12][R6.64+0xec] ;  /* 0x0000ec0c06517980 */ /* 0x000f28000c101900 */
[----:B------:R0:W-:Y:S04]  /*3f6b0*/  ST.E desc[UR8][R6.64+0x70], R89 ;  /* 0x0000705906007985 */ /* 0x0001e8000c101908 */
[----:B------:R-:W4:Y:S04]  /*3f6c0*/  LD.E R79, desc[UR14][R6.64+0xf8] ;  /* 0x0000f80e064f7980 */ /* 0x000f28000c101900 */
[----:B------:R1:W-:Y:S04]  /*3f6d0*/  ST.E desc[UR4][R6.64+0x60], R85 ;  /* 0x0000605506007985 */ /* 0x0003e8000c101904 */
[----:B0-----:R-:W4:Y:S01]  /*3f6e0*/  LD.E R89, desc[UR16][R6.64+0xfc] ;  /* 0x0000fc1006597980 */ /* 0x001f22000c101900 */
[----:B------:R-:W-:-:S03]  /*3f6f0*/  FMUL.FTZ R107, R9, R124 ;  /* 0x0000007c096b7220 */ /* 0x000fc60000410000 */
[----:B------:R0:W-:Y:S04]  /*3f700*/  ST.E desc[UR6][R6.64+0x64], R87 ;  /* 0x0000645706007985 */ /* 0x0001e8000c101906 */
[----:B-1----:R-:W4:Y:S01]  /*3f710*/  LD.E R85, desc[UR18][R6.64+0x108] ;  /* 0x0001081206557980 */ /* 0x002f22000c101900 */
[----:B------:R-:W-:-:S03]  /*3f720*/  FMUL.FTZ R105, R9, R122 ;  /* 0x0000007a09697220 */ /* 0x000fc60000410000 */
[----:B------:R-:W4:Y:S04]  /*3f730*/  LD.E R95, desc[UR10][R6.64+0x118] ;  /* 0x0001180a065f7980 */ /* 0x000f28000c101900 */
[----:B0-----:R-:W4:Y:S04]  /*3f740*/  LD.E R87, desc[UR20][R6.64+0x10c] ;  /* 0x00010c1406577980 */ /* 0x001f28000c101900 */
[----:B------:R-:W4:Y:S04]  /*3f750*/  LD.E R91, desc[UR12][R6.64+0x11c] ;  /* 0x00011c0c065b7980 */ /* 0x000f28000c101900 */
[----:B------:R-:W4:Y:S04]  /*3f760*/  LD.E R93, desc[UR14][R6.64+0x128] ;  /* 0x0001280e065d7980 */ /* 0x000f28000c101900 */
[----:B------:R0:W-:Y:S04]  /*3f770*/  ST.E desc[UR4][R6.64+0x74], R97 ;  /* 0x0000746106007985 */ /* 0x0001e8000c101904 */
[----:B------:R-:W4:Y:S01]  /*3f780*/  LD.E R103, desc[UR16][R6.64+0x12c] ;  /* 0x00012c1006677980 */ /* 0x000f22000c101900 */
[----:B------:R-:W-:-:S03]  /*3f790*/  FMUL.FTZ R119, R9, R126 ;  /* 0x0000007e09777220 */ /* 0x000fc60000410000 */
[----:B------:R-:W4:Y:S04]  /*3f7a0*/  LD.E R101, desc[UR20][R6.64+0x13c] ;  /* 0x00013c1406657980 */ /* 0x000f28000c101900 */
[----:B0-----:R-:W4:Y:S04]  /*3f7b0*/  LD.E R97, desc[UR18][R6.64+0x138] ;  /* 0x0001381206617980 */ /* 0x001f28000c101900 */
[----:B------:R0:W-:Y:S04]  /*3f7c0*/  ST.E desc[UR8][R6.64+0x84], R107 ;  /* 0x0000846b06007985 */ /* 0x0001e8000c101908 */
[----:B------:R-:W4:Y:S01]  /*3f7d0*/  LD.E R99, desc[UR22][R6.64+0x148] ;  /* 0x0001481606637980 */ /* 0x000f22000c101900 */
[----:B------:R-:W-:-:S03]  /*3f7e0*/  FMUL.FTZ R121, R9, R128 ;  /* 0x0000008009797220 */ /* 0x000fc60000410000 */
[----:B------:R1:W-:Y:S04]  /*3f7f0*/  ST.E desc[UR6][R6.64+0x80], R105 ;  /* 0x0000806906007985 */ /* 0x0003e8000c101906 */
[----:B0-----:R-:W4:Y:S04]  /*3f800*/  LD.E R107, desc[UR8][R6.64+0x14c] ;  /* 0x00014c08066b7980 */ /* 0x001f28000c101900 */
[----:B------:R-:W4:Y:S04]  /*3f810*/  LD.E R117, desc[UR12][R6.64+0x15c] ;  /* 0x00015c0c06757980 */ /* 0x000f28000c101900 */
[----:B-1----:R-:W4:Y:S01]  /*3f820*/  LD.E R105, desc[UR10][R6.64+0x158] ;  /* 0x0001580a06697980 */ /* 0x002f22000c101900 */
[----:B------:R-:W-:-:S03]  /*3f830*/  FMUL.FTZ R123, R9, R130 ;  /* 0x00000082097b7220 */ /* 0x000fc60000410000 */
[----:B------:R-:W4:Y:S04]  /*3f840*/  LD.E R109, desc[UR14][R6.64+0x168] ;  /* 0x0001680e066d7980 */ /* 0x000f28000c101900 */
[----:B------:R-:W4:Y:S01]  /*3f850*/  LD.E R115, desc[UR16][R6.64+0x16c] ;  /* 0x00016c1006737980 */ /* 0x000f22000c101900 */
[----:B------:R-:W-:-:S03]  /*3f860*/  FMUL.FTZ R131, R9, R132 ;  /* 0x0000008409837220 */ /* 0x000fc60000410000 */
[----:B------:R-:W4:Y:S04]  /*3f870*/  LD.E R113, desc[UR18][R6.64+0x178] ;  /* 0x0001781206717980 */ /* 0x000f28000c101900 */
[----:B------:R0:W-:Y:S04]  /*3f880*/  ST.E desc[UR4][R6.64+0x90], R119 ;  /* 0x0000907706007985 */ /* 0x0001e8000c101904 */
        /* <DEDUP_REMOVED lines=8> */
[----:B------:R-:W4:Y:S01]  /*3f910*/  LD.E R125, desc[UR16][R6.64+0x1a8] ;  /* 0x0001a810067d7980 */ /* 0x000f22000c101900 */
[----:B------:R-:W-:-:S03]  /*3f920*/  FMUL.FTZ R143, R9, R136 ;  /* 0x00000088098f7220 */ /* 0x000fc60000410000 */
[----:B------:R1:W-:Y:S04]  /*3f930*/  ST.E desc[UR6][R6.64+0xa4], R131 ;  /* 0x0000a48306007985 */ /* 0x0003e8000c101906 */
[----:B0-----:R-:W4:Y:S04]  /*3f940*/  LD.E R123, desc[UR18][R6.64+0x1ac] ;  /* 0x0001ac12067b7980 */ /* 0x001f28000c101900 */
[----:B------:R-:W4:Y:S04]  /*3f950*/  LD.E R133, desc[UR20][R6.64+0x1b8] ;  /* 0x0001b81406857980 */ /* 0x000f28000c101900 */
[----:B-1----:R-:W4:Y:S04]  /*3f960*/  LD.E R131, desc[UR22][R6.64+0x1bc] ;  /* 0x0001bc1606837980 */ /* 0x002f28000c101900 */
[----:B------:R-:W4:Y:S04]  /*3f970*/  LD.E R139, desc[UR10][R6.64+0x1c8] ;  /* 0x0001c80a068b7980 */ /* 0x000f28000c101900 */
[----:B------:R-:W4:Y:S04]  /*3f980*/  LD.E R135, desc[UR12][R6.64+0x1cc] ;  /* 0x0001cc0c06877980 */ /* 0x000f28000c101900 */
[----:B------:R-:W4:Y:S04]  /*3f990*/  LD.E R137, desc[UR14][R6.64+0x1d8] ;  /* 0x0001d80e06897980 */ /* 0x000f28000c101900 */
[----:B------:R0:W-:Y:S04]  /*3f9a0*/  ST.E desc[UR4][R6.64+0xb0], R141 ;  /* 0x0000b08d06007985 */ /* 0x0001e8000c101904 */
[----:B------:R-:W4:Y:S04]  /*3f9b0*/  LD.E R147, desc[UR16][R6.64+0x1dc] ;  /* 0x0001dc1006937980 */ /* 0x000f28000c101900 */
[----:B------:R1:W-:Y:S04]  /*3f9c0*/  ST.E desc[UR6][R6.64+0xb4], R143 ;  /* 0x0000b48f06007985 */ /* 0x0003e8000c101906 */
[----:B0-----:R-:W4:Y:S04]  /*3f9d0*/  LD.E R141, desc[UR18][R6.64+0x1e8] ;  /* 0x0001e812068d7980 */ /* 0x001f28000c101900 */
[----:B------:R-:W4:Y:S04]  /*3f9e0*/  LD.E R145, desc[UR20][R6.64+0x1ec] ;  /* 0x0001ec1406917980 */ /* 0x000f28000c101900 */
[----:B-1----:R-:W4:Y:S04]  /*3f9f0*/  LD.E R143, desc[UR22][R6.64+0x1f8] ;  /* 0x0001f816068f7980 */ /* 0x002f28000c101900 */
[----:B------:R-:W4:Y:S01]  /*3fa00*/  LD.E R149, desc[UR24][R6.64+0x1fc] ;  /* 0x0001fc1806957980 */ /* 0x000f22000c101900 */
[C---:B------:R-:W-:Y:S01]  /*3fa10*/  FMUL.FTZ R151, R9.reuse, R138 ;  /* 0x0000008a09977220 */ /* 0x040fe20000410000 */
[C---:B------:R-:W-:Y:S01]  /*3fa20*/  FMUL.FTZ R195, R9.reuse, R140 ;  /* 0x0000008c09c37220 */ /* 0x040fe20000410000 */
[----:B------:R-:W-:-:S03]  /*3fa30*/  FMUL.FTZ R197, R9, R76 ;  /* 0x0000004c09c57220 */ /* 0x000fc60000410000 */
[----:B------:R0:W-:Y:S01]  /*3fa40*/  ST.E desc[UR8][R6.64+0xc0], R151 ;  /* 0x0000c09706007985 */ /* 0x0001e2000c101908 */
[C---:B------:R-:W-:Y:S01]  /*3fa50*/  FMUL.FTZ R199, R9.reuse, R74 ;  /* 0x0000004a09c77220 */ /* 0x040fe20000410000 */
[C---:B------:R-:W-:Y:S01]  /*3fa60*/  FMUL.FTZ R201, R9.reuse, R72 ;  /* 0x0000004809c97220 */ /* 0x040fe20000410000 */
[C---:B------:R-:W-:Y:S01]  /*3fa70*/  FMUL.FTZ R203, R9.reuse, R70 ;  /* 0x0000004609cb7220 */ /* 0x040fe20000410000 */
[----:B------:R1:W-:Y:S01]  /*3fa80*/  ST.E desc[UR4][R6.64+0xc4], R195 ;  /* 0x0000c4c306007985 */ /* 0x0003e2000c101904 */
[C---:B------:R-:W-:Y:S01]  /*3fa90*/  FMUL.FTZ R205, R9.reuse, R66 ;  /* 0x0000004209cd7220 */ /* 0x040fe20000410000 */
[C---:B0-----:R-:W-:Y:S02]  /*3faa0*/  FMUL.FTZ R151, R9.reuse, R142 ;  /* 0x0000008e09977220 */ /* 0x041fe40000410000 */
[----:B------:R0:W-:Y:S01]  /*3fab0*/  ST.E desc[UR8][R6.64+0xd4], R197 ;  /* 0x0000d4c506007985 */ /* 0x0001e2000c101908 */
[----:B-1----:R-:W-:-:S03]  /*3fac0*/  FMUL.FTZ R195, R9, R68 ;  /* 0x0000004409c37220 */ /* 0x002fc60000410000 */
[----:B------:R1:W-:Y:S04]  /*3fad0*/  ST.E desc[UR6][R6.64+0xd0], R151 ;  /* 0x0000d09706007985 */ /* 0x0003e8000c101906 */
[----:B------:R2:W-:Y:S04]  /*3fae0*/  ST.E desc[UR10][R6.64+0xe0], R199 ;  /* 0x0000e0c706007985 */ /* 0x0005e8000c10190a */
[----:B------:R3:W-:Y:S01]  /*3faf0*/  ST.E desc[UR12][R6.64+0xe4], R201 ;  /* 0x0000e4c906007985 */ /* 0x0007e2000c10190c */
[C---:B0-----:R-:W-:Y:S01]  /*3fb00*/  FMUL.FTZ R197, R9.reuse, R58 ;  /* 0x0000003a09c57220 */ /* 0x041fe20000410000 */
[----:B-1----:R-:W-:-:S02]  /*3fb10*/  FMUL.FTZ R151, R9, R64 ;  /* 0x0000004009977220 */ /* 0x002fc40000410000 */
[----:B------:R0:W-:Y:S01]  /*3fb20*/  ST.E desc[UR14][R6.64+0xf0], R203 ;  /* 0x0000f0cb06007985 */ /* 0x0001e2000c10190e */
[----:B--2---:R-:W-:-:S03]  /*3fb30*/  FMUL.FTZ R199, R9, R62 ;  /* 0x0000003e09c77220 */ /* 0x004fc60000410000 */
[----:B------:R1:W-:Y:S01]  /*3fb40*/  ST.E desc[UR4][R6.64+0xf4], R195 ;  /* 0x0000f4c306007985 */ /* 0x0003e2000c101904 */
[----:B---3--:R-:W-:-:S03]  /*3fb50*/  FMUL.FTZ R201, R9, R60 ;  /* 0x0000003c09c97220 */ /* 0x008fc60000410000 */
[----:B------:R2:W-:Y:S04]  /*3fb60*/  ST.E desc[UR16][R6.64+0x100], R205 ;  /* 0x000100cd06007985 */ /* 0x0005e8000c101910 */
[----:B------:R3:W-:Y:S01]  /*3fb70*/  ST.E desc[UR6][R6.64+0x104], R151 ;  /* 0x0001049706007985 */ /* 0x0007e2000c101906 */
[C---:B0-----:R-:W-:Y:S01]  /*3fb80*/  FMUL.FTZ R203, R9.reuse, R52 ;  /* 0x0000003409cb7220 */ /* 0x041fe20000410000 */
[C---:B-1----:R-:W-:Y:S02]  /*3fb90*/  FMUL.FTZ R195, R9.reuse, R56 ;  /* 0x0000003809c37220 */ /* 0x042fe40000410000 */
[----:B------:R0:W-:Y:S01]  /*3fba0*/  ST.E desc[UR8][R6.64+0x110], R197 ;  /* 0x000110c506007985 */ /* 0x0001e2000c101908 */
[----:B--2---:R-:W-:-:S03]  /*3fbb0*/  FMUL.FTZ R205, R9, R54 ;  /* 0x0000003609cd7220 */ /* 0x004fc60000410000 */
[----:B------:R1:W-:Y:S01]  /*3fbc0*/  ST.E desc[UR10][R6.64+0x114], R199 ;  /* 0x000114c706007985 */ /* 0x0003e2000c10190a */
[----:B---3--:R-:W-:-:S03]  /*3fbd0*/  FMUL.FTZ R151, R9, R50 ;  /* 0x0000003209977220 */ /* 0x008fc60000410000 */
[----:B------:R2:W-:Y:S01]  /*3fbe0*/  ST.E desc[UR12][R6.64+0x120], R201 ;  /* 0x000120c906007985 */ /* 0x0005e2000c10190c */
[----:B0-----:R-:W-:-:S03]  /*3fbf0*/  FMUL.FTZ R197, R9, R46 ;  /* 0x0000002e09c57220 */ /* 0x001fc60000410000 */
[----:B------:R0:W-:Y:S01]  /*3fc00*/  ST.E desc[UR4][R6.64+0x124], R195 ;  /* 0x000124c306007985 */ /* 0x0001e2000c101904 */
[----:B-1----:R-:W-:-:S03]  /*3fc10*/  FMUL.FTZ R199, R9, R48 ;  /* 0x0000003009c77220 */ /* 0x002fc60000410000 */
[----:B------:R1:W-:Y:S01]  /*3fc20*/  ST.E desc[UR14][R6.64+0x130], R203 ;  /* 0x000130cb06007985 */ /* 0x0003e2000c10190e */
[----:B--2---:R-:W-:-:S03]  /*3fc30*/  FMUL.FTZ R201, R9, R38 ;  /* 0x0000002609c97220 */ /* 0x004fc60000410000 */
        /* <DEDUP_REMOVED lines=34> */
[----:B------:R-:W-:Y:S01]  /*3fe60*/  ST.E desc[UR8][R6.64+0x1c0], R197 ;  /* 0x0001c0c506007985 */ /* 0x000fe2000c101908 */
[----:B----4-:R-:W-:-:S03]  /*3fe70*/  FMUL.FTZ R151, R9, R82 ;  /* 0x0000005209977220 */ /* 0x010fc60000410000 */
[----:B------:R-:W-:Y:S01]  /*3fe80*/  ST.E desc[UR10][R6.64+0x1c4], R199 ;  /* 0x0001c4c706007985 */ /* 0x000fe2000c10190a */
[C---:B------:R-:W-:Y:S01]  /*3fe90*/  FMUL.FTZ R25, R24.reuse, R25 ;  /* 0x0000001918197220 */ /* 0x040fe20000410000 */
[C---:B0-----:R-:W-:Y:S02]  /*3fea0*/  FMUL.FTZ R195, R9.reuse, R96 ;  /* 0x0000006009c37220 */ /* 0x041fe40000410000 */
[----:B------:R-:W-:Y:S01]  /*3feb0*/  ST.E desc[UR12][R6.64+0x1d0], R201 ;  /* 0x0001d0c906007985 */ /* 0x000fe2000c10190c */
[----:B------:R-:W-:Y:S01]  /*3fec0*/  FMUL.FTZ R9, R9, R94 ;  /* 0x0000005e09097220 */ /* 0x000fe20000410000 */
[C---:B------:R-:W-:Y:S02]  /*3fed0*/  FMUL.FTZ R3, R24.reuse, R3 ;  /* 0x0000000318037220 */ /* 0x040fe40000410000 */
[----:B------:R-:W-:Y:S01]  /*3fee0*/  ST.E desc[UR14][R6.64+0x1d4], R203 ;  /* 0x0001d4cb06007985 */ /* 0x000fe2000c10190e */
[C---:B------:R-:W-:Y:S01]  /*3fef0*/  FMUL.FTZ R31, R24.reuse, R31 ;  /* 0x0000001f181f7220 */ /* 0x040fe20000410000 */
[----:B------:R-:W-:-:S02]  /*3ff00*/  FMUL.FTZ R27, R24, R27 ;  /* 0x0000001b181b7220 */ /* 0x000fc40000410000 */
[----:B------:R-:W-:Y:S01]  /*3ff10*/  ST.E desc[UR6][R6.64+0x1e0], R151 ;  /* 0x0001e09706007985 */ /* 0x000fe2000c101906 */
[----:B------:R-:W-:-:S03]  /*3ff20*/  FMUL.FTZ R29, R24, R29 ;  /* 0x0000001d181d7220 */ /* 0x000fc60000410000 */
        /* <DEDUP_REMOVED lines=8> */
[----:B------:R0:W-:Y:S01]  /*3ffb0*/  ST.E desc[UR12][R6.64+0xc], R3 ;  /* 0x00000c0306007985 */ /* 0x0001e2000c10190c */
[----:B------:R-:W-:-:S03]  /*3ffc0*/  FMUL.FTZ R35, R24, R35 ;  /* 0x0000002318237220 */ /* 0x000fc60000410000 */
[----:B------:R-:W-:Y:S01]  /*3ffd0*/  ST.E desc[UR6][R6.64+0x18], R31 ;  /* 0x0000181f06007985 */ /* 0x000fe2000c101906 */
[----:B------:R-:W-:-:S03]  /*3ffe0*/  FMUL.FTZ R39, R24, R39 ;  /* 0x0000002718277220 */ /* 0x000fc60000410000 */
[----:B------:R1:W-:Y:S01]  /*3fff0*/  ST.E desc[UR14][R6.64+0x1c], R27 ;  /* 0x00001c1b06007985 */ /* 0x0003e2000c10190e */
[----:B------:R-:W-:-:S03]  /*40000*/  FMUL.FTZ R37, R24, R37 ;  /* 0x0000002518257220 */ /* 0x000fc60000410000 */
[----:B------:R2:W-:Y:S01]  /*40010*/  ST.E desc[UR16][R6.64+0x28], R29 ;  /* 0x0000281d06007985 */ /* 0x0005e2000c101910 */
        /* <DEDUP_REMOVED lines=21> */
[----:B------:R4:W-:Y:S01]  /*40170*/  ST.E desc[UR10][R6.64+0x7c], R51 ;  /* 0x00007c3306007985 */ /* 0x0009e2000c10190a */
        /* <DEDUP_REMOVED lines=81> */
[----:B------:R-:W-:Y:S04]  /*40690*/  ST.E desc[UR4][R6.64+0x1c8], R139 ;  /* 0x0001c88b06007985 */ /* 0x000fe8000c101904 */
[----:B------:R4:W-:Y:S04]  /*406a0*/  ST.E desc[UR8][R6.64+0x1cc], R135 ;  /* 0x0001cc8706007985 */ /* 0x0009e8000c101908 */
[----:B------:R4:W-:Y:S04]  /*406b0*/  ST.E desc[UR10][R6.64+0x1d8], R137 ;  /* 0x0001d88906007985 */ /* 0x0009e8000c10190a */
[----:B------:R-:W-:Y:S04]  /*406c0*/  ST.E desc[UR6][R6.64+0x1dc], R147 ;  /* 0x0001dc9306007985 */ /* 0x000fe8000c101906 */
[----:B------:R4:W-:Y:S04]  /*406d0*/  ST.E desc[UR12][R6.64+0x1e8], R141 ;  /* 0x0001e88d06007985 */ /* 0x0009e8000c10190c */
[----:B------:R-:W-:Y:S04]  /*406e0*/  ST.E desc[UR14][R6.64+0x1ec], R145 ;  /* 0x0001ec9106007985 */ /* 0x000fe8000c10190e */
[----:B------:R4:W-:Y:S04]  /*406f0*/  ST.E desc[UR16][R6.64+0x1f8], R143 ;  /* 0x0001f88f06007985 */ /* 0x0009e8000c101910 */
[----:B------:R4:W-:Y:S04]  /*40700*/  ST.E desc[UR18][R6.64+0x1fc], R149 ;  /* 0x0001fc9506007985 */ /* 0x0009e8000c101912 */
[----:B0-----:R-:W2:Y:S01]  /*40710*/  LDL.64 R2, [R162+0x80] ;  /* 0x00008000a2027983 */ /* 0x001ea20000100a00 */
[----:B------:R-:W-:-:S02]  /*40720*/  LEA.HI R8, R8, 0x8, RZ, 0x19 ;  /* 0x0000000808087811 */ /* 0x000fc400078fc8ff */
[----:B------:R-:W-:Y:S01]  /*40730*/  R2UR UR28, R4 ;  /* 0x00000000041c72ca */ /* 0x000fe200000e0000 */
[----:B-1----:R-:W4:Y:S02]  /*40740*/  LDL.64 R26, [R162] ;  /* 0x00000000a21a7983 */ /* 0x002f240000100a00 */
[----:B------:R0:W-:Y:S01]  /*40750*/  BAR.SYNC.DEFER_BLOCKING R8, 0x100 ;  /* 0x000400080000751d */ /* 0x0001e20000010000 */
[----:B------:R-:W-:-:S05]  /*40760*/  R2UR UR29, R5 ;  /* 0x00000000051d72ca */ /* 0x000fca00000e0000 */
[----:B------:R-:W4:Y:S04]  /*40770*/  LDL.64 R24, [R162+0x98] ;  /* 0x00009800a2187983 */ /* 0x000f280000100a00 */
[----:B0-----:R-:W4:Y:S04]  /*40780*/  LDL.64 R8, [R162+0x88] ;  /* 0x00008800a2087983 */ /* 0x001f280000100a00 */
        /* <DEDUP_REMOVED lines=10> */
[----:B----4-:R-:W4:Y:S04]  /*40830*/  LD.E R49, desc[UR22][R2.64+0x28] ;  /* 0x0000281602317980 */ /* 0x010f28000c101900 */
        /* <DEDUP_REMOVED lines=55> */
[----:B------:R-:W4:Y:S04]  /*40bb0*/  LD.E.64 R6, desc[UR4][R24.64] ;  /* 0x0000000418067980 */ /* 0x000f28000c101b00 */
[----:B--2---:R0:W-:Y:S04]  /*40bc0*/  ST.E desc[UR8][R2.64], R29 ;  /* 0x0000001d02007985 */ /* 0x0041e8000c101908 */
[----:B------:R1:W-:Y:S04]  /*40bd0*/  ST.E desc[UR4][R2.64+0x4], R31 ;  /* 0x0000041f02007985 */ /* 0x0003e8000c101904 */
[----:B---3--:R2:W-:Y:S04]  /*40be0*/  ST.E desc[UR6][R2.64+0x8], R33 ;  /* 0x0000082102007985 */ /* 0x0085e8000c101906 */
[----:B------:R3:W-:Y:S04]  /*40bf0*/  ST.E desc[UR8][R2.64+0xc], R35 ;  /* 0x00000c2302007985 */ /* 0x0007e8000c101908 */
[----:B------:R3:W-:Y:S04]  /*40c00*/  ST.E desc[UR10][R2.64+0x10], R37 ;  /* 0x0000102502007985 */ /* 0x0007e8000c10190a */
[----:B------:R3:W-:Y:S04]  /*40c10*/  ST.E desc[UR12][R2.64+0x14], R39 ;  /* 0x0000142702007985 */ /* 0x0007e8000c10190c */
[----:B------:R3:W-:Y:S04]  /*40c20*/  ST.E desc[UR14][R2.64+0x18], R41 ;  /* 0x0000182902007985 */ /* 0x0007e8000c10190e */
[----:B------:R3:W-:Y:S04]  /*40c30*/  ST.E desc[UR16][R2.64+0x1c], R43 ;  /* 0x00001c2b02007985 */ /* 0x0007e8000c101910 */
[----:B------:R3:W-:Y:S04]  /*40c40*/  ST.E desc[UR18][R2.64+0x20], R45 ;  /* 0x0000202d02007985 */ /* 0x0007e8000c101912 */
[----:B------:R-:W-:Y:S04]  /*40c50*/  ST.E desc[UR20][R2.64+0x24], R47 ;  /* 0x0000242f02007985 */ /* 0x000fe8000c101914 */
[----:B----4-:R-:W-:Y:S04]  /*40c60*/  ST.E desc[UR22][R2.64+0x28], R49 ;  /* 0x0000283102007985 */ /* 0x010fe8000c101916 */
        /* <DEDUP_REMOVED lines=54> */
[----:B------:R-:W4:Y:S04]  /*40fd0*/  LD.E R25, desc[UR28][R2.64+0x104] ;  /* 0x0001041c02197980 */ /* 0x000f28000c101900 */
[----:B----4-:R4:W-:Y:S04]  /*40fe0*/  ST.E desc[UR4][R2.64+0x104], R25 ;  /* 0x0001041902007985 */ /* 0x0109e8000c101904 */
[----:B------:R-:W4:Y:S04]  /*40ff0*/  LD.E R27, desc[UR6][R2.64+0x108] ;  /* 0x00010806021b7980 */ /* 0x000f28000c101900 */
[----:B0-----:R-:W4:Y:S04]  /*41000*/  LD.E R29, desc[UR8][R2.64+0x10c] ;  /* 0x00010c08021d7980 */ /* 0x001f28000c101900 */
[----:B-1----:R-:W4:Y:S04]  /*41010*/  LD.E R31, desc[UR10][R2.64+0x110] ;  /* 0x0001100a021f7980 */ /* 0x002f28000c101900 */
[----:B--2---:R-:W2:Y:S04]  /*41020*/  LD.E R33, desc[UR12][R2.64+0x114] ;  /* 0x0001140c02217980 */ /* 0x004ea8000c101900 */
[----:B---3--:R-:W3:Y:S04]  /*41030*/  LD.E R35, desc[UR14][R2.64+0x118] ;  /* 0x0001180e02237980 */ /* 0x008ee8000c101900 */
        /* <DEDUP_REMOVED lines=59> */
[----:B------:R-:W-:Y:S04]  /*413f0*/  ST.E desc[UR4][R2.64+0x108], R27 ;  /* 0x0001081b02007985 */ /* 0x000fe8000c101904 */
[----:B------:R-:W-:Y:S04]  /*41400*/  ST.E desc[UR6][R2.64+0x10c], R29 ;  /* 0x00010c1d02007985 */ /* 0x000fe8000c101906 */
[----:B------:R-:W-:Y:S04]  /*41410*/  ST.E desc[UR8][R2.64+0x110], R31 ;  /* 0x0001101f02007985 */ /* 0x000fe8000c101908 */
[----:B--2---:R-:W-:Y:S04]  /*41420*/  ST.E desc[UR10][R2.64+0x114], R33 ;  /* 0x0001142102007985 */ /* 0x004fe8000c10190a */
[----:B---3--:R-:W-:Y:S04]  /*41430*/  ST.E desc[UR12][R2.64+0x118], R35 ;  /* 0x0001182302007985 */ /* 0x008fe8000c10190c */
[----:B------:R-:W-:Y:S04]  /*41440*/  ST.E desc[UR14][R2.64+0x11c], R37 ;  /* 0x00011c2502007985 */ /* 0x000fe8000c10190e */
[----:B------:R-:W-:Y:S04]  /*41450*/  ST.E desc[UR16][R2.64+0x120], R39 ;  /* 0x0001202702007985 */ /* 0x000fe8000c101910 */
[----:B------:R-:W-:Y:S04]  /*41460*/  ST.E desc[UR18][R2.64+0x124], R41 ;  /* 0x0001242902007985 */ /* 0x000fe8000c101912 */
[----:B------:R-:W-:Y:S04]  /*41470*/  ST.E desc[UR20][R2.64+0x128], R43 ;  /* 0x0001282b02007985 */ /* 0x000fe8000c101914 */
[----:B------:R-:W-:Y:S04]  /*41480*/  ST.E desc[UR22][R2.64+0x12c], R45 ;  /* 0x00012c2d02007985 */ /* 0x000fe8000c101916 */
[----:B----4-:R0:W-:Y:S04]  /*41490*/  ST.E desc[UR4][R2.64+0x130], R25 ;  /* 0x0001301902007985 */ /* 0x0101e8000c101904 */
        /* <DEDUP_REMOVED lines=46> */
[----:B------:R4:W-:Y:S01]  /*41780*/  ST.E desc[UR20][R2.64+0x1ec], R139 ;  /* 0x0001ec8b02007985 */ /* 0x0009e2000c101914 */
[----:B------:R-:W-:-:S03]  /*41790*/  R2UR UR56, R4 ;  /* 0x00000000043872ca */ /* 0x000fc600000e0000 */
[----:B------:R4:W-:Y:S01]  /*417a0*/  ST.E desc[UR22][R2.64+0x1f0], R141 ;  /* 0x0001f08d02007985 */ /* 0x0009e2000c101916 */
[----:B------:R-:W-:-:S03]  /*417b0*/  R2UR UR57, R5 ;  /* 0x00000000053972ca */ /* 0x000fc600000e0000 */
[----:B------:R4:W-:Y:S01]  /*417c0*/  ST.E desc[UR24][R2.64+0x1f4], R143 ;  /* 0x0001f48f02007985 */ /* 0x0009e2000c101918 */
[C---:B------:R-:W-:Y:S02]  /*417d0*/  R2UR UR54, R4.reuse ;  /* 0x00000000043672ca */ /* 0x040fe400000e0000 */
[C---:B------:R-:W-:Y:S01]  /*417e0*/  R2UR UR55, R5.reuse ;  /* 0x00000000053772ca */ /* 0x040fe200000e0000 */
[----:B------:R4:W-:Y:S01]  /*417f0*/  ST.E desc[UR26][R2.64+0x1f8], R145 ;  /* 0x0001f89102007985 */ /* 0x0009e2000c10191a */
[C---:B------:R-:W-:Y:S02]  /*41800*/  R2UR UR52, R4.reuse ;  /* 0x00000000043472ca */ /* 0x040fe400000e0000 */
[C---:B------:R-:W-:Y:S01]  /*41810*/  R2UR UR53, R5.reuse ;  /* 0x00000000053572ca */ /* 0x040fe200000e0000 */
[----:B------:R4:W-:Y:S01]  /*41820*/  ST.E desc[UR28][R2.64+0x1fc], R147 ;  /* 0x0001fc9302007985 */ /* 0x0009e2000c10191c */
[C---:B------:R-:W-:Y:S02]  /*41830*/  R2UR UR50, R4.reuse ;  /* 0x00000000043272ca */ /* 0x040fe400000e0000 */
[----:B------:R-:W-:Y:S01]  /*41840*/  R2UR UR51, R5 ;  /* 0x00000000053372ca */ /* 0x000fe200000e0000 */
[----:B------:R-:W4:Y:S01]  /*41850*/  LD.E R196, desc[UR34][R8.64] ;  /* 0x0000002208c47980 */ /* 0x000f22000c101900 */
[----:B------:R-:W-:-:S02]  /*41860*/  R2UR UR48, R4 ;  /* 0x00000000043072ca */ /* 0x000fc400000e0000 */
[C---:B------:R-:W-:Y:S01]  /*41870*/  R2UR UR49, R5.reuse ;  /* 0x00000000053172ca */ /* 0x040fe200000e0000 */
[----:B------:R-:W4:Y:S01]  /*41880*/  LD.E R24, desc[UR26][R2.64] ;  /* 0x0000001a02187980 */ /* 0x000f22000c101900 */
[C---:B------:R-:W-:Y:S02]  /*41890*/  R2UR UR46, R4.reuse ;  /* 0x00000000042e72ca */ /* 0x040fe400000e0000 */
[C---:B------:R-:W-:Y:S01]  /*418a0*/  R2UR UR47, R5.reuse ;  /* 0x00000000052f72ca */ /* 0x040fe200000e0000 */
[----:B0-----:R-:W4:Y:S01]  /*418b0*/  LD.E R25, desc[UR24][R2.64+0x4] ;  /* 0x0000041802197980 */ /* 0x001f22000c101900 */
        /* <DEDUP_REMOVED lines=8> */
[----:B------:R-:W4:Y:S01]  /*41940*/  LD.E R28, desc[UR18][R2.64+0x10] ;  /* 0x00001012021c7980 */ /* 0x000f22000c101900 */
[----:B------:R-:W-:Y:S02]  /*41950*/  R2UR UR30, R4 ;  /* 0x00000000041e72ca */ /* 0x000fe400000e0000 */
        /* <DEDUP_REMOVED lines=19> */
[----:B-1----:R-:W4:Y:S04]  /*41a90*/  LD.E R47, desc[UR26][R2.64+0x5c] ;  /* 0x00005c1a022f7980 */ /* 0x002f28000c101900 */
[----:B------:R-:W4:Y:S04]  /*41aa0*/  LD.E R48, desc[UR24][R2.64+0x60] ;  /* 0x0000601802307980 */ /* 0x000f28000c101900 */
[----:B--2---:R-:W2:Y:S04]  /*41ab0*/  LD.E R49, desc[UR22][R2.64+0x64] ;  /* 0x0000641602317980 */ /* 0x004ea8000c101900 */
[----:B------:R-:W2:Y:S04]  /*41ac0*/  LD.E R50, desc[UR20][R2.64+0x68] ;  /* 0x0000681402327980 */ /* 0x000ea8000c101900 */
[----:B---3--:R-:W2:Y:S04]  /*41ad0*/  LD.E R51, desc[UR18][R2.64+0x6c] ;  /* 0x00006c1202337980 */ /* 0x008ea8000c101900 */
[----:B------:R-:W2:Y:S04]  /*41ae0*/  LD.E R52, desc[UR16][R2.64+0x70] ;  /* 0x0000701002347980 */ /* 0x000ea8000c101900 */
[----:B----4-:R-:W2:Y:S04]  /*41af0*/  LD.E R53, desc[UR56][R2.64+0x74] ;  /* 0x0000743802357980 */ /* 0x010ea8000c101900 */
        /* <DEDUP_REMOVED lines=104> */
[----:B------:R-:W-:Y:S02]  /*42180*/  F2FP.BF16.F32.PACK_AB R153, R193, R192 ;  /* 0x000000c0c199723e */ /* 0x000fe400000010ff */
[----:B------:R-:W-:Y:S01]  /*42190*/  F2FP.BF16.F32.PACK_AB R155, R194, R191 ;  /* 0x000000bfc29b723e */ /* 0x000fe200000010ff */
[----:B------:R-:W-:Y:S01]  /*421a0*/  VOTEU.ANY UP0, P0 ;  /* 0x00000000003f7886 */ /* 0x000fe20000000100 */
[----:B------:R-:W-:-:S02]  /*421b0*/  R2UR UR4, R4 ;  /* 0x00000000040472ca */ /* 0x000fc400000e0000 */
[C---:B------:R-:W-:Y:S02]  /*421c0*/  R2UR UR5, R5.reuse ;  /* 0x00000000050572ca */ /* 0x040fe400000e0000 */
[C---:B------:R-:W-:Y:S02]  /*421d0*/  R2UR UR8, R4.reuse ;  /* 0x00000000040872ca */ /* 0x040fe400000e0000 */
[C---:B------:R-:W-:Y:S02]  /*421e0*/  R2UR UR9, R5.reuse ;  /* 0x00000000050972ca */ /* 0x040fe400000e0000 */
[C---:B------:R-:W-:Y:S02]  /*421f0*/  R2UR UR10, R4.reuse ;  /* 0x00000000040a72ca */ /* 0x040fe400000e0000 */
[----:B------:R-:W-:Y:S02]  /*42200*/  R2UR UR11, R5 ;  /* 0x00000000050b72ca */ /* 0x000fe400000e0000 */
        /* <DEDUP_REMOVED lines=16> */
[----:B------:R-:W-:Y:S02]  /*42310*/  R2UR UR28, R4 ;  /* 0x00000000041c72ca */ /* 0x000fe400000e0000 */
[----:B------:R-:W-:Y:S01]  /*42320*/  R2UR UR29, R5 ;  /* 0x00000000051d72ca */ /* 0x000fe200000e0000 */
[----:B--2---:R-:W-:-:S06]  /*42330*/  WARPGROUP.ARRIVE ;  /* 0x00000000000079c5 */ /* 0x004fcc0000000000 */
[----:B------:R-:W-:Y:S01]  /*42340*/  HGMMA.64x256x16.F32.BF16 R24, R152, gdesc[UR4].tnspB, R24, UP0, gsb0 ;  /* 0x43e0000498187df0 */ /* 0x000fe2000b801818 */
        /* <DEDUP_REMOVED lines=23> */
[----:B------:R-:W-:Y:S01]  /*424c0*/  R2UR UR31, R5 ;  /* 0x00000000051f72ca */ /* 0x000fe200000e0000 */
[----:B------:R-:W-:-:S02]  /*424d0*/  WARPGROUP.DEPBAR.LE gsb0, 0x0 ;  /* 0x00008000000079c5 */ /* 0x000fc40000010000 */
        /* <DEDUP_REMOVED lines=9> */
[----:B------:R3:W-:Y:S01]  /*42570*/  ST.E desc[UR10][R2.64+0xc], R27 ;  /* 0x00000c1b02007985 */ /* 0x0007e2000c10190a */
[----:B------:R-:W-:-:S02]  /*42580*/  R2UR UR10, R4 ;  /* 0x00000000040a72ca */ /* 0x000fc400000e0000 */
        /* <DEDUP_REMOVED lines=324> */
[----:B------:R-:W-:Y:S01]  /*439d0*/  R2UR UR23, R5 ;  /* 0x00000000051772ca */ /* 0x000fe200000e0000 */
        /* <DEDUP_REMOVED lines=11> */
[----:B------:R-:W-:-:S03]  /*43a90*/  R2UR UR26, R4 ;  /* 0x00000000041a72ca */ /* 0x000fc600000e0000 */
[----:B------:R4:W-:Y:S01]  /*43aa0*/  ST.E desc[UR16][R2.64+0x1e4], R145 ;  /* 0x0001e49102007985 */ /* 0x0009e2000c101910 */
[----:B------:R-:W-:-:S03]  /*43ab0*/  R2UR UR27, R5 ;  /* 0x00000000051b72ca */ /* 0x000fc600000e0000 */
[----:B------:R4:W-:Y:S01]  /*43ac0*/  ST.E desc[UR18][R2.64+0x1e8], R146 ;  /* 0x0001e89202007985 */ /* 0x0009e2000c101912 */
[C---:B------:R-:W-:Y:S02]  /*43ad0*/  R2UR UR28, R4.reuse ;  /* 0x00000000041c72ca */ /* 0x040fe400000e0000 */
[----:B------:R-:W-:Y:S01]  /*43ae0*/  R2UR UR29, R5 ;  /* 0x00000000051d72ca */ /* 0x000fe200000e0000 */
[----:B------:R4:W-:Y:S01]  /*43af0*/  ST.E desc[UR20][R2.64+0x1ec], R147 ;  /* 0x0001ec9302007985 */ /* 0x0009e2000c101914 */
[----:B------:R-:W-:-:S03]  /*43b00*/  R2UR UR20, R4 ;  /* 0x00000000041472ca */ /* 0x000fc600000e0000 */
[----:B------:R4:W-:Y:S01]  /*43b10*/  ST.E desc[UR22][R2.64+0x1f0], R148 ;  /* 0x0001f09402007985 */ /* 0x0009e2000c101916 */
        /* <DEDUP_REMOVED lines=12> */
[----:B------:R-:W-:Y:S01]  /*43be0*/  R2UR UR11, R5 ;  /* 0x00000000050b72ca */ /* 0x000fe200000e0000 */
[----:B------:R4:W-:Y:S04]  /*43bf0*/  ST.E desc[UR24][R2.64+0x1f4], R149 ;  /* 0x0001f49502007985 */ /* 0x0009e8000c101918 */
[----:B------:R4:W-:Y:S01]  /*43c00*/  ST.E desc[UR26][R2.64+0x1f8], R150 ;  /* 0x0001f89602007985 */ /* 0x0009e2000c10191a */
[----:B------:R-:W-:-:S03]  /*43c10*/  R2UR UR8, R4 ;  /* 0x00000000040872ca */ /* 0x000fc600000e0000 */
[----:B------:R4:W-:Y:S01]  /*43c20*/  ST.E desc[UR28][R2.64+0x1fc], R151 ;  /* 0x0001fc9702007985 */ /* 0x0009e2000c10191c */
[----:B------:R-:W-:-:S03]  /*43c30*/  R2UR UR9, R5 ;  /* 0x00000000050972ca */ /* 0x000fc600000e0000 */
[----:B------:R-:W-:Y:S01]  /*43c40*/  ST.E desc[UR22][R8.64], R189 ;  /* 0x000000bd08007985 */ /* 0x000fe2000c101916 */
[C---:B------:R-:W-:Y:S02]  /*43c50*/  R2UR UR6, R4.reuse ;  /* 0x00000000040672ca */ /* 0x040fe400000e0000 */
[C---:B------:R-:W-:Y:S01]  /*43c60*/  R2UR UR7, R5.reuse ;  /* 0x00000000050772ca */ /* 0x040fe200000e0000 */
[----:B0-----:R-:W4:Y:S01]  /*43c70*/  LD.E R24, desc[UR20][R2.64] ;  /* 0x0000001402187980 */ /* 0x001f22000c101900 */
[C---:B------:R-:W-:Y:S02]  /*43c80*/  R2UR UR4, R4.reuse ;  /* 0x00000000040472ca */ /* 0x040fe400000e0000 */
[C---:B------:R-:W-:Y:S01]  /*43c90*/  R2UR UR5, R5.reuse ;  /* 0x00000000050572ca */ /* 0x040fe200000e0000 */
[----:B-1----:R-:W4:Y:S01]  /*43ca0*/  LD.E R25, desc[UR18][R2.64+0x4] ;  /* 0x0000041202197980 */ /* 0x002f22000c101900 */
[C---:B------:R-:W-:Y:S02]  /*43cb0*/  R2UR UR28, R4.reuse ;  /* 0x00000000041c72ca */ /* 0x040fe400000e0000 */
[----:B------:R-:W-:Y:S01]  /*43cc0*/  R2UR UR29, R5 ;  /* 0x00000000051d72ca */ /* 0x000fe200000e0000 */
[----:B--2---:R-:W2:Y:S01]  /*43cd0*/  LD.E R26, desc[UR16][R2.64+0x8] ;  /* 0x00000810021a7980 */ /* 0x004ea2000c101900 */
[----:B------:R-:W-:-:S02]  /*43ce0*/  R2UR UR26, R4 ;  /* 0x00000000041a72ca */ /* 0x000fc400000e0000 */
[C---:B------:R-:W-:Y:S01]  /*43cf0*/  R2UR UR27, R5.reuse ;  /* 0x00000000051b72ca */ /* 0x040fe200000e0000 */
[----:B---3--:R-:W2:Y:S01]  /*43d00*/  LD.E R27, desc[UR56][R2.64+0xc] ;  /* 0x00000c38021b7980 */ /* 0x008ea2000c101900 */
[C---:B------:R-:W-:Y:S02]  /*43d10*/  R2UR UR24, R4.reuse ;  /* 0x00000000041872ca */ /* 0x040fe400000e0000 */
[C---:B------:R-:W-:Y:S01]  /*43d20*/  R2UR UR25, R5.reuse ;  /* 0x00000000051972ca */ /* 0x040fe200000e0000 */
[----:B----4-:R-:W2:Y:S01]  /*43d30*/  LD.E R28, desc[UR54][R2.64+0x10] ;  /* 0x00001036021c7980 */ /* 0x010ea2000c101900 */
[C---:B------:R-:W-:Y:S02]  /*43d40*/  R2UR UR22, R4.reuse ;  /* 0x00000000041672ca */ /* 0x040fe400000e0000 */
[----:B------:R-:W-:Y:S01]  /*43d50*/  R2UR UR23, R5 ;  /* 0x00000000051772ca */ /* 0x000fe200000e0000 */
[----:B------:R-:W2:Y:S01]  /*43d60*/  LD.E R29, desc[UR14][R2.64+0x14] ;  /* 0x0000140e021d7980 */ /* 0x000ea2000c101900 */
[----:B------:R-:W-:-:S02]  /*43d70*/  R2UR UR20, R4 ;  /* 0x00000000041472ca */ /* 0x000fc400000e0000 */
[C---:B------:R-:W-:Y:S01]  /*43d80*/  R2UR UR21, R5.reuse ;  /* 0x00000000051572ca */ /* 0x040fe200000e0000 */
[----:B------:R-:W2:Y:S01]  /*43d90*/  LD.E R30, desc[UR12][R2.64+0x18] ;  /* 0x0000180c021e7980 */ /* 0x000ea2000c101900 */
[C---:B------:R-:W-:Y:S02]  /*43da0*/  R2UR UR18, R4.reuse ;  /* 0x00000000041272ca */ /* 0x040fe400000e0000 */
[C---:B------:R-:W-:Y:S01]  /*43db0*/  R2UR UR19, R5.reuse ;  /* 0x00000000051372ca */ /* 0x040fe200000e0000 */
[----:B------:R-:W2:Y:S01]  /*43dc0*/  LD.E R31, desc[UR10][R2.64+0x1c] ;  /* 0x00001c0a021f7980 */ /* 0x000ea2000c101900 */
        /* <DEDUP_REMOVED lines=303> */
[----:B------:R-:W-:Y:S02]  /*450c0*/  R2UR UR10, R4 ;  /* 0x00000000040a72ca */ /* 0x000fe400000e0000 */
[----:B------:R-:W-:Y:S01]  /*450d0*/  R2UR UR11, R5 ;  /* 0x00000000050b72ca */ /* 0x000fe200000e0000 */
        /* <DEDUP_REMOVED lines=19> */
[----:B------:R-:W-:-:S02]  /*45210*/  VIADD R152, R6, 0x80 ;  /* 0x0000008006987836 */ /* 0x000fc40000000000 */
[----:B------:R-:W-:-:S03]  /*45220*/  IMAD.MOV.U32 R153, RZ, RZ, R7 ;  /* 0x000000ffff997224 */ /* 0x000fc600078e0007 */
[----:B------:R-:W-:Y:S02]  /*45230*/  R2UR UR6, R152 ;  /* 0x00000000980672ca */ /* 0x000fe400000e0000 */
[----:B------:R-:W-:Y:S02]  /*45240*/  R2UR UR7, R153 ;  /* 0x00000000990772ca */ /* 0x000fe400000e0000 */
[----:B------:R-:W-:Y:S02]  /*45250*/  F2FP.BF16.F32.PACK_AB R152, R17, R20 ;  /* 0x000000141198723e */ /* 0x000fe400000010ff */
[----:B------:R-:W-:Y:S02]  /*45260*/  F2FP.BF16.F32.PACK_AB R154, R12, R13 ;  /* 0x0000000d0c9a723e */ /* 0x000fe400000010ff */
[----:B------:R-:W-:Y:S02]  /*45270*/  F2FP.BF16.F32.PACK_AB R153, R11, R21 ;  /* 0x000000150b99723e */ /* 0x000fe400000010ff */
[----:B------:R-:W-:-:S02]  /*45280*/  F2FP.BF16.F32.PACK_AB R155, R156, R0 ;  /* 0x000000009c9b723e */ /* 0x000fc400000010ff */
        /* <DEDUP_REMOVED lines=24> */
[----:B--2---:R-:W-:-:S06]  /*45410*/  WARPGROUP.ARRIVE ;  /* 0x00000000000079c5 */ /* 0x004fcc0000000000 */
[----:B------:R-:W-:Y:S01]  /*45420*/  HGMMA.64x256x16.F32.BF16 R24, R152, gdesc[UR4].tnspB, R24, gsb0 ;  /* 0x43e0000498187df0 */ /* 0x000fe20008001818 */
        /* <DEDUP_REMOVED lines=2698> */
[----:B------:R4:W-:Y:S04]  /*4fcd0*/  ST.E desc[UR18][R2.64+0x1b4], R133 ;  /* 0x0001b48502007985 */ /* 0x0009e8000c101912 */
        /* <DEDUP_REMOVED lines=17> */
[----:B------:R-:W-:Y:S01]  /*4fdf0*/  R2UR UR19, R5 ;  /* 0x00000000051372ca */ /* 0x000fe200000e0000 */
[----:B------:R4:W-:Y:S04]  /*4fe00*/  ST.E desc[UR6][R2.64+0x1d0], R140 ;  /* 0x0001d08c02007985 */ /* 0x0009e8000c101906 */
[----:B------:R4:W-:Y:S04]  /*4fe10*/  ST.E desc[UR8][R2.64+0x1d4], R141 ;  /* 0x0001d48d02007985 */ /* 0x0009e8000c101908 */
[----:B------:R4:W-:Y:S04]  /*4fe20*/  ST.E desc[UR10][R2.64+0x1d8], R142 ;  /* 0x0001d88e02007985 */ /* 0x0009e8000c10190a */
[----:B------:R4:W-:Y:S04]  /*4fe30*/  ST.E desc[UR12][R2.64+0x1dc], R143 ;  /* 0x0001dc8f02007985 */ /* 0x0009e8000c10190c */
[----:B------:R4:W-:Y:S04]  /*4fe40*/  ST.E desc[UR14][R2.64+0x1e0], R144 ;  /* 0x0001e09002007985 */ /* 0x0009e8000c10190e */
[----:B------:R4:W-:Y:S04]  /*4fe50*/  ST.E desc[UR16][R2.64+0x1e4], R145 ;  /* 0x0001e49102007985 */ /* 0x0009e8000c101910 */
[----:B------:R-:W-:Y:S04]  /*4fe60*/  ST.E desc[UR20][R2.64+0x1ec], R147 ;  /* 0x0001ec9302007985 */ /* 0x000fe8000c101914 */
[----:B------:R-:W-:Y:S01]  /*4fe70*/  ST.E desc[UR22][R2.64+0x1f0], R148 ;  /* 0x0001f09402007985 */ /* 0x000fe2000c101916 */
[----:B------:R-:W-:-:S03]  /*4fe80*/  R2UR UR22, R4 ;  /* 0x00000000041672ca */ /* 0x000fc600000e0000 */
[----:B------:R-:W-:Y:S01]  /*4fe90*/  ST.E desc[UR24][R2.64+0x1f4], R149 ;  /* 0x0001f49502007985 */ /* 0x000fe2000c101918 */
[----:B------:R-:W-:-:S03]  /*4fea0*/  R2UR UR23, R5 ;  /* 0x00000000051772ca */ /* 0x000fc600000e0000 */
[----:B------:R-:W-:Y:S01]  /*4feb0*/  ST.E desc[UR26][R2.64+0x1f8], R150 ;  /* 0x0001f89602007985 */ /* 0x000fe2000c10191a */
[----:B------:R-:W-:-:S03]  /*4fec0*/  R2UR UR20, R4 ;  /* 0x00000000041472ca */ /* 0x000fc600000e0000 */
[----:B------:R-:W-:Y:S01]  /*4fed0*/  ST.E desc[UR28][R2.64+0x1fc], R151 ;  /* 0x0001fc9702007985 */ /* 0x000fe2000c10191c */
[C---:B------:R-:W-:Y:S02]  /*4fee0*/  R2UR UR21, R5.reuse ;  /* 0x00000000051572ca */ /* 0x040fe400000e0000 */
[C---:B------:R-:W-:Y:S01]  /*4fef0*/  R2UR UR16, R4.reuse ;  /* 0x00000000041072ca */ /* 0x040fe200000e0000 */
[----:B------:R4:W-:Y:S01]  /*4ff00*/  ST.E desc[UR18][R2.64+0x1e8], R146 ;  /* 0x0001e89202007985 */ /* 0x0009e2000c101912 */
        /* <DEDUP_REMOVED lines=8> */
[----:B------:R-:W-:Y:S01]  /*4ff90*/  R2UR UR11, R5 ;  /* 0x00000000050b72ca */ /* 0x000fe200000e0000 */
[----:B------:R-:W-:Y:S01]  /*4ffa0*/  ST.E desc[UR22][R8.64], R189 ;  /* 0x000000bd08007985 */ /* 0x000fe2000c101916 */
[----:B------:R-:W-:-:S02]  /*4ffb0*/  R2UR UR8, R4 ;  /* 0x00000000040872ca */ /* 0x000fc400000e0000 */
        /* <DEDUP_REMOVED lines=349> */
[----:B------:R-:W-:Y:S01]  /*51590*/  VIADD R6, R6, 0x280 ;  /* 0x0000028006067836 */ /* 0x000fe20000000000 */
[----:B------:R-:W-:-:S04]  /*515a0*/  R2UR UR7, R7 ;  /* 0x00000000070772ca */ /* 0x000fc800000e0000 */
[----:B------:R-:W-:Y:S02]  /*515b0*/  R2UR UR6, R6 ;  /* 0x00000000060672ca */ /* 0x000fe400000e0000 */
[----:B------:R-:W-:Y:S02]  /*515c0*/  F2FP.BF16.F32.PACK_AB R152, R186, R187 ;  /* 0x000000bbba98723e */ /* 0x000fe400000010ff */
[----:B------:R-:W-:Y:S02]  /*515d0*/  F2FP.BF16.F32.PACK_AB R154, R184, R185 ;  /* 0x000000b9b89a723e */ /* 0x000fe400000010ff */
[----:B------:R-:W-:Y:S02]  /*515e0*/  F2FP.BF16.F32.PACK_AB R153, R159, R160 ;  /* 0x000000a09f99723e */ /* 0x000fe400000010ff */
[----:B------:R-:W-:Y:S02]  /*515f0*/  F2FP.BF16.F32.PACK_AB R155, R157, R158 ;  /* 0x0000009e9d9b723e */ /* 0x000fe400000010ff */
        /* <DEDUP_REMOVED lines=27> */
[C---:B------:R-:W-:Y:S01]  /*517b0*/  R2UR UR7, R5.reuse ;  /* 0x00000000050772ca */ /* 0x040fe200000e0000 */
[----:B------:R-:W-:Y:S02]  /*517c0*/  WARPGROUP.DEPBAR.LE gsb0, 0x0 ;  /* 0x00008000000079c5 */ /* 0x000fe40000010000 */
[----:B------:R-:W-:Y:S01]  /*517d0*/  ST.E desc[UR4][R2.64], R24 ;  /* 0x0000001802007985 */ /* 0x000fe2000c101904 */
[----:B------:R-:W-:Y:S02]  /*517e0*/  R2UR UR4, R4 ;  /* 0x00000000040472ca */ /* 0x000fe400000e0000 */
[----:B------:R-:W-:-:S07]  /*517f0*/  R2UR UR5, R5 ;  /* 0x00000000050572ca */ /* 0x000fce00000e0000 */
[----:B------:R0:W-:Y:S01]  /*51800*/  ST.E desc[UR6][R2.64+0x4], R25 ;  /* 0x0000041902007985 */ /* 0x0001e2000c101906 */
[C---:B------:R-:W-:Y:S02]  /*51810*/  R2UR UR6, R4.reuse ;  /* 0x00000000040672ca */ /* 0x040fe400000e0000 */
[C---:B------:R-:W-:Y:S01]  /*51820*/  R2UR UR7, R5.reuse ;  /* 0x00000000050772ca */ /* 0x040fe200000e0000 */
[----:B------:R-:W-:Y:S01]  /*51830*/  ST.E desc[UR8][R2.64+0x8], R26 ;  /* 0x0000081a02007985 */ /* 0x000fe2000c101908 */
[C---:B------:R-:W-:Y:S02]  /*51840*/  R2UR UR8, R4.reuse ;  /* 0x00000000040872ca */ /* 0x040fe400000e0000 */
[C---:B------:R-:W-:Y:S01]  /*51850*/  R2UR UR9, R5.reuse ;  /* 0x00000000050972ca */ /* 0x040fe200000e0000 */
[----:B------:R1:W-:Y:S01]  /*51860*/  ST.E desc[UR10][R2.64+0xc], R27 ;  /* 0x00000c1b02007985 */ /* 0x0003e2000c10190a */
[C---:B------:R-:W-:Y:S02]  /*51870*/  R2UR UR10, R4.reuse ;  /* 0x00000000040a72ca */ /* 0x040fe400000e0000 */
[----:B------:R-:W-:Y:S01]  /*51880*/  R2UR UR11, R5 ;  /* 0x00000000050b72ca */ /* 0x000fe200000e0000 */
[----:B------:R-:W-:Y:S01]  /*51890*/  ST.E desc[UR12][R2.64+0x10], R28 ;  /* 0x0000101c02007985 */ /* 0x000fe2000c10190c */
[----:B------:R-:W-:-:S02]  /*518a0*/  R2UR UR12, R4 ;  /* 0x00000000040c72ca */ /* 0x000fc400000e0000 */
[C---:B------:R-:W-:Y:S01]  /*518b0*/  R2UR UR13, R5.reuse ;  /* 0x00000000050d72ca */ /* 0x040fe200000e0000 */
[----:B------:R2:W-:Y:S01]  /*518c0*/  ST.E desc[UR14][R2.64+0x14], R29 ;  /* 0x0000141d02007985 */ /* 0x0005e2000c10190e */
[C---:B------:R-:W-:Y:S02]  /*518d0*/  R2UR UR14, R4.reuse ;  /* 0x00000000040e72ca */ /* 0x040fe400000e0000 */
[C---:B------:R-:W-:Y:S01]  /*518e0*/  R2UR UR15, R5.reuse ;  /* 0x00000000050f72ca */ /* 0x040fe200000e0000 */
[----:B------:R-:W-:Y:S01]  /*518f0*/  ST.E desc[UR16][R2.64+0x18], R30 ;  /* 0x0000181e02007985 */ /* 0x000fe2000c101910 */
[C---:B------:R-:W-:Y:S02]  /*51900*/  R2UR UR16, R4.reuse ;  /* 0x00000000041072ca */ /* 0x040fe400000e0000 */
[----:B------:R-:W-:Y:S01]  /*51910*/  R2UR UR17, R5 ;  /* 0x00000000051172ca */ /* 0x000fe200000e0000 */
[----:B------:R3:W-:Y:S01]  /*51920*/  ST.E desc[UR18][R2.64+0x1c], R31 ;  /* 0x00001c1f02007985 */ /* 0x0007e2000c101912 */
[----:B------:R-:W-:-:S02]  /*51930*/  R2UR UR18, R4 ;  /* 0x00000000041272ca */ /* 0x000fc400000e0000 */
[C---:B------:R-:W-:Y:S01]  /*51940*/  R2UR UR19, R5.reuse ;  /* 0x00000000051372ca */ /* 0x040fe200000e0000 */
[----:B------:R-:W-:Y:S01]  /*51950*/  ST.E desc[UR20][R2.64+0x20], R32 ;  /* 0x0000202002007985 */ /* 0x000fe2000c101914 */
[C---:B------:R-:W-:Y:S02]  /*51960*/  R2UR UR20, R4.reuse ;  /* 0x00000000041472ca */ /* 0x040fe400000e0000 */
[C---:B------:R-:W-:Y:S01]  /*51970*/  R2UR UR21, R5.reuse ;  /* 0x00000000051572ca */ /* 0x040fe200000e0000 */
[----:B------:R-:W-:Y:S01]  /*51980*/  ST.E desc[UR22][R2.64+0x24], R33 ;  /* 0x0000242102007985 */ /* 0x000fe2000c101916 */
[C---:B------:R-:W-:Y:S02]  /*51990*/  R2UR UR22, R4.reuse ;  /* 0x00000000041672ca */ /* 0x040fe400000e0000 */
[----:B------:R-:W-:Y:S01]  /*519a0*/  R2UR UR23, R5 ;  /* 0x00000000051772ca */ /* 0x000fe200000e0000 */
[----:B------:R-:W-:Y:S01]  /*519b0*/  ST.E desc[UR4][R2.64+0x28], R34 ;  /* 0x0000282202007985 */ /* 0x000fe2000c101904 */
        /* <DEDUP_REMOVED lines=351> */
[----:B------:R-:W-:-:S03]  /*52fb0*/  R2UR UR4, R4 ;  /* 0x00000000040472ca */ /* 0x000fc600000e0000 */
[----:B------:R4:W-:Y:S01]  /*52fc0*/  ST.E desc[UR6][R8.64], R189 ;  /* 0x000000bd08007985 */ /* 0x0009e2000c101906 */
[----:B------:R-:W-:-:S03]  /*52fd0*/  R2UR UR5, R5 ;  /* 0x00000000050572ca */ /* 0x000fc600000e0000 */
[----:B------:R-:W4:Y:S01]  /*52fe0*/  LD.E R7, desc[UR8][R2.64] ;  /* 0x0000000802077980 */ /* 0x000f22000c101900 */
[C---:B------:R-:W-:Y:S02]  /*52ff0*/  R2UR UR6, R4.reuse ;  /* 0x00000000040672ca */ /* 0x040fe400000e0000 */
[C---:B------:R-:W-:Y:S01]  /*53000*/  R2UR UR7, R5.reuse ;  /* 0x00000000050772ca */ /* 0x040fe200000e0000 */
[----:B------:R-:W4:Y:S01]  /*53010*/  LD.E R11, desc[UR10][R2.64+0x4] ;  /* 0x0000040a020b7980 */ /* 0x000f22000c101900 */
[C---:B------:R-:W-:Y:S02]  /*53020*/  R2UR UR8, R4.reuse ;  /* 0x00000000040872ca */ /* 0x040fe400000e0000 */
[C---:B------:R-:W-:Y:S01]  /*53030*/  R2UR UR9, R5.reuse ;  /* 0x00000000050972ca */ /* 0x040fe200000e0000 */
[----:B------:R-:W4:Y:S01]  /*53040*/  LD.E R13, desc[UR12][R2.64+0x8] ;  /* 0x0000080c020d7980 */ /* 0x000f22000c101900 */
        /* <DEDUP_REMOVED lines=9> */
[C---:B------:R-:W-:Y:S02]  /*530e0*/  R2UR UR16, R4.reuse ;  /* 0x00000000041072ca */ /* 0x040fe400000e0000 */
[----:B------:R-:W-:Y:S01]  /*530f0*/  R2UR UR17, R5 ;  /* 0x00000000051172ca */ /* 0x000fe200000e0000 */
[----:B0-----:R-:W4:Y:S01]  /*53100*/  LD.E R25, desc[UR20][R2.64+0x18] ;  /* 0x0000181402197980 */ /* 0x001f22000c101900 */
[----:B------:R-:W-:-:S02]  /*53110*/  R2UR UR18, R4 ;  /* 0x00000000041272ca */ /* 0x000fc400000e0000 */
[C---:B------:R-:W-:Y:S01]  /*53120*/  R2UR UR19, R5.reuse ;  /* 0x00000000051372ca */ /* 0x040fe200000e0000 */
[----:B-1----:R-:W4:Y:S01]  /*53130*/  LD.E R27, desc[UR22][R2.64+0x1c] ;  /* 0x00001c16021b7980 */ /* 0x002f22000c101900 */
[C---:B------:R-:W-:Y:S02]  /*53140*/  R2UR UR20, R4.reuse ;  /* 0x00000000041472ca */ /* 0x040fe400000e0000 */
[C---:B------:R-:W-:Y:S01]  /*53150*/  R2UR UR21, R5.reuse ;  /* 0x00000000051572ca */ /* 0x040fe200000e0000 */
[----:B--2---:R-:W2:Y:S01]  /*53160*/  LD.E R29, desc[UR24][R2.64+0x20] ;  /* 0x00002018021d7980 */ /* 0x004ea2000c101900 */
[C---:B------:R-:W-:Y:S02]  /*53170*/  R2UR UR22, R4.reuse ;  /* 0x00000000041672ca */ /* 0x040fe400000e0000 */
[----:B------:R-:W-:Y:S01]  /*53180*/  R2UR UR23, R5 ;  /* 0x00000000051772ca */ /* 0x000fe200000e0000 */
[----:B---3--:R-:W3:Y:S01]  /*53190*/  LD.E R31, desc[UR26][R2.64+0x24] ;  /* 0x0000241a021f7980 */ /* 0x008ee2000c101900 */
[----:B------:R-:W-:-:S02]  /*531a0*/  R2UR UR24, R4 ;  /* 0x00000000041872ca */ /* 0x000fc400000e0000 */
[C---:B------:R-:W-:Y:S01]  /*531b0*/  R2UR UR25, R5.reuse ;  /* 0x00000000051972ca */ /* 0x040fe200000e0000 */
[----:B----4-:R-:W4:Y:S01]  /*531c0*/  LD.E R9, desc[UR28][R2.64+0x28] ;  /* 0x0000281c02097980 */ /* 0x010f22000c101900 */
        /* <DEDUP_REMOVED lines=375> */
[----:B--2---:R-:W-:Y:S01]  /*54940*/  ST.E desc[UR20][R2.64+0x20], R29 ;  /* 0x0000201d02007985 */ /* 0x004fe2000c101914 */
[C---:B------:R-:W-:Y:S02]  /*54950*/  R2UR UR20, R4.reuse ;  /* 0x00000000041472ca */ /* 0x040fe400000e0000 */
[C---:B------:R-:W-:Y:S01]  /*54960*/  R2UR UR21, R5.reuse ;  /* 0x00000000051572ca */ /* 0x040fe200000e0000 */
[----:B---3--:R-:W-:Y:S01]  /*54970*/  ST.E desc[UR22][R2.64+0x24], R31 ;  /* 0x0000241f02007985 */ /* 0x008fe2000c101916 */
[C---:B------:R-:W-:Y:S02]  /*54980*/  R2UR UR22, R4.reuse ;  /* 0x00000000041672ca */ /* 0x040fe400000e0000 */
[----:B------:R-:W-:Y:S01]  /*54990*/  R2UR UR23, R5 ;  /* 0x00000000051772ca */ /* 0x000fe200000e0000 */
[----:B----4-:R-:W-:Y:S01]  /*549a0*/  ST.E desc[UR24][R2.64+0x28], R9 ;  /* 0x0000280902007985 */ /* 0x010fe2000c101918 */
        /* <DEDUP_REMOVED lines=331> */
[----:B0-----:R-:W2:Y:S01]  /*55e60*/  LDL.64 R8, [R162+0x40] ;  /* 0x00004000a2087983 */ /* 0x001ea20000100a00 */
[----:B------:R-:W-:-:S02]  /*55e70*/  R2UR UR4, R4 ;  /* 0x00000000040472ca */ /* 0x000fc400000e0000 */
[----:B------:R-:W-:Y:S01]  /*55e80*/  R2UR UR5, R5 ;  /* 0x00000000050572ca */ /* 0x000fe200000e0000 */
[----:B------:R-:W3:-:S12]  /*55e90*/  LDL.64 R6, [R162] ;  /* 0x00000000a2067983 */ /* 0x000ed80000100a00 */
[----:B--2---:R-:W2:Y:S01]  /*55ea0*/  LD.E R0, desc[UR4][R8.64] ;  /* 0x0000000408007980 */ /* 0x004ea2000c101900 */
[----:B------:R-:W-:Y:S02]  /*55eb0*/  R2UR UR4, R4 ;  /* 0x00000000040472ca */ /* 0x000fe400000e0000 */
[----:B------:R-:W-:Y:S01]  /*55ec0*/  R2UR UR5, R5 ;  /* 0x00000000050572ca */ /* 0x000fe200000e0000 */
[----:B------:R-:W-:-:S12]  /*55ed0*/  BSSY B2, `(.L_x_2488) ;  /* 0x0000006000027945 */ /* 0x000fd80003800000 */
[----:B---3--:R1:W5:Y:S01]  /*55ee0*/  LD.E R6, desc[UR4][R6.64] ;  /* 0x0000000406067980 */ /* 0x008362000c101900 */
[----:B--2---:R-:W-:-:S04]  /*55ef0*/  LOP3.LUT R0, R0, 0x1, RZ, 0xfc, !PT ;  /* 0x0000000100007812 */ /* 0x004fc800078efcff */
[----:B------:R-:W-:-:S13]  /*55f00*/  ISETP.NE.AND P0, PT, R0, 0x3, PT ;  /* 0x000000030000780c */ /* 0x000fda0003f05270 */
[----:B-1----:R-:W-:Y:S05]  /*55f10*/  @!P0 BRA `(.L_x_2489) ;  /* 0x0000000000048947 */ /* 0x002fea0003800000 */
[----:B------:R-:W-:Y:S01]  /*55f20*/  BPT.TRAP 0x1 ;  /* 0x000000040000795c */ /* 0x000fe20000300000 */
.L_x_2489:
[----:B------:R-:W-:Y:S05]  /*55f30*/  BSYNC B2 ;  /* 0x0000000000027941 */ /* 0x000fea0003800000 */
.L_x_2488:
[C---:B------:R-:W-:Y:S02]  /*55f40*/  R2UR UR6, R4.reuse ;  /* 0x00000000040672ca */ /* 0x040fe400000e0000 */
[C---:B------:R-:W-:Y:S02]  /*55f50*/  R2UR UR7, R5.reuse ;  /* 0x00000000050772ca */ /* 0x040fe400000e0000 */
[----:B------:R-:W-:Y:S02]  /*55f60*/  R2UR UR4, R4 ;  /* 0x00000000040472ca */ /* 0x000fe400000e0000 */
[----:B------:R-:W-:-:S09]  /*55f70*/  R2UR UR5, R5 ;  /* 0x00000000050572ca */ /* 0x000fd200000e0000 */
[----:B------:R-:W2:Y:S04]  /*55f80*/  LD.E.64 R2, desc[UR6][R8.64+0x20] ;  /* 0x0000200608027980 */ /* 0x000ea8000c101b00 */
[----:B------:R-:W3:Y:S01]  /*55f90*/  LD.E R0, desc[UR4][R8.64+0xc] ;  /* 0x00000c0408007980 */ /* 0x000ee2000c101900 */
[----:B------:R-:W-:Y:S01]  /*55fa0*/  IMAD.MOV.U32 R191, RZ, RZ, 0x0 ;  /* 0x00000000ffbf7424 */ /* 0x000fe200078e00ff */
[----:B--2---:R-:W-:-:S05]  /*55fb0*/  MOV R3, R2 ;  /* 0x0000000200037202 */ /* 0x004fca0000000f00 */
[----:B-----5:R-:W-:-:S05]  /*55fc0*/  IMAD R3, R6, 0x8, R3 ;  /* 0x0000000806037824 */ /* 0x020fca00078e0203 */
[----:B---3--:R-:W-:-:S04]  /*55fd0*/  PRMT R0, R0, 0x654, R3 ;  /* 0x0000065400007816 */ /* 0x008fc80000000003 */
[----:B------:R0:W-:Y:S02]  /*55fe0*/  SYNCS.ARRIVE.TRANS64.RED.A1T0 RZ, [R0+URZ], RZ ;  /* 0x000000ff00ff79a7 */ /* 0x0001e4000810043f */
[----:B0-----:R-:W-:Y:S05]  /*55ff0*/  RET.REL.NODEC R190 `(_ZN7cutlass13device_kernelIN5flash11enable_sm90INS1_16FlashAttnFwdSm90INS1_25CollectiveMainloopFwdSm90ILi2EN4cute5tupleIJNS5_1CILi1EEES8_S8_EEENS6_IJNS7_ILi128EEENS7_ILi96EEENS7_ILi64EEEEEELi256ENS_10bfloat16_tEfNS_4arch4Sm90ELb0ELb1ELb0ELb0ELb1ELb0ELb1ELb1ELb0ELb1ELb1ELb0EEENS1_21CollectiveEpilogueFwdINS6_IJSA_NS7_ILi256EEESB_EEES9_SE_SG_Li256ELb0ELb1ELb1ELb0EEENS1_19SingleTileSchedulerILb0ELb1ELb1ELi128EEEEEEEEEvNT_6ParamsE) ;  /* 0xfffffaa0be007950 */ /* 0x001fea0003c3ffff */
.L_x_2464:
[----:B0-----:R0:W1:Y:S02]  /*56000*/  SYNCS.PHASECHK.TRANS64.TRYWAIT P0, [R11+URZ], R12 ;  /* 0x0000000c0b0075a7 */ /* 0x001064000800017f */
[----:B-1----:R-:W-:Y:S05]  /*56010*/  @!P0 NANOSLEEP.SYNCS 0x989680 ;  /* 0x009896800000895d */ /* 0x002fea0003900000 */
[----:B------:R-:W1:Y:S02]  /*56020*/  @!P0 SYNCS.PHASECHK.TRANS64 P0, [R11+URZ], R12 ;  /* 0x0000000c0b0085a7 */ /* 0x000e64000800007f */
[----:B-1----:R-:W-:Y:S05]  /*56030*/  @!P0 BRA `(.L_x_2464) ;  /* 0xfffffffc00f08947 */ /* 0x002fea000383ffff */
[----:B------:R-:W-:Y:S05]  /*56040*/  BRA `(.L_x_2463) ;  /* 0xfffffe4c00a87947 */ /* 0x000fea000383ffff */
.L_x_2471:
[----:B0-----:R0:W1:Y:S02]  /*56050*/  SYNCS.PHASECHK.TRANS64.TRYWAIT P0, [R11+URZ], R12 ;  /* 0x0000000c0b0075a7 */ /* 0x001064000800017f */
[----:B-1----:R-:W-:Y:S05]  /*56060*/  @!P0 NANOSLEEP.SYNCS 0x989680 ;  /* 0x009896800000895d */ /* 0x002fea0003900000 */
[----:B------:R-:W1:Y:S02]  /*56070*/  @!P0 SYNCS.PHASECHK.TRANS64 P0, [R11+URZ], R12 ;  /* 0x0000000c0b0085a7 */ /* 0x000e64000800007f */
[----:B-1----:R-:W-:Y:S05]  /*56080*/  @!P0 BRA `(.L_x_2471) ;  /* 0xfffffffc00f08947 */ /* 0x002fea000383ffff */
[----:B------:R-:W-:Y:S05]  /*56090*/  BRA `(.L_x_2470) ;  /* 0xfffffe54007c7947 */ /* 0x000fea000383ffff */
.L_x_2490:
        /* <DEDUP_REMOVED lines=14> */
.L_x_6563:


//--------------------- .text._ZN7cutlass13device_kernelIN5flash11enable_sm90INS1_16FlashAttnFwdSm90INS1_25CollectiveMainloopFwdSm90ILi2EN4cute5tupleIJNS5_1CILi1EEES8_S8_EEENS6_IJNS7_ILi128EEENS7_ILi96EEENS7_ILi64EEEEEELi256ENS_10bfloat16_tEfNS_4arch4Sm90ELb0ELb1ELb0ELb1ELb1ELb0ELb0ELb1ELb0ELb1ELb1ELb0EEENS1_21CollectiveEpilogueFwdINS6_IJSA_NS7_ILi256EEESB_EEES9_SE_SG_Li256ELb1ELb1ELb1ELb0EEENS1_36VarlenDynamicPersistentTileSchedulerILi128ELi96ELi256ELi128ELb1ELb1ELb1ELb1ELb0ELb1EEEEEEEEEvNT_6ParamsE --------------------------
	.section	.text._ZN7cutlass13device_kernelIN5flash11enable_sm90INS1_16FlashAttnFwdSm90INS1_25CollectiveMainloopFwdSm90ILi2EN4cute5tupleIJNS5_1CILi1EEES8_S8_EEENS6_IJNS7_ILi128EEENS7_ILi96EEENS7_ILi64EEEEEELi256ENS_10bfloat16_tEfNS_4arch4Sm90ELb0ELb1ELb0ELb1ELb1ELb0ELb0ELb1ELb0ELb1ELb1ELb0EEENS1_21CollectiveEpilogueFwdINS6_IJSA_NS7_ILi256EEESB_EEES9_SE_SG_Li256ELb1ELb1ELb1ELb0EEENS1_36VarlenDynamicPersistentTileSchedulerILi128ELi96ELi256ELi128ELb1ELb1ELb1ELb1ELb0ELb1EEEEEEEEEvNT_6ParamsE,"ax",@progbits
	.align	128
.text._ZN7cutlass13device_kernelIN5flash11enable_sm90INS1_16FlashAttnFwdSm90INS1_25CollectiveMainloopFwdSm90ILi2EN4cute5tupleIJNS5_1CILi1EEES8_S8_EEENS6_IJNS7_ILi128EEENS7_ILi96EEENS7_ILi64EEEEEELi256ENS_10bfloat16_tEfNS_4arch4Sm90ELb0ELb1ELb0ELb1ELb1ELb0ELb0ELb1ELb0ELb1ELb1ELb0EEENS1_21CollectiveEpilogueFwdINS6_IJSA_NS7_ILi256EEESB_EEES9_SE_SG_Li256ELb1ELb1ELb1ELb0EEENS1_36VarlenDynamicPersistentTileSchedulerILi128ELi96ELi256ELi128ELb1ELb1ELb1ELb1ELb0ELb1EEEEEEEEEvNT_6ParamsE:
        .type           _ZN7cutlass13device_kernelIN5flash11enable_sm90INS1_16FlashAttnFwdSm90INS1_25CollectiveMainloopFwdSm90ILi2EN4cute5tupleIJNS5_1CILi1EEES8_S8_EEENS6_IJNS7_ILi128EEENS7_ILi96EEENS7_ILi64EEEEEELi256ENS_10bfloat16_tEfNS_4arch4Sm90ELb0ELb1ELb0ELb1ELb1ELb0ELb0ELb1ELb0ELb1ELb1ELb0EEENS1_21CollectiveEpilogueFwdINS6_IJSA_NS7_ILi256EEESB_EEES9_SE_SG_Li256ELb1ELb1ELb1ELb0EEENS1_36VarlenDynamicPersistentTileSchedulerILi128ELi96ELi256ELi128ELb1ELb1ELb1ELb1ELb0ELb1EEEEEEEEEvNT_6ParamsE,@function
        .size           _ZN7cutlass13device_kernelIN5flash11enable_sm90INS1_16FlashAttnFwdSm90INS1_25CollectiveMainloopFwdSm90ILi2EN4cute5tupleIJNS5_1CILi1EEES8_S8_EEENS6_IJNS7_ILi128EEENS7_ILi96EEENS7_ILi64EEEEEELi256ENS_10bfloat16_tEfNS_4arch4Sm90ELb0ELb1ELb0ELb1ELb1ELb0ELb0ELb1ELb0ELb1ELb1ELb0EEENS1_21CollectiveEpilogueFwdINS6_IJSA_NS7_ILi256EEESB_EEES9_SE_SG_Li256ELb1ELb1ELb1ELb0EEENS1_36VarlenDynamicPersistentTileSchedulerILi128ELi96ELi256ELi128ELb1ELb1ELb1ELb1ELb0ELb1EEEEEEEEEvNT_6ParamsE,(.L_x_6565 - _ZN7cutlass13device_kernelIN5flash11enable_sm90INS1_16FlashAttnFwdSm90INS1_25CollectiveMainloopFwdSm90ILi2EN4cute5tupleIJNS5_1CILi1EEES8_S8_EEENS6_IJNS7_ILi128EEENS7_ILi96EEENS7_ILi64EEEEEELi256ENS_10bfloat16_tEfNS_4arch4Sm90ELb0ELb1ELb0ELb1ELb1ELb0ELb0ELb1ELb0ELb1ELb1ELb0EEENS1_21CollectiveEpilogueFwdINS6_IJSA_NS7_ILi256EEESB_EEES9_SE_SG_Li256ELb1ELb1ELb1ELb0EEENS1_36VarlenDynamicPersistentTileSchedulerILi128ELi96ELi256ELi128ELb1ELb1ELb1ELb1ELb0ELb1EEEEEEEEEvNT_6ParamsE)
        .other          _ZN7cutlass13device_kernelIN5flash11enable_sm90INS1_16FlashAttnFwdSm90INS1_25CollectiveMainloopFwdSm90ILi2EN4cute5tupleIJNS5_1CILi1EEES8_S8_EEENS6_IJNS7_ILi128EEENS7_ILi96EEENS7_ILi64EEEEEELi256ENS_10bfloat16_tEfNS_4arch4Sm90ELb0ELb1ELb0ELb1ELb1ELb0ELb0ELb1ELb0ELb1ELb1ELb0EEENS1_21CollectiveEpilogueFwdINS6_IJSA_NS7_ILi256EEESB_EEES9_SE_SG_Li256ELb1ELb1ELb1ELb0EEENS1_36VarlenDynamicPersistentTileSchedulerILi128ELi96ELi256ELi128ELb1ELb1ELb1ELb1ELb0ELb1EEEEEEEEEvNT_6ParamsE,@"STO_CUDA_ENTRY STV_DEFAULT"
_ZN7cutlass13device_kernelIN5flash11enable_sm90INS1_16FlashAttnFwdSm90INS1_25CollectiveMainloopFwdSm90ILi2EN4cute5tupleIJNS5_1CILi1EEES8_S8_EEENS6_IJNS7_ILi128EEENS7_ILi96EEENS7_ILi64EEEEEELi256ENS_10bfloat16_tEfNS_4arch4Sm90ELb0ELb1ELb0ELb1ELb1ELb0ELb0ELb1ELb0ELb1ELb1ELb0EEENS1_21CollectiveEpilogueFwdINS6_IJSA_NS7_ILi256EEESB_EEES9_SE_SG_Li256ELb1ELb1ELb1ELb0EEENS1_36VarlenDynamicPersistentTileSchedulerILi128ELi96ELi256ELi128ELb1ELb1ELb1ELb1ELb0ELb1EEEEEEEEEvNT_6ParamsE:
        /* <DEDUP_REMOVED lines=45> */
.L_x_2491:
        /* <DEDUP_REMOVED lines=22> */
.L_x_2492:
        /* <DEDUP_REMOVED lines=18> */
.L_x_2493:
        /* <DEDUP_REMOVED lines=22> */
.L_x_2494:
        /* <DEDUP_REMOVED lines=23> */
.L_x_2495:
        /* <DEDUP_REMOVED lines=8> */
.L_x_2497:
        /* <DEDUP_REMOVED lines=28> */
[----:B------:R-:W-:-:S03]  /*0a60*/  LOP3.LUT R5, R2, 0xffffff80, RZ, 0xc0, !PT ;  /* 0xffffff8002057812 */ /* 0x000fc600078ec0ff */
[----:B------:R-:W-:Y:S02]  /*0a70*/  IMAD.SHL.U32 R6, R4, 0x20, RZ ;  /* 0x0000002004067824 */ /* 0x000fe400078e00ff */
[----:B------:R-:W-:Y:S01]  /*0a80*/  IMAD.IADD R13, R0, 0x1, -R5 ;  /* 0x00000001000d7824 */ /* 0x000fe200078e0a05 */
[CC--:B------:R-:W-:Y:S02]  /*0a90*/  LEA.HI R5, R3.reuse, R0.reuse, RZ, 0x2 ;  /* 0x0000000003057211 */ /* 0x0c0fe400078f10ff */
[----:B------:R-:W-:Y:S02]  /*0aa0*/  LEA.HI R3, R3, R0, RZ, 0x4 ;  /* 0x0000000003037211 */ /* 0x000fe400078f20ff */
[----:B------:R-:W-:Y:S01]  /*0ab0*/  SHF.R.S32.HI R8, RZ, 0x1f, R13 ;  /* 0x0000001fff087819 */ /* 0x000fe2000001140d */
[----:B------:R-:W-:Y:S01]  /*0ac0*/  STL [R1], R13 ;  /* 0x0000000d01007387 */ /* 0x000fe20000100800 */
[----:B------:R-:W-:Y:S02]  /*0ad0*/  LOP3.LUT R11, R5, 0xfffffffc, RZ, 0xc0, !PT ;  /* 0xfffffffc050b7812 */ /* 0x000fe400078ec0ff */
[----:B------:R-:W-:-:S02]  /*0ae0*/  LOP3.LUT R5, R3, 0x3fffff0, RZ, 0xc0, !PT ;  /* 0x03fffff003057812 */ /* 0x000fc400078ec0ff */
[----:B------:R-:W-:Y:S01]  /*0af0*/  SHF.R.S32.HI R4, RZ, 0x4, R3 ;  /* 0x00000004ff047819 */ /* 0x000fe20000011403 */
[----:B------:R-:W-:Y:S01]  /*0b00*/  IMAD.IADD R12, R0, 0x1, -R11 ;  /* 0x00000001000c7824 */ /* 0x000fe200078e0a0b */
[----:B------:R-:W-:Y:S01]  /*0b10*/  LEA.HI R9, R8, R13, RZ, 0x2 ;  /* 0x0000000d08097211 */ /* 0x000fe200078f10ff */
[----:B------:R-:W-:Y:S01]  /*0b20*/  IMAD.IADD R5, R0, 0x1, -R5 ;  /* 0x0000000100057824 */ /* 0x000fe200078e0a05 */
[----:B------:R-:W-:Y:S02]  /*0b30*/  LEA.HI R0, R3, R4, RZ, 0x1 ;  /* 0x0000000403007211 */ /* 0x000fe400078f08ff */
[--C-:B------:R-:W-:Y:S02]  /*0b40*/  SHF.R.S32.HI R10, RZ, 0x2, R9.reuse ;  /* 0x00000002ff0a7819 */ /* 0x100fe40000011409 */
[----:B------:R-:W-:Y:S02]  /*0b50*/  SHF.R.S32.HI R7, RZ, 0x1f, R9 ;  /* 0x0000001fff077819 */ /* 0x000fe40000011409 */
[----:B------:R-:W-:-:S02]  /*0b60*/  SHF.R.S32.HI R3, RZ, 0x7, R2 ;  /* 0x00000007ff037819 */ /* 0x000fc40000011402 */
[----:B------:R-:W-:Y:S02]  /*0b70*/  LEA.HI R11, R7, R10, RZ, 0x3 ;  /* 0x0000000a070b7211 */ /* 0x000fe400078f18ff */
[----:B------:R-:W-:Y:S02]  /*0b80*/  LEA.HI R2, R2, R3, RZ, 0x1 ;  /* 0x0000000302027211 */ /* 0x000fe400078f08ff */
[----:B------:R-:W-:Y:S02]  /*0b90*/  LOP3.LUT R6, R6, 0xfffffc00, RZ, 0xc0, !PT ;  /* 0xfffffc0006067812 */ /* 0x000fe400078ec0ff */
[----:B------:R-:W-:Y:S02]  /*0ba0*/  LOP3.LUT R7, R0, 0x1ffffffe, RZ, 0xc0, !PT ;  /* 0x1ffffffe00077812 */ /* 0x000fe400078ec0ff */
[----:B------:R-:W-:Y:S01]  /*0bb0*/  LOP3.LUT R11, R11, 0xfffffff8, RZ, 0xc0, !PT ;  /* 0xfffffff80b0b7812 */ /* 0x000fe200078ec0ff */
[----:B------:R-:W-:Y:S01]  /*0bc0*/  IMAD R6, R5, 0x40, R6 ;  /* 0x0000004005067824 */ /* 0x000fe200078e0206 */
[----:B------:R-:W-:Y:S01]  /*0bd0*/  LEA.HI R8, R8, R13, RZ, 0x5 ;  /* 0x0000000d08087211 */ /* 0x000fe200078f28ff */
[----:B------:R-:W-:Y:S01]  /*0be0*/  IMAD.IADD R7, R4, 0x1, -R7 ;  /* 0x0000000104077824 */ /* 0x000fe200078e0a07 */
[----:B------:R-:W-:Y:S01]  /*0bf0*/  LOP3.LUT R2, R2, 0x3fffffe, RZ, 0xc0, !PT ;  /* 0x03fffffe02027812 */ /* 0x000fe200078ec0ff */
[----:B------:R-:W-:Y:S01]  /*0c00*/  IMAD.IADD R11, R10, 0x1, -R11 ;  /* 0x000000010a0b7824 */ /* 0x000fe200078e0a0b */
[----:B------:R-:W-:-:S02]  /*0c10*/  LEA.HI R0, R12, R12, RZ, 0x1 ;  /* 0x0000000c0c007211 */ /* 0x000fc400078f08ff */
[----:B------:R-:W-:Y:S01]  /*0c20*/  SHF.R.S32.HI R8, RZ, 0x5, R8 ;  /* 0x00000005ff087819 */ /* 0x000fe20000011408 */
[----:B------:R-:W-:Y:S01]  /*0c30*/  IMAD.IADD R2, R3, 0x1, -R2 ;  /* 0x0000000103027824 */ /* 0x000fe200078e0a02 */
[----:B------:R-:W-:Y:S01]  /*0c40*/  LOP3.LUT R3, R0, 0x1ffffffe, RZ, 0xc0, !PT ;  /* 0x1ffffffe00037812 */ /* 0x000fe200078ec0ff */
[----:B------:R-:W-:Y:S01]  /*0c50*/  IMAD R0, R7, 0x8, R6 ;  /* 0x0000000807007824 */ /* 0x000fe200078e0206 */
[----:B------:R-:W-:Y:S01]  /*0c60*/  LOP3.LUT R9, R9, 0x7ffffffc, RZ, 0xc0, !PT ;  /* 0x7ffffffc09097812 */ /* 0x000fe200078ec0ff */
[----:B------:R-:W-:Y:S02]  /*0c70*/  IMAD R11, R8, 0x10, R11 ;  /* 0x00000010080b7824 */ /* 0x000fe400078e020b */
[----:B------:R-:W-:Y:S01]  /*0c80*/  IMAD.IADD R3, R12, 0x1, -R3 ;  /* 0x000000010c037824 */ /* 0x000fe200078e0a03 */
[----:B------:R0:W-:Y:S01]  /*0c90*/  STL [R1+0x18], R0 ;  /* 0x0000180001007387 */ /* 0x0001e20000100800 */
[----:B------:R-:W-:-:S04]  /*0ca0*/  IMAD.IADD R9, R13, 0x1, -R9 ;  /* 0x000000010d097824 */ /* 0x000fc800078e0a09 */
[----:B------:R-:W-:-:S04]  /*0cb0*/  IMAD.SHL.U32 R17, R9, 0x2, RZ ;  /* 0x0000000209117824 */ /* 0x000fc800078e00ff */
[C---:B------:R-:W-:Y:S02]  /*0cc0*/  VIADD R229, R17.reuse, 0x8 ;  /* 0x0000000811e57836 */ /* 0x040fe40000000000 */
[----:B0-----:R-:W-:Y:S02]  /*0cd0*/  IMAD R0, R2, 0x40, R11 ;  /* 0x0000004002007824 */ /* 0x001fe400078e020b */
        /* <DEDUP_REMOVED lines=51> */
[----:B------:R-:W-:Y:S01]  /*1010*/  SHF.R.S32.HI R4, RZ, 0x1f, R205 ;  /* 0x0000001fff047819 */ /* 0x000fe200000114cd */
[----:B------:R-:W-:Y:S01]  /*1020*/  IMAD R22, R3, 0x8, R0 ;  /* 0x0000000803167824 */ /* 0x000fe200078e0200 */
[----:B0-----:R-:W-:-:S07]  /*1030*/  SHF.R.S32.HI R2, RZ, 0x1f, R204 ;  /* 0x0000001fff027819 */ /* 0x001fce00000114cc */
.L_x_2609:
[----:B------:R-:W-:Y:S01]  /*1040*/  ULDC.64 UR8, c[0x0][0xa28] ;  /* 0x00028a0000087ab9 */ /* 0x000fe20000000a00 */
[----:B0---4-:R-:W0:Y:S01]  /*1050*/  LDC.64 R6, c[0x0][0x418] ;  /* 0x00010600ff067b82 */ /* 0x011e220000000a00 */
[----:B------:R-:W-:Y:S01]  /*1060*/  UISETP.NE.U32.AND UP0, UPT, UR8, URZ, UPT ;  /* 0x0000003f0800728c */ /* 0x000fe2000bf05070 */
[----:B------:R-:W-:-:S03]  /*1070*/  IMAD.MOV.U32 R4, RZ, RZ, RZ ;  /* 0x000000ffff047224 */ /* 0x000fc600078e00ff */
[----:B------:R-:W-:-:S03]  /*1080*/  UISETP.NE.AND.EX UP0, UPT, UR9, URZ, UPT, UP0 ;  /* 0x0000003f0900728c */ /* 0x000fc6000bf05300 */
[----:B------:R-:W-:Y:S01]  /*1090*/  ULDC.64 UR8, c[0x0][0xa18] ;  /* 0x0002860000087ab9 */ /* 0x000fe20000000a00 */
[----:B-12---:R-:W1:Y:S01]  /*10a0*/  LDC R0, c[0x0][0x424] ;  /* 0x00010900ff007b82 */ /* 0x006e620000000800 */
[----:B------:R-:W-:Y:S01]  /*10b0*/  UISETP.NE.U32.AND UP1, UPT, UR8, URZ, UPT ;  /* 0x0000003f0800728c */ /* 0x000fe2000bf25070 */
[----:B------:R-:W-:-:S03]  /*10c0*/  PLOP3.LUT P0, PT, PT, PT, UP0, 0x80, 0x0 ;  /* 0x000000000000781c */ /* 0x000fc60003f0f008 */
[----:B------:R-:W-:-:S03]  /*10d0*/  UISETP.NE.AND.EX UP1, UPT, UR9, URZ, UPT, UP1 ;  /* 0x0000003f0900728c */ /* 0x000fc6000bf25310 */
[----:B------:R-:W-:Y:S01]  /*10e0*/  @UP0 ULDC.64 UR8, c[0x0][0xa28] ;  /* 0x00028a0000080ab9 */ /* 0x000fe20000000a00 */
[----:B------:R-:W2:Y:S01]  /*10f0*/  LDC R9, c[0x0][0x2f0] ;  /* 0x0000bc00ff097b82 */ /* 0x000ea20000000800 */
[----:B------:R-:W-:Y:S01]  /*1100*/  @UP0 UIMAD.WIDE UR8, UR7, 0x4, UR8 ;  /* 0x00000004070808a5 */ /* 0x000fe2000f8e0208 */
[----:B------:R-:W-:-:S05]  /*1110*/  PLOP3.LUT P2, PT, PT, PT, UP1, 0x80, 0x0 ;  /* 0x000000000000781c */ /* 0x000fca0003f4f018 */
[----:B------:R-:W-:Y:S01]  /*1120*/  @UP1 ULDC.64 UR10, c[0x0][0xa18] ;  /* 0x00028600000a1ab9 */ /* 0x000fe20000000a00 */
[----:B------:R-:W-:Y:S02]  /*1130*/  IMAD.U32 R2, RZ, RZ, UR8 ;  /* 0x00000008ff027e24 */ /* 0x000fe4000f8e00ff */
[----:B---3--:R-:W-:Y:S01]  /*1140*/  IMAD.U32 R3, RZ, RZ, UR9 ;  /* 0x00000009ff037e24 */ /* 0x008fe2000f8e00ff */
[----:B------:R-:W-:-:S04]  /*1150*/  @UP1 UIMAD.WIDE UR8, UR7, 0x4, UR10 ;  /* 0x00000004070818a5 */ /* 0x000fc8000f8e020a */
[----:B------:R3:W5:Y:S02]  /*1160*/  @P0 LDG.E R4, desc[UR48][R2.64] ;  /* 0x0000003002040981 */ /* 0x000764000c1e1900 */
[----:B------:R-:W-:Y:S02]  /*1170*/  IMAD.U32 R18, RZ, RZ, UR8 ;  /* 0x00000008ff127e24 */ /* 0x000fe4000f8e00ff */
[----:B------:R-:W-:Y:S01]  /*1180*/  IMAD.U32 R19, RZ, RZ, UR9 ;  /* 0x00000009ff137e24 */ /* 0x000fe2000f8e00ff */
[----:B------:R-:W-:-:S04]  /*1190*/  ULDC.64 UR8, c[0x0][0xa20] ;  /* 0x0002880000087ab9 */ /* 0x000fc80000000a00 */
[----:B------:R3:W5:Y:S01]  /*11a0*/  @P2 LDG.E R18, desc[UR48][R18.64] ;  /* 0x0000003012122981 */ /* 0x000762000c1e1900 */
[----:B0-----:R-:W-:Y:S01]  /*11b0*/  ISETP.NE.U32.AND P0, PT, R6, RZ, PT ;  /* 0x000000ff0600720c */ /* 0x001fe20003f05070 */
[----:B------:R-:W-:Y:S01]  /*11c0*/  ULOP3.LUT UR40, UR5, 0xffff, URZ, 0xc0, !UPT ;  /* 0x0000ffff05287892 */ /* 0x000fe2000f8ec03f */
[----:B------:R-:W-:Y:S02]  /*11d0*/  ISETP.NE.U32.AND P1, PT, RZ, UR8, PT ;  /* 0x00000008ff007c0c */ /* 0x000fe4000bf25070 */
[----:B------:R-:W-:Y:S02]  /*11e0*/  ISETP.NE.AND.EX P0, PT, R7, RZ, PT, P0 ;  /* 0x000000ff0700720c */ /* 0x000fe40003f05300 */
[----:B------:R-:W-:Y:S02]  /*11f0*/  ISETP.NE.AND.EX P1, PT, RZ, UR9, PT, P1 ;  /* 0x00000009ff007c0c */ /* 0x000fe4000bf25310 */
[----:B-1----:R-:W-:Y:S01]  /*1200*/  SEL R0, R0, 0x1, P0 ;  /* 0x0000000100007807 */ /* 0x002fe20000000000 */
[----:B---3--:R-:W-:Y:S10]  /*1210*/  @P2 BRA `(.L_x_2498) ;  /* 0x0000000000302947 */ /* 0x008ff40003800000 */
[----:B------:R-:W-:Y:S01]  /*1220*/  ULDC.64 UR8, c[0x0][0xa00] ;  /* 0x0002800000087ab9 */ /* 0x000fe20000000a00 */
[----:B-----5:R-:W0:Y:S01]  /*1230*/  LDC R18, c[0x0][0x288] ;  /* 0x0000a200ff127b82 */ /* 0x020e220000000800 */
[----:B------:R-:W-:-:S04]  /*1240*/  ISETP.NE.U32.AND P0, PT, RZ, UR8, PT ;  /* 0x00000008ff007c0c */ /* 0x000fc8000bf05070 */
[----:B------:R-:W-:-:S13]  /*1250*/  ISETP.NE.AND.EX P0, PT, RZ, UR9, PT, P0 ;  /* 0x00000009ff007c0c */ /* 0x000fda000bf05300 */
[----:B------:R-:W-:Y:S05]  /*1260*/  @!P0 BRA `(.L_x_2498) ;  /* 0x00000000001c8947 */ /* 0x000fea0003800000 */
[----:B------:R-:W-:Y:S02]  /*1270*/  ULDC.64 UR8, c[0x0][0xa00] ;  /* 0x0002800000087ab9 */ /* 0x000fe40000000a00 */
[----:B------:R-:W-:-:S06]  /*1280*/  UIMAD.WIDE UR8, UR7, 0x4, UR8 ;  /* 0x00000004070878a5 */ /* 0x000fcc000f8e0208 */
[----:B------:R-:W-:Y:S02]  /*1290*/  IMAD.U32 R2, RZ, RZ, UR8 ;  /* 0x00000008ff027e24 */ /* 0x000fe4000f8e00ff */
[----:B------:R-:W-:-:S05]  /*12a0*/  IMAD.U32 R3, RZ, RZ, UR9 ;  /* 0x00000009ff037e24 */ /* 0x000fca000f8e00ff */
[----:B0-----:R-:W3:Y:S04]  /*12b0*/  LDG.E R18, desc[UR48][R2.64] ;  /* 0x0000003002127981 */ /* 0x001ee8000c1e1900 */
[----:B------:R-:W3:Y:S02]  /*12c0*/  LDG.E R5, desc[UR48][R2.64+0x4] ;  /* 0x0000043002057981 */ /* 0x000ee4000c1e1900 */
[----:B---3--:R-:W-:-:S07]  /*12d0*/  IMAD.IADD R18, R5, 0x1, -R18 ;  /* 0x0000000105127824 */ /* 0x008fce00078e0a12 */
.L_x_2498:
[----:B------:R-:W-:Y:S01]  /*12e0*/  UMOV UR41, UR7 ;  /* 0x0000000700297c82 */ /* 0x000fe20008000000 */
[----:B--2---:R-:W-:Y:S01]  /*12f0*/  IMAD R19, R0, R9, RZ ;  /* 0x0000000900137224 */ /* 0x004fe200078e02ff */
[----:B------:R-:W-:Y:S06]  /*1300*/  @!P1 BRA `(.L_x_2499) ;  /* 0x0000000000189947 */ /* 0x000fec0003800000 */
[----:B------:R-:W-:Y:S02]  /*1310*/  ULDC.64 UR8, c[0x0][0xa20] ;  /* 0x0002880000087ab9 */ /* 0x000fe40000000a00 */
[----:B------:R-:W-:-:S06]  /*1320*/  UIMAD.WIDE UR8, UR7, 0x4, UR8 ;  /* 0x00000004070878a5 */ /* 0x000fcc000f8e0208 */
[----:B------:R-:W-:Y:S02]  /*1330*/  IMAD.U32 R2, RZ, RZ, UR8 ;  /* 0x00000008ff027e24 */ /* 0x000fe4000f8e00ff */
[----:B------:R-:W-:-:S05]  /*1340*/  IMAD.U32 R3, RZ, RZ, UR9 ;  /* 0x00000009ff037e24 */ /* 0x000fca000f8e00ff */
[----:B------:R1:W5:Y:S01]  /*1350*/  LDG.E R19, desc[UR48][R2.64] ;  /* 0x0000003002137981 */ /* 0x000362000c1e1900 */
[----:B------:R-:W-:Y:S05]  /*1360*/  BRA `(.L_x_2500) ;  /* 0x00000000002c7947 */ /* 0x000fea0003800000 */
.L_x_2499:
        /* <DEDUP_REMOVED lines=9> */
[----:B------:R-:W2:Y:S02]  /*1400*/  LDG.E R0, desc[UR48][R2.64+0x4] ;  /* 0x0000043002007981 */ /* 0x000ea4000c1e1900 */
[----:B--2---:R-:W-:-:S07]  /*1410*/  IMAD.IADD R19, R0, 0x1, -R19 ;  /* 0x0000000100137824 */ /* 0x004fce00078e0a13 */
.L_x_2500:
[----:B------:R-:W2:Y:S01]  /*1420*/  LDC R0, c[0x0][0x448] ;  /* 0x00011200ff007b82 */ /* 0x000ea20000000800 */
[----:B------:R-:W-:Y:S01]  /*1430*/  USHF.L.U32 UR42, UR6, 0x7, URZ ;  /* 0x00000007062a7899 */ /* 0x000fe2000800063f */
[----:B-----5:R-:W-:Y:S01]  /*1440*/  IMAD.IADD R19, R19, 0x1, -R4 ;  /* 0x0000000113137824 */ /* 0x020fe200078e0a04 */
[----:B------:R-:W-:Y:S01]  /*1450*/  ULDC.64 UR12, c[0x0][0x9e0] ;  /* 0x00027800000c7ab9 */ /* 0x000fe20000000a00 */
[----:B------:R-:W-:Y:S01]  /*1460*/  LOP3.LUT R16, R16, 0xfff7ffff, RZ, 0xc0, !PT ;  /* 0xfff7ffff10107812 */ /* 0x000fe200078ec0ff */
[----:B------:R-:W-:Y:S02]  /*1470*/  UIADD3 UR4, UR42, 0x7f, URZ ;  /* 0x0000007f2a047890 */ /* 0x000fe4000fffe03f */
[----:B------:R-:W-:Y:S01]  /*1480*/  UISETP.GE.AND UP0, UPT, UR13, 0x1, UPT ;  /* 0x000000010d00788c */ /* 0x000fe2000bf06270 */
[----:B01----:R-:W-:-:S03]  /*1490*/  IADD3 R3, R19, 0x1, -R18 ;  /* 0x0000000113037810 */ /* 0x003fc60007ffe812 */
[----:B------:R-:W-:Y:S02]  /*14a0*/  UP2UR UR47, UPR, URZ, 0x1 ;  /* 0x000000013f2f7883 */ /* 0x000fe40008000000 */
[----:B------:R-:W-:Y:S02]  /*14b0*/  PLOP3.LUT P0, PT, PT, PT, UP0, 0x40, 0x0 ;  /* 0x000000000000781c */ /* 0x000fe40003f0e808 */
[----:B--2---:R-:W-:Y:S01]  /*14c0*/  ISETP.NE.AND P1, PT, R0, 0x1, PT ;  /* 0x000000010000780c */ /* 0x004fe20003f25270 */
[----:B------:R-:W-:-:S12]  /*14d0*/  IMAD.U32 R0, RZ, RZ, UR4 ;  /* 0x00000004ff007e24 */ /* 0x000fd8000f8e00ff */
[----:B------:R-:W0:Y:S01]  /*14e0*/  @P1 LDC R2, c[0x0][0x44c] ;  /* 0x00011300ff021b82 */ /* 0x000e220000000800 */
[----:B------:R-:W-:-:S07]  /*14f0*/  @P1 LOP3.LUT R16, R16, 0x80000, RZ, 0xfc, !PT ;  /* 0x0008000010101812 */ /* 0x000fce00078efcff */
[----:B------:R-:W1:Y:S01]  /*1500*/  @P1 LDC R5, c[0x0][0x450] ;  /* 0x00011400ff051b82 */ /* 0x000e620000000800 */
[----:B0-----:R-:W-:-:S05]  /*1510*/  @P1 IMAD.HI.U32 R2, R2, UR4, RZ ;  /* 0x0000000402021c27 */ /* 0x001fca000f8e00ff */
[----:B-1----:R-:W-:-:S05]  /*1520*/  @P1 SHF.R.U32.HI R0, RZ, R5, R2 ;  /* 0x00000005ff001219 */ /* 0x002fca0000011602 */
[----:B------:R-:W-:-:S04]  /*1530*/  IMAD.IADD R3, R3, 0x1, R0 ;  /* 0x0000000103037824 */ /* 0x000fc800078e0200 */
[----:B------:R-:W-:Y:S01]  /*1540*/  VIADD R0, R3, UR12 ;  /* 0x0000000c03007c36 */ /* 0x000fe20008000000 */
[----:B------:R-:W-:Y:S06]  /*1550*/  @P0 BRA `(.L_x_2501) ;  /* 0x0000000000480947 */ /* 0x000fec0003800000 */
[C---:B------:R-:W-:Y:S01]  /*1560*/  ISETP.GT.AND P0, PT, R3.reuse, RZ, PT ;  /* 0x000000ff0300720c */ /* 0x040fe20003f04270 */
[----:B------:R-:W-:-:S05]  /*1570*/  VIADD R2, R3, 0xffffffff ;  /* 0xffffffff03027836 */ /* 0x000fca0000000000 */
[----:B------:R-:W-:-:S07]  /*1580*/  R2UR UR4, R2 ;  /* 0x00000000020472ca */ /* 0x000fce00000e0000 */
[----:B------:R-:W-:Y:S08]  /*1590*/  @P0 BRA `(.L_x_2502) ;  /* 0x0000000000200947 */ /* 0x000ff00003800000 */
[----:B------:R-:W-:Y:S01]  /*15a0*/  R2UR UR4, R3 ;  /* 0x00000000030472ca */ /* 0x000fe200000e0000 */
[----:B------:R-:W-:-:S11]  /*15b0*/  UISETP.NE.AND UP0, UPT, UR13, 0x1, UPT ;  /* 0x000000010d00788c */ /* 0x000fd6000bf05270 */
[----:B------:R-:W-:Y:S01]  /*15c0*/  @UP0 ULDC.64 UR8, c[0x0][0x9e8] ;  /* 0x00027a0000080ab9 */ /* 0x000fe20000000a00 */
[----:B------:R-:W-:-:S04]  /*15d0*/  UIADD3 UR4, -UR4, URZ, URZ ;  /* 0x0000003f04047290 */ /* 0x000fc8000fffe13f */
[----:B------:R-:W-:-:S04]  /*15e0*/  UIMAD.WIDE.U32 UR6, UR4, UR8, URZ ;  /* 0x00000008040672a5 */ /* 0x000fc8000f8e003f */
[----:B------:R-:W-:-:S04]  /*15f0*/  @UP0 USHF.R.U32.HI UR4, URZ, UR9, UR7 ;  /* 0x000000093f040299 */ /* 0x000fc80008011607 */
[----:B------:R-:W-:Y:S01]  /*1600*/  ULOP3.LUT UR4, URZ, UR4, URZ, 0x33, !UPT ;  /* 0x000000043f047292 */ /* 0x000fe2000f8e333f */
[----:B------:R-:W-:Y:S11]  /*1610*/  BRA `(.L_x_2503) ;  /* 0x0000000000107947 */ /* 0x000ff60003800000 */
.L_x_2502:
[----:B------:R-:W-:-:S11]  /*1620*/  UISETP.NE.AND UP0, UPT, UR13, 0x1, UPT ;  /* 0x000000010d00788c */ /* 0x000fd6000bf05270 */
[----:B------:R-:W-:Y:S02]  /*1630*/  @UP0 ULDC.64 UR8, c[0x0][0x9e8] ;  /* 0x00027a0000080ab9 */ /* 0x000fe40000000a00 */
[----:B------:R-:W-:-:S04]  /*1640*/  UIMAD.WIDE.U32 UR6, UR4, UR8, URZ ;  /* 0x00000008040672a5 */ /* 0x000fc8000f8e003f */
[----:B------:R-:W-:-:S12]  /*1650*/  @UP0 USHF.R.U32.HI UR4, URZ, UR9, UR7 ;  /* 0x000000093f040299 */ /* 0x000fd80008011607 */
.L_x_2503:
[----:B------:R-:W-:-:S06]  /*1660*/  UIMAD UR4, UR4, UR13, UR13 ;  /* 0x0000000d040472a4 */ /* 0x000fcc000f8e020d */
[----:B------:R-:W-:-:S07]  /*1670*/  VIMNMX R0, R0, UR4, PT ;  /* 0x0000000400007c48 */ /* 0x000fce000bfe0100 */
.L_x_2501:
[----:B------:R-:W0:Y:S01]  /*1680*/  @P1 LDC R4, c[0x0][0x44c] ;  /* 0x00011300ff041b82 */ /* 0x000e220000000800 */
[----:B------:R-:W-:Y:S01]  /*1690*/  UISETP.GE.AND UP0, UPT, UR13, 0x1, UPT ;  /* 0x000000010d00788c */ /* 0x000fe2000bf06270 */
[----:B------:R-:W-:Y:S01]  /*16a0*/  IMAD.U32 R3, RZ, RZ, UR42 ;  /* 0x0000002aff037e24 */ /* 0x000fe2000f8e00ff */
[----:B------:R-:W-:Y:S01]  /*16b0*/  ULDC UR4, c[0x0][0x9dc] ;  /* 0x0002770000047ab9 */ /* 0x000fe20000000800 */
[----:B------:R-:W-:Y:S02]  /*16c0*/  VIADD R2, R0, 0x5f ;  /* 0x0000005f00027836 */ /* 0x000fe40000000000 */
[----:B------:R-:W-:Y:S01]  /*16d0*/  VIADD R0, R19, 0x5f ;  /* 0x0000005f13007836 */ /* 0x000fe20000000000 */
[----:B------:R-:W-:Y:S01]  /*16e0*/  PLOP3.LUT P0, PT, PT, PT, UP0, 0x40, 0x0 ;  /* 0x000000000000781c */ /* 0x000fe20003f0e808 */
[----:B------:R-:W1:Y:S01]  /*16f0*/  @P1 LDC R5, c[0x0][0x450] ;  /* 0x00011400ff051b82 */ /* 0x000e620000000800 */
[----:B------:R-:W-:-:S04]  /*1700*/  IMAD.HI R2, R2, 0x2aaaaaab, RZ ;  /* 0x2aaaaaab02027827 */ /* 0x000fc800078e02ff */
[----:B------:R-:W-:-:S04]  /*1710*/  IMAD.HI R0, R0, 0x2aaaaaab, RZ ;  /* 0x2aaaaaab00007827 */ /* 0x000fc800078e02ff */
[----:B0-----:R-:W-:-:S05]  /*1720*/  @P1 IMAD.HI.U32 R4, R4, UR42, RZ ;  /* 0x0000002a04041c27 */ /* 0x001fca000f8e00ff */
[----:B-1----:R-:W-:Y:S02]  /*1730*/  @P1 SHF.R.U32.HI R3, RZ, R5, R4 ;  /* 0x00000005ff031219 */ /* 0x002fe40000011604 */
[----:B------:R-:W-:Y:S02]  /*1740*/  SHF.R.U32.HI R5, RZ, 0x1f, R2 ;  /* 0x0000001fff057819 */ /* 0x000fe40000011602 */
[----:B------:R-:W-:Y:S02]  /*1750*/  IADD3 R4, R3, R19, -R18 ;  /* 0x0000001303047210 */ /* 0x000fe40007ffe812 */
[----:B------:R-:W-:Y:S02]  /*1760*/  SHF.R.U32.HI R3, RZ, 0x1f, R0 ;  /* 0x0000001fff037819 */ /* 0x000fe40000011600 */
[----:B------:R-:W-:Y:S01]  /*1770*/  LEA.HI.SX32 R2, R2, R5, 0x1c ;  /* 0x0000000502027211 */ /* 0x000fe200078fe2ff */
[----:B------:R-:W-:Y:S01]  /*1780*/  VIADD R6, R4, -UR4 ;  /* 0x8000000404067c36 */ /* 0x000fe20008000000 */
[----:B------:R-:W-:-:S04]  /*1790*/  LEA.HI.SX32 R3, R0, R3, 0x1c ;  /* 0x0000000300037211 */ /* 0x000fc800078fe2ff */
[----:B------:R-:W-:Y:S02]  /*17a0*/  R2UR UR8, R6 ;  /* 0x00000000060872ca */ /* 0x000fe400000e0000 */
[----:B------:R-:W-:Y:S01]  /*17b0*/  VIMNMX R152, R3, R2, PT ;  /* 0x0000000203987248 */ /* 0x000fe20003fe0100 */
[----:B------:R-:W-:-:S12]  /*17c0*/  @P0 BRA `(.L_x_2504) ;  /* 0x0000000000480947 */ /* 0x000fd80003800000 */
[----:B------:R-:W-:-:S13]  /*17d0*/  R2UR UR4, R4 ;  /* 0x00000000040472ca */ /* 0x000fda00000e0000 */
        /* <DEDUP_REMOVED lines=10> */
.L_x_2505:
[----:B------:R-:W-:-:S11]  /*1880*/  UISETP.NE.AND UP0, UPT, UR13, 0x1, UPT ;  /* 0x000000010d00788c */ /* 0x000fd6000bf05270 */
[----:B------:R-:W-:Y:S02]  /*1890*/  @UP0 ULDC.64 UR10, c[0x0][0x9e8] ;  /* 0x00027a00000a0ab9 */ /* 0x000fe40000000a00 */
[----:B------:R-:W-:-:S04]  /*18a0*/  UIMAD.WIDE.U32 UR6, UR4, UR10, URZ ;  /* 0x0000000a040672a5 */ /* 0x000fc8000f8e003f */
[----:B------:R-:W-:-:S12]  /*18b0*/  @UP0 USHF.R.U32.HI UR4, URZ, UR11, UR7 ;  /* 0x0000000b3f040299 */ /* 0x000fd80008011607 */
.L_x_2506:
[----:B------:R-:W-:-:S04]  /*18c0*/  UIMAD UR4, UR4, UR13, URZ ;  /* 0x0000000d040472a4 */ /* 0x000fc8000f8e023f */
[----:B------:R-:W-:-:S04]  /*18d0*/  UISETP.LT.AND UP0, UPT, UR8, UR4, UPT ;  /* 0x000000040800728c */ /* 0x000fc8000bf01270 */
[----:B------:R-:W-:-:S12]  /*18e0*/  USEL UR8, UR8, UR4, !UP0 ;  /* 0x0000000408087287 */ /* 0x000fd8000c000000 */
.L_x_2504:
[----:B------:R-:W-:-:S04]  /*18f0*/  UIMAD.WIDE UR6, UR8, 0x2aaaaaab, URZ ;  /* 0x2aaaaaab080678a5 */ /* 0x000fc8000f8e023f */
[----:B------:R-:W-:-:S04]  /*1900*/  USHF.R.U32.HI UR4, URZ, 0x1f, UR7 ;  /* 0x0000001f3f047899 */ /* 0x000fc80008011607 */
[----:B------:R-:W-:Y:S02]  /*1910*/  ULEA.HI.SX32 UR7, UR7, UR4, 0x1c ;  /* 0x0000000407077291 */ /* 0x000fe4000f8fe23f */
[----:B------:R-:W-:Y:S02]  /*1920*/  ULOP3.LUT UR4, UR5, 0xff000000, URZ, 0xc0, !UPT ;  /* 0xff00000005047892 */ /* 0x000fe4000f8ec03f */
[----:B------:R-:W-:Y:S02]  /*1930*/  UISETP.LT.AND UP0, UPT, URZ, UR7, UPT ;  /* 0x000000073f00728c */ /* 0x000fe4000bf01270 */
[----:B------:R-:W-:Y:S02]  /*1940*/  ULOP3.LUT UR5, UR5, 0xff0000, URZ, 0xc0, !UPT ;  /* 0x00ff000005057892 */ /* 0x000fe4000f8ec03f */
[----:B------:R-:W-:Y:S02]  /*1950*/  USEL UR45, URZ, UR7, !UP0 ;  /* 0x000000073f2d7287 */ /* 0x000fe4000c000000 */
[----:B------:R-:W-:-:S04]  /*1960*/  USHF.R.U32.HI UR4, URZ, 0x8, UR4 ;  /* 0x000000083f047899 */ /* 0x000fc80008011604 */
[----:B------:R-:W-:Y:S01]  /*1970*/  ISETP.GT.AND P0, PT, R152, UR45, PT ;  /* 0x0000002d98007c0c */ /* 0x000fe2000bf04270 */
[----:B------:R-:W-:-:S03]  /*1980*/  ULEA.HI UR5, UR5, UR4, URZ, 0x10 ;  /* 0x0000000405057291 */ /* 0x000fc6000f8f803f */
[----:B------:R-:W-:Y:S01]  /*1990*/  UMOV UR4, URZ ;  /* 0x0000003f00047c82 */ /* 0x000fe20008000000 */
[----:B------:R-:W-:Y:S02]  /*19a0*/  ULOP3.LUT UR43, UR5, 0xff, URZ, 0xc0, !UPT ;  /* 0x000000ff052b7892 */ /* 0x000fe4000f8ec03f */
[----:B------:R-:W-:-:S06]  /*19b0*/  USHF.R.U32.HI UR44, URZ, 0x10, UR5 ;  /* 0x000000103f2c7899 */ /* 0x000fcc0008011605 */
[----:B------:R-:W-:Y:S06]  /*19c0*/  @!P0 BRA `(.L_x_2507) ;  /* 0x0000000000988947 */ /* 0x000fec0003800000 */
[----:B------:R-:W-:Y:S01]  /*19d0*/  UISETP.NE.AND UP0, UPT, UR44, URZ, UPT ;  /* 0x0000003f2c00728c */ /* 0x000fe2000bf05270 */
[----:B------:R-:W-:-:S03]  /*19e0*/  ULDC UR4, c[0x0][0x9f0] ;  /* 0x00027c0000047ab9 */ /* 0x000fc60000000800 */
[----:B------:R-:W-:-:S03]  /*19f0*/  USEL UR9, UR44, UR4, UP0 ;  /* 0x000000042c097287 */ /* 0x000fc60008000000 */
[----:B------:R-:W-:-:S03]  /*1a00*/  UMOV UR4, URZ ;  /* 0x0000003f00047c82 */ /* 0x000fc60008000000 */
[----:B------:R-:W-:-:S05]  /*1a10*/  IMAD.U32 R5, RZ, RZ, UR9 ;  /* 0x00000009ff057e24 */ /* 0x000fca000f8e00ff */
        /* <DEDUP_REMOVED lines=33> */
.L_x_2507:
        /* <DEDUP_REMOVED lines=107> */
.L_x_2509:
        /* <DEDUP_REMOVED lines=13> */
.L_x_2704:
[----:B------:R-:W-:Y:S01]  /*23b0*/  IMAD.U32 R0, RZ, RZ, UR46 ;  /* 0x0000002eff007e24 */ /* 0x000fe2000f8e00ff */
[----:B------:R-:W-:Y:S05]  /*23c0*/  WARPSYNC.ALL ;  /* 0x0000000000007948 */ /* 0x000fea0003800000 */
[----:B------:R1:W-:Y:S01]  /*23d0*/  BAR.SYNC.DEFER_BLOCKING R7, 0x100 ;  /* 0x000400070000751d */ /* 0x0003e20000010000 */
[----:B------:R-:W-:-:S13]  /*23e0*/  ISETP.NE.AND P0, PT, R0, 0x3, PT ;  /* 0x000000030000780c */ /* 0x000fda0003f05270 */
[----:B-1----:R-:W-:Y:S05]  /*23f0*/  @!P0 BRA `(.L_x_2511) ;  /* 0x0000000000048947 */ /* 0x002fea0003800000 */
[----:B------:R-:W-:Y:S01]  /*2400*/  BPT.TRAP 0x1 ;  /* 0x000000040000795c */ /* 0x000fe20000300000 */
.L_x_2511:
[----:B------:R-:W-:Y:S01]  /*2410*/  R2UR UR22, R6 ;  /* 0x00000000061672ca */ /* 0x000fe200000e0000 */
[----:B------:R-:W-:-:S05]  /*2420*/  IMAD.U32 R8, RZ, RZ, UR37 ;  /* 0x00000025ff087e24 */ /* 0x000fca000f8e00ff */
[----:B------:R-:W-:-:S07]  /*2430*/  SHF.L.U32 R8, R8, 0x1f, RZ ;  /* 0x0000001f08087819 */ /* 0x000fce00000006ff */
[----:B------:R-:W-:-:S09]  /*2440*/  ULEA UR22, UR38, UR22, 0x3 ;  /* 0x0000001626167291 */ /* 0x000fd2000f8e183f */
[----:B------:R1:W2:Y:S01]  /*2450*/  SYNCS.PHASECHK.TRANS64.TRYWAIT P1, [UR22+0x22830], R8 ;  /* 0x02283008ff0075a7 */ /* 0x0002a20008020156 */
[----:B------:R-:W-:Y:S05]  /*2460*/  @!P0 BRA `(.L_x_2512) ;  /* 0x0000000000048947 */ /* 0x000fea0003800000 */
[----:B------:R-:W-:Y:S01]  /*2470*/  BPT.TRAP 0x1 ;  /* 0x000000040000795c */ /* 0x000fe20000300000 */
.L_x_2512:
[----:B--2---:R-:W-:Y:S05]  /*2480*/  @P1 BRA `(.L_x_2513) ;  /* 0x0000000000081947 */ /* 0x004fea0003800000 */
[----:B------:R-:W2:Y:S02]  /*2490*/  SYNCS.PHASECHK.TRANS64.TRYWAIT P1, [UR22+0x22830], R8 ;  /* 0x02283008ff0075a7 */ /* 0x000ea40008020156 */
[----:B--2---:R-:W-:Y:S05]  /*24a0*/  @!P1 BRA `(.L_x_2514) ;  /* 0x0000016000409947 */ /* 0x004fea0003800000 */
.L_x_2513:
        /* <DEDUP_REMOVED lines=8> */
[----:B------:R-:W2:Y:S01]  /*2530*/  S2R R0, SR_TID.X ;  /* 0x0000000000007919 */ /* 0x000ea20000002100 */
        /* <DEDUP_REMOVED lines=15> */
[----:B--2---:R-:W-:-:S04]  /*2630*/  SHF.R.U32.HI R0, RZ, 0x7, R0 ;  /* 0x00000007ff007819 */ /* 0x004fc80000011600 */
[----:B0-----:R-:W-:Y:S01]  /*2640*/  IADD3 R3, -R0, 0xb, RZ ;  /* 0x0000000b00037810 */ /* 0x001fe20007ffe1ff */
        /* <DEDUP_REMOVED lines=13> */
.L_x_2515:
[----:B------:R-:W2:Y:S01]  /*2720*/  LDC R0, c[0x0][0x448] ;  /* 0x00011200ff007b82 */ /* 0x000ea20000000800 */
[----:B------:R-:W-:Y:S02]  /*2730*/  UIADD3 UR6, UR22, 0x22840, URZ ;  /* 0x0002284016067890 */ /* 0x000fe4000fffe03f */
[----:B------:R-:W-:Y:S01]  /*2740*/  UISETP.NE.AND UP0, UPT, UR47, URZ, UPT ;  /* 0x0000003f2f00728c */ /* 0x000fe2000bf05270 */
[----:B------:R-:W-:Y:S01]  /*2750*/  ULDC UR23, c[0x0][0x9dc] ;  /* 0x0002770000177ab9 */ /* 0x000fe20000000800 */
[----:B------:R-:W-:-:S03]  /*2760*/  ULDC UR14, c[0x0][0x9e0] ;  /* 0x00027800000e7ab9 */ /* 0x000fc60000000800 */
[----:B------:R-:W3:Y:S01]  /*2770*/  S2UR UR7, SR_CgaCtaId ;  /* 0x00000000000779c3 */ /* 0x000ee20000008800 */
[----:B--2---:R-:W-:Y:S01]  /*2780*/  ISETP.NE.AND P1, PT, R0, 0x1, PT ;  /* 0x000000010000780c */ /* 0x004fe20003f25270 */
[----:B------:R-:W-:-:S04]  /*2790*/  VIADD R0, R22, UR42 ;  /* 0x0000002a16007c36 */ /* 0x000fc80008000000 */
[----:B------:R-:W-:Y:S01]  /*27a0*/  IMAD.MOV.U32 R2, RZ, RZ, R0 ;  /* 0x000000ffff027224 */ /* 0x000fe200078e0000 */
[----:B---3--:R-:W-:-:S07]  /*27b0*/  UPRMT UR6, UR7, 0x654, UR6 ;  /* 0x0000065407067896 */ /* 0x008fce0008000006 */
[----:B------:R-:W2:Y:S08]  /*27c0*/  @P1 LDC R5, c[0x0][0x44c] ;  /* 0x00011300ff051b82 */ /* 0x000eb00000000800 */
[----:B------:R-:W3:Y:S01]  /*27d0*/  @P1 LDC R9, c[0x0][0x450] ;  /* 0x00011400ff091b82 */ /* 0x000ee20000000800 */
[----:B------:R-:W-:Y:S01]  /*27e0*/  SYNCS.ARRIVE.TRANS64.RED.A1T0 RZ, [UR6], RZ ;  /* 0x000000ffffff79a7 */ /* 0x000fe20008100406 */
[----:B------:R-:W-:Y:S01]  /*27f0*/  ULOP3.LUT UR6, URZ, UR23, URZ, 0x33, !UPT ;  /* 0x000000173f067292 */ /* 0x000fe2000f8e333f */
[----:B--2---:R-:W-:-:S04]  /*2800*/  @P1 IMAD.HI.U32 R4, R0, R5, RZ ;  /* 0x0000000500041227 */ /* 0x004fc800078e00ff */
[C---:B------:R-:W-:Y:S01]  /*2810*/  IMAD R0, R152.reuse, -0x60, R19 ;  /* 0xffffffa098007824 */ /* 0x040fe200078e0213 */
[----:B---3--:R-:W-:Y:S01]  /*2820*/  @P1 SHF.R.U32.HI R2, RZ, R9, R4 ;  /* 0x00000009ff021219 */ /* 0x008fe20000011604 */
[----:B------:R-:W-:Y:S01]  /*2830*/  IMAD.MOV.U32 R9, RZ, RZ, -0x60 ;  /* 0xffffffa0ff097424 */ /* 0x000fe200078e00ff */
[----:B------:R-:W-:Y:S02]  /*2840*/  PLOP3.LUT P1, PT, PT, PT, UP0, 0x40, 0x0 ;  /* 0x000000000000781c */ /* 0x000fe40003f2e808 */
[C-C-:B------:R-:W-:Y:S01]  /*2850*/  IADD3 R5, -R17.reuse, 0x61, R0.reuse ;  /* 0x0000006111057810 */ /* 0x140fe20007ffe100 */
[----:B------:R-:W2:Y:S01]  /*2860*/  SHFL.IDX PT, R10, R2, RZ, 0x1c1f ;  /* 0x001c1fff020a7589 */ /* 0x000ea200000e0000 */
[----:B------:R-:W-:Y:S01]  /*2870*/  IMAD R14, R152, R9, 0x60 ;  /* 0x00000060980e7424 */ /* 0x000fe200078e0209 */
[----:B------:R-:W-:Y:S02]  /*2880*/  IADD3 R9, -R17, 0x60, R0 ;  /* 0x0000006011097810 */ /* 0x000fe40007ffe100 */
[----:B------:R-:W-:-:S02]  /*2890*/  IMAD.IADD R5, R5, 0x1, -R18 ;  /* 0x0000000105057824 */ /* 0x000fc400078e0a12 */
[----:B------:R-:W-:Y:S02]  /*28a0*/  IMAD.IADD R20, R14, 0x1, -R17 ;  /* 0x000000010e147824 */ /* 0x000fe400078e0a11 */
[C---:B------:R-:W-:Y:S02]  /*28b0*/  VIADD R12, R5.reuse, UR14 ;  /* 0x0000000e050c7c36 */ /* 0x040fe40008000000 */
[----:B------:R-:W-:-:S03]  /*28c0*/  VIADD R11, R5, UR6 ;  /* 0x00000006050b7c36 */ /* 0x000fc60008000000 */
[----:B--2---:R-:W-:Y:S01]  /*28d0*/  VIADDMNMX R0, R10, R12, R9, PT ;  /* 0x0000000c0a007246 */ /* 0x004fe20003800109 */
[----:B------:R-:W-:Y:S01]  /*28e0*/  IMAD.IADD R4, R11, 0x1, R10 ;  /* 0x000000010b047824 */ /* 0x000fe200078e020a */
[----:B------:R-:W-:Y:S06]  /*28f0*/  @P1 BRA `(.L_x_2516) ;  /* 0x00000000005c1947 */ /* 0x000fec0003800000 */
[----:B------:R-:W-:Y:S01]  /*2900*/  IADD3 R5, -R18, R19, R10 ;  /* 0x0000001312057210 */ /* 0x000fe20007ffe10a */
[----:B------:R-:W-:Y:S03]  /*2910*/  BSSY B0, `(.L_x_2517) ;  /* 0x0000012000007945 */ /* 0x000fe60003800000 */
[----:B------:R-:W-:-:S13]  /*2920*/  ISETP.GT.AND P1, PT, R5, -0x1, PT ;  /* 0xffffffff0500780c */ /* 0x000fda0003f24270 */
[----:B------:R-:W-:Y:S05]  /*2930*/  @P1 BRA `(.L_x_2518) ;  /* 0x0000000000241947 */ /* 0x000fea0003800000 */
[----:B------:R-:W-:Y:S01]  /*2940*/  ULDC UR6, c[0x0][0x9e4] ;  /* 0x0002790000067ab9 */ /* 0x000fe20000000800 */
[----:B------:R-:W-:Y:S01]  /*2950*/  LOP3.LUT R5, RZ, R5, RZ, 0x33, !PT ;  /* 0x00000005ff057212 */ /* 0x000fe200078e33ff */
[----:B------:R-:W-:-:S05]  /*2960*/  IMAD.U32 R13, RZ, RZ, UR6 ;  /* 0x00000006ff0d7e24 */ /* 0x000fca000f8e00ff */
[----:B------:R-:W-:-:S13]  /*2970*/  ISETP.NE.AND P1, PT, R13, 0x1, PT ;  /* 0x000000010d00780c */ /* 0x000fda0003f25270 */
[----:B------:R-:W2:Y:S02]  /*2980*/  @P1 LDC.64 R72, c[0x0][0x9e8] ;  /* 0x00027a00ff481b82 */ /* 0x000ea40000000a00 */
[----:B--2---:R-:W-:-:S05]  /*2990*/  @P1 IMAD.HI.U32 R10, R5, R72, RZ ;  /* 0x00000048050a1227 */ /* 0x004fca00078e00ff */
[----:B------:R-:W-:-:S04]  /*29a0*/  @P1 SHF.R.U32.HI R5, RZ, R73, R10 ;  /* 0x00000049ff051219 */ /* 0x000fc8000001160a */
[----:B------:R-:W-:Y:S01]  /*29b0*/  LOP3.LUT R5, RZ, R5, RZ, 0x33, !PT ;  /* 0x00000005ff057212 */ /* 0x000fe200078e33ff */
[----:B------:R-:W-:Y:S06]  /*29c0*/  BRA `(.L_x_2519) ;  /* 0x0000000000187947 */ /* 0x000fec0003800000 */
.L_x_2518:
[----:B------:R-:W-:Y:S02]  /*29d0*/  ULDC UR6, c[0x0][0x9e4] ;  /* 0x0002790000067ab9 */ /* 0x000fe40000000800 */
[----:B------:R-:W-:-:S05]  /*29e0*/  IMAD.U32 R13, RZ, RZ, UR6 ;  /* 0x00000006ff0d7e24 */ /* 0x000fca000f8e00ff */
[----:B------:R-:W-:-:S13]  /*29f0*/  ISETP.NE.AND P1, PT, R13, 0x1, PT ;  /* 0x000000010d00780c */ /* 0x000fda0003f25270 */
[----:B------:R-:W2:Y:S02]  /*2a00*/  @P1 LDC.64 R72, c[0x0][0x9e8] ;  /* 0x00027a00ff481b82 */ /* 0x000ea40000000a00 */
[----:B--2---:R-:W-:-:S05]  /*2a10*/  @P1 IMAD.HI.U32 R10, R5, R72, RZ ;  /* 0x00000048050a1227 */ /* 0x004fca00078e00ff */
[----:B------:R-:W-:-:S07]  /*2a20*/  @P1 SHF.R.U32.HI R5, RZ, R73, R10 ;  /* 0x00000049ff051219 */ /* 0x000fce000001160a */
.L_x_2519:
[----:B------:R-:W-:Y:S05]  /*2a30*/  BSYNC B0 ;  /* 0x0000000000007941 */ /* 0x000fea0003800000 */
.L_x_2517:
[----:B------:R-:W-:-:S05]  /*2a40*/  IMAD R5, R5, R13, R20 ;  /* 0x0000000d05057224 */ /* 0x000fca00078e0214 */
[----:B------:R-:W-:Y:S02]  /*2a50*/  VIADDMNMX R0, R5, R13, R0, PT ;  /* 0x0000000d05007246 */ /* 0x000fe40003800100 */
[----:B------:R-:W-:-:S07]  /*2a60*/  VIMNMX R4, R4, R5, !PT ;  /* 0x0000000504047248 */ /* 0x000fce0007fe0100 */
.L_x_2516:
[C---:B------:R-:W-:Y:S01]  /*2a70*/  ISETP.GE.AND P1, PT, R14.reuse, 0x2, PT ;  /* 0x000000020e00780c */ /* 0x040fe20003f26270 */
[----:B------:R-:W2:Y:S01]  /*2a80*/  SHFL.IDX PT, R2, R2, 0x1, 0x1c1f ;  /* 0x003c1f0002027f89 */ /* 0x000ea200000e0000 */
[----:B------:R-:W-:Y:S01]  /*2a90*/  ISETP.GE.AND P5, PT, R14, 0xa, PT ;  /* 0x0000000a0e00780c */ /* 0x000fe20003fa6270 */
[----:B------:R-:W-:Y:S01]  /*2aa0*/  UISETP.NE.AND UP0, UPT, UR47, URZ, UPT ;  /* 0x0000003f2f00728c */ /* 0x000fe2000bf05270 */
[----:B------:R-:W-:Y:S02]  /*2ab0*/  ISETP.GT.AND P3, PT, R4, 0x1, !P1 ;  /* 0x000000010400780c */ /* 0x000fe40004f64270 */
[----:B------:R-:W-:Y:S02]  /*2ac0*/  ISETP.GE.AND P2, PT, R14, 0x9, PT ;  /* 0x000000090e00780c */ /* 0x000fe40003f46270 */
[----:B------:R-:W-:Y:S02]  /*2ad0*/  ISETP.LT.OR P3, PT, R0, 0x2, P3 ;  /* 0x000000020000780c */ /* 0x000fe40001f61670 */
[----:B------:R-:W-:-:S02]  /*2ae0*/  P2R R21, PR, RZ, 0x20 ;  /* 0x00000020ff157803 */ /* 0x000fc40000000000 */
[----:B------:R-:W-:Y:S02]  /*2af0*/  FSEL R25, R25, -INF , !P3 ;  /* 0xff80000019197808 */ /* 0x000fe40005800000 */
[C---:B------:R-:W-:Y:S02]  /*2b00*/  ISETP.GT.AND P3, PT, R4.reuse, 0x9, !P5 ;  /* 0x000000090400780c */ /* 0x040fe40006f64270 */
[----:B------:R-:W-:Y:S02]  /*2b10*/  ISETP.GT.AND P4, PT, R4, 0x8, !P2 ;  /* 0x000000080400780c */ /* 0x000fe40005784270 */
[----:B------:R-:W-:Y:S02]  /*2b20*/  ISETP.LT.OR P3, PT, R0, 0xa, P3 ;  /* 0x0000000a0000780c */ /* 0x000fe40001f61670 */
[----:B------:R-:W-:Y:S02]  /*2b30*/  ISETP.GE.AND P5, PT, R14, 0x11, PT ;  /* 0x000000110e00780c */ /* 0x000fe40003fa6270 */
[----:B------:R-:W-:-:S02]  /*2b40*/  FSEL R29, R29, -INF , !P3 ;  /* 0xff8000001d1d7808 */ /* 0x000fc40005800000 */
[----:B------:R-:W-:Y:S01]  /*2b50*/  ISETP.LT.OR P4, PT, R0, 0x9, P4 ;  /* 0x000000090000780c */ /* 0x000fe20002781670 */
[----:B--2---:R-:W-:Y:S01]  /*2b60*/  IMAD.IADD R10, R11, 0x1, R2 ;  /* 0x000000010b0a7824 */ /* 0x004fe200078e0202 */
[----:B------:R-:W-:Y:S02]  /*2b70*/  ISETP.GT.AND P3, PT, R4, 0x10, !P5 ;  /* 0x000000100400780c */ /* 0x000fe40006f64270 */
[----:B------:R-:W-:Y:S02]  /*2b80*/  FSEL R28, R28, -INF , !P4 ;  /* 0xff8000001c1c7808 */ /* 0x000fe40006000000 */
        /* <DEDUP_REMOVED lines=81> */
[----:B------:R-:W-:Y:S02]  /*30a0*/  P2R R72, PR, RZ, 0x20 ;  /* 0x00000020ff487803 */ /* 0x000fe40000000000 */
[----:B------:R-:W-:Y:S02]  /*30b0*/  FSEL R64, R64, -INF , !P3 ;  /* 0xff80000040407808 */ /* 0x000fe40005800000 */
[C---:B------:R-:W-:Y:S02]  /*30c0*/  ISETP.GE.AND P3, PT, R14.reuse, 0x52, PT ;  /* 0x000000520e00780c */ /* 0x040fe40003f66270 */
[----:B------:R-:W-:Y:S02]  /*30d0*/  ISETP.GE.AND P6, PT, R14, 0x1, PT ;  /* 0x000000010e00780c */ /* 0x000fe40003fc6270 */
[----:B------:R-:W-:Y:S02]  /*30e0*/  ISETP.GT.AND P4, PT, R4, 0x51, !P3 ;  /* 0x000000510400780c */ /* 0x000fe40005f84270 */
[----:B------:R-:W-:-:S02]  /*30f0*/  P2R R15, PR, RZ, 0x40 ;  /* 0x00000040ff0f7803 */ /* 0x000fc40000000000 */
[----:B------:R-:W-:-:S04]  /*3100*/  ISETP.LT.OR P4, PT, R0, 0x52, P4 ;  /* 0x000000520000780c */ /* 0x000fc80002781670 */
[----:B------:R-:W-:Y:S02]  /*3110*/  FSEL R65, R65, -INF , !P4 ;  /* 0xff80000041417808 */ /* 0x000fe40006000000 */
[----:B------:R-:W-:-:S04]  /*3120*/  ISETP.GE.AND P4, PT, R14, 0x59, PT ;  /* 0x000000590e00780c */ /* 0x000fc80003f86270 */
[----:B------:R-:W-:-:S04]  /*3130*/  ISETP.GT.AND P5, PT, R4, 0x58, !P4 ;  /* 0x000000580400780c */ /* 0x000fc800067a4270 */
[----:B------:R-:W-:-:S04]  /*3140*/  ISETP.LT.OR P5, PT, R0, 0x59, P5 ;  /* 0x000000590000780c */ /* 0x000fc80002fa1670 */
[----:B------:R-:W-:Y:S02]  /*3150*/  FSEL R68, R68, -INF , !P5 ;  /* 0xff80000044447808 */ /* 0x000fe40006800000 */
[----:B------:R-:W-:-:S04]  /*3160*/  ISETP.GT.AND P5, PT, R4, RZ, !P6 ;  /* 0x000000ff0400720c */ /* 0x000fc800077a4270 */
[----:B------:R-:W-:-:S04]  /*3170*/  ISETP.LT.OR P5, PT, R0, 0x1, P5 ;  /* 0x000000010000780c */ /* 0x000fc80002fa1670 */
[----:B------:R-:W-:Y:S02]  /*3180*/  FSEL R13, R24, -INF , !P5 ;  /* 0xff800000180d7808 */ /* 0x000fe40006800000 */
[----:B------:R-:W-:-:S04]  /*3190*/  ISETP.GE.AND P5, PT, R14, 0x5a, PT ;  /* 0x0000005a0e00780c */ /* 0x000fc80003fa6270 */
[----:B------:R-:W-:-:S04]  /*31a0*/  ISETP.GT.AND P6, PT, R4, 0x59, !P5 ;  /* 0x000000590400780c */ /* 0x000fc80006fc4270 */
[----:B------:R-:W-:Y:S02]  /*31b0*/  ISETP.LT.OR P6, PT, R0, 0x5a, P6 ;  /* 0x0000005a0000780c */ /* 0x000fe400037c1670 */
[----:B------:R-:W-:Y:S02]  /*31c0*/  VIADDMNMX R0, R2, R12, R9, PT ;  /* 0x0000000c02007246 */ /* 0x000fe40003800109 */
[----:B------:R-:W-:Y:S02]  /*31d0*/  FSEL R69, R69, -INF , !P6 ;  /* 0xff80000045457808 */ /* 0x000fe40007000000 */
[----:B------:R-:W-:-:S13]  /*31e0*/  PLOP3.LUT P6, PT, PT, PT, UP0, 0x40, 0x0 ;  /* 0x000000000000781c */ /* 0x000fda0003fce808 */
[----:B------:R-:W-:Y:S05]  /*31f0*/  @P6 BRA `(.L_x_2520) ;  /* 0x00000000005c6947 */ /* 0x000fea0003800000 */
        /* <DEDUP_REMOVED lines=13> */
.L_x_2522:
[----:B------:R-:W-:Y:S02]  /*32d0*/  ULDC UR6, c[0x0][0x9e4] ;  /* 0x0002790000067ab9 */ /* 0x000fe40000000800 */
[----:B------:R-:W-:-:S05]  /*32e0*/  IMAD.U32 R2, RZ, RZ, UR6 ;  /* 0x00000006ff027e24 */ /* 0x000fca000f8e00ff */
[----:B------:R-:W-:-:S13]  /*32f0*/  ISETP.NE.AND P6, PT, R2, 0x1, PT ;  /* 0x000000010200780c */ /* 0x000fda0003fc5270 */
[----:B------:R-:W2:Y:S02]  /*3300*/  @P6 LDC.64 R4, c[0x0][0x9e8] ;  /* 0x00027a00ff046b82 */ /* 0x000ea40000000a00 */
[----:B--2---:R-:W-:-:S05]  /*3310*/  @P6 IMAD.HI.U32 R4, R9, R4, RZ ;  /* 0x0000000409046227 */ /* 0x004fca00078e00ff */
[----:B------:R-:W-:-:S07]  /*3320*/  @P6 SHF.R.U32.HI R9, RZ, R5, R4 ;  /* 0x00000005ff096219 */ /* 0x000fce0000011604 */
.L_x_2523:
[----:B------:R-:W-:Y:S05]  /*3330*/  BSYNC B0 ;  /* 0x0000000000007941 */ /* 0x000fea0003800000 */
.L_x_2521:
[----:B------:R-:W-:-:S05]  /*3340*/  IMAD R9, R9, R2, R20 ;  /* 0x0000000209097224 */ /* 0x000fca00078e0214 */
[----:B------:R-:W-:Y:S02]  /*3350*/  VIADDMNMX R0, R9, R2, R0, PT ;  /* 0x0000000209007246 */ /* 0x000fe40003800100 */
[----:B------:R-:W-:-:S07]  /*3360*/  VIMNMX R10, R10, R9, !PT ;  /* 0x000000090a0a7248 */ /* 0x000fce0007fe0100 */
.L_x_2520:
[C---:B------:R-:W-:Y:S01]  /*3370*/  ISETP.GT.AND P1, PT, R10.reuse, 0x1, !P1 ;  /* 0x000000010a00780c */ /* 0x040fe20004f24270 */
[----:B------:R-:W-:Y:S01]  /*3380*/  ULDC UR10, c[0x0][0x988] ;  /* 0x00026200000a7ab9 */ /* 0x000fe20000000800 */
[----:B------:R-:W-:Y:S02]  /*3390*/  ISETP.GT.AND P2, PT, R10, 0x8, !P2 ;  /* 0x000000080a00780c */ /* 0x000fe40005744270 */
[C---:B------:R-:W-:Y:S02]  /*33a0*/  ISETP.LT.OR P1, PT, R0.reuse, 0x2, P1 ;  /* 0x000000020000780c */ /* 0x040fe40000f21670 */
[----:B------:R-:W-:Y:S02]  /*33b0*/  ISETP.LT.OR P2, PT, R0, 0x9, P2 ;  /* 0x000000090000780c */ /* 0x000fe40001741670 */
[----:B------:R-:W-:Y:S02]  /*33c0*/  FSEL R27, R27, -INF , !P1 ;  /* 0xff8000001b1b7808 */ /* 0x000fe40004800000 */
[----:B------:R-:W-:-:S02]  /*33d0*/  ISETP.NE.AND P1, PT, R21, RZ, PT ;  /* 0x000000ff1500720c */ /* 0x000fc40003f25270 */
[----:B------:R-:W-:Y:S02]  /*33e0*/  FSEL R30, R30, -INF , !P2 ;  /* 0xff8000001e1e7808 */ /* 0x000fe40005000000 */
[----:B------:R-:W-:Y:S02]  /*33f0*/  ISETP.GT.AND P1, PT, R10, 0x9, !P1 ;  /* 0x000000090a00780c */ /* 0x000fe40004f24270 */
[----:B------:R-:W-:Y:S02]  /*3400*/  ISETP.NE.AND P2, PT, R74, RZ, PT ;  /* 0x000000ff4a00720c */ /* 0x000fe40003f45270 */
[----:B------:R-:W-:Y:S02]  /*3410*/  ISETP.LT.OR P1, PT, R0, 0xa, P1 ;  /* 0x0000000a0000780c */ /* 0x000fe40000f21670 */
[----:B------:R-:W-:Y:S02]  /*3420*/  FMNMX.FTZ R5, R13, R25, !PT ;  /* 0x000000190d057209 */ /* 0x000fe40007810000 */
[----:B------:R-:W-:-:S02]  /*3430*/  FSEL R31, R31, -INF , !P1 ;  /* 0xff8000001f1f7808 */ /* 0x000fc40004800000 */
[----:B------:R-:W-:Y:S02]  /*3440*/  ISETP.NE.AND P1, PT, R72, RZ, PT ;  /* 0x000000ff4800720c */ /* 0x000fe40003f25270 */
[----:B------:R-:W-:Y:S02]  /*3450*/  ISETP.NE.AND P6, PT, R75, RZ, PT ;  /* 0x000000ff4b00720c */ /* 0x000fe40003fc5270 */
        /* <DEDUP_REMOVED lines=53> */
[----:B------:R-:W-:Y:S01]  /*37b0*/  ISETP.NE.AND P2, PT, R85, RZ, PT ;  /* 0x000000ff5500720c */ /* 0x000fe20003f45270 */
[----:B------:R-:W2:Y:S01]  /*37c0*/  SHFL.BFLY PT, R5, R2, 0x2, 0x1f ;  /* 0x0c401f0002057f89 */ /* 0x000ea200000e0000 */
[----:B------:R-:W-:Y:S02]  /*37d0*/  ISETP.LT.OR P1, PT, R0, 0x31, P1 ;  /* 0x000000310000780c */ /* 0x000fe40000f21670 */
[----:B------:R-:W-:Y:S02]  /*37e0*/  ISETP.NE.AND P6, PT, R15, RZ, PT ;  /* 0x000000ff0f00720c */ /* 0x000fe40003fc5270 */
[----:B------:R-:W-:Y:S02]  /*37f0*/  FSEL R50, R50, -INF , !P1 ;  /* 0xff80000032327808 */ /* 0x000fe40004800000 */
[----:B------:R-:W-:-:S02]  /*3800*/  ISETP.NE.AND P1, PT, R81, RZ, PT ;  /* 0x000000ff5100720c */ /* 0x000fc40003f25270 */
[C---:B------:R-:W-:Y:S02]  /*3810*/  ISETP.GT.AND P3, PT, R10.reuse, 0x51, !P3 ;  /* 0x000000510a00780c */ /* 0x040fe40005f64270 */
[C---:B------:R-:W-:Y:S02]  /*3820*/  ISETP.GT.AND P1, PT, R10.reuse, 0x31, !P1 ;  /* 0x000000310a00780c */ /* 0x040fe40004f24270 */
[----:B------:R-:W-:Y:S02]  /*3830*/  ISETP.GT.AND P4, PT, R10, 0x58, !P4 ;  /* 0x000000580a00780c */ /* 0x000fe40006784270 */
[C---:B------:R-:W-:Y:S02]  /*3840*/  ISETP.LT.OR P1, PT, R0.reuse, 0x32, P1 ;  /* 0x000000320000780c */ /* 0x040fe40000f21670 */
[----:B------:R-:W-:Y:S02]  /*3850*/  ISETP.LT.OR P3, PT, R0, 0x52, P3 ;  /* 0x000000520000780c */ /* 0x000fe40001f61670 */
[----:B------:R-:W-:-:S02]  /*3860*/  FSEL R51, R51, -INF , !P1 ;  /* 0xff80000033337808 */ /* 0x000fc40004800000 */
[----:B------:R-:W-:Y:S02]  /*3870*/  ISETP.NE.AND P1, PT, R82, RZ, PT ;  /* 0x000000ff5200720c */ /* 0x000fe40003f25270 */
[C---:B------:R-:W-:Y:S02]  /*3880*/  ISETP.GT.AND P5, PT, R10.reuse, 0x59, !P5 ;  /* 0x000000590a00780c */ /* 0x040fe40006fa4270 */
[----:B------:R-:W-:Y:S02]  /*3890*/  ISETP.GT.AND P1, PT, R10, 0x38, !P1 ;  /* 0x000000380a00780c */ /* 0x000fe40004f24270 */
[----:B--2---:R-:W-:Y:S02]  /*38a0*/  FMNMX.FTZ R9, R2, R5, !PT ;  /* 0x0000000502097209 */ /* 0x004fe40007810000 */
[C---:B------:R-:W-:Y:S02]  /*38b0*/  ISETP.LT.OR P1, PT, R0.reuse, 0x39, P1 ;  /* 0x000000390000780c */ /* 0x040fe40000f21670 */
[----:B------:R-:W-:Y:S01]  /*38c0*/  ISETP.LT.OR P4, PT, R0, 0x59, P4 ;  /* 0x000000590000780c */ /* 0x000fe20002781670 */
[----:B------:R-:W2:Y:S01]  /*38d0*/  SHFL.BFLY PT, R4, R9, 0x1, 0x1f ;  /* 0x0c201f0009047f89 */ /* 0x000ea200000e0000 */
[----:B------:R-:W-:-:S02]  /*38e0*/  FSEL R54, R54, -INF , !P1 ;  /* 0xff80000036367808 */ /* 0x000fc40004800000 */
[----:B------:R-:W-:Y:S02]  /*38f0*/  ISETP.NE.AND P1, PT, R83, RZ, PT ;  /* 0x000000ff5300720c */ /* 0x000fe40003f25270 */
[----:B------:R-:W-:Y:S02]  /*3900*/  FSEL R67, R67, -INF , !P3 ;  /* 0xff80000043437808 */ /* 0x000fe40005800000 */
[----:B------:R-:W-:Y:S02]  /*3910*/  ISETP.GT.AND P1, PT, R10, 0x39, !P1 ;  /* 0x000000390a00780c */ /* 0x000fe40004f24270 */
[C---:B------:R-:W-:Y:S02]  /*3920*/  ISETP.LT.OR P5, PT, R0.reuse, 0x5a, P5 ;  /* 0x0000005a0000780c */ /* 0x040fe40002fa1670 */
[----:B------:R-:W-:Y:S02]  /*3930*/  ISETP.LT.OR P1, PT, R0, 0x3a, P1 ;  /* 0x0000003a0000780c */ /* 0x000fe40000f21670 */
[----:B------:R-:W-:-:S02]  /*3940*/  FSEL R70, R70, -INF , !P4 ;  /* 0xff80000046467808 */ /* 0x000fc40006000000 */
[----:B------:R-:W-:Y:S02]  /*3950*/  FSEL R55, R55, -INF , !P1 ;  /* 0xff80000037377808 */ /* 0x000fe40004800000 */
[----:B------:R-:W-:Y:S02]  /*3960*/  ISETP.NE.AND P1, PT, R84, RZ, PT ;  /* 0x000000ff5400720c */ /* 0x000fe40003f25270 */
[----:B------:R-:W-:Y:S02]  /*3970*/  FSEL R71, R71, -INF , !P5 ;  /* 0xff80000047477808 */ /* 0x000fe40006800000 */
[----:B------:R-:W-:Y:S02]  /*3980*/  ISETP.GT.AND P1, PT, R10, 0x40, !P1 ;  /* 0x000000400a00780c */ /* 0x000fe40004f24270 */
[----:B--2---:R-:W-:Y:S02]  /*3990*/  FMNMX.FTZ R4, R9, R4, !PT ;  /* 0x0000000409047209 */ /* 0x004fe40007810000 */
[----:B------:R-:W-:-:S03]  /*39a0*/  ISETP.LT.OR P1, PT, R0, 0x41, P1 ;  /* 0x000000410000780c */ /* 0x000fc60000f21670 */
[----:B------:R-:W-:Y:S01]  /*39b0*/  FMUL.FTZ R5, R4, UR10 ;  /* 0x0000000a04057c20 */ /* 0x000fe20008410000 */
        /* <DEDUP_REMOVED lines=9> */
[----:B------:R-:W-:-:S04]  /*3a50*/  FSETP.NEU.FTZ.AND P1, PT, R4, -INF , PT ;  /* 0xff8000000400780b */ /* 0x000fc80003f3d000 */
        /* <DEDUP_REMOVED lines=17> */
[----:B------:R-:W2:Y:S01]  /*3b70*/  MUFU.EX2 R9, R9 ;  /* 0x0000000900097308 */ /* 0x000ea20000000800 */
[----:B------:R-:W-:Y:S01]  /*3b80*/  ISETP.GT.AND P1, PT, R10, 0x49, !P2 ;  /* 0x000000490a00780c */ /* 0x000fe20005724270 */
[--C-:B------:R-:W-:Y:S01]  /*3b90*/  FFMA.FTZ R162, R36, UR10, -R12.reuse ;  /* 0x0000000a24a27c23 */ /* 0x100fe2000801080c */
[----:B------:R-:W-:Y:S01]  /*3ba0*/  FMNMX.FTZ R2, R38, R5, !PT ;  /* 0x0000000526027209 */ /* 0x000fe20007810000 */
[--C-:B------:R-:W-:Y:S01]  /*3bb0*/  FFMA.FTZ R21, R41, UR10, -R12.reuse ;  /* 0x0000000a29157c23 */ /* 0x100fe2000801080c */
[----:B------:R-:W-:Y:S01]  /*3bc0*/  ISETP.GT.AND P2, PT, R10, 0x50, !P6 ;  /* 0x000000500a00780c */ /* 0x000fe20007744270 */
[--C-:B------:R-:W-:Y:S01]  /*3bd0*/  FFMA.FTZ R15, R37, UR10, -R12.reuse ;  /* 0x0000000a250f7c23 */ /* 0x100fe2000801080c */
[----:B------:R-:W-:Y:S01]  /*3be0*/  FMNMX.FTZ R5, R39, R2, !PT ;  /* 0x0000000227057209 */ /* 0x000fe20007810000 */
[----:B------:R-:W3:Y:S01]  /*3bf0*/  MUFU.EX2 R158, R158 ;  /* 0x0000009e009e7308 */ /* 0x000ee20000000800 */
[----:B------:R-:W-:Y:S01]  /*3c00*/  ISETP.LT.OR P1, PT, R0, 0x4a, P1 ;  /* 0x0000004a0000780c */ /* 0x000fe20000f21670 */
[--C-:B------:R-:W-:Y:S01]  /*3c10*/  FFMA.FTZ R164, R40, UR10, -R12.reuse ;  /* 0x0000000a28a47c23 */ /* 0x100fe2000801080c */
[----:B------:R-:W-:Y:S01]  /*3c20*/  FMNMX.FTZ R2, R42, R5, !PT ;  /* 0x000000052a027209 */ /* 0x000fe20007810000 */
[--C-:B------:R-:W-:Y:S01]  /*3c30*/  FFMA.FTZ R166, R44, UR10, -R12.reuse ;  /* 0x0000000a2ca67c23 */ /* 0x100fe2000801080c */
[----:B------:R-:W-:Y:S01]  /*3c40*/  ISETP.LT.OR P2, PT, R0, 0x51, P2 ;  /* 0x000000510000780c */ /* 0x000fe20001741670 */
[--C-:B------:R-:W-:Y:S01]  /*3c50*/  FFMA.FTZ R25, R45, UR10, -R12.reuse ;  /* 0x0000000a2d197c23 */ /* 0x100fe2000801080c */
[----:B------:R-:W-:Y:S01]  /*3c60*/  FMNMX.FTZ R5, R43, R2, !PT ;  /* 0x000000022b057209 */ /* 0x000fe20007810000 */
[----:B------:R-:W4:Y:S01]  /*3c70*/  MUFU.EX2 R11, R11 ;  /* 0x0000000b000b7308 */ /* 0x000f220000000800 */
[----:B------:R-:W-:Y:S01]  /*3c80*/  FSEL R63, R63, -INF , !P1 ;  /* 0xff8000003f3f7808 */ /* 0x000fe20004800000 */
[----:B--2---:R-:W-:Y:S01]  /*3c90*/  FADD.FTZ R41, R156, R9 ;  /* 0x000000099c297221 */ /* 0x004fe20000010000 */
[----:B------:R-:W-:Y:S01]  /*3ca0*/  FMNMX.FTZ R2, R46, R5, !PT ;  /* 0x000000052e027209 */ /* 0x000fe20007810000 */
[--C-:B------:R-:W-:Y:S01]  /*3cb0*/  FFMA.FTZ R168, R48, UR10, -R12.reuse ;  /* 0x0000000a30a87c23 */ /* 0x100fe2000801080c */
[----:B------:R-:W-:Y:S01]  /*3cc0*/  FSEL R66, R66, -INF , !P2 ;  /* 0xff80000042427808 */ /* 0x000fe20005000000 */
        /* <DEDUP_REMOVED lines=11> */
[--C-:B------:R-:W-:Y:S01]  /*3d80*/  FFMA.FTZ R61, R61, UR10, -R12.reuse ;  /* 0x0000000a3d3d7c23 */ /* 0x100fe2000801080c */
[--C-:B------:R-:W-:Y:S01]  /*3d90*/  FFMA.FTZ R64, R64, UR10, -R12.reuse ;  /* 0x0000000a40407c23 */ /* 0x100fe2000801080c */
[----:B------:R-:W-:Y:S01]  /*3da0*/  FMNMX.FTZ R2, R54, R5, !PT ;  /* 0x0000000536027209 */ /* 0x000fe20007810000 */
[--C-:B------:R-:W-:Y:S01]  /*3db0*/  FFMA.FTZ R65, R65, UR10, -R12.reuse ;  /* 0x0000000a41417c23 */ /* 0x100fe2000801080c */
[----:B------:R-:W-:Y:S01]  /*3dc0*/  F2FP.BF16.F32.PACK_AB R156, R9, R156 ;  /* 0x0000009c099c723e */ /* 0x000fe200000010ff */
[--C-:B------:R-:W-:Y:S01]  /*3dd0*/  FFMA.FTZ R68, R68, UR10, -R12.reuse ;  /* 0x0000000a44447c23 */ /* 0x100fe2000801080c */
[----:B------:R-:W-:Y:S01]  /*3de0*/  FMNMX.FTZ R5, R55, R2, !PT ;  /* 0x0000000237057209 */ /* 0x000fe20007810000 */
[----:B------:R-:W0:Y:S01]  /*3df0*/  MUFU.EX2 R162, R162 ;  /* 0x000000a200a27308 */ /* 0x000e220000000800 */
[----:B------:R-:W-:-:S02]  /*3e00*/  FFMA.FTZ R12, R69, UR10, -R12 ;  /* 0x0000000a450c7c23 */ /* 0x000fc4000801080c */
[----:B------:R-:W-:-:S04]  /*3e10*/  FMNMX.FTZ R2, R58, R5, !PT ;  /* 0x000000053a027209 */ /* 0x000fc80007810000 */
[----:B------:R-:W-:Y:S01]  /*3e20*/  FMNMX.FTZ R5, R59, R2, !PT ;  /* 0x000000023b057209 */ /* 0x000fe20007810000 */
[----:B------:R-:W1:Y:S03]  /*3e30*/  MUFU.EX2 R15, R15 ;  /* 0x0000000f000f7308 */ /* 0x000e660000000800 */
        /* <DEDUP_REMOVED lines=8> */
[----:B------:R-:W1:Y:S04]  /*3ec0*/  MUFU.EX2 R166, R166 ;  /* 0x000000a600a67308 */ /* 0x000e680000000800 */
[----:B------:R-:W3:Y:S04]  /*3ed0*/  SHFL.BFLY PT, R5, R0, 0x2, 0x1f ;  /* 0x0c401f0000057f89 */ /* 0x000ee800000e0000 */
[----:B------:R-:W-:Y:S08]  /*3ee0*/  MUFU.EX2 R25, R25 ;  /* 0x0000001900197308 */ /* 0x000ff00000000800 */
[----:B------:R-:W-:Y:S08]  /*3ef0*/  MUFU.EX2 R168, R168 ;  /* 0x000000a800a87308 */ /* 0x000ff00000000800 */
[----:B------:R-:W-:Y:S01]  /*3f00*/  MUFU.EX2 R29, R29 ;  /* 0x0000001d001d7308 */ /* 0x000fe20000000800 */
[----:B---3--:R-:W-:-:S07]  /*3f10*/  FMNMX.FTZ R2, R0, R5, !PT ;  /* 0x0000000500027209 */ /* 0x008fce0007810000 */
[----:B------:R-:W-:Y:S01]  /*3f20*/  MUFU.EX2 R170, R170 ;  /* 0x000000aa00aa7308 */ /* 0x000fe20000000800 */
[----:B------:R-:W3:Y:S07]  /*3f30*/  SHFL.BFLY PT, R5, R2, 0x1, 0x1f ;  /* 0x0c201f0002057f89 */ /* 0x000eee00000e0000 */
[----:B------:R-:W-:Y:S08]  /*3f40*/  MUFU.EX2 R33, R33 ;  /* 0x0000002100217308 */ /* 0x000ff00000000800 */
[----:B------:R-:W-:Y:S08]  /*3f50*/  MUFU.EX2 R172, R172 ;  /* 0x000000ac00ac7308 */ /* 0x000ff00000000800 */
[----:B------:R-:W-:Y:S01]  /*3f60*/  MUFU.EX2 R57, R57 ;  /* 0x0000003900397308 */ /* 0x000fe20000000800 */
[----:B---3--:R-:W-:Y:S01]  /*3f70*/  FMNMX.FTZ R5, R2, R5, !PT ;  /* 0x0000000502057209 */ /* 0x008fe20007810000 */
[----:B------:R-:W-:Y:S01]  /*3f80*/  FADD.FTZ R2, R158, R41 ;  /* 0x000000299e027221 */ /* 0x000fe20000010000 */
[----:B----4-:R-:W-:-:S02]  /*3f90*/  F2FP.BF16.F32.PACK_AB R158, R11, R158 ;  /* 0x0000009e0b9e723e */ /* 0x010fc400000010ff */
[C---:B------:R-:W-:Y:S01]  /*3fa0*/  FSETP.NEU.FTZ.AND P1, PT, R5.reuse, -INF , PT ;  /* 0xff8000000500780b */ /* 0x040fe20003f3d000 */
[----:B------:R-:W-:Y:S01]  /*3fb0*/  FMUL.FTZ R0, R5, UR10 ;  /* 0x0000000a05007c20 */ /* 0x000fe20008410000 */
[----:B------:R-:W-:Y:S01]  /*3fc0*/  FADD.FTZ R41, R11, R2 ;  /* 0x000000020b297221 */ /* 0x000fe20000010000 */
[----:B------:R-:W-:Y:S03]  /*3fd0*/  MUFU.EX2 R60, R60 ;  /* 0x0000003c003c7308 */ /* 0x000fe60000000800 */
[----:B------:R-:W-:Y:S01]  /*3fe0*/  FSEL R0, R0, RZ, P1 ;  /* 0x000000ff00007208 */ /* 0x000fe20000800000 */
[----:B--2---:R-:W-:Y:S01]  /*3ff0*/  FADD.FTZ R2, R160, R41 ;  /* 0x00000029a0027221 */ /* 0x004fe20000010000 */
[----:B-----5:R-:W-:-:S03]  /*4000*/  F2FP.BF16.F32.PACK_AB R160, R13, R160 ;  /* 0x000000a00da0723e */ /* 0x020fc600000010ff */
        /* <DEDUP_REMOVED lines=8> */
[----:B------:R-:W-:Y:S01]  /*4090*/  FFMA.FTZ R39, R39, UR10, -R0 ;  /* 0x0000000a27277c23 */ /* 0x000fe20008010800 */
[----:B------:R-:W-:Y:S01]  /*40a0*/  FADD.FTZ R45, R13, R2 ;  /* 0x000000020d2d7221 */ /* 0x000fe20000010000 */
[--C-:B------:R-:W-:Y:S01]  /*40b0*/  FFMA.FTZ R42, R42, UR10, -R0.reuse ;  /* 0x0000000a2a2a7c23 */ /* 0x100fe20008010800 */
[--C-:B------:R-:W-:Y:S01]  /*40c0*/  FFMA.FTZ R43, R43, UR10, -R0.reuse ;  /* 0x0000000a2b2b7c23 */ /* 0x100fe20008010800 */
[--C-:B------:R-:W-:Y:S01]  /*40d0*/  FFMA.FTZ R46, R46, UR10, -R0.reuse ;  /* 0x0000000a2e2e7c23 */ /* 0x100fe20008010800 */
[----:B0-----:R-:W-:Y:S01]  /*40e0*/  FADD.FTZ R10, R162, R45 ;  /* 0x0000002da20a7221 */ /* 0x001fe20000010000 */
[----:B------:R-:W0:Y:S01]  /*40f0*/  MUFU.EX2 R27, R27 ;  /* 0x0000001b001b7308 */ /* 0x000e220000000800 */
[--C-:B------:R-:W-:Y:S01]  /*4100*/  FFMA.FTZ R47, R47, UR10, -R0.reuse ;  /* 0x0000000a2f2f7c23 */ /* 0x100fe20008010800 */
[----:B------:R-:W-:Y:S01]  /*4110*/  FFMA.FTZ R50, R50, UR10, -R0 ;  /* 0x0000000a32327c23 */ /* 0x000fe20008010800 */
[----:B-1----:R-:W-:Y:S01]  /*4120*/  FADD.FTZ R45, R15, R10 ;  /* 0x0000000a0f2d7221 */ /* 0x002fe20000010000 */
[--C-:B------:R-:W-:Y:S01]  /*4130*/  FFMA.FTZ R51, R51, UR10, -R0.reuse ;  /* 0x0000000a33337c23 */ /* 0x100fe20008010800 */
[--C-:B------:R-:W-:Y:S01]  /*4140*/  FFMA.FTZ R54, R54, UR10, -R0.reuse ;  /* 0x0000000a36367c23 */ /* 0x100fe20008010800 */
[--C-:B------:R-:W-:Y:S01]  /*4150*/  FFMA.FTZ R55, R55, UR10, -R0.reuse ;  /* 0x0000000a37377c23 */ /* 0x100fe20008010800 */
[----:B------:R-:W-:Y:S01]  /*4160*/  FADD.FTZ R10, R164, R45 ;  /* 0x0000002da40a7221 */ /* 0x000fe20000010000 */
[----:B------:R-:W1:Y:S01]  /*4170*/  MUFU.EX2 R30, R30 ;  /* 0x0000001e001e7308 */ /* 0x000e620000000800 */
[--C-:B------:R-:W-:Y:S01]  /*4180*/  FFMA.FTZ R58, R58, UR10, -R0.reuse ;  /* 0x0000000a3a3a7c23 */ /* 0x100fe20008010800 */
[----:B------:R-:W-:Y:S01]  /*4190*/  FFMA.FTZ R59, R59, UR10, -R0 ;  /* 0x0000000a3b3b7c23 */ /* 0x000fe20008010800 */
[----:B------:R-:W-:Y:S01]  /*41a0*/  FADD.FTZ R45, R21, R10 ;  /* 0x0000000a152d7221 */ /* 0x000fe20000010000 */
[--C-:B------:R-:W-:Y:S01]  /*41b0*/  FFMA.FTZ R62, R62, UR10, -R0.reuse ;  /* 0x0000000a3e3e7c23 */ /* 0x100fe20008010800 */
[--C-:B------:R-:W-:Y:S01]  /*41c0*/  FFMA.FTZ R63, R63, UR10, -R0.reuse ;  /* 0x0000000a3f3f7c23 */ /* 0x100fe20008010800 */
[--C-:B------:R-:W-:Y:S01]  /*41d0*/  FFMA.FTZ R66, R66, UR10, -R0.reuse ;  /* 0x0000000a42427c23 */ /* 0x100fe20008010800 */
[----:B------:R-:W-:Y:S01]  /*41e0*/  FADD.FTZ R10, R166, R45 ;  /* 0x0000002da60a7221 */ /* 0x000fe20000010000 */
[----:B------:R-:W2:Y:S01]  /*41f0*/  MUFU.EX2 R31, R31 ;  /* 0x0000001f001f7308 */ /* 0x000ea20000000800 */
[----:B0-----:R-:W-:Y:S01]  /*4200*/  FADD.FTZ R41, R26, R27 ;  /* 0x0000001b1a297221 */ /* 0x001fe20000010000 */
[----:B------:R-:W-:Y:S01]  /*4210*/  FFMA.FTZ R67, R67, UR10, -R0 ;  /* 0x0000000a43437c23 */ /* 0x000fe20008010800 */
[----:B------:R-:W-:Y:S01]  /*4220*/  FADD.FTZ R45, R25, R10 ;  /* 0x0000000a192d7221 */ /* 0x000fe20000010000 */
[--C-:B------:R-:W-:Y:S01]  /*4230*/  FFMA.FTZ R70, R70, UR10, -R0.reuse ;  /* 0x0000000a46467c23 */ /* 0x100fe20008010800 */
[----:B------:R-:W-:Y:S01]  /*4240*/  FFMA.FTZ R0, R71, UR10, -R0 ;  /* 0x0000000a47007c23 */ /* 0x000fe20008010800 */
[----:B------:R-:W-:Y:S01]  /*4250*/  F2FP.BF16.F32.PACK_AB R162, R15, R162 ;  /* 0x000000a20fa2723e */ /* 0x000fe200000010ff */
[----:B------:R-:W-:Y:S01]  /*4260*/  FADD.FTZ R10, R168, R45 ;  /* 0x0000002da80a7221 */ /* 0x000fe20000010000 */
[----:B------:R-:W0:Y:S01]  /*4270*/  MUFU.EX2 R34, R34 ;  /* 0x0000002200227308 */ /* 0x000e220000000800 */
[----:B-1----:R-:W-:Y:S01]  /*4280*/  FADD.FTZ R2, R30, R41 ;  /* 0x000000291e027221 */ /* 0x002fe20000010000 */
[----:B------:R-:W-:Y:S01]  /*4290*/  F2FP.BF16.F32.PACK_AB R164, R21, R164 ;  /* 0x000000a415a4723e */ /* 0x000fe200000010ff */
[----:B------:R-:W-:Y:S01]  /*42a0*/  FADD.FTZ R45, R29, R10 ;  /* 0x0000000a1d2d7221 */ /* 0x000fe20000010000 */
[----:B------:R-:W-:-:S02]  /*42b0*/  F2FP.BF16.F32.PACK_AB R166, R25, R166 ;  /* 0x000000a619a6723e */ /* 0x000fc400000010ff */
[----:B------:R-:W-:Y:S01]  /*42c0*/  F2FP.BF16.F32.PACK_AB R168, R29, R168 ;  /* 0x000000a81da8723e */ /* 0x000fe200000010ff */
[----:B------:R-:W-:Y:S01]  /*42d0*/  FADD.FTZ R10, R170, R45 ;  /* 0x0000002daa0a7221 */ /* 0x000fe20000010000 */
[----:B------:R-:W1:Y:S01]  /*42e0*/  MUFU.EX2 R35, R35 ;  /* 0x0000002300237308 */ /* 0x000e620000000800 */
[----:B--2---:R-:W-:Y:S01]  /*42f0*/  FADD.FTZ R41, R31, R2 ;  /* 0x000000021f297221 */ /* 0x004fe20000010000 */
[C---:B------:R-:W-:Y:S01]  /*4300*/  F2FP.BF16.F32.PACK_AB R170, R33.reuse, R170 ;  /* 0x000000aa21aa723e */ /* 0x040fe200000010ff */
[----:B------:R-:W-:Y:S01]  /*4310*/  FADD.FTZ R45, R33, R10 ;  /* 0x0000000a212d7221 */ /* 0x000fe20000010000 */
[----:B------:R-:W-:Y:S02]  /*4320*/  F2FP.BF16.F32.PACK_AB R157, R27, R26 ;  /* 0x0000001a1b9d723e */ /* 0x000fe400000010ff */
[----:B------:R-:W-:Y:S01]  /*4330*/  F2FP.BF16.F32.PACK_AB R159, R31, R30 ;  /* 0x0000001e1f9f723e */ /* 0x000fe200000010ff */
[----:B------:R-:W-:Y:S01]  /*4340*/  FADD.FTZ R10, R172, R45 ;  /* 0x0000002dac0a7221 */ /* 0x000fe20000010000 */
[----:B------:R-:W2:Y:S01]  /*4350*/  MUFU.EX2 R38, R38 ;  /* 0x0000002600267308 */ /* 0x000ea20000000800 */
[----:B0-----:R-:W-:Y:S01]  /*4360*/  FADD.FTZ R2, R34, R41 ;  /* 0x0000002922027221 */ /* 0x001fe20000010000 */
[C---:B------:R-:W-:Y:S01]  /*4370*/  F2FP.BF16.F32.PACK_AB R172, R57.reuse, R172 ;  /* 0x000000ac39ac723e */ /* 0x040fe200000010ff */
[----:B------:R-:W-:-:S04]  /*4380*/  FADD.FTZ R11, R57, R10 ;  /* 0x0000000a390b7221 */ /* 0x000fc80000010000 */
[----:B------:R-:W-:Y:S01]  /*4390*/  FADD.FTZ R10, R60, R11 ;  /* 0x0000000b3c0a7221 */ /* 0x000fe20000010000 */
        /* <DEDUP_REMOVED lines=53> */
[----:B------:R2:W0:Y:S01]  /*46f0*/  MUFU.EX2 R179, R0 ;  /* 0x0000000000b37308 */ /* 0x0004220000000800 */
[C---:B-1----:R-:W-:Y:S01]  /*4700*/  FADD.FTZ R9, R67.reuse, R10 ;  /* 0x0000000a43097221 */ /* 0x042fe20000010000 */
[----:B------:R-:W-:-:S03]  /*4710*/  F2FP.BF16.F32.PACK_AB R177, R67, R66 ;  /* 0x0000004243b1723e */ /* 0x000fc600000010ff */
[----:B--2---:R-:W-:-:S04]  /*4720*/  FADD.FTZ R0, R70, R9 ;  /* 0x0000000946007221 */ /* 0x004fc80000010000 */
[C---:B0-----:R-:W-:Y:S01]  /*4730*/  FADD.FTZ R0, R179.reuse, R0 ;  /* 0x00000000b3007221 */ /* 0x041fe20000010000 */
[----:B------:R-:W-:Y:S01]  /*4740*/  F2FP.BF16.F32.PACK_AB R179, R179, R70 ;  /* 0x00000046b3b3723e */ /* 0x000fe200000010ff */
[----:B------:R-:W-:Y:S06]  /*4750*/  @!P0 BRA `(.L_x_2524) ;  /* 0x0000000000048947 */ /* 0x000fec0003800000 */
[----:B------:R-:W-:Y:S01]  /*4760*/  BPT.TRAP 0x1 ;  /* 0x000000040000795c */ /* 0x000fe20000300000 */
.L_x_2524:
[----:B------:R0:W1:Y:S01]  /*4770*/  SYNCS.PHASECHK.TRANS64.TRYWAIT P1, [UR22+0x22850], R8 ;  /* 0x02285008ff0075a7 */ /* 0x0000620008020156 */
[----:B------:R-:W-:Y:S05]  /*4780*/  @!P0 BRA `(.L_x_2525) ;  /* 0x0000000000048947 */ /* 0x000fea0003800000 */
[----:B------:R-:W-:Y:S01]  /*4790*/  BPT.TRAP 0x1 ;  /* 0x000000040000795c */ /* 0x000fe20000300000 */
.L_x_2525:
[----:B-1----:R-:W-:Y:S05]  /*47a0*/  @P1 BRA `(.L_x_2526) ;  /* 0x0000000000081947 */ /* 0x002fea0003800000 */
[----:B------:R-:W1:Y:S02]  /*47b0*/  SYNCS.PHASECHK.TRANS64.TRYWAIT P1, [UR22+0x22850], R8 ;  /* 0x02285008ff0075a7 */ /* 0x000e640008020156 */
[----:B-1----:R-:W-:Y:S05]  /*47c0*/  @!P1 BRA `(.L_x_2527) ;  /* 0x0000013c00909947 */ /* 0x002fea0003800000 */
.L_x_2526:
        /* <DEDUP_REMOVED lines=42> */
[----:B--2---:R-:W-:Y:S05]  /*4a70*/  @!P0 BRA `(.L_x_2528) ;  /* 0x0000000000048947 */ /* 0x004fea0003800000 */
[----:B------:R-:W-:Y:S01]  /*4a80*/  BPT.TRAP 0x1 ;  /* 0x000000040000795c */ /* 0x000fe20000300000 */
.L_x_2528:
[----:B------:R-:W2:Y:S01]  /*4a90*/  LDC R6, c[0x0][0x448] ;  /* 0x00011200ff067b82 */ /* 0x000ea20000000800 */
[----:B------:R-:W-:Y:S02]  /*4aa0*/  UISETP.NE.AND UP0, UPT, UR47, URZ, UPT ;  /* 0x0000003f2f00728c */ /* 0x000fe4000bf05270 */
[----:B------:R-:W-:-:S05]  /*4ab0*/  UIADD3 UR22, UR22, 0x22860, URZ ;  /* 0x0002286016167890 */ /* 0x000fca000fffe03f */
[----:B------:R-:W3:Y:S01]  /*4ac0*/  S2UR UR6, SR_CgaCtaId ;  /* 0x00000000000679c3 */ /* 0x000ee20000008800 */
[----:B--2---:R-:W-:Y:S01]  /*4ad0*/  ISETP.NE.AND P1, PT, R6, 0x1, PT ;  /* 0x000000010600780c */ /* 0x004fe20003f25270 */
[----:B---3--:R-:W-:-:S12]  /*4ae0*/  UPRMT UR22, UR6, 0x654, UR22 ;  /* 0x0000065406167896 */ /* 0x008fd80008000016 */
[----:B------:R-:W2:Y:S08]  /*4af0*/  @P1 LDC R6, c[0x0][0x44c] ;  /* 0x00011300ff061b82 */ /* 0x000eb00000000800 */
[----:B01----:R-:W0:Y:S01]  /*4b00*/  @P1 LDC R8, c[0x0][0x450] ;  /* 0x00011400ff081b82 */ /* 0x003e220000000800 */
[----:B------:R-:W-:Y:S01]  /*4b10*/  SYNCS.ARRIVE.TRANS64.RED.A1T0 RZ, [UR22], RZ ;  /* 0x000000ffffff79a7 */ /* 0x000fe20008100416 */
[----:B--2---:R-:W-:-:S04]  /*4b20*/  @P1 IMAD.HI.U32 R7, R6, UR42, RZ ;  /* 0x0000002a06071c27 */ /* 0x004fc8000f8e00ff */
[----:B------:R-:W-:Y:S01]  /*4b30*/  IMAD.U32 R6, RZ, RZ, UR42 ;  /* 0x0000002aff067e24 */ /* 0x000fe2000f8e00ff */
[----:B0-----:R-:W-:Y:S02]  /*4b40*/  @P1 SHF.R.U32.HI R6, RZ, R8, R7 ;  /* 0x00000008ff061219 */ /* 0x001fe40000011607 */
[----:B------:R-:W-:Y:S02]  /*4b50*/  PLOP3.LUT P1, PT, PT, PT, UP0, 0x40, 0x0 ;  /* 0x000000000000781c */ /* 0x000fe40003f2e808 */
[----:B------:R-:W-:-:S05]  /*4b60*/  IADD3 R7, R6, R19, -R18 ;  /* 0x0000001306077210 */ /* 0x000fca0007ffe812 */
[----:B------:R-:W-:-:S05]  /*4b70*/  VIADD R6, R7, UR14 ;  /* 0x0000000e07067c36 */ /* 0x000fca0008000000 */
[----:B------:R-:W-:Y:S01]  /*4b80*/  R2UR UR11, R6 ;  /* 0x00000000060b72ca */ /* 0x000fe200000e0000 */
[----:B------:R-:W-:Y:S01]  /*4b90*/  VIADD R6, R152, 0xfffffffe ;  /* 0xfffffffe98067836 */ /* 0x000fe20000000000 */
[----:B------:R-:W-:-:S13]  /*4ba0*/  @P1 BRA `(.L_x_2529) ;  /* 0x0000000000541947 */ /* 0x000fda0003800000 */
[C---:B------:R-:W-:Y:S01]  /*4bb0*/  ISETP.GT.AND P1, PT, R7.reuse, RZ, PT ;  /* 0x000000ff0700720c */ /* 0x040fe20003f24270 */
[----:B------:R-:W-:-:S05]  /*4bc0*/  VIADD R8, R7, 0xffffffff ;  /* 0xffffffff07087836 */ /* 0x000fca0000000000 */
[----:B------:R-:W-:-:S07]  /*4bd0*/  R2UR UR14, R8 ;  /* 0x00000000080e72ca */ /* 0x000fce00000e0000 */
[----:B------:R-:W-:Y:S08]  /*4be0*/  @P1 BRA `(.L_x_2530) ;  /* 0x0000000000241947 */ /* 0x000ff00003800000 */
[----:B------:R-:W-:Y:S01]  /*4bf0*/  R2UR UR14, R7 ;  /* 0x00000000070e72ca */ /* 0x000fe200000e0000 */
[----:B------:R-:W-:Y:S02]  /*4c00*/  ULDC UR15, c[0x0][0x9e4] ;  /* 0x00027900000f7ab9 */ /* 0x000fe40000000800 */
[----:B------:R-:W-:-:S10]  /*4c10*/  UISETP.NE.AND UP0, UPT, UR15, 0x1, UPT ;  /* 0x000000010f00788c */ /* 0x000fd4000bf05270 */
[----:B------:R-:W-:Y:S01]  /*4c20*/  UIADD3 UR14, -UR14, URZ, URZ ;  /* 0x0000003f0e0e7290 */ /* 0x000fe2000fffe13f */
[----:B------:R-:W-:-:S03]  /*4c30*/  @UP0 ULDC.64 UR18, c[0x0][0x9e8] ;  /* 0x00027a0000120ab9 */ /* 0x000fc60000000a00 */
[----:B------:R-:W-:-:S04]  /*4c40*/  UIMAD.WIDE.U32 UR6, UR14, UR18, URZ ;  /* 0x000000120e0672a5 */ /* 0x000fc8000f8e003f */
[----:B------:R-:W-:-:S04]  /*4c50*/  @UP0 USHF.R.U32.HI UR14, URZ, UR19, UR7 ;  /* 0x000000133f0e0299 */ /* 0x000fc80008011607 */
[----:B------:R-:W-:Y:S01]  /*4c60*/  ULOP3.LUT UR14, URZ, UR14, URZ, 0x33, !UPT ;  /* 0x0000000e3f0e7292 */ /* 0x000fe2000f8e333f */
[----:B------:R-:W-:Y:S11]  /*4c70*/  BRA `(.L_x_2531) ;  /* 0x0000000000147947 */ /* 0x000ff60003800000 */
.L_x_2530:
[----:B------:R-:W-:Y:S02]  /*4c80*/  ULDC UR15, c[0x0][0x9e4] ;  /* 0x00027900000f7ab9 */ /* 0x000fe40000000800 */
[----:B------:R-:W-:-:S11]  /*4c90*/  UISETP.NE.AND UP0, UPT, UR15, 0x1, UPT ;  /* 0x000000010f00788c */ /* 0x000fd6000bf05270 */
[----:B------:R-:W-:Y:S02]  /*4ca0*/  @UP0 ULDC.64 UR18, c[0x0][0x9e8] ;  /* 0x00027a0000120ab9 */ /* 0x000fe40000000a00 */
[----:B------:R-:W-:-:S04]  /*4cb0*/  UIMAD.WIDE.U32 UR6, UR14, UR18, URZ ;  /* 0x000000120e0672a5 */ /* 0x000fc8000f8e003f */
[----:B------:R-:W-:-:S12]  /*4cc0*/  @UP0 USHF.R.U32.HI UR14, URZ, UR19, UR7 ;  /* 0x000000133f0e0299 */ /* 0x000fd80008011607 */
.L_x_2531:
[----:B------:R-:W-:-:S04]  /*4cd0*/  UIMAD UR14, UR14, UR15, UR15 ;  /* 0x0000000f0e0e72a4 */ /* 0x000fc8000f8e020f */
[----:B------:R-:W-:-:S04]  /*4ce0*/  UISETP.LT.AND UP0, UPT, UR11, UR14, UPT ;  /* 0x0000000e0b00728c */ /* 0x000fc8000bf01270 */
[----:B------:R-:W-:-:S12]  /*4cf0*/  USEL UR11, UR11, UR14, UP0 ;  /* 0x0000000e0b0b7287 */ /* 0x000fd80008000000 */
.L_x_2529:
        /* <DEDUP_REMOVED lines=9> */
[----:B------:R-:W-:Y:S01]  /*4d90*/  IMAD.MOV.U32 R9, RZ, RZ, R4 ;  /* 0x000000ffff097224 */ /* 0x000fe200078e0004 */
[----:B------:R-:W-:Y:S01]  /*4da0*/  ULDC UR23, c[0x0][0x9dc] ;  /* 0x0002770000177ab9 */ /* 0x000fe20000000800 */
[----:B------:R-:W-:Y:S01]  /*4db0*/  ULDC UR28, c[0x0][0x988] ;  /* 0x00026200001c7ab9 */ /* 0x000fe20000000800 */
[----:B------:R-:W-:-:S05]  /*4dc0*/  ULDC UR24, c[0x0][0x9e0] ;  /* 0x0002780000187ab9 */ /* 0x000fca0000000800 */
.L_x_2551:
[----:B------:R-:W-:-:S04]  /*4dd0*/  UIADD3 UR38, UR38, 0x1, URZ ;  /* 0x0000000126267890 */ /* 0x000fc8000fffe03f */
[----:B------:R-:W-:-:S04]  /*4de0*/  UISETP.NE.AND UP0, UPT, UR38, 0x2, UPT ;  /* 0x000000022600788c */ /* 0x000fc8000bf05270 */
[----:B------:R-:W-:Y:S02]  /*4df0*/  USEL UR6, URZ, 0x1, UP0 ;  /* 0x000000013f067887 */ /* 0x000fe40008000000 */
[----:B------:R-:W-:Y:S02]  /*4e00*/  USEL UR38, UR38, URZ, UP0 ;  /* 0x0000003f26267287 */ /* 0x000fe40008000000 */
[----:B------:R-:W-:Y:S01]  /*4e10*/  ULOP3.LUT UR37, UR37, UR6, URZ, 0x3c, !UPT ;  /* 0x0000000625257292 */ /* 0x000fe2000f8e3c3f */
[----:B--2---:R-:W-:Y:S11]  /*4e20*/  @!P0 BRA `(.L_x_2533) ;  /* 0x0000000000048947 */ /* 0x004ff60003800000 */
[----:B------:R-:W-:Y:S01]  /*4e30*/  BPT.TRAP 0x1 ;  /* 0x000000040000795c */ /* 0x000fe20000300000 */
.L_x_2533:
[----:B------:R-:W0:Y:S01]  /*4e40*/  S2UR UR25, SR_CgaCtaId ;  /* 0x00000000001979c3 */ /* 0x000e220000008800 */
[----:B------:R-:W-:Y:S01]  /*4e50*/  UMOV UR6, 0x400 ;  /* 0x0000040000067882 */ /* 0x000fe20000000000 */
[----:B------:R-:W-:-:S05]  /*4e60*/  IMAD.U32 R7, RZ, RZ, UR37 ;  /* 0x00000025ff077e24 */ /* 0x000fca000f8e00ff */
[----:B------:R-:W-:Y:S01]  /*4e70*/  SHF.L.U32 R7, R7, 0x1f, RZ ;  /* 0x0000001f07077819 */ /* 0x000fe200000006ff */
[----:B0-----:R-:W-:-:S04]  /*4e80*/  ULEA UR6, UR25, UR6, 0x18 ;  /* 0x0000000619067291 */ /* 0x001fc8000f8ec03f */
[----:B------:R-:W-:-:S09]  /*4e90*/  ULEA UR26, UR38, UR6, 0x3 ;  /* 0x00000006261a7291 */ /* 0x000fd2000f8e183f */
[----:B------:R0:W1:Y:S01]  /*4ea0*/  SYNCS.PHASECHK.TRANS64.TRYWAIT P1, [UR26+0x22830], R7 ;  /* 0x02283007ff0075a7 */ /* 0x000062000802015a */
[----:B------:R-:W-:Y:S05]  /*4eb0*/  @!P0 BRA `(.L_x_2534) ;  /* 0x0000000000048947 */ /* 0x000fea0003800000 */
[----:B------:R-:W-:Y:S01]  /*4ec0*/  BPT.TRAP 0x1 ;  /* 0x000000040000795c */ /* 0x000fe20000300000 */
.L_x_2534:
[----:B-1----:R-:W-:Y:S05]  /*4ed0*/  @P1 BRA `(.L_x_2535) ;  /* 0x0000000000081947 */ /* 0x002fea0003800000 */
[----:B------:R-:W1:Y:S02]  /*4ee0*/  SYNCS.PHASECHK.TRANS64.TRYWAIT P1, [UR26+0x22830], R7 ;  /* 0x02283007ff0075a7 */ /* 0x000e64000802015a */
[----:B-1----:R-:W-:Y:S05]  /*4ef0*/  @!P1 BRA `(.L_x_2536) ;  /* 0x0000013400dc9947 */ /* 0x002fea0003800000 */
.L_x_2535:
[----:B------:R-:W-:Y:S01]  /*4f00*/  UIMAD UR18, UR38, 0x300, UR20 ;  /* 0x00000300261278a4 */ /* 0x000fe2000f8e0214 */
[----:B------:R-:W-:Y:S01]  /*4f10*/  WARPGROUP.ARRIVE ;  /* 0x00000000000079c5 */ /* 0x000fe20000000000 */
[----:B------:R-:W-:Y:S01]  /*4f20*/  UMOV UR19, 0x40000040 ;  /* 0x4000004000137882 */ /* 0x000fe20000000000 */
[----:B------:R-:W-:Y:S01]  /*4f30*/  UMOV UR7, 0x40000040 ;  /* 0x4000004000077882 */ /* 0x000fe20000000000 */
[----:B------:R-:W-:-:S03]  /*4f40*/  UIADD3 UR6, UR18, 0x2, URZ ;  /* 0x0000000212067890 */ /* 0x000fc6000fffe03f */
[----:B------:R-:W2:Y:S01]  /*4f50*/  S2R R3, SR_TID.X ;  /* 0x0000000000037919 */ /* 0x000ea20000002100 */
[----:B------:R-:W-:Y:S01]  /*4f60*/  UIADD3 UR10, UR18, 0x4, URZ ;  /* 0x00000004120a7890 */ /* 0x000fe2000fffe03f */
[----:B------:R-:W-:Y:S01]  /*4f70*/  UMOV UR11, 0x40000040 ;  /* 0x40000040000b7882 */ /* 0x000fe20000000000 */
[----:B------:R-:W-:Y:S01]  /*4f80*/  HGMMA.64x96x16.F32.BF16 R152, gdesc[UR16], RZ, !UPT, gsb0 ;  /* 0x01600000109879f0 */ /* 0x000fe2000c0018ff */
[----:B------:R-:W-:Y:S01]  /*4f90*/  UIADD3 UR14, UR18, 0x6, URZ ;  /* 0x00000006120e7890 */ /* 0x000fe2000fffe03f */
[----:B------:R-:W-:Y:S01]  /*4fa0*/  UMOV UR15, 0x40000040 ;  /* 0x40000040000f7882 */ /* 0x000fe20000000000 */
        /* <DEDUP_REMOVED lines=15> */
.L_x_2537:
[----:B-1----:R-:W1:Y:S01]  /*50a0*/  LDC R4, c[0x0][0x448] ;  /* 0x00011200ff047b82 */ /* 0x002e620000000800 */
[----:B------:R-:W-:Y:S01]  /*50b0*/  VIADD R15, R22, UR42 ;  /* 0x0000002a160f7c36 */ /* 0x000fe20008000000 */
[----:B------:R-:W-:Y:S01]  /*50c0*/  UIADD3 UR6, UR26, 0x22840, URZ ;  /* 0x000228401a067890 */ /* 0x000fe2000fffe03f */
[----:B------:R-:W-:Y:S01]  /*50d0*/  IMAD R10, R6, -0x60, RZ ;  /* 0xffffffa0060a7824 */ /* 0x000fe200078e02ff */
[----:B------:R-:W-:Y:S02]  /*50e0*/  UISETP.NE.AND UP0, UPT, UR47, URZ, UPT ;  /* 0x0000003f2f00728c */ /* 0x000fe4000bf05270 */
[----:B------:R-:W-:Y:S02]  /*50f0*/  UPRMT UR6, UR25, 0x654, UR6 ;  /* 0x0000065419067896 */ /* 0x000fe40008000006 */
[----:B------:R-:W-:-:S04]  /*5100*/  IADD3 R13, -R17, 0x1, R10 ;  /* 0x00000001110d7810 */ /* 0x000fc80007ffe10a */
[----:B------:R-:W-:-:S03]  /*5110*/  IADD3 R13, -R18, R13, R19 ;  /* 0x0000000d120d7210 */ /* 0x000fc60007ffe113 */
[----:B------:R-:W-:Y:S01]  /*5120*/  SYNCS.ARRIVE.TRANS64.RED.A1T0 RZ, [UR6], RZ ;  /* 0x000000ffffff79a7 */ /* 0x000fe20008100406 */
[----:B------:R-:W-:Y:S01]  /*5130*/  ULOP3.LUT UR6, URZ, UR23, URZ, 0x33, !UPT ;  /* 0x000000173f067292 */ /* 0x000fe2000f8e333f */
[----:B------:R-:W-:-:S05]  /*5140*/  VIADD R14, R13, UR24 ;  /* 0x000000180d0e7c36 */ /* 0x000fca0008000000 */
[----:B------:R-:W-:Y:S01]  /*5150*/  VIADD R13, R13, UR6 ;  /* 0x000000060d0d7c36 */ /* 0x000fe20008000000 */
[----:B-1----:R-:W-:-:S13]  /*5160*/  ISETP.NE.AND P1, PT, R4, 0x1, PT ;  /* 0x000000010400780c */ /* 0x002fda0003f25270 */
[----:B------:R-:W1:Y:S08]  /*5170*/  @P1 LDC R5, c[0x0][0x44c] ;  /* 0x00011300ff051b82 */ /* 0x000e700000000800 */
[----:B------:R-:W3:Y:S01]  /*5180*/  @P1 LDC R4, c[0x0][0x450] ;  /* 0x00011400ff041b82 */ /* 0x000ee20000000800 */
[----:B-1----:R-:W-:-:S05]  /*5190*/  @P1 IMAD.HI.U32 R5, R15, R5, RZ ;  /* 0x000000050f051227 */ /* 0x002fca00078e00ff */
[----:B---3--:R-:W-:Y:S02]  /*51a0*/  @P1 SHF.R.U32.HI R15, RZ, R4, R5 ;  /* 0x00000004ff0f1219 */ /* 0x008fe40000011605 */
[----:B------:R-:W-:-:S03]  /*51b0*/  PLOP3.LUT P1, PT, PT, PT, UP0, 0x40, 0x0 ;  /* 0x000000000000781c */ /* 0x000fc60003f2e808 */
[----:B------:R-:W1:Y:S02]  /*51c0*/  SHFL.IDX PT, R20, R15, RZ, 0x1c1f ;  /* 0x001c1fff0f147589 */ /* 0x000e6400000e0000 */
[----:B-1----:R-:W-:Y:S02]  /*51d0*/  IMAD.IADD R12, R14, 0x1, R20 ;  /* 0x000000010e0c7824 */ /* 0x002fe400078e0214 */
[----:B------:R-:W-:-:S06]  /*51e0*/  IMAD.IADD R11, R20, 0x1, R13 ;  /* 0x00000001140b7824 */ /* 0x000fcc00078e020d */
[----:B------:R-:W-:Y:S05]  /*51f0*/  @P1 BRA `(.L_x_2538) ;  /* 0x0000000000581947 */ /* 0x000fea0003800000 */
[----:B------:R-:W-:Y:S01]  /*5200*/  IADD3 R20, -R18, R19, R20 ;  /* 0x0000001312147210 */ /* 0x000fe20007ffe114 */
[----:B------:R-:W-:Y:S03]  /*5210*/  BSSY B0, `(.L_x_2539) ;  /* 0x0000010000007945 */ /* 0x000fe60003800000 */
        /* <DEDUP_REMOVED lines=10> */
.L_x_2540:
[----:B------:R-:W-:-:S05]  /*52c0*/  IMAD.U32 R21, RZ, RZ, UR22 ;  /* 0x00000016ff157e24 */ /* 0x000fca000f8e00ff */
[----:B------:R-:W-:-:S13]  /*52d0*/  ISETP.NE.AND P1, PT, R21, 0x1, PT ;  /* 0x000000011500780c */ /* 0x000fda0003f25270 */
[----:B------:R-:W1:Y:S02]  /*52e0*/  @P1 LDC.64 R4, c[0x0][0x9e8] ;  /* 0x00027a00ff041b82 */ /* 0x000e640000000a00 */
[----:B-1----:R-:W-:-:S05]  /*52f0*/  @P1 IMAD.HI.U32 R4, R20, R4, RZ ;  /* 0x0000000414041227 */ /* 0x002fca00078e00ff */
[----:B------:R-:W-:-:S07]  /*5300*/  @P1 SHF.R.U32.HI R20, RZ, R5, R4 ;  /* 0x00000005ff141219 */ /* 0x000fce0000011604 */
.L_x_2541:
[----:B------:R-:W-:Y:S05]  /*5310*/  BSYNC B0 ;  /* 0x0000000000007941 */ /* 0x000fea0003800000 */
.L_x_2539:
[----:B------:R-:W-:-:S04]  /*5320*/  IMAD.IADD R4, R10, 0x1, -R17 ;  /* 0x000000010a047824 */ /* 0x000fc800078e0a11 */
[----:B------:R-:W-:-:S05]  /*5330*/  IMAD R4, R20, R21, R4 ;  /* 0x0000001514047224 */ /* 0x000fca00078e0204 */
[----:B------:R-:W-:Y:S02]  /*5340*/  VIMNMX R11, R11, R4, !PT ;  /* 0x000000040b0b7248 */ /* 0x000fe40007fe0100 */
[----:B------:R-:W-:-:S07]  /*5350*/  VIADDMNMX R12, R4, R21, R12, PT ;  /* 0x00000015040c7246 */ /* 0x000fce000380010c */
.L_x_2538:
[C---:B------:R-:W-:Y:S01]  /*5360*/  ISETP.GE.AND P1, PT, R10.reuse, 0x1, PT ;  /* 0x000000010a00780c */ /* 0x040fe20003f26270 */
[----:B------:R-:W-:Y:S01]  /*5370*/  UISETP.NE.AND UP0, UPT, UR47, URZ, UPT ;  /* 0x0000003f2f00728c */ /* 0x000fe2000bf05270 */
[----:B------:R-:W-:Y:S02]  /*5380*/  ISETP.GE.AND P4, PT, R10, 0x9, PT ;  /* 0x000000090a00780c */ /* 0x000fe40003f86270 */
[----:B------:R-:W-:Y:S02]  /*5390*/  LOP3.LUT R16, R16, 0xfffbffff, RZ, 0xc0, !PT ;  /* 0xfffbffff10107812 */ /* 0x000fe400078ec0ff */
[----:B------:R-:W-:-:S04]  /*53a0*/  ISETP.GT.AND P2, PT, R11, RZ, !P1 ;  /* 0x000000ff0b00720c */ /* 0x000fc80004f44270 */
[----:B------:R-:W-:-:S03]  /*53b0*/  ISETP.LT.OR P2, PT, R12, 0x1, P2 ;  /* 0x000000010c00780c */ /* 0x000fc60001741670 */
[----:B------:R-:W-:Y:S02]  /*53c0*/  @P1 LOP3.LUT R16, R16, 0x40000, RZ, 0xfc, !PT ;  /* 0x0004000010101812 */ /* 0x000fe400078efcff */
[----:B------:R-:W-:Y:S02]  /*53d0*/  ISETP.GE.AND P1, PT, R10, 0x2, PT ;  /* 0x000000020a00780c */ /* 0x000fe40003f26270 */
[----:B------:R-:W-:Y:S02]  /*53e0*/  LOP3.LUT R16, R16, 0xfffffffd, RZ, 0xc0, !PT ;  /* 0xfffffffd10107812 */ /* 0x000fe400078ec0ff */
[----:B------:R-:W-:Y:S02]  /*53f0*/  FSEL R152, R152, -INF , !P2 ;  /* 0xff80000098987808 */ /* 0x000fe40005000000 */
[----:B------:R-:W-:Y:S02]  /*5400*/  ISETP.GT.AND P3, PT, R11, 0x1, !P1 ;  /* 0x000000010b00780c */ /* 0x000fe40004f64270 */
[----:B------:R-:W-:-:S02]  /*5410*/  @P4 LOP3.LUT R16, R16, 0x2, RZ, 0xfc, !PT ;  /* 0x0000000210104812 */ /* 0x000fc400078efcff */
[----:B------:R-:W-:Y:S02]  /*5420*/  ISETP.GT.AND P2, PT, R11, 0x8, !P4 ;  /* 0x000000080b00780c */ /* 0x000fe40006744270 */
[----:B------:R-:W-:Y:S02]  /*5430*/  ISETP.GE.AND P4, PT, R10, 0xa, PT ;  /* 0x0000000a0a00780c */ /* 0x000fe40003f86270 */
[C---:B------:R-:W-:Y:S02]  /*5440*/  ISETP.LT.OR P3, PT, R12.reuse, 0x2, P3 ;  /* 0x000000020c00780c */ /* 0x040fe40001f61670 */
[----:B------:R-:W-:Y:S02]  /*5450*/  ISETP.LT.OR P2, PT, R12, 0x9, P2 ;  /* 0x000000090c00780c */ /* 0x000fe40001741670 */
[----:B------:R-:W-:Y:S02]  /*5460*/  FSEL R153, R153, -INF , !P3 ;  /* 0xff80000099997808 */ /* 0x000fe40005800000 */
[----:B------:R-:W-:-:S02]  /*5470*/  ISETP.GE.AND P3, PT, R10, 0x11, PT ;  /* 0x000000110a00780c */ /* 0x000fc40003f66270 */
[----:B------:R-:W-:Y:S02]  /*5480*/  LOP3.LUT R16, R16, 0xfffffffb, RZ, 0xc0, !PT ;  /* 0xfffffffb10107812 */ /* 0x000fe400078ec0ff */
[----:B------:R-:W-:Y:S02]  /*5490*/  FSEL R156, R156, -INF , !P2 ;  /* 0xff8000009c9c7808 */ /* 0x000fe40005000000 */
[----:B------:R-:W-:Y:S02]  /*54a0*/  ISETP.GT.AND P2, PT, R11, 0x9, !P4 ;  /* 0x000000090b00780c */ /* 0x000fe40006744270 */
[----:B------:R-:W-:Y:S02]  /*54b0*/  @P4 LOP3.LUT R16, R16, 0x4, RZ, 0xfc, !PT ;  /* 0x0000000410104812 */ /* 0x000fe400078efcff */
[----:B------:R-:W-:Y:S02]  /*54c0*/  ISETP.LT.OR P2, PT, R12, 0xa, P2 ;  /* 0x0000000a0c00780c */ /* 0x000fe40001741670 */
[----:B------:R-:W-:-:S02]  /*54d0*/  LOP3.LUT R16, R16, 0xfffffff7, RZ, 0xc0, !PT ;  /* 0xfffffff710107812 */ /* 0x000fc400078ec0ff */
[----:B------:R-:W-:Y:S02]  /*54e0*/  FSEL R157, R157, -INF , !P2 ;  /* 0xff8000009d9d7808 */ /* 0x000fe40005000000 */
[----:B------:R-:W-:Y:S02]  /*54f0*/  @P3 LOP3.LUT R16, R16, 0x8, RZ, 0xfc, !PT ;  /* 0x0000000810103812 */ /* 0x000fe400078efcff */
[----:B------:R-:W-:Y:S02]  /*5500*/  ISETP.GT.AND P2, PT, R11, 0x10, !P3 ;  /* 0x000000100b00780c */ /* 0x000fe40005f44270 */
[----:B------:R-:W-:Y:S02]  /*5510*/  ISETP.GE.AND P3, PT, R10, 0x12, PT ;  /* 0x000000120a00780c */ /* 0x000fe40003f66270 */
[----:B------:R-:W-:Y:S02]  /*5520*/  ISETP.LT.OR P2, PT, R12, 0x11, P2 ;  /* 0x000000110c00780c */ /* 0x000fe40001741670 */
[----:B------:R-:W-:-:S02]  /*5530*/  LOP3.LUT R16, R16, 0xffffffef, RZ, 0xc0, !PT ;  /* 0xffffffef10107812 */ /* 0x000fc400078ec0ff */
[----:B------:R-:W-:Y:S02]  /*5540*/  FSEL R160, R160, -INF , !P2 ;  /* 0xff800000a0a07808 */ /* 0x000fe40005000000 */
        /* <DEDUP_REMOVED lines=101> */
[----:B------:R-:W-:Y:S02]  /*5ba0*/  ISETP.GT.AND P6, PT, R11, 0x59, !P6 ;  /* 0x000000590b00780c */ /* 0x000fe400077c4270 */
[----:B------:R-:W1:Y:S02]  /*5bb0*/  SHFL.IDX PT, R11, R15, 0x1, 0x1c1f ;  /* 0x003c1f000f0b7f89 */ /* 0x000e6400000e0000 */
[----:B------:R-:W-:-:S04]  /*5bc0*/  ISETP.LT.OR P6, PT, R12, 0x5a, P6 ;  /* 0x0000005a0c00780c */ /* 0x000fc800037c1670 */
[----:B------:R-:W-:Y:S02]  /*5bd0*/  FSEL R197, R197, -INF , !P6 ;  /* 0xff800000c5c57808 */ /* 0x000fe40007000000 */
[----:B------:R-:W-:Y:S01]  /*5be0*/  PLOP3.LUT P6, PT, PT, PT, UP0, 0x40, 0x0 ;  /* 0x000000000000781c */ /* 0x000fe20003fce808 */
[--C-:B-1----:R-:W-:Y:S02]  /*5bf0*/  IMAD.IADD R14, R14, 0x1, R11.reuse ;  /* 0x000000010e0e7824 */ /* 0x102fe400078e020b */
[----:B------:R-:W-:-:S10]  /*5c00*/  IMAD.IADD R13, R13, 0x1, R11 ;  /* 0x000000010d0d7824 */ /* 0x000fd400078e020b */
        /* <DEDUP_REMOVED lines=13> */
.L_x_2544:
[----:B------:R-:W-:-:S05]  /*5ce0*/  IMAD.U32 R12, RZ, RZ, UR22 ;  /* 0x00000016ff0c7e24 */ /* 0x000fca000f8e00ff */
[----:B------:R-:W-:-:S13]  /*5cf0*/  ISETP.NE.AND P6, PT, R12, 0x1, PT ;  /* 0x000000010c00780c */ /* 0x000fda0003fc5270 */
[----:B------:R-:W1:Y:S02]  /*5d00*/  @P6 LDC.64 R4, c[0x0][0x9e8] ;  /* 0x00027a00ff046b82 */ /* 0x000e640000000a00 */
[----:B-1----:R-:W-:-:S05]  /*5d10*/  @P6 IMAD.HI.U32 R4, R11, R4, RZ ;  /* 0x000000040b046227 */ /* 0x002fca00078e00ff */
[----:B------:R-:W-:-:S07]  /*5d20*/  @P6 SHF.R.U32.HI R11, RZ, R5, R4 ;  /* 0x00000005ff0b6219 */ /* 0x000fce0000011604 */
.L_x_2545:
[----:B------:R-:W-:Y:S05]  /*5d30*/  BSYNC B0 ;  /* 0x0000000000007941 */ /* 0x000fea0003800000 */
.L_x_2543:
[----:B------:R-:W-:-:S04]  /*5d40*/  IMAD.IADD R10, R10, 0x1, -R17 ;  /* 0x000000010a0a7824 */ /* 0x000fc800078e0a11 */
[----:B------:R-:W-:-:S05]  /*5d50*/  IMAD R10, R11, R12, R10 ;  /* 0x0000000c0b0a7224 */ /* 0x000fca00078e020a */
[----:B------:R-:W-:Y:S02]  /*5d60*/  VIMNMX R13, R13, R10, !PT ;  /* 0x0000000a0d0d7248 */ /* 0x000fe40007fe0100 */
[----:B------:R-:W-:-:S07]  /*5d70*/  VIADDMNMX R14, R10, R12, R14, PT ;  /* 0x0000000c0a0e7246 */ /* 0x000fce000380010e */
.L_x_2542:
[----:B------:R-:W-:Y:S01]  /*5d80*/  ISETP.GT.AND P1, PT, R13, 0x1, !P1 ;  /* 0x000000010d00780c */ /* 0x000fe20004f24270 */
[----:B------:R-:W-:Y:S01]  /*5d90*/  UMOV UR10, UR28 ;  /* 0x0000001c000a7c82 */ /* 0x000fe20008000000 */
[----:B------:R-:W-:Y:S02]  /*5da0*/  FMNMX.FTZ R4, R152, R9, !PT ;  /* 0x0000000998047209 */ /* 0x000fe40007810000 */
[----:B------:R-:W-:Y:S02]  /*5db0*/  ISETP.LT.OR P1, PT, R14, 0x2, P1 ;  /* 0x000000020e00780c */ /* 0x000fe40000f21670 */
[C---:B------:R-:W-:Y:S02]  /*5dc0*/  LOP3.LUT P6, RZ, R16.reuse, 0x10000, RZ, 0xc0, !PT ;  /* 0x0001000010ff7812 */ /* 0x040fe400078cc0ff */
        /* <DEDUP_REMOVED lines=48> */
[----:B------:R-:W-:Y:S02]  /*60d0*/  LOP3.LUT P1, RZ, R16, 0x2000, RZ, 0xc0, !PT ;  /* 0x0000200010ff7812 */ /* 0x000fe4000782c0ff */
[----:B------:R-:W-:-:S02]  /*60e0*/  FMNMX.FTZ R4, R193, R4, !PT ;  /* 0x00000004c1047209 */ /* 0x000fc40007810000 */
[----:B------:R-:W-:Y:S02]  /*60f0*/  ISETP.GT.AND P1, PT, R13, 0x21, !P1 ;  /* 0x000000210d00780c */ /* 0x000fe40004f24270 */
[----:B------:R-:W-:Y:S02]  /*6100*/  FMNMX.FTZ R4, R196, R4, !PT ;  /* 0x00000004c4047209 */ /* 0x000fe40007810000 */
[----:B------:R-:W-:Y:S02]  /*6110*/  ISETP.LT.OR P1, PT, R14, 0x22, P1 ;  /* 0x000000220e00780c */ /* 0x000fe40000f21670 */
[----:B------:R-:W-:Y:S02]  /*6120*/  FMNMX.FTZ R4, R197, R4, !PT ;  /* 0x00000004c5047209 */ /* 0x000fe40007810000 */
[----:B------:R-:W-:Y:S02]  /*6130*/  FSEL R171, R171, -INF , !P1 ;  /* 0xff800000abab7808 */ /* 0x000fe40004800000 */
[C---:B------:R-:W-:Y:S01]  /*6140*/  LOP3.LUT P1, RZ, R16.reuse, 0x1000, RZ, 0xc0, !PT ;  /* 0x0000100010ff7812 */ /* 0x040fe2000782c0ff */
[----:B------:R-:W1:Y:S01]  /*6150*/  SHFL.BFLY PT, R5, R4, 0x2, 0x1f ;  /* 0x0c401f0004057f89 */ /* 0x000e6200000e0000 */
[----:B------:R-:W-:-:S02]  /*6160*/  LOP3.LUT P6, RZ, R16, 0x20, RZ, 0xc0, !PT ;  /* 0x0000002010ff7812 */ /* 0x000fc400078cc0ff */
[C---:B------:R-:W-:Y:S02]  /*6170*/  ISETP.GT.AND P1, PT, R13.reuse, 0x28, !P1 ;  /* 0x000000280d00780c */ /* 0x040fe40004f24270 */
[C---:B------:R-:W-:Y:S02]  /*6180*/  ISETP.GT.AND P2, PT, R13.reuse, 0x49, !P2 ;  /* 0x000000490d00780c */ /* 0x040fe40005744270 */
[----:B------:R-:W-:Y:S02]  /*6190*/  ISETP.LT.OR P1, PT, R14, 0x29, P1 ;  /* 0x000000290e00780c */ /* 0x000fe40000f21670 */
[----:B------:R-:W-:Y:S02]  /*61a0*/  ISETP.GT.AND P3, PT, R13, 0x50, !P3 ;  /* 0x000000500d00780c */ /* 0x000fe40005f64270 */
[----:B------:R-:W-:Y:S02]  /*61b0*/  FSEL R174, R174, -INF , !P1 ;  /* 0xff800000aeae7808 */ /* 0x000fe40004800000 */
[----:B------:R-:W-:-:S02]  /*61c0*/  LOP3.LUT P1, RZ, R16, 0x800, RZ, 0xc0, !PT ;  /* 0x0000080010ff7812 */ /* 0x000fc4000782c0ff */
[C---:B------:R-:W-:Y:S02]  /*61d0*/  ISETP.LT.OR P2, PT, R14.reuse, 0x4a, P2 ;  /* 0x0000004a0e00780c */ /* 0x040fe40001741670 */
[C---:B------:R-:W-:Y:S02]  /*61e0*/  ISETP.GT.AND P1, PT, R13.reuse, 0x29, !P1 ;  /* 0x000000290d00780c */ /* 0x040fe40004f24270 */
[----:B------:R-:W-:Y:S02]  /*61f0*/  ISETP.GT.AND P4, PT, R13, 0x51, !P4 ;  /* 0x000000510d00780c */ /* 0x000fe40006784270 */
[C---:B------:R-:W-:Y:S02]  /*6200*/  ISETP.LT.OR P1, PT, R14.reuse, 0x2a, P1 ;  /* 0x0000002a0e00780c */ /* 0x040fe40000f21670 */
[----:B------:R-:W-:Y:S02]  /*6210*/  ISETP.LT.OR P3, PT, R14, 0x51, P3 ;  /* 0x000000510e00780c */ /* 0x000fe40001f61670 */
[----:B------:R-:W-:-:S02]  /*6220*/  FSEL R175, R175, -INF , !P1 ;  /* 0xff800000afaf7808 */ /* 0x000fc40004800000 */
[----:B------:R-:W-:Y:S02]  /*6230*/  LOP3.LUT P1, RZ, R16, 0x400, RZ, 0xc0, !PT ;  /* 0x0000040010ff7812 */ /* 0x000fe4000782c0ff */
[----:B-1----:R-:W-:Y:S02]  /*6240*/  FMNMX.FTZ R4, R4, R5, !PT ;  /* 0x0000000504047209 */ /* 0x002fe40007810000 */
[----:B------:R-:W-:Y:S02]  /*6250*/  ISETP.GT.AND P1, PT, R13, 0x30, !P1 ;  /* 0x000000300d00780c */ /* 0x000fe40004f24270 */
[----:B------:R-:W-:Y:S01]  /*6260*/  FSEL R191, R191, -INF , !P2 ;  /* 0xff800000bfbf7808 */ /* 0x000fe20005000000 */
[----:B------:R-:W1:Y:S01]  /*6270*/  SHFL.BFLY PT, R5, R4, 0x1, 0x1f ;  /* 0x0c201f0004057f89 */ /* 0x000e6200000e0000 */
[----:B------:R-:W-:Y:S02]  /*6280*/  ISETP.LT.OR P1, PT, R14, 0x31, P1 ;  /* 0x000000310e00780c */ /* 0x000fe40000f21670 */
[----:B------:R-:W-:-:S02]  /*6290*/  ISETP.GT.AND P5, PT, R13, 0x58, !P5 ;  /* 0x000000580d00780c */ /* 0x000fc40006fa4270 */
[----:B------:R-:W-:Y:S02]  /*62a0*/  FSEL R178, R178, -INF , !P1 ;  /* 0xff800000b2b27808 */ /* 0x000fe40004800000 */
[----:B------:R-:W-:Y:S02]  /*62b0*/  LOP3.LUT P1, RZ, R16, 0x200, RZ, 0xc0, !PT ;  /* 0x0000020010ff7812 */ /* 0x000fe4000782c0ff */
[----:B------:R-:W-:Y:S02]  /*62c0*/  ISETP.LT.OR P4, PT, R14, 0x52, P4 ;  /* 0x000000520e00780c */ /* 0x000fe40002781670 */
[----:B------:R-:W-:Y:S02]  /*62d0*/  ISETP.GT.AND P1, PT, R13, 0x31, !P1 ;  /* 0x000000310d00780c */ /* 0x000fe40004f24270 */
[----:B------:R-:W-:Y:S02]  /*62e0*/  FSEL R194, R194, -INF , !P3 ;  /* 0xff800000c2c27808 */ /* 0x000fe40005800000 */
[----:B------:R-:W-:-:S02]  /*62f0*/  ISETP.LT.OR P1, PT, R14, 0x32, P1 ;  /* 0x000000320e00780c */ /* 0x000fc40000f21670 */
[----:B------:R-:W-:Y:S02]  /*6300*/  ISETP.LT.OR P5, PT, R14, 0x59, P5 ;  /* 0x000000590e00780c */ /* 0x000fe40002fa1670 */
[----:B------:R-:W-:Y:S02]  /*6310*/  FSEL R179, R179, -INF , !P1 ;  /* 0xff800000b3b37808 */ /* 0x000fe40004800000 */
[----:B------:R-:W-:Y:S02]  /*6320*/  LOP3.LUT P1, RZ, R16, 0x100, RZ, 0xc0, !PT ;  /* 0x0000010010ff7812 */ /* 0x000fe4000782c0ff */
[----:B------:R-:W-:Y:S02]  /*6330*/  FSEL R195, R195, -INF , !P4 ;  /* 0xff800000c3c37808 */ /* 0x000fe40006000000 */
[----:B------:R-:W-:Y:S02]  /*6340*/  ISETP.GT.AND P1, PT, R13, 0x38, !P1 ;  /* 0x000000380d00780c */ /* 0x000fe40004f24270 */
[----:B-1----:R-:W-:-:S02]  /*6350*/  FMNMX.FTZ R4, R4, R5, !PT ;  /* 0x0000000504047209 */ /* 0x002fc40007810000 */
[----:B------:R-:W-:Y:S02]  /*6360*/  ISETP.LT.OR P1, PT, R14, 0x39, P1 ;  /* 0x000000390e00780c */ /* 0x000fe40000f21670 */
[----:B------:R-:W-:Y:S02]  /*6370*/  FSEL R198, R198, -INF , !P5 ;  /* 0xff800000c6c67808 */ /* 0x000fe40006800000 */
[----:B------:R-:W-:Y:S02]  /*6380*/  FSEL R182, R182, -INF , !P1 ;  /* 0xff800000b6b67808 */ /* 0x000fe40004800000 */
[----:B------:R-:W-:-:S04]  /*6390*/  LOP3.LUT P1, RZ, R16, 0x80, RZ, 0xc0, !PT ;  /* 0x0000008010ff7812 */ /* 0x000fc8000782c0ff */
[----:B------:R-:W-:-:S04]  /*63a0*/  ISETP.GT.AND P1, PT, R13, 0x39, !P1 ;  /* 0x000000390d00780c */ /* 0x000fc80004f24270 */
[----:B------:R-:W-:-:S04]  /*63b0*/  ISETP.LT.OR P1, PT, R14, 0x3a, P1 ;  /* 0x0000003a0e00780c */ /* 0x000fc80000f21670 */
[----:B------:R-:W-:Y:S02]  /*63c0*/  FSEL R183, R183, -INF , !P1 ;  /* 0xff800000b7b77808 */ /* 0x000fe40004800000 */
[----:B------:R-:W-:-:S04]  /*63d0*/  LOP3.LUT P1, RZ, R16, 0x40, RZ, 0xc0, !PT ;  /* 0x0000004010ff7812 */ /* 0x000fc8000782c0ff */
[----:B------:R-:W-:-:S04]  /*63e0*/  ISETP.GT.AND P1, PT, R13, 0x40, !P1 ;  /* 0x000000400d00780c */ /* 0x000fc80004f24270 */
[----:B------:R-:W-:-:S04]  /*63f0*/  ISETP.LT.OR P1, PT, R14, 0x41, P1 ;  /* 0x000000410e00780c */ /* 0x000fc80000f21670 */
[----:B------:R-:W-:Y:S02]  /*6400*/  FSEL R186, R186, -INF , !P1 ;  /* 0xff800000baba7808 */ /* 0x000fe40004800000 */
[----:B------:R-:W-:Y:S02]  /*6410*/  ISETP.GT.AND P1, PT, R13, 0x41, !P6 ;  /* 0x000000410d00780c */ /* 0x000fe40007724270 */
[----:B------:R-:W-:Y:S02]  /*6420*/  LOP3.LUT P6, RZ, R16, 0x20000, RZ, 0xc0, !PT ;  /* 0x0002000010ff7812 */ /* 0x000fe400078cc0ff */
[----:B------:R-:W-:-:S04]  /*6430*/  ISETP.LT.OR P1, PT, R14, 0x42, P1 ;  /* 0x000000420e00780c */ /* 0x000fc80000f21670 */
[----:B------:R-:W-:Y:S02]  /*6440*/  FSEL R187, R187, -INF , !P1 ;  /* 0xff800000bbbb7808 */ /* 0x000fe40004800000 */
[----:B------:R-:W-:-:S04]  /*6450*/  FSETP.NEU.FTZ.AND P1, PT, R4, -INF , PT ;  /* 0xff8000000400780b */ /* 0x000fc80003f3d000 */
[----:B------:R-:W-:-:S05]  /*6460*/  FSEL R5, R4, RZ, P1 ;  /* 0x000000ff04057208 */ /* 0x000fca0000800000 */
[----:B------:R-:W-:Y:S01]  /*6470*/  FADD.FTZ R9, -R5, R9 ;  /* 0x0000000905097221 */ /* 0x000fe20000010100 */
[----:B------:R-:W-:-:S03]  /*6480*/  FMUL.FTZ R5, R4, UR10 ;  /* 0x0000000a04057c20 */ /* 0x000fc60008410000 */
[----:B------:R-:W-:Y:S02]  /*6490*/  FMUL.FTZ R9, R9, UR10 ;  /* 0x0000000a09097c20 */ /* 0x000fe40008410000 */
[----:B------:R-:W-:Y:S02]  /*64a0*/  FSEL R5, R5, RZ, P1 ;  /* 0x000000ff05057208 */ /* 0x000fe40000800000 */
[----:B------:R-:W-:Y:S02]  /*64b0*/  ISETP.GT.AND P1, PT, R13, 0x48, !P6 ;  /* 0x000000480d00780c */ /* 0x000fe40007724270 */
[----:B------:R-:W-:Y:S01]  /*64c0*/  LOP3.LUT P6, RZ, R16, 0x1, RZ, 0xc0, !PT ;  /* 0x0000000110ff7812 */ /* 0x000fe200078cc0ff */
[--C-:B------:R-:W-:Y:S01]  /*64d0*/  FFMA.FTZ R152, R152, UR10, -R5.reuse ;  /* 0x0000000a98987c23 */ /* 0x100fe20008010805 */
[----:B------:R-:W-:Y:S01]  /*64e0*/  ISETP.LT.OR P1, PT, R14, 0x49, P1 ;  /* 0x000000490e00780c */ /* 0x000fe20000f21670 */
[--C-:B------:R-:W-:Y:S01]  /*64f0*/  FFMA.FTZ R153, R153, UR10, -R5.reuse ;  /* 0x0000000a99997c23 */ /* 0x100fe20008010805 */
[--C-:B------:R-:W-:Y:S01]  /*6500*/  FFMA.FTZ R156, R156, UR10, -R5.reuse ;  /* 0x0000000a9c9c7c23 */ /* 0x100fe20008010805 */
[--C-:B------:R-:W-:Y:S01]  /*6510*/  FFMA.FTZ R157, R157, UR10, -R5.reuse ;  /* 0x0000000a9d9d7c23 */ /* 0x100fe20008010805 */
[----:B------:R-:W-:Y:S01]  /*6520*/  FSEL R190, R190, -INF , !P1 ;  /* 0xff800000bebe7808 */ /* 0x000fe20004800000 */
[--C-:B------:R-:W-:Y:S01]  /*6530*/  FFMA.FTZ R160, R160, UR10, -R5.reuse ;  /* 0x0000000aa0a07c23 */ /* 0x100fe20008010805 */
[----:B------:R-:W-:Y:S01]  /*6540*/  LOP3.LUT P1, RZ, R16, 0x40000, RZ, 0xc0, !PT ;  /* 0x0004000010ff7812 */ /* 0x000fe2000782c0ff */
[--C-:B------:R-:W-:Y:S01]  /*6550*/  FFMA.FTZ R161, R161, UR10, -R5.reuse ;  /* 0x0000000aa1a17c23 */ /* 0x100fe20008010805 */
[--C-:B------:R-:W-:Y:S01]  /*6560*/  FFMA.FTZ R164, R164, UR10, -R5.reuse ;  /* 0x0000000aa4a47c23 */ /* 0x100fe20008010805 */
[--C-:B------:R-:W-:Y:S01]  /*6570*/  FFMA.FTZ R165, R165, UR10, -R5.reuse ;  /* 0x0000000aa5a57c23 */ /* 0x100fe20008010805 */
[----:B------:R-:W-:Y:S01]  /*6580*/  ISETP.GT.AND P1, PT, R13, RZ, !P1 ;  /* 0x000000ff0d00720c */ /* 0x000fe20004f24270 */
[--C-:B------:R-:W-:Y:S01]  /*6590*/  FFMA.FTZ R168, R168, UR10, -R5.reuse ;  /* 0x0000000aa8a87c23 */ /* 0x100fe20008010805 */
[--C-:B------:R-:W-:Y:S01]  /*65a0*/  FFMA.FTZ R169, R169, UR10, -R5.reuse ;  /* 0x0000000aa9a97c23 */ /* 0x100fe20008010805 */
[--C-:B------:R-:W-:Y:S01]  /*65b0*/  FFMA.FTZ R172, R172, UR10, -R5.reuse ;  /* 0x0000000aacac7c23 */ /* 0x100fe20008010805 */
[----:B------:R-:W-:Y:S01]  /*65c0*/  ISETP.LT.OR P1, PT, R14, 0x1, P1 ;  /* 0x000000010e00780c */ /* 0x000fe20000f21670 */
[--C-:B------:R-:W-:Y:S01]  /*65d0*/  FFMA.FTZ R173, R173, UR10, -R5.reuse ;  /* 0x0000000aadad7c23 */ /* 0x100fe20008010805 */
[--C-:B------:R-:W-:Y:S01]  /*65e0*/  FFMA.FTZ R176, R176, UR10, -R5.reuse ;  /* 0x0000000ab0b07c23 */ /* 0x100fe20008010805 */
[--C-:B------:R-:W-:Y:S01]  /*65f0*/  FFMA.FTZ R177, R177, UR10, -R5.reuse ;  /* 0x0000000ab1b17c23 */ /* 0x100fe20008010805 */
[----:B------:R-:W-:Y:S01]  /*6600*/  FSEL R154, R154, -INF , !P1 ;  /* 0xff8000009a9a7808 */ /* 0x000fe20004800000 */
        /* <DEDUP_REMOVED lines=10> */
[----:B------:R-:W-:Y:S01]  /*66b0*/  FMNMX.FTZ R5, R154, R8, !PT ;  /* 0x000000089a057209 */ /* 0x000fe20007810000 */
[----:B------:R-:W-:Y:S01]  /*66c0*/  MUFU.EX2 R152, R152 ;  /* 0x0000009800987308 */ /* 0x000fe20000000800 */
[----:B------:R-:W-:-:S02]  /*66d0*/  ISETP.GT.AND P1, PT, R13, 0x59, !P6 ;  /* 0x000000590d00780c */ /* 0x000fc40007724270 */
[----:B------:R-:W-:Y:S02]  /*66e0*/  FMNMX.FTZ R5, R155, R5, !PT ;  /* 0x000000059b057209 */ /* 0x000fe40007810000 */
[----:B------:R-:W-:Y:S02]  /*66f0*/  ISETP.LT.OR P1, PT, R14, 0x5a, P1 ;  /* 0x0000005a0e00780c */ /* 0x000fe40000f21670 */
[----:B------:R-:W-:Y:S01]  /*6700*/  FMNMX.FTZ R5, R158, R5, !PT ;  /* 0x000000059e057209 */ /* 0x000fe20007810000 */
[----:B------:R-:W1:Y:S01]  /*6710*/  MUFU.EX2 R9, R9 ;  /* 0x0000000900097308 */ /* 0x000e620000000800 */
[----:B------:R-:W-:Y:S02]  /*6720*/  FSEL R199, R199, -INF , !P1 ;  /* 0xff800000c7c77808 */ /* 0x000fe40004800000 */
[----:B------:R-:W-:-:S04]  /*6730*/  FMNMX.FTZ R5, R159, R5, !PT ;  /* 0x000000059f057209 */ /* 0x000fc80007810000 */
[----:B------:R-:W-:Y:S01]  /*6740*/  FMNMX.FTZ R5, R162, R5, !PT ;  /* 0x00000005a2057209 */ /* 0x000fe20007810000 */
[----:B------:R-:W3:Y:S03]  /*6750*/  MUFU.EX2 R153, R153 ;  /* 0x0000009900997308 */ /* 0x000ee60000000800 */
[----:B------:R-:W-:-:S04]  /*6760*/  FMNMX.FTZ R5, R163, R5, !PT ;  /* 0x00000005a3057209 */ /* 0x000fc80007810000 */
[----:B------:R-:W-:Y:S01]  /*6770*/  FMNMX.FTZ R5, R166, R5, !PT ;  /* 0x00000005a6057209 */ /* 0x000fe20007810000 */
[----:B------:R-:W4:Y:S01]  /*6780*/  MUFU.EX2 R156, R156 ;  /* 0x0000009c009c7308 */ /* 0x000f220000000800 */
[----:B-1----:R-:W-:Y:S01]  /*6790*/  FFMA.FTZ R2, R9, R2, R152 ;  /* 0x0000000209027223 */ /* 0x002fe20000010098 */
[----:B------:R-:W-:Y:S01]  /*67a0*/  FMUL.FTZ R24, R24, R9 ;  /* 0x0000000918187220 */ /* 0x000fe20000410000 */
[----:B------:R-:W-:Y:S01]  /*67b0*/  FMNMX.FTZ R5, R167, R5, !PT ;  /* 0x00000005a7057209 */ /* 0x000fe20007810000 */
[-C--:B------:R-:W-:Y:S01]  /*67c0*/  FMUL.FTZ R25, R25, R9.reuse ;  /* 0x0000000919197220 */ /* 0x080fe20000410000 */
[-C--:B------:R-:W-:Y:S01]  /*67d0*/  FMUL.FTZ R28, R28, R9.reuse ;  /* 0x000000091c1c7220 */ /* 0x080fe20000410000 */
[----:B------:R-:W-:Y:S01]  /*67e0*/  FMUL.FTZ R29, R29, R9 ;  /* 0x000000091d1d7220 */ /* 0x000fe20000410000 */
[----:B------:R-:W-:Y:S01]  /*67f0*/  FMNMX.FTZ R5, R170, R5, !PT ;  /* 0x00000005aa057209 */ /* 0x000fe20007810000 */
[----:B------:R-:W1:Y:S01]  /*6800*/  MUFU.EX2 R157, R157 ;  /* 0x0000009d009d7308 */ /* 0x000e620000000800 */
[C---:B---3--:R-:W-:Y:S01]  /*6810*/  FADD.FTZ R2, R153.reuse, R2 ;  /* 0x0000000299027221 */ /* 0x048fe20000010000 */
[----:B------:R-:W-:Y:S01]  /*6820*/  F2FP.BF16.F32.PACK_AB R152, R153, R152 ;  /* 0x000000989998723e */ /* 0x000fe200000010ff */
[----:B------:R-:W-:Y:S01]  /*6830*/  FMUL.FTZ R32, R32, R9 ;  /* 0x0000000920207220 */ /* 0x000fe20000410000 */
[----:B------:R-:W-:Y:S01]  /*6840*/  FMNMX.FTZ R5, R171, R5, !PT ;  /* 0x00000005ab057209 */ /* 0x000fe20007810000 */
[-C--:B------:R-:W-:Y:S01]  /*6850*/  FMUL.FTZ R33, R33, R9.reuse ;  /* 0x0000000921217220 */ /* 0x080fe20000410000 */
[-C--:B------:R-:W-:Y:S01]  /*6860*/  FMUL.FTZ R36, R36, R9.reuse ;  /* 0x0000000924247220 */ /* 0x080fe20000410000 */
[----:B------:R-:W-:Y:S01]  /*6870*/  FMUL.FTZ R37, R37, R9 ;  /* 0x0000000925257220 */ /* 0x000fe20000410000 */
[----:B------:R-:W-:Y:S01]  /*6880*/  FMNMX.FTZ R5, R174, R5, !PT ;  /* 0x00000005ae057209 */ /* 0x000fe20007810000 */
[----:B------:R-:W3:Y:S01]  /*6890*/  MUFU.EX2 R160, R160 ;  /* 0x000000a000a07308 */ /* 0x000ee20000000800 */
[----:B----4-:R-:W-:Y:S01]  /*68a0*/  FADD.FTZ R2, R156, R2 ;  /* 0x000000029c027221 */ /* 0x010fe20000010000 */
[----:B------:R-:W-:Y:S01]  /*68b0*/  FMUL.FTZ R40, R40, R9 ;  /* 0x0000000928287220 */ /* 0x000fe20000410000 */
[----:B------:R-:W-:Y:S01]  /*68c0*/  FMNMX.FTZ R5, R175, R5, !PT ;  /* 0x00000005af057209 */ /* 0x000fe20007810000 */
[-C--:B------:R-:W-:Y:S01]  /*68d0*/  FMUL.FTZ R41, R41, R9.reuse ;  /* 0x0000000929297220 */ /* 0x080fe20000410000 */
[-C--:B------:R-:W-:Y:S01]  /*68e0*/  FMUL.FTZ R44, R44, R9.reuse ;  /* 0x000000092c2c7220 */ /* 0x080fe20000410000 */
[----:B------:R-:W-:Y:S01]  /*68f0*/  FMUL.FTZ R45, R45, R9 ;  /* 0x000000092d2d7220 */ /* 0x000fe20000410000 */
[----:B------:R-:W-:Y:S01]  /*6900*/  FMNMX.FTZ R5, R178, R5, !PT ;  /* 0x00000005b2057209 */ /* 0x000fe20007810000 */
[----:B------:R-:W4:Y:S01]  /*6910*/  MUFU.EX2 R161, R161 ;  /* 0x000000a100a17308 */ /* 0x000f220000000800 */
[----:B-1----:R-:W-:Y:S01]  /*6920*/  FADD.FTZ R2, R157, R2 ;  /* 0x000000029d027221 */ /* 0x002fe20000010000 */
[----:B------:R-:W-:Y:S01]  /*6930*/  FMUL.FTZ R48, R48, R9 ;  /* 0x0000000930307220 */ /* 0x000fe20000410000 */
[----:B------:R-:W-:Y:S01]  /*6940*/  FMNMX.FTZ R5, R179, R5, !PT ;  /* 0x00000005b3057209 */ /* 0x000fe20007810000 */
[-C--:B------:R-:W-:Y:S01]  /*6950*/  FMUL.FTZ R49, R49, R9.reuse ;  /* 0x0000000931317220 */ /* 0x080fe20000410000 */
[-C--:B------:R-:W-:Y:S01]  /*6960*/  FMUL.FTZ R52, R52, R9.reuse ;  /* 0x0000000934347220 */ /* 0x080fe20000410000 */
[----:B------:R-:W-:Y:S01]  /*6970*/  FMUL.FTZ R53, R53, R9 ;  /* 0x0000000935357220 */ /* 0x000fe20000410000 */
[----:B------:R-:W-:Y:S01]  /*6980*/  FMNMX.FTZ R5, R182, R5, !PT ;  /* 0x00000005b6057209 */ /* 0x000fe20007810000 */
[----:B------:R-:W1:Y:S01]  /*6990*/  MUFU.EX2 R164, R164 ;  /* 0x000000a400a47308 */ /* 0x000e620000000800 */
[----:B---3--:R-:W-:Y:S01]  /*69a0*/  FADD.FTZ R2, R160, R2 ;  /* 0x00000002a0027221 */ /* 0x008fe20000010000 */
        /* <DEDUP_REMOVED lines=36> */
[-C--:B------:R-:W-:Y:S01]  /*6bf0*/  FMUL.FTZ R93, R93, R9.reuse ;  /* 0x000000095d5d7220 */ /* 0x080fe20000410000 */
[-C--:B------:R-:W-:Y:S01]  /*6c00*/  FMUL.FTZ R96, R96, R9.reuse ;  /* 0x0000000960607220 */ /* 0x080fe20000410000 */
[----:B------:R-:W4:Y:S01]  /*6c10*/  SHFL.BFLY PT, R10, R5, 0x2, 0x1f ;  /* 0x0c401f00050a7f89 */ /* 0x000f2200000e0000 */
[----:B------:R-:W5:Y:S01]  /*6c20*/  MUFU.EX2 R173, R173 ;  /* 0x000000ad00ad7308 */ /* 0x000f620000000800 */
[----:B-1----:R-:W-:Y:S01]  /*6c30*/  FADD.FTZ R2, R169, R2 ;  /* 0x00000002a9027221 */ /* 0x002fe20000010000 */
[-C--:B------:R-:W-:Y:S01]  /*6c40*/  FMUL.FTZ R97, R97, R9.reuse ;  /* 0x0000000961617220 */ /* 0x080fe20000410000 */
[-C--:B------:R-:W-:Y:S01]  /*6c50*/  FMUL.FTZ R100, R100, R9.reuse ;  /* 0x0000000964647220 */ /* 0x080fe20000410000 */
[-C--:B------:R-:W-:Y:S01]  /*6c60*/  FMUL.FTZ R101, R101, R9.reuse ;  /* 0x0000000965657220 */ /* 0x080fe20000410000 */
[-C--:B------:R-:W-:Y:S01]  /*6c70*/  FMUL.FTZ R104, R104, R9.reuse ;  /* 0x0000000968687220 */ /* 0x080fe20000410000 */
[-C--:B------:R-:W-:Y:S01]  /*6c80*/  FMUL.FTZ R105, R105, R9.reuse ;  /* 0x0000000969697220 */ /* 0x080fe20000410000 */
[-C--:B------:R-:W-:Y:S01]  /*6c90*/  FMUL.FTZ R108, R108, R9.reuse ;  /* 0x000000096c6c7220 */ /* 0x080fe20000410000 */
[----:B------:R-:W1:Y:S01]  /*6ca0*/  MUFU.EX2 R176, R176 ;  /* 0x000000b000b07308 */ /* 0x000e620000000800 */
        /* <DEDUP_REMOVED lines=14> */
[----:B----4-:R-:W-:Y:S01]  /*6d90*/  FMNMX.FTZ R5, R5, R10, !PT ;  /* 0x0000000a05057209 */ /* 0x010fe20007810000 */
[----:B------:R-:W4:Y:S01]  /*6da0*/  MUFU.EX2 R180, R180 ;  /* 0x000000b400b47308 */ /* 0x000f220000000800 */
[----:B-1----:R-:W-:Y:S01]  /*6db0*/  FADD.FTZ R2, R176, R2 ;  /* 0x00000002b0027221 */ /* 0x002fe20000010000 */
[-C--:B------:R-:W-:Y:S01]  /*6dc0*/  FMUL.FTZ R132, R132, R9.reuse ;  /* 0x0000000984847220 */ /* 0x080fe20000410000 */
[-C--:B------:R-:W-:Y:S01]  /*6dd0*/  FMUL.FTZ R133, R133, R9.reuse ;  /* 0x0000000985857220 */ /* 0x080fe20000410000 */
[----:B------:R-:W1:Y:S01]  /*6de0*/  SHFL.BFLY PT, R10, R5, 0x1, 0x1f ;  /* 0x0c201f00050a7f89 */ /* 0x000e6200000e0000 */
[-C--:B------:R-:W-:Y:S01]  /*6df0*/  FMUL.FTZ R136, R136, R9.reuse ;  /* 0x0000000988887220 */ /* 0x080fe20000410000 */
[-C--:B------:R-:W-:Y:S01]  /*6e00*/  FMUL.FTZ R137, R137, R9.reuse ;  /* 0x0000000989897220 */ /* 0x080fe20000410000 */
[-C--:B------:R-:W-:Y:S01]  /*6e10*/  FMUL.FTZ R140, R140, R9.reuse ;  /* 0x000000098c8c7220 */ /* 0x080fe20000410000 */
[----:B------:R-:W5:Y:S01]  /*6e20*/  MUFU.EX2 R181, R181 ;  /* 0x000000b500b57308 */ /* 0x000f620000000800 */
[----:B---3--:R-:W-:Y:S01]  /*6e30*/  FADD.FTZ R2, R177, R2 ;  /* 0x00000002b1027221 */ /* 0x008fe20000010000 */
[-C--:B------:R-:W-:Y:S01]  /*6e40*/  FMUL.FTZ R141, R141, R9.reuse ;  /* 0x000000098d8d7220 */ /* 0x080fe20000410000 */
[-C--:B------:R-:W-:Y:S01]  /*6e50*/  FMUL.FTZ R144, R144, R9.reuse ;  /* 0x0000000990907220 */ /* 0x080fe20000410000 */
[-C--:B------:R-:W-:Y:S01]  /*6e60*/  FMUL.FTZ R145, R145, R9.reuse ;  /* 0x0000000991917220 */ /* 0x080fe20000410000 */
[-C--:B------:R-:W-:Y:S01]  /*6e70*/  FMUL.FTZ R148, R148, R9.reuse ;  /* 0x0000000994947220 */ /* 0x080fe20000410000 */
[----:B------:R-:W-:-:S02]  /*6e80*/  FMUL.FTZ R149, R149, R9 ;  /* 0x0000000995957220 */ /* 0x000fc40000410000 */
[----:B------:R-:W3:Y:S01]  /*6e90*/  MUFU.EX2 R184, R184 ;  /* 0x000000b800b87308 */ /* 0x000ee20000000800 */
[----:B----4-:R-:W-:-:S07]  /*6ea0*/  FADD.FTZ R2, R180, R2 ;  /* 0x00000002b4027221 */ /* 0x010fce0000010000 */
[----:B------:R-:W-:Y:S01]  /*6eb0*/  MUFU.EX2 R185, R185 ;  /* 0x000000b900b97308 */ /* 0x000fe20000000800 */
[----:B-----5:R-:W-:Y:S01]  /*6ec0*/  FADD.FTZ R2, R181, R2 ;  /* 0x00000002b5027221 */ /* 0x020fe20000010000 */
[----:B-1----:R-:W-:-:S04]  /*6ed0*/  FMNMX.FTZ R5, R5, R10, !PT ;  /* 0x0000000a05057209 */ /* 0x002fc80007810000 */
[C---:B------:R-:W-:Y:S01]  /*6ee0*/  FSETP.NEU.FTZ.AND P1, PT, R5.reuse, -INF , PT ;  /* 0xff8000000500780b */ /* 0x040fe20003f3d000 */
[C---:B------:R-:W-:Y:S01]  /*6ef0*/  FMUL.FTZ R11, R5.reuse, UR10 ;  /* 0x0000000a050b7c20 */ /* 0x040fe20008410000 */
[----:B------:R-:W-:Y:S01]  /*6f00*/  MUFU.EX2 R188, R188 ;  /* 0x000000bc00bc7308 */ /* 0x000fe20000000800 */
[----:B---3--:R-:W-:Y:S01]  /*6f10*/  FADD.FTZ R2, R184, R2 ;  /* 0x00000002b8027221 */ /* 0x008fe20000010000 */
[----:B------:R-:W-:Y:S02]  /*6f20*/  FSEL R21, R5, RZ, P1 ;  /* 0x000000ff05157208 */ /* 0x000fe40000800000 */
[----:B------:R-:W-:-:S03]  /*6f30*/  FSEL R11, R11, RZ, P1 ;  /* 0x000000ff0b0b7208 */ /* 0x000fc60000800000 */
[----:B------:R-:W-:Y:S01]  /*6f40*/  FADD.FTZ R21, -R21, R8 ;  /* 0x0000000815157221 */ /* 0x000fe20000010100 */
[----:B------:R-:W-:Y:S01]  /*6f50*/  MUFU.EX2 R189, R189 ;  /* 0x000000bd00bd7308 */ /* 0x000fe20000000800 */
[--C-:B------:R-:W-:Y:S01]  /*6f60*/  FFMA.FTZ R20, R154, UR10, -R11.reuse ;  /* 0x0000000a9a147c23 */ /* 0x100fe2000801080b */
        /* <DEDUP_REMOVED lines=8> */
[----:B------:R-:W-:Y:S01]  /*6ff0*/  F2FP.BF16.F32.PACK_AB R154, R157, R156 ;  /* 0x0000009c9d9a723e */ /* 0x000fe200000010ff */
[--C-:B------:R-:W-:Y:S01]  /*7000*/  FFMA.FTZ R167, R167, UR10, -R11.reuse ;  /* 0x0000000aa7a77c23 */ /* 0x100fe2000801080b */
[--C-:B------:R-:W-:Y:S01]  /*7010*/  FFMA.FTZ R12, R170, UR10, -R11.reuse ;  /* 0x0000000aaa0c7c23 */ /* 0x100fe2000801080b */
[--C-:B------:R-:W-:Y:S01]  /*7020*/  FFMA.FTZ R171, R171, UR10, -R11.reuse ;  /* 0x0000000aabab7c23 */ /* 0x100fe2000801080b */
[--C-:B------:R-:W-:Y:S01]  /*7030*/  FFMA.FTZ R10, R174, UR10, -R11.reuse ;  /* 0x0000000aae0a7c23 */ /* 0x100fe2000801080b */
[----:B------:R-:W-:Y:S01]  /*7040*/  F2FP.BF16.F32.PACK_AB R156, R161, R160 ;  /* 0x000000a0a19c723e */ /* 0x000fe200000010ff */
[----:B------:R-:W1:Y:S01]  /*7050*/  MUFU.EX2 R8, R8 ;  /* 0x0000000800087308 */ /* 0x000e620000000800 */
[--C-:B------:R-:W-:Y:S01]  /*7060*/  FFMA.FTZ R175, R175, UR10, -R11.reuse ;  /* 0x0000000aafaf7c23 */ /* 0x100fe2000801080b */
[--C-:B------:R-:W-:Y:S01]  /*7070*/  FFMA.FTZ R178, R178, UR10, -R11.reuse ;  /* 0x0000000ab2b27c23 */ /* 0x100fe2000801080b */
[--C-:B------:R-:W-:Y:S01]  /*7080*/  FFMA.FTZ R179, R179, UR10, -R11.reuse ;  /* 0x0000000ab3b37c23 */ /* 0x100fe2000801080b */
[----:B------:R-:W-:Y:S01]  /*7090*/  F2FP.BF16.F32.PACK_AB R158, R165, R164 ;  /* 0x000000a4a59e723e */ /* 0x000fe200000010ff */
[--C-:B------:R-:W-:Y:S01]  /*70a0*/  FFMA.FTZ R182, R182, UR10, -R11.reuse ;  /* 0x0000000ab6b67c23 */ /* 0x100fe2000801080b */
[--C-:B------:R-:W-:Y:S01]  /*70b0*/  FFMA.FTZ R183, R183, UR10, -R11.reuse ;  /* 0x0000000ab7b77c23 */ /* 0x100fe2000801080b */
[--C-:B------:R-:W-:Y:S01]  /*70c0*/  FFMA.FTZ R186, R186, UR10, -R11.reuse ;  /* 0x0000000ababa7c23 */ /* 0x100fe2000801080b */
[----:B------:R-:W3:Y:S01]  /*70d0*/  MUFU.EX2 R153, R155 ;  /* 0x0000009b00997308 */ /* 0x000ee20000000800 */
[--C-:B------:R-:W-:Y:S01]  /*70e0*/  FFMA.FTZ R187, R187, UR10, -R11.reuse ;  /* 0x0000000abbbb7c23 */ /* 0x100fe2000801080b */
[----:B------:R-:W-:Y:S01]  /*70f0*/  F2FP.BF16.F32.PACK_AB R160, R169, R168 ;  /* 0x000000a8a9a0723e */ /* 0x000fe200000010ff */
[--C-:B------:R-:W-:Y:S01]  /*7100*/  FFMA.FTZ R190, R190, UR10, -R11.reuse ;  /* 0x0000000abebe7c23 */ /* 0x100fe2000801080b */
[--C-:B------:R-:W-:Y:S01]  /*7110*/  FFMA.FTZ R191, R191, UR10, -R11.reuse ;  /* 0x0000000abfbf7c23 */ /* 0x100fe2000801080b */
[--C-:B------:R-:W-:Y:S01]  /*7120*/  FFMA.FTZ R194, R194, UR10, -R11.reuse ;  /* 0x0000000ac2c27c23 */ /* 0x100fe2000801080b */
[--C-:B------:R-:W-:Y:S01]  /*7130*/  FFMA.FTZ R195, R195, UR10, -R11.reuse ;  /* 0x0000000ac3c37c23 */ /* 0x100fe2000801080b */
[----:B------:R-:W-:Y:S01]  /*7140*/  F2FP.BF16.F32.PACK_AB R162, R173, R172 ;  /* 0x000000acada2723e */ /* 0x000fe200000010ff */
[----:B------:R-:W4:Y:S01]  /*7150*/  MUFU.EX2 R15, R15 ;  /* 0x0000000f000f7308 */ /* 0x000f220000000800 */
[----:B-1----:R-:W-:Y:S01]  /*7160*/  FFMA.FTZ R0, R8, R0, R20 ;  /* 0x0000000008007223 */ /* 0x002fe20000010014 */
[--C-:B------:R-:W-:Y:S01]  /*7170*/  FFMA.FTZ R198, R198, UR10, -R11.reuse ;  /* 0x0000000ac6c67c23 */ /* 0x100fe2000801080b */
[----:B------:R-:W-:Y:S01]  /*7180*/  FADD.FTZ R2, R185, R2 ;  /* 0x00000002b9027221 */ /* 0x000fe20000010000 */
[----:B------:R-:W-:Y:S01]  /*7190*/  FFMA.FTZ R11, R199, UR10, -R11 ;  /* 0x0000000ac70b7c23 */ /* 0x000fe2000801080b */
[----:B------:R-:W-:Y:S01]  /*71a0*/  F2FP.BF16.F32.PACK_AB R164, R177, R176 ;  /* 0x000000b0b1a4723e */ /* 0x000fe200000010ff */
[----:B------:R-:W-:Y:S01]  /*71b0*/  FMUL.FTZ R26, R26, R8 ;  /* 0x000000081a1a7220 */ /* 0x000fe20000410000 */
[----:B------:R-:W-:Y:S01]  /*71c0*/  FADD.FTZ R2, R188, R2 ;  /* 0x00000002bc027221 */ /* 0x000fe20000010000 */
[----:B------:R-:W1:Y:S01]  /*71d0*/  MUFU.EX2 R155, R159 ;  /* 0x0000009f009b7308 */ /* 0x000e620000000800 */
[----:B---3--:R-:W-:Y:S01]  /*71e0*/  FADD.FTZ R0, R153, R0 ;  /* 0x0000000099007221 */ /* 0x008fe20000010000 */
[----:B------:R-:W-:Y:S01]  /*71f0*/  F2FP.BF16.F32.PACK_AB R166, R181, R180 ;  /* 0x000000b4b5a6723e */ /* 0x000fe200000010ff */
[----:B------:R-:W-:Y:S01]  /*7200*/  FADD.FTZ R2, R189, R2 ;  /* 0x00000002bd027221 */ /* 0x000fe20000010000 */
[----:B------:R-:W-:Y:S01]  /*7210*/  F2FP.BF16.F32.PACK_AB R168, R185, R184 ;  /* 0x000000b8b9a8723e */ /* 0x000fe200000010ff */
[----:B------:R-:W-:Y:S01]  /*7220*/  FMUL.FTZ R27, R27, R8 ;  /* 0x000000081b1b7220 */ /* 0x000fe20000410000 */
[----:B------:R-:W-:Y:S01]  /*7230*/  F2FP.BF16.F32.PACK_AB R170, R189, R188 ;  /* 0x000000bcbdaa723e */ /* 0x000fe200000010ff */
[----:B------:R-:W-:Y:S01]  /*7240*/  FMUL.FTZ R30, R30, R8 ;  /* 0x000000081e1e7220 */ /* 0x000fe20000410000 */
[----:B------:R-:W3:Y:S01]  /*7250*/  MUFU.EX2 R14, R14 ;  /* 0x0000000e000e7308 */ /* 0x000ee20000000800 */
[----:B----4-:R-:W-:Y:S01]  /*7260*/  FADD.FTZ R0, R15, R0 ;  /* 0x000000000f007221 */ /* 0x010fe20000010000 */
[----:B------:R-:W-:Y:S01]  /*7270*/  F2FP.BF16.F32.PACK_AB R153, R153, R20 ;  /* 0x000000149999723e */ /* 0x000fe200000010ff */
[-C--:B------:R-:W-:Y:S01]  /*7280*/  FMUL.FTZ R31, R31, R8.reuse ;  /* 0x000000081f1f7220 */ /* 0x080fe20000410000 */
[-C--:B------:R-:W-:Y:S01]  /*7290*/  FMUL.FTZ R34, R34, R8.reuse ;  /* 0x0000000822227220 */ /* 0x080fe20000410000 */
[-C--:B------:R-:W-:Y:S01]  /*72a0*/  FMUL.FTZ R35, R35, R8.reuse ;  /* 0x0000000823237220 */ /* 0x080fe20000410000 */
[-C--:B------:R-:W-:Y:S01]  /*72b0*/  FMUL.FTZ R38, R38, R8.reuse ;  /* 0x0000000826267220 */ /* 0x080fe20000410000 */
[-C--:B------:R-:W-:Y:S01]  /*72c0*/  FMUL.FTZ R39, R39, R8.reuse ;  /* 0x0000000827277220 */ /* 0x080fe20000410000 */
[----:B------:R-:W4:Y:S01]  /*72d0*/  MUFU.EX2 R157, R163 ;  /* 0x000000a3009d7308 */ /* 0x000f220000000800 */
        /* <DEDUP_REMOVED lines=82> */
[----:B------:R-:W-:-:S05]  /*7800*/  FMUL.FTZ R151, R151, R8 ;  /* 0x0000000897977220 */ /* 0x000fca0000410000 */
[----:B------:R-:W3:Y:S01]  /*7810*/  MUFU.EX2 R169, R186 ;  /* 0x000000ba00a97308 */ /* 0x000ee20000000800 */
[----:B----4-:R-:W-:-:S07]  /*7820*/  FADD.FTZ R0, R167, R0 ;  /* 0x00000000a7007221 */ /* 0x010fce0000010000 */
[----:B------:R-:W4:Y:S01]  /*7830*/  MUFU.EX2 R187, R187 ;  /* 0x000000bb00bb7308 */ /* 0x000f220000000800 */
[C---:B-1----:R-:W-:Y:S01]  /*7840*/  FADD.FTZ R0, R183.reuse, R0 ;  /* 0x00000000b7007221 */ /* 0x042fe20000010000 */
[----:B------:R-:W-:-:S06]  /*7850*/  F2FP.BF16.F32.PACK_AB R167, R183, R167 ;  /* 0x000000a7b7a7723e */ /* 0x000fcc00000010ff */
[----:B------:R-:W1:Y:S01]  /*7860*/  MUFU.EX2 R171, R190 ;  /* 0x000000be00ab7308 */ /* 0x000e620000000800 */
[----:B---3--:R-:W-:-:S07]  /*7870*/  FADD.FTZ R0, R169, R0 ;  /* 0x00000000a9007221 */ /* 0x008fce0000010000 */
[----:B------:R-:W3:Y:S01]  /*7880*/  MUFU.EX2 R191, R191 ;  /* 0x000000bf00bf7308 */ /* 0x000ee20000000800 */
[C---:B----4-:R-:W-:Y:S01]  /*7890*/  FADD.FTZ R0, R187.reuse, R0 ;  /* 0x00000000bb007221 */ /* 0x050fe20000010000 */
[----:B------:R-:W-:-:S06]  /*78a0*/  F2FP.BF16.F32.PACK_AB R169, R187, R169 ;  /* 0x000000a9bba9723e */ /* 0x000fcc00000010ff */
[----:B------:R-:W4:Y:S01]  /*78b0*/  MUFU.EX2 R192, R192 ;  /* 0x000000c000c07308 */ /* 0x000f220000000800 */
[----:B-1----:R-:W-:-:S07]  /*78c0*/  FADD.FTZ R0, R171, R0 ;  /* 0x00000000ab007221 */ /* 0x002fce0000010000 */
[----:B------:R-:W1:Y:S01]  /*78d0*/  MUFU.EX2 R173, R194 ;  /* 0x000000c200ad7308 */ /* 0x000e620000000800 */
[C---:B---3--:R-:W-:Y:S01]  /*78e0*/  FADD.FTZ R0, R191.reuse, R0 ;  /* 0x00000000bf007221 */ /* 0x048fe20000010000 */
[----:B------:R-:W-:-:S06]  /*78f0*/  F2FP.BF16.F32.PACK_AB R171, R191, R171 ;  /* 0x000000abbfab723e */ /* 0x000fcc00000010ff */
[----:B------:R-:W3:Y:S01]  /*7900*/  MUFU.EX2 R193, R193 ;  /* 0x000000c100c17308 */ /* 0x000ee20000000800 */
[----:B----4-:R-:W-:-:S07]  /*7910*/  FADD.FTZ R2, R192, R2 ;  /* 0x00000002c0027221 */ /* 0x010fce0000010000 */
[----:B------:R-:W4:Y:S01]  /*7920*/  MUFU.EX2 R195, R195 ;  /* 0x000000c300c37308 */ /* 0x000f220000000800 */
[----:B-1----:R-:W-:-:S07]  /*7930*/  FADD.FTZ R0, R173, R0 ;  /* 0x00000000ad007221 */ /* 0x002fce0000010000 */
[----:B------:R-:W1:Y:S01]  /*7940*/  MUFU.EX2 R196, R196 ;  /* 0x000000c400c47308 */ /* 0x000e620000000800 */
[C---:B---3--:R-:W-:Y:S01]  /*7950*/  FADD.FTZ R2, R193.reuse, R2 ;  /* 0x00000002c1027221 */ /* 0x048fe20000010000 */
[----:B------:R-:W-:-:S06]  /*7960*/  F2FP.BF16.F32.PACK_AB R172, R193, R192 ;  /* 0x000000c0c1ac723e */ /* 0x000fcc00000010ff */
[----:B------:R-:W3:Y:S01]  /*7970*/  MUFU.EX2 R175, R198 ;  /* 0x000000c600af7308 */ /* 0x000ee20000000800 */
[C---:B----4-:R-:W-:Y:S01]  /*7980*/  FADD.FTZ R0, R195.reuse, R0 ;  /* 0x00000000c3007221 */ /* 0x050fe20000010000 */
[----:B------:R-:W-:-:S06]  /*7990*/  F2FP.BF16.F32.PACK_AB R173, R195, R173 ;  /* 0x000000adc3ad723e */ /* 0x000fcc00000010ff */
[----:B------:R-:W4:Y:S01]  /*79a0*/  MUFU.EX2 R174, R197 ;  /* 0x000000c500ae7308 */ /* 0x000f220000000800 */
[----:B-1----:R-:W-:-:S07]  /*79b0*/  FADD.FTZ R2, R196, R2 ;  /* 0x00000002c4027221 */ /* 0x002fce0000010000 */
[----:B------:R-:W1:Y:S01]  /*79c0*/  MUFU.EX2 R11, R11 ;  /* 0x0000000b000b7308 */ /* 0x000e620000000800 */
[----:B---3--:R-:W-:Y:S01]  /*79d0*/  FADD.FTZ R0, R175, R0 ;  /* 0x00000000af007221 */ /* 0x008fe20000010000 */
[C---:B----4-:R-:W-:Y:S01]  /*79e0*/  FADD.FTZ R2, R174.reuse, R2 ;  /* 0x00000002ae027221 */ /* 0x050fe20000010000 */
[----:B------:R-:W-:Y:S02]  /*79f0*/  F2FP.BF16.F32.PACK_AB R174, R174, R196 ;  /* 0x000000c4aeae723e */ /* 0x000fe400000010ff */
[C---:B-1----:R-:W-:Y:S01]  /*7a00*/  FADD.FTZ R0, R11.reuse, R0 ;  /* 0x000000000b007221 */ /* 0x042fe20000010000 */
[----:B------:R-:W-:Y:S01]  /*7a10*/  F2FP.BF16.F32.PACK_AB R175, R11, R175 ;  /* 0x000000af0baf723e */ /* 0x000fe200000010ff */
[----:B------:R-:W-:Y:S06]  /*7a20*/  @!P0 BRA `(.L_x_2546) ;  /* 0x0000000000048947 */ /* 0x000fec0003800000 */
[----:B------:R-:W-:Y:S01]  /*7a30*/  BPT.TRAP 0x1 ;  /* 0x000000040000795c */ /* 0x000fe20000300000 */
.L_x_2546:
[----:B------:R1:W3:Y:S01]  /*7a40*/  SYNCS.PHASECHK.TRANS64.TRYWAIT P1, [UR26+0x22850], R7 ;  /* 0x02285007ff0075a7 */ /* 0x0002e2000802015a */
[----:B------:R-:W-:Y:S05]  /*7a50*/  @!P0 BRA `(.L_x_2547) ;  /* 0x0000000000048947 */ /* 0x000fea0003800000 */
[----:B------:R-:W-:Y:S01]  /*7a60*/  BPT.TRAP 0x1 ;  /* 0x000000040000795c */ /* 0x000fe20000300000 */
.L_x_2547:
[----:B---3--:R-:W-:Y:S05]  /*7a70*/  @P1 BRA `(.L_x_2548) ;  /* 0x0000000000081947 */ /* 0x008fea0003800000 */
[----:B------:R-:W3:Y:S02]  /*7a80*/  SYNCS.PHASECHK.TRANS64.TRYWAIT P1, [UR26+0x22850], R7 ;  /* 0x02285007ff0075a7 */ /* 0x000ee4000802015a */
[----:B---3--:R-:W-:Y:S05]  /*7a90*/  @!P1 BRA `(.L_x_2549) ;  /* 0x0000010c000c9947 */ /* 0x008fea0003800000 */
.L_x_2548:
[----:B---3--:R-:W3:Y:S01]  /*7aa0*/  S2R R8, SR_TID.X ;  /* 0x0000000000087919 */ /* 0x008ee20000002100 */
[----:B------:R-:W-:Y:S01]  /*7ab0*/  UIMAD UR11, UR38, 0xc00, UR21 ;  /* 0x00000c00260b78a4 */ /* 0x000fe2000f8e0215 */
[----:B------:R-:W-:-:S06]  /*7ac0*/  UMOV UR7, 0x40000040 ;  /* 0x4000004000077882 */ /* 0x000fcc0000000000 */
[----:B------:R-:W-:Y:S01]  /*7ad0*/  UMOV UR6, UR11 ;  /* 0x0000000b00067c82 */ /* 0x000fe20008000000 */
[----:B---3--:R-:W-:-:S05]  /*7ae0*/  SHF.R.U32.HI R8, RZ, 0x7, R8 ;  /* 0x00000007ff087819 */ /* 0x008fca0000011608 */
[----:B01----:R-:W-:-:S05]  /*7af0*/  VIADD R7, R8, 0x8 ;  /* 0x0000000808077836 */ /* 0x003fca0000000000 */
        /* <DEDUP_REMOVED lines=36> */
.L_x_2550:
[----:B------:R-:W-:Y:S01]  /*7d40*/  UIADD3 UR26, UR26, 0x22860, URZ ;  /* 0x000228601a1a7890 */ /* 0x000fe2000fffe03f */
[C---:B------:R-:W-:Y:S01]  /*7d50*/  ISETP.GT.AND P1, PT, R6.reuse, UR27, PT ;  /* 0x0000001b06007c0c */ /* 0x040fe2000bf24270 */
[----:B------:R-:W-:Y:S02]  /*7d60*/  VIADD R6, R6, 0xffffffff ;  /* 0xffffffff06067836 */ /* 0x000fe40000000000 */
[----:B------:R-:W-:Y:S01]  /*7d70*/  UPRMT UR26, UR25, 0x654, UR26 ;  /* 0x00000654191a7896 */ /* 0x000fe2000800001a */
[----:B------:R-:W-:Y:S02]  /*7d80*/  IMAD.MOV.U32 R8, RZ, RZ, R5 ;  /* 0x000000ffff087224 */ /* 0x000fe400078e0005 */
[----:B------:R-:W-:-:S06]  /*7d90*/  IMAD.MOV.U32 R9, RZ, RZ, R4 ;  /* 0x000000ffff097224 */ /* 0x000fcc00078e0004 */
[----:B------:R-:W-:Y:S01]  /*7da0*/  SYNCS.ARRIVE.TRANS64.RED.A1T0 RZ, [UR26], RZ ;  /* 0x000000ffffff79a7 */ /* 0x000fe2000810041a */
[----:B------:R-:W-:Y:S05]  /*7db0*/  @P1 BRA `(.L_x_2551) ;  /* 0xffffffd000041947 */ /* 0x000fea000383ffff */
.L_x_2532:
[----:B------:R-:W0:Y:S01]  /*7dc0*/  LDC R7, c[0x0][0x448] ;  /* 0x00011200ff077b82 */ /* 0x000e220000000800 */
[----:B------:R-:W-:Y:S01]  /*7dd0*/  UIADD3 UR6, UR42, 0x7f, URZ ;  /* 0x0000007f2a067890 */ /* 0x000fe2000fffe03f */
[----:B------:R-:W-:Y:S01]  /*7de0*/  IADD3 R10, R19, 0x1, -R18 ;  /* 0x00000001130a7810 */ /* 0x000fe20007ffe812 */
[----:B------:R-:W-:Y:S01]  /*7df0*/  UISETP.NE.AND UP0, UPT, UR47, URZ, UPT ;  /* 0x0000003f2f00728c */ /* 0x000fe2000bf05270 */
[----:B0-----:R-:W-:-:S13]  /*7e00*/  ISETP.NE.AND P1, PT, R7, 0x1, PT ;  /* 0x000000010700780c */ /* 0x001fda0003f25270 */
[----:B------:R-:W0:Y:S08]  /*7e10*/  @P1 LDC R7, c[0x0][0x44c] ;  /* 0x00011300ff071b82 */ /* 0x000e300000000800 */
[----:B------:R-:W1:Y:S01]  /*7e20*/  @P1 LDC R9, c[0x0][0x450] ;  /* 0x00011400ff091b82 */ /* 0x000e620000000800 */
[----:B0-----:R-:W-:-:S04]  /*7e30*/  @P1 IMAD.HI.U32 R8, R7, UR6, RZ ;  /* 0x0000000607081c27 */ /* 0x001fc8000f8e00ff */
[----:B------:R-:W-:Y:S01]  /*7e40*/  IMAD.U32 R7, RZ, RZ, UR6 ;  /* 0x00000006ff077e24 */ /* 0x000fe2000f8e00ff */
[----:B-1----:R-:W-:Y:S02]  /*7e50*/  @P1 SHF.R.U32.HI R7, RZ, R9, R8 ;  /* 0x00000009ff071219 */ /* 0x002fe40000011608 */
[----:B------:R-:W-:-:S03]  /*7e60*/  PLOP3.LUT P1, PT, PT, PT, UP0, 0x40, 0x0 ;  /* 0x000000000000781c */ /* 0x000fc60003f2e808 */
[----:B------:R-:W-:-:S04]  /*7e70*/  IMAD.IADD R7, R10, 0x1, R7 ;  /* 0x000000010a077824 */ /* 0x000fc800078e0207 */
[----:B------:R-:W-:-:S05]  /*7e80*/  VIADD R8, R7, -UR23 ;  /* 0x8000001707087c36 */ /* 0x000fca0008000000 */
[----:B------:R-:W-:Y:S01]  /*7e90*/  R2UR UR14, R8 ;  /* 0x00000000080e72ca */ /* 0x000fe200000e0000 */
[----:B------:R-:W-:-:S14]  /*7ea0*/  @P1 BRA `(.L_x_2552) ;  /* 0x0000000000501947 */ /* 0x000fdc0003800000 */
[----:B------:R-:W-:-:S13]  /*7eb0*/  R2UR UR11, R7 ;  /* 0x00000000070b72ca */ /* 0x000fda00000e0000 */
        /* <DEDUP_REMOVED lines=11> */
.L_x_2553:
[----:B------:R-:W-:Y:S02]  /*7f70*/  ULDC UR15, c[0x0][0x9e4] ;  /* 0x00027900000f7ab9 */ /* 0x000fe40000000800 */
[----:B------:R-:W-:-:S11]  /*7f80*/  UISETP.NE.AND UP0, UPT, UR15, 0x1, UPT ;  /* 0x000000010f00788c */ /* 0x000fd6000bf05270 */
[----:B------:R-:W-:Y:S02]  /*7f90*/  @UP0 ULDC.64 UR18, c[0x0][0x9e8] ;  /* 0x00027a0000120ab9 */ /* 0x000fe40000000a00 */
[----:B------:R-:W-:-:S04]  /*7fa0*/  UIMAD.WIDE.U32 UR6, UR11, UR18, URZ ;  /* 0x000000120b0672a5 */ /* 0x000fc8000f8e003f */
[----:B------:R-:W-:-:S12]  /*7fb0*/  @UP0 USHF.R.U32.HI UR11, URZ, UR19, UR7 ;  /* 0x000000133f0b0299 */ /* 0x000fd80008011607 */
.L_x_2554:
[----:B------:R-:W-:-:S04]  /*7fc0*/  UIMAD UR11, UR11, UR15, URZ ;  /* 0x0000000f0b0b72a4 */ /* 0x000fc8000f8e023f */
[----:B------:R-:W-:-:S04]  /*7fd0*/  UISETP.LT.AND UP0, UPT, UR14, UR11, UPT ;  /* 0x0000000b0e00728c */ /* 0x000fc8000bf01270 */
[----:B------:R-:W-:-:S12]  /*7fe0*/  USEL UR14, UR14, UR11, !UP0 ;  /* 0x0000000b0e0e7287 */ /* 0x000fd8000c000000 */
.L_x_2552:
        /* <DEDUP_REMOVED lines=12> */
.L_x_2566:
[----:B------:R-:W-:Y:S01]  /*80b0*/  UIADD3 UR38, UR38, 0x1, URZ ;  /* 0x0000000126267890 */ /* 0x000fe2000fffe03f */
[C---:B------:R-:W-:Y:S01]  /*80c0*/  ISETP.GT.AND P1, PT, R7.reuse, UR22, PT ;  /* 0x0000001607007c0c */ /* 0x040fe2000bf24270 */
[----:B------:R-:W-:Y:S02]  /*80d0*/  VIADD R7, R7, 0xffffffff ;  /* 0xffffffff07077836 */ /* 0x000fe40000000000 */
[----:B------:R-:W-:-:S04]  /*80e0*/  UISETP.NE.AND UP0, UPT, UR38, 0x2, UPT ;  /* 0x000000022600788c */ /* 0x000fc8000bf05270 */
[----:B------:R-:W-:Y:S02]  /*80f0*/  USEL UR6, URZ, 0x1, UP0 ;  /* 0x000000013f067887 */ /* 0x000fe40008000000 */
[----:B------:R-:W-:Y:S02]  /*8100*/  USEL UR38, UR38, URZ, UP0 ;  /* 0x0000003f26267287 */ /* 0x000fe40008000000 */
[----:B------:R-:W-:Y:S01]  /*8110*/  ULOP3.LUT UR37, UR37, UR6, URZ, 0x3c, !UPT ;  /* 0x0000000625257292 */ /* 0x000fe2000f8e3c3f */
[----:B-1----:R-:W-:Y:S11]  /*8120*/  @!P0 BRA `(.L_x_2556) ;  /* 0x0000000000048947 */ /* 0x002ff60003800000 */
[----:B------:R-:W-:Y:S01]  /*8130*/  BPT.TRAP 0x1 ;  /* 0x000000040000795c */ /* 0x000fe20000300000 */
.L_x_2556:
        /* <DEDUP_REMOVED lines=9> */
.L_x_2557:
[----:B-1----:R-:W-:Y:S05]  /*81d0*/  @P2 BRA `(.L_x_2558) ;  /* 0x0000000000082947 */ /* 0x002fea0003800000 */
[----:B------:R-:W1:Y:S02]  /*81e0*/  SYNCS.PHASECHK.TRANS64.TRYWAIT P2, [UR24+0x22830], R6 ;  /* 0x02283006ff0075a7 */ /* 0x000e640008040158 */
[----:B-1----:R-:W-:Y:S05]  /*81f0*/  @!P2 BRA `(.L_x_2559) ;  /* 0x00000104004ca947 */ /* 0x002fea0003800000 */
.L_x_2558:
[----:B------:R-:W-:Y:S01]  /*8200*/  UIMAD UR18, UR38, 0x300, UR20 ;  /* 0x00000300261278a4 */ /* 0x000fe2000f8e0214 */
[----:B------:R-:W-:Y:S01]  /*8210*/  WARPGROUP.ARRIVE ;  /* 0x00000000000079c5 */ /* 0x000fe20000000000 */
[----:B------:R-:W-:Y:S01]  /*8220*/  UMOV UR19, 0x40000040 ;  /* 0x4000004000137882 */ /* 0x000fe20000000000 */
[----:B------:R-:W-:Y:S01]  /*8230*/  UMOV UR7, 0x40000040 ;  /* 0x4000004000077882 */ /* 0x000fe20000000000 */
[----:B------:R-:W-:-:S03]  /*8240*/  UIADD3 UR6, UR18, 0x2, URZ ;  /* 0x0000000212067890 */ /* 0x000fc6000fffe03f */
[----:B-12---:R-:W1:Y:S01]  /*8250*/  S2R R3, SR_TID.X ;  /* 0x0000000000037919 */ /* 0x006e620000002100 */
        /* <DEDUP_REMOVED lines=20> */
.L_x_2560:
        /* <DEDUP_REMOVED lines=59> */
[----:B------:R-:W-:Y:S01]  /*8750*/  FMUL.FTZ R8, R8, UR10 ;  /* 0x0000000a08087c20 */ /* 0x000fe20008410000 */
[----:B------:R-:W-:Y:S02]  /*8760*/  MUFU.EX2 R152, R152 ;  /* 0x0000009800987308 */ /* 0x000fe40000000800 */
[----:B------:R-:W-:-:S04]  /*8770*/  FMNMX.FTZ R5, R155, R5, !PT ;  /* 0x000000059b057209 */ /* 0x000fc80007810000 */
[----:B------:R-:W-:Y:S02]  /*8780*/  FMNMX.FTZ R5, R158, R5, !PT ;  /* 0x000000059e057209 */ /* 0x000fe40007810000 */
[----:B------:R-:W2:Y:S02]  /*8790*/  MUFU.EX2 R8, R8 ;  /* 0x0000000800087308 */ /* 0x000ea40000000800 */
[----:B------:R-:W-:-:S04]  /*87a0*/  FMNMX.FTZ R5, R159, R5, !PT ;  /* 0x000000059f057209 */ /* 0x000fc80007810000 */
[----:B------:R-:W-:Y:S02]  /*87b0*/  FMNMX.FTZ R5, R162, R5, !PT ;  /* 0x00000005a2057209 */ /* 0x000fe40007810000 */
[----:B------:R-:W3:Y:S02]  /*87c0*/  MUFU.EX2 R153, R153 ;  /* 0x0000009900997308 */ /* 0x000ee40000000800 */
[----:B------:R-:W-:-:S04]  /*87d0*/  FMNMX.FTZ R5, R163, R5, !PT ;  /* 0x00000005a3057209 */ /* 0x000fc80007810000 */
[----:B------:R-:W-:Y:S02]  /*87e0*/  FMNMX.FTZ R5, R166, R5, !PT ;  /* 0x00000005a6057209 */ /* 0x000fe40007810000 */
[----:B------:R-:W4:Y:S01]  /*87f0*/  MUFU.EX2 R156, R156 ;  /* 0x0000009c009c7308 */ /* 0x000f220000000800 */
[----:B--2---:R-:W-:Y:S01]  /*8800*/  FFMA.FTZ R2, R8, R2, R152 ;  /* 0x0000000208027223 */ /* 0x004fe20000010098 */
[----:B------:R-:W-:Y:S01]  /*8810*/  FMNMX.FTZ R5, R167, R5, !PT ;  /* 0x00000005a7057209 */ /* 0x000fe20007810000 */
[-C--:B------:R-:W-:Y:S01]  /*8820*/  FMUL.FTZ R24, R24, R8.reuse ;  /* 0x0000000818187220 */ /* 0x080fe20000410000 */
[-C--:B------:R-:W-:Y:S01]  /*8830*/  FMUL.FTZ R25, R25, R8.reuse ;  /* 0x0000000819197220 */ /* 0x080fe20000410000 */
[-C--:B------:R-:W-:Y:S01]  /*8840*/  FMUL.FTZ R28, R28, R8.reuse ;  /* 0x000000081c1c7220 */ /* 0x080fe20000410000 */
[----:B------:R-:W-:Y:S01]  /*8850*/  FMNMX.FTZ R5, R170, R5, !PT ;  /* 0x00000005aa057209 */ /* 0x000fe20007810000 */
        /* <DEDUP_REMOVED lines=9> */
[----:B------:R-:W3:Y:S01]  /*88f0*/  MUFU.EX2 R152, R160 ;  /* 0x000000a000987308 */ /* 0x000ee20000000800 */
[----:B----4-:R-:W-:Y:S01]  /*8900*/  FADD.FTZ R2, R156, R2 ;  /* 0x000000029c027221 */ /* 0x010fe20000010000 */
[-C--:B------:R-:W-:Y:S01]  /*8910*/  FMUL.FTZ R37, R37, R8.reuse ;  /* 0x0000000825257220 */ /* 0x080fe20000410000 */
[----:B------:R-:W-:Y:S01]  /*8920*/  FMNMX.FTZ R5, R175, R5, !PT ;  /* 0x00000005af057209 */ /* 0x000fe20007810000 */
[-C--:B------:R-:W-:Y:S01]  /*8930*/  FMUL.FTZ R40, R40, R8.reuse ;  /* 0x0000000828287220 */ /* 0x080fe20000410000 */
[-C--:B------:R-:W-:Y:S01]  /*8940*/  FMUL.FTZ R41, R41, R8.reuse ;  /* 0x0000000829297220 */ /* 0x080fe20000410000 */
[----:B------:R-:W-:Y:S01]  /*8950*/  FMUL.FTZ R44, R44, R8 ;  /* 0x000000082c2c7220 */ /* 0x000fe20000410000 */
[----:B------:R-:W-:Y:S01]  /*8960*/  FMNMX.FTZ R5, R178, R5, !PT ;  /* 0x00000005b2057209 */ /* 0x000fe20007810000 */
[----:B------:R-:W4:Y:S01]  /*8970*/  MUFU.EX2 R161, R161 ;  /* 0x000000a100a17308 */ /* 0x000f220000000800 */
[C---:B--2---:R-:W-:Y:S01]  /*8980*/  FADD.FTZ R2, R157.reuse, R2 ;  /* 0x000000029d027221 */ /* 0x044fe20000010000 */
[----:B------:R-:W-:Y:S01]  /*8990*/  F2FP.BF16.F32.PACK_AB R202, R157, R156 ;  /* 0x0000009c9dca723e */ /* 0x000fe200000010ff */
[-C--:B------:R-:W-:Y:S01]  /*89a0*/  FMUL.FTZ R45, R45, R8.reuse ;  /* 0x000000082d2d7220 */ /* 0x080fe20000410000 */
[----:B------:R-:W-:Y:S01]  /*89b0*/  FMNMX.FTZ R5, R179, R5, !PT ;  /* 0x00000005b3057209 */ /* 0x000fe20007810000 */
[-C--:B------:R-:W-:Y:S01]  /*89c0*/  FMUL.FTZ R48, R48, R8.reuse ;  /* 0x0000000830307220 */ /* 0x080fe20000410000 */
[-C--:B------:R-:W-:Y:S01]  /*89d0*/  FMUL.FTZ R49, R49, R8.reuse ;  /* 0x0000000831317220 */ /* 0x080fe20000410000 */
[-C--:B------:R-:W-:Y:S01]  /*89e0*/  FMUL.FTZ R52, R52, R8.reuse ;  /* 0x0000000834347220 */ /* 0x080fe20000410000 */
[----:B------:R-:W-:Y:S01]  /*89f0*/  FMNMX.FTZ R5, R182, R5, !PT ;  /* 0x00000005b6057209 */ /* 0x000fe20007810000 */
[----:B------:R-:W-:Y:S01]  /*8a00*/  MUFU.EX2 R165, R165 ;  /* 0x000000a500a57308 */ /* 0x000fe20000000800 */
[----:B---3--:R-:W-:Y:S01]  /*8a10*/  FADD.FTZ R14, R152, R2 ;  /* 0x00000002980e7221 */ /* 0x008fe20000010000 */
[-C--:B------:R-:W-:Y:S01]  /*8a20*/  FMUL.FTZ R53, R53, R8.reuse ;  /* 0x0000000835357220 */ /* 0x080fe20000410000 */
[----:B------:R-:W-:Y:S01]  /*8a30*/  FMNMX.FTZ R5, R183, R5, !PT ;  /* 0x00000005b7057209 */ /* 0x000fe20007810000 */
[-C--:B------:R-:W-:Y:S01]  /*8a40*/  FMUL.FTZ R56, R56, R8.reuse ;  /* 0x0000000838387220 */ /* 0x080fe20000410000 */
[-C--:B------:R-:W-:Y:S01]  /*8a50*/  FMUL.FTZ R57, R57, R8.reuse ;  /* 0x0000000839397220 */ /* 0x080fe20000410000 */
[----:B------:R-:W-:Y:S01]  /*8a60*/  FMUL.FTZ R60, R60, R8 ;  /* 0x000000083c3c7220 */ /* 0x000fe20000410000 */
[----:B------:R-:W-:Y:S01]  /*8a70*/  FMNMX.FTZ R5, R186, R5, !PT ;  /* 0x00000005ba057209 */ /* 0x000fe20007810000 */
[----:B------:R-:W-:Y:S01]  /*8a80*/  MUFU.EX2 R156, R168 ;  /* 0x000000a8009c7308 */ /* 0x000fe20000000800 */
[----:B----4-:R-:W-:Y:S01]  /*8a90*/  F2FP.BF16.F32.PACK_AB R152, R161, R152 ;  /* 0x00000098a198723e */ /* 0x010fe200000010ff */
[-C--:B------:R-:W-:Y:S01]  /*8aa0*/  FMUL.FTZ R61, R61, R8.reuse ;  /* 0x000000083d3d7220 */ /* 0x080fe20000410000 */
[----:B------:R-:W-:Y:S01]  /*8ab0*/  FMNMX.FTZ R5, R187, R5, !PT ;  /* 0x00000005bb057209 */ /* 0x000fe20007810000 */
[-C--:B------:R-:W-:Y:S01]  /*8ac0*/  FMUL.FTZ R64, R64, R8.reuse ;  /* 0x0000000840407220 */ /* 0x080fe20000410000 */
[-C--:B------:R-:W-:Y:S01]  /*8ad0*/  FMUL.FTZ R65, R65, R8.reuse ;  /* 0x0000000841417220 */ /* 0x080fe20000410000 */
[-C--:B------:R-:W-:Y:S01]  /*8ae0*/  FMUL.FTZ R68, R68, R8.reuse ;  /* 0x0000000844447220 */ /* 0x080fe20000410000 */
[----:B------:R-:W-:Y:S01]  /*8af0*/  FMNMX.FTZ R5, R190, R5, !PT ;  /* 0x00000005be057209 */ /* 0x000fe20007810000 */
[----:B------:R-:W-:Y:S01]  /*8b00*/  MUFU.EX2 R169, R169 ;  /* 0x000000a900a97308 */ /* 0x000fe20000000800 */
[-C--:B------:R-:W-:Y:S01]  /*8b10*/  FMUL.FTZ R69, R69, R8.reuse ;  /* 0x0000000845457220 */ /* 0x080fe20000410000 */
        /* <DEDUP_REMOVED lines=45> */
[----:B------:R-:W-:Y:S01]  /*8df0*/  FMUL.FTZ R140, R140, R8 ;  /* 0x000000088c8c7220 */ /* 0x000fe20000410000 */
[----:B--2---:R-:W-:Y:S01]  /*8e00*/  FMNMX.FTZ R5, R5, R10, !PT ;  /* 0x0000000a05057209 */ /* 0x004fe20007810000 */
[----:B------:R-:W-:Y:S01]  /*8e10*/  MUFU.EX2 R181, R181 ;  /* 0x000000b500b57308 */ /* 0x000fe20000000800 */
[-C--:B------:R-:W-:Y:S01]  /*8e20*/  FMUL.FTZ R141, R141, R8.reuse ;  /* 0x000000088d8d7220 */ /* 0x080fe20000410000 */
[-C--:B------:R-:W-:Y:S01]  /*8e30*/  FMUL.FTZ R144, R144, R8.reuse ;  /* 0x0000000890907220 */ /* 0x080fe20000410000 */
[-C--:B------:R-:W-:Y:S01]  /*8e40*/  FMUL.FTZ R145, R145, R8.reuse ;  /* 0x0000000891917220 */ /* 0x080fe20000410000 */
[----:B------:R-:W2:Y:S01]  /*8e50*/  SHFL.BFLY PT, R11, R5, 0x1, 0x1f ;  /* 0x0c201f00050b7f89 */ /* 0x000ea200000e0000 */
[-C--:B------:R-:W-:Y:S01]  /*8e60*/  FMUL.FTZ R148, R148, R8.reuse ;  /* 0x0000000894947220 */ /* 0x080fe20000410000 */
[----:B------:R-:W-:-:S02]  /*8e70*/  FMUL.FTZ R149, R149, R8 ;  /* 0x0000000895957220 */ /* 0x000fc40000410000 */
[----:B------:R-:W-:Y:S08]  /*8e80*/  MUFU.EX2 R10, R164 ;  /* 0x000000a4000a7308 */ /* 0x000ff00000000800 */
[----:B------:R-:W-:Y:S08]  /*8e90*/  MUFU.EX2 R164, R184 ;  /* 0x000000b800a47308 */ /* 0x000ff00000000800 */
[----:B------:R-:W-:Y:S01]  /*8ea0*/  MUFU.EX2 R185, R185 ;  /* 0x000000b900b97308 */ /* 0x000fe20000000800 */
[----:B--2---:R-:W-:-:S07]  /*8eb0*/  FMNMX.FTZ R5, R5, R11, !PT ;  /* 0x0000000b05057209 */ /* 0x004fce0007810000 */
[----:B------:R-:W-:Y:S01]  /*8ec0*/  MUFU.EX2 R189, R189 ;  /* 0x000000bd00bd7308 */ /* 0x000fe20000000800 */
        /* <DEDUP_REMOVED lines=42> */
[----:B------:R-:W-:Y:S01]  /*9170*/  F2FP.BF16.F32.PACK_AB R154, R165, R10 ;  /* 0x0000000aa59a723e */ /* 0x000fe200000010ff */
[-C--:B------:R-:W-:Y:S01]  /*9180*/  FMUL.FTZ R39, R39, R9.reuse ;  /* 0x0000000927277220 */ /* 0x080fe20000410000 */
[-C--:B------:R-:W-:Y:S01]  /*9190*/  FMUL.FTZ R42, R42, R9.reuse ;  /* 0x000000092a2a7220 */ /* 0x080fe20000410000 */
[-C--:B------:R-:W-:Y:S01]  /*91a0*/  FMUL.FTZ R43, R43, R9.reuse ;  /* 0x000000092b2b7220 */ /* 0x080fe20000410000 */
[----:B------:R3:W5:Y:S01]  /*91b0*/  MUFU.EX2 R153, R162 ;  /* 0x000000a200997308 */ /* 0x0007620000000800 */
        /* <DEDUP_REMOVED lines=17> */
[----:B------:R-:W-:Y:S01]  /*92d0*/  FADD.FTZ R0, R161, R14 ;  /* 0x0000000ea1007221 */ /* 0x000fe20000010000 */
[-C--:B------:R-:W-:Y:S01]  /*92e0*/  FMUL.FTZ R63, R63, R9.reuse ;  /* 0x000000093f3f7220 */ /* 0x080fe20000410000 */
[-C--:B------:R-:W-:Y:S01]  /*92f0*/  FMUL.FTZ R66, R66, R9.reuse ;  /* 0x0000000942427220 */ /* 0x080fe20000410000 */
[-C--:B------:R-:W-:Y:S01]  /*9300*/  FMUL.FTZ R67, R67, R9.reuse ;  /* 0x0000000943437220 */ /* 0x080fe20000410000 */
[----:B------:R-:W-:Y:S01]  /*9310*/  FADD.FTZ R0, R10, R0 ;  /* 0x000000000a007221 */ /* 0x000fe20000010000 */
[----:B------:R-:W-:Y:S01]  /*9320*/  FMUL.FTZ R70, R70, R9 ;  /* 0x0000000946467220 */ /* 0x000fe20000410000 */
[----:B------:R-:W3:Y:S01]  /*9330*/  MUFU.EX2 R155, R167 ;  /* 0x000000a7009b7308 */ /* 0x000ee20000000800 */
[----:B----4-:R-:W-:Y:S01]  /*9340*/  FADD.FTZ R2, R13, R2 ;  /* 0x000000020d027221 */ /* 0x010fe20000010000 */
[----:B------:R-:W-:Y:S01]  /*9350*/  FADD.FTZ R0, R165, R0 ;  /* 0x00000000a5007221 */ /* 0x000fe20000010000 */
[----:B------:R-:W-:Y:S01]  /*9360*/  F2FP.BF16.F32.PACK_AB R153, R13, R153 ;  /* 0x000000990d99723e */ /* 0x000fe200000010ff */
[-C--:B------:R-:W-:Y:S01]  /*9370*/  FMUL.FTZ R71, R71, R9.reuse ;  /* 0x0000000947477220 */ /* 0x080fe20000410000 */
[-C--:B------:R-:W-:Y:S01]  /*9380*/  FMUL.FTZ R74, R74, R9.reuse ;  /* 0x000000094a4a7220 */ /* 0x080fe20000410000 */
[----:B------:R-:W-:Y:S01]  /*9390*/  FADD.FTZ R0, R156, R0 ;  /* 0x000000009c007221 */ /* 0x000fe20000010000 */
[C---:B------:R-:W-:Y:S01]  /*93a0*/  F2FP.BF16.F32.PACK_AB R156, R169.reuse, R156 ;  /* 0x0000009ca99c723e */ /* 0x040fe200000010ff */
[----:B------:R-:W4:Y:S01]  /*93b0*/  MUFU.EX2 R157, R170 ;  /* 0x000000aa009d7308 */ /* 0x000f220000000800 */
[----:B--2---:R-:W-:Y:S01]  /*93c0*/  FADD.FTZ R2, R12, R2 ;  /* 0x000000020c027221 */ /* 0x004fe20000010000 */
[----:B------:R-:W-:Y:S01]  /*93d0*/  FADD.FTZ R0, R169, R0 ;  /* 0x00000000a9007221 */ /* 0x000fe20000010000 */
[-C--:B------:R-:W-:Y:S01]  /*93e0*/  FMUL.FTZ R75, R75, R9.reuse ;  /* 0x000000094b4b7220 */ /* 0x080fe20000410000 */
        /* <DEDUP_REMOVED lines=8> */
[-C--:B------:R-:W-:Y:S01]  /*9470*/  FMUL.FTZ R83, R83, R9.reuse ;  /* 0x0000000953537220 */ /* 0x080fe20000410000 */
[-C--:B------:R-:W-:Y:S01]  /*9480*/  FMUL.FTZ R86, R86, R9.reuse ;  /* 0x0000000956567220 */ /* 0x080fe20000410000 */
[----:B------:R-:W-:Y:S01]  /*9490*/  FADD.FTZ R0, R160, R0 ;  /* 0x00000000a0007221 */ /* 0x000fe20000010000 */
[----:B------:R-:W-:Y:S01]  /*94a0*/  F2FP.BF16.F32.PACK_AB R160, R177, R160 ;  /* 0x000000a0b1a0723e */ /* 0x000fe200000010ff */
[----:B------:R-:W3:Y:S01]  /*94b0*/  MUFU.EX2 R159, R174 ;  /* 0x000000ae009f7308 */ /* 0x000ee20000000800 */
[----:B----4-:R-:W-:Y:S01]  /*94c0*/  FADD.FTZ R2, R157, R2 ;  /* 0x000000029d027221 */ /* 0x010fe20000010000 */
[----:B------:R-:W-:Y:S01]  /*94d0*/  FADD.FTZ R0, R177, R0 ;  /* 0x00000000b1007221 */ /* 0x000fe20000010000 */
[-C--:B------:R-:W-:Y:S01]  /*94e0*/  FMUL.FTZ R87, R87, R9.reuse ;  /* 0x0000000957577220 */ /* 0x080fe20000410000 */
[-C--:B------:R-:W-:Y:S01]  /*94f0*/  FMUL.FTZ R90, R90, R9.reuse ;  /* 0x000000095a5a7220 */ /* 0x080fe20000410000 */
[-C--:B------:R-:W-:Y:S01]  /*9500*/  FMUL.FTZ R91, R91, R9.reuse ;  /* 0x000000095b5b7220 */ /* 0x080fe20000410000 */
[----:B------:R-:W-:Y:S01]  /*9510*/  FADD.FTZ R0, R180, R0 ;  /* 0x00000000b4007221 */ /* 0x000fe20000010000 */
        /* <DEDUP_REMOVED lines=8> */
[----:B------:R-:W-:Y:S01]  /*95a0*/  F2FP.BF16.F32.PACK_AB R164, R185, R164 ;  /* 0x000000a4b9a4723e */ /* 0x000fe200000010ff */
        /* <DEDUP_REMOVED lines=75> */
[----:B------:R-:W-:Y:S06]  /*9a60*/  @!P0 BRA `(.L_x_2561) ;  /* 0x0000000000048947 */ /* 0x000fec0003800000 */
[----:B------:R-:W-:Y:S01]  /*9a70*/  BPT.TRAP 0x1 ;  /* 0x000000040000795c */ /* 0x000fe20000300000 */
.L_x_2561:
[----:B------:R2:W3:Y:S01]  /*9a80*/  SYNCS.PHASECHK.TRANS64.TRYWAIT P2, [UR24+0x22850], R6 ;  /* 0x02285006ff0075a7 */ /* 0x0004e20008040158 */
[----:B------:R-:W-:Y:S05]  /*9a90*/  @!P0 BRA `(.L_x_2562) ;  /* 0x0000000000048947 */ /* 0x000fea0003800000 */
[----:B------:R-:W-:Y:S01]  /*9aa0*/  BPT.TRAP 0x1 ;  /* 0x000000040000795c */ /* 0x000fe20000300000 */
.L_x_2562:
[----:B---3--:R-:W-:Y:S05]  /*9ab0*/  @P2 BRA `(.L_x_2563) ;  /* 0x0000000000082947 */ /* 0x008fea0003800000 */
[----:B------:R-:W3:Y:S02]  /*9ac0*/  SYNCS.PHASECHK.TRANS64.TRYWAIT P2, [UR24+0x22850], R6 ;  /* 0x02285006ff0075a7 */ /* 0x000ee40008040158 */
[----:B---3--:R-:W-:Y:S05]  /*9ad0*/  @!P2 BRA `(.L_x_2564) ;  /* 0x000000ec002ca947 */ /* 0x008fea0003800000 */
.L_x_2563:
[----:B------:R-:W4:Y:S01]  /*9ae0*/  S2R R8, SR_TID.X ;  /* 0x0000000000087919 */ /* 0x000f220000002100 */
[----:B------:R-:W-:Y:S01]  /*9af0*/  UIMAD UR11, UR38, 0xc00, UR21 ;  /* 0x00000c00260b78a4 */ /* 0x000fe2000f8e0215 */
[----:B------:R-:W-:-:S06]  /*9b00*/  UMOV UR7, 0x40000040 ;  /* 0x4000004000077882 */ /* 0x000fcc0000000000 */
[----:B------:R-:W-:Y:S01]  /*9b10*/  UMOV UR6, UR11 ;  /* 0x0000000b00067c82 */ /* 0x000fe20008000000 */
[----:B----4-:R-:W-:-:S05]  /*9b20*/  SHF.R.U32.HI R8, RZ, 0x7, R8 ;  /* 0x00000007ff087819 */ /* 0x010fca0000011608 */
[----:B0-23--:R-:W-:-:S05]  /*9b30*/  VIADD R6, R8, 0x8 ;  /* 0x0000000808067836 */ /* 0x00dfca0000000000 */
        /* <DEDUP_REMOVED lines=36> */
.L_x_2565:
[----:B------:R-:W-:Y:S01]  /*9d80*/  UIADD3 UR24, UR24, 0x22860, URZ ;  /* 0x0002286018187890 */ /* 0x000fe2000fffe03f */
[----:B------:R-:W-:Y:S02]  /*9d90*/  IMAD.MOV.U32 R9, RZ, RZ, R5 ;  /* 0x000000ffff097224 */ /* 0x000fe400078e0005 */
[----:B------:R-:W-:Y:S01]  /*9da0*/  IMAD.MOV.U32 R8, RZ, RZ, R4 ;  /* 0x000000ffff087224 */ /* 0x000fe200078e0004 */
[----:B------:R-:W-:-:S09]  /*9db0*/  UPRMT UR24, UR23, 0x654, UR24 ;  /* 0x0000065417187896 */ /* 0x000fd20008000018 */
[----:B------:R-:W-:Y:S01]  /*9dc0*/  SYNCS.ARRIVE.TRANS64.RED.A1T0 RZ, [UR24], RZ ;  /* 0x000000ffffff79a7 */ /* 0x000fe20008100418 */
[----:B------:R-:W-:Y:S05]  /*9dd0*/  @P1 BRA `(.L_x_2566) ;  /* 0xffffffe000b41947 */ /* 0x000fea000383ffff */
[----:B------:R-:W-:-:S07]  /*9de0*/  IMAD.MOV.U32 R6, RZ, RZ, R7 ;  /* 0x000000ffff067224 */ /* 0x000fce00078e0007 */
.L_x_2555:
        /* <DEDUP_REMOVED lines=8> */
.L_x_2586:
[----:B------:R-:W-:-:S04]  /*9e70*/  UIADD3 UR38, UR38, 0x1, URZ ;  /* 0x0000000126267890 */ /* 0x000fc8000fffe03f */
[----:B------:R-:W-:-:S04]  /*9e80*/  UISETP.NE.AND UP0, UPT, UR38, 0x2, UPT ;  /* 0x000000022600788c */ /* 0x000fc8000bf05270 */
[----:B------:R-:W-:Y:S02]  /*9e90*/  USEL UR6, URZ, 0x1, UP0 ;  /* 0x000000013f067887 */ /* 0x000fe40008000000 */
[----:B------:R-:W-:Y:S02]  /*9ea0*/  USEL UR38, UR38, URZ, UP0 ;  /* 0x0000003f26267287 */ /* 0x000fe40008000000 */
[----:B------:R-:W-:Y:S01]  /*9eb0*/  ULOP3.LUT UR37, UR37, UR6, URZ, 0x3c, !UPT ;  /* 0x0000000625257292 */ /* 0x000fe2000f8e3c3f */
[----:B------:R-:W-:Y:S11]  /*9ec0*/  @!P0 BRA `(.L_x_2568) ;  /* 0x0000000000048947 */ /* 0x000ff60003800000 */
[----:B------:R-:W-:Y:S01]  /*9ed0*/  BPT.TRAP 0x1 ;  /* 0x000000040000795c */ /* 0x000fe20000300000 */
.L_x_2568:
[----:B------:R-:W0:Y:S01]  /*9ee0*/  S2UR UR22, SR_CgaCtaId ;  /* 0x00000000001679c3 */ /* 0x000e220000008800 */
[----:B------:R-:W-:Y:S01]  /*9ef0*/  UMOV UR6, 0x400 ;  /* 0x0000040000067882 */ /* 0x000fe20000000000 */
[----:B------:R-:W-:-:S05]  /*9f00*/  IMAD.U32 R7, RZ, RZ, UR37 ;  /* 0x00000025ff077e24 */ /* 0x000fca000f8e00ff */
[----:B------:R-:W-:Y:S01]  /*9f10*/  SHF.L.U32 R7, R7, 0x1f, RZ ;  /* 0x0000001f07077819 */ /* 0x000fe200000006ff */
[----:B0-----:R-:W-:-:S04]  /*9f20*/  ULEA UR6, UR22, UR6, 0x18 ;  /* 0x0000000616067291 */ /* 0x001fc8000f8ec03f */
[----:B------:R-:W-:-:S09]  /*9f30*/  ULEA UR23, UR38, UR6, 0x3 ;  /* 0x0000000626177291 */ /* 0x000fd2000f8e183f */
[----:B------:R0:W3:Y:S01]  /*9f40*/  SYNCS.PHASECHK.TRANS64.TRYWAIT P1, [UR23+0x22830], R7 ;  /* 0x02283007ff0075a7 */ /* 0x0000e20008020157 */
[----:B------:R-:W-:Y:S05]  /*9f50*/  @!P0 BRA `(.L_x_2569) ;  /* 0x0000000000048947 */ /* 0x000fea0003800000 */
[----:B------:R-:W-:Y:S01]  /*9f60*/  BPT.TRAP 0x1 ;  /* 0x000000040000795c */ /* 0x000fe20000300000 */
.L_x_2569:
[----:B---3--:R-:W-:Y:S05]  /*9f70*/  @P1 BRA `(.L_x_2570) ;  /* 0x0000000000081947 */ /* 0x008fea0003800000 */
[----:B------:R-:W3:Y:S02]  /*9f80*/  SYNCS.PHASECHK.TRANS64.TRYWAIT P1, [UR23+0x22830], R7 ;  /* 0x02283007ff0075a7 */ /* 0x000ee40008020157 */
[----:B---3--:R-:W-:Y:S05]  /*9f90*/  @!P1 BRA `(.L_x_2571) ;  /* 0x000000e800149947 */ /* 0x008fea0003800000 */
.L_x_2570:
        /* <DEDUP_REMOVED lines=26> */
.L_x_2572:
[----:B---3--:R-:W2:Y:S01]  /*a140*/  LDC R4, c[0x0][0x448] ;  /* 0x00011200ff047b82 */ /* 0x008ea20000000800 */
        /* <DEDUP_REMOVED lines=11> */
[----:B--2---:R-:W-:-:S13]  /*a200*/  ISETP.NE.AND P1, PT, R4, 0x1, PT ;  /* 0x000000010400780c */ /* 0x004fda0003f25270 */
[----:B------:R-:W2:Y:S08]  /*a210*/  @P1 LDC R5, c[0x0][0x44c] ;  /* 0x00011300ff051b82 */ /* 0x000eb00000000800 */
[----:B------:R-:W3:Y:S01]  /*a220*/  @P1 LDC R4, c[0x0][0x450] ;  /* 0x00011400ff041b82 */ /* 0x000ee20000000800 */
[----:B--2---:R-:W-:-:S05]  /*a230*/  @P1 IMAD.HI.U32 R5, R15, R5, RZ ;  /* 0x000000050f051227 */ /* 0x004fca00078e00ff */
[----:B---3--:R-:W-:Y:S02]  /*a240*/  @P1 SHF.R.U32.HI R15, RZ, R4, R5 ;  /* 0x00000004ff0f1219 */ /* 0x008fe40000011605 */
[----:B------:R-:W-:-:S03]  /*a250*/  PLOP3.LUT P1, PT, PT, PT, UP0, 0x40, 0x0 ;  /* 0x000000000000781c */ /* 0x000fc60003f2e808 */
[----:B------:R-:W2:Y:S02]  /*a260*/  SHFL.IDX PT, R20, R15, RZ, 0x1c1f ;  /* 0x001c1fff0f147589 */ /* 0x000ea400000e0000 */
[----:B--2---:R-:W-:Y:S02]  /*a270*/  IMAD.IADD R12, R14, 0x1, R20 ;  /* 0x000000010e0c7824 */ /* 0x004fe400078e0214 */
        /* <DEDUP_REMOVED lines=9> */
[----:B------:R-:W2:Y:S02]  /*a310*/  @P1 LDC.64 R4, c[0x0][0x9e8] ;  /* 0x00027a00ff041b82 */ /* 0x000ea40000000a00 */
[----:B--2---:R-:W-:-:S05]  /*a320*/  @P1 IMAD.HI.U32 R4, R20, R4, RZ ;  /* 0x0000000414041227 */ /* 0x004fca00078e00ff */
[----:B------:R-:W-:-:S04]  /*a330*/  @P1 SHF.R.U32.HI R20, RZ, R5, R4 ;  /* 0x00000005ff141219 */ /* 0x000fc80000011604 */
[----:B------:R-:W-:Y:S01]  /*a340*/  LOP3.LUT R20, RZ, R20, RZ, 0x33, !PT ;  /* 0x00000014ff147212 */ /* 0x000fe200078e33ff */
[----:B------:R-:W-:Y:S06]  /*a350*/  BRA `(.L_x_2576) ;  /* 0x0000000000147947 */ /* 0x000fec0003800000 */
.L_x_2575:
[----:B------:R-:W-:-:S05]  /*a360*/  IMAD.U32 R21, RZ, RZ, UR25 ;  /* 0x00000019ff157e24 */ /* 0x000fca000f8e00ff */
[----:B------:R-:W-:-:S13]  /*a370*/  ISETP.NE.AND P1, PT, R21, 0x1, PT ;  /* 0x000000011500780c */ /* 0x000fda0003f25270 */
[----:B------:R-:W2:Y:S02]  /*a380*/  @P1 LDC.64 R4, c[0x0][0x9e8] ;  /* 0x00027a00ff041b82 */ /* 0x000ea40000000a00 */
[----:B--2---:R-:W-:-:S05]  /*a390*/  @P1 IMAD.HI.U32 R4, R20, R4, RZ ;  /* 0x0000000414041227 */ /* 0x004fca00078e00ff */
[----:B------:R-:W-:-:S07]  /*a3a0*/  @P1 SHF.R.U32.HI R20, RZ, R5, R4 ;  /* 0x00000005ff141219 */ /* 0x000fce0000011604 */
.L_x_2576:
[----:B------:R-:W-:Y:S05]  /*a3b0*/  BSYNC B0 ;  /* 0x0000000000007941 */ /* 0x000fea0003800000 */
.L_x_2574:
[----:B------:R-:W-:-:S04]  /*a3c0*/  IMAD.IADD R4, R10, 0x1, -R17 ;  /* 0x000000010a047824 */ /* 0x000fc800078e0a11 */
[----:B------:R-:W-:-:S05]  /*a3d0*/  IMAD R4, R20, R21, R4 ;  /* 0x0000001514047224 */ /* 0x000fca00078e0204 */
[----:B------:R-:W-:Y:S02]  /*a3e0*/  VIMNMX R11, R11, R4, !PT ;  /* 0x000000040b0b7248 */ /* 0x000fe40007fe0100 */
[----:B------:R-:W-:-:S07]  /*a3f0*/  VIADDMNMX R12, R4, R21, R12, PT ;  /* 0x00000015040c7246 */ /* 0x000fce000380010c */
.L_x_2573:
        /* <DEDUP_REMOVED lines=133> */
[----:B------:R-:W2:Y:S02]  /*ac50*/  SHFL.IDX PT, R11, R15, 0x1, 0x1c1f ;  /* 0x003c1f000f0b7f89 */ /* 0x000ea400000e0000 */
[----:B------:R-:W-:-:S04]  /*ac60*/  ISETP.LT.OR P6, PT, R12, 0x5a, P6 ;  /* 0x0000005a0c00780c */ /* 0x000fc800037c1670 */
[----:B------:R-:W-:Y:S02]  /*ac70*/  FSEL R197, R197, -INF , !P6 ;  /* 0xff800000c5c57808 */ /* 0x000fe40007000000 */
[----:B------:R-:W-:Y:S01]  /*ac80*/  PLOP3.LUT P6, PT, PT, PT, UP0, 0x40, 0x0 ;  /* 0x000000000000781c */ /* 0x000fe20003fce808 */
[--C-:B--2---:R-:W-:Y:S02]  /*ac90*/  IMAD.IADD R14, R14, 0x1, R11.reuse ;  /* 0x000000010e0e7824 */ /* 0x104fe400078e020b */
        /* <DEDUP_REMOVED lines=14> */
.L_x_2579:
[----:B------:R-:W-:-:S05]  /*ad80*/  IMAD.U32 R12, RZ, RZ, UR25 ;  /* 0x00000019ff0c7e24 */ /* 0x000fca000f8e00ff */
[----:B------:R-:W-:-:S13]  /*ad90*/  ISETP.NE.AND P6, PT, R12, 0x1, PT ;  /* 0x000000010c00780c */ /* 0x000fda0003fc5270 */
[----:B------:R-:W2:Y:S02]  /*ada0*/  @P6 LDC.64 R4, c[0x0][0x9e8] ;  /* 0x00027a00ff046b82 */ /* 0x000ea40000000a00 */
[----:B--2---:R-:W-:-:S05]  /*adb0*/  @P6 IMAD.HI.U32 R4, R11, R4, RZ ;  /* 0x000000040b046227 */ /* 0x004fca00078e00ff */
[----:B------:R-:W-:-:S07]  /*adc0*/  @P6 SHF.R.U32.HI R11, RZ, R5, R4 ;  /* 0x00000005ff0b6219 */ /* 0x000fce0000011604 */
.L_x_2580:
[----:B------:R-:W-:Y:S05]  /*add0*/  BSYNC B0 ;  /* 0x0000000000007941 */ /* 0x000fea0003800000 */
.L_x_2578:
[----:B------:R-:W-:-:S04]  /*ade0*/  IMAD.IADD R10, R10, 0x1, -R17 ;  /* 0x000000010a0a7824 */ /* 0x000fc800078e0a11 */
[----:B------:R-:W-:-:S05]  /*adf0*/  IMAD R10, R11, R12, R10 ;  /* 0x0000000c0b0a7224 */ /* 0x000fca00078e020a */
[----:B------:R-:W-:Y:S02]  /*ae00*/  VIMNMX R13, R13, R10, !PT ;  /* 0x0000000a0d0d7248 */ /* 0x000fe40007fe0100 */
[----:B------:R-:W-:-:S07]  /*ae10*/  VIADDMNMX R14, R10, R12, R14, PT ;  /* 0x0000000c0a0e7246 */ /* 0x000fce000380010e */
.L_x_2577:
        /* <DEDUP_REMOVED lines=61> */
[----:B------:R-:W2:Y:S01]  /*b1f0*/  SHFL.BFLY PT, R5, R4, 0x2, 0x1f ;  /* 0x0c401f0004057f89 */ /* 0x000ea200000e0000 */
        /* <DEDUP_REMOVED lines=14> */
[----:B--2---:R-:W-:Y:S02]  /*b2e0*/  FMNMX.FTZ R4, R4, R5, !PT ;  /* 0x0000000504047209 */ /* 0x004fe40007810000 */
[----:B------:R-:W-:Y:S02]  /*b2f0*/  ISETP.GT.AND P1, PT, R13, 0x30, !P1 ;  /* 0x000000300d00780c */ /* 0x000fe40004f24270 */
[----:B------:R-:W-:Y:S01]  /*b300*/  FSEL R191, R191, -INF , !P2 ;  /* 0xff800000bfbf7808 */ /* 0x000fe20005000000 */
[----:B------:R-:W2:Y:S01]  /*b310*/  SHFL.BFLY PT, R5, R4, 0x1, 0x1f ;  /* 0x0c201f0004057f89 */ /* 0x000ea200000e0000 */
        /* <DEDUP_REMOVED lines=13> */
[----:B--2---:R-:W-:-:S02]  /*b3f0*/  FMNMX.FTZ R4, R4, R5, !PT ;  /* 0x0000000504047209 */ /* 0x004fc40007810000 */
        /* <DEDUP_REMOVED lines=59> */
[----:B------:R-:W2:Y:S01]  /*b7b0*/  MUFU.EX2 R9, R9 ;  /* 0x0000000900097308 */ /* 0x000ea20000000800 */
[----:B------:R-:W-:Y:S02]  /*b7c0*/  FSEL R199, R199, -INF , !P1 ;  /* 0xff800000c7c77808 */ /* 0x000fe40004800000 */
[----:B------:R-:W-:-:S04]  /*b7d0*/  FMNMX.FTZ R5, R159, R5, !PT ;  /* 0x000000059f057209 */ /* 0x000fc80007810000 */
[----:B------:R-:W-:Y:S01]  /*b7e0*/  FMNMX.FTZ R5, R162, R5, !PT ;  /* 0x00000005a2057209 */ /* 0x000fe20007810000 */
[----:B------:R-:W3:Y:S03]  /*b7f0*/  MUFU.EX2 R153, R153 ;  /* 0x0000009900997308 */ /* 0x000ee60000000800 */
[----:B------:R-:W-:-:S04]  /*b800*/  FMNMX.FTZ R5, R163, R5, !PT ;  /* 0x00000005a3057209 */ /* 0x000fc80007810000 */
[----:B------:R-:W-:Y:S01]  /*b810*/  FMNMX.FTZ R5, R166, R5, !PT ;  /* 0x00000005a6057209 */ /* 0x000fe20007810000 */
[----:B------:R-:W4:Y:S01]  /*b820*/  MUFU.EX2 R10, R10 ;  /* 0x0000000a000a7308 */ /* 0x000f220000000800 */
[----:B--2---:R-:W-:Y:S01]  /*b830*/  FFMA.FTZ R2, R9, R2, R152 ;  /* 0x0000000209027223 */ /* 0x004fe20000010098 */
[----:B------:R-:W-:Y:S01]  /*b840*/  FMUL.FTZ R24, R24, R9 ;  /* 0x0000000918187220 */ /* 0x000fe20000410000 */
[----:B------:R-:W-:Y:S01]  /*b850*/  FMNMX.FTZ R5, R167, R5, !PT ;  /* 0x00000005a7057209 */ /* 0x000fe20007810000 */
[-C--:B------:R-:W-:Y:S01]  /*b860*/  FMUL.FTZ R25, R25, R9.reuse ;  /* 0x0000000919197220 */ /* 0x080fe20000410000 */
[-C--:B------:R-:W-:Y:S01]  /*b870*/  FMUL.FTZ R28, R28, R9.reuse ;  /* 0x000000091c1c7220 */ /* 0x080fe20000410000 */
[----:B------:R-:W-:Y:S01]  /*b880*/  FMUL.FTZ R29, R29, R9 ;  /* 0x000000091d1d7220 */ /* 0x000fe20000410000 */
[----:B------:R-:W-:Y:S01]  /*b890*/  FMNMX.FTZ R5, R170, R5, !PT ;  /* 0x00000005aa057209 */ /* 0x000fe20007810000 */
[----:B------:R-:W2:Y:S01]  /*b8a0*/  MUFU.EX2 R157, R157 ;  /* 0x0000009d009d7308 */ /* 0x000ea20000000800 */
        /* <DEDUP_REMOVED lines=8> */
[----:B----4-:R-:W-:Y:S01]  /*b930*/  FADD.FTZ R2, R10, R2 ;  /* 0x000000020a027221 */ /* 0x010fe20000010000 */
[----:B------:R-:W3:Y:S01]  /*b940*/  MUFU.EX2 R160, R160 ;  /* 0x000000a000a07308 */ /* 0x000ee20000000800 */
[----:B------:R-:W-:Y:S01]  /*b950*/  FMUL.FTZ R40, R40, R9 ;  /* 0x0000000928287220 */ /* 0x000fe20000410000 */
[----:B------:R-:W-:Y:S01]  /*b960*/  FMNMX.FTZ R5, R175, R5, !PT ;  /* 0x00000005af057209 */ /* 0x000fe20007810000 */
[-C--:B------:R-:W-:Y:S01]  /*b970*/  FMUL.FTZ R41, R41, R9.reuse ;  /* 0x0000000929297220 */ /* 0x080fe20000410000 */
[-C--:B------:R-:W-:Y:S01]  /*b980*/  FMUL.FTZ R44, R44, R9.reuse ;  /* 0x000000092c2c7220 */ /* 0x080fe20000410000 */
[----:B------:R-:W-:Y:S01]  /*b990*/  FMUL.FTZ R45, R45, R9 ;  /* 0x000000092d2d7220 */ /* 0x000fe20000410000 */
[----:B------:R-:W-:Y:S01]  /*b9a0*/  FMNMX.FTZ R5, R178, R5, !PT ;  /* 0x00000005b2057209 */ /* 0x000fe20007810000 */
[----:B--2---:R-:W-:Y:S01]  /*b9b0*/  FADD.FTZ R2, R157, R2 ;  /* 0x000000029d027221 */ /* 0x004fe20000010000 */
[----:B------:R-:W2:Y:S01]  /*b9c0*/  MUFU.EX2 R161, R161 ;  /* 0x000000a100a17308 */ /* 0x000ea20000000800 */
[----:B------:R-:W-:Y:S01]  /*b9d0*/  FMUL.FTZ R48, R48, R9 ;  /* 0x0000000930307220 */ /* 0x000fe20000410000 */
[----:B------:R-:W-:Y:S01]  /*b9e0*/  FMNMX.FTZ R5, R179, R5, !PT ;  /* 0x00000005b3057209 */ /* 0x000fe20007810000 */
[-C--:B------:R-:W-:Y:S01]  /*b9f0*/  FMUL.FTZ R49, R49, R9.reuse ;  /* 0x0000000931317220 */ /* 0x080fe20000410000 */
[-C--:B------:R-:W-:Y:S01]  /*ba00*/  FMUL.FTZ R52, R52, R9.reuse ;  /* 0x0000000934347220 */ /* 0x080fe20000410000 */
[----:B------:R-:W-:Y:S01]  /*ba10*/  FMUL.FTZ R53, R53, R9 ;  /* 0x0000000935357220 */ /* 0x000fe20000410000 */
[----:B------:R-:W-:Y:S01]  /*ba20*/  FMNMX.FTZ R5, R182, R5, !PT ;  /* 0x00000005b6057209 */ /* 0x000fe20007810000 */
[----:B------:R-:W-:Y:S01]  /*ba30*/  FMUL.FTZ R56, R56, R9 ;  /* 0x0000000938387220 */ /* 0x000fe20000410000 */
[----:B------:R-:W4:Y:S01]  /*ba40*/  MUFU.EX2 R164, R164 ;  /* 0x000000a400a47308 */ /* 0x000f220000000800 */
[----:B---3--:R-:W-:Y:S01]  /*ba50*/  FADD.FTZ R2, R160, R2 ;  /* 0x00000002a0027221 */ /* 0x008fe20000010000 */
[----:B------:R-:W-:Y:S01]  /*ba60*/  FMNMX.FTZ R5, R183, R5, !PT ;  /* 0x00000005b7057209 */ /* 0x000fe20007810000 */
[-C--:B------:R-:W-:Y:S01]  /*ba70*/  FMUL.FTZ R57, R57, R9.reuse ;  /* 0x0000000939397220 */ /* 0x080fe20000410000 */
[-C--:B------:R-:W-:Y:S01]  /*ba80*/  FMUL.FTZ R60, R60, R9.reuse ;  /* 0x000000093c3c7220 */ /* 0x080fe20000410000 */
[----:B------:R-:W-:Y:S01]  /*ba90*/  FMUL.FTZ R61, R61, R9 ;  /* 0x000000093d3d7220 */ /* 0x000fe20000410000 */
[----:B------:R-:W-:Y:S01]  /*baa0*/  FMNMX.FTZ R5, R186, R5, !PT ;  /* 0x00000005ba057209 */ /* 0x000fe20007810000 */
[----:B------:R-:W-:Y:S01]  /*bab0*/  FMUL.FTZ R64, R64, R9 ;  /* 0x0000000940407220 */ /* 0x000fe20000410000 */
[----:B------:R-:W3:Y:S01]  /*bac0*/  MUFU.EX2 R165, R165 ;  /* 0x000000a500a57308 */ /* 0x000ee20000000800 */
[----:B--2---:R-:W-:Y:S01]  /*bad0*/  FADD.FTZ R2, R161, R2 ;  /* 0x00000002a1027221 */ /* 0x004fe20000010000 */
[----:B------:R-:W-:Y:S01]  /*bae0*/  FMNMX.FTZ R5, R187, R5, !PT ;  /* 0x00000005bb057209 */ /* 0x000fe20007810000 */
[-C--:B------:R-:W-:Y:S01]  /*baf0*/  FMUL.FTZ R65, R65, R9.reuse ;  /* 0x0000000941417220 */ /* 0x080fe20000410000 */
[----:B------:R-:W-:Y:S01]  /*bb00*/  F2FP.BF16.F32.PACK_AB R160, R161, R160 ;  /* 0x000000a0a1a0723e */ /* 0x000fe200000010ff */
[----:B------:R-:W-:Y:S01]  /*bb10*/  FMUL.FTZ R68, R68, R9 ;  /* 0x0000000944447220 */ /* 0x000fe20000410000 */
[----:B------:R-:W-:Y:S01]  /*bb20*/  FMNMX.FTZ R5, R190, R5, !PT ;  /* 0x00000005be057209 */ /* 0x000fe20007810000 */
[----:B------:R-:W-:Y:S01]  /*bb30*/  FMUL.FTZ R69, R69, R9 ;  /* 0x0000000945457220 */ /* 0x000fe20000410000 */
[----:B------:R-:W2:Y:S01]  /*bb40*/  MUFU.EX2 R168, R168 ;  /* 0x000000a800a87308 */ /* 0x000ea20000000800 */
[----:B----4-:R-:W-:Y:S01]  /*bb50*/  FADD.FTZ R2, R164, R2 ;  /* 0x00000002a4027221 */ /* 0x010fe20000010000 */
        /* <DEDUP_REMOVED lines=18> */
[-C--:B------:R-:W-:Y:S01]  /*bc80*/  FMUL.FTZ R89, R89, R9.reuse ;  /* 0x0000000959597220 */ /* 0x080fe20000410000 */
[-C--:B------:R-:W-:Y:S01]  /*bc90*/  FMUL.FTZ R92, R92, R9.reuse ;  /* 0x000000095c5c7220 */ /* 0x080fe20000410000 */
[-C--:B------:R-:W-:Y:S01]  /*bca0*/  FMUL.FTZ R93, R93, R9.reuse ;  /* 0x000000095d5d7220 */ /* 0x080fe20000410000 */
[----:B------:R-:W2:Y:S01]  /*bcb0*/  SHFL.BFLY PT, R11, R5, 0x2, 0x1f ;  /* 0x0c401f00050b7f89 */ /* 0x000ea200000e0000 */
[----:B------:R-:W5:Y:S01]  /*bcc0*/  MUFU.EX2 R173, R173 ;  /* 0x000000ad00ad7308 */ /* 0x000f620000000800 */
        /* <DEDUP_REMOVED lines=21> */
[----:B------:R-:W-:Y:S01]  /*be20*/  FMUL.FTZ R128, R128, R9 ;  /* 0x0000000980807220 */ /* 0x000fe20000410000 */
[----:B--2---:R-:W-:Y:S01]  /*be30*/  FMNMX.FTZ R5, R5, R11, !PT ;  /* 0x0000000b05057209 */ /* 0x004fe20007810000 */
[----:B------:R-:W2:Y:S01]  /*be40*/  MUFU.EX2 R180, R180 ;  /* 0x000000b400b47308 */ /* 0x000ea20000000800 */
[----:B----4-:R-:W-:Y:S01]  /*be50*/  FADD.FTZ R2, R176, R2 ;  /* 0x00000002b0027221 */ /* 0x010fe20000010000 */
[-C--:B------:R-:W-:Y:S01]  /*be60*/  FMUL.FTZ R129, R129, R9.reuse ;  /* 0x0000000981817220 */ /* 0x080fe20000410000 */
[-C--:B------:R-:W-:Y:S01]  /*be70*/  FMUL.FTZ R132, R132, R9.reuse ;  /* 0x0000000984847220 */ /* 0x080fe20000410000 */
[----:B------:R-:W4:Y:S01]  /*be80*/  SHFL.BFLY PT, R11, R5, 0x1, 0x1f ;  /* 0x0c201f00050b7f89 */ /* 0x000f2200000e0000 */
        /* <DEDUP_REMOVED lines=12> */
[----:B--2---:R-:W-:-:S07]  /*bf50*/  FADD.FTZ R2, R180, R2 ;  /* 0x00000002b4027221 */ /* 0x004fce0000010000 */
[----:B------:R-:W2:Y:S01]  /*bf60*/  MUFU.EX2 R185, R185 ;  /* 0x000000b900b97308 */ /* 0x000ea20000000800 */
[----:B-----5:R-:W-:Y:S01]  /*bf70*/  FADD.FTZ R2, R181, R2 ;  /* 0x00000002b5027221 */ /* 0x020fe20000010000 */
[----:B----4-:R-:W-:-:S04]  /*bf80*/  FMNMX.FTZ R5, R5, R11, !PT ;  /* 0x0000000b05057209 */ /* 0x010fc80007810000 */
[C---:B------:R-:W-:Y:S01]  /*bf90*/  FSETP.NEU.FTZ.AND P1, PT, R5.reuse, -INF , PT ;  /* 0xff8000000500780b */ /* 0x040fe20003f3d000 */
[----:B------:R-:W-:Y:S01]  /*bfa0*/  FMUL.FTZ R12, R5, UR10 ;  /* 0x0000000a050c7c20 */ /* 0x000fe20008410000 */
[----:B------:R-:W4:Y:S01]  /*bfb0*/  MUFU.EX2 R188, R188 ;  /* 0x000000bc00bc7308 */ /* 0x000f220000000800 */
[----:B---3--:R-:W-:-:S03]  /*bfc0*/  FADD.FTZ R2, R184, R2 ;  /* 0x00000002b8027221 */ /* 0x008fc60000010000 */
[----:B------:R-:W-:Y:S01]  /*bfd0*/  FSEL R12, R12, RZ, P1 ;  /* 0x000000ff0c0c7208 */ /* 0x000fe20000800000 */
[----:B--2---:R-:W-:-:S03]  /*bfe0*/  FADD.FTZ R2, R185, R2 ;  /* 0x00000002b9027221 */ /* 0x004fc60000010000 */
[----:B------:R-:W-:Y:S01]  /*bff0*/  MUFU.EX2 R189, R189 ;  /* 0x000000bd00bd7308 */ /* 0x000fe20000000800 */
[--C-:B------:R-:W-:Y:S01]  /*c000*/  FFMA.FTZ R20, R158, UR10, -R12.reuse ;  /* 0x0000000a9e147c23 */ /* 0x100fe2000801080c */
[----:B------:R-:W-:Y:S01]  /*c010*/  F2FP.BF16.F32.PACK_AB R158, R157, R10 ;  /* 0x0000000a9d9e723e */ /* 0x000fe200000010ff */
[--C-:B------:R-:W-:Y:S01]  /*c020*/  FFMA.FTZ R154, R154, UR10, -R12.reuse ;  /* 0x0000000a9a9a7c23 */ /* 0x100fe2000801080c */
[----:B------:R-:W-:Y:S01]  /*c030*/  FSEL R10, R5, RZ, P1 ;  /* 0x000000ff050a7208 */ /* 0x000fe20000800000 */
[--C-:B------:R-:W-:Y:S01]  /*c040*/  FFMA.FTZ R155, R155, UR10, -R12.reuse ;  /* 0x0000000a9b9b7c23 */ /* 0x100fe2000801080c */
[--C-:B------:R-:W-:Y:S01]  /*c050*/  FFMA.FTZ R159, R159, UR10, -R12.reuse ;  /* 0x0000000a9f9f7c23 */ /* 0x100fe2000801080c */
[----:B------:R-:W-:Y:S01]  /*c060*/  FFMA.FTZ R15, R162, UR10, -R12 ;  /* 0x0000000aa20f7c23 */ /* 0x000fe2000801080c */
[----:B------:R-:W-:Y:S01]  /*c070*/  MUFU.EX2 R20, R20 ;  /* 0x0000001400147308 */ /* 0x000fe20000000800 */
[----:B------:R-:W-:Y:S01]  /*c080*/  FADD.FTZ R10, -R10, R8 ;  /* 0x000000080a0a7221 */ /* 0x000fe20000010100 */
        /* <DEDUP_REMOVED lines=12> */
[----:B------:R-:W-:Y:S01]  /*c150*/  F2FP.BF16.F32.PACK_AB R164, R169, R168 ;  /* 0x000000a8a9a4723e */ /* 0x000fe200000010ff */
[--C-:B------:R-:W-:Y:S01]  /*c160*/  FFMA.FTZ R182, R182, UR10, -R12.reuse ;  /* 0x0000000ab6b67c23 */ /* 0x100fe2000801080c */
[----:B------:R-:W2:Y:S01]  /*c170*/  MUFU.EX2 R8, R8 ;  /* 0x0000000800087308 */ /* 0x000ea20000000800 */
        /* <DEDUP_REMOVED lines=11> */
[----:B------:R-:W-:Y:S01]  /*c230*/  FFMA.FTZ R12, R199, UR10, -R12 ;  /* 0x0000000ac70c7c23 */ /* 0x000fe2000801080c */
[----:B----4-:R-:W-:Y:S01]  /*c240*/  FADD.FTZ R2, R188, R2 ;  /* 0x00000002bc027221 */ /* 0x010fe20000010000 */
[----:B------:R-:W-:-:S02]  /*c250*/  F2FP.BF16.F32.PACK_AB R170, R181, R180 ;  /* 0x000000b4b5aa723e */ /* 0x000fc400000010ff */
[----:B------:R-:W4:Y:S01]  /*c260*/  MUFU.EX2 R159, R159 ;  /* 0x0000009f009f7308 */ /* 0x000f220000000800 */
[----:B--2---:R-:W-:Y:S01]  /*c270*/  FFMA.FTZ R0, R8, R0, R154 ;  /* 0x0000000008007223 */ /* 0x004fe2000001009a */
[----:B------:R-:W-:Y:S01]  /*c280*/  FADD.FTZ R2, R189, R2 ;  /* 0x00000002bd027221 */ /* 0x000fe20000010000 */
[----:B------:R-:W-:Y:S01]  /*c290*/  F2FP.BF16.F32.PACK_AB R172, R185, R184 ;  /* 0x000000b8b9ac723e */ /* 0x000fe200000010ff */
[----:B------:R-:W-:Y:S01]  /*c2a0*/  FMUL.FTZ R26, R26, R8 ;  /* 0x000000081a1a7220 */ /* 0x000fe20000410000 */
[----:B------:R-:W-:Y:S01]  /*c2b0*/  F2FP.BF16.F32.PACK_AB R174, R189, R188 ;  /* 0x000000bcbdae723e */ /* 0x000fe200000010ff */
[-C--:B------:R-:W-:Y:S01]  /*c2c0*/  FMUL.FTZ R27, R27, R8.reuse ;  /* 0x000000081b1b7220 */ /* 0x080fe20000410000 */
[----:B------:R-:W-:Y:S01]  /*c2d0*/  FMUL.FTZ R30, R30, R8 ;  /* 0x000000081e1e7220 */ /* 0x000fe20000410000 */
[----:B------:R-:W2:Y:S01]  /*c2e0*/  MUFU.EX2 R15, R15 ;  /* 0x0000000f000f7308 */ /* 0x000ea20000000800 */
[C---:B---3--:R-:W-:Y:S01]  /*c2f0*/  FADD.FTZ R0, R155.reuse, R0 ;  /* 0x000000009b007221 */ /* 0x048fe20000010000 */
[----:B------:R-:W-:Y:S01]  /*c300*/  F2FP.BF16.F32.PACK_AB R157, R155, R154 ;  /* 0x0000009a9b9d723e */ /* 0x000fe200000010ff */
[-C--:B------:R-:W-:Y:S01]  /*c310*/  FMUL.FTZ R31, R31, R8.reuse ;  /* 0x000000081f1f7220 */ /* 0x080fe20000410000 */
[-C--:B------:R-:W-:Y:S01]  /*c320*/  FMUL.FTZ R34, R34, R8.reuse ;  /* 0x0000000822227220 */ /* 0x080fe20000410000 */
[----:B------:R-:W-:Y:S01]  /*c330*/  FADD.FTZ R0, R20, R0 ;  /* 0x0000000014007221 */ /* 0x000fe20000010000 */
        /* <DEDUP_REMOVED lines=86> */
[----:B------:R-:W-:-:S04]  /*c8a0*/  FMUL.FTZ R151, R151, R8 ;  /* 0x0000000897977220 */ /* 0x000fc80000410000 */
        /* <DEDUP_REMOVED lines=28> */
[----:B--2---:R-:W-:Y:S01]  /*ca70*/  FADD.FTZ R0, R179, R0 ;  /* 0x00000000b3007221 */ /* 0x004fe20000010000 */
[C---:B---3--:R-:W-:Y:S01]  /*ca80*/  FADD.FTZ R2, R178.reuse, R2 ;  /* 0x00000002b2027221 */ /* 0x048fe20000010000 */
[----:B------:R-:W-:Y:S02]  /*ca90*/  F2FP.BF16.F32.PACK_AB R178, R178, R196 ;  /* 0x000000c4b2b2723e */ /* 0x000fe400000010ff */
[C---:B----4-:R-:W-:Y:S01]  /*caa0*/  FADD.FTZ R0, R12.reuse, R0 ;  /* 0x000000000c007221 */ /* 0x050fe20000010000 */
[----:B------:R-:W-:Y:S01]  /*cab0*/  F2FP.BF16.F32.PACK_AB R179, R12, R179 ;  /* 0x000000b30cb3723e */ /* 0x000fe200000010ff */
[----:B------:R-:W-:Y:S06]  /*cac0*/  @!P0 BRA `(.L_x_2581) ;  /* 0x0000000000048947 */ /* 0x000fec0003800000 */
[----:B------:R-:W-:Y:S01]  /*cad0*/  BPT.TRAP 0x1 ;  /* 0x000000040000795c */ /* 0x000fe20000300000 */
.L_x_2581:
[----:B------:R2:W3:Y:S01]  /*cae0*/  SYNCS.PHASECHK.TRANS64.TRYWAIT P1, [UR23+0x22850], R7 ;  /* 0x02285007ff0075a7 */ /* 0x0004e20008020157 */
[----:B------:R-:W-:Y:S05]  /*caf0*/  @!P0 BRA `(.L_x_2582) ;  /* 0x0000000000048947 */ /* 0x000fea0003800000 */
[----:B------:R-:W-:Y:S01]  /*cb00*/  BPT.TRAP 0x1 ;  /* 0x000000040000795c */ /* 0x000fe20000300000 */
.L_x_2582:
[----:B---3--:R-:W-:Y:S05]  /*cb10*/  @P1 BRA `(.L_x_2583) ;  /* 0x0000000000081947 */ /* 0x008fea0003800000 */
[----:B------:R-:W3:Y:S02]  /*cb20*/  SYNCS.PHASECHK.TRANS64.TRYWAIT P1, [UR23+0x22850], R7 ;  /* 0x02285007ff0075a7 */ /* 0x000ee40008020157 */
[----:B---3--:R-:W-:Y:S05]  /*cb30*/  @!P1 BRA `(.L_x_2584) ;  /* 0x000000bc00449947 */ /* 0x008fea0003800000 */
.L_x_2583:
        /* <DEDUP_REMOVED lines=42> */
.L_x_2585:
        /* <DEDUP_REMOVED lines=8> */
.L_x_2567:
[----:B------:R-:W0:Y:S01]  /*ce60*/  SHFL.BFLY PT, R7, R2, 0x2, 0x1f ;  /* 0x0c401f0002077f89 */ /* 0x000e2200000e0000 */
[----:B------:R-:W-:Y:S01]  /*ce70*/  UIADD3 UR38, UR38, 0x1, URZ ;  /* 0x0000000126267890 */ /* 0x000fe2000fffe03f */
[----:B------:R1:W-:Y:S06]  /*ce80*/  BAR.ARV R3, 0x100 ;  /* 0x000400030000751d */ /* 0x0003ec0000002000 */
[----:B------:R-:W-:Y:S02]  /*ce90*/  UISETP.NE.AND UP0, UPT, UR38, 0x2, UPT ;  /* 0x000000022600788c */ /* 0x000fe4000bf05270 */
[----:B------:R-:W-:Y:S06]  /*cea0*/  BAR.ARV 0x8, 0x180 ;  /* 0x0206000000007b1d */ /* 0x000fec0000002000 */
[----:B-12---:R-:W-:Y:S01]  /*ceb0*/  IMAD.MOV.U32 R3, RZ, RZ, -0x800000 ;  /* 0xff800000ff037424 */ /* 0x006fe200078e00ff */
[----:B------:R-:W-:Y:S01]  /*cec0*/  USEL UR4, URZ, 0x1, UP0 ;  /* 0x000000013f047887 */ /* 0x000fe20008000000 */
[----:B------:R-:W1:Y:S01]  /*ced0*/  SHFL.BFLY PT, R9, R0, 0x2, 0x1f ;  /* 0x0c401f0000097f89 */ /* 0x000e6200000e0000 */
[----:B------:R-:W-:Y:S01]  /*cee0*/  PLOP3.LUT P0, PT, PT, PT, PT, 0x8, 0x0 ;  /* 0x000000000000781c */ /* 0x000fe20003f0e170 */
[----:B------:R-:W-:Y:S01]  /*cef0*/  UIADD3 UR36, UR36, 0x1, URZ ;  /* 0x0000000124247890 */ /* 0x000fe2000fffe03f */
[----:B0-----:R-:W-:Y:S01]  /*cf00*/  FADD.FTZ R8, R7, R2 ;  /* 0x0000000207087221 */ /* 0x001fe20000010000 */
[----:B------:R-:W-:-:S02]  /*cf10*/  USEL UR38, UR38, URZ, UP0 ;  /* 0x0000003f26267287 */ /* 0x000fc40008000000 */
[----:B------:R-:W-:Y:S02]  /*cf20*/  ULOP3.LUT UR37, UR37, UR4, URZ, 0x3c, !UPT ;  /* 0x0000000425257292 */ /* 0x000fe4000f8e3c3f */
[----:B------:R-:W0:Y:S01]  /*cf30*/  SHFL.BFLY PT, R7, R8, 0x1, 0x1f ;  /* 0x0c201f0008077f89 */ /* 0x000e2200000e0000 */
[----:B-1----:R-:W-:Y:S01]  /*cf40*/  FADD.FTZ R9, R9, R0 ;  /* 0x0000000009097221 */ /* 0x002fe20000010000 */
[----:B------:R-:W-:-:S04]  /*cf50*/  IMAD.MOV.U32 R0, RZ, RZ, RZ ;  /* 0x000000ffff007224 */ /* 0x000fc800078e00ff */
        /* <DEDUP_REMOVED lines=147> */
.L_x_2508:
        /* <DEDUP_REMOVED lines=16> */
[----:B------:R-:W-:Y:S02]  /*d990*/  F2FP.BF16.F32.PACK_AB R7, R31, R30 ;  /* 0x0000001e1f07723e */ /* 0x000fe400000010ff */
[----:B------:R-:W-:Y:S02]  /*d9a0*/  F2FP.BF16.F32.PACK_AB R10, R37, R36 ;  /* 0x00000024250a723e */ /* 0x000fe400000010ff */
[----:B------:R-:W-:Y:S01]  /*d9b0*/  BAR.SYNC.DEFER_BLOCKING 0x1, 0x100 ;  /* 0x0044000000007b1d */ /* 0x000fe20000010000 */
[----:B------:R-:W-:-:S05]  /*d9c0*/  UISETP.NE.AND UP0, UPT, UR44, URZ, UPT ;  /* 0x0000003f2c00728c */ /* 0x000fca000bf05270 */
[----:B------:R-:W-:Y:S01]  /*d9d0*/  ULDC UR20, c[0x0][0xbe8] ;  /* 0x0002fa0000147ab9 */ /* 0x000fe20000000800 */
[----:B------:R-:W-:Y:S01]  /*d9e0*/  UMOV UR10, UR8 ;  /* 0x00000008000a7c82 */ /* 0x000fe20008000000 */
[----:B0-----:R-:W-:Y:S01]  /*d9f0*/  UMOV UR11, UR4 ;  /* 0x00000004000b7c82 */ /* 0x001fe20008000000 */
[----:B------:R-:W-:Y:S01]  /*da00*/  ULDC UR4, c[0x0][0xad4] ;  /* 0x0002b50000047ab9 */ /* 0x000fe20000000800 */
[----:B--2---:R-:W-:-:S03]  /*da10*/  IMAD.WIDE R18, R0, R18, UR10 ;  /* 0x0000000a00127e25 */ /* 0x004fc6000f8e0212 */
[C---:B------:R-:W-:Y:S02]  /*da20*/  IADD3 R9, P1, R18.reuse, 0x20, RZ ;  /* 0x0000002012097810 */ /* 0x040fe40007f3e0ff */
[----:B------:R-:W-:Y:S02]  /*da30*/  LOP3.LUT R5, R18, 0x380, RZ, 0xc0, !PT ;  /* 0x0000038012057812 */ /* 0x000fe400078ec0ff */
[----:B------:R-:W-:Y:S02]  /*da40*/  LOP3.LUT R8, R9, 0x380, RZ, 0xc0, !PT ;  /* 0x0000038009087812 */ /* 0x000fe400078ec0ff */
[----:B------:R-:W-:Y:S02]  /*da50*/  SHF.R.U64 R5, R5, 0x3, RZ ;  /* 0x0000000305057819 */ /* 0x000fe400000012ff */
[----:B------:R-:W-:Y:S02]  /*da60*/  SHF.R.U64 R8, R8, 0x3, RZ ;  /* 0x0000000308087819 */ /* 0x000fe400000012ff */
[----:B------:R-:W-:-:S02]  /*da70*/  IADD3 R157, P0, R18, 0x40, RZ ;  /* 0x00000040129d7810 */ /* 0x000fc40007f1e0ff */
[----:B------:R-:W-:Y:S01]  /*da80*/  LOP3.LUT R8, R8, R9, RZ, 0x3c, !PT ;  /* 0x0000000908087212 */ /* 0x000fe200078e3cff */
[--C-:B------:R-:W-:Y:S01]  /*da90*/  IMAD.X R9, RZ, RZ, R19.reuse, P1 ;  /* 0x000000ffff097224 */ /* 0x100fe200008e0613 */
[C---:B------:R-:W-:Y:S02]  /*daa0*/  IADD3 R163, P3, R18.reuse, 0x4000, RZ ;  /* 0x0000400012a37810 */ /* 0x040fe40007f7e0ff */
[C---:B------:R-:W-:Y:S02]  /*dab0*/  IADD3 R165, P6, R18.reuse, 0x4020, RZ ;  /* 0x0000402012a57810 */ /* 0x040fe40007fde0ff */
[----:B------:R-:W-:Y:S02]  /*dac0*/  IADD3 R169, P1, R18, 0x8000, RZ ;  /* 0x0000800012a97810 */ /* 0x000fe40007f3e0ff */
[----:B------:R-:W-:Y:S01]  /*dad0*/  LOP3.LUT R4, R5, R18, RZ, 0x3c, !PT ;  /* 0x0000001205047212 */ /* 0x000fe200078e3cff */
[----:B------:R-:W-:Y:S01]  /*dae0*/  IMAD.MOV.U32 R5, RZ, RZ, R19 ;  /* 0x000000ffff057224 */ /* 0x000fe200078e0013 */
[----:B------:R-:W-:-:S02]  /*daf0*/  LOP3.LUT R156, R157, 0x380, RZ, 0xc0, !PT ;  /* 0x000003809d9c7812 */ /* 0x000fc400078ec0ff */
[C---:B------:R-:W-:Y:S02]  /*db00*/  IADD3 R159, P4, R18.reuse, 0x60, RZ ;  /* 0x00000060129f7810 */ /* 0x040fe40007f9e0ff */
[----:B------:R-:W-:Y:S02]  /*db10*/  IADD3 R167, P5, R18, 0x4040, RZ ;  /* 0x0000404012a77810 */ /* 0x000fe40007fbe0ff */
[----:B------:R-:W-:Y:S02]  /*db20*/  LOP3.LUT R162, R163, 0x380, RZ, 0xc0, !PT ;  /* 0x00000380a3a27812 */ /* 0x000fe400078ec0ff */
[----:B------:R-:W-:Y:S02]  /*db30*/  LOP3.LUT R164, R165, 0x380, RZ, 0xc0, !PT ;  /* 0x00000380a5a47812 */ /* 0x000fe400078ec0ff */
[----:B------:R-:W-:Y:S02]  /*db40*/  LOP3.LUT R168, R169, 0x380, RZ, 0xc0, !PT ;  /* 0x00000380a9a87812 */ /* 0x000fe400078ec0ff */
[----:B------:R-:W-:-:S02]  /*db50*/  SHF.R.U64 R156, R156, 0x3, RZ ;  /* 0x000000039c9c7819 */ /* 0x000fc400000012ff */
[----:B------:R-:W-:Y:S02]  /*db60*/  LOP3.LUT R158, R159, 0x380, RZ, 0xc0, !PT ;  /* 0x000003809f9e7812 */ /* 0x000fe400078ec0ff */
[----:B------:R-:W-:Y:S02]  /*db70*/  MOV R13, R4 ;  /* 0x00000004000d7202 */ /* 0x000fe40000000f00 */
[----:B------:R-:W-:Y:S02]  /*db80*/  LOP3.LUT R166, R167, 0x380, RZ, 0xc0, !PT ;  /* 0x00000380a7a67812 */ /* 0x000fe400078ec0ff */
[----:B------:R-:W-:Y:S02]  /*db90*/  SHF.R.U64 R162, R162, 0x3, RZ ;  /* 0x00000003a2a27819 */ /* 0x000fe400000012ff */
[----:B------:R-:W-:Y:S02]  /*dba0*/  SHF.R.U64 R164, R164, 0x3, RZ ;  /* 0x00000003a4a47819 */ /* 0x000fe400000012ff */
[----:B------:R-:W-:-:S02]  /*dbb0*/  F2FP.BF16.F32.PACK_AB R4, R25, R24 ;  /* 0x000000181904723e */ /* 0x000fc400000010ff */
[----:B------:R-:W-:Y:S02]  /*dbc0*/  F2FP.BF16.F32.PACK_AB R5, R27, R26 ;  /* 0x0000001a1b05723e */ /* 0x000fe400000010ff */
[----:B------:R-:W-:Y:S02]  /*dbd0*/  SHF.R.U64 R168, R168, 0x3, RZ ;  /* 0x00000003a8a87819 */ /* 0x000fe400000012ff */
[----:B------:R-:W-:Y:S01]  /*dbe0*/  IADD3 R11, P2, R18, 0x4060, RZ ;  /* 0x00004060120b7810 */ /* 0x000fe20007f5e0ff */
[----:B------:R0:W-:Y:S01]  /*dbf0*/  STSM.16.M88.4 [R13], R4 ;  /* 0x000000040d007844 */ /* 0x0001e20000000200 */
[----:B------:R-:W-:Y:S01]  /*dc00*/  LOP3.LUT R156, R156, R157, RZ, 0x3c, !PT ;  /* 0x0000009d9c9c7212 */ /* 0x000fe200078e3cff */
[----:B------:R-:W-:Y:S01]  /*dc10*/  IMAD.X R157, RZ, RZ, R19, P0 ;  /* 0x000000ffff9d7224 */ /* 0x000fe200000e0613 */
        /* <DEDUP_REMOVED lines=8> */
[----:B------:R-:W-:Y:S02]  /*dca0*/  LOP3.LUT R12, R11, 0x380, RZ, 0xc0, !PT ;  /* 0x000003800b0c7812 */ /* 0x000fe400078ec0ff */
[C---:B------:R-:W-:Y:S01]  /*dcb0*/  IADD3 R15, P0, R18.reuse, 0x8020, RZ ;  /* 0x00008020120f7810 */ /* 0x040fe20007f1e0ff */
[----:B0-----:R-:W-:Y:S01]  /*dcc0*/  IMAD.X R13, RZ, RZ, R19, P2 ;  /* 0x000000ffff0d7224 */ /* 0x001fe200010e0613 */
[----:B------:R-:W-:-:S02]  /*dcd0*/  IADD3 R153, P3, R18, 0x8060, RZ ;  /* 0x0000806012997810 */ /* 0x000fc40007f7e0ff */
[C---:B------:R-:W-:Y:S02]  /*dce0*/  IADD3 R155, P6, R18.reuse, 0xc000, RZ ;  /* 0x0000c000129b7810 */ /* 0x040fe40007fde0ff */
[----:B------:R-:W-:Y:S02]  /*dcf0*/  IADD3 R5, P1, R18, 0xc060, RZ ;  /* 0x0000c06012057810 */ /* 0x000fe40007f3e0ff */
[----:B------:R-:W-:Y:S01]  /*dd00*/  LOP3.LUT R158, R158, R159, RZ, 0x3c, !PT ;  /* 0x0000009f9e9e7212 */ /* 0x000fe200078e3cff */
[--C-:B------:R-:W-:Y:S01]  /*dd10*/  IMAD.X R159, RZ, RZ, R19.reuse, P4 ;  /* 0x000000ffff9f7224 */ /* 0x100fe200020e0613 */
[----:B------:R-:W-:Y:S01]  /*dd20*/  LOP3.LUT R166, R166, R167, RZ, 0x3c, !PT ;  /* 0x000000a7a6a67212 */ /* 0x000fe200078e3cff */
[----:B------:R-:W-:Y:S01]  /*dd30*/  IMAD.X R167, RZ, RZ, R19, P5 ;  /* 0x000000ffffa77224 */ /* 0x000fe200028e0613 */
[----:B------:R-:W-:Y:S02]  /*dd40*/  SHF.R.U64 R12, R12, 0x3, RZ ;  /* 0x000000030c0c7819 */ /* 0x000fe400000012ff */
[----:B------:R-:W-:-:S02]  /*dd50*/  LOP3.LUT R14, R15, 0x380, RZ, 0xc0, !PT ;  /* 0x000003800f0e7812 */ /* 0x000fc400078ec0ff */
[C---:B------:R-:W-:Y:S02]  /*dd60*/  IADD3 R171, P4, R18.reuse, 0x8040, RZ ;  /* 0x0000804012ab7810 */ /* 0x040fe40007f9e0ff */
[C---:B------:R-:W-:Y:S02]  /*dd70*/  IADD3 R161, P5, R18.reuse, 0xc020, RZ ;  /* 0x0000c02012a17810 */ /* 0x040fe40007fbe0ff */
[----:B------:R-:W-:Y:S02]  /*dd80*/  IADD3 R21, P2, R18, 0xc040, RZ ;  /* 0x0000c04012157810 */ /* 0x000fe40007f5e0ff */
[----:B------:R-:W-:Y:S02]  /*dd90*/  LOP3.LUT R152, R153, 0x380, RZ, 0xc0, !PT ;  /* 0x0000038099987812 */ /* 0x000fe400078ec0ff */
[----:B------:R-:W-:Y:S02]  /*dda0*/  LOP3.LUT R154, R155, 0x380, RZ, 0xc0, !PT ;  /* 0x000003809b9a7812 */ /* 0x000fe400078ec0ff */
[----:B------:R-:W-:-:S02]  /*ddb0*/  LOP3.LUT R18, R5, 0x380, RZ, 0xc0, !PT ;  /* 0x0000038005127812 */ /* 0x000fc400078ec0ff */
[----:B------:R-:W-:Y:S02]  /*ddc0*/  LOP3.LUT R12, R12, R11, RZ, 0x3c, !PT ;  /* 0x0000000b0c0c7212 */ /* 0x000fe400078e3cff */
[----:B------:R-:W-:Y:S02]  /*ddd0*/  MOV R0, R8 ;  /* 0x0000000800007202 */ /* 0x000fe40000000f00 */
[----:B------:R-:W-:Y:S02]  /*dde0*/  SHF.R.U64 R14, R14, 0x3, RZ ;  /* 0x000000030e0e7819 */ /* 0x000fe400000012ff */
[----:B------:R-:W-:Y:S02]  /*ddf0*/  F2FP.BF16.F32.PACK_AB R8, R33, R32 ;  /* 0x000000202108723e */ /* 0x000fe400000010ff */
[----:B------:R-:W-:Y:S02]  /*de00*/  F2FP.BF16.F32.PACK_AB R9, R35, R34 ;  /* 0x000000222309723e */ /* 0x000fe400000010ff */
[----:B------:R-:W-:-:S02]  /*de10*/  F2FP.BF16.F32.PACK_AB R11, R39, R38 ;  /* 0x00000026270b723e */ /* 0x000fc400000010ff */
[----:B------:R-:W-:Y:S02]  /*de20*/  SHF.R.U64 R152, R152, 0x3, RZ ;  /* 0x0000000398987819 */ /* 0x000fe400000012ff */
[----:B------:R-:W-:Y:S01]  /*de30*/  SHF.R.U64 R154, R154, 0x3, RZ ;  /* 0x000000039a9a7819 */ /* 0x000fe200000012ff */
[----:B------:R0:W-:Y:S01]  /*de40*/  STSM.16.M88.4 [R0], R8 ;  /* 0x0000000800007844 */ /* 0x0001e20000000200 */
[----:B------:R-:W-:Y:S02]  /*de50*/  LOP3.LUT R20, R21, 0x380, RZ, 0xc0, !PT ;  /* 0x0000038015147812 */ /* 0x000fe400078ec0ff */
[----:B------:R-:W-:Y:S02]  /*de60*/  SHF.R.U64 R18, R18, 0x3, RZ ;  /* 0x0000000312127819 */ /* 0x000fe400000012ff */
[----:B------:R-:W-:Y:S01]  /*de70*/  LOP3.LUT R14, R14, R15, RZ, 0x3c, !PT ;  /* 0x0000000f0e0e7212 */ /* 0x000fe200078e3cff */
[----:B------:R-:W-:Y:S01]  /*de80*/  IMAD.X R15, RZ, RZ, R19, P0 ;  /* 0x000000ffff0f7224 */ /* 0x000fe200000e0613 */
[----:B------:R-:W-:-:S02]  /*de90*/  LOP3.LUT R170, R171, 0x380, RZ, 0xc0, !PT ;  /* 0x00000380abaa7812 */ /* 0x000fc400078ec0ff */
[----:B------:R-:W-:Y:S01]  /*dea0*/  LOP3.LUT R152, R152, R153, RZ, 0x3c, !PT ;  /* 0x0000009998987212 */ /* 0x000fe200078e3cff */
[--C-:B------:R-:W-:Y:S01]  /*deb0*/  IMAD.X R153, RZ, RZ, R19.reuse, P3 ;  /* 0x000000ffff997224 */ /* 0x100fe200018e0613 */
[----:B------:R-:W-:Y:S01]  /*dec0*/  LOP3.LUT R154, R154, R155, RZ, 0x3c, !PT ;  /* 0x0000009b9a9a7212 */ /* 0x000fe200078e3cff */
[----:B------:R-:W-:Y:S01]  /*ded0*/  IMAD.X R155, RZ, RZ, R19, P6 ;  /* 0x000000ffff9b7224 */ /* 0x000fe200030e0613 */
[----:B------:R-:W-:Y:S02]  /*dee0*/  SHF.R.U64 R20, R20, 0x3, RZ ;  /* 0x0000000314147819 */ /* 0x000fe400000012ff */
[----:B------:R-:W-:Y:S02]  /*def0*/  LOP3.LUT R18, R18, R5, RZ, 0x3c, !PT ;  /* 0x0000000512127212 */ /* 0x000fe400078e3cff */
[----:B------:R-:W-:Y:S02]  /*df00*/  MOV R156, R156 ;  /* 0x0000009c009c7202 */ /* 0x000fe40000000f00 */
[----:B------:R-:W-:-:S02]  /*df10*/  F2FP.BF16.F32.PACK_AB R4, R41, R40 ;  /* 0x000000282904723e */ /* 0x000fc400000010ff */
[----:B------:R-:W-:Y:S02]  /*df20*/  F2FP.BF16.F32.PACK_AB R5, R43, R42 ;  /* 0x0000002a2b05723e */ /* 0x000fe400000010ff */
[----:B------:R-:W-:Y:S02]  /*df30*/  F2FP.BF16.F32.PACK_AB R6, R45, R44 ;  /* 0x0000002c2d06723e */ /* 0x000fe400000010ff */
[----:B------:R-:W-:Y:S02]  /*df40*/  F2FP.BF16.F32.PACK_AB R7, R47, R46 ;  /* 0x0000002e2f07723e */ /* 0x000fe400000010ff */
[----:B------:R-:W-:Y:S02]  /*df50*/  MOV R158, R158 ;  /* 0x0000009e009e7202 */ /* 0x000fe40000000f00 */
[----:B0-----:R-:W-:Y:S01]  /*df60*/  F2FP.BF16.F32.PACK_AB R8, R49, R48 ;  /* 0x000000303108723e */ /* 0x001fe200000010ff */
[----:B------:R0:W-:Y:S01]  /*df70*/  STSM.16.M88.4 [R156], R4 ;  /* 0x000000049c007844 */ /* 0x0001e20000000200 */
[----:B------:R-:W-:-:S02]  /*df80*/  F2FP.BF16.F32.PACK_AB R9, R51, R50 ;  /* 0x000000323309723e */ /* 0x000fc400000010ff */
[----:B------:R-:W-:Y:S02]  /*df90*/  F2FP.BF16.F32.PACK_AB R10, R53, R52 ;  /* 0x00000034350a723e */ /* 0x000fe400000010ff */
[----:B------:R-:W-:Y:S02]  /*dfa0*/  F2FP.BF16.F32.PACK_AB R11, R55, R54 ;  /* 0x00000036370b723e */ /* 0x000fe400000010ff */
[----:B------:R-:W-:Y:S02]  /*dfb0*/  SHF.R.U64 R170, R170, 0x3, RZ ;  /* 0x00000003aaaa7819 */ /* 0x000fe400000012ff */
[----:B------:R-:W-:Y:S01]  /*dfc0*/  LOP3.LUT R160, R161, 0x380, RZ, 0xc0, !PT ;  /* 0x00000380a1a07812 */ /* 0x000fe200078ec0ff */
[----:B------:R-:W-:Y:S01]  /*dfd0*/  STSM.16.M88.4 [R158], R8 ;  /* 0x000000089e007844 */ /* 0x000fe20000000200 */
[----:B------:R-:W-:Y:S02]  /*dfe0*/  LOP3.LUT R20, R20, R21, RZ, 0x3c, !PT ;  /* 0x0000001514147212 */ /* 0x000fe400078e3cff */
[----:B------:R-:W-:-:S02]  /*dff0*/  MOV R165, R164 ;  /* 0x000000a400a57202 */ /* 0x000fc40000000f00 */
[----:B------:R-:W-:Y:S02]  /*e000*/  MOV R21, R162 ;  /* 0x000000a200157202 */ /* 0x000fe40000000f00 */
[----:B------:R-:W-:Y:S02]  /*e010*/  MOV R0, R12 ;  /* 0x0000000c00007202 */ /* 0x000fe40000000f00 */
[----:B------:R-:W-:Y:S02]  /*e020*/  MOV R164, R14 ;  /* 0x0000000e00a47202 */ /* 0x000fe40000000f00 */
[----:B------:R-:W-:Y:S02]  /*e030*/  F2FP.BF16.F32.PACK_AB R12, R57, R56 ;  /* 0x00000038390c723e */ /* 0x000fe400000010ff */
[----:B------:R-:W-:Y:S02]  /*e040*/  F2FP.BF16.F32.PACK_AB R13, R59, R58 ;  /* 0x0000003a3b0d723e */ /* 0x000fe400000010ff */
[----:B------:R-:W-:-:S02]  /*e050*/  F2FP.BF16.F32.PACK_AB R14, R61, R60 ;  /* 0x0000003c3d0e723e */ /* 0x000fc400000010ff */
[----:B------:R-:W-:Y:S02]  /*e060*/  F2FP.BF16.F32.PACK_AB R15, R63, R62 ;  /* 0x0000003e3f0f723e */ /* 0x000fe400000010ff */
[----:B------:R-:W-:Y:S02]  /*e070*/  MOV R162, R152 ;  /* 0x0000009800a27202 */ /* 0x000fe40000000f00 */
[----:B------:R-:W-:Y:S01]  /*e080*/  MOV R163, R154 ;  /* 0x0000009a00a37202 */ /* 0x000fe20000000f00 */
[----:B------:R1:W-:Y:S01]  /*e090*/  STSM.16.M88.4 [R21], R12 ;  /* 0x0000000c15007844 */ /* 0x0003e20000000200 */
[----:B------:R-:W-:Y:S01]  /*e0a0*/  LOP3.LUT R170, R170, R171, RZ, 0x3c, !PT ;  /* 0x000000abaaaa7212 */ /* 0x000fe200078e3cff */
[----:B------:R-:W-:Y:S01]  /*e0b0*/  IMAD.X R171, RZ, RZ, R19, P4 ;  /* 0x000000ffffab7224 */ /* 0x000fe200020e0613 */
[----:B------:R-:W-:Y:S02]  /*e0c0*/  F2FP.BF16.F32.PACK_AB R152, R65, R64 ;  /* 0x000000404198723e */ /* 0x000fe400000010ff */
[----:B------:R-:W-:-:S02]  /*e0d0*/  F2FP.BF16.F32.PACK_AB R153, R67, R66 ;  /* 0x000000424399723e */ /* 0x000fc400000010ff */
[----:B------:R-:W-:Y:S02]  /*e0e0*/  F2FP.BF16.F32.PACK_AB R154, R69, R68 ;  /* 0x00000044459a723e */ /* 0x000fe400000010ff */
[----:B------:R-:W-:Y:S02]  /*e0f0*/  F2FP.BF16.F32.PACK_AB R155, R71, R70 ;  /* 0x00000046479b723e */ /* 0x000fe400000010ff */
[----:B------:R-:W-:Y:S02]  /*e100*/  SHF.R.U64 R160, R160, 0x3, RZ ;  /* 0x00000003a0a07819 */ /* 0x000fe400000012ff */
[----:B------:R-:W-:Y:S01]  /*e110*/  MOV R166, R166 ;  /* 0x000000a600a67202 */ /* 0x000fe20000000f00 */
[----:B------:R2:W-:Y:S01]  /*e120*/  STSM.16.M88.4 [R165], R152 ;  /* 0x00000098a5007844 */ /* 0x0005e20000000200 */
[----:B0-----:R-:W-:Y:S01]  /*e130*/  F2FP.BF16.F32.PACK_AB R156, R73, R72 ;  /* 0x00000048499c723e */ /* 0x001fe200000010ff */
[----:B-1----:R-:W-:Y:S01]  /*e140*/  IMAD.X R21, RZ, RZ, R19, P2 ;  /* 0x000000ffff157224 */ /* 0x002fe200010e0613 */
[----:B------:R-:W-:-:S02]  /*e150*/  F2FP.BF16.F32.PACK_AB R157, R75, R74 ;  /* 0x0000004a4b9d723e */ /* 0x000fc400000010ff */
[----:B------:R-:W-:Y:S02]  /*e160*/  F2FP.BF16.F32.PACK_AB R158, R77, R76 ;  /* 0x0000004c4d9e723e */ /* 0x000fe400000010ff */
[----:B------:R-:W-:Y:S02]  /*e170*/  F2FP.BF16.F32.PACK_AB R159, R79, R78 ;  /* 0x0000004e4f9f723e */ /* 0x000fe400000010ff */
[----:B------:R-:W-:Y:S02]  /*e180*/  F2FP.BF16.F32.PACK_AB R4, R81, R80 ;  /* 0x000000505104723e */ /* 0x000fe400000010ff */
[----:B------:R-:W-:Y:S01]  /*e190*/  F2FP.BF16.F32.PACK_AB R5, R83, R82 ;  /* 0x000000525305723e */ /* 0x000fe200000010ff */
[----:B------:R0:W-:Y:S01]  /*e1a0*/  STSM.16.M88.4 [R166], R156 ;  /* 0x0000009ca6007844 */ /* 0x0001e20000000200 */
[----:B------:R-:W-:Y:S02]  /*e1b0*/  F2FP.BF16.F32.PACK_AB R6, R85, R84 ;  /* 0x000000545506723e */ /* 0x000fe400000010ff */
[----:B------:R-:W-:-:S02]  /*e1c0*/  F2FP.BF16.F32.PACK_AB R7, R87, R86 ;  /* 0x000000565707723e */ /* 0x000fc400000010ff */
[----:B------:R-:W-:Y:S02]  /*e1d0*/  MOV R168, R168 ;  /* 0x000000a800a87202 */ /* 0x000fe40000000f00 */
[----:B------:R-:W-:Y:S01]  /*e1e0*/  F2FP.BF16.F32.PACK_AB R8, R89, R88 ;  /* 0x000000585908723e */ /* 0x000fe200000010ff */
[----:B------:R1:W-:Y:S01]  /*e1f0*/  STSM.16.M88.4 [R0], R4 ;  /* 0x0000000400007844 */ /* 0x0003e20000000200 */
[----:B------:R-:W-:Y:S02]  /*e200*/  F2FP.BF16.F32.PACK_AB R9, R91, R90 ;  /* 0x0000005a5b09723e */ /* 0x000fe400000010ff */
[----:B------:R-:W-:Y:S02]  /*e210*/  F2FP.BF16.F32.PACK_AB R10, R93, R92 ;  /* 0x0000005c5d0a723e */ /* 0x000fe400000010ff */
[----:B------:R-:W-:Y:S02]  /*e220*/  F2FP.BF16.F32.PACK_AB R11, R95, R94 ;  /* 0x0000005e5f0b723e */ /* 0x000fe400000010ff */
[----:B------:R-:W-:Y:S01]  /*e230*/  LOP3.LUT R160, R160, R161, RZ, 0x3c, !PT ;  /* 0x000000a1a0a07212 */ /* 0x000fe200078e3cff */
[--C-:B------:R-:W-:Y:S01]  /*e240*/  IMAD.X R161, RZ, RZ, R19.reuse, P5 ;  /* 0x000000ffffa17224 */ /* 0x100fe200028e0613 */
[----:B------:R-:W-:Y:S01]  /*e250*/  F2FP.BF16.F32.PACK_AB R12, R97, R96 ;  /* 0x00000060610c723e */ /* 0x000fe200000010ff */
[----:B------:R-:W-:Y:S01]  /*e260*/  STSM.16.M88.4 [R168], R8 ;  /* 0x00000008a8007844 */ /* 0x000fe20000000200 */
[----:B------:R-:W-:Y:S01]  /*e270*/  F2FP.BF16.F32.PACK_AB R13, R99, R98 ;  /* 0x00000062630d723e */ /* 0x000fe200000010ff */
[----:B------:R-:W-:Y:S01]  /*e280*/  IMAD.X R19, RZ, RZ, R19, P1 ;  /* 0x000000ffff137224 */ /* 0x000fe200008e0613 */
[----:B------:R-:W-:-:S02]  /*e290*/  F2FP.BF16.F32.PACK_AB R14, R101, R100 ;  /* 0x00000064650e723e */ /* 0x000fc400000010ff */
[----:B------:R-:W-:Y:S02]  /*e2a0*/  F2FP.BF16.F32.PACK_AB R15, R103, R102 ;  /* 0x00000066670f723e */ /* 0x000fe400000010ff */
[----:B------:R-:W-:Y:S02]  /*e2b0*/  MOV R170, R170 ;  /* 0x000000aa00aa7202 */ /* 0x000fe40000000f00 */
[----:B--2---:R-:W-:Y:S01]  /*e2c0*/  F2FP.BF16.F32.PACK_AB R152, R105, R104 ;  /* 0x000000686998723e */ /* 0x004fe200000010ff */
[----:B------:R2:W-:Y:S01]  /*e2d0*/  STSM.16.M88.4 [R164], R12 ;  /* 0x0000000ca4007844 */ /* 0x0005e20000000200 */
[----:B------:R-:W-:Y:S02]  /*e2e0*/  F2FP.BF16.F32.PACK_AB R153, R107, R106 ;  /* 0x0000006a6b99723e */ /* 0x000fe400000010ff */
[----:B------:R-:W-:Y:S02]  /*e2f0*/  F2FP.BF16.F32.PACK_AB R154, R109, R108 ;  /* 0x0000006c6d9a723e */ /* 0x000fe400000010ff */
[----:B------:R-:W-:-:S02]  /*e300*/  F2FP.BF16.F32.PACK_AB R155, R111, R110 ;  /* 0x0000006e6f9b723e */ /* 0x000fc400000010ff */
[----:B0-----:R-:W-:Y:S02]  /*e310*/  F2FP.BF16.F32.PACK_AB R156, R113, R112 ;  /* 0x00000070719c723e */ /* 0x001fe400000010ff */
[----:B------:R-:W-:Y:S01]  /*e320*/  F2FP.BF16.F32.PACK_AB R157, R115, R114 ;  /* 0x00000072739d723e */ /* 0x000fe200000010ff */
[----:B------:R-:W-:Y:S01]  /*e330*/  STSM.16.M88.4 [R170], R152 ;  /* 0x00000098aa007844 */ /* 0x000fe20000000200 */
[----:B------:R-:W-:Y:S02]  /*e340*/  F2FP.BF16.F32.PACK_AB R158, R117, R116 ;  /* 0x00000074759e723e */ /* 0x000fe400000010ff */
[----:B------:R-:W-:Y:S02]  /*e350*/  F2FP.BF16.F32.PACK_AB R159, R119, R118 ;  /* 0x00000076779f723e */ /* 0x000fe400000010ff */
[----:B-1----:R-:W-:Y:S01]  /*e360*/  F2FP.BF16.F32.PACK_AB R4, R121, R120 ;  /* 0x000000787904723e */ /* 0x002fe200000010ff */
[----:B--2---:R-:W0:Y:S01]  /*e370*/  LDC.64 R164, c[0x0][0xc00] ;  /* 0x00030000ffa47b82 */ /* 0x004e220000000a00 */
[----:B------:R-:W-:Y:S01]  /*e380*/  F2FP.BF16.F32.PACK_AB R5, R123, R122 ;  /* 0x0000007a7b05723e */ /* 0x000fe200000010ff */
[----:B------:R-:W-:Y:S01]  /*e390*/  STSM.16.M88.4 [R162], R156 ;  /* 0x0000009ca2007844 */ /* 0x000fe20000000200 */
[----:B------:R-:W-:-:S02]  /*e3a0*/  F2FP.BF16.F32.PACK_AB R6, R125, R124 ;  /* 0x0000007c7d06723e */ /* 0x000fc400000010ff */
[----:B------:R-:W-:Y:S02]  /*e3b0*/  F2FP.BF16.F32.PACK_AB R7, R127, R126 ;  /* 0x0000007e7f07723e */ /* 0x000fe400000010ff */
[----:B------:R-:W-:Y:S02]  /*e3c0*/  MOV R160, R160 ;  /* 0x000000a000a07202 */ /* 0x000fe40000000f00 */
[----:B------:R-:W-:Y:S01]  /*e3d0*/  MOV R161, R20 ;  /* 0x0000001400a17202 */ /* 0x000fe20000000f00 */
[----:B------:R1:W-:Y:S01]  /*e3e0*/  STSM.16.M88.4 [R163], R4 ;  /* 0x00000004a3007844 */ /* 0x0003e20000000200 */
[----:B------:R-:W2:Y:S01]  /*e3f0*/  LDC.64 R20, c[0x0][0xc08] ;  /* 0x00030200ff147b82 */ /* 0x000ea20000000a00 */
[----:B------:R-:W-:Y:S02]  /*e400*/  F2FP.BF16.F32.PACK_AB R8, R129, R128 ;  /* 0x000000808108723e */ /* 0x000fe400000010ff */
[----:B------:R-:W-:Y:S02]  /*e410*/  F2FP.BF16.F32.PACK_AB R9, R131, R130 ;  /* 0x000000828309723e */ /* 0x000fe400000010ff */
[----:B------:R-:W-:-:S02]  /*e420*/  F2FP.BF16.F32.PACK_AB R10, R133, R132 ;  /* 0x00000084850a723e */ /* 0x000fc400000010ff */
[----:B------:R-:W-:Y:S02]  /*e430*/  F2FP.BF16.F32.PACK_AB R11, R135, R134 ;  /* 0x00000086870b723e */ /* 0x000fe400000010ff */
[----:B------:R-:W-:Y:S01]  /*e440*/  MOV R18, R18 ;  /* 0x0000001200127202 */ /* 0x000fe20000000f00 */
[----:B------:R-:W-:Y:S01]  /*e450*/  IMAD.U32 R19, RZ, RZ, UR41 ;  /* 0x00000029ff137e24 */ /* 0x000fe2000f8e00ff */
[----:B------:R-:W-:Y:S01]  /*e460*/  F2FP.BF16.F32.PACK_AB R12, R145, R144 ;  /* 0x00000090910c723e */ /* 0x000fe200000010ff */
[----:B------:R0:W-:Y:S01]  /*e470*/  STSM.16.M88.4 [R160], R8 ;  /* 0x00000008a0007844 */ /* 0x0001e20000000200 */
[----:B------:R-:W-:Y:S02]  /*e480*/  F2FP.BF16.F32.PACK_AB R13, R147, R146 ;  /* 0x00000092930d723e */ /* 0x000fe400000010ff */
[----:B-1----:R-:W-:Y:S02]  /*e490*/  F2FP.BF16.F32.PACK_AB R4, R137, R136 ;  /* 0x000000888904723e */ /* 0x002fe400000010ff */
[----:B------:R-:W-:-:S02]  /*e4a0*/  F2FP.BF16.F32.PACK_AB R5, R139, R138 ;  /* 0x0000008a8b05723e */ /* 0x000fc400000010ff */
[----:B------:R-:W-:Y:S02]  /*e4b0*/  F2FP.BF16.F32.PACK_AB R6, R141, R140 ;  /* 0x0000008c8d06723e */ /* 0x000fe400000010ff */
[----:B------:R-:W-:Y:S02]  /*e4c0*/  F2FP.BF16.F32.PACK_AB R7, R143, R142 ;  /* 0x0000008e8f07723e */ /* 0x000fe400000010ff */
[----:B------:R-:W-:Y:S02]  /*e4d0*/  F2FP.BF16.F32.PACK_AB R14, R149, R148 ;  /* 0x00000094950e723e */ /* 0x000fe400000010ff */
[----:B------:R-:W-:Y:S01]  /*e4e0*/  F2FP.BF16.F32.PACK_AB R15, R151, R150 ;  /* 0x00000096970f723e */ /* 0x000fe200000010ff */
[----:B------:R1:W-:Y:S01]  /*e4f0*/  STSM.16.M88.4 [R161], R4 ;  /* 0x00000004a1007844 */ /* 0x0003e20000000200 */
[----:B------:R-:W-:Y:S01]  /*e500*/  ISETP.NE.U32.AND P1, PT, RZ, UR12, PT ;  /* 0x0000000cff007c0c */ /* 0x000fe2000bf25070 */
[----:B0-----:R-:W-:Y:S01]  /*e510*/  IMAD.WIDE R8, R19, 0x4, R164 ;  /* 0x0000000413087825 */ /* 0x001fe200078e02a4 */
[----:B--2---:R-:W-:Y:S01]  /*e520*/  ISETP.NE.U32.AND P0, PT, R20, RZ, PT ;  /* 0x000000ff1400720c */ /* 0x004fe20003f05070 */
[----:B------:R0:W-:Y:S01]  /*e530*/  STSM.16.M88.4 [R18], R12 ;  /* 0x0000000c12007844 */ /* 0x0001e20000000200 */
[----:B------:R-:W-:Y:S01]  /*e540*/  BAR.SYNC.DEFER_BLOCKING 0x1, 0x100 ;  /* 0x0044000000007b1d */ /* 0x000fe20000010000 */
[----:B------:R-:W-:-:S02]  /*e550*/  ISETP.NE.AND.EX P1, PT, RZ, UR13, PT, P1 ;  /* 0x0000000dff007c0c */ /* 0x000fc4000bf25310 */
[----:B------:R-:W-:-:S13]  /*e560*/  ISETP.NE.AND.EX P0, PT, R21, RZ, PT, P0 ;  /* 0x000000ff1500720c */ /* 0x000fda0003f05300 */
[----:B-1----:R-:W1:Y:S01]  /*e570*/  @P0 LDC.64 R4, c[0x0][0xc08] ;  /* 0x00030200ff040b82 */ /* 0x002e620000000a00 */
[----:B------:R-:W2:Y:S01]  /*e580*/  @P1 LDG.E R0, desc[UR48][R8.64] ;  /* 0x0000003008001981 */ /* 0x000ea2000c1e1900 */
[----:B-1----:R-:W-:-:S05]  /*e590*/  @P0 IMAD.WIDE R4, R19, 0x4, R4 ;  /* 0x0000000413040825 */ /* 0x002fca00078e0204 */
[----:B------:R1:W3:Y:S01]  /*e5a0*/  @P0 LDG.E R10, desc[UR48][R4.64] ;  /* 0x00000030040a0981 */ /* 0x0002e2000c1e1900 */
[----:B------:R-:W-:Y:S01]  /*e5b0*/  USEL UR4, UR44, UR4, UP0 ;  /* 0x000000042c047287 */ /* 0x000fe20008000000 */
[----:B0-----:R-:W-:Y:S01]  /*e5c0*/  VIADD R14, R22, UR42 ;  /* 0x0000002a160e7c36 */ /* 0x001fe20008000000 */
[----:B------:R-:W-:Y:S02]  /*e5d0*/  UISETP.NE.AND UP1, UPT, UR20, 0x1, UPT ;  /* 0x000000011400788c */ /* 0x000fe4000bf25270 */
[----:B------:R-:W-:Y:S01]  /*e5e0*/  UISETP.GT.AND UP2, UPT, UR4, 0x1, UPT ;  /* 0x000000010400788c */ /* 0x000fe2000bf44270 */
[----:B------:R-:W-:Y:S01]  /*e5f0*/  UMOV UR23, 0x9b8 ;  /* 0x000009b800177882 */ /* 0x000fe20000000000 */
[----:B------:R-:W-:Y:S02]  /*e600*/  UISETP.NE.U32.AND UP0, UPT, UR12, URZ, UPT ;  /* 0x0000003f0c00728c */ /* 0x000fe4000bf05070 */
[----:B------:R-:W-:Y:S01]  /*e610*/  PLOP3.LUT P2, PT, PT, PT, UP1, 0x80, 0x0 ;  /* 0x000000000000781c */ /* 0x000fe20003f4f018 */
[----:B------:R-:W-:-:S02]  /*e620*/  USEL UR23, UR23, 0x978, UP2 ;  /* 0x0000097817177887 */ /* 0x000fc40009000000 */
[----:B------:R-:W-:Y:S01]  /*e630*/  UISETP.NE.AND.EX UP0, UPT, UR13, URZ, UPT, UP0 ;  /* 0x0000003f0d00728c */ /* 0x000fe2000bf05300 */
[----:B------:R-:W-:Y:S01]  /*e640*/  UMOV UR4, URZ ;  /* 0x0000003f00047c82 */ /* 0x000fe20008000000 */
[----:B------:R-:W-:Y:S02]  /*e650*/  USHF.R.S32.HI UR12, URZ, 0x1f, UR41 ;  /* 0x0000001f3f0c7899 */ /* 0x000fe40008011429 */
[----:B------:R-:W-:Y:S01]  /*e660*/  USEL UR9, UR41, URZ, !UP0 ;  /* 0x0000003f29097287 */ /* 0x000fe2000c000000 */
[----:B------:R-:W-:Y:S01]  /*e670*/  @UP1 ULDC UR25, c[0x0][0xbec] ;  /* 0x0002fb0000191ab9 */ /* 0x000fe20000000800 */
[----:B------:R-:W-:-:S04]  /*e680*/  USEL UR21, UR43, URZ, UP2 ;  /* 0x0000003f2b157287 */ /* 0x000fc80009000000 */
[----:B------:R-:W-:Y:S01]  /*e690*/  ULDC.64 UR16, c[0x0][UR23+0x220] ;  /* 0x0000880017107abb */ /* 0x000fe20008000a00 */
[----:B-1----:R-:W-:Y:S01]  /*e6a0*/  @P2 IMAD.HI.U32 R4, R14, UR25, RZ ;  /* 0x000000190e042c27 */ /* 0x002fe2000f8e00ff */
[----:B------:R-:W-:Y:S01]  /*e6b0*/  USEL UR22, UR12, URZ, !UP0 ;  /* 0x0000003f0c167287 */ /* 0x000fe2000c000000 */
[----:B------:R-:W-:Y:S01]  /*e6c0*/  ULDC.64 UR14, c[0x0][UR23+0x218] ;  /* 0x00008600170e7abb */ /* 0x000fe20008000a00 */
[----:B------:R-:W-:Y:S01]  /*e6d0*/  ULDC.64 UR18, c[0x0][UR23+0x228] ;  /* 0x00008a0017127abb */ /* 0x000fe20008000a00 */
[----:B------:R-:W-:Y:S01]  /*e6e0*/  UIMAD UR17, UR17, UR9, URZ ;  /* 0x00000009111172a4 */ /* 0x000fe2000f8e023f */
[----:B------:R-:W-:Y:S01]  /*e6f0*/  @UP1 ULDC UR28, c[0x0][0xbf0] ;  /* 0x0002fc00001c1ab9 */ /* 0x000fe20000000800 */
[----:B------:R-:W-:Y:S02]  /*e700*/  UIMAD.WIDE.U32 UR12, UR14, UR40, URZ ;  /* 0x000000280e0c72a5 */ /* 0x000fe4000f8e003f */
[----:B------:R-:W-:Y:S02]  /*e710*/  UIMAD UR24, UR15, UR40, URZ ;  /* 0x000000280f1872a4 */ /* 0x000fe4000f8e023f */
[----:B------:R-:W-:-:S02]  /*e720*/  UIMAD.WIDE.U32 UR26, UR18, UR21, URZ ;  /* 0x00000015121a72a5 */ /* 0x000fc4000f8e003f */
[----:B------:R-:W-:Y:S02]  /*e730*/  UIMAD.WIDE.U32 UR14, UR16, UR9, URZ ;  /* 0x00000009100e72a5 */ /* 0x000fe4000f8e003f */
[----:B------:R-:W-:Y:S02]  /*e740*/  UIMAD UR18, UR19, UR21, URZ ;  /* 0x00000015131272a4 */ /* 0x000fe4000f8e023f */
[----:B------:R-:W-:Y:S01]  /*e750*/  UIMAD UR17, UR16, UR22, UR17 ;  /* 0x00000016101172a4 */ /* 0x000fe2000f8e0211 */
[----:B------:R-:W-:Y:S01]  /*e760*/  IMAD.U32 R5, RZ, RZ, UR26 ;  /* 0x0000001aff057e24 */ /* 0x000fe2000f8e00ff */
[----:B------:R-:W-:Y:S02]  /*e770*/  UIADD3 UR18, UR27, UR18, URZ ;  /* 0x000000121b127290 */ /* 0x000fe4000fffe03f */
[----:B------:R-:W-:Y:S02]  /*e780*/  UIADD3 UR24, UR13, UR24, URZ ;  /* 0x000000180d187290 */ /* 0x000fe4000fffe03f */
[----:B------:R-:W-:-:S02]  /*e790*/  UIADD3 UR17, UR15, UR17, URZ ;  /* 0x000000110f117290 */ /* 0x000fc4000fffe03f */
[----:B------:R-:W-:Y:S01]  /*e7a0*/  IMAD.U32 R6, RZ, RZ, UR18 ;  /* 0x00000012ff067e24 */ /* 0x000fe2000f8e00ff */
[----:B--2---:R-:W-:Y:S01]  /*e7b0*/  @P1 R2UR UR4, R0 ;  /* 0x00000000000412ca */ /* 0x004fe200000e0000 */
[----:B------:R-:W-:Y:S01]  /*e7c0*/  IMAD.MOV.U32 R0, RZ, RZ, R14 ;  /* 0x000000ffff007224 */ /* 0x000fe200078e000e */
[----:B------:R-:W-:-:S05]  /*e7d0*/  @P2 SHF.R.U32.HI R0, RZ, UR28, R4 ;  /* 0x0000001cff002c19 */ /* 0x000fca0008011604 */
[----:B------:R-:W-:-:S04]  /*e7e0*/  IMAD.MOV R7, RZ, RZ, -R0 ;  /* 0x000000ffff077224 */ /* 0x000fc800078e0a00 */
[----:B------:R-:W-:Y:S02]  /*e7f0*/  IMAD R7, R7, UR20, R14 ;  /* 0x0000001407077c24 */ /* 0x000fe4000f8e020e */
[----:B------:R-:W-:Y:S02]  /*e800*/  UIADD3 UR12, UP0, UP3, UR14, UR12, UR4 ;  /* 0x0000000c0e0c7290 */ /* 0x000fe4000fb1e004 */
[----:B------:R-:W-:-:S04]  /*e810*/  USHF.R.S32.HI UR16, URZ, 0x1f, UR4 ;  /* 0x0000001f3f107899 */ /* 0x000fc80008011404 */
[----:B------:R-:W-:Y:S01]  /*e820*/  UIADD3.X UR14, UR17, UR24, UR16, UP0, UP3 ;  /* 0x00000018110e7290 */ /* 0x000fe200087e6410 */
[----:B------:R-:W-:Y:S01]  /*e830*/  IADD3 R4, P3, P4, R0, UR12, R5 ;  /* 0x0000000c00047c10 */ /* 0x000fe2000fc7e005 */
[----:B------:R-:W-:Y:S01]  /*e840*/  ULDC.64 UR12, c[0x0][UR23+0x210] ;  /* 0x00008400170c7abb */ /* 0x000fe20008000a00 */
[----:B------:R-:W-:Y:S01]  /*e850*/  SHF.R.S32.HI R5, RZ, 0x1f, R0 ;  /* 0x0000001fff057819 */ /* 0x000fe20000011400 */
[----:B------:R-:W-:Y:S01]  /*e860*/  IMAD R11, R7, UR13, RZ ;  /* 0x0000000d070b7c24 */ /* 0x000fe2000f8e02ff */
[----:B------:R-:W-:Y:S02]  /*e870*/  SHF.R.S32.HI R0, RZ, 0x1f, R7 ;  /* 0x0000001fff007819 */ /* 0x000fe40000011407 */
[----:B------:R-:W-:Y:S01]  /*e880*/  IADD3.X R5, R5, UR14, R6, P3, P4 ;  /* 0x0000000e05057c10 */ /* 0x000fe20009fe8406 */
[----:B------:R-:W-:Y:S01]  /*e890*/  ULDC.64 UR14, c[0x0][0xba8] ;  /* 0x0002ea00000e7ab9 */ /* 0x000fe20000000a00 */
[----:B------:R-:W-:Y:S01]  /*e8a0*/  @!UP2 ULDC UR14, c[0x0][0xb50] ;  /* 0x0002d400000eaab9 */ /* 0x000fe20000000800 */
[----:B------:R-:W-:Y:S01]  /*e8b0*/  IMAD R11, R0, UR12, R11 ;  /* 0x0000000c000b7c24 */ /* 0x000fe2000f8e020b */
[----:B------:R-:W-:Y:S01]  /*e8c0*/  @!UP2 ULDC UR15, c[0x0][0xb54] ;  /* 0x0002d500000faab9 */ /* 0x000fe20000000800 */
[----:B------:R-:W-:Y:S01]  /*e8d0*/  IMAD.WIDE.U32 R4, R7, UR12, R4 ;  /* 0x0000000c07047c25 */ /* 0x000fe2000f8e0004 */
[----:B------:R-:W-:Y:S01]  /*e8e0*/  ULDC UR12, c[0x0][0xa88] ;  /* 0x0002a200000c7ab9 */ /* 0x000fe20000000800 */
[----:B---3--:R-:W-:-:S02]  /*e8f0*/  @P0 R2UR UR12, R10 ;  /* 0x000000000a0c02ca */ /* 0x008fc400000e0000 */
[----:B------:R-:W-:Y:S01]  /*e900*/  IMAD.IADD R5, R5, 0x1, R11 ;  /* 0x0000000105057824 */ /* 0x000fe200078e020b */
[----:B------:R-:W-:-:S04]  /*e910*/  LEA R11, P3, R4, UR14, 0x2 ;  /* 0x0000000e040b7c11 */ /* 0x000fc8000f8610ff */
[----:B------:R-:W-:Y:S01]  /*e920*/  LEA.HI.X R12, R4, UR15, R5, 0x2, P3 ;  /* 0x0000000f040c7c11 */ /* 0x000fe200098f1405 */
[----:B------:R-:W-:Y:S08]  /*e930*/  @P0 BRA `(.L_x_2589) ;  /* 0x0000000000180947 */ /* 0x000ff00003800000 */
[----:B------:R-:W-:Y:S05]  /*e940*/  @!P1 BRA `(.L_x_2589) ;  /* 0x0000000000149947 */ /* 0x000fea0003800000 */
[----:B------:R-:W2:Y:S04]  /*e950*/  LDG.E R4, desc[UR48][R8.64] ;  /* 0x0000003008047981 */ /* 0x000ea8000c1e1900 */
[----:B------:R-:W3:Y:S01]  /*e960*/  LDG.E R0, desc[UR48][R8.64+0x4] ;  /* 0x0000043008007981 */ /* 0x000ee2000c1e1900 */
[----:B--2---:R-:W-:Y:S02]  /*e970*/  R2UR UR13, R4 ;  /* 0x00000000040d72ca */ /* 0x004fe400000e0000 */
[----:B---3--:R-:W-:-:S13]  /*e980*/  R2UR UR12, R0 ;  /* 0x00000000000c72ca */ /* 0x008fda00000e0000 */
[----:B------:R-:W-:-:S12]  /*e990*/  UIADD3 UR12, -UR13, UR12, URZ ;  /* 0x0000000c0d0c7290 */ /* 0x000fd8000fffe13f */
.L_x_2589:
[----:B------:R-:W2:Y:S04]  /*e9a0*/  LDL R8, [R1+0x14] ;  /* 0x0000140001087983 */ /* 0x000ea80000100800 */
[----:B------:R-:W3:Y:S01]  /*e9b0*/  LDL R0, [R1] ;  /* 0x0000000001007983 */ /* 0x000ee20000100800 */
[----:B------:R-:W-:-:S03]  /*e9c0*/  UIMAD UR17, UR12, UR20, URZ ;  /* 0x000000140c1172a4 */ /* 0x000fc6000f8e023f */
[----:B------:R-:W-:Y:S04]  /*e9d0*/  SHFL.IDX PT, R4, R11, RZ, 0x1c1f ;  /* 0x001c1fff0b047589 */ /* 0x000fe800000e0000 */
[----:B------:R-:W0:Y:S04]  /*e9e0*/  SHFL.IDX PT, R5, R12, RZ, 0x1c1f ;  /* 0x001c1fff0c057589 */ /* 0x000e2800000e0000 */
[----:B------:R-:W-:Y:S04]  /*e9f0*/  SHFL.IDX PT, R6, R11, 0x1, 0x1c1f ;  /* 0x003c1f000b067f89 */ /* 0x000fe800000e0000 */
[----:B------:R-:W1:Y:S01]  /*ea00*/  SHFL.IDX PT, R7, R12, 0x1, 0x1c1f ;  /* 0x003c1f000c077f89 */ /* 0x000e6200000e0000 */
[----:B--2---:R-:W-:Y:S01]  /*ea10*/  VIADD R8, R8, UR42 ;  /* 0x0000002a08087c36 */ /* 0x004fe20008000000 */
[----:B---3--:R-:W-:-:S03]  /*ea20*/  LOP3.LUT P0, RZ, R0, 0x3, RZ, 0xc0, !PT ;  /* 0x0000000300ff7812 */ /* 0x008fc6000780c0ff */
[C---:B------:R-:W-:Y:S01]  /*ea30*/  VIADD R0, R8.reuse, 0x8 ;  /* 0x0000000808007836 */ /* 0x040fe20000000000 */
[C---:B------:R-:W-:Y:S02]  /*ea40*/  ISETP.GE.AND P3, PT, R8.reuse, UR17, PT ;  /* 0x0000001108007c0c */ /* 0x040fe4000bf66270 */
[----:B------:R-:W-:Y:S02]  /*ea50*/  ISETP.GE.OR P1, PT, R8, UR17, P0 ;  /* 0x0000001108007c0c */ /* 0x000fe40008726670 */
[----:B------:R-:W-:-:S11]  /*ea60*/  ISETP.GE.OR P0, PT, R0, UR17, P0 ;  /* 0x0000001100007c0c */ /* 0x000fd60008706670 */
[----:B0-----:R0:W-:Y:S01]  /*ea70*/  @!P1 ST.E desc[UR48][R4.64], R3 ;  /* 0x0000000304009985 */ /* 0x0011e2000c101930 */
[----:B------:R-:W-:-:S03]  /*ea80*/  PLOP3.LUT P1, PT, PT, PT, UP2, 0x80, 0x0 ;  /* 0x000000000000781c */ /* 0x000fc60003f2f028 */
[----:B-1----:R0:W-:Y:S01]  /*ea90*/  @!P0 ST.E desc[UR48][R6.64], R2 ;  /* 0x0000000206008985 */ /* 0x0021e2000c101930 */
[----:B------:R-:W-:-:S09]  /*eaa0*/  ISETP.GE.AND P0, PT, R0, UR17, PT ;  /* 0x0000001100007c0c */ /* 0x000fd2000bf06270 */
[----:B------:R-:W-:Y:S05]  /*eab0*/  @P1 BRA `(.L_x_2590) ;  /* 0x0000001000081947 */ /* 0x000fea0003800000 */
[----:B------:R-:W1:Y:S01]  /*eac0*/  S2R R0, SR_TID.X ;  /* 0x0000000000007919 */ /* 0x000e620000002100 */
[----:B------:R-:W-:Y:S01]  /*ead0*/  ULDC.64 UR14, c[0x0][0xaa0] ;  /* 0x0002a800000e7ab9 */ /* 0x000fe20000000a00 */
[----:B-1----:R-:W-:-:S05]  /*eae0*/  VIADD R0, R0, 0xffffff80 ;  /* 0xffffff8000007836 */ /* 0x002fca0000000000 */
[----:B0-----:R-:W-:-:S04]  /*eaf0*/  SHF.R.S32.HI R3, RZ, 0x1f, R0 ;  /* 0x0000001fff037819 */ /* 0x001fc80000011400 */
[----:B------:R-:W-:-:S04]  /*eb00*/  LEA.HI R3, R3, R0, RZ, 0x3 ;  /* 0x0000000003037211 */ /* 0x000fc800078f18ff */
[----:B------:R-:W-:Y:S02]  /*eb10*/  LOP3.LUT R5, R3, 0xfffffff8, RZ, 0xc0, !PT ;  /* 0xfffffff803057812 */ /* 0x000fe400078ec0ff */
[----:B------:R-:W-:Y:S01]  /*eb20*/  SHF.R.S32.HI R77, RZ, 0x3, R3 ;  /* 0x00000003ff4d7819 */ /* 0x000fe20000011403 */
[----:B------:R-:W-:Y:S02]  /*eb30*/  IMAD.MOV.U32 R3, RZ, RZ, 0x2 ;  /* 0x00000002ff037424 */ /* 0x000fe400078e00ff */
[----:B------:R-:W-:-:S04]  /*eb40*/  IMAD.IADD R18, R0, 0x1, -R5 ;  /* 0x0000000100127824 */ /* 0x000fc800078e0a05 */
[----:B------:R-:W-:-:S04]  /*eb50*/  IMAD.SHL.U32 R0, R18, 0x8, RZ ;  /* 0x0000000812007824 */ /* 0x000fc800078e00ff */
[----:B------:R-:W-:-:S04]  /*eb60*/  IMAD R2, R77, 0x40, R0 ;  /* 0x000000404d027824 */ /* 0x000fc800078e0200 */
[----:B------:R-:W-:-:S03]  /*eb70*/  IMAD.WIDE R2, R2, R3, UR10 ;  /* 0x0000000a02027e25 */ /* 0x000fc6000f8e0203 */
[C---:B------:R-:W-:Y:S02]  /*eb80*/  IADD3 R25, P1, R2.reuse, 0x3000, RZ ;  /* 0x0000300002197810 */ /* 0x040fe40007f3e0ff */
[C---:B------:R-:W-:Y:S02]  /*eb90*/  IADD3 R9, P4, R2.reuse, 0x1000, RZ ;  /* 0x0000100002097810 */ /* 0x040fe40007f9e0ff */
[----:B------:R-:W-:Y:S02]  /*eba0*/  LOP3.LUT R24, R25, 0x380, RZ, 0xc0, !PT ;  /* 0x0000038019187812 */ /* 0x000fe400078ec0ff */
[----:B------:R-:W-:Y:S02]  /*ebb0*/  IADD3 R13, P3, R2, 0x2000, RZ ;  /* 0x00002000020d7810 */ /* 0x000fe40007f7e0ff */
[----:B------:R-:W-:Y:S02]  /*ebc0*/  SHF.R.U64 R24, R24, 0x3, RZ ;  /* 0x0000000318187819 */ /* 0x000fe400000012ff */
[----:B------:R-:W-:-:S02]  /*ebd0*/  LOP3.LUT R8, R9, 0x380, RZ, 0xc0, !PT ;  /* 0x0000038009087812 */ /* 0x000fc400078ec0ff */
[----:B------:R-:W-:Y:S02]  /*ebe0*/  LOP3.LUT R12, R13, 0x380, RZ, 0xc0, !PT ;  /* 0x000003800d0c7812 */ /* 0x000fe400078ec0ff */
[----:B------:R-:W-:Y:S01]  /*ebf0*/  LOP3.LUT R24, R24, R25, RZ, 0x3c, !PT ;  /* 0x0000001918187212 */ /* 0x000fe200078e3cff */
[--C-:B------:R-:W-:Y:S01]  /*ec00*/  IMAD.X R25, RZ, RZ, R3.reuse, P1 ;  /* 0x000000ffff197224 */ /* 0x100fe200008e0603 */
[----:B------:R-:W-:Y:S02]  /*ec10*/  IADD3 R49, P1, R2, 0x9000, RZ ;  /* 0x0000900002317810 */ /* 0x000fe40007f3e0ff */
[----:B------:R-:W-:Y:S02]  /*ec20*/  SHF.R.U64 R8, R8, 0x3, RZ ;  /* 0x0000000308087819 */ /* 0x000fe400000012ff */
[----:B------:R-:W-:Y:S01]  /*ec30*/  SHF.R.U64 R12, R12, 0x3, RZ ;  /* 0x000000030c0c7819 */ /* 0x000fe200000012ff */
[----:B------:R-:W-:Y:S01]  /*ec40*/  UIMAD UR12, UR16, UR14, URZ ;  /* 0x0000000e100c72a4 */ /* 0x000fe2000f8e023f */
[----:B------:R-:W-:Y:S01]  /*ec50*/  LOP3.LUT R48, R49, 0x380, RZ, 0xc0, !PT ;  /* 0x0000038031307812 */ /* 0x000fe200078ec0ff */
[----:B------:R-:W-:Y:S01]  /*ec60*/  UIMAD.WIDE.U32 UR10, UR4, UR14, URZ ;  /* 0x0000000e040a72a5 */ /* 0x000fe2000f8e003f */
[----:B------:R-:W-:Y:S01]  /*ec70*/  LOP3.LUT R8, R8, R9, RZ, 0x3c, !PT ;  /* 0x0000000908087212 */ /* 0x000fe200078e3cff */
[--C-:B------:R-:W-:Y:S01]  /*ec80*/  IMAD.X R9, RZ, RZ, R3.reuse, P4 ;  /* 0x000000ffff097224 */ /* 0x100fe200020e0603 */
[----:B------:R-:W-:Y:S01]  /*ec90*/  LOP3.LUT R12, R12, R13, RZ, 0x3c, !PT ;  /* 0x0000000d0c0c7212 */ /* 0x000fe200078e3cff */
[----:B------:R-:W-:Y:S01]  /*eca0*/  IMAD.X R13, RZ, RZ, R3, P3 ;  /* 0x000000ffff0d7224 */ /* 0x000fe200018e0603 */
[----:B------:R-:W-:-:S02]  /*ecb0*/  IADD3 R29, P0, R2, 0x4000, RZ ;  /* 0x00004000021d7810 */ /* 0x000fc40007f1e0ff */
[C---:B------:R-:W-:Y:S02]  /*ecc0*/  IADD3 R33, P6, R2.reuse, 0x5000, RZ ;  /* 0x0000500002217810 */ /* 0x040fe40007fde0ff */
[C---:B------:R-:W-:Y:S02]  /*ecd0*/  IADD3 R37, P5, R2.reuse, 0x6000, RZ ;  /* 0x0000600002257810 */ /* 0x040fe40007fbe0ff */
[C---:B------:R-:W-:Y:S01]  /*ece0*/  LOP3.LUT R7, R2.reuse, 0x380, RZ, 0xc0, !PT ;  /* 0x0000038002077812 */ /* 0x040fe200078ec0ff */
[----:B------:R-:W-:Y:S01]  /*ecf0*/  UIMAD UR12, UR4, UR15, UR12 ;  /* 0x0000000f040c72a4 */ /* 0x000fe2000f8e020c */
[C---:B------:R-:W-:Y:S01]  /*ed00*/  IADD3 R41, P4, R2.reuse, 0x7000, RZ ;  /* 0x0000700002297810 */ /* 0x040fe20007f9e0ff */
[----:B------:R-:W-:Y:S01]  /*ed10*/  @UP1 ULDC UR14, c[0x0][0xbec] ;  /* 0x0002fb00000e1ab9 */ /* 0x000fe20000000800 */
[----:B------:R-:W-:Y:S01]  /*ed20*/  IADD3 R45, P3, R2, 0x8000, RZ ;  /* 0x00008000022d7810 */ /* 0x000fe20007f7e0ff */
[----:B------:R-:W5:Y:S01]  /*ed30*/  LD.E.128 R8, desc[UR48][R8.64] ;  /* 0x0000003008087980 */ /* 0x000f62000c101d00 */
[----:B------:R-:W-:-:S02]  /*ed40*/  SHF.R.U64 R48, R48, 0x3, RZ ;  /* 0x0000000330307819 */ /* 0x000fc400000012ff */
[----:B------:R-:W-:Y:S01]  /*ed50*/  LOP3.LUT R28, R29, 0x380, RZ, 0xc0, !PT ;  /* 0x000003801d1c7812 */ /* 0x000fe200078ec0ff */
[----:B------:R-:W5:Y:S01]  /*ed60*/  LD.E.128 R12, desc[UR48][R12.64] ;  /* 0x000000300c0c7980 */ /* 0x000f62000c101d00 */
[----:B------:R-:W-:Y:S02]  /*ed70*/  LOP3.LUT R32, R33, 0x380, RZ, 0xc0, !PT ;  /* 0x0000038021207812 */ /* 0x000fe400078ec0ff */
[----:B------:R-:W-:Y:S01]  /*ed80*/  LOP3.LUT R36, R37, 0x380, RZ, 0xc0, !PT ;  /* 0x0000038025247812 */ /* 0x000fe200078ec0ff */
[----:B------:R-:W5:Y:S01]  /*ed90*/  LD.E.128 R24, desc[UR48][R24.64] ;  /* 0x0000003018187980 */ /* 0x000f62000c101d00 */
[----:B------:R-:W-:Y:S02]  /*eda0*/  LOP3.LUT R40, R41, 0x380, RZ, 0xc0, !PT ;  /* 0x0000038029287812 */ /* 0x000fe400078ec0ff */
[----:B------:R-:W-:Y:S02]  /*edb0*/  LOP3.LUT R44, R45, 0x380, RZ, 0xc0, !PT ;  /* 0x000003802d2c7812 */ /* 0x000fe400078ec0ff */
[----:B------:R-:W-:Y:S01]  /*edc0*/  LOP3.LUT R48, R48, R49, RZ, 0x3c, !PT ;  /* 0x0000003130307212 */ /* 0x000fe200078e3cff */
[----:B------:R-:W-:Y:S01]  /*edd0*/  IMAD.X R49, RZ, RZ, R3, P1 ;  /* 0x000000ffff317224 */ /* 0x000fe200008e0603 */
[----:B------:R-:W-:-:S02]  /*ede0*/  IADD3 R5, P1, R2, 0xf000, RZ ;  /* 0x0000f00002057810 */ /* 0x000fc40007f3e0ff */
[----:B------:R-:W-:Y:S02]  /*edf0*/  SHF.R.U64 R28, R28, 0x3, RZ ;  /* 0x000000031c1c7819 */ /* 0x000fe400000012ff */
[----:B------:R-:W-:Y:S02]  /*ee00*/  SHF.R.U64 R32, R32, 0x3, RZ ;  /* 0x0000000320207819 */ /* 0x000fe400000012ff */
[----:B------:R-:W-:Y:S01]  /*ee10*/  SHF.R.U64 R7, R7, 0x3, RZ ;  /* 0x0000000307077819 */ /* 0x000fe200000012ff */
[----:B------:R-:W-:Y:S01]  /*ee20*/  UIADD3 UR11, UR11, UR12, URZ ;  /* 0x0000000c0b0b7290 */ /* 0x000fe2000fffe03f */
[----:B------:R-:W-:Y:S01]  /*ee30*/  SHF.R.U64 R36, R36, 0x3, RZ ;  /* 0x0000000324247819 */ /* 0x000fe200000012ff */
[----:B------:R-:W-:Y:S01]  /*ee40*/  USHF.R.S32.HI UR4, URZ, 0x1f, UR9 ;  /* 0x0000001f3f047899 */ /* 0x000fe20008011409 */
[----:B------:R-:W-:Y:S01]  /*ee50*/  SHF.R.U64 R40, R40, 0x3, RZ ;  /* 0x0000000328287819 */ /* 0x000fe200000012ff */
[----:B------:R-:W-:Y:S01]  /*ee60*/  ULDC.64 UR12, c[0x0][0xae8] ;  /* 0x0002ba00000c7ab9 */ /* 0x000fe20000000a00 */
[----:B------:R-:W-:Y:S01]  /*ee70*/  SHF.R.U64 R44, R44, 0x3, RZ ;  /* 0x000000032c2c7819 */ /* 0x000fe200000012ff */
[--C-:B------:R-:W-:Y:S01]  /*ee80*/  IMAD.X R73, RZ, RZ, R3.reuse, P1 ;  /* 0x000000ffff497224 */ /* 0x100fe200008e0603 */
[----:B------:R-:W-:Y:S01]  /*ee90*/  LOP3.LUT R4, R5, 0x380, RZ, 0xc0, !PT ;  /* 0x0000038005047812 */ /* 0x000fe200078ec0ff */
        /* <DEDUP_REMOVED lines=12> */
[----:B------:R-:W-:Y:S01]  /*ef60*/  UIMAD.WIDE.U32 UR10, UR40, UR12, UR10 ;  /* 0x0000000c280a72a5 */ /* 0x000fe2000f8e000a */
        /* <DEDUP_REMOVED lines=8> */
[----:B------:R-:W-:Y:S02]  /*eff0*/  LOP3.LUT R2, R7, R2, RZ, 0x3c, !PT ;  /* 0x0000000207027212 */ /* 0x000fe400078e3cff */
[----:B------:R-:W-:Y:S01]  /*f000*/  LOP3.LUT R72, R4, R5, RZ, 0x3c, !PT ;  /* 0x0000000504487212 */ /* 0x000fe200078e3cff */
[----:B------:R-:W-:Y:S01]  /*f010*/  UIMAD UR11, UR40, UR13, UR11 ;  /* 0x0000000d280b72a4 */ /* 0x000fe2000f8e020b */
[----:B------:R-:W-:Y:S01]  /*f020*/  LOP3.LUT R52, R53, 0x380, RZ, 0xc0, !PT ;  /* 0x0000038035347812 */ /* 0x000fe200078ec0ff */
[----:B------:R0:W5:Y:S01]  /*f030*/  LD.E.128 R4, desc[UR48][R2.64] ;  /* 0x0000003002047980 */ /* 0x000162000c101d00 */
[----:B------:R-:W-:Y:S01]  /*f040*/  ULDC.64 UR12, c[0x0][0xaf0] ;  /* 0x0002bc00000c7ab9 */ /* 0x000fe20000000a00 */
[----:B------:R-:W-:Y:S01]  /*f050*/  LOP3.LUT R56, R57, 0x380, RZ, 0xc0, !PT ;  /* 0x0000038039387812 */ /* 0x000fe200078ec0ff */
[----:B------:R-:W-:Y:S01]  /*f060*/  UIMAD UR4, UR4, UR12, URZ ;  /* 0x0000000c040472a4 */ /* 0x000fe2000f8e023f */
[----:B------:R-:W-:Y:S01]  /*f070*/  LOP3.LUT R60, R61, 0x380, RZ, 0xc0, !PT ;  /* 0x000003803d3c7812 */ /* 0x000fe200078ec0ff */
[----:B------:R-:W5:Y:S01]  /*f080*/  LD.E.128 R40, desc[UR48][R40.64] ;  /* 0x0000003028287980 */ /* 0x000f62000c101d00 */
[----:B------:R-:W-:-:S02]  /*f090*/  LOP3.LUT R64, R65, 0x380, RZ, 0xc0, !PT ;  /* 0x0000038041407812 */ /* 0x000fc400078ec0ff */
[----:B------:R-:W-:Y:S01]  /*f0a0*/  LOP3.LUT R68, R69, 0x380, RZ, 0xc0, !PT ;  /* 0x0000038045447812 */ /* 0x000fe200078ec0ff */
[----:B------:R-:W5:Y:S01]  /*f0b0*/  LD.E.128 R44, desc[UR48][R44.64] ;  /* 0x000000302c2c7980 */ /* 0x000f62000c101d00 */
[----:B0-----:R-:W-:Y:S01]  /*f0c0*/  IMAD R2, R18, 0x20, R77 ;  /* 0x0000002012027824 */ /* 0x001fe200078e024d */
[----:B------:R-:W-:Y:S01]  /*f0d0*/  UIMAD UR4, UR9, UR13, UR4 ;  /* 0x0000000d090472a4 */ /* 0x000fe2000f8e0204 */
[----:B------:R-:W-:Y:S01]  /*f0e0*/  SHF.R.U64 R52, R52, 0x3, RZ ;  /* 0x0000000334347819 */ /* 0x000fe200000012ff */
[----:B------:R-:W5:Y:S01]  /*f0f0*/  LD.E.128 R72, desc[UR48][R72.64] ;  /* 0x0000003048487980 */ /* 0x000f62000c101d00 */
[----:B------:R-:W-:Y:S01]  /*f100*/  VIADD R20, R2, UR42 ;  /* 0x0000002a02147c36 */ /* 0x000fe20008000000 */
[----:B------:R-:W-:Y:S01]  /*f110*/  UIMAD.WIDE.U32 UR10, UR9, UR12, UR10 ;  /* 0x0000000c090a72a5 */ /* 0x000fe2000f8e000a */
[----:B------:R-:W-:Y:S02]  /*f120*/  SHF.R.U64 R56, R56, 0x3, RZ ;  /* 0x0000000338387819 */ /* 0x000fe400000012ff */
[----:B------:R-:W-:Y:S01]  /*f130*/  @P2 IMAD.HI.U32 R2, R20, UR14, RZ ;  /* 0x0000000e14022c27 */ /* 0x000fe2000f8e00ff */
[----:B------:R-:W-:Y:S01]  /*f140*/  @UP1 ULDC UR9, c[0x0][0xbf0] ;  /* 0x0002fc0000091ab9 */ /* 0x000fe20000000800 */
[----:B------:R-:W-:-:S02]  /*f150*/  SHF.R.U64 R60, R60, 0x3, RZ ;  /* 0x000000033c3c7819 */ /* 0x000fc400000012ff */
[----:B------:R-:W-:Y:S01]  /*f160*/  IMAD.MOV.U32 R19, RZ, RZ, R20 ;  /* 0x000000ffff137224 */ /* 0x000fe200078e0014 */
[----:B------:R-:W-:Y:S02]  /*f170*/  SHF.R.U64 R64, R64, 0x3, RZ ;  /* 0x0000000340407819 */ /* 0x000fe400000012ff */
[----:B------:R-:W-:Y:S02]  /*f180*/  SHF.R.U64 R68, R68, 0x3, RZ ;  /* 0x0000000344447819 */ /* 0x000fe400000012ff */
[----:B------:R-:W-:Y:S01]  /*f190*/  @P2 SHF.R.U32.HI R19, RZ, UR9, R2 ;  /* 0x00000009ff132c19 */ /* 0x000fe20008011602 */
[----:B------:R-:W-:Y:S01]  /*f1a0*/  UIADD3 UR4, UR11, UR4, URZ ;  /* 0x000000040b047290 */ /* 0x000fe2000fffe03f */
        /* <DEDUP_REMOVED lines=10> */
[--C-:B------:R-:W-:Y:S01]  /*f250*/  SHF.R.S32.HI R18, RZ, 0x1f, R19.reuse ;  /* 0x0000001fff127819 */ /* 0x100fe20000011413 */
[----:B------:R-:W-:Y:S01]  /*f260*/  IMAD.MOV R21, RZ, RZ, -R19 ;  /* 0x000000ffff157224 */ /* 0x000fe200078e0a13 */
[----:B------:R-:W5:Y:S01]  /*f270*/  LD.E.128 R52, desc[UR48][R52.64] ;  /* 0x0000003034347980 */ /* 0x000f62000c101d00 */
[----:B------:R-:W-:-:S02]  /*f280*/  IMAD.U32 R2, RZ, RZ, UR10 ;  /* 0x0000000aff027e24 */ /* 0x000fc4000f8e00ff */
[----:B------:R-:W-:Y:S01]  /*f290*/  IMAD.U32 R3, RZ, RZ, UR11 ;  /* 0x0000000bff037e24 */ /* 0x000fe2000f8e00ff */
[----:B------:R-:W-:Y:S01]  /*f2a0*/  ULDC.64 UR10, c[0x0][0xae0] ;  /* 0x0002b800000a7ab9 */ /* 0x000fe20000000a00 */
[----:B------:R-:W-:Y:S01]  /*f2b0*/  IMAD.U32 R3, RZ, RZ, UR4 ;  /* 0x00000004ff037e24 */ /* 0x000fe2000f8e00ff */
[----:B------:R-:W5:Y:S01]  /*f2c0*/  LD.E.128 R56, desc[UR48][R56.64] ;  /* 0x0000003038387980 */ /* 0x000f62000c101d00 */
[----:B------:R-:W-:Y:S02]  /*f2d0*/  IMAD R18, R18, UR10, RZ ;  /* 0x0000000a12127c24 */ /* 0x000fe4000f8e02ff */
[----:B------:R-:W-:Y:S01]  /*f2e0*/  IMAD R21, R21, UR20, R20 ;  /* 0x0000001415157c24 */ /* 0x000fe2000f8e0214 */
[----:B------:R-:W5:Y:S01]  /*f2f0*/  LD.E.128 R60, desc[UR48][R60.64] ;  /* 0x000000303c3c7980 */ /* 0x000f62000c101d00 */
[----:B------:R-:W-:-:S03]  /*f300*/  IMAD.WIDE.U32 R2, R19, UR10, R2 ;  /* 0x0000000a13027c25 */ /* 0x000fc6000f8e0002 */
[----:B------:R-:W5:Y:S01]  /*f310*/  LD.E.128 R64, desc[UR48][R64.64] ;  /* 0x0000003040407980 */ /* 0x000f62000c101d00 */
[----:B------:R-:W-:Y:S01]  /*f320*/  IMAD R19, R19, UR11, R18 ;  /* 0x0000000b13137c24 */ /* 0x000fe2000f8e0212 */
[----:B------:R-:W-:Y:S01]  /*f330*/  SHF.R.S32.HI R18, RZ, 0x1f, R21 ;  /* 0x0000001fff127819 */ /* 0x000fe20000011415 */
[----:B------:R-:W-:Y:S01]  /*f340*/  ULDC.64 UR10, c[0x0][0xad8] ;  /* 0x0002b600000a7ab9 */ /* 0x000fe20000000a00 */
[----:B------:R-:W5:Y:S01]  /*f350*/  LD.E.128 R68, desc[UR48][R68.64] ;  /* 0x0000003044447980 */ /* 0x000f62000c101d00 */
[----:B------:R-:W-:Y:S02]  /*f360*/  IMAD.IADD R3, R3, 0x1, R19 ;  /* 0x0000000103037824 */ /* 0x000fe400078e0213 */
[----:B------:R-:W-:Y:S01]  /*f370*/  IMAD R18, R18, UR10, RZ ;  /* 0x0000000a12127c24 */ /* 0x000fe2000f8e02ff */
[----:B------:R-:W-:Y:S01]  /*f380*/  @!PT LDS RZ, [RZ] ;  /* 0x00000000fffff984 */ /* 0x000fe20000000800 */
[----:B------:R-:W-:Y:S01]  /*f390*/  @!PT LDS RZ, [RZ] ;  /* 0x00000000fffff984 */ /* 0x000fe20000000800 */
[----:B------:R-:W-:Y:S01]  /*f3a0*/  @!PT LDS RZ, [RZ] ;  /* 0x00000000fffff984 */ /* 0x000fe20000000800 */
[----:B------:R-:W-:Y:S01]  /*f3b0*/  @!PT LDS RZ, [RZ] ;  /* 0x00000000fffff984 */ /* 0x000fe20000000800 */
[----:B------:R0:W-:Y:S06]  /*f3c0*/  MEMBAR.ALL.CTA ;  /* 0x0000000000007992 */ /* 0x0001ec0000008000 */
[----:B0-----:R-:W0:Y:S01]  /*f3d0*/  FENCE.VIEW.ASYNC.S ;  /* 0x00000000000073c6 */ /* 0x001e220000000000 */
[----:B------:R-:W-:-:S04]  /*f3e0*/  IMAD.WIDE.U32 R2, R21, UR10, R2 ;  /* 0x0000000a15027c25 */ /* 0x000fc8000f8e0002 */
[----:B------:R-:W-:Y:S01]  /*f3f0*/  IMAD R19, R21, UR11, R18 ;  /* 0x0000000b15137c24 */ /* 0x000fe2000f8e0212 */
[----:B------:R-:W-:Y:S01]  /*f400*/  ULDC.64 UR10, c[0x0][0xa80] ;  /* 0x0002a000000a7ab9 */ /* 0x000fe20000000a00 */
[----:B------:R-:W-:Y:S01]  /*f410*/  VIADD R80, R77, UR42 ;  /* 0x0000002a4d507c36 */ /* 0x000fe20008000000 */
[----:B------:R-:W-:Y:S01]  /*f420*/  LEA R78, P2, R2, UR10, 0x1 ;  /* 0x0000000a024e7c11 */ /* 0x000fe2000f8408ff */
[----:B------:R-:W-:Y:S01]  /*f430*/  IMAD.IADD R3, R3, 0x1, R19 ;  /* 0x0000000103037824 */ /* 0x000fe200078e0213 */
[----:B------:R-:W-:-:S04]  /*f440*/  UIADD3 UR8, UR8, 0x22820, URZ ;  /* 0x0002282008087890 */ /* 0x000fc8000fffe03f */
        /* <DEDUP_REMOVED lines=36> */
.L_x_2592:
[----:B------:R-:W-:Y:S05]  /*f690*/  BSYNC B1 ;  /* 0x0000000000017941 */ /* 0x000fea0003800000 */
.L_x_2591:
[----:B0-----:R0:W3:Y:S01]  /*f6a0*/  SHFL.IDX PT, R19, R79, 0x1, 0x181f ;  /* 0x00381f004f137f89 */ /* 0x0010e200000e0000 */
[----:B------:R-:W-:Y:S03]  /*f6b0*/  BSSY B1, `(.L_x_2593) ;  /* 0x0000014000017945 */ /* 0x000fe60003800000 */
[----:B-----5:R0:W4:Y:S01]  /*f6c0*/  SHFL.IDX PT, R7, R78, 0x1, 0x181f ;  /* 0x00381f004e077f89 */ /* 0x02012200000e0000 */
        /* <DEDUP_REMOVED lines=18> */
.L_x_2594:
[----:B------:R-:W-:Y:S05]  /*f7f0*/  BSYNC B1 ;  /* 0x0000000000017941 */ /* 0x000fea0003800000 */
.L_x_2593:
        /* <DEDUP_REMOVED lines=21> */
.L_x_2596:
[----:B------:R-:W-:Y:S05]  /*f950*/  BSYNC B1 ;  /* 0x0000000000017941 */ /* 0x000fea0003800000 */
.L_x_2595:
[----:B0-----:R-:W-:Y:S01]  /*f960*/  VIADD R2, R80, 0x60 ;  /* 0x0000006050027836 */ /* 0x001fe20000000000 */
[----:B---3--:R-:W0:Y:S04]  /*f970*/  SHFL.IDX PT, R79, R79, 0x3, 0x181f ;  /* 0x00781f004f4f7f89 */ /* 0x008e2800000e0000 */
[----:B------:R-:W-:Y:S01]  /*f980*/  ISETP.GE.AND P0, PT, R2, UR17, PT ;  /* 0x0000001102007c0c */ /* 0x000fe2000bf06270 */
        /* <DEDUP_REMOVED lines=21> */
.L_x_2590:
[----:B------:R-:W-:Y:S01]  /*fae0*/  ULDC.64 UR14, c[0x0][0xb08] ;  /* 0x0002c200000e7ab9 */ /* 0x000fe20000000a00 */
[----:B0-----:R-:W-:Y:S01]  /*faf0*/  IMAD.MOV.U32 R5, RZ, RZ, R14 ;  /* 0x000000ffff057224 */ /* 0x001fe200078e000e */
        /* <DEDUP_REMOVED lines=20> */
[----:B------:R-:W-:Y:S01]  /*fc40*/  UIADD3 UR8, UR8, 0x22820, URZ ;  /* 0x0002282008087890 */ /* 0x000fe2000fffe03f */
[----:B------:R-:W-:Y:S01]  /*fc50*/  SHF.R.S32.HI R158, RZ, 0x1f, R212 ;  /* 0x0000001fff9e7819 */ /* 0x000fe200000114d4 */
[----:B------:R-:W-:Y:S01]  /*fc60*/  UIMAD.WIDE.U32 UR10, UR9, UR14, UR10 ;  /* 0x0000000e090a72a5 */ /* 0x000fe2000f8e000a */
[----:B------:R-:W-:Y:S01]  /*fc70*/  SHF.R.S32.HI R159, RZ, 0x1f, R213 ;  /* 0x0000001fff9f7819 */ /* 0x000fe200000114d5 */
[----:B------:R-:W-:Y:S01]  /*fc80*/  ULDC.64 UR12, c[0x0][0xb48] ;  /* 0x0002d200000c7ab9 */ /* 0x000fe20000000a00 */
[----:B------:R-:W-:Y:S01]  /*fc90*/  @UP1 ULDC UR9, c[0x0][0xbec] ;  /* 0x0002fb0000091ab9 */ /* 0x000fe20000000800 */
[----:B------:R-:W-:Y:S01]  /*fca0*/  UIADD3 UR11, UR11, UR4, URZ ;  /* 0x000000040b0b7290 */ /* 0x000fe2000fffe03f */
[----:B------:R-:W-:Y:S01]  /*fcb0*/  @P2 IMAD.HI.U32 R0, R14, UR9, RZ ;  /* 0x000000090e002c27 */ /* 0x000fe2000f8e00ff */
[----:B------:R-:W-:Y:S01]  /*fcc0*/  UPRMT UR8, URZ, 0x654, UR8 ;  /* 0x000006543f087896 */ /* 0x000fe20008000008 */
[----:B------:R-:W-:Y:S01]  /*fcd0*/  SHF.R.S32.HI R160, RZ, 0x1f, R214 ;  /* 0x0000001fffa07819 */ /* 0x000fe200000114d6 */
[----:B------:R-:W-:Y:S01]  /*fce0*/  @UP1 ULDC UR4, c[0x0][0xbf0] ;  /* 0x0002fc0000041ab9 */ /* 0x000fe20000000800 */
[----:B------:R-:W-:Y:S01]  /*fcf0*/  UIMAD.WIDE.U32 UR10, UR43, UR12, UR10 ;  /* 0x0000000c2b0a72a5 */ /* 0x000fe2000f8e000a */
[----:B------:R-:W-:-:S02]  /*fd00*/  @P2 SHF.R.U32.HI R5, RZ, UR4, R0 ;  /* 0x00000004ff052c19 */ /* 0x000fc40008011600 */
[----:B------:R-:W-:Y:S01]  /*fd10*/  SHF.R.S32.HI R161, RZ, 0x1f, R215 ;  /* 0x0000001fffa17819 */ /* 0x000fe200000114d7 */
[----:B------:R-:W-:Y:S01]  /*fd20*/  UIMAD UR43, UR43, UR13, UR11 ;  /* 0x0000000d2b2b72a4 */ /* 0x000fe2000f8e020b */
[--C-:B------:R-:W-:Y:S01]  /*fd30*/  SHF.R.S32.HI R0, RZ, 0x1f, R5.reuse ;  /* 0x0000001fff007819 */ /* 0x100fe20000011405 */
[----:B------:R-:W-:Y:S01]  /*fd40*/  IMAD.MOV R7, RZ, RZ, -R5 ;  /* 0x000000ffff077224 */ /* 0x000fe200078e0a05 */
[----:B------:R-:W-:Y:S01]  /*fd50*/  ULDC.64 UR12, c[0x0][0xb30] ;  /* 0x0002cc00000c7ab9 */ /* 0x000fe20000000a00 */
[----:B------:R-:W-:Y:S01]  /*fd60*/  IMAD.U32 R3, RZ, RZ, UR11 ;  /* 0x0000000bff037e24 */ /* 0x000fe2000f8e00ff */
[----:B------:R-:W-:Y:S01]  /*fd70*/  SYNCS.ARRIVE.TRANS64.RED.A1T0 RZ, [UR8], RZ ;  /* 0x000000ffffff79a7 */ /* 0x000fe20008100408 */
        /* <DEDUP_REMOVED lines=26> */
[----:B------:R0:W1:Y:S01]  /*ff20*/  SHFL.IDX PT, R2, R0, RZ, 0x1c1f ;  /* 0x001c1fff00027589 */ /* 0x00006200000e0000 */
[----:B------:R-:W-:Y:S02]  /*ff30*/  SHF.R.S32.HI R172, RZ, 0x1f, R226 ;  /* 0x0000001fffac7819 */ /* 0x000fe400000114e2 */
[----:B------:R-:W-:Y:S01]  /*ff40*/  SHF.R.S32.HI R173, RZ, 0x1f, R227 ;  /* 0x0000001fffad7819 */ /* 0x000fe200000114e3 */
[----:B------:R0:W2:Y:S01]  /*ff50*/  SHFL.IDX PT, R3, R14, RZ, 0x1c1f ;  /* 0x001c1fff0e037589 */ /* 0x0000a200000e0000 */
[----:B------:R-:W-:Y:S02]  /*ff60*/  SHF.R.S32.HI R174, RZ, 0x1f, R228 ;  /* 0x0000001fffae7819 */ /* 0x000fe400000114e4 */
[----:B------:R-:W-:Y:S01]  /*ff70*/  SHF.R.S32.HI R175, RZ, 0x1f, R229 ;  /* 0x0000001fffaf7819 */ /* 0x000fe200000114e5 */
[----:B------:R-:W-:Y:S06]  /*ff80*/  @P3 BRA `(.L_x_2599) ;  /* 0x0000000800243947 */ /* 0x000fec0003800000 */
        /* <DEDUP_REMOVED lines=57> */
[-C--:B------:R-:W-:Y:S02]  /*10320*/  @!P3 LEA.HI.X R5, R218, R3.reuse, R164, 0x2, P6 ;  /* 0x00000003da05b211 */ /* 0x080fe400030f14a4 */
[CC--:B--2---:R-:W-:Y:S02]  /*10330*/  @!P2 LEA R6, P5, R217.reuse, R2.reuse, 0x2 ;  /* 0x00000002d906a211 */ /* 0x0c4fe400078a10ff */
[----:B------:R-:W-:Y:S01]  /*10340*/  @!P1 LEA R8, P6, R216, R2, 0x2 ;  /* 0x00000002d8089211 */ /* 0x000fe200078c10ff */
[----:B------:R1:W-:Y:S01]  /*10350*/  @!P3 ST.E.64 desc[UR48][R4.64], R72 ;  /* 0x000000480400b985 */ /* 0x0003e2000c101b30 */
[-C--:B------:R-:W-:Y:S02]  /*10360*/  @!P2 LEA.HI.X R7, R217, R3.reuse, R163, 0x2, P5 ;  /* 0x00000003d907a211 */ /* 0x080fe400028f14a3 */
[----:B------:R-:W-:Y:S02]  /*10370*/  ISETP.GE.AND P3, PT, R214, UR4, PT ;  /* 0x00000004d6007c0c */ /* 0x000fe4000bf66270 */
[----:B------:R-:W-:Y:S01]  /*10380*/  @!P1 LEA.HI.X R9, R216, R3, R162, 0x2, P6 ;  /* 0x00000003d8099211 */ /* 0x000fe200030f14a2 */
[----:B------:R2:W-:Y:S01]  /*10390*/  @!P2 ST.E.64 desc[UR48][R6.64], R76 ;  /* 0x0000004c0600a985 */ /* 0x0005e2000c101b30 */
[----:B------:R-:W-:-:S02]  /*103a0*/  ISETP.GE.AND P2, PT, R213, UR4, PT ;  /* 0x00000004d5007c0c */ /* 0x000fc4000bf46270 */
[C---:B------:R-:W-:Y:S01]  /*103b0*/  @!P4 LEA R10, P5, R215.reuse, R2, 0x2 ;  /* 0x00000002d70ac211 */ /* 0x040fe200078a10ff */
[----:B------:R3:W-:Y:S01]  /*103c0*/  @!P1 ST.E.64 desc[UR48][R8.64], R80 ;  /* 0x0000005008009985 */ /* 0x0007e2000c101b30 */
[----:B------:R-:W-:Y:S02]  /*103d0*/  ISETP.GE.AND P1, PT, R212, UR4, PT ;  /* 0x00000004d4007c0c */ /* 0x000fe4000bf26270 */
[----:B------:R-:W-:-:S03]  /*103e0*/  @!P4 LEA.HI.X R11, R215, R3, R161, 0x2, P5 ;  /* 0x00000003d70bc211 */ /* 0x000fc600028f14a1 */
[CC--:B------:R-:W-:Y:S02]  /*103f0*/  @!P3 LEA R12, P6, R214.reuse, R2.reuse, 0x2 ;  /* 0x00000002d60cb211 */ /* 0x0c0fe400078c10ff */
        /* <DEDUP_REMOVED lines=40> */
[----:B------:R2:W-:Y:S01]  /*10680*/  @!P2 ST.E.64 desc[UR48][R10.64], R124 ;  /* 0x0000007c0a00a985 */ /* 0x0005e2000c101b30 */
        /* <DEDUP_REMOVED lines=13> */
[CC--:B------:R-:W-:Y:S01]  /*10760*/  @!P2 LEA R8, P6, R19.reuse, R2.reuse, 0x2 ;  /* 0x000000021308a211 */ /* 0x0c0fe200078c10ff */
[----:B------:R4:W-:Y:S01]  /*10770*/  @!P3 ST.E.64 desc[UR48][R6.64], R136 ;  /* 0x000000880600b985 */ /* 0x0009e2000c101b30 */
[----:B--2---:R-:W-:Y:S02]  /*10780*/  SHF.R.S32.HI R11, RZ, 0x1f, R21 ;  /* 0x0000001fff0b7819 */ /* 0x004fe40000011415 */
[-C--:B------:R-:W-:Y:S02]  /*10790*/  @!P2 LEA.HI.X R9, R19, R3.reuse, R9, 0x2, P6 ;  /* 0x000000031309a211 */ /* 0x080fe400030f1409 */
[C---:B------:R-:W-:Y:S02]  /*107a0*/  @!P1 LEA R10, P6, R21.reuse, R2, 0x2 ;  /* 0x00000002150a9211 */ /* 0x040fe400078c10ff */
[----:B---3--:R-:W-:Y:S01]  /*107b0*/  SHF.R.S32.HI R12, RZ, 0x1f, R25 ;  /* 0x0000001fff0c7819 */ /* 0x008fe20000011419 */
[----:B------:R4:W-:Y:S01]  /*107c0*/  @!P2 ST.E.64 desc[UR48][R8.64], R140 ;  /* 0x0000008c0800a985 */ /* 0x0009e2000c101b30 */
[----:B------:R-:W-:-:S02]  /*107d0*/  @!P1 LEA.HI.X R11, R21, R3, R11, 0x2, P6 ;  /* 0x00000003150b9211 */ /* 0x000fc400030f140b */
[----:B------:R-:W-:-:S03]  /*107e0*/  @!P5 LEA R2, P6, R25, R2, 0x2 ;  /* 0x000000021902d211 */ /* 0x000fc600078c10ff */
[----:B------:R4:W-:Y:S01]  /*107f0*/  @!P1 ST.E.64 desc[UR48][R10.64], R144 ;  /* 0x000000900a009985 */ /* 0x0009e2000c101b30 */
[----:B------:R-:W-:-:S05]  /*10800*/  @!P5 LEA.HI.X R3, R25, R3, R12, 0x2, P6 ;  /* 0x000000031903d211 */ /* 0x000fca00030f140c */
[----:B------:R4:W-:Y:S04]  /*10810*/  @!P5 ST.E.64 desc[UR48][R2.64], R148 ;  /* 0x000000940200d985 */ /* 0x0009e8000c101b30 */
.L_x_2599:
[----:B------:R-:W-:Y:S05]  /*10820*/  BSYNC B1 ;  /* 0x0000000000017941 */ /* 0x000fea0003800000 */
.L_x_2598:
[----:B--2-4-:R2:W3:Y:S04]  /*10830*/  SHFL.IDX PT, R3, R14, 0x1, 0x1c1f ;  /* 0x003c1f000e037f89 */ /* 0x0144e800000e0000 */
[----:B-1----:R2:W1:Y:S01]  /*10840*/  SHFL.IDX PT, R2, R0, 0x1, 0x1c1f ;  /* 0x003c1f0000027f89 */ /* 0x00246200000e0000 */
[----:B------:R-:W-:Y:S05]  /*10850*/  @P0 BRA `(.L_x_2597) ;  /* 0x0000001800200947 */ /* 0x000fea0003800000 */
[----:B------:R-:W-:Y:S01]  /*10860*/  ULDC UR4, c[0x0][0xac8] ;  /* 0x0002b20000047ab9 */ /* 0x000fe20000000800 */
[----:B------:R-:W-:Y:S01]  /*10870*/  VIADD R21, R17, 0xe0 ;  /* 0x000000e011157836 */ /* 0x000fe20000000000 */
[----:B------:R-:W-:Y:S01]  /*10880*/  ISETP.GE.AND P5, PT, R229, UR4, PT ;  /* 0x00000004e5007c0c */ /* 0x000fe2000bfa6270 */
[C---:B------:R-:W-:Y:S01]  /*10890*/  VIADD R19, R17.reuse, 0xf0 ;  /* 0x000000f011137836 */ /* 0x040fe20000000000 */
[----:B------:R-:W-:Y:S02]  /*108a0*/  ISETP.GE.AND P4, PT, R17, UR4, PT ;  /* 0x0000000411007c0c */ /* 0x000fe4000bf86270 */
[----:B------:R-:W-:Y:S02]  /*108b0*/  ISETP.GE.AND P2, PT, R228, UR4, PT ;  /* 0x00000004e4007c0c */ /* 0x000fe4000bf46270 */
[----:B------:R-:W-:Y:S02]  /*108c0*/  ISETP.GE.AND P1, PT, R227, UR4, PT ;  /* 0x00000004e3007c0c */ /* 0x000fe4000bf26270 */
[----:B------:R-:W-:-:S02]  /*108d0*/  ISETP.GE.AND P0, PT, R226, UR4, PT ;  /* 0x00000004e2007c0c */ /* 0x000fc4000bf06270 */
[----:B0-2---:R-:W-:-:S03]  /*108e0*/  SHF.R.S32.HI R0, RZ, 0x1f, R21 ;  /* 0x0000001fff007819 */ /* 0x005fc60000011415 */
        /* <DEDUP_REMOVED lines=130> */
.L_x_2588:
[----:B------:R-:W0:Y:S01]  /*11110*/  LDC.64 R2, c[0x0][0xc00] ;  /* 0x00030000ff027b82 */ /* 0x000e220000000a00 */
[----:B------:R-:W-:Y:S01]  /*11120*/  ULDC.64 UR8, c[0x0][0xc00] ;  /* 0x0003000000087ab9 */ /* 0x000fe20000000a00 */
[----:B------:R-:W-:Y:S01]  /*11130*/  IMAD.MOV.U32 R7, RZ, RZ, RZ ;  /* 0x000000ffff077224 */ /* 0x000fe200078e00ff */
[----:B------:R-:W-:-:S05]  /*11140*/  UIMAD.WIDE UR8, UR41, 0x4, UR8 ;  /* 0x00000004290878a5 */ /* 0x000fca000f8e0208 */
[----:B------:R-:W1:Y:S01]  /*11150*/  LDC.64 R4, c[0x0][0xc08] ;  /* 0x00030200ff047b82 */ /* 0x000e620000000a00 */
[----:B0-----:R-:W-:Y:S01]  /*11160*/  ISETP.NE.U32.AND P0, PT, R2, RZ, PT ;  /* 0x000000ff0200720c */ /* 0x001fe20003f05070 */
[----:B------:R-:W-:Y:S01]  /*11170*/  IMAD.U32 R2, RZ, RZ, UR8 ;  /* 0x00000008ff027e24 */ /* 0x000fe2000f8e00ff */
[----:B------:R-:W-:Y:S01]  /*11180*/  R2UR UR4, R3 ;  /* 0x00000000030472ca */ /* 0x000fe200000e0000 */
[----:B------:R-:W-:Y:S01]  /*11190*/  IMAD.U32 R3, RZ, RZ, UR9 ;  /* 0x00000009ff037e24 */ /* 0x000fe2000f8e00ff */
[----:B-1----:R-:W-:-:S09]  /*111a0*/  ISETP.NE.U32.AND P1, PT, R4, RZ, PT ;  /* 0x000000ff0400720c */ /* 0x002fd20003f25070 */
[----:B------:R-:W-:Y:S02]  /*111b0*/  VOTEU.ANY UP0, P0 ;  /* 0x00000000003f7886 */ /* 0x000fe40000000100 */
[----:B------:R-:W-:Y:S01]  /*111c0*/  UISETP.NE.AND.EX UP0, UPT, UR4, URZ, UPT, UP0 ;  /* 0x0000003f0400728c */ /* 0x000fe2000bf05300 */
[----:B------:R-:W-:Y:S01]  /*111d0*/  R2UR UR4, R5 ;  /* 0x00000000050472ca */ /* 0x000fe200000e0000 */
[----:B------:R-:W-:-:S04]  /*111e0*/  VOTEU.ANY UP1, P1 ;  /* 0x00000000003f7886 */ /* 0x000fc80000820100 */
[----:B------:R-:W-:-:S08]  /*111f0*/  PLOP3.LUT P0, PT, PT, PT, UP0, 0x80, 0x0 ;  /* 0x000000000000781c */ /* 0x000fd00003f0f008 */
[----:B------:R-:W-:-:S06]  /*11200*/  UISETP.NE.AND.EX UP1, UPT, UR4, URZ, UPT, UP1 ;  /* 0x0000003f0400728c */ /* 0x000fcc000bf25310 */
[----:B------:R-:W-:Y:S01]  /*11210*/  PLOP3.LUT P1, PT, PT, PT, UP1, 0x80, 0x0 ;  /* 0x000000000000781c */ /* 0x000fe20003f2f018 */
[----:B------:R0:W5:Y:S01]  /*11220*/  @P0 LDG.E R7, desc[UR48][R2.64] ;  /* 0x0000003002070981 */ /* 0x000162000c1e1900 */
[----:B------:R-:W-:Y:S02]  /*11230*/  ULDC UR4, c[0x0][0xa88] ;  /* 0x0002a20000047ab9 */ /* 0x000fe40000000800 */
[----:B------:R-:W-:Y:S01]  /*11240*/  IMAD.U32 R0, RZ, RZ, UR4 ;  /* 0x00000004ff007e24 */ /* 0x000fe2000f8e00ff */
[----:B------:R-:W-:Y:S02]  /*11250*/  @UP1 ULDC.64 UR8, c[0x0][0xc08] ;  /* 0x0003020000081ab9 */ /* 0x000fe40000000a00 */
[----:B------:R-:W-:-:S06]  /*11260*/  @UP1 UIMAD.WIDE UR8, UR41, 0x4, UR8 ;  /* 0x00000004290818a5 */ /* 0x000fcc000f8e0208 */
[----:B------:R-:W-:Y:S02]  /*11270*/  IMAD.U32 R4, RZ, RZ, UR8 ;  /* 0x00000008ff047e24 */ /* 0x000fe4000f8e00ff */
[----:B------:R-:W-:-:S05]  /*11280*/  IMAD.U32 R5, RZ, RZ, UR9 ;  /* 0x00000009ff057e24 */ /* 0x000fca000f8e00ff */
[----:B------:R0:W5:Y:S01]  /*11290*/  @P1 LDG.E R0, desc[UR48][R4.64] ;  /* 0x0000003004001981 */ /* 0x000162000c1e1900 */
[----:B------:R-:W-:Y:S01]  /*112a0*/  UISETP.NE.AND UP1, UPT, UR44, URZ, UPT ;  /* 0x0000003f2c00728c */ /* 0x000fe2000bf25270 */
[----:B------:R-:W1:Y:S10]  /*112b0*/  S2R R6, SR_TID.X ;  /* 0x0000000000067919 */ /* 0x000e740000002100 */
[----:B------:R-:W-:Y:S01]  /*112c0*/  @!UP1 ULDC UR44, c[0x0][0xad4] ;  /* 0x0002b500002c9ab9 */ /* 0x000fe20000000800 */
[----:B0-----:R-:W-:Y:S05]  /*112d0*/  @P1 BRA `(.L_x_2600) ;  /* 0x0000000000101947 */ /* 0x001fea0003800000 */
[----:B------:R-:W-:Y:S05]  /*112e0*/  @!P0 BRA `(.L_x_2600) ;  /* 0x00000000000c8947 */ /* 0x000fea0003800000 */
[----:B------:R-:W2:Y:S04]  /*112f0*/  LDG.E R5, desc[UR48][R2.64] ;  /* 0x0000003002057981 */ /* 0x000ea8000c1e1900 */
[----:B-----5:R-:W2:Y:S02]  /*11300*/  LDG.E R0, desc[UR48][R2.64+0x4] ;  /* 0x0000043002007981 */ /* 0x020ea4000c1e1900 */
[----:B--2---:R-:W-:-:S07]  /*11310*/  IMAD.IADD R0, R0, 0x1, -R5 ;  /* 0x0000000100007824 */ /* 0x004fce00078e0a05 */
.L_x_2600:
[----:B-1----:R-:W-:Y:S01]  /*11320*/  VIADD R10, R6, 0xffffff80 ;  /* 0xffffff80060a7836 */ /* 0x002fe20000000000 */
[----:B-----5:R-:W-:Y:S01]  /*11330*/  R2UR UR20, R7 ;  /* 0x00000000071472ca */ /* 0x020fe200000e0000 */
[----:B------:R-:W-:Y:S01]  /*11340*/  USHF.R.S32.HI UR8, URZ, 0x1f, UR41 ;  /* 0x0000001f3f087899 */ /* 0x000fe20008011429 */
[----:B------:R-:W-:Y:S01]  /*11350*/  BSSY B1, `(.L_x_2601) ;  /* 0x000003c000017945 */ /* 0x000fe20003800000 */
[----:B------:R-:W-:Y:S01]  /*11360*/  USEL UR4, UR41, URZ, !UP0 ;  /* 0x0000003f29047287 */ /* 0x000fe2000c000000 */
[----:B------:R-:W-:Y:S01]  /*11370*/  ISETP.GT.AND P0, PT, R10, 0x7f, PT ;  /* 0x0000007f0a00780c */ /* 0x000fe20003f04270 */
[----:B------:R-:W-:-:S08]  /*11380*/  USEL UR8, UR8, URZ, !UP0 ;  /* 0x0000003f08087287 */ /* 0x000fd0000c000000 */
[----:B------:R-:W-:-:S04]  /*11390*/  USHF.R.S32.HI UR20, URZ, 0x1f, UR20 ;  /* 0x0000001f3f147899 */ /* 0x000fc80008011414 */
[----:B------:R-:W-:Y:S08]  /*113a0*/  @P0 BRA `(.L_x_2602) ;  /* 0x0000000000d80947 */ /* 0x000ff00003800000 */
[----:B------:R-:W0:Y:S01]  /*113b0*/  S2R R6, SR_TID.X ;  /* 0x0000000000067919 */ /* 0x000e220000002100 */
[----:B------:R-:W1:Y:S01]  /*113c0*/  LDC R9, c[0x0][0xbe8] ;  /* 0x0002fa00ff097b82 */ /* 0x000e620000000800 */
[----:B------:R-:W-:Y:S02]  /*113d0*/  IMAD.U32 R3, RZ, RZ, UR42 ;  /* 0x0000002aff037e24 */ /* 0x000fe4000f8e00ff */
[----:B-1----:R-:W-:-:S03]  /*113e0*/  IMAD R2, R0, R9, RZ ;  /* 0x0000000900027224 */ /* 0x002fc600078e02ff */
[----:B0-----:R-:W-:-:S04]  /*113f0*/  IADD3 R6, R3, -0x80, R6 ;  /* 0xffffff8003067810 */ /* 0x001fc80007ffe006 */
[----:B------:R-:W-:-:S13]  /*11400*/  ISETP.GE.AND P0, PT, R6, R2, PT ;  /* 0x000000020600720c */ /* 0x000fda0003f06270 */
[----:B------:R-:W-:Y:S05]  /*11410*/  @P0 BRA `(.L_x_2602) ;  /* 0x0000000000bc0947 */ /* 0x000fea0003800000 */
[----:B------:R-:W-:Y:S01]  /*11420*/  ISETP.NE.AND P0, PT, R9, 0x1, PT ;  /* 0x000000010900780c */ /* 0x000fe20003f05270 */
[----:B------:R-:W-:Y:S01]  /*11430*/  UISETP.GT.AND UP0, UPT, UR44, 0x1, UPT ;  /* 0x000000012c00788c */ /* 0x000fe2000bf04270 */
[----:B------:R-:W-:Y:S01]  /*11440*/  IMAD.MOV.U32 R4, RZ, RZ, R6 ;  /* 0x000000ffff047224 */ /* 0x000fe200078e0006 */
[----:B------:R-:W-:Y:S02]  /*11450*/  UMOV UR18, 0x9b8 ;  /* 0x000009b800127882 */ /* 0x000fe40000000000 */
[----:B------:R-:W-:Y:S02]  /*11460*/  USEL UR18, UR18, 0x978, UP0 ;  /* 0x0000097812127887 */ /* 0x000fe40008000000 */
[----:B------:R-:W-:-:S06]  /*11470*/  USEL UR9, UR43, URZ, UP0 ;  /* 0x0000003f2b097287 */ /* 0x000fcc0008000000 */
[----:B------:R-:W0:Y:S04]  /*11480*/  @P0 LDC R5, c[0x0][0xbec] ;  /* 0x0002fb00ff050b82 */ /* 0x000e280000000800 */
[----:B------:R-:W-:Y:S01]  /*11490*/  ULDC.64 UR10, c[0x0][UR18+0x218] ;  /* 0x00008600120a7abb */ /* 0x000fe20008000a00 */
[----:B------:R-:W-:Y:S01]  /*114a0*/  ULDC.64 UR12, c[0x0][UR18+0x220] ;  /* 0x00008800120c7abb */ /* 0x000fe20008000a00 */
[----:B------:R-:W-:Y:S02]  /*114b0*/  UIMAD.WIDE.U32 UR16, UR10, UR40, URZ ;  /* 0x000000280a1072a5 */ /* 0x000fe4000f8e003f */
[----:B------:R-:W1:Y:S01]  /*114c0*/  @P0 LDC R8, c[0x0][0xbf0] ;  /* 0x0002fc00ff080b82 */ /* 0x000e620000000800 */
[----:B------:R-:W-:Y:S02]  /*114d0*/  UIMAD UR19, UR11, UR40, URZ ;  /* 0x000000280b1372a4 */ /* 0x000fe4000f8e023f */
[----:B------:R-:W-:Y:S01]  /*114e0*/  UIMAD UR13, UR13, UR4, URZ ;  /* 0x000000040d0d72a4 */ /* 0x000fe2000f8e023f */
[----:B------:R-:W-:Y:S01]  /*114f0*/  IMAD.U32 R2, RZ, RZ, UR16 ;  /* 0x00000010ff027e24 */ /* 0x000fe2000f8e00ff */
[----:B------:R-:W-:Y:S01]  /*11500*/  UIMAD.WIDE.U32 UR10, UR12, UR4, URZ ;  /* 0x000000040c0a72a5 */ /* 0x000fe2000f8e003f */
[----:B------:R-:W-:Y:S01]  /*11510*/  IMAD.U32 R3, RZ, RZ, UR17 ;  /* 0x00000011ff037e24 */ /* 0x000fe2000f8e00ff */
[----:B------:R-:W-:-:S02]  /*11520*/  UIADD3 UR19, UR17, UR19, URZ ;  /* 0x0000001311137290 */ /* 0x000fc4000fffe03f */
[----:B------:R-:W-:Y:S01]  /*11530*/  UIMAD UR13, UR12, UR8, UR13 ;  /* 0x000000080c0d72a4 */ /* 0x000fe2000f8e020d */
[----:B------:R-:W-:-:S03]  /*11540*/  ULDC.64 UR14, c[0x0][UR18+0x228] ;  /* 0x00008a00120e7abb */ /* 0x000fc60008000a00 */
[----:B------:R-:W-:Y:S01]  /*11550*/  UIADD3 UR13, UR11, UR13, URZ ;  /* 0x0000000d0b0d7290 */ /* 0x000fe2000fffe03f */
[----:B------:R-:W-:Y:S01]  /*11560*/  IMAD.U32 R11, RZ, RZ, UR19 ;  /* 0x00000013ff0b7e24 */ /* 0x000fe2000f8e00ff */
[----:B------:R-:W-:Y:S01]  /*11570*/  UIMAD.WIDE.U32 UR16, UR14, UR9, URZ ;  /* 0x000000090e1072a5 */ /* 0x000fe2000f8e003f */
[----:B0-----:R-:W-:Y:S01]  /*11580*/  @P0 IMAD.HI.U32 R5, R6, R5, RZ ;  /* 0x0000000506050227 */ /* 0x001fe200078e00ff */
[----:B------:R-:W-:-:S04]  /*11590*/  UIMAD UR9, UR15, UR9, URZ ;  /* 0x000000090f0972a4 */ /* 0x000fc8000f8e023f */
[----:B------:R-:W-:Y:S01]  /*115a0*/  UIADD3 UR9, UR17, UR9, URZ ;  /* 0x0000000911097290 */ /* 0x000fe2000fffe03f */
[----:B-1----:R-:W-:Y:S02]  /*115b0*/  @P0 SHF.R.U32.HI R4, RZ, R8, R5 ;  /* 0x00000008ff040219 */ /* 0x002fe40000011605 */
[----:B------:R-:W-:Y:S01]  /*115c0*/  IADD3 R3, P0, P1, R2, UR10, R7 ;  /* 0x0000000a02037c10 */ /* 0x000fe2000f91e007 */
[----:B------:R-:W-:Y:S01]  /*115d0*/  IMAD.U32 R2, RZ, RZ, UR20 ;  /* 0x00000014ff027e24 */ /* 0x000fe2000f8e00ff */
[----:B------:R-:W-:Y:S01]  /*115e0*/  ULDC.64 UR10, c[0x0][UR18+0x210] ;  /* 0x00008400120a7abb */ /* 0x000fe20008000a00 */
[----:B------:R-:W-:-:S04]  /*115f0*/  IMAD.MOV R5, RZ, RZ, -R4 ;  /* 0x000000ffff057224 */ /* 0x000fc800078e0a04 */
[----:B------:R-:W-:Y:S01]  /*11600*/  IMAD R5, R9, R5, R6 ;  /* 0x0000000509057224 */ /* 0x000fe200078e0206 */
[----:B------:R-:W-:Y:S01]  /*11610*/  IADD3.X R6, R11, UR13, R2, P0, P1 ;  /* 0x0000000d0b067c10 */ /* 0x000fe200087e2402 */
[----:B------:R-:W-:Y:S01]  /*11620*/  ULDC.64 UR12, c[0x0][0xba8] ;  /* 0x0002ea00000c7ab9 */ /* 0x000fe20000000a00 */
[----:B------:R-:W-:Y:S01]  /*11630*/  IADD3 R2, P0, P1, R4, UR16, R3 ;  /* 0x0000001004027c10 */ /* 0x000fe2000f91e003 */
[----:B------:R-:W-:Y:S01]  /*11640*/  IMAD R9, R5, UR11, RZ ;  /* 0x0000000b05097c24 */ /* 0x000fe2000f8e02ff */
[----:B------:R-:W-:Y:S01]  /*11650*/  SHF.R.S32.HI R3, RZ, 0x1f, R4 ;  /* 0x0000001fff037819 */ /* 0x000fe20000011404 */
[----:B------:R-:W-:Y:S01]  /*11660*/  @!UP0 ULDC UR12, c[0x0][0xb50] ;  /* 0x0002d400000c8ab9 */ /* 0x000fe20000000800 */
[----:B------:R-:W-:Y:S01]  /*11670*/  SHF.R.S32.HI R4, RZ, 0x1f, R5 ;  /* 0x0000001fff047819 */ /* 0x000fe20000011405 */
[----:B------:R-:W-:Y:S01]  /*11680*/  @!UP0 ULDC UR13, c[0x0][0xb54] ;  /* 0x0002d500000d8ab9 */ /* 0x000fe20000000800 */
[----:B------:R-:W-:-:S03]  /*11690*/  IADD3.X R3, R3, UR9, R6, P0, P1 ;  /* 0x0000000903037c10 */ /* 0x000fc600087e2406 */
[----:B------:R-:W-:Y:S02]  /*116a0*/  IMAD R9, R4, UR10, R9 ;  /* 0x0000000a04097c24 */ /* 0x000fe4000f8e0209 */
[----:B------:R-:W-:-:S04]  /*116b0*/  IMAD.WIDE.U32 R2, R5, UR10, R2 ;  /* 0x0000000a05027c25 */ /* 0x000fc8000f8e0002 */
[----:B------:R-:W-:Y:S01]  /*116c0*/  IMAD.IADD R3, R3, 0x1, R9 ;  /* 0x0000000103037824 */ /* 0x000fe200078e0209 */
[----:B------:R-:W-:-:S04]  /*116d0*/  LEA R4, P0, R2, UR12, 0x2 ;  /* 0x0000000c02047c11 */ /* 0x000fc8000f8010ff */
[----:B------:R-:W-:Y:S01]  /*116e0*/  LEA.HI.X R5, R2, UR13, R3, 0x2, P0 ;  /* 0x0000000d02057c11 */ /* 0x000fe200080f1403 */
[----:B------:R-:W-:-:S05]  /*116f0*/  IMAD.MOV.U32 R3, RZ, RZ, -0x800000 ;  /* 0xff800000ff037424 */ /* 0x000fca00078e00ff */
[----:B------:R0:W-:Y:S03]  /*11700*/  STG.E desc[UR48][R4.64], R3 ;  /* 0x0000000304007986 */ /* 0x0001e6000c101930 */
.L_x_2602:
[----:B------:R-:W-:Y:S05]  /*11710*/  BSYNC B1 ;  /* 0x0000000000017941 */ /* 0x000fea0003800000 */
.L_x_2601:
[----:B------:R-:W-:-:S06]  /*11720*/  UISETP.GT.AND UP0, UPT, UR44, 0x1, UPT ;  /* 0x000000012c00788c */ /* 0x000fcc000bf04270 */
[----:B------:R-:W-:-:S13]  /*11730*/  PLOP3.LUT P0, PT, PT, PT, UP0, 0x80, 0x0 ;  /* 0x000000000000781c */ /* 0x000fda0003f0f008 */
[----:B------:R-:W-:Y:S05]  /*11740*/  @P0 BRA `(.L_x_2597) ;  /* 0x0000000800640947 */ /* 0x000fea0003800000 */
[----:B------:R-:W1:Y:S01]  /*11750*/  LDC R11, c[0x0][0xbe8] ;  /* 0x0002fa00ff0b7b82 */ /* 0x000e620000000800 */
[C---:B------:R-:W-:Y:S01]  /*11760*/  R2UR UR10, R7.reuse ;  /* 0x00000000070a72ca */ /* 0x040fe200000e0000 */
[----:B------:R-:W-:Y:S01]  /*11770*/  ULDC.64 UR12, c[0x0][0xaa0] ;  /* 0x0002a800000c7ab9 */ /* 0x000fe20000000a00 */
[----:B------:R-:W-:Y:S01]  /*11780*/  R2UR UR14, R7 ;  /* 0x00000000070e72ca */ /* 0x000fe200000e0000 */
[----:B------:R-:W-:Y:S01]  /*11790*/  UIMAD UR9, UR20, UR12, URZ ;  /* 0x0000000c140972a4 */ /* 0x000fe2000f8e023f */
[----:B0-----:R-:W-:Y:S01]  /*117a0*/  SHF.R.S32.HI R3, RZ, 0x1f, R10 ;  /* 0x0000001fff037819 */ /* 0x001fe2000001140a */
[----:B------:R-:W-:Y:S03]  /*117b0*/  BSSY B1, `(.L_x_2603) ;  /* 0x0000050000017945 */ /* 0x000fe60003800000 */
[----:B------:R-:W-:-:S04]  /*117c0*/  LEA.HI R2, R3, R10, RZ, 0x3 ;  /* 0x0000000a03027211 */ /* 0x000fc800078f18ff */
[----:B------:R-:W-:Y:S01]  /*117d0*/  LOP3.LUT R5, R2, 0xfffffff8, RZ, 0xc0, !PT ;  /* 0xfffffff802057812 */ /* 0x000fe200078ec0ff */
[----:B------:R-:W-:Y:S01]  /*117e0*/  UIMAD.WIDE.U32 UR10, UR10, UR12, URZ ;  /* 0x0000000c0a0a72a5 */ /* 0x000fe2000f8e003f */
[----:B------:R-:W-:Y:S01]  /*117f0*/  SHF.R.S32.HI R13, RZ, 0x3, R2 ;  /* 0x00000003ff0d7819 */ /* 0x000fe20000011402 */
[----:B------:R-:W-:Y:S02]  /*11800*/  UIMAD UR9, UR14, UR13, UR9 ;  /* 0x0000000d0e0972a4 */ /* 0x000fe4000f8e0209 */
[----:B------:R-:W-:Y:S01]  /*11810*/  IMAD.IADD R10, R10, 0x1, -R5 ;  /* 0x000000010a0a7824 */ /* 0x000fe200078e0a05 */
[----:B------:R-:W-:Y:S01]  /*11820*/  ULDC.64 UR12, c[0x0][0xae8] ;  /* 0x0002ba00000c7ab9 */ /* 0x000fe20000000a00 */
[----:B------:R-:W-:Y:S02]  /*11830*/  UIADD3 UR11, UR11, UR9, URZ ;  /* 0x000000090b0b7290 */ /* 0x000fe4000fffe03f */
[----:B------:R-:W-:Y:S01]  /*11840*/  IMAD R2, R10, 0x20, R13 ;  /* 0x000000200a027824 */ /* 0x000fe200078e020d */
[----:B-1----:R-:W-:Y:S01]  /*11850*/  ISETP.NE.AND P0, PT, R11, 0x1, PT ;  /* 0x000000010b00780c */ /* 0x002fe20003f05270 */
[----:B------:R-:W-:-:S02]  /*11860*/  UIMAD.WIDE.U32 UR10, UR40, UR12, UR10 ;  /* 0x0000000c280a72a5 */ /* 0x000fc4000f8e000a */
[----:B------:R-:W-:Y:S02]  /*11870*/  VIADD R6, R2, UR42 ;  /* 0x0000002a02067c36 */ /* 0x000fe40008000000 */
[----:B------:R-:W-:Y:S02]  /*11880*/  UIMAD UR9, UR40, UR13, UR11 ;  /* 0x0000000d280972a4 */ /* 0x000fe4000f8e020b */
[----:B------:R-:W-:Y:S01]  /*11890*/  IMAD.MOV.U32 R5, RZ, RZ, R6 ;  /* 0x000000ffff057224 */ /* 0x000fe200078e0006 */
[----:B------:R-:W-:Y:S02]  /*118a0*/  ULDC.64 UR12, c[0x0][0xaf0] ;  /* 0x0002bc00000c7ab9 */ /* 0x000fe40000000a00 */
[----:B------:R-:W-:-:S03]  /*118b0*/  UIMAD UR8, UR8, UR12, URZ ;  /* 0x0000000c080872a4 */ /* 0x000fc6000f8e023f */
[----:B------:R-:W0:Y:S01]  /*118c0*/  @P0 LDC R3, c[0x0][0xbec] ;  /* 0x0002fb00ff030b82 */ /* 0x000e220000000800 */
[----:B------:R-:W-:-:S03]  /*118d0*/  UIMAD UR11, UR4, UR13, UR8 ;  /* 0x0000000d040b72a4 */ /* 0x000fc6000f8e0208 */
[----:B------:R-:W-:Y:S02]  /*118e0*/  UMOV UR8, UR10 ;  /* 0x0000000a00087c82 */ /* 0x000fe40008000000 */
[----:B------:R-:W-:Y:S02]  /*118f0*/  UIMAD.WIDE.U32 UR8, UR4, UR12, UR8 ;  /* 0x0000000c040872a5 */ /* 0x000fe4000f8e0008 */
[----:B------:R-:W1:Y:S02]  /*11900*/  @P0 LDC R7, c[0x0][0xbf0] ;  /* 0x0002fc00ff070b82 */ /* 0x000e640000000800 */
[----:B------:R-:W-:-:S03]  /*11910*/  UIADD3 UR4, UR9, UR11, URZ ;  /* 0x0000000b09047290 */ /* 0x000fc6000fffe03f */
[----:B------:R-:W-:Y:S01]  /*11920*/  ULDC.64 UR10, c[0x0][0xae0] ;  /* 0x0002b800000a7ab9 */ /* 0x000fe20000000a00 */
        /* <DEDUP_REMOVED lines=11> */
[----:B------:R-:W-:Y:S02]  /*119e0*/  VIADD R6, R13, UR42 ;  /* 0x0000002a0d067c36 */ /* 0x000fe40008000000 */
[----:B------:R-:W-:Y:S01]  /*119f0*/  IMAD R9, R5, UR11, R4 ;  /* 0x0000000b05097c24 */ /* 0x000fe2000f8e0204 */
[----:B------:R-:W-:Y:S01]  /*11a00*/  SHF.R.S32.HI R4, RZ, 0x1f, R7 ;  /* 0x0000001fff047819 */ /* 0x000fe20000011407 */
[----:B------:R-:W-:Y:S02]  /*11a10*/  IMAD R11, R0, R11, RZ ;  /* 0x0000000b000b7224 */ /* 0x000fe400078e02ff */
[----:B------:R-:W-:-:S02]  /*11a20*/  IMAD.IADD R3, R3, 0x1, R9 ;  /* 0x0000000103037824 */ /* 0x000fc400078e0209 */
[----:B------:R-:W-:Y:S02]  /*11a30*/  IMAD R4, R4, UR8, RZ ;  /* 0x0000000804047c24 */ /* 0x000fe4000f8e02ff */
[----:B------:R-:W-:-:S04]  /*11a40*/  IMAD.WIDE.U32 R2, R7, UR8, R2 ;  /* 0x0000000807027c25 */ /* 0x000fc8000f8e0002 */
[----:B------:R-:W-:Y:S01]  /*11a50*/  IMAD R5, R7, UR9, R4 ;  /* 0x0000000907057c24 */ /* 0x000fe2000f8e0204 */
[----:B------:R-:W-:Y:S01]  /*11a60*/  ULDC.64 UR8, c[0x0][0xa80] ;  /* 0x0002a00000087ab9 */ /* 0x000fe20000000a00 */
        /* <DEDUP_REMOVED lines=36> */
.L_x_2604:
[----:B------:R-:W-:Y:S05]  /*11cb0*/  BSYNC B1 ;  /* 0x0000000000017941 */ /* 0x000fea0003800000 */
.L_x_2603:
        /* <DEDUP_REMOVED lines=21> */
.L_x_2606:
[----:B------:R-:W-:Y:S05]  /*11e10*/  BSYNC B1 ;  /* 0x0000000000017941 */ /* 0x000fea0003800000 */
.L_x_2605:
        /* <DEDUP_REMOVED lines=21> */
.L_x_2608:
[----:B------:R-:W-:Y:S05]  /*11f70*/  BSYNC B1 ;  /* 0x0000000000017941 */ /* 0x000fea0003800000 */
.L_x_2607:
        /* <DEDUP_REMOVED lines=22> */
.L_x_2597:
[----:B------:R-:W-:Y:S05]  /*120e0*/  BSYNC B0 ;  /* 0x0000000000007941 */ /* 0x000fea0003800000 */
.L_x_2587:
[----:B------:R-:W-:Y:S02]  /*120f0*/  ULDC UR4, c[0x0][0xc3c] ;  /* 0x00030f0000047ab9 */ /* 0x000fe40000000800 */
[----:B------:R-:W-:-:S06]  /*12100*/  UISETP.GE.AND UP0, UPT, UR7, UR4, UPT ;  /* 0x000000040700728c */ /* 0x000fcc000bf06270 */
[----:B------:R-:W-:-:S13]  /*12110*/  PLOP3.LUT P0, PT, PT, PT, UP0, 0x80, 0x0 ;  /* 0x000000000000781c */ /* 0x000fda0003f0f008 */
[----:B------:R-:W-:Y:S05]  /*12120*/  @!P0 BRA `(.L_x_2609) ;  /* 0xfffffeec00c48947 */ /* 0x000fea000383ffff */
[----:B------:R-:W-:Y:S05]  /*12130*/  EXIT ;  /* 0x000000000000794d */ /* 0x000fea0003800000 */
.L_x_2496:
        /* <DEDUP_REMOVED lines=16> */
.L_x_2610:
        /* <DEDUP_REMOVED lines=43> */
.L_x_2614:
        /* <DEDUP_REMOVED lines=35> */
.L_x_2612:
        /* <DEDUP_REMOVED lines=9> */
[----:B0-----:R-:W-:-:S07]  /*127b0*/  ISETP.NE.AND P1, PT, R9, 0x1, PT ;  /* 0x000000010900780c */ /* 0x001fce0003f25270 */
[----:B-1----:R-:W-:Y:S06]  /*127c0*/  @!P0 BRA `(.L_x_2615) ;  /* 0x0000000000088947 */ /* 0x002fec0003800000 */
[----:B------:R-:W-:-:S06]  /*127d0*/  VIADD R24, R27, 0xffffffff ;  /* 0xffffffff1b187836 */ /* 0x000fcc0000000000 */
[----:B------:R0:W1:Y:S02]  /*127e0*/  SHFL.IDX PT, R24, R5, R24, 0x1f ;  /* 0x00001f1805187589 */ /* 0x00006400000e0000 */
.L_x_2615:
[----:B-1----:R-:W-:Y:S02]  /*127f0*/  IMAD R24, R24, UR5, R3 ;  /* 0x0000000518187c24 */ /* 0x002fe4000f8e0203 */
[----:B------:R-:W-:-:S03]  /*12800*/  VIADD R27, R27, UR4 ;  /* 0x000000041b1b7c36 */ /* 0x000fc60008000000 */
[----:B0-----:R-:W-:Y:S01]  /*12810*/  IADD3 R5, -R24, UR6, RZ ;  /* 0x0000000618057c10 */ /* 0x001fe2000fffe1ff */
[----:B------:R-:W-:Y:S06]  /*12820*/  @!P1 BRA `(.L_x_2616) ;  /* 0x0000000000e89947 */ /* 0x000fec0003800000 */
[-C--:B--2---:R-:W-:Y:S02]  /*12830*/  IABS R12, R6.reuse ;  /* 0x00000006000c7213 */ /* 0x084fe40000000000 */
[----:B------:R-:W-:Y:S02]  /*12840*/  IABS R4, R9 ;  /* 0x0000000900047213 */ /* 0x000fe40000000000 */
[----:B------:R-:W0:Y:S01]  /*12850*/  I2F.RP R8, R12 ;  /* 0x0000000c00087306 */ /* 0x000e220000209400 */
[----:B------:R-:W-:-:S07]  /*12860*/  IABS R13, R6 ;  /* 0x00000006000d7213 */ /* 0x000fce0000000000 */
[----:B------:R-:W1:Y:S08]  /*12870*/  I2F.RP R10, R4 ;  /* 0x00000004000a7306 */ /* 0x000e700000209400 */
[----:B0-----:R-:W0:Y:S08]  /*12880*/  MUFU.RCP R8, R8 ;  /* 0x0000000800087308 */ /* 0x001e300000001000 */
[----:B-1----:R-:W-:Y:S01]  /*12890*/  MUFU.RCP R10, R10 ;  /* 0x0000000a000a7308 */ /* 0x002fe20000001000 */
[----:B0-----:R-:W-:Y:S01]  /*128a0*/  VIADD R2, R8, 0xffffffe ;  /* 0x0ffffffe08027836 */ /* 0x001fe20000000000 */
[----:B------:R-:W-:-:S06]  /*128b0*/  IABS R8, R5 ;  /* 0x0000000500087213 */ /* 0x000fcc0000000000 */
[----:B------:R0:W1:Y:S02]  /*128c0*/  F2I.FTZ.U32.TRUNC.NTZ R3, R2 ;  /* 0x0000000200037305 */ /* 0x000064000021f000 */
[----:B0-----:R-:W-:Y:S02]  /*128d0*/  IMAD.MOV.U32 R2, RZ, RZ, RZ ;  /* 0x000000ffff027224 */ /* 0x001fe400078e00ff */
[----:B-1----:R-:W-:-:S04]  /*128e0*/  IMAD.MOV R11, RZ, RZ, -R3 ;  /* 0x000000ffff0b7224 */ /* 0x002fc800078e0a03 */
[----:B------:R-:W-:-:S04]  /*128f0*/  IMAD R11, R11, R12, RZ ;  /* 0x0000000c0b0b7224 */ /* 0x000fc800078e02ff */
[----:B------:R-:W-:-:S04]  /*12900*/  IMAD.HI.U32 R3, R3, R11, R2 ;  /* 0x0000000b03037227 */ /* 0x000fc800078e0002 */
[----:B------:R-:W-:Y:S02]  /*12910*/  IMAD.MOV R11, RZ, RZ, -R13 ;  /* 0x000000ffff0b7224 */ /* 0x000fe400078e0a0d */
[----:B------:R-:W-:-:S04]  /*12920*/  IMAD.HI.U32 R2, R3, R8, RZ ;  /* 0x0000000803027227 */ /* 0x000fc800078e00ff */
[----:B------:R-:W-:Y:S01]  /*12930*/  IMAD R3, R2, R11, R8 ;  /* 0x0000000b02037224 */ /* 0x000fe200078e0208 */
[----:B------:R-:W-:Y:S01]  /*12940*/  LOP3.LUT R8, R5, R6, RZ, 0x3c, !PT ;  /* 0x0000000605087212 */ /* 0x000fe200078e3cff */
[----:B------:R-:W-:-:S03]  /*12950*/  VIADD R11, R10, 0xffffffe ;  /* 0x0ffffffe0a0b7836 */ /* 0x000fc60000000000 */
[----:B------:R-:W-:Y:S02]  /*12960*/  ISETP.GT.U32.AND P1, PT, R12, R3, PT ;  /* 0x000000030c00720c */ /* 0x000fe40003f24070 */
[----:B------:R-:W-:-:S11]  /*12970*/  ISETP.GE.AND P2, PT, R8, RZ, PT ;  /* 0x000000ff0800720c */ /* 0x000fd60003f46270 */
[----:B------:R-:W-:Y:S02]  /*12980*/  @!P1 IMAD.IADD R3, R3, 0x1, -R12 ;  /* 0x0000000103039824 */ /* 0x000fe400078e0a0c */
[----:B------:R-:W-:Y:S01]  /*12990*/  @!P1 VIADD R2, R2, 0x1 ;  /* 0x0000000102029836 */ /* 0x000fe20000000000 */
[----:B------:R-:W-:Y:S02]  /*129a0*/  ISETP.NE.AND P1, PT, R6, RZ, PT ;  /* 0x000000ff0600720c */ /* 0x000fe40003f25270 */
[----:B------:R-:W-:Y:S02]  /*129b0*/  ISETP.GE.U32.AND P0, PT, R3, R12, PT ;  /* 0x0000000c0300720c */ /* 0x000fe40003f06070 */
[----:B------:R-:W0:Y:S11]  /*129c0*/  F2I.FTZ.U32.TRUNC.NTZ R3, R11 ;  /* 0x0000000b00037305 */ /* 0x000e36000021f000 */
        /* <DEDUP_REMOVED lines=9> */
[----:B------:R-:W-:-:S04]  /*12a60*/  IMAD.MOV.U32 R2, RZ, RZ, RZ ;  /* 0x000000ffff027224 */ /* 0x000fc800078e00ff */
[----:B------:R-:W-:-:S04]  /*12a70*/  IMAD.HI.U32 R2, R3, R11, R2 ;  /* 0x0000000b03027227 */ /* 0x000fc800078e0002 */
[----:B------:R-:W-:Y:S02]  /*12a80*/  IMAD.MOV.U32 R3, RZ, RZ, R8 ;  /* 0x000000ffff037224 */ /* 0x000fe400078e0008 */
[----:B------:R-:W-:Y:S02]  /*12a90*/  IMAD.MOV.U32 R8, RZ, RZ, R12 ;  /* 0x000000ffff087224 */ /* 0x000fe400078e000c */
[----:B------:R-:W-:-:S04]  /*12aa0*/  IMAD.HI.U32 R2, R2, R3, RZ ;  /* 0x0000000302027227 */ /* 0x000fc800078e00ff */
[----:B------:R-:W-:-:S05]  /*12ab0*/  IMAD R3, R2, R8, R3 ;  /* 0x0000000802037224 */ /* 0x000fca00078e0203 */
[----:B------:R-:W-:-:S13]  /*12ac0*/  ISETP.GT.U32.AND P1, PT, R4, R3, PT ;  /* 0x000000030400720c */ /* 0x000fda0003f24070 */
[----:B------:R-:W-:Y:S02]  /*12ad0*/  @!P1 IMAD.IADD R3, R3, 0x1, -R4 ;  /* 0x0000000103039824 */ /* 0x000fe400078e0a04 */
[----:B------:R-:W-:Y:S01]  /*12ae0*/  @!P1 VIADD R2, R2, 0x1 ;  /* 0x0000000102029836 */ /* 0x000fe20000000000 */
[----:B------:R-:W-:Y:S02]  /*12af0*/  ISETP.NE.AND P1, PT, R9, RZ, PT ;  /* 0x000000ff0900720c */ /* 0x000fe40003f25270 */
[----:B------:R-:W-:Y:S02]  /*12b00*/  ISETP.GE.U32.AND P0, PT, R3, R4, PT ;  /* 0x000000040300720c */ /* 0x000fe40003f06070 */
[----:B------:R-:W-:-:S04]  /*12b10*/  LOP3.LUT R3, R10, R9, RZ, 0x3c, !PT ;  /* 0x000000090a037212 */ /* 0x000fc800078e3cff */
[----:B------:R-:W-:Y:S01]  /*12b20*/  ISETP.GE.AND P2, PT, R3, RZ, PT ;  /* 0x000000ff0300720c */ /* 0x000fe20003f46270 */
[----:B------:R-:W-:-:S06]  /*12b30*/  IMAD.MOV R3, RZ, RZ, -R10 ;  /* 0x000000ffff037224 */ /* 0x000fcc00078e0a0a */
[----:B------:R-:W-:-:S06]  /*12b40*/  @P0 VIADD R2, R2, 0x1 ;  /* 0x0000000102020836 */ /* 0x000fcc0000000000 */
[----:B------:R-:W-:Y:S01]  /*12b50*/  @!P2 IMAD.MOV R2, RZ, RZ, -R2 ;  /* 0x000000ffff02a224 */ /* 0x000fe200078e0a02 */
[----:B------:R-:W-:-:S05]  /*12b60*/  @!P1 LOP3.LUT R2, RZ, R9, RZ, 0x33, !PT ;  /* 0x00000009ff029212 */ /* 0x000fca00078e33ff */
[----:B------:R-:W-:-:S04]  /*12b70*/  IMAD.MOV R26, RZ, RZ, -R2 ;  /* 0x000000ffff1a7224 */ /* 0x000fc800078e0a02 */
[C---:B------:R-:W-:Y:S02]  /*12b80*/  IMAD R26, R9.reuse, R26, R10 ;  /* 0x0000001a091a7224 */ /* 0x040fe400078e020a */
[----:B------:R-:W-:Y:S02]  /*12b90*/  IMAD R9, R9, 0x1000000, R2 ;  /* 0x0100000009097824 */ /* 0x000fe400078e0202 */
[----:B------:R-:W-:Y:S02]  /*12ba0*/  IMAD R2, R6, R3, R5 ;  /* 0x0000000306027224 */ /* 0x000fe400078e0205 */
[----:B------:R-:W-:Y:S01]  /*12bb0*/  IMAD R26, R26, 0x10000, R9 ;  /* 0x000100001a1a7824 */ /* 0x000fe200078e0209 */
[----:B------:R-:W-:Y:S06]  /*12bc0*/  BRA `(.L_x_2617) ;  /* 0x0000000000f47947 */ /* 0x000fec0003800000 */
.L_x_2616:
[----:B------:R-:W0:Y:S02]  /*12bd0*/  LDC.64 R2, c[0x0][0xc90] ;  /* 0x00032400ff027b82 */ /* 0x000e240000000a00 */
[----:B0-----:R-:W-:-:S05]  /*12be0*/  IMAD.WIDE R2, R27, 0x4, R2 ;  /* 0x000000041b027825 */ /* 0x001fca00078e0202 */
[----:B------:R0:W2:Y:S01]  /*12bf0*/  LDG.E R13, desc[UR48][R2.64] ;  /* 0x00000030020d7981 */ /* 0x0000a2000c1e1900 */
[----:B------:R-:W-:Y:S01]  /*12c00*/  IABS R15, R5 ;  /* 0x00000005000f7213 */ /* 0x000fe20000000000 */
[----:B0-----:R-:W-:Y:S02]  /*12c10*/  IMAD.MOV.U32 R2, RZ, RZ, RZ ;  /* 0x000000ffff027224 */ /* 0x001fe400078e00ff */
[----:B--2---:R-:W-:-:S05]  /*12c20*/  IMAD R4, R6, R13, RZ ;  /* 0x0000000d06047224 */ /* 0x004fca00078e02ff */
[-C--:B------:R-:W-:Y:S02]  /*12c30*/  IABS R10, R4.reuse ;  /* 0x00000004000a7213 */ /* 0x080fe40000000000 */
[----:B------:R-:W-:Y:S02]  /*12c40*/  IABS R12, R4 ;  /* 0x00000004000c7213 */ /* 0x000fe40000000000 */
[----:B------:R-:W0:Y:S08]  /*12c50*/  I2F.RP R8, R10 ;  /* 0x0000000a00087306 */ /* 0x000e300000209400 */
[----:B0-----:R-:W0:Y:S02]  /*12c60*/  MUFU.RCP R8, R8 ;  /* 0x0000000800087308 */ /* 0x001e240000001000 */
[----:B0-----:R-:W-:-:S06]  /*12c70*/  VIADD R9, R8, 0xffffffe ;  /* 0x0ffffffe08097836 */ /* 0x001fcc0000000000 */
[----:B------:R-:W0:Y:S02]  /*12c80*/  F2I.FTZ.U32.TRUNC.NTZ R3, R9 ;  /* 0x0000000900037305 */ /* 0x000e24000021f000 */
[----:B0-----:R-:W-:-:S04]  /*12c90*/  IMAD.MOV R11, RZ, RZ, -R3 ;  /* 0x000000ffff0b7224 */ /* 0x001fc800078e0a03 */
[----:B------:R-:W-:-:S04]  /*12ca0*/  IMAD R11, R11, R10, RZ ;  /* 0x0000000a0b0b7224 */ /* 0x000fc800078e02ff */
[----:B------:R-:W-:-:S04]  /*12cb0*/  IMAD.HI.U32 R2, R3, R11, R2 ;  /* 0x0000000b03027227 */ /* 0x000fc800078e0002 */
[----:B------:R-:W-:Y:S02]  /*12cc0*/  IMAD.MOV R3, RZ, RZ, -R12 ;  /* 0x000000ffff037224 */ /* 0x000fe400078e0a0c */
        /* <DEDUP_REMOVED lines=12> */
[----:B------:R-:W-:Y:S02]  /*12d90*/  IMAD R11, R13, R2, RZ ;  /* 0x000000020d0b7224 */ /* 0x000fe400078e02ff */
[----:B------:R-:W-:Y:S02]  /*12da0*/  IMAD.MOV R2, RZ, RZ, -R2 ;  /* 0x000000ffff027224 */ /* 0x000fe400078e0a02 */
[----:B------:R-:W-:Y:S02]  /*12db0*/  IMAD.MOV R3, RZ, RZ, -R11 ;  /* 0x000000ffff037224 */ /* 0x000fe400078e0a0b */
[----:B------:R-:W-:Y:S02]  /*12dc0*/  IMAD R4, R4, R2, R5 ;  /* 0x0000000204047224 */ /* 0x000fe400078e0205 */
[----:B------:R-:W-:Y:S01]  /*12dd0*/  IMAD.MOV.U32 R2, RZ, RZ, RZ ;  /* 0x000000ffff027224 */ /* 0x000fe200078e00ff */
[----:B------:R-:W-:-:S04]  /*12de0*/  VIADDMNMX R13, R3, UR5, R13, PT ;  /* 0x00000005030d7c46 */ /* 0x000fc8000b80010d */
[-C--:B------:R-:W-:Y:S01]  /*12df0*/  IABS R10, R13.reuse ;  /* 0x0000000d000a7213 */ /* 0x080fe20000000000 */
[----:B------:R-:W-:Y:S01]  /*12e00*/  IMAD.MOV R26, RZ, RZ, -R13 ;  /* 0x000000ffff1a7224 */ /* 0x000fe200078e0a0d */
[----:B------:R-:W-:Y:S02]  /*12e10*/  IABS R12, R13 ;  /* 0x0000000d000c7213 */ /* 0x000fe40000000000 */
[----:B------:R-:W0:Y:S08]  /*12e20*/  I2F.RP R8, R10 ;  /* 0x0000000a00087306 */ /* 0x000e300000209400 */
[----:B0-----:R-:W0:Y:S02]  /*12e30*/  MUFU.RCP R8, R8 ;  /* 0x0000000800087308 */ /* 0x001e240000001000 */
[----:B0-----:R-:W-:-:S06]  /*12e40*/  VIADD R3, R8, 0xffffffe ;  /* 0x0ffffffe08037836 */ /* 0x001fcc0000000000 */
[----:B------:R-:W0:Y:S02]  /*12e50*/  F2I.FTZ.U32.TRUNC.NTZ R3, R3 ;  /* 0x0000000300037305 */ /* 0x000e24000021f000 */
[----:B0-----:R-:W-:-:S04]  /*12e60*/  IMAD.MOV R9, RZ, RZ, -R3 ;  /* 0x000000ffff097224 */ /* 0x001fc800078e0a03 */
[----:B------:R-:W-:Y:S01]  /*12e70*/  IMAD.MOV.U32 R5, RZ, RZ, R9 ;  /* 0x000000ffff057224 */ /* 0x000fe200078e0009 */
[----:B------:R-:W-:-:S03]  /*12e80*/  IABS R9, R4 ;  /* 0x0000000400097213 */ /* 0x000fc60000000000 */
        /* <DEDUP_REMOVED lines=11> */
[----:B------:R-:W-:Y:S02]  /*12f40*/  ISETP.GE.AND P2, PT, R3, RZ, PT ;  /* 0x000000ff0300720c */ /* 0x000fe40003f46270 */
[----:B------:R-:W-:-:S05]  /*12f50*/  IADD3 R3, R11, 0x1000000, R4 ;  /* 0x010000000b037810 */ /* 0x000fca0007ffe004 */
[----:B------:R-:W-:-:S06]  /*12f60*/  @P0 VIADD R2, R2, 0x1 ;  /* 0x0000000102020836 */ /* 0x000fcc0000000000 */
[----:B------:R-:W-:Y:S01]  /*12f70*/  @!P2 IMAD.MOV R2, RZ, RZ, -R2 ;  /* 0x000000ffff02a224 */ /* 0x000fe200078e0a02 */
[----:B------:R-:W-:-:S05]  /*12f80*/  @!P1 LOP3.LUT R2, RZ, R13, RZ, 0x33, !PT ;  /* 0x0000000dff029212 */ /* 0x000fca00078e33ff */
[----:B------:R-:W-:-:S07]  /*12f90*/  IMAD R26, R2, R26, R3 ;  /* 0x0000001a021a7224 */ /* 0x000fce00078e0203 */
.L_x_2617:
[----:B------:R-:W-:-:S05]  /*12fa0*/  LOP3.LUT R25, RZ, R2, RZ, 0x33, !PT ;  /* 0x00000002ff197212 */ /* 0x000fca00078e33ff */
[----:B------:R-:W-:Y:S01]  /*12fb0*/  IMAD.IADD R25, R6, 0x1, R25 ;  /* 0x0000000106197824 */ /* 0x000fe200078e0219 */
[----:B------:R-:W-:Y:S06]  /*12fc0*/  BRA `(.L_x_2618) ;  /* 0x0000000000147947 */ /* 0x000fec0003800000 */
.L_x_2613:
[----:B------:R-:W-:Y:S01]  /*12fd0*/  ULDC UR4, c[0x0][0xc3c] ;  /* 0x00030f0000047ab9 */ /* 0x000fe20000000800 */
[----:B------:R-:W-:Y:S02]  /*12fe0*/  IMAD.MOV.U32 R25, RZ, RZ, RZ ;  /* 0x000000ffff197224 */ /* 0x000fe400078e00ff */
[----:B------:R-:W-:Y:S02]  /*12ff0*/  IMAD.U32 R24, RZ, RZ, UR6 ;  /* 0x00000006ff187e24 */ /* 0x000fe4000f8e00ff */
[----:B------:R-:W-:Y:S02]  /*13000*/  IMAD.MOV.U32 R26, RZ, RZ, RZ ;  /* 0x000000ffff1a7224 */ /* 0x000fe400078e00ff */
[----:B------:R-:W-:-:S07]  /*13010*/  IMAD.U32 R27, RZ, RZ, UR4 ;  /* 0x00000004ff1b7e24 */ /* 0x000fce000f8e00ff */
.L_x_2618:
[----:B------:R-:W-:-:S13]  /*13020*/  ISETP.NE.AND P0, PT, R7, RZ, PT ;  /* 0x000000ff0700720c */ /* 0x000fda0003f05270 */
[----:B------:R-:W0:Y:S01]  /*13030*/  @!P0 S2R R3, SR_CgaCtaId ;  /* 0x0000000000038919 */ /* 0x000e220000008800 */
[----:B------:R-:W-:-:S04]  /*13040*/  @!P0 MOV R2, 0x400 ;  /* 0x0000040000028802 */ /* 0x000fc80000000f00 */
[----:B0-----:R-:W-:-:S05]  /*13050*/  @!P0 LEA R2, R3, R2, 0x18 ;  /* 0x0000000203028211 */ /* 0x001fca00078ec0ff */
[----:B------:R1:W-:Y:S01]  /*13060*/  @!P0 STS.128 [R2+0x228d0], R24 ;  /* 0x0228d01802008388 */ /* 0x0003e20000000c00 */
[----:B------:R-:W-:Y:S06]  /*13070*/  BAR.ARV 0x5, 0x180 ;  /* 0x0146000000007b1d */ /* 0x000fec0000002000 */
.L_x_2611:
        /* <DEDUP_REMOVED lines=29> */
.L_x_2690:
[----:B------:R-:W-:Y:S05]  /*13250*/  YIELD ;  /* 0x0000000000007946 */ /* 0x000fea0003800000 */
[----:B------:R-:W-:Y:S01]  /*13260*/  ULDC.64 UR4, c[0x0][0xa28] ;  /* 0x00028a0000047ab9 */ /* 0x000fe20000000a00 */
[----:B------:R-:W-:Y:S01]  /*13270*/  IMAD.MOV.U32 R30, RZ, RZ, RZ ;  /* 0x000000ffff1e7224 */ /* 0x000fe200078e00ff */
[----:B------:R-:W-:-:S04]  /*13280*/  ISETP.NE.U32.AND P0, PT, RZ, UR4, PT ;  /* 0x00000004ff007c0c */ /* 0x000fc8000bf05070 */
[----:B------:R-:W-:Y:S01]  /*13290*/  ISETP.NE.AND.EX P0, PT, RZ, UR5, PT, P0 ;  /* 0x00000005ff007c0c */ /* 0x000fe2000bf05300 */
[----:B------:R-:W-:-:S12]  /*132a0*/  ULDC.64 UR4, c[0x0][0xa18] ;  /* 0x0002860000047ab9 */ /* 0x000fd80000000a00 */
[----:B0-----:R-:W0:Y:S02]  /*132b0*/  @P0 LDC.64 R2, c[0x0][0xa28] ;  /* 0x00028a00ff020b82 */ /* 0x001e240000000a00 */
[----:B0-----:R-:W-:-:S05]  /*132c0*/  @P0 IMAD.WIDE R2, R27, 0x4, R2 ;  /* 0x000000041b020825 */ /* 0x001fca00078e0202 */
[----:B------:R0:W5:Y:S01]  /*132d0*/  @P0 LDG.E R30, desc[UR48][R2.64] ;  /* 0x00000030021e0981 */ /* 0x000162000c1e1900 */
[----:B------:R-:W-:Y:S01]  /*132e0*/  ISETP.NE.U32.AND P0, PT, RZ, UR4, PT ;  /* 0x00000004ff007c0c */ /* 0x000fe2000bf05070 */
[----:B------:R-:W-:Y:S01]  /*132f0*/  IMAD.MOV.U32 R37, RZ, RZ, RZ ;  /* 0x000000ffff257224 */ /* 0x000fe200078e00ff */
[----:B------:R-:W-:Y:S02]  /*13300*/  LOP3.LUT R16, R16, 0xfffffdff, RZ, 0xc0, !PT ;  /* 0xfffffdff10107812 */ /* 0x000fe400078ec0ff */
[----:B------:R-:W-:Y:S01]  /*13310*/  ISETP.NE.AND.EX P1, PT, RZ, UR5, PT, P0 ;  /* 0x00000005ff007c0c */ /* 0x000fe2000bf25300 */
[----:B------:R-:W-:Y:S02]  /*13320*/  ULDC.64 UR4, c[0x0][0xa00] ;  /* 0x0002800000047ab9 */ /* 0x000fe40000000a00 */
[----:B------:R-:W-:Y:S01]  /*13330*/  ISETP.NE.U32.AND P0, PT, RZ, UR4, PT ;  /* 0x00000004ff007c0c */ /* 0x000fe2000bf05070 */
[----:B0-----:R-:W0:Y:S03]  /*13340*/  LDC.64 R2, c[0x0][0xa00] ;  /* 0x00028000ff027b82 */ /* 0x001e260000000a00 */
[----:B------:R-:W-:Y:S01]  /*13350*/  ISETP.NE.AND.EX P2, PT, RZ, UR5, PT, P0 ;  /* 0x00000005ff007c0c */ /* 0x000fe2000bf45300 */
[----:B------:R-:W-:-:S05]  /*13360*/  ULDC.64 UR4, c[0x0][0x418] ;  /* 0x0001060000047ab9 */ /* 0x000fca0000000a00 */
[----:B-1----:R-:W1:Y:S07]  /*13370*/  @P1 LDC.64 R4, c[0x0][0xa18] ;  /* 0x00028600ff041b82 */ /* 0x002e6e0000000a00 */
[----:B------:R-:W-:Y:S01]  /*13380*/  @P2 LOP3.LUT R16, R16, 0x200, RZ, 0xfc, !PT ;  /* 0x0000020010102812 */ /* 0x000fe200078efcff */
[----:B0-----:R-:W-:-:S05]  /*13390*/  IMAD.WIDE R2, R27, 0x4, R2 ;  /* 0x000000041b027825 */ /* 0x001fca00078e0202 */
[----:B------:R0:W5:Y:S01]  /*133a0*/  @P2 LDG.E R37, desc[UR48][R2.64] ;  /* 0x0000003002252981 */ /* 0x000162000c1e1900 */
[----:B-1----:R-:W-:-:S05]  /*133b0*/  @P1 IMAD.WIDE R4, R27, 0x4, R4 ;  /* 0x000000041b041825 */ /* 0x002fca00078e0204 */
[----:B------:R0:W5:Y:S01]  /*133c0*/  @P1 LDG.E R35, desc[UR48][R4.64] ;  /* 0x0000003004231981 */ /* 0x000162000c1e1900 */
[----:B------:R-:W-:-:S03]  /*133d0*/  UISETP.NE.U32.AND UP0, UPT, UR4, URZ, UPT ;  /* 0x0000003f0400728c */ /* 0x000fc6000bf05070 */
[----:B------:R-:W-:Y:S01]  /*133e0*/  ULDC UR4, c[0x0][0x424] ;  /* 0x0001090000047ab9 */ /* 0x000fe20000000800 */
[----:B------:R-:W-:-:S03]  /*133f0*/  UISETP.NE.AND.EX UP0, UPT, UR5, URZ, UPT, UP0 ;  /* 0x0000003f0500728c */ /* 0x000fc6000bf05300 */
[----:B------:R-:W-:Y:S01]  /*13400*/  ULDC UR5, c[0x0][0x2f0] ;  /* 0x0000bc0000057ab9 */ /* 0x000fe20000000800 */
[----:B------:R-:W-:-:S04]  /*13410*/  USEL UR4, UR4, 0x1, UP0 ;  /* 0x0000000104047887 */ /* 0x000fc80008000000 */
[----:B------:R-:W-:-:S06]  /*13420*/  UIMAD UR4, UR4, UR5, URZ ;  /* 0x00000005040472a4 */ /* 0x000fcc000f8e023f */
[----:B------:R-:W-:Y:S01]  /*13430*/  IMAD.U32 R19, RZ, RZ, UR4 ;  /* 0x00000004ff137e24 */ /* 0x000fe2000f8e00ff */
[----:B0-2-4-:R-:W-:Y:S06]  /*13440*/  @P1 BRA `(.L_x_2620) ;  /* 0x0000000000181947 */ /* 0x015fec0003800000 */
[----:B------:R-:W-:Y:S02]  /*13450*/  ULDC UR4, c[0x0][0x288] ;  /* 0x0000a20000047ab9 */ /* 0x000fe40000000800 */
[----:B-----5:R-:W-:Y:S01]  /*13460*/  IMAD.U32 R35, RZ, RZ, UR4 ;  /* 0x00000004ff237e24 */ /* 0x020fe2000f8e00ff */
[----:B------:R-:W-:Y:S06]  /*13470*/  @!P2 BRA `(.L_x_2620) ;  /* 0x00000000000ca947 */ /* 0x000fec0003800000 */
[----:B------:R-:W2:Y:S04]  /*13480*/  LDG.E R0, desc[UR48][R2.64] ;  /* 0x0000003002007981 */ /* 0x000ea8000c1e1900 */
[----:B------:R-:W2:Y:S02]  /*13490*/  LDG.E R35, desc[UR48][R2.64+0x4] ;  /* 0x0000043002237981 */ /* 0x000ea4000c1e1900 */
[----:B--2---:R-:W-:-:S07]  /*134a0*/  IMAD.IADD R35, R35, 0x1, -R0 ;  /* 0x0000000123237824 */ /* 0x004fce00078e0a00 */
.L_x_2620:
[----:B------:R-:W-:Y:S02]  /*134b0*/  ULDC.64 UR4, c[0x0][0xa20] ;  /* 0x0002880000047ab9 */ /* 0x000fe40000000a00 */
[----:B------:R-:W-:-:S04]  /*134c0*/  ISETP.NE.U32.AND P0, PT, RZ, UR4, PT ;  /* 0x00000004ff007c0c */ /* 0x000fc8000bf05070 */
[----:B------:R-:W-:-:S13]  /*134d0*/  ISETP.NE.AND.EX P0, PT, RZ, UR5, PT, P0 ;  /* 0x00000005ff007c0c */ /* 0x000fda000bf05300 */
[----:B------:R-:W-:Y:S05]  /*134e0*/  @!P0 BRA `(.L_x_2621) ;  /* 0x0000000000108947 */ /* 0x000fea0003800000 */
[----:B------:R-:W0:Y:S02]  /*134f0*/  LDC.64 R2, c[0x0][0xa20] ;  /* 0x00028800ff027b82 */ /* 0x000e240000000a00 */
[----:B0-----:R-:W-:-:S05]  /*13500*/  IMAD.WIDE R2, R27, 0x4, R2 ;  /* 0x000000041b027825 */ /* 0x001fca00078e0202 */
[----:B------:R0:W5:Y:S01]  /*13510*/  LDG.E R19, desc[UR48][R2.64] ;  /* 0x0000003002137981 */ /* 0x000162000c1e1900 */
[----:B------:R-:W-:Y:S05]  /*13520*/  BRA `(.L_x_2622) ;  /* 0x0000000000247947 */ /* 0x000fea0003800000 */
.L_x_2621:
        /* <DEDUP_REMOVED lines=9> */
.L_x_2622:
[----:B------:R-:W1:Y:S01]  /*135c0*/  LDC R0, c[0x0][0x448] ;  /* 0x00011200ff007b82 */ /* 0x000e620000000800 */
[----:B------:R-:W-:Y:S01]  /*135d0*/  IMAD.SHL.U32 R33, R25, 0x80, RZ ;  /* 0x0000008019217824 */ /* 0x000fe200078e00ff */
[----:B------:R-:W-:Y:S01]  /*135e0*/  LOP3.LUT R16, R16, 0xfffffeff, RZ, 0xc0, !PT ;  /* 0xfffffeff10107812 */ /* 0x000fe200078ec0ff */
[----:B-----5:R-:W-:-:S05]  /*135f0*/  IMAD.IADD R19, R19, 0x1, -R30 ;  /* 0x0000000113137824 */ /* 0x020fca00078e0a1e */
[----:B0-----:R-:W0:Y:S01]  /*13600*/  LDC.64 R2, c[0x0][0x9e0] ;  /* 0x00027800ff027b82 */ /* 0x001e220000000a00 */
[----:B-1----:R-:W-:Y:S01]  /*13610*/  ISETP.NE.AND P2, PT, R0, 0x1, PT ;  /* 0x000000010000780c */ /* 0x002fe20003f45270 */
[----:B------:R-:W-:Y:S01]  /*13620*/  VIADD R0, R33, 0x7f ;  /* 0x0000007f21007836 */ /* 0x000fe20000000000 */
[----:B0-----:R-:W-:-:S11]  /*13630*/  ISETP.GE.AND P1, PT, R3, 0x1, PT ;  /* 0x000000010300780c */ /* 0x001fd60003f26270 */
[----:B------:R-:W0:Y:S01]  /*13640*/  @P2 LDC R5, c[0x0][0x44c] ;  /* 0x00011300ff052b82 */ /* 0x000e220000000800 */
[----:B------:R-:W-:-:S07]  /*13650*/  @P2 LOP3.LUT R16, R16, 0x100, RZ, 0xfc, !PT ;  /* 0x0000010010102812 */ /* 0x000fce00078efcff */
[----:B------:R-:W1:Y:S01]  /*13660*/  @P2 LDC R7, c[0x0][0x450] ;  /* 0x00011400ff072b82 */ /* 0x000e620000000800 */
[----:B0-----:R-:W-:Y:S01]  /*13670*/  @P2 IMAD.HI.U32 R4, R0, R5, RZ ;  /* 0x0000000500042227 */ /* 0x001fe200078e00ff */
[----:B------:R-:W-:-:S04]  /*13680*/  IADD3 R5, R19, 0x1, -R35 ;  /* 0x0000000113057810 */ /* 0x000fc80007ffe823 */
[----:B-1----:R-:W-:-:S05]  /*13690*/  @P2 SHF.R.U32.HI R0, RZ, R7, R4 ;  /* 0x00000007ff002219 */ /* 0x002fca0000011604 */
[----:B------:R-:W-:-:S04]  /*136a0*/  IMAD.IADD R7, R5, 0x1, R0 ;  /* 0x0000000105077824 */ /* 0x000fc800078e0200 */
[----:B------:R-:W-:Y:S01]  /*136b0*/  IMAD.IADD R2, R7, 0x1, R2 ;  /* 0x0000000107027824 */ /* 0x000fe200078e0202 */
[----:B------:R-:W-:Y:S06]  /*136c0*/  @!P1 BRA `(.L_x_2623) ;  /* 0x0000000000489947 */ /* 0x000fec0003800000 */
[C---:B------:R-:W-:Y:S01]  /*136d0*/  ISETP.GT.AND P0, PT, R7.reuse, RZ, PT ;  /* 0x000000ff0700720c */ /* 0x040fe20003f04270 */
[----:B------:R-:W-:Y:S01]  /*136e0*/  BSSY B0, `(.L_x_2624) ;  /* 0x000000e000007945 */ /* 0x000fe20003800000 */
[----:B------:R-:W-:-:S11]  /*136f0*/  VIADD R0, R7, 0xffffffff ;  /* 0xffffffff07007836 */ /* 0x000fd60000000000 */
[----:B------:R-:W-:Y:S05]  /*13700*/  @P0 BRA `(.L_x_2625) ;  /* 0x00000000001c0947 */ /* 0x000fea0003800000 */
[----:B------:R-:W-:Y:S01]  /*13710*/  ISETP.NE.AND P0, PT, R3, 0x1, PT ;  /* 0x000000010300780c */ /* 0x000fe20003f05270 */
[----:B------:R-:W-:-:S12]  /*13720*/  IMAD.MOV R7, RZ, RZ, -R7 ;  /* 0x000000ffff077224 */ /* 0x000fd800078e0a07 */
[----:B------:R-:W0:Y:S02]  /*13730*/  @P0 LDC.64 R4, c[0x0][0x9e8] ;  /* 0x00027a00ff040b82 */ /* 0x000e240000000a00 */
[----:B0-----:R-:W-:-:S05]  /*13740*/  @P0 IMAD.HI.U32 R4, R7, R4, RZ ;  /* 0x0000000407040227 */ /* 0x001fca00078e00ff */
[----:B------:R-:W-:-:S04]  /*13750*/  @P0 SHF.R.U32.HI R7, RZ, R5, R4 ;  /* 0x00000005ff070219 */ /* 0x000fc80000011604 */
[----:B------:R-:W-:Y:S01]  /*13760*/  LOP3.LUT R0, RZ, R7, RZ, 0x33, !PT ;  /* 0x00000007ff007212 */ /* 0x000fe200078e33ff */
[----:B------:R-:W-:Y:S06]  /*13770*/  BRA `(.L_x_2626) ;  /* 0x0000000000107947 */ /* 0x000fec0003800000 */
.L_x_2625:
[----:B------:R-:W-:-:S13]  /*13780*/  ISETP.NE.AND P0, PT, R3, 0x1, PT ;  /* 0x000000010300780c */ /* 0x000fda0003f05270 */
[----:B------:R-:W0:Y:S02]  /*13790*/  @P0 LDC.64 R4, c[0x0][0x9e8] ;  /* 0x00027a00ff040b82 */ /* 0x000e240000000a00 */
[----:B0-----:R-:W-:-:S05]  /*137a0*/  @P0 IMAD.HI.U32 R4, R0, R4, RZ ;  /* 0x0000000400040227 */ /* 0x001fca00078e00ff */
[----:B------:R-:W-:-:S07]  /*137b0*/  @P0 SHF.R.U32.HI R0, RZ, R5, R4 ;  /* 0x00000005ff000219 */ /* 0x000fce0000011604 */
.L_x_2626:
[----:B------:R-:W-:Y:S05]  /*137c0*/  BSYNC B0 ;  /* 0x0000000000007941 */ /* 0x000fea0003800000 */
.L_x_2624:
[----:B------:R-:W-:-:S05]  /*137d0*/  IMAD R5, R0, R3, R3 ;  /* 0x0000000300057224 */ /* 0x000fca00078e0203 */
[----:B------:R-:W-:-:S07]  /*137e0*/  VIMNMX R2, R2, R5, PT ;  /* 0x0000000502027248 */ /* 0x000fce0003fe0100 */
.L_x_2623:
[----:B------:R-:W0:Y:S01]  /*137f0*/  @P2 LDC R0, c[0x0][0x44c] ;  /* 0x00011300ff002b82 */ /* 0x000e220000000800 */
[----:B------:R-:W-:Y:S01]  /*13800*/  VIADD R2, R2, 0x5f ;  /* 0x0000005f02027836 */ /* 0x000fe20000000000 */
[----:B------:R-:W-:Y:S01]  /*13810*/  ULDC UR4, c[0x0][0x9dc] ;  /* 0x0002770000047ab9 */ /* 0x000fe20000000800 */
[----:B------:R-:W-:Y:S02]  /*13820*/  IMAD.MOV.U32 R4, RZ, RZ, R33 ;  /* 0x000000ffff047224 */ /* 0x000fe400078e0021 */
[----:B------:R-:W-:-:S03]  /*13830*/  IMAD.HI R2, R2, 0x2aaaaaab, RZ ;  /* 0x2aaaaaab02027827 */ /* 0x000fc600078e02ff */
[----:B------:R-:W1:Y:S01]  /*13840*/  @P2 LDC R5, c[0x0][0x450] ;  /* 0x00011400ff052b82 */ /* 0x000e620000000800 */
[----:B0-----:R-:W-:-:S05]  /*13850*/  @P2 IMAD.HI.U32 R0, R33, R0, RZ ;  /* 0x0000000021002227 */ /* 0x001fca00078e00ff */
[----:B-1----:R-:W-:Y:S01]  /*13860*/  @P2 SHF.R.U32.HI R4, RZ, R5, R0 ;  /* 0x00000005ff042219 */ /* 0x002fe20000011600 */
[----:B------:R-:W-:Y:S01]  /*13870*/  VIADD R0, R19, 0x5f ;  /* 0x0000005f13007836 */ /* 0x000fe20000000000 */
[----:B------:R-:W-:Y:S02]  /*13880*/  SHF.R.U32.HI R5, RZ, 0x1f, R2 ;  /* 0x0000001fff057819 */ /* 0x000fe40000011602 */
[----:B------:R-:W-:Y:S01]  /*13890*/  IADD3 R4, R4, R19, -R35 ;  /* 0x0000001304047210 */ /* 0x000fe20007ffe823 */
[----:B------:R-:W-:Y:S01]  /*138a0*/  IMAD.HI R0, R0, 0x2aaaaaab, RZ ;  /* 0x2aaaaaab00007827 */ /* 0x000fe200078e02ff */
[----:B------:R-:W-:-:S03]  /*138b0*/  LEA.HI.SX32 R7, R2, R5, 0x1c ;  /* 0x0000000502077211 */ /* 0x000fc600078fe2ff */
[----:B------:R-:W-:Y:S01]  /*138c0*/  VIADD R2, R4, -UR4 ;  /* 0x8000000404027c36 */ /* 0x000fe20008000000 */
[----:B------:R-:W-:-:S04]  /*138d0*/  SHF.R.U32.HI R5, RZ, 0x1f, R0 ;  /* 0x0000001fff057819 */ /* 0x000fc80000011600 */
[----:B------:R-:W-:-:S04]  /*138e0*/  LEA.HI.SX32 R0, R0, R5, 0x1c ;  /* 0x0000000500007211 */ /* 0x000fc800078fe2ff */
[----:B------:R-:W-:Y:S01]  /*138f0*/  VIMNMX R0, R0, R7, PT ;  /* 0x0000000700007248 */ /* 0x000fe20003fe0100 */
[----:B------:R-:W-:Y:S06]  /*13900*/  @!P1 BRA `(.L_x_2627) ;  /* 0x0000000000489947 */ /* 0x000fec0003800000 */
[----:B------:R-:W-:Y:S01]  /*13910*/  IMAD.MOV.U32 R6, RZ, RZ, R4 ;  /* 0x000000ffff067224 */ /* 0x000fe200078e0004 */
[----:B------:R-:W-:Y:S04]  /*13920*/  BSSY B0, `(.L_x_2628) ;  /* 0x000000e000007945 */ /* 0x000fe80003800000 */
[----:B------:R-:W-:-:S13]  /*13930*/  ISETP.GT.AND P0, PT, R6, -0x1, PT ;  /* 0xffffffff0600780c */ /* 0x000fda0003f04270 */
[----:B------:R-:W-:Y:S05]  /*13940*/  @P0 BRA `(.L_x_2629) ;  /* 0x00000000001c0947 */ /* 0x000fea0003800000 */
[----:B------:R-:W-:Y:S02]  /*13950*/  ISETP.NE.AND P0, PT, R3, 0x1, PT ;  /* 0x000000010300780c */ /* 0x000fe40003f05270 */
[----:B------:R-:W-:-:S11]  /*13960*/  LOP3.LUT R7, RZ, R6, RZ, 0x33, !PT ;  /* 0x00000006ff077212 */ /* 0x000fd600078e33ff */
[----:B------:R-:W0:Y:S02]  /*13970*/  @P0 LDC.64 R4, c[0x0][0x9e8] ;  /* 0x00027a00ff040b82 */ /* 0x000e240000000a00 */
[----:B0-----:R-:W-:-:S05]  /*13980*/  @P0 IMAD.HI.U32 R4, R7, R4, RZ ;  /* 0x0000000407040227 */ /* 0x001fca00078e00ff */
[----:B------:R-:W-:-:S04]  /*13990*/  @P0 SHF.R.U32.HI R7, RZ, R5, R4 ;  /* 0x00000005ff070219 */ /* 0x000fc80000011604 */
[----:B------:R-:W-:Y:S01]  /*139a0*/  LOP3.LUT R6, RZ, R7, RZ, 0x33, !PT ;  /* 0x00000007ff067212 */ /* 0x000fe200078e33ff */
[----:B------:R-:W-:Y:S06]  /*139b0*/  BRA `(.L_x_2630) ;  /* 0x0000000000107947 */ /* 0x000fec0003800000 */
.L_x_2629:
[----:B------:R-:W-:-:S13]  /*139c0*/  ISETP.NE.AND P0, PT, R3, 0x1, PT ;  /* 0x000000010300780c */ /* 0x000fda0003f05270 */
[----:B------:R-:W0:Y:S02]  /*139d0*/  @P0 LDC.64 R4, c[0x0][0x9e8] ;  /* 0x00027a00ff040b82 */ /* 0x000e240000000a00 */
[----:B0-----:R-:W-:-:S05]  /*139e0*/  @P0 IMAD.HI.U32 R4, R6, R4, RZ ;  /* 0x0000000406040227 */ /* 0x001fca00078e00ff */
[----:B------:R-:W-:-:S07]  /*139f0*/  @P0 SHF.R.U32.HI R6, RZ, R5, R4 ;  /* 0x00000005ff060219 */ /* 0x000fce0000011604 */
.L_x_2630:
[----:B------:R-:W-:Y:S05]  /*13a00*/  BSYNC B0 ;  /* 0x0000000000007941 */ /* 0x000fea0003800000 */
.L_x_2628:
[----:B------:R-:W-:-:S05]  /*13a10*/  IMAD R3, R6, R3, RZ ;  /* 0x0000000306037224 */ /* 0x000fca00078e02ff */
[----:B------:R-:W-:-:S07]  /*13a20*/  VIMNMX R2, R2, R3, !PT ;  /* 0x0000000302027248 */ /* 0x000fce0007fe0100 */
.L_x_2627:
[----:B------:R-:W-:Y:S01]  /*13a30*/  IMAD.HI R2, R2, 0x2aaaaaab, RZ ;  /* 0x2aaaaaab02027827 */ /* 0x000fe200078e02ff */
[----:B------:R-:W-:Y:S04]  /*13a40*/  BSSY B0, `(.L_x_2631) ;  /* 0x0000029000007945 */ /* 0x000fe80003800000 */
[----:B------:R-:W-:-:S04]  /*13a50*/  SHF.R.U32.HI R3, RZ, 0x1f, R2 ;  /* 0x0000001fff037819 */ /* 0x000fc80000011602 */
[----:B------:R-:W-:Y:S02]  /*13a60*/  LEA.HI.SX32 R3, R2, R3, 0x1c ;  /* 0x0000000302037211 */ /* 0x000fe400078fe2ff */
[----:B------:R-:W-:Y:S02]  /*13a70*/  LOP3.LUT R2, R26, 0xff000000, RZ, 0xc0, !PT ;  /* 0xff0000001a027812 */ /* 0x000fe400078ec0ff */
[----:B------:R-:W-:Y:S02]  /*13a80*/  VIMNMX R29, RZ, R3, !PT ;  /* 0x00000003ff1d7248 */ /* 0x000fe40007fe0100 */
[----:B------:R-:W-:Y:S02]  /*13a90*/  SHF.R.U32.HI R3, RZ, 0x8, R2 ;  /* 0x00000008ff037819 */ /* 0x000fe40000011602 */
[----:B------:R-:W-:Y:S02]  /*13aa0*/  ISETP.GT.AND P0, PT, R0, R29, PT ;  /* 0x0000001d0000720c */ /* 0x000fe40003f04270 */
[----:B------:R-:W-:-:S04]  /*13ab0*/  LOP3.LUT R2, R26, 0xff0000, RZ, 0xc0, !PT ;  /* 0x00ff00001a027812 */ /* 0x000fc800078ec0ff */
[----:B------:R-:W-:Y:S01]  /*13ac0*/  LEA.HI R3, R2, R3, RZ, 0x10 ;  /* 0x0000000302037211 */ /* 0x000fe200078f80ff */
[----:B------:R-:W-:-:S03]  /*13ad0*/  IMAD.MOV.U32 R2, RZ, RZ, RZ ;  /* 0x000000ffff027224 */ /* 0x000fc600078e00ff */
[----:B------:R-:W-:-:S03]  /*13ae0*/  LOP3.LUT R4, R3, 0xff, RZ, 0xc0, !PT ;  /* 0x000000ff03047812 */ /* 0x000fc600078ec0ff */
[----:B------:R-:W-:Y:S05]  /*13af0*/  @!P0 BRA `(.L_x_2632) ;  /* 0x0000000000748947 */ /* 0x000fea0003800000 */
[----:B------:R-:W-:Y:S01]  /*13b00*/  SHF.R.U32.HI R5, RZ, 0x10, R3 ;  /* 0x00000010ff057819 */ /* 0x000fe20000011603 */
[----:B------:R-:W-:-:S03]  /*13b10*/  IMAD.MOV.U32 R2, RZ, RZ, RZ ;  /* 0x000000ffff027224 */ /* 0x000fc600078e00ff */
[----:B------:R-:W-:-:S13]  /*13b20*/  ISETP.NE.AND P0, PT, R5, RZ, PT ;  /* 0x000000ff0500720c */ /* 0x000fda0003f05270 */
[----:B------:R-:W0:Y:S02]  /*13b30*/  @!P0 LDC R5, c[0x0][0x9f0] ;  /* 0x00027c00ff058b82 */ /* 0x000e240000000800 */
[----:B0-----:R-:W-:Y:S02]  /*13b40*/  IABS R6, R5 ;  /* 0x0000000500067213 */ /* 0x001fe40000000000 */
[----:B------:R-:W-:Y:S02]  /*13b50*/  IADD3 R8, R5, -0x1, R0 ;  /* 0xffffffff05087810 */ /* 0x000fe40007ffe000 */
[----:B------:R-:W0:Y:S03]  /*13b60*/  I2F.RP R7, R6 ;  /* 0x0000000600077306 */ /* 0x000e260000209400 */
[----:B------:R-:W-:-:S05]  /*13b70*/  IMAD.IADD R8, R8, 0x1, -R29 ;  /* 0x0000000108087824 */ /* 0x000fca00078e0a1d */
[----:B0-----:R-:W0:Y:S02]  /*13b80*/  MUFU.RCP R7, R7 ;  /* 0x0000000700077308 */ /* 0x001e240000001000 */
[----:B0-----:R-:W-:Y:S01]  /*13b90*/  VIADD R3, R7, 0xffffffe ;  /* 0x0ffffffe07037836 */ /* 0x001fe20000000000 */
[----:B------:R-:W-:-:S05]  /*13ba0*/  IABS R7, R5 ;  /* 0x0000000500077213 */ /* 0x000fca0000000000 */
[----:B------:R-:W0:Y:S01]  /*13bb0*/  F2I.FTZ.U32.TRUNC.NTZ R3, R3 ;  /* 0x0000000300037305 */ /* 0x000e22000021f000 */
[----:B------:R-:W-:Y:S02]  /*13bc0*/  IMAD.MOV R7, RZ, RZ, -R7 ;  /* 0x000000ffff077224 */ /* 0x000fe400078e0a07 */
[----:B0-----:R-:W-:-:S04]  /*13bd0*/  IMAD.MOV R9, RZ, RZ, -R3 ;  /* 0x000000ffff097224 */ /* 0x001fc800078e0a03 */
[----:B------:R-:W-:-:S04]  /*13be0*/  IMAD R9, R9, R6, RZ ;  /* 0x0000000609097224 */ /* 0x000fc800078e02ff */
[----:B------:R-:W-:Y:S01]  /*13bf0*/  IMAD.HI.U32 R2, R3, R9, R2 ;  /* 0x0000000903027227 */ /* 0x000fe200078e0002 */
        /* <DEDUP_REMOVED lines=13> */
.L_x_2632:
[----:B------:R-:W-:Y:S05]  /*13cd0*/  BSYNC B0 ;  /* 0x0000000000007941 */ /* 0x000fea0003800000 */
.L_x_2631:
[-C--:B------:R-:W-:Y:S01]  /*13ce0*/  IMAD R29, R4, R2.reuse, R29 ;  /* 0x00000002041d7224 */ /* 0x080fe200078e021d */
[----:B------:R-:W-:Y:S04]  /*13cf0*/  BSSY B7, `(.L_x_2633) ;  /* 0x0000348000077945 */ /* 0x000fe80003800000 */
[----:B------:R-:W-:-:S04]  /*13d00*/  VIADDMNMX R31, R29, R2, R0, PT ;  /* 0x000000021d1f7246 */ /* 0x000fc80003800100 */
[----:B------:R-:W-:Y:S01]  /*13d10*/  ISETP.GT.AND P0, PT, R31, R29, PT ;  /* 0x0000001d1f00720c */ /* 0x000fe20003f04270 */
[----:B------:R0:W-:-:S12]  /*13d20*/  STL [R1], R31 ;  /* 0x0000001f01007387 */ /* 0x0001d80000100800 */
        /* <DEDUP_REMOVED lines=18> */
.L_x_2634:
        /* <DEDUP_REMOVED lines=20> */
.L_x_2637:
[----:B------:R-:W-:Y:S05]  /*13f90*/  BSYNC B6 ;  /* 0x0000000000067941 */ /* 0x000fea0003800000 */
.L_x_2636:
        /* <DEDUP_REMOVED lines=20> */
.L_x_2640:
        /* <DEDUP_REMOVED lines=15> */
.L_x_2639:
[----:B------:R-:W-:Y:S05]  /*141d0*/  BSYNC B6 ;  /* 0x0000000000067941 */ /* 0x000fea0003800000 */
.L_x_2638:
[----:B------:R-:W-:Y:S01]  /*141e0*/  ULDC.64 UR4, c[0x0][0x9f8] ;  /* 0x00027e0000047ab9 */ /* 0x000fe20000000a00 */
[----:B------:R-:W0:Y:S01]  /*141f0*/  S2R R20, SR_TID.X ;  /* 0x0000000000147919 */ /* 0x000e220000002100 */
[----:B------:R-:W-:Y:S01]  /*14200*/  ISETP.NE.U32.AND P0, PT, RZ, UR4, PT ;  /* 0x00000004ff007c0c */ /* 0x000fe2000bf05070 */
[----:B------:R-:W-:Y:S01]  /*14210*/  IMAD.MOV.U32 R25, RZ, RZ, R27 ;  /* 0x000000ffff197224 */ /* 0x000fe200078e001b */
[----:B------:R-:W-:Y:S01]  /*14220*/  ULDC UR4, c[0x0][0x320] ;  /* 0x0000c80000047ab9 */ /* 0x000fe20000000800 */
[----:B------:R-:W1:Y:S01]  /*14230*/  S2R R21, SR_TID.X ;  /* 0x0000000000157919 */ /* 0x000e620000002100 */
[----:B------:R-:W-:Y:S01]  /*14240*/  ISETP.NE.AND.EX P0, PT, RZ, UR5, PT, P0 ;  /* 0x00000005ff007c0c */ /* 0x000fe2000bf05300 */
[----:B------:R-:W2:-:S12]  /*14250*/  LDC R8, c[0x0][0x430] ;  /* 0x00010c00ff087b82 */ /* 0x000e980000000800 */
[----:B------:R-:W3:Y:S01]  /*14260*/  @P0 LDC.64 R2, c[0x0][0x9f8] ;  /* 0x00027e00ff020b82 */ /* 0x000ee20000000a00 */
[----:B0-----:R-:W-:-:S05]  /*14270*/  IMAD.SHL.U32 R20, R20, 0x8, RZ ;  /* 0x0000000814147824 */ /* 0x001fca00078e00ff */
[----:B------:R-:W-:-:S04]  /*14280*/  LOP3.LUT R20, R20, 0x38, RZ, 0xc0, !PT ;  /* 0x0000003814147812 */ /* 0x000fc800078ec0ff */
[C---:B------:R-:W-:Y:S01]  /*14290*/  LOP3.LUT R22, R20.reuse, 0x40, RZ, 0xfc, !PT ;  /* 0x0000004014167812 */ /* 0x040fe200078efcff */
[----:B---3--:R-:W-:Y:S01]  /*142a0*/  @P0 IMAD.WIDE R2, R27, 0x4, R2 ;  /* 0x000000041b020825 */ /* 0x008fe200078e0202 */
[----:B------:R-:W-:-:S04]  /*142b0*/  LOP3.LUT R20, R20, 0x80, RZ, 0xfc, !PT ;  /* 0x0000008014147812 */ /* 0x000fc800078efcff */
[----:B------:R0:W5:Y:S01]  /*142c0*/  @P0 LDG.E R25, desc[UR48][R2.64] ;  /* 0x0000003002190981 */ /* 0x000162000c1e1900 */
[----:B------:R-:W-:Y:S01]  /*142d0*/  ISETP.GE.AND P0, PT, R20, UR4, PT ;  /* 0x0000000414007c0c */ /* 0x000fe2000bf06270 */
[----:B-1----:R-:W-:Y:S01]  /*142e0*/  IMAD.SHL.U32 R21, R21, 0x8, RZ ;  /* 0x0000000815157824 */ /* 0x002fe200078e00ff */
[----:B------:R-:W-:Y:S01]  /*142f0*/  ISETP.GE.AND P1, PT, R22, UR4, PT ;  /* 0x0000000416007c0c */ /* 0x000fe2000bf26270 */
[----:B------:R-:W1:Y:S01]  /*14300*/  S2R R20, SR_TID.X ;  /* 0x0000000000147919 */ /* 0x000e620000002100 */
[----:B------:R-:W-:Y:S01]  /*14310*/  LOP3.LUT R16, R16, 0xfffffffe, RZ, 0xc0, !PT ;  /* 0xfffffffe10107812 */ /* 0x000fe200078ec0ff */
[----:B------:R-:W-:Y:S01]  /*14320*/  UMOV UR5, 0xffffffff ;  /* 0xffffffff00057882 */ /* 0x000fe20000000000 */
[----:B------:R-:W-:Y:S01]  /*14330*/  LOP3.LUT R21, R21, 0x38, RZ, 0xc0, !PT ;  /* 0x0000003815157812 */ /* 0x000fe200078ec0ff */
[----:B------:R-:W-:Y:S01]  /*14340*/  VIADD R0, R31, 0xffffffff ;  /* 0xffffffff1f007836 */ /* 0x000fe20000000000 */
[----:B------:R-:W-:Y:S02]  /*14350*/  LOP3.LUT R16, R16, 0xffffffef, RZ, 0xc0, !PT ;  /* 0xffffffef10107812 */ /* 0x000fe400078ec0ff */
[----:B------:R-:W-:-:S02]  /*14360*/  ISETP.GE.AND P2, PT, R21, UR4, PT ;  /* 0x0000000415007c0c */ /* 0x000fc4000bf46270 */
[----:B------:R-:W-:-:S03]  /*14370*/  LOP3.LUT R21, R21, 0xc0, RZ, 0xfc, !PT ;  /* 0x000000c015157812 */ /* 0x000fc600078efcff */
[----:B------:R-:W-:-:S08]  /*14380*/  @P1 LOP3.LUT R16, R16, 0x10, RZ, 0xfc, !PT ;  /* 0x0000001010101812 */ /* 0x000fd000078efcff */
[----:B------:R-:W-:-:S04]  /*14390*/  @P2 LOP3.LUT R16, R16, 0x1, RZ, 0xfc, !PT ;  /* 0x0000000110102812 */ /* 0x000fc800078efcff */
[----:B------:R-:W-:-:S04]  /*143a0*/  LOP3.LUT R16, R16, 0xfffffff7, RZ, 0xc0, !PT ;  /* 0xfffffff710107812 */ /* 0x000fc800078ec0ff */
[----:B------:R-:W-:Y:S02]  /*143b0*/  @P0 LOP3.LUT R16, R16, 0x8, RZ, 0xfc, !PT ;  /* 0x0000000810100812 */ /* 0x000fe400078efcff */
[----:B------:R-:W-:Y:S02]  /*143c0*/  ISETP.GE.AND P0, PT, R21, UR4, PT ;  /* 0x0000000415007c0c */ /* 0x000fe4000bf06270 */
[----:B-1----:R-:W-:Y:S02]  /*143d0*/  LOP3.LUT R20, R20, 0x7f, RZ, 0xc0, !PT ;  /* 0x0000007f14147812 */ /* 0x002fe400078ec0ff */
[----:B------:R-:W-:Y:S02]  /*143e0*/  LOP3.LUT R16, R16, 0xfffffffb, RZ, 0xc0, !PT ;  /* 0xfffffffb10107812 */ /* 0x000fe400078ec0ff */
[----:B------:R-:W-:Y:S02]  /*143f0*/  SHF.R.U32.HI R22, RZ, 0x3, R20 ;  /* 0x00000003ff167819 */ /* 0x000fe40000011614 */
[----:B------:R-:W1:Y:S05]  /*14400*/  S2R R20, SR_TID.X ;  /* 0x0000000000147919 */ /* 0x000e6a0000002100 */
[----:B------:R-:W-:Y:S01]  /*14410*/  @P0 LOP3.LUT R16, R16, 0x4, RZ, 0xfc, !PT ;  /* 0x0000000410100812 */ /* 0x000fe200078efcff */
[----:B-1----:R-:W-:-:S05]  /*14420*/  IMAD.SHL.U32 R20, R20, 0x10, RZ ;  /* 0x0000001014147824 */ /* 0x002fca00078e00ff */
[----:B------:R-:W-:-:S05]  /*14430*/  LOP3.LUT R20, R22, 0x70, R20, 0xf8, !PT ;  /* 0x0000007016147812 */ /* 0x000fca00078ef814 */
[----:B------:R-:W-:Y:S01]  /*14440*/  IMAD R34, R0, 0x60, R20 ;  /* 0x0000006000227824 */ /* 0x000fe200078e0214 */
[----:B0-2---:R-:W-:Y:S06]  /*14450*/  BRA.DIV UR5, `(.L_x_2641) ;  /* 0x0000004605147947 */ /* 0x005fec000b800000 */
.L_x_2707:
[----:B------:R-:W-:Y:S01]  /*14460*/  ISETP.NE.AND P1, PT, R8, 0x1, PT ;  /* 0x000000010800780c */ /* 0x000fe20003f25270 */
[----:B------:R-:W-:Y:S01]  /*14470*/  IMAD.MOV.U32 R32, RZ, RZ, RZ ;  /* 0x000000ffff207224 */ /* 0x000fe200078e00ff */
[C---:B------:R-:W-:Y:S01]  /*14480*/  ISETP.GE.AND P0, PT, R34.reuse, R19, PT ;  /* 0x000000132200720c */ /* 0x040fe20003f06270 */
[----:B------:R-:W-:Y:S01]  /*14490*/  IMAD.IADD R34, R34, 0x1, R30 ;  /* 0x0000000122227824 */ /* 0x000fe200078e021e */
[----:B-----5:R-:W-:Y:S02]  /*144a0*/  SHF.R.S32.HI R31, RZ, 0x1f, R25 ;  /* 0x0000001fff1f7819 */ /* 0x020fe40000011419 */
[----:B------:R-:W-:Y:S01]  /*144b0*/  ISETP.GT.U32.OR P0, PT, R20, 0x5f, P0 ;  /* 0x0000005f1400780c */ /* 0x000fe20000704470 */
[----:B------:R-:W-:Y:S01]  /*144c0*/  IMAD.MOV.U32 R6, RZ, RZ, R34 ;  /* 0x000000ffff067224 */ /* 0x000fe200078e0022 */
[----:B------:R-:W-:-:S05]  /*144d0*/  LOP3.LUT R16, R16, 0xffffff7f, RZ, 0xc0, !PT ;  /* 0xffffff7f10107812 */ /* 0x000fca00078ec0ff */
[----:B------:R-:W0:Y:S01]  /*144e0*/  @P1 LDC R3, c[0x0][0x434] ;  /* 0x00010d00ff031b82 */ /* 0x000e220000000800 */
[----:B------:R-:W-:-:S07]  /*144f0*/  @P1 LOP3.LUT R16, R16, 0x80, RZ, 0xfc, !PT ;  /* 0x0000008010101812 */ /* 0x000fce00078efcff */
[----:B------:R-:W1:Y:S08]  /*14500*/  @P1 LDC R2, c[0x0][0x438] ;  /* 0x00010e00ff021b82 */ /* 0x000e700000000800 */
[----:B------:R-:W2:Y:S01]  /*14510*/  @!P0 LDC.64 R4, c[0x0][0x428] ;  /* 0x00010a00ff048b82 */ /* 0x000ea20000000a00 */
[----:B0-----:R-:W-:-:S05]  /*14520*/  @P1 IMAD.HI.U32 R3, R34, R3, RZ ;  /* 0x0000000322031227 */ /* 0x001fca00078e00ff */
[----:B-1----:R-:W-:-:S04]  /*14530*/  @P1 SHF.R.U32.HI R6, RZ, R2, R3 ;  /* 0x00000002ff061219 */ /* 0x002fc80000011603 */
[--C-:B------:R-:W-:Y:S01]  /*14540*/  @!P0 SHF.R.S32.HI R3, RZ, 0x1f, R6.reuse ;  /* 0x0000001fff038819 */ /* 0x100fe20000011406 */
[----:B------:R-:W-:Y:S02]  /*14550*/  @!P0 IMAD.MOV.U32 R2, RZ, RZ, R6 ;  /* 0x000000ffff028224 */ /* 0x000fe400078e0006 */
[-C--:B--2---:R-:W-:Y:S02]  /*14560*/  @!P0 IMAD R7, R31, R4.reuse, RZ ;  /* 0x000000041f078224 */ /* 0x084fe400078e02ff */
[----:B------:R-:W-:-:S04]  /*14570*/  @!P0 IMAD.WIDE.U32 R2, R25, R4, R2 ;  /* 0x0000000419028225 */ /* 0x000fc800078e0002 */
[----:B------:R-:W-:Y:S02]  /*14580*/  @!P0 IMAD R7, R25, R5, R7 ;  /* 0x0000000519078224 */ /* 0x000fe400078e0207 */
[----:B------:R-:W0:Y:S02]  /*14590*/  @!P0 LDC.64 R4, c[0x0][0x418] ;  /* 0x00010600ff048b82 */ /* 0x000e240000000a00 */
[----:B------:R-:W-:Y:S02]  /*145a0*/  @!P0 IMAD.IADD R7, R3, 0x1, R7 ;  /* 0x0000000103078824 */ /* 0x000fe400078e0207 */
[----:B------:R-:W-:-:S04]  /*145b0*/  IMAD.MOV R3, RZ, RZ, -R6 ;  /* 0x000000ffff037224 */ /* 0x000fc800078e0a06 */
[----:B------:R-:W-:Y:S01]  /*145c0*/  IMAD R34, R8, R3, R34 ;  /* 0x0000000308227224 */ /* 0x000fe200078e0222 */
[----:B------:R-:W-:Y:S02]  /*145d0*/  SEL R3, RZ, 0x1, P2 ;  /* 0x00000001ff037807 */ /* 0x000fe40001000000 */
[----:B0-----:R-:W-:-:S04]  /*145e0*/  @!P0 LEA R4, P1, R2, R4, 0x2 ;  /* 0x0000000402048211 */ /* 0x001fc800078210ff */
[----:B------:R-:W-:Y:S01]  /*145f0*/  @!P0 LEA.HI.X R5, R2, R5, R7, 0x2, P1 ;  /* 0x0000000502058211 */ /* 0x000fe200008f1407 */
[----:B------:R-:W-:Y:S01]  /*14600*/  IMAD.U32 R2, RZ, RZ, UR36 ;  /* 0x00000024ff027e24 */ /* 0x000fe2000f8e00ff */
[----:B------:R0:W-:Y:S04]  /*14610*/  STL [R1+0x10], R3 ;  /* 0x0000100301007387 */ /* 0x0001e80000100800 */
[----:B------:R0:W5:Y:S01]  /*14620*/  @!P0 LDG.E R32, desc[UR48][R4.64] ;  /* 0x0000003004208981 */ /* 0x000162000c1e1900 */
[----:B------:R-:W-:Y:S02]  /*14630*/  ISETP.NE.AND P0, PT, R2, 0x3, PT ;  /* 0x000000030200780c */ /* 0x000fe40003f05270 */
[----:B------:R-:W-:Y:S02]  /*14640*/  ISETP.GT.U32.AND P1, PT, R20, 0x5f, PT ;  /* 0x0000005f1400780c */ /* 0x000fe40003f24070 */
[----:B------:R-:W-:-:S02]  /*14650*/  LOP3.LUT R16, R16, 0xffffffbf, RZ, 0xc0, !PT ;  /* 0xffffffbf10107812 */ /* 0x000fc400078ec0ff */
[----:B------:R-:W-:-:S07]  /*14660*/  LOP3.LUT R26, R26, 0xffff, RZ, 0xc0, !PT ;  /* 0x0000ffff1a1a7812 */ /* 0x000fce00078ec0ff */
[----:B------:R-:W-:-:S04]  /*14670*/  @P0 LOP3.LUT R16, R16, 0x40, RZ, 0xfc, !PT ;  /* 0x0000004010100812 */ /* 0x000fc800078efcff */
[----:B------:R-:W-:-:S04]  /*14680*/  LOP3.LUT R16, R16, 0xffffffdf, RZ, 0xc0, !PT ;  /* 0xffffffdf10107812 */ /* 0x000fc800078ec0ff */
[----:B------:R-:W-:Y:S01]  /*14690*/  @P1 LOP3.LUT R16, R16, 0x20, RZ, 0xfc, !PT ;  /* 0x0000002010101812 */ /* 0x000fe200078efcff */
[----:B0-----:R-:W-:Y:S06]  /*146a0*/  @!P0 BRA `(.L_x_2642) ;  /* 0x0000000000048947 */ /* 0x001fec0003800000 */
[----:B------:R-:W-:Y:S01]  /*146b0*/  BPT.TRAP 0x1 ;  /* 0x000000040000795c */ /* 0x000fe20000300000 */
.L_x_2642:
[----:B------:R-:W-:Y:S01]  /*146c0*/  IMAD R22, R0, -0x60, R19 ;  /* 0xffffffa000167824 */ /* 0x000fe200078e0213 */
[----:B------:R-:W-:Y:S01]  /*146d0*/  SHF.L.U32 R0, R23, 0x1f, RZ ;  /* 0x0000001f17007819 */ /* 0x000fe200000006ff */
[----:B------:R-:W-:Y:S01]  /*146e0*/  IMAD R19, R18, 0x8, R17 ;  /* 0x0000000812137824 */ /* 0x000fe200078e0211 */
[----:B------:R-:W-:Y:S03]  /*146f0*/  BSSY B0, `(.L_x_2643) ;  /* 0x0000003000007945 */ /* 0x000fe60003800000 */
[----:B------:R-:W0:Y:S02]  /*14700*/  SYNCS.PHASECHK.TRANS64.TRYWAIT P0, [R19+URZ+0x22840], R0 ;  /* 0x02284000130075a7 */ /* 0x000e24000800017f */
[----:B0-----:R-:W-:Y:S05]  /*14710*/  @!P0 BRA `(.L_x_2644) ;  /* 0x0000004000988947 */ /* 0x001fea0003800000 */
.L_x_2708:
[----:B------:R-:W-:Y:S05]  /*14720*/  BSYNC B0 ;  /* 0x0000000000007941 */ /* 0x000fea0003800000 */
.L_x_2643:
[----:B0-----:R-:W-:Y:S01]  /*14730*/  SHF.R.S32.HI R0, RZ, 0x1f, R34 ;  /* 0x0000001fff007819 */ /* 0x001fe20000011422 */
[----:B------:R-:W-:Y:S01]  /*14740*/  ULDC.64 UR4, c[0x0][0x300] ;  /* 0x0000c00000047ab9 */ /* 0x000fe20000000a00 */
[----:B------:R-:W0:Y:S01]  /*14750*/  S2R R7, SR_TID.X ;  /* 0x0000000000077919 */ /* 0x000e220000002100 */
[----:B-----5:R-:W-:Y:S01]  /*14760*/  SHF.R.S32.HI R4, RZ, 0x1f, R32 ;  /* 0x0000001fff047819 */ /* 0x020fe20000011420 */
[----:B------:R-:W-:Y:S01]  /*14770*/  ULDC.64 UR6, c[0x0][0x2e8] ;  /* 0x0000ba0000067ab9 */ /* 0x000fe20000000a00 */
[----:B------:R-:W-:Y:S01]  /*14780*/  IMAD R3, R0, UR4, RZ ;  /* 0x0000000400037c24 */ /* 0x000fe2000f8e02ff */
[----:B------:R1:W-:Y:S01]  /*14790*/  STL [R1+0x4], R0 ;  /* 0x0000040001007387 */ /* 0x0003e20000100800 */
[----:B------:R-:W-:-:S03]  /*147a0*/  LOP3.LUT R16, R16, 0xfffffffd, RZ, 0xc0, !PT ;  /* 0xfffffffd10107812 */ /* 0x000fc600078ec0ff */
[----:B------:R2:W-:Y:S01]  /*147b0*/  STL [R1+0x8], R4 ;  /* 0x0000080401007387 */ /* 0x0005e20000100800 */
[C---:B-1----:R-:W-:Y:S02]  /*147c0*/  IMAD R0, R34.reuse, UR5, R3 ;  /* 0x0000000522007c24 */ /* 0x042fe4000f8e0203 */
[----:B------:R-:W-:Y:S01]  /*147d0*/  IMAD.WIDE.U32 R2, R34, UR4, RZ ;  /* 0x0000000422027c25 */ /* 0x000fe2000f8e00ff */
        /* <DEDUP_REMOVED lines=76> */
.L_x_2722:
        /* <DEDUP_REMOVED lines=10> */
.L_x_2646:
        /* <DEDUP_REMOVED lines=11> */
.L_x_2647:
[----:B------:R-:W-:Y:S01]  /*14df0*/  VIADD R0, R17, 0x18400 ;  /* 0x0001840011007836 */ /* 0x000fe20000000000 */
[----:B------:R1:W-:Y:S06]  /*14e00*/  SYNCS.ARRIVE.TRANS64.A1T0 RZ, [R19+URZ+0x22830], RZ ;  /* 0x022830ff13ff79a7 */ /* 0x0003ec000810003f */
[----:B------:R-:W-:Y:S05]  /*14e10*/  WARPSYNC.ALL ;  /* 0x0000000000007948 */ /* 0x000fea0003800000 */
[----:B------:R-:W-:Y:S01]  /*14e20*/  BAR.SYNC.DEFER_BLOCKING 0x8, 0x180 ;  /* 0x0206000000007b1d */ /* 0x000fe20000010000 */
[----:B------:R-:W-:-:S05]  /*14e30*/  LOP3.LUT P0, RZ, R0, 0x3ff, RZ, 0xc0, !PT ;  /* 0x000003ff00ff7812 */ /* 0x000fca000780c0ff */
[----:B------:R-:W-:Y:S08]  /*14e40*/  BSSY B6, `(.L_x_2648) ;  /* 0x0000012000067945 */ /* 0x000ff00003800000 */
        /* <DEDUP_REMOVED lines=17> */
.L_x_2649:
[----:B------:R-:W-:Y:S05]  /*14f60*/  BSYNC B6 ;  /* 0x0000000000067941 */ /* 0x000fea0003800000 */
.L_x_2648:
[----:B------:R-:W2:Y:S01]  /*14f70*/  S2R R20, SR_TID.X ;  /* 0x0000000000147919 */ /* 0x000ea20000002100 */
[----:B------:R-:W3:Y:S01]  /*14f80*/  LDC R21, c[0x0][0x448] ;  /* 0x00011200ff157b82 */ /* 0x000ee20000000800 */
[----:B------:R-:W-:Y:S01]  /*14f90*/  SHF.R.S32.HI R0, RZ, 0x1f, R37 ;  /* 0x0000001fff007819 */ /* 0x000fe20000011425 */
[----:B------:R-:W-:Y:S01]  /*14fa0*/  ULDC.64 UR4, c[0x0][0x298] ;  /* 0x0000a60000047ab9 */ /* 0x000fe20000000a00 */
[----:B------:R-:W-:Y:S01]  /*14fb0*/  LOP3.LUT P6, RZ, R16, 0x200, RZ, 0xc0, !PT ;  /* 0x0000020010ff7812 */ /* 0x000fe200078cc0ff */
[----:B0-----:R-:W-:Y:S01]  /*14fc0*/  IMAD.WIDE.U32 R2, R37, UR4, RZ ;  /* 0x0000000425027c25 */ /* 0x001fe2000f8e00ff */
[----:B------:R-:W-:Y:S01]  /*14fd0*/  SHF.R.S32.HI R4, RZ, 0x1f, R27 ;  /* 0x0000001fff047819 */ /* 0x000fe2000001141b */
[----:B------:R-:W0:Y:S02]  /*14fe0*/  S2R R7, SR_TID.X ;  /* 0x0000000000077919 */ /* 0x000e240000002100 */
[----:B------:R-:W-:Y:S01]  /*14ff0*/  IMAD R0, R0, UR4, RZ ;  /* 0x0000000400007c24 */ /* 0x000fe2000f8e02ff */
[----:B------:R-:W-:-:S03]  /*15000*/  SEL R4, R4, RZ, !P6 ;  /* 0x000000ff04047207 */ /* 0x000fc60007000000 */
[----:B------:R-:W-:Y:S01]  /*15010*/  IMAD R0, R37, UR5, R0 ;  /* 0x0000000525007c24 */ /* 0x000fe2000f8e0200 */
[----:B------:R-:W-:-:S03]  /*15020*/  ULDC.64 UR4, c[0x0][0x2d8] ;  /* 0x0000b60000047ab9 */ /* 0x000fc60000000a00 */
[----:B------:R-:W-:Y:S01]  /*15030*/  IMAD.IADD R3, R3, 0x1, R0 ;  /* 0x0000000103037824 */ /* 0x000fe200078e0200 */
[----:B------:R-:W-:Y:S01]  /*15040*/  SEL R0, R27, RZ, !P6 ;  /* 0x000000ff1b007207 */ /* 0x000fe20007000000 */
[----:B------:R-:W-:Y:S01]  /*15050*/  IMAD.WIDE.U32 R2, R26, UR4, R2 ;  /* 0x000000041a027c25 */ /* 0x000fe2000f8e0002 */
[----:B---3--:R-:W-:-:S03]  /*15060*/  ISETP.NE.AND P6, PT, R21, 0x1, PT ;  /* 0x000000011500780c */ /* 0x008fc60003fc5270 */
[----:B------:R-:W-:Y:S01]  /*15070*/  IMAD R3, R26, UR5, R3 ;  /* 0x000000051a037c24 */ /* 0x000fe2000f8e0203 */
[----:B------:R-:W-:Y:S02]  /*15080*/  ULDC.64 UR4, c[0x0][0x2e0] ;  /* 0x0000b80000047ab9 */ /* 0x000fe40000000a00 */
[----:B------:R-:W-:Y:S02]  /*15090*/  IMAD R4, R4, UR4, RZ ;  /* 0x0000000404047c24 */ /* 0x000fe4000f8e02ff */
[----:B------:R-:W-:Y:S01]  /*150a0*/  IMAD.WIDE.U32 R2, R0, UR4, R2 ;  /* 0x0000000400027c25 */ /* 0x000fe2000f8e0002 */
[----:B--2---:R-:W-:-:S03]  /*150b0*/  LOP3.LUT R20, R20, 0x7f, RZ, 0xc0, !PT ;  /* 0x0000007f14147812 */ /* 0x004fc600078ec0ff */
[----:B------:R-:W-:Y:S01]  /*150c0*/  IMAD R4, R0, UR5, R4 ;  /* 0x0000000500047c24 */ /* 0x000fe2000f8e0204 */
[----:B------:R-:W-:Y:S01]  /*150d0*/  SHF.R.U32.HI R21, RZ, 0x3, R20 ;  /* 0x00000003ff157819 */ /* 0x000fe20000011614 */
[----:B------:R-:W-:Y:S01]  /*150e0*/  ULDC.64 UR4, c[0x0][0x2d0] ;  /* 0x0000b40000047ab9 */ /* 0x000fe20000000a00 */
[----:B------:R-:W2:Y:S01]  /*150f0*/  S2R R20, SR_TID.X ;  /* 0x0000000000147919 */ /* 0x000ea20000002100 */
[----:B------:R-:W3:Y:S01]  /*15100*/  @P6 LDC R6, c[0x0][0x44c] ;  /* 0x00011300ff066b82 */ /* 0x000ee20000000800 */
[----:B------:R-:W-:Y:S02]  /*15110*/  IMAD.IADD R3, R3, 0x1, R4 ;  /* 0x0000000103037824 */ /* 0x000fe400078e0204 */
[----:B0-----:R-:W-:-:S05]  /*15120*/  IMAD.SHL.U32 R7, R7, 0x8, RZ ;  /* 0x0000000807077824 */ /* 0x001fca00078e00ff */
[----:B------:R-:W0:Y:S01]  /*15130*/  @P6 LDC R5, c[0x0][0x450] ;  /* 0x00011400ff056b82 */ /* 0x000e220000000800 */
[----:B------:R-:W-:Y:S01]  /*15140*/  LOP3.LUT R7, R7, 0x38, RZ, 0xc0, !PT ;  /* 0x0000003807077812 */ /* 0x000fe200078ec0ff */
[----:B--2---:R-:W-:-:S05]  /*15150*/  IMAD.SHL.U32 R20, R20, 0x10, RZ ;  /* 0x0000001014147824 */ /* 0x004fca00078e00ff */
[----:B------:R-:W-:-:S05]  /*15160*/  LOP3.LUT R20, R21, 0x70, R20, 0xf8, !PT ;  /* 0x0000007015147812 */ /* 0x000fca00078ef814 */
[----:B------:R-:W-:Y:S02]  /*15170*/  IMAD.IADD R0, R20, 0x1, R33 ;  /* 0x0000000114007824 */ /* 0x000fe400078e0221 */
[----:B------:R-:W2:Y:S02]  /*15180*/  S2R R20, SR_TID.X ;  /* 0x0000000000147919 */ /* 0x000ea40000002100 */
[----:B---3--:R-:W-:-:S04]  /*15190*/  @P6 IMAD.HI.U32 R6, R0, R6, RZ ;  /* 0x0000000600066227 */ /* 0x008fc800078e00ff */
[----:B------:R-:W-:Y:S01]  /*151a0*/  IMAD.MOV.U32 R4, RZ, RZ, R0 ;  /* 0x000000ffff047224 */ /* 0x000fe200078e0000 */
[----:B0-----:R-:W-:Y:S02]  /*151b0*/  @P6 SHF.R.U32.HI R4, RZ, R5, R6 ;  /* 0x00000005ff046219 */ /* 0x001fe40000011606 */
[----:B------:R-:W0:Y:S03]  /*151c0*/  LDC R6, c[0x0][0x448] ;  /* 0x00011200ff067b82 */ /* 0x000e260000000800 */
[----:B------:R-:W-:Y:S02]  /*151d0*/  IMAD.MOV R5, RZ, RZ, -R4 ;  /* 0x000000ffff057224 */ /* 0x000fe400078e0a04 */
[----:B------:R-:W-:Y:S01]  /*151e0*/  IMAD.WIDE.U32 R2, R4, UR4, R2 ;  /* 0x0000000404027c25 */ /* 0x000fe2000f8e0002 */
[----:B--2---:R-:W-:-:S03]  /*151f0*/  LOP3.LUT R20, R20, 0x7f, RZ, 0xc0, !PT ;  /* 0x0000007f14147812 */ /* 0x004fc600078ec0ff */
[----:B0-----:R-:W-:Y:S01]  /*15200*/  IMAD R0, R6, R5, R0 ;  /* 0x0000000506007224 */ /* 0x001fe200078e0200 */
[----:B------:R-:W-:Y:S02]  /*15210*/  SHF.R.S32.HI R5, RZ, 0x1f, R4 ;  /* 0x0000001fff057819 */ /* 0x000fe40000011404 */
[----:B------:R-:W-:-:S03]  /*15220*/  SHF.R.U32.HI R8, RZ, 0x3, R20 ;  /* 0x00000003ff087819 */ /* 0x000fc60000011614 */
        /* <DEDUP_REMOVED lines=14> */
[----:B------:R-:W-:-:S03]  /*15310*/  UMOV UR5, 0xffffffff ;  /* 0xffffffff00057882 */ /* 0x000fc60000000000 */
[----:B------:R-:W-:Y:S07]  /*15320*/  BRA.DIV UR5, `(.L_x_2650) ;  /* 0x0000003e05a87947 */ /* 0x000fee000b800000 */
[----:B------:R-:W0:Y:S01]  /*15330*/  SHFL.IDX PT, R3, R0, RZ, 0x181f ;  /* 0x00181fff00037589 */ /* 0x000e2200000e0000 */
[----:B------:R-:W-:Y:S02]  /*15340*/  IMAD R35, R35, R6, RZ ;  /* 0x0000000623237224 */ /* 0x000fe400078e02ff */
[----:B------:R-:W-:Y:S01]  /*15350*/  IMAD.IADD R33, R8, 0x1, R33 ;  /* 0x0000000108217824 */ /* 0x000fe200078e0221 */
[----:B------:R-:W2:Y:S03]  /*15360*/  SHFL.IDX PT, R2, R4, RZ, 0x181f ;  /* 0x00181fff04027589 */ /* 0x000ea600000e0000 */
[C---:B------:R-:W-:Y:S01]  /*15370*/  VIADD R5, R33.reuse, 0x10 ;  /* 0x0000001021057836 */ /* 0x040fe20000000000 */
[----:B------:R-:W-:Y:S01]  /*15380*/  ISETP.GE.AND P0, PT, R33, R35, PT ;  /* 0x000000232100720c */ /* 0x000fe20003f06270 */
[----:B------:R-:W-:-:S12]  /*15390*/  SHFL.IDX PT, R14, R0, 0x7, 0x181f ;  /* 0x00f81f00000e7f89 */ /* 0x000fd800000e0000 */
[----:B0-----:R-:W-:-:S05]  /*153a0*/  @!P0 LEA R3, P2, R7, R3, 0x1 ;  /* 0x0000000307038211 */ /* 0x001fca00078408ff */
[----:B--2---:R-:W-:-:S05]  /*153b0*/  @!P0 IMAD.X R2, RZ, RZ, R2, P2 ;  /* 0x000000ffff028224 */ /* 0x004fca00010e0602 */
[----:B------:R-:W-:-:S04]  /*153c0*/  @!P0 LOP3.LUT R3, R3, R2, RZ, 0x3c, !PT ;  /* 0x0000000203038212 */ /* 0x000fc800078e3cff */
[----:B------:R-:W-:-:S04]  /*153d0*/  @!P0 LOP3.LUT R2, R3, R2, RZ, 0x3c, !PT ;  /* 0x0000000203028212 */ /* 0x000fc800078e3cff */
[----:B------:R-:W-:-:S05]  /*153e0*/  @!P0 LOP3.LUT R3, R3, R2, RZ, 0x3c, !PT ;  /* 0x0000000203038212 */ /* 0x000fca00078e3cff */
[----:B------:R0:W-:Y:S01]  /*153f0*/  @!P0 LDGSTS.E.BYPASS.LTC128B.128 [R36+0x18400], desc[UR48][R2.64], !P1 ;  /* 0x1840000002248fae */ /* 0x0001e2000c901d70 */
[----:B------:R-:W-:Y:S01]  /*15400*/  ISETP.GE.AND P0, PT, R5, R35, PT ;  /* 0x000000230500720c */ /* 0x000fe20003f06270 */
[----:B------:R-:W-:Y:S02]  /*15410*/  VIADD R5, R33, 0x20 ;  /* 0x0000002021057836 */ /* 0x000fe40000000000 */
[----:B0-----:R-:W0:Y:S04]  /*15420*/  SHFL.IDX PT, R3, R0, 0x1, 0x181f ;  /* 0x00381f0000037f89 */ /* 0x001e2800000e0000 */
[----:B------:R-:W2:Y:S06]  /*15430*/  SHFL.IDX PT, R2, R4, 0x1, 0x181f ;  /* 0x00381f0004027f89 */ /* 0x000eac00000e0000 */
        /* <DEDUP_REMOVED lines=46> */
[----:B------:R-:W-:-:S03]  /*15720*/  ISETP.GE.AND P0, PT, R5, R35, PT ;  /* 0x000000230500720c */ /* 0x000fc60003f06270 */
[----:B0-----:R-:W0:Y:S04]  /*15730*/  SHFL.IDX PT, R3, R0, 0x6, 0x181f ;  /* 0x00d81f0000037f89 */ /* 0x001e2800000e0000 */
[----:B------:R-:W2:Y:S04]  /*15740*/  SHFL.IDX PT, R2, R4, 0x6, 0x181f ;  /* 0x00d81f0004027f89 */ /* 0x000ea800000e0000 */
[----:B------:R-:W3:Y:S02]  /*15750*/  SHFL.IDX PT, R4, R4, 0x7, 0x181f ;  /* 0x00f81f0004047f89 */ /* 0x000ee400000e0000 */
[----:B0-----:R-:W-:-:S05]  /*15760*/  @!P0 LEA R3, P2, R7, R3, 0x1 ;  /* 0x0000000307038211 */ /* 0x001fca00078408ff */
[----:B--2---:R-:W-:-:S05]  /*15770*/  @!P0 IMAD.X R2, RZ, RZ, R2, P2 ;  /* 0x000000ffff028224 */ /* 0x004fca00010e0602 */
[----:B------:R-:W-:-:S04]  /*15780*/  @!P0 LOP3.LUT R3, R3, R2, RZ, 0x3c, !PT ;  /* 0x0000000203038212 */ /* 0x000fc800078e3cff */
[----:B------:R-:W-:-:S04]  /*15790*/  @!P0 LOP3.LUT R2, R3, R2, RZ, 0x3c, !PT ;  /* 0x0000000203028212 */ /* 0x000fc800078e3cff */
[----:B------:R-:W-:-:S05]  /*157a0*/  @!P0 LOP3.LUT R3, R3, R2, RZ, 0x3c, !PT ;  /* 0x0000000203038212 */ /* 0x000fca00078e3cff */
[----:B---3--:R0:W-:Y:S02]  /*157b0*/  @!P0 LDGSTS.E.BYPASS.LTC128B.128 [R36+0x1b400], desc[UR48][R2.64], !P1 ;  /* 0x1b40000002248fae */ /* 0x0081e4000c901d70 */
.L_x_2739:
        /* <DEDUP_REMOVED lines=10> */
.L_x_2651:
        /* <DEDUP_REMOVED lines=16> */
[----:B------:R-:W2:Y:S03]  /*15960*/  SYNCS.PHASECHK.TRANS64.TRYWAIT P0, [R17+URZ+0x22820], R0 ;  /* 0x02282000110075a7 */ /* 0x000ea6000800017f */
[----:B0-2---:R-:W-:Y:S05]  /*15970*/  @!P0 BRA `(.L_x_2653) ;  /* 0x0000004000b48947 */ /* 0x005fea0003800000 */
.L_x_2740:
[----:B------:R-:W-:Y:S05]  /*15980*/  BSYNC B0 ;  /* 0x0000000000007941 */ /* 0x000fea0003800000 */
.L_x_2652:
[----:B------:R-:W-:-:S05]  /*15990*/  IMAD.U32 R2, RZ, RZ, UR36 ;  /* 0x00000024ff027e24 */ /* 0x000fca000f8e00ff */
[----:B------:R-:W-:-:S13]  /*159a0*/  ISETP.NE.AND P0, PT, R2, 0x3, PT ;  /* 0x000000030200780c */ /* 0x000fda0003f05270 */
[----:B------:R-:W-:Y:S05]  /*159b0*/  @!P0 BRA `(.L_x_2654) ;  /* 0x0000000000048947 */ /* 0x000fea0003800000 */
[----:B------:R-:W-:Y:S01]  /*159c0*/  BPT.TRAP 0x1 ;  /* 0x000000040000795c */ /* 0x000fe20000300000 */
.L_x_2654:
[----:B0-----:R-:W-:Y:S01]  /*159d0*/  SHF.L.U32 R0, R23, 0x1f, RZ ;  /* 0x0000001f17007819 */ /* 0x001fe200000006ff */
[----:B------:R-:W-:Y:S03]  /*159e0*/  BSSY B0, `(.L_x_2655) ;  /* 0x0000003000007945 */ /* 0x000fe60003800000 */
[----:B------:R-:W0:Y:S02]  /*159f0*/  SYNCS.PHASECHK.TRANS64.TRYWAIT P0, [R19+URZ+0x22860], R0 ;  /* 0x02286000130075a7 */ /* 0x000e24000800017f */
[----:B0-----:R-:W-:Y:S05]  /*15a00*/  @!P0 BRA `(.L_x_2656) ;  /* 0x0000004000a48947 */ /* 0x001fea0003800000 */
.L_x_2741:
[----:B------:R-:W-:Y:S05]  /*15a10*/  BSYNC B0 ;  /* 0x0000000000007941 */ /* 0x000fea0003800000 */
.L_x_2655:
[----:B------:R-:W2:Y:S01]  /*15a20*/  LDL.LU R2, [R1+0x4] ;  /* 0x0000040001027983 */ /* 0x000ea20000300800 */
[----:B------:R-:W-:Y:S01]  /*15a30*/  ULDC.64 UR4, c[0x0][0x328] ;  /* 0x0000ca0000047ab9 */ /* 0x000fe20000000a00 */
[----:B------:R-:W-:Y:S02]  /*15a40*/  ULDC.64 UR6, c[0x0][0x318] ;  /* 0x0000c60000067ab9 */ /* 0x000fe40000000a00 */
[----:B------:R-:W3:Y:S04]  /*15a50*/  LDL.LU R6, [R1+0x8] ;  /* 0x0000080001067983 */ /* 0x000ee80000300800 */
[----:B------:R-:W4:Y:S01]  /*15a60*/  LDL.LU R4, [R1+0x10] ;  /* 0x0000100001047983 */ /* 0x000f220000300800 */
[C---:B------:R-:W-:Y:S02]  /*15a70*/  LOP3.LUT P3, RZ, R16.reuse, 0x10, RZ, 0xc0, !PT ;  /* 0x0000001010ff7812 */ /* 0x040fe4000786c0ff */
[----:B------:R-:W-:-:S02]  /*15a80*/  LOP3.LUT P2, RZ, R16, 0x8, RZ, 0xc0, !PT ;  /* 0x0000000810ff7812 */ /* 0x000fc4000784c0ff */
[C---:B------:R-:W-:Y:S02]  /*15a90*/  LOP3.LUT P1, RZ, R16.reuse, 0x4, RZ, 0xc0, !PT ;  /* 0x0000000410ff7812 */ /* 0x040fe4000782c0ff */
[----:B0-----:R-:W-:Y:S02]  /*15aa0*/  SEL R0, RZ, 0x2, P3 ;  /* 0x00000002ff007807 */ /* 0x001fe40001800000 */
[----:B------:R-:W-:Y:S02]  /*15ab0*/  SEL R7, RZ, 0x8, P1 ;  /* 0x00000008ff077807 */ /* 0x000fe40000800000 */
[----:B------:R-:W-:Y:S01]  /*15ac0*/  LOP3.LUT P4, RZ, R16, 0x1, RZ, 0xc0, !PT ;  /* 0x0000000110ff7812 */ /* 0x000fe2000788c0ff */
[----:B--2---:R-:W-:-:S04]  /*15ad0*/  IMAD R3, R2, UR4, RZ ;  /* 0x0000000402037c24 */ /* 0x004fc8000f8e02ff */
[C---:B------:R-:W-:Y:S02]  /*15ae0*/  IMAD R5, R34.reuse, UR5, R3 ;  /* 0x0000000522057c24 */ /* 0x040fe4000f8e0203 */
[----:B------:R-:W-:Y:S01]  /*15af0*/  IMAD.WIDE.U32 R2, R34, UR4, RZ ;  /* 0x0000000422027c25 */ /* 0x000fe2000f8e00ff */
[----:B------:R-:W-:-:S03]  /*15b00*/  ULDC.64 UR4, c[0x0][0x338] ;  /* 0x0000ce0000047ab9 */ /* 0x000fc60000000a00 */
[----:B------:R-:W-:Y:S02]  /*15b10*/  IMAD.IADD R3, R3, 0x1, R5 ;  /* 0x0000000103037824 */ /* 0x000fe400078e0205 */
[----:B---3--:R-:W-:Y:S02]  /*15b20*/  IMAD R5, R6, UR4, RZ ;  /* 0x0000000406057c24 */ /* 0x008fe4000f8e02ff */
        /* <DEDUP_REMOVED lines=10> */
[----:B----4-:R-:W-:Y:S01]  /*15bd0*/  IADD3 R0, R3, R0, R4 ;  /* 0x0000000003007210 */ /* 0x010fe20007ffe004 */
[----:B------:R-:W-:-:S04]  /*15be0*/  IMAD R4, R18, 0x6000, R28 ;  /* 0x0000600012047824 */ /* 0x000fc800078e021c */
[----:B------:R-:W-:Y:S01]  /*15bf0*/  IMAD.IADD R7, R0, 0x1, R7 ;  /* 0x0000000100077824 */ /* 0x000fe200078e0207 */
[----:B------:R-:W-:Y:S06]  /*15c00*/  BRA.DIV UR4, `(.L_x_2657) ;  /* 0x0000004204387947 */ /* 0x000fec000b800000 */
[----:B------:R-:W0:Y:S01]  /*15c10*/  S2R R2, SR_TID.X ;  /* 0x0000000000027919 */ /* 0x000e220000002100 */
[----:B------:R-:W-:Y:S01]  /*15c20*/  IMAD R4, R4, 0x2, R17 ;  /* 0x0000000204047824 */ /* 0x000fe200078e0211 */
[C---:B------:R-:W-:Y:S01]  /*15c30*/  LOP3.LUT P2, RZ, R7.reuse, 0x2, RZ, 0xc0, !PT ;  /* 0x0000000207ff7812 */ /* 0x040fe2000784c0ff */
[----:B------:R-:W2:Y:S01]  /*15c40*/  SHFL.IDX PT, R14, R5, RZ, 0x181f ;  /* 0x00181fff050e7589 */ /* 0x000ea200000e0000 */
[----:B------:R-:W-:-:S03]  /*15c50*/  LOP3.LUT P1, RZ, R7, 0x4, RZ, 0xc0, !PT ;  /* 0x0000000407ff7812 */ /* 0x000fc6000782c0ff */
[----:B------:R-:W3:Y:S01]  /*15c60*/  SHFL.IDX PT, R3, R6, RZ, 0x181f ;  /* 0x00181fff06037589 */ /* 0x000ee200000e0000 */
[----:B0-----:R-:W-:-:S05]  /*15c70*/  IMAD.SHL.U32 R2, R2, 0x8, RZ ;  /* 0x0000000802027824 */ /* 0x001fca00078e00ff */
[----:B------:R-:W-:-:S05]  /*15c80*/  LOP3.LUT R2, R2, 0x38, RZ, 0xc0, !PT ;  /* 0x0000003802027812 */ /* 0x000fca00078ec0ff */
[----:B------:R-:W-:-:S05]  /*15c90*/  IMAD.SHL.U32 R0, R2, 0x2, RZ ;  /* 0x0000000202007824 */ /* 0x000fca00078e00ff */
[----:B--2---:R-:W-:Y:S02]  /*15ca0*/  IADD3 R2, P0, R14, R0, RZ ;  /* 0x000000000e027210 */ /* 0x004fe40007f1e0ff */
[----:B------:R-:W0:Y:S03]  /*15cb0*/  SHFL.IDX PT, R14, R5, 0x1, 0x181f ;  /* 0x00381f00050e7f89 */ /* 0x000e2600000e0000 */
[----:B---3--:R-:W-:Y:S01]  /*15cc0*/  IMAD.X R3, RZ, RZ, R3, P0 ;  /* 0x000000ffff037224 */ /* 0x008fe200000e0603 */
        /* <DEDUP_REMOVED lines=9> */
[----:B--2---:R-:W2:Y:S01]  /*15d60*/  SHFL.IDX PT, R3, R6, 0x1, 0x181f ;  /* 0x00381f0006037f89 */ /* 0x004ea200000e0000 */
[----:B0-----:R-:W-:-:S03]  /*15d70*/  IADD3 R2, P3, R14, R0, RZ ;  /* 0x000000000e027210 */ /* 0x001fc60007f7e0ff */
[----:B------:R-:W0:Y:S02]  /*15d80*/  SHFL.IDX PT, R14, R5, 0x2, 0x181f ;  /* 0x00581f00050e7f89 */ /* 0x000e2400000e0000 */
[----:B--2---:R-:W-:Y:S01]  /*15d90*/  IMAD.X R3, RZ, RZ, R3, P3 ;  /* 0x000000ffff037224 */ /* 0x004fe200018e0603 */
        /* <DEDUP_REMOVED lines=10> */
[----:B--2---:R-:W0:Y:S02]  /*15e40*/  SHFL.IDX PT, R3, R6, 0x2, 0x181f ;  /* 0x00581f0006037f89 */ /* 0x004e2400000e0000 */
        /* <DEDUP_REMOVED lines=11> */
[----:B------:R-:W2:Y:S02]  /*15f00*/  SHFL.IDX PT, R14, R5, 0x4, 0x181f ;  /* 0x00981f00050e7f89 */ /* 0x000ea400000e0000 */
        /* <DEDUP_REMOVED lines=10> */
[----:B--2---:R-:W-:-:S03]  /*15fb0*/  IADD3 R2, P3, R14, R0, RZ ;  /* 0x000000000e027210 */ /* 0x004fc60007f7e0ff */
[----:B------:R-:W2:Y:S04]  /*15fc0*/  SHFL.IDX PT, R6, R6, 0x5, 0x181f ;  /* 0x00b81f0006067f89 */ /* 0x000ea800000e0000 */
[----:B------:R3:W4:Y:S01]  /*15fd0*/  SHFL.IDX PT, R14, R5, 0x5, 0x181f ;  /* 0x00b81f00050e7f89 */ /* 0x00072200000e0000 */
        /* <DEDUP_REMOVED lines=9> */
.L_x_2755:
[----:B0--3--:R-:W-:Y:S02]  /*16070*/  IADD3 R2, P3, R14, R0, RZ ;  /* 0x000000000e027210 */ /* 0x009fe40007f7e0ff */
        /* <DEDUP_REMOVED lines=14> */
.L_x_2658:
        /* <DEDUP_REMOVED lines=11> */
.L_x_2659:
[----:B------:R-:W2:Y:S01]  /*16210*/  LDL.LU R2, [R1] ;  /* 0x0000000001027983 */ /* 0x000ea20000300800 */
[----:B------:R0:W-:Y:S01]  /*16220*/  SYNCS.ARRIVE.TRANS64.A1T0 RZ, [R19+URZ+0x22850], RZ ;  /* 0x022850ff13ff79a7 */ /* 0x0001e2000810003f */
[----:B------:R-:W-:Y:S01]  /*16230*/  BSSY B0, `(.L_x_2660) ;  /* 0x00000dc000007945 */ /* 0x000fe20003800000 */
[----:B--2---:R-:W-:-:S05]  /*16240*/  VIADD R21, R2, 0xfffffffe ;  /* 0xfffffffe02157836 */ /* 0x004fca0000000000 */
[----:B------:R-:W-:-:S13]  /*16250*/  ISETP.GE.AND P0, PT, R21, R29, PT ;  /* 0x0000001d1500720c */ /* 0x000fda0003f06270 */
[----:B0-----:R-:W-:Y:S05]  /*16260*/  @!P0 BRA `(.L_x_2661) ;  /* 0x0000000c00608947 */ /* 0x001fea0003800000 */
.L_x_2674:
[----:B0-----:R-:W0:Y:S01]  /*16270*/  S2R R2, SR_TID.X ;  /* 0x0000000000027919 */ /* 0x001e220000002100 */
[----:B------:R-:W2:Y:S01]  /*16280*/  LDC R3, c[0x0][0x430] ;  /* 0x00010c00ff037b82 */ /* 0x000ea20000000800 */
[----:B------:R-:W-:Y:S02]  /*16290*/  IMAD R8, R21, 0x60, R30 ;  /* 0x0000006015087824 */ /* 0x000fe400078e021e */
[----:B------:R-:W-:Y:S01]  /*162a0*/  VIADD R18, R18, 0x1 ;  /* 0x0000000112127836 */ /* 0x000fe20000000000 */
[----:B--2---:R-:W-:Y:S02]  /*162b0*/  ISETP.NE.AND P0, PT, R3, 0x1, PT ;  /* 0x000000010300780c */ /* 0x004fe40003f05270 */
[----:B0-----:R-:W-:-:S04]  /*162c0*/  LOP3.LUT R2, R2, 0x7f, RZ, 0xc0, !PT ;  /* 0x0000007f02027812 */ /* 0x001fc800078ec0ff */
[----:B------:R-:W-:Y:S02]  /*162d0*/  SHF.R.U32.HI R4, RZ, 0x3, R2 ;  /* 0x00000003ff047819 */ /* 0x000fe40000011602 */
[----:B------:R-:W0:Y:S05]  /*162e0*/  S2R R2, SR_TID.X ;  /* 0x0000000000027919 */ /* 0x000e2a0000002100 */
[----:B------:R-:W2:Y:S08]  /*162f0*/  @P0 LDC R3, c[0x0][0x434] ;  /* 0x00010d00ff030b82 */ /* 0x000eb00000000800 */
[----:B------:R-:W3:Y:S01]  /*16300*/  @P0 LDC R7, c[0x0][0x438] ;  /* 0x00010e00ff070b82 */ /* 0x000ee20000000800 */
[----:B0-----:R-:W-:-:S05]  /*16310*/  IMAD.SHL.U32 R2, R2, 0x10, RZ ;  /* 0x0000001002027824 */ /* 0x001fca00078e00ff */
[----:B------:R-:W-:-:S04]  /*16320*/  LOP3.LUT R2, R4, 0x70, R2, 0xf8, !PT ;  /* 0x0000007004027812 */ /* 0x000fc800078ef802 */
[C---:B------:R-:W-:Y:S01]  /*16330*/  ISETP.GT.U32.AND P1, PT, R2.reuse, 0x5f, PT ;  /* 0x0000005f0200780c */ /* 0x040fe20003f24070 */
[----:B------:R-:W-:-:S04]  /*16340*/  IMAD.IADD R8, R2, 0x1, R8 ;  /* 0x0000000102087824 */ /* 0x000fc800078e0208 */
[----:B--2---:R-:W-:-:S04]  /*16350*/  @P0 IMAD.HI.U32 R2, R8, R3, RZ ;  /* 0x0000000308020227 */ /* 0x004fc800078e00ff */
[----:B------:R-:W-:Y:S01]  /*16360*/  IMAD.MOV.U32 R9, RZ, RZ, R8 ;  /* 0x000000ffff097224 */ /* 0x000fe200078e0008 */
[----:B---3--:R-:W-:-:S03]  /*16370*/  @P0 SHF.R.U32.HI R9, RZ, R7, R2 ;  /* 0x00000007ff090219 */ /* 0x008fc60000011602 */
[----:B------:R-:W0:Y:S01]  /*16380*/  @!P1 LDC.64 R4, c[0x0][0x428] ;  /* 0x00010a00ff049b82 */ /* 0x000e220000000a00 */
[----:B------:R-:W-:-:S07]  /*16390*/  @!P1 SHF.R.S32.HI R3, RZ, 0x1f, R9 ;  /* 0x0000001fff039819 */ /* 0x000fce0000011409 */
[----:B------:R-:W2:Y:S01]  /*163a0*/  @!P1 LDC.64 R6, c[0x0][0x418] ;  /* 0x00010600ff069b82 */ /* 0x000ea20000000a00 */
[----:B0-----:R-:W-:-:S04]  /*163b0*/  @!P1 IMAD R2, R31, R4, RZ ;  /* 0x000000041f029224 */ /* 0x001fc800078e02ff */
[----:B------:R-:W-:Y:S02]  /*163c0*/  @!P1 IMAD R5, R25, R5, R2 ;  /* 0x0000000519059224 */ /* 0x000fe400078e0202 */
[----:B------:R-:W-:-:S04]  /*163d0*/  @!P1 IMAD.MOV.U32 R2, RZ, RZ, R9 ;  /* 0x000000ffff029224 */ /* 0x000fc800078e0009 */
[----:B------:R-:W-:-:S04]  /*163e0*/  @!P1 IMAD.WIDE.U32 R2, R25, R4, R2 ;  /* 0x0000000419029225 */ /* 0x000fc800078e0002 */
[----:B------:R-:W-:Y:S01]  /*163f0*/  @!P1 IMAD.IADD R3, R5, 0x1, R3 ;  /* 0x0000000105039824 */ /* 0x000fe200078e0203 */
[C---:B--2---:R-:W-:Y:S01]  /*16400*/  @!P1 LEA R6, P0, R2.reuse, R6, 0x2 ;  /* 0x0000000602069211 */ /* 0x044fe200078010ff */
[----:B------:R-:W-:Y:S02]  /*16410*/  IMAD.MOV.U32 R4, RZ, RZ, RZ ;  /* 0x000000ffff047224 */ /* 0x000fe400078e00ff */
[----:B-1----:R-:W-:Y:S01]  /*16420*/  IMAD.U32 R10, RZ, RZ, UR36 ;  /* 0x00000024ff0a7e24 */ /* 0x002fe2000f8e00ff */
[----:B------:R-:W-:Y:S02]  /*16430*/  @!P1 LEA.HI.X R7, R2, R7, R3, 0x2, P0 ;  /* 0x0000000702079211 */ /* 0x000fe400000f1403 */
[----:B------:R-:W-:-:S03]  /*16440*/  ISETP.NE.AND P0, PT, R18, 0x2, PT ;  /* 0x000000021200780c */ /* 0x000fc60003f05270 */
[----:B------:R0:W5:Y:S01]  /*16450*/  @!P1 LDG.E R4, desc[UR48][R6.64] ;  /* 0x0000003006049981 */ /* 0x000162000c1e1900 */
[----:B------:R-:W-:Y:S02]  /*16460*/  ISETP.NE.AND P1, PT, R10, 0x3, PT ;  /* 0x000000030a00780c */ /* 0x000fe40003f25270 */
[----:B------:R-:W-:Y:S01]  /*16470*/  SEL R2, RZ, 0x1, P0 ;  /* 0x00000001ff027807 */ /* 0x000fe20000000000 */
[----:B------:R-:W-:Y:S01]  /*16480*/  IMAD.MOV R5, RZ, RZ, -R9 ;  /* 0x000000ffff057224 */ /* 0x000fe200078e0a09 */
[----:B------:R-:W-:Y:S05]  /*16490*/  YIELD ;  /* 0x0000000000007946 */ /* 0x000fea0003800000 */
[----:B------:R-:W-:Y:S01]  /*164a0*/  LOP3.LUT R23, R23, R2, RZ, 0x3c, !PT ;  /* 0x0000000217177212 */ /* 0x000fe200078e3cff */
[----:B------:R-:W-:Y:S01]  /*164b0*/  ULDC UR4, c[0x0][0x430] ;  /* 0x00010c0000047ab9 */ /* 0x000fe20000000800 */
[----:B------:R-:W-:Y:S01]  /*164c0*/  IMAD.MOV.U32 R2, RZ, RZ, R21 ;  /* 0x000000ffff027224 */ /* 0x000fe200078e0015 */
[----:B------:R-:W-:Y:S01]  /*164d0*/  SEL R18, R18, RZ, P0 ;  /* 0x000000ff12127207 */ /* 0x000fe20000000000 */
[----:B------:R-:W-:-:S02]  /*164e0*/  IMAD R5, R5, UR4, R8 ;  /* 0x0000000405057c24 */ /* 0x000fc4000f8e0208 */
[----:B------:R-:W-:Y:S01]  /*164f0*/  VIADD R21, R21, 0xffffffff ;  /* 0xffffffff15157836 */ /* 0x000fe20000000000 */
[----:B------:R-:W-:Y:S01]  /*16500*/  ISETP.GT.AND P2, PT, R2, R29, PT ;  /* 0x0000001d0200720c */ /* 0x000fe20003f44270 */
[----:B0-----:R-:W-:-:S12]  /*16510*/  @!P1 BRA `(.L_x_2662) ;  /* 0x0000000000049947 */ /* 0x001fd80003800000 */
[----:B------:R-:W-:Y:S01]  /*16520*/  BPT.TRAP 0x1 ;  /* 0x000000040000795c */ /* 0x000fe20000300000 */
.L_x_2662:
[----:B------:R-:W-:Y:S01]  /*16530*/  IMAD R10, R18, 0x8, R17 ;  /* 0x00000008120a7824 */ /* 0x000fe200078e0211 */
[----:B------:R-:W-:Y:S01]  /*16540*/  SHF.L.U32 R20, R23, 0x1f, RZ ;  /* 0x0000001f17147819 */ /* 0x000fe200000006ff */
[----:B------:R-:W-:Y:S01]  /*16550*/  BSSY B1, `(.L_x_2663) ;  /* 0x0000004000017945 */ /* 0x000fe20003800000 */
[----:B------:R-:W-:Y:S02]  /*16560*/  SHF.R.S32.HI R9, RZ, 0x1f, R5 ;  /* 0x0000001fff097819 */ /* 0x000fe40000011405 */
[----:B------:R-:W0:Y:S02]  /*16570*/  SYNCS.PHASECHK.TRANS64.TRYWAIT P0, [R10+URZ+0x22840], R20 ;  /* 0x022840140a0075a7 */ /* 0x000e24000800017f */
[----:B0-----:R-:W-:Y:S05]  /*16580*/  @!P0 BRA `(.L_x_2664) ;  /* 0x0000004000188947 */ /* 0x001fea0003800000 */
.L_x_2756:
[----:B------:R-:W-:Y:S05]  /*16590*/  BSYNC B1 ;  /* 0x0000000000017941 */ /* 0x000fea0003800000 */
.L_x_2663:
[----:B------:R-:W-:Y:S01]  /*165a0*/  ULDC.64 UR4, c[0x0][0x300] ;  /* 0x0000c00000047ab9 */ /* 0x000fe20000000a00 */
[----:B-1---5:R-:W-:Y:S01]  /*165b0*/  SHF.R.S32.HI R19, RZ, 0x1f, R4 ;  /* 0x0000001fff137819 */ /* 0x022fe20000011404 */
        /* <DEDUP_REMOVED lines=47> */
.L_x_2770:
        /* <DEDUP_REMOVED lines=8> */
.L_x_2666:
        /* <DEDUP_REMOVED lines=11> */
.L_x_2667:
[----:B------:R1:W-:Y:S01]  /*169e0*/  SYNCS.ARRIVE.TRANS64.A1T0 RZ, [R10+URZ+0x22830], RZ ;  /* 0x022830ff0aff79a7 */ /* 0x0003e2000810003f */
[----:B------:R-:W-:Y:S05]  /*169f0*/  @!P3 BRA `(.L_x_2668) ;  /* 0x000000000004b947 */ /* 0x000fea0003800000 */
[----:B------:R-:W-:Y:S01]  /*16a00*/  BPT.TRAP 0x1 ;  /* 0x000000040000795c */ /* 0x000fe20000300000 */
.L_x_2668:
[----:B------:R-:W2:Y:S01]  /*16a10*/  SYNCS.PHASECHK.TRANS64.TRYWAIT P0, [R10+URZ+0x22860], R20 ;  /* 0x022860140a0075a7 */ /* 0x000ea2000800017f */
[----:B------:R-:W-:Y:S04]  /*16a20*/  BSSY B1, `(.L_x_2669) ;  /* 0x0000002000017945 */ /* 0x000fe80003800000 */
[----:B--2---:R-:W-:Y:S05]  /*16a30*/  @!P0 BRA `(.L_x_2670) ;  /* 0x0000004000a08947 */ /* 0x004fea0003800000 */
.L_x_2771:
[----:B------:R-:W-:Y:S05]  /*16a40*/  BSYNC B1 ;  /* 0x0000000000017941 */ /* 0x000fea0003800000 */
.L_x_2669:
[----:B------:R-:W-:Y:S01]  /*16a50*/  ULDC.64 UR4, c[0x0][0x328] ;  /* 0x0000ca0000047ab9 */ /* 0x000fe20000000a00 */
[----:B------:R-:W-:Y:S01]  /*16a60*/  ULDC.64 UR6, c[0x0][0x318] ;  /* 0x0000c60000067ab9 */ /* 0x000fe20000000a00 */
[----:B------:R-:W-:Y:S01]  /*16a70*/  IMAD R2, R9, UR4, RZ ;  /* 0x0000000409027c24 */ /* 0x000fe2000f8e02ff */
[----:B------:R-:W-:Y:S01]  /*16a80*/  LOP3.LUT P5, RZ, R16, 0x1, RZ, 0xc0, !PT ;  /* 0x0000000110ff7812 */ /* 0x000fe200078ac0ff */
[----:B0-2---:R-:W-:Y:S01]  /*16a90*/  IMAD R20, R18, 0x6000, R28 ;  /* 0x0000600012147824 */ /* 0x005fe200078e021c */
[C---:B------:R-:W-:Y:S01]  /*16aa0*/  LOP3.LUT P4, RZ, R16.reuse, 0x10, RZ, 0xc0, !PT ;  /* 0x0000001010ff7812 */ /* 0x040fe2000788c0ff */
[C---:B------:R-:W-:Y:S01]  /*16ab0*/  IMAD R7, R5.reuse, UR5, R2 ;  /* 0x0000000505077c24 */ /* 0x040fe2000f8e0202 */
[C---:B------:R-:W-:Y:S01]  /*16ac0*/  LOP3.LUT P3, RZ, R16.reuse, 0x8, RZ, 0xc0, !PT ;  /* 0x0000000810ff7812 */ /* 0x040fe2000786c0ff */
        /* <DEDUP_REMOVED lines=58> */
.L_x_2785:
        /* <DEDUP_REMOVED lines=11> */
.L_x_2672:
        /* <DEDUP_REMOVED lines=11> */
.L_x_2673:
[----:B------:R0:W-:Y:S01]  /*16fd0*/  SYNCS.ARRIVE.TRANS64.A1T0 RZ, [R10+URZ+0x22850], RZ ;  /* 0x022850ff0aff79a7 */ /* 0x0001e2000810003f */
[----:B------:R-:W-:Y:S05]  /*16fe0*/  @P2 BRA `(.L_x_2674) ;  /* 0xfffffff000a02947 */ /* 0x000fea000383ffff */
.L_x_2661:
[----:B------:R-:W-:Y:S05]  /*16ff0*/  BSYNC B0 ;  /* 0x0000000000007941 */ /* 0x000fea0003800000 */
.L_x_2660:
        /* <DEDUP_REMOVED lines=20> */
.L_x_2676:
[----:B------:R-:W-:Y:S05]  /*17140*/  BSYNC B0 ;  /* 0x0000000000007941 */ /* 0x000fea0003800000 */
.L_x_2675:
[----:B------:R-:W-:Y:S02]  /*17150*/  SEL R18, R18, RZ, P0 ;  /* 0x000000ff12127207 */ /* 0x000fe40000000000 */
[----:B------:R-:W-:-:S07]  /*17160*/  LOP3.LUT R23, R23, R0, RZ, 0x3c, !PT ;  /* 0x0000000017177212 */ /* 0x000fce00078e3cff */
.L_x_2635:
[----:B------:R-:W-:Y:S05]  /*17170*/  BSYNC B7 ;  /* 0x0000000000077941 */ /* 0x000fea0003800000 */
.L_x_2633:
        /* <DEDUP_REMOVED lines=8> */
[----:B------:R2:W3:Y:S01]  /*17200*/  LDS.128 R24, [R17+0x228d0] ;  /* 0x0228d00011187984 */ /* 0x0004e20000000c00 */
[----:B------:R-:W-:Y:S06]  /*17210*/  BAR.ARV 0x4, 0x180 ;  /* 0x0106000000007b1d */ /* 0x000fec0000002000 */
[----:B------:R-:W-:Y:S05]  /*17220*/  BRA `(.L_x_2678) ;  /* 0x0000000c00d47947 */ /* 0x000fea0003800000 */
.L_x_2677:
        /* <DEDUP_REMOVED lines=43> */
.L_x_2795:
[----:B------:R-:W-:Y:S02]  /*174e0*/  ULDC UR4, c[0x0][0xc38] ;  /* 0x00030e0000047ab9 */ /* 0x000fe40000000800 */
[----:B------:R-:W-:-:S04]  /*174f0*/  IMAD.U32 R5, RZ, RZ, UR4 ;  /* 0x00000004ff057e24 */ /* 0x000fc8000f8e00ff */
[----:B---3--:R-:W-:-:S04]  /*17500*/  IMAD R14, R14, R5, RZ ;  /* 0x000000050e0e7224 */ /* 0x008fc800078e02ff */
[----:B------:R-:W-:-:S05]  /*17510*/  IMAD.IADD R7, R7, 0x1, R14 ;  /* 0x0000000107077824 */ /* 0x000fca00078e020e */
[----:B------:R-:W-:-:S13]  /*17520*/  ISETP.GT.AND P6, PT, R7, R0, PT ;  /* 0x000000000700720c */ /* 0x000fda0003fc4270 */
[----:B------:R-:W-:Y:S05]  /*17530*/  @P6 BRA `(.L_x_2680) ;  /* 0x0000000000a46947 */ /* 0x000fea0003800000 */
.L_x_2683:
        /* <DEDUP_REMOVED lines=35> */
.L_x_2803:
[----:B------:R-:W-:Y:S02]  /*17770*/  ULDC UR4, c[0x0][0xc38] ;  /* 0x00030e0000047ab9 */ /* 0x000fe40000000800 */
[----:B------:R-:W-:-:S04]  /*17780*/  IMAD.U32 R5, RZ, RZ, UR4 ;  /* 0x00000004ff057e24 */ /* 0x000fc8000f8e00ff */
[----:B---3--:R-:W-:-:S04]  /*17790*/  IMAD R14, R14, R5, RZ ;  /* 0x000000050e0e7224 */ /* 0x008fc800078e02ff */
[----:B------:R-:W-:-:S05]  /*177a0*/  IMAD.IADD R7, R14, 0x1, R7 ;  /* 0x000000010e077824 */ /* 0x000fca00078e0207 */
[----:B------:R-:W-:-:S13]  /*177b0*/  ISETP.GT.AND P6, PT, R7, R0, PT ;  /* 0x000000000700720c */ /* 0x000fda0003fc4270 */
[----:B------:R-:W-:Y:S05]  /*177c0*/  @!P6 BRA `(.L_x_2683) ;  /* 0xfffffffc005ce947 */ /* 0x000fea000383ffff */
.L_x_2680:
[----:B------:R-:W-:Y:S01]  /*177d0*/  IMAD.IADD R7, R7, 0x1, -R14 ;  /* 0x0000000107077824 */ /* 0x000fe200078e0a0e */
[----:B------:R-:W-:-:S03]  /*177e0*/  UMOV UR4, 0xffffffff ;  /* 0xffffffff00047882 */ /* 0x000fc60000000000 */
[----:B------:R-:W-:-:S05]  /*177f0*/  IMAD R3, R2, R5, R7 ;  /* 0x0000000502037224 */ /* 0x000fca00078e0207 */
[----:B------:R-:W-:Y:S01]  /*17800*/  ISETP.GT.AND P6, PT, R3, R0, PT ;  /* 0x000000000300720c */ /* 0x000fe20003fc4270 */
[----:B------:R-:W-:-:S12]  /*17810*/  BRA.DIV UR4, `(.L_x_2684) ;  /* 0x0000004204fc7947 */ /* 0x000fd8000b800000 */
[----:B------:R-:W-:-:S04]  /*17820*/  VOTE.ANY R3, PT, !P6 ;  /* 0x0000000000037806 */ /* 0x000fc800070e0100 */
[----:B------:R-:W3:Y:S02]  /*17830*/  POPC R12, R3 ;  /* 0x00000003000c7309 */ /* 0x000ee40000000000 */
[----:B---3--:R3:W4:Y:S01]  /*17840*/  SHFL.IDX PT, R25, R25, R12, 0x1f ;  /* 0x00001f0c19197589 */ /* 0x00872200000e0000 */
[----:B------:R-:W-:-:S03]  /*17850*/  IMAD.IADD R27, R12, 0x1, R27 ;  /* 0x000000010c1b7824 */ /* 0x000fc600078e021b */
[----:B------:R3:W0:Y:S04]  /*17860*/  SHFL.IDX PT, R4, R4, R12, 0x1f ;  /* 0x00001f0c04047589 */ /* 0x00062800000e0000 */
.L_x_2808:
[----:B------:R-:W-:-:S13]  /*17870*/  ISETP.NE.AND P0, PT, R3, RZ, PT ;  /* 0x000000ff0300720c */ /* 0x000fda0003f05270 */
[----:B------:R-:W-:Y:S05]  /*17880*/  @!P0 BRA `(.L_x_2685) ;  /* 0x0000000000108947 */ /* 0x000fea0003800000 */
[----:B------:R-:W-:Y:S01]  /*17890*/  UMOV UR4, 0xffffffff ;  /* 0xffffffff00047882 */ /* 0x000fe20000000000 */
[----:B---3--:R-:W-:Y:S02]  /*178a0*/  VIADD R12, R12, 0xffffffff ;  /* 0xffffffff0c0c7836 */ /* 0x008fe40000000000 */
[----:B------:R-:W-:Y:S05]  /*178b0*/  BRA.DIV UR4, `(.L_x_2686) ;  /* 0x0000004604307947 */ /* 0x000fea000b800000 */
[----:B------:R3:W0:Y:S02]  /*178c0*/  SHFL.IDX PT, R6, R2, R12, 0x1f ;  /* 0x00001f0c02067589 */ /* 0x00062400000e0000 */
.L_x_2685:
[----:B0-----:R-:W-:Y:S01]  /*178d0*/  ISETP.NE.AND P0, PT, R4, 0x1, PT ;  /* 0x000000010400780c */ /* 0x001fe20003f05270 */
[----:B------:R-:W-:-:S04]  /*178e0*/  IMAD R24, R6, R5, R7 ;  /* 0x0000000506187224 */ /* 0x000fc800078e0207 */
[----:B------:R-:W-:-:S08]  /*178f0*/  IMAD.IADD R0, R0, 0x1, -R24 ;  /* 0x0000000100007824 */ /* 0x000fd000078e0a18 */
[----:B------:R-:W-:Y:S05]  /*17900*/  @!P0 BRA `(.L_x_2687) ;  /* 0x0000000000dc8947 */ /* 0x000fea0003800000 */
[-C--:B----4-:R-:W-:Y:S02]  /*17910*/  IABS R6, R25.reuse ;  /* 0x0000001900067213 */ /* 0x090fe40000000000 */
[----:B------:R-:W-:Y:S02]  /*17920*/  IABS R5, R4 ;  /* 0x0000000400057213 */ /* 0x000fe40000000000 */
[----:B------:R-:W0:Y:S08]  /*17930*/  I2F.RP R7, R6 ;  /* 0x0000000600077306 */ /* 0x000e300000209400 */
[----:B------:R-:W4:Y:S08]  /*17940*/  I2F.RP R8, R5 ;  /* 0x0000000500087306 */ /* 0x000f300000209400 */
[----:B0-----:R-:W2:Y:S08]  /*17950*/  MUFU.RCP R7, R7 ;  /* 0x0000000700077308 */ /* 0x001eb00000001000 */
[----:B----4-:R-:W-:Y:S01]  /*17960*/  MUFU.RCP R8, R8 ;  /* 0x0000000800087308 */ /* 0x010fe20000001000 */
[----:B--23--:R-:W-:Y:S01]  /*17970*/  VIADD R2, R7, 0xffffffe ;  /* 0x0ffffffe07027836 */ /* 0x00cfe20000000000 */
[----:B------:R-:W-:-:S06]  /*17980*/  IABS R7, R25 ;  /* 0x0000001900077213 */ /* 0x000fcc0000000000 */
[----:B------:R0:W2:Y:S02]  /*17990*/  F2I.FTZ.U32.TRUNC.NTZ R3, R2 ;  /* 0x0000000200037305 */ /* 0x0000a4000021f000 */
[----:B0-----:R-:W-:Y:S02]  /*179a0*/  IMAD.MOV.U32 R2, RZ, RZ, RZ ;  /* 0x000000ffff027224 */ /* 0x001fe400078e00ff */
[----:B--2---:R-:W-:-:S04]  /*179b0*/  IMAD.MOV R9, RZ, RZ, -R3 ;  /* 0x000000ffff097224 */ /* 0x004fc800078e0a03 */
[----:B------:R-:W-:-:S04]  /*179c0*/  IMAD R9, R9, R6, RZ ;  /* 0x0000000609097224 */ /* 0x000fc800078e02ff */
[----:B------:R-:W-:Y:S01]  /*179d0*/  IMAD.HI.U32 R3, R3, R9, R2 ;  /* 0x0000000903037227 */ /* 0x000fe200078e0002 */
        /* <DEDUP_REMOVED lines=22> */
[----:B------:R-:W-:-:S05]  /*17b40*/  IABS R3, R7 ;  /* 0x0000000700037213 */ /* 0x000fca0000000000 */
        /* <DEDUP_REMOVED lines=9> */
[----:B------:R-:W-:-:S04]  /*17be0*/  IMAD.MOV R2, RZ, RZ, -R7 ;  /* 0x000000ffff027224 */ /* 0x000fc800078e0a07 */
[----:B------:R-:W-:Y:S02]  /*17bf0*/  IMAD R2, R25, R2, R0 ;  /* 0x0000000219027224 */ /* 0x000fe400078e0200 */
        /* <DEDUP_REMOVED lines=8> */
.L_x_2687:
[----:B--23--:R-:W0:Y:S02]  /*17c80*/  LDC.64 R2, c[0x0][0xc90] ;  /* 0x00032400ff027b82 */ /* 0x00ce240000000a00 */
[----:B0-----:R-:W-:-:S05]  /*17c90*/  IMAD.WIDE R2, R27, 0x4, R2 ;  /* 0x000000041b027825 */ /* 0x001fca00078e0202 */
[----:B------:R0:W4:Y:S02]  /*17ca0*/  LDG.E R6, desc[UR48][R2.64] ;  /* 0x0000003002067981 */ /* 0x000124000c1e1900 */
[----:B0-----:R-:W-:Y:S02]  /*17cb0*/  IMAD.MOV.U32 R2, RZ, RZ, RZ ;  /* 0x000000ffff027224 */ /* 0x001fe400078e00ff */
[----:B----4-:R-:W-:-:S05]  /*17cc0*/  IMAD R7, R25, R6, RZ ;  /* 0x0000000619077224 */ /* 0x010fca00078e02ff */
[----:B------:R-:W-:-:S04]  /*17cd0*/  IABS R4, R7 ;  /* 0x0000000700047213 */ /* 0x000fc80000000000 */
[----:B------:R-:W0:Y:S08]  /*17ce0*/  I2F.RP R8, R4 ;  /* 0x0000000400087306 */ /* 0x000e300000209400 */
        /* <DEDUP_REMOVED lines=26> */
[----:B------:R-:W-:-:S04]  /*17e90*/  VIADDMNMX R5, R3, R5, R6, PT ;  /* 0x0000000503057246 */ /* 0x000fc80003800106 */
[----:B------:R-:W-:-:S04]  /*17ea0*/  IABS R6, R5 ;  /* 0x0000000500067213 */ /* 0x000fc80000000000 */
[----:B------:R-:W0:Y:S08]  /*17eb0*/  I2F.RP R8, R6 ;  /* 0x0000000600087306 */ /* 0x000e300000209400 */
[----:B0-----:R-:W0:Y:S02]  /*17ec0*/  MUFU.RCP R8, R8 ;  /* 0x0000000800087308 */ /* 0x001e240000001000 */
[----:B0-----:R-:W-:Y:S01]  /*17ed0*/  VIADD R3, R8, 0xffffffe ;  /* 0x0ffffffe08037836 */ /* 0x001fe20000000000 */
[----:B------:R-:W-:-:S05]  /*17ee0*/  IABS R8, R5 ;  /* 0x0000000500087213 */ /* 0x000fca0000000000 */
[----:B------:R-:W0:Y:S02]  /*17ef0*/  F2I.FTZ.U32.TRUNC.NTZ R3, R3 ;  /* 0x0000000300037305 */ /* 0x000e24000021f000 */
[----:B0-----:R-:W-:-:S04]  /*17f00*/  IMAD.MOV R7, RZ, RZ, -R3 ;  /* 0x000000ffff077224 */ /* 0x001fc800078e0a03 */
[----:B------:R-:W-:-:S04]  /*17f10*/  IMAD R7, R7, R6, RZ ;  /* 0x0000000607077224 */ /* 0x000fc800078e02ff */
[----:B------:R-:W-:Y:S01]  /*17f20*/  IMAD.HI.U32 R2, R3, R7, R2 ;  /* 0x0000000703027227 */ /* 0x000fe200078e0002 */
[----:B------:R-:W-:-:S03]  /*17f30*/  IABS R7, R0 ;  /* 0x0000000000077213 */ /* 0x000fc60000000000 */
        /* <DEDUP_REMOVED lines=13> */
[----:B------:R-:W-:Y:S01]  /*18010*/  @!P1 LOP3.LUT R2, RZ, R5, RZ, 0x33, !PT ;  /* 0x00000005ff029212 */ /* 0x000fe200078e33ff */
[----:B------:R-:W-:-:S04]  /*18020*/  IMAD.MOV R5, RZ, RZ, -R5 ;  /* 0x000000ffff057224 */ /* 0x000fc800078e0a05 */
[----:B------:R-:W-:-:S07]  /*18030*/  IMAD R26, R2, R5, R3 ;  /* 0x00000005021a7224 */ /* 0x000fce00078e0203 */
.L_x_2688:
[----:B------:R-:W-:-:S05]  /*18040*/  LOP3.LUT R2, RZ, R2, RZ, 0x33, !PT ;  /* 0x00000002ff027212 */ /* 0x000fca00078e33ff */
[----:B------:R-:W-:Y:S01]  /*18050*/  IMAD.IADD R25, R25, 0x1, R2 ;  /* 0x0000000119197824 */ /* 0x000fe200078e0202 */
[----:B------:R-:W-:Y:S06]  /*18060*/  BRA `(.L_x_2689) ;  /* 0x00000000001c7947 */ /* 0x000fec0003800000 */
.L_x_2681:
[----:B------:R-:W-:Y:S01]  /*18070*/  UMOV UR4, URZ ;  /* 0x0000003f00047c82 */ /* 0x000fe20008000000 */
[----:B------:R-:W-:Y:S01]  /*18080*/  UMOV UR5, URZ ;  /* 0x0000003f00057c82 */ /* 0x000fe20008000000 */
[----:B------:R-:W-:Y:S01]  /*18090*/  ULDC UR6, c[0x0][0xc3c] ;  /* 0x00030f0000067ab9 */ /* 0x000fe20000000800 */
[----:B------:R-:W-:Y:S02]  /*180a0*/  IMAD.MOV.U32 R24, RZ, RZ, R0 ;  /* 0x000000ffff187224 */ /* 0x000fe400078e0000 */
[----:B------:R-:W-:Y:S02]  /*180b0*/  IMAD.U32 R25, RZ, RZ, UR4 ;  /* 0x00000004ff197e24 */ /* 0x000fe4000f8e00ff */
[----:B------:R-:W-:Y:S02]  /*180c0*/  IMAD.U32 R26, RZ, RZ, UR5 ;  /* 0x00000005ff1a7e24 */ /* 0x000fe4000f8e00ff */
[----:B------:R-:W-:-:S07]  /*180d0*/  IMAD.U32 R27, RZ, RZ, UR6 ;  /* 0x00000006ff1b7e24 */ /* 0x000fce000f8e00ff */
.L_x_2689:
        /* <DEDUP_REMOVED lines=10> */
.L_x_2678:
[----:B------:R-:W-:Y:S02]  /*18180*/  ULDC UR4, c[0x0][0xc3c] ;  /* 0x00030f0000047ab9 */ /* 0x000fe40000000800 */
[----:B---3--:R-:W-:-:S13]  /*18190*/  ISETP.GE.AND P0, PT, R27, UR4, PT ;  /* 0x000000041b007c0c */ /* 0x008fda000bf06270 */
[----:B------:R-:W-:Y:S05]  /*181a0*/  @!P0 BRA `(.L_x_2690) ;  /* 0xffffffb000288947 */ /* 0x000fea000383ffff */
[----:B------:R-:W-:Y:S05]  /*181b0*/  BSYNC B8 ;  /* 0x0000000000087941 */ /* 0x000fea0003800000 */
.L_x_2619:
        /* <DEDUP_REMOVED lines=12> */
.L_x_2811:
[----:B------:R-:W-:Y:S05]  /*18280*/  BSYNC B0 ;  /* 0x0000000000007941 */ /* 0x000fea0003800000 */
.L_x_2691:
[----:B------:R-:W-:-:S03]  /*18290*/  UMOV UR4, 0xffffffff ;  /* 0xffffffff00047882 */ /* 0x000fc60000000000 */
[----:B------:R-:W-:Y:S05]  /*182a0*/  BRA.DIV UR4, `(.L_x_2693) ;  /* 0x0000003a04f07947 */ /* 0x000fea000b800000 */
[----:B-1----:R-:W1:Y:S02]  /*182b0*/  S2R R0, SR_TID.X ;  /* 0x0000000000007919 */ /* 0x002e640000002100 */
[----:B-1----:R-:W-:-:S04]  /*182c0*/  SHF.R.U32.HI R0, RZ, 0x5, R0 ;  /* 0x00000005ff007819 */ /* 0x002fc80000011600 */
[----:B------:R-:W-:-:S05]  /*182d0*/  LOP3.LUT R0, R0, 0x3, RZ, 0xc0, !PT ;  /* 0x0000000300007812 */ /* 0x000fca00078ec0ff */
[----:B------:R1:W3:Y:S02]  /*182e0*/  SHFL.IDX PT, R14, R0, RZ, 0x1f ;  /* 0x00001fff000e7589 */ /* 0x0002e400000e0000 */
.L_x_2814:
[----:B---3--:R-:W-:Y:S01]  /*182f0*/  ISETP.NE.AND P0, PT, R14, RZ, PT ;  /* 0x000000ff0e00720c */ /* 0x008fe20003f05270 */
[----:B------:R-:W-:-:S12]  /*18300*/  BSSY B0, `(.L_x_2694) ;  /* 0x0000024000007945 */ /* 0x000fd80003800000 */
[----:B------:R-:W-:Y:S05]  /*18310*/  @P0 BRA `(.L_x_2695) ;  /* 0x0000000000880947 */ /* 0x000fea0003800000 */
[----:B------:R-:W-:-:S03]  /*18320*/  UMOV UR4, 0xffffffff ;  /* 0xffffffff00047882 */ /* 0x000fc60000000000 */
[----:B------:R-:W-:Y:S05]  /*18330*/  BRA.DIV UR4, `(.L_x_2696) ;  /* 0x0000003e04007947 */ /* 0x000fea000b800000 */
[----:B------:R-:W-:-:S13]  /*18340*/  ELECT P6, URZ, PT ;  /* 0x00000000003f782f */ /* 0x000fda00038c0000 */
.L_x_2817:
[----:B------:R-:W-:Y:S05]  /*18350*/  @!P6 BRA `(.L_x_2695) ;  /* 0x000000000078e947 */ /* 0x000fea0003800000 */
[----:B------:R-:W-:-:S06]  /*18360*/  ULOP3.LUT UR4, UR39, 0x2, URZ, 0xfc, !UPT ;  /* 0x0000000227047892 */ /* 0x000fcc000f8efc3f */
[----:B-1----:R-:W-:-:S05]  /*18370*/  IMAD.U32 R0, RZ, RZ, UR4 ;  /* 0x00000004ff007e24 */ /* 0x002fca000f8e00ff */
[----:B------:R-:W-:-:S13]  /*18380*/  ISETP.NE.AND P0, PT, R0, 0x3, PT ;  /* 0x000000030000780c */ /* 0x000fda0003f05270 */
[----:B------:R-:W-:Y:S05]  /*18390*/  @!P0 BRA `(.L_x_2697) ;  /* 0x0000000000048947 */ /* 0x000fea0003800000 */
[----:B------:R-:W-:Y:S01]  /*183a0*/  BPT.TRAP 0x1 ;  /* 0x000000040000795c */ /* 0x000fe20000300000 */
.L_x_2697:
[C---:B------:R-:W-:Y:S01]  /*183b0*/  IMAD R3, R18.reuse, 0x8, R5 ;  /* 0x0000000812037824 */ /* 0x040fe200078e0205 */
[----:B------:R-:W-:Y:S01]  /*183c0*/  SHF.L.U32 R2, R23, 0x1f, RZ ;  /* 0x0000001f17027819 */ /* 0x000fe200000006ff */
[----:B------:R-:W-:-:S03]  /*183d0*/  VIADD R18, R18, 0x1 ;  /* 0x0000000112127836 */ /* 0x000fc60000000000 */
[----:B------:R-:W1:Y:S02]  /*183e0*/  SYNCS.PHASECHK.TRANS64.TRYWAIT P1, [R3+URZ+0x22840], R2 ;  /* 0x02284002030075a7 */ /* 0x000e64000802017f */
[----:B------:R-:W-:-:S04]  /*183f0*/  ISETP.NE.AND P2, PT, R18, 0x2, PT ;  /* 0x000000021200780c */ /* 0x000fc80003f45270 */
[----:B------:R-:W-:Y:S01]  /*18400*/  SEL R0, RZ, 0x1, P2 ;  /* 0x00000001ff007807 */ /* 0x000fe20001000000 */
[----:B-1----:R-:W-:Y:S08]  /*18410*/  @!P1 BRA `(.L_x_2698) ;  /* 0x0000003800e89947 */ /* 0x002ff00003800000 */
.L_x_2818:
[----:B------:R-:W-:Y:S02]  /*18420*/  SEL R18, R18, RZ, P2 ;  /* 0x000000ff12127207 */ /* 0x000fe40001000000 */
[----:B------:R-:W-:Y:S01]  /*18430*/  LOP3.LUT R0, R23, R0, RZ, 0x3c, !PT ;  /* 0x0000000017007212 */ /* 0x000fe200078e3cff */
[----:B------:R-:W-:Y:S06]  /*18440*/  @!P0 BRA `(.L_x_2699) ;  /* 0x0000000000048947 */ /* 0x000fec0003800000 */
[----:B------:R-:W-:Y:S01]  /*18450*/  BPT.TRAP 0x1 ;  /* 0x000000040000795c */ /* 0x000fe20000300000 */
.L_x_2699:
[----:B------:R-:W-:Y:S01]  /*18460*/  IMAD R5, R18, 0x8, R5 ;  /* 0x0000000812057824 */ /* 0x000fe200078e0205 */
[----:B------:R-:W-:-:S04]  /*18470*/  SHF.L.U32 R0, R0, 0x1f, RZ ;  /* 0x0000001f00007819 */ /* 0x000fc800000006ff */
[----:B------:R-:W3:Y:S02]  /*18480*/  SYNCS.PHASECHK.TRANS64.TRYWAIT P1, [R5+URZ+0x22840], R0 ;  /* 0x02284000050075a7 */ /* 0x000ee4000802017f */
[----:B---3--:R-:W-:Y:S05]  /*18490*/  @!P1 BRA `(.L_x_2700) ;  /* 0x0000003800dc9947 */ /* 0x008fea0003800000 */
.L_x_2819:
[----:B------:R-:W-:Y:S05]  /*184a0*/  @!P0 BRA `(.L_x_2701) ;  /* 0x0000000000048947 */ /* 0x000fea0003800000 */
[----:B------:R-:W-:Y:S01]  /*184b0*/  BPT.TRAP 0x1 ;  /* 0x000000040000795c */ /* 0x000fe20000300000 */
.L_x_2701:
[----:B------:R-:W5:Y:S02]  /*184c0*/  SYNCS.PHASECHK.TRANS64.TRYWAIT P1, [R3+URZ+0x22860], R2 ;  /* 0x02286002030075a7 */ /* 0x000f64000802017f */
[----:B-----5:R-:W-:Y:S05]  /*184d0*/  @!P1 BRA `(.L_x_2702) ;  /* 0x0000003800e09947 */ /* 0x020fea0003800000 */
.L_x_2820:
[----:B------:R-:W-:Y:S05]  /*184e0*/  @!P0 BRA `(.L_x_2703) ;  /* 0x0000000000048947 */ /* 0x000fea0003800000 */
[----:B------:R-:W-:Y:S01]  /*184f0*/  BPT.TRAP 0x1 ;  /* 0x000000040000795c */ /* 0x000fe20000300000 */
.L_x_2703:
[----:B------:R0:W0:Y:S02]  /*18500*/  SYNCS.PHASECHK.TRANS64.TRYWAIT P0, [R5+URZ+0x22860], R0 ;  /* 0x02286000050075a7 */ /* 0x000024000800017f */
[----:B0-----:R-:W-:Y:S05]  /*18510*/  @!P0 NANOSLEEP.SYNCS 0x989680 ;  /* 0x009896800000895d */ /* 0x001fea0003900000 */
[----:B------:R-:W0:Y:S02]  /*18520*/  @!P0 SYNCS.PHASECHK.TRANS64 P0, [R5+URZ+0x22860], R0 ;  /* 0x02286000050085a7 */ /* 0x000e24000800007f */
[----:B0-----:R-:W-:Y:S05]  /*18530*/  @!P0 BRA `(.L_x_2703) ;  /* 0xfffffffc00f08947 */ /* 0x001fea000383ffff */
.L_x_2695:
[----:B------:R-:W-:Y:S05]  /*18540*/  BSYNC B0 ;  /* 0x0000000000007941 */ /* 0x000fea0003800000 */
.L_x_2694:
[----:B------:R-:W-:Y:S05]  /*18550*/  EXIT ;  /* 0x000000000000794d */ /* 0x000fea0003800000 */
.L_x_2510:
[----:B0-----:R0:W1:Y:S02]  /*18560*/  SYNCS.PHASECHK.TRANS64.TRYWAIT P0, [R6+URZ+0x22800], R3 ;  /* 0x02280003060075a7 */ /* 0x001064000800017f */
[----:B-1----:R-:W-:Y:S05]  /*18570*/  @!P0 NANOSLEEP.SYNCS 0x989680 ;  /* 0x009896800000895d */ /* 0x002fea0003900000 */
[----:B------:R-:W1:Y:S02]  /*18580*/  @!P0 SYNCS.PHASECHK.TRANS64 P0, [R6+URZ+0x22800], R3 ;  /* 0x02280003060085a7 */ /* 0x000e64000800007f */
[----:B-1----:R-:W-:Y:S05]  /*18590*/  @!P0 BRA `(.L_x_2510) ;  /* 0xfffffffc00f08947 */ /* 0x002fea000383ffff */
[----:B------:R-:W-:Y:S05]  /*185a0*/  BRA `(.L_x_2704) ;  /* 0xfffffe9c00807947 */ /* 0x000fea000383ffff */
.L_x_2514:
[----:B0-----:R-:W-:-:S04]  /*185b0*/  IMAD.U32 R3, RZ, RZ, UR22 ;  /* 0x00000016ff037e24 */ /* 0x001fc8000f8e00ff */
[----:B------:R0:W2:Y:S03]  /*185c0*/  SYNCS.PHASECHK.TRANS64.TRYWAIT P1, [R3+URZ+0x22830], R8 ;  /* 0x02283008030075a7 */ /* 0x0000a6000802017f */
[----:B--2---:R-:W-:Y:S05]  /*185d0*/  @!P1 NANOSLEEP.SYNCS 0x989680 ;  /* 0x009896800000995d */ /* 0x004fea0003900000 */
[----:B------:R-:W2:Y:S02]  /*185e0*/  @!P1 SYNCS.PHASECHK.TRANS64 P1, [R3+URZ+0x22830], R8 ;  /* 0x02283008030095a7 */ /* 0x000ea4000802007f */
[----:B--2---:R-:W-:Y:S05]  /*185f0*/  @!P1 BRA `(.L_x_2514) ;  /* 0xfffffffc00ec9947 */ /* 0x004fea000383ffff */
[----:B------:R-:W-:Y:S05]  /*18600*/  BRA `(.L_x_2513) ;  /* 0xfffffe9c00a87947 */ /* 0x000fea000383ffff */
.L_x_2527:
[----:B-1----:R-:W-:-:S04]  /*18610*/  IMAD.U32 R9, RZ, RZ, UR22 ;  /* 0x00000016ff097e24 */ /* 0x002fc8000f8e00ff */
[----:B------:R1:W2:Y:S03]  /*18620*/  SYNCS.PHASECHK.TRANS64.TRYWAIT P1, [R9+URZ+0x22850], R8 ;  /* 0x02285008090075a7 */ /* 0x0002a6000802017f */
[----:B--2---:R-:W-:Y:S05]  /*18630*/  @!P1 NANOSLEEP.SYNCS 0x989680 ;  /* 0x009896800000995d */ /* 0x004fea0003900000 */
[----:B------:R-:W2:Y:S02]  /*18640*/  @!P1 SYNCS.PHASECHK.TRANS64 P1, [R9+URZ+0x22850], R8 ;  /* 0x02285008090095a7 */ /* 0x000ea4000802007f */
[----:B--2---:R-:W-:Y:S05]  /*18650*/  @!P1 BRA `(.L_x_2527) ;  /* 0xfffffffc00ec9947 */ /* 0x004fea000383ffff */
[----:B------:R-:W-:Y:S05]  /*18660*/  BRA `(.L_x_2526) ;  /* 0xfffffec000587947 */ /* 0x000fea000383ffff */
.L_x_2536:
[----:B-1----:R-:W-:-:S04]  /*18670*/  IMAD.U32 R4, RZ, RZ, UR26 ;  /* 0x0000001aff047e24 */ /* 0x002fc8000f8e00ff */
[----:B------:R1:W2:Y:S03]  /*18680*/  SYNCS.PHASECHK.TRANS64.TRYWAIT P1, [R4+URZ+0x22830], R7 ;  /* 0x02283007040075a7 */ /* 0x0002a6000802017f */
[----:B--2---:R-:W-:Y:S05]  /*18690*/  @!P1 NANOSLEEP.SYNCS 0x989680 ;  /* 0x009896800000995d */ /* 0x004fea0003900000 */
[----:B------:R-:W2:Y:S02]  /*186a0*/  @!P1 SYNCS.PHASECHK.TRANS64 P1, [R4+URZ+0x22830], R7 ;  /* 0x02283007040095a7 */ /* 0x000ea4000802007f */
[----:B--2---:R-:W-:Y:S05]  /*186b0*/  @!P1 BRA `(.L_x_2536) ;  /* 0xfffffffc00ec9947 */ /* 0x004fea000383ffff */
[----:B------:R-:W-:Y:S05]  /*186c0*/  BRA `(.L_x_2535) ;  /* 0xfffffec8000c7947 */ /* 0x000fea000383ffff */
.L_x_2549:
[----:B---3--:R-:W-:-:S04]  /*186d0*/  IMAD.U32 R8, RZ, RZ, UR26 ;  /* 0x0000001aff087e24 */ /* 0x008fc8000f8e00ff */
[----:B------:R3:W4:Y:S03]  /*186e0*/  SYNCS.PHASECHK.TRANS64.TRYWAIT P1, [R8+URZ+0x22850], R7 ;  /* 0x02285007080075a7 */ /* 0x000726000802017f */
[----:B----4-:R-:W-:Y:S05]  /*186f0*/  @!P1 NANOSLEEP.SYNCS 0x989680 ;  /* 0x009896800000995d */ /* 0x010fea0003900000 */
[----:B------:R-:W4:Y:S02]  /*18700*/  @!P1 SYNCS.PHASECHK.TRANS64 P1, [R8+URZ+0x22850], R7 ;  /* 0x02285007080095a7 */ /* 0x000f24000802007f */
[----:B----4-:R-:W-:Y:S05]  /*18710*/  @!P1 BRA `(.L_x_2549) ;  /* 0xfffffffc00ec9947 */ /* 0x010fea000383ffff */
[----:B------:R-:W-:Y:S05]  /*18720*/  BRA `(.L_x_2548) ;  /* 0xfffffef000dc7947 */ /* 0x000fea000383ffff */
.L_x_2559:
[----:B-12---:R-:W-:-:S04]  /*18730*/  IMAD.U32 R3, RZ, RZ, UR24 ;  /* 0x00000018ff037e24 */ /* 0x006fc8000f8e00ff */
[----:B------:R1:W2:Y:S03]  /*18740*/  SYNCS.PHASECHK.TRANS64.TRYWAIT P2, [R3+URZ+0x22830], R6 ;  /* 0x02283006030075a7 */ /* 0x0002a6000804017f */
[----:B--2---:R-:W-:Y:S05]  /*18750*/  @!P2 NANOSLEEP.SYNCS 0x989680 ;  /* 0x009896800000a95d */ /* 0x004fea0003900000 */
[----:B------:R-:W2:Y:S02]  /*18760*/  @!P2 SYNCS.PHASECHK.TRANS64 P2, [R3+URZ+0x22830], R6 ;  /* 0x022830060300a5a7 */ /* 0x000ea4000804007f */
[----:B--2---:R-:W-:Y:S05]  /*18770*/  @!P2 BRA `(.L_x_2559) ;  /* 0xfffffffc00eca947 */ /* 0x004fea000383ffff */
[----:B------:R-:W-:Y:S05]  /*18780*/  BRA `(.L_x_2558) ;  /* 0xfffffef8009c7947 */ /* 0x000fea000383ffff */
.L_x_2564:
[----:B---3--:R-:W-:-:S04]  /*18790*/  IMAD.U32 R9, RZ, RZ, UR24 ;  /* 0x00000018ff097e24 */ /* 0x008fc8000f8e00ff */
[----:B------:R3:W4:Y:S03]  /*187a0*/  SYNCS.PHASECHK.TRANS64.TRYWAIT P2, [R9+URZ+0x22850], R6 ;  /* 0x02285006090075a7 */ /* 0x000726000804017f */
[----:B----4-:R-:W-:Y:S05]  /*187b0*/  @!P2 NANOSLEEP.SYNCS 0x989680 ;  /* 0x009896800000a95d */ /* 0x010fea0003900000 */
[----:B------:R-:W4:Y:S02]  /*187c0*/  @!P2 SYNCS.PHASECHK.TRANS64 P2, [R9+URZ+0x22850], R6 ;  /* 0x022850060900a5a7 */ /* 0x000f24000804007f */
[----:B----4-:R-:W-:Y:S05]  /*187d0*/  @!P2 BRA `(.L_x_2564) ;  /* 0xfffffffc00eca947 */ /* 0x010fea000383ffff */
[----:B------:R-:W-:Y:S05]  /*187e0*/  BRA `(.L_x_2563) ;  /* 0xffffff1000bc7947 */ /* 0x000fea000383ffff */
.L_x_2571:
[----:B---3--:R-:W-:-:S04]  /*187f0*/  IMAD.U32 R4, RZ, RZ, UR23 ;  /* 0x00000017ff047e24 */ /* 0x008fc8000f8e00ff */
[----:B------:R3:W4:Y:S03]  /*18800*/  SYNCS.PHASECHK.TRANS64.TRYWAIT P1, [R4+URZ+0x22830], R7 ;  /* 0x02283007040075a7 */ /* 0x000726000802017f */
[----:B----4-:R-:W-:Y:S05]  /*18810*/  @!P1 NANOSLEEP.SYNCS 0x989680 ;  /* 0x009896800000995d */ /* 0x010fea0003900000 */
[----:B------:R-:W4:Y:S02]  /*18820*/  @!P1 SYNCS.PHASECHK.TRANS64 P1, [R4+URZ+0x22830], R7 ;  /* 0x02283007040095a7 */ /* 0x000f24000802007f */
[----:B----4-:R-:W-:Y:S05]  /*18830*/  @!P1 BRA `(.L_x_2571) ;  /* 0xfffffffc00ec9947 */ /* 0x010fea000383ffff */
[----:B------:R-:W-:Y:S05]  /*18840*/  BRA `(.L_x_2570) ;  /* 0xffffff1400d47947 */ /* 0x000fea000383ffff */
.L_x_2584:
[----:B---3--:R-:W-:-:S04]  /*18850*/  IMAD.U32 R8, RZ, RZ, UR23 ;  /* 0x00000017ff087e24 */ /* 0x008fc8000f8e00ff */
[----:B------:R3:W4:Y:S03]  /*18860*/  SYNCS.PHASECHK.TRANS64.TRYWAIT P1, [R8+URZ+0x22850], R7 ;  /* 0x02285007080075a7 */ /* 0x000726000802017f */
[----:B----4-:R-:W-:Y:S05]  /*18870*/  @!P1 NANOSLEEP.SYNCS 0x989680 ;  /* 0x009896800000995d */ /* 0x010fea0003900000 */
[----:B------:R-:W4:Y:S02]  /*18880*/  @!P1 SYNCS.PHASECHK.TRANS64 P1, [R8+URZ+0x22850], R7 ;  /* 0x02285007080095a7 */ /* 0x000f24000802007f */
[----:B----4-:R-:W-:Y:S05]  /*18890*/  @!P1 BRA `(.L_x_2584) ;  /* 0xfffffffc00ec9947 */ /* 0x010fea000383ffff */
[----:B------:R-:W-:Y:S05]  /*188a0*/  BRA `(.L_x_2583) ;  /* 0xffffff4000a47947 */ /* 0x000fea000383ffff */
.L_x_2641:
        /* <DEDUP_REMOVED lines=11> */
.L_x_2706:
[----:B------:R-:W-:Y:S05]  /*18960*/  BSYNC B0 ;  /* 0x0000000000007941 */ /* 0x000fea0003800000 */
.L_x_2705:
[----:B------:R-:W-:Y:S05]  /*18970*/  BRA `(.L_x_2707) ;  /* 0xffffffb800b87947 */ /* 0x000fea000383ffff */
.L_x_2644:
[----:B0-----:R0:W1:Y:S02]  /*18980*/  SYNCS.PHASECHK.TRANS64.TRYWAIT P0, [R19+URZ+0x22840], R0 ;  /* 0x02284000130075a7 */ /* 0x001064000800017f */
[----:B-1----:R-:W-:Y:S05]  /*18990*/  @!P0 NANOSLEEP.SYNCS 0x989680 ;  /* 0x009896800000895d */ /* 0x002fea0003900000 */
[----:B------:R-:W1:Y:S02]  /*189a0*/  @!P0 SYNCS.PHASECHK.TRANS64 P0, [R19+URZ+0x22840], R0 ;  /* 0x02284000130085a7 */ /* 0x000e64000800007f */
[----:B-1----:R-:W-:Y:S05]  /*189b0*/  @!P0 BRA `(.L_x_2644) ;  /* 0xfffffffc00f08947 */ /* 0x002fea000383ffff */
[----:B------:R-:W-:Y:S05]  /*189c0*/  BRA `(.L_x_2708) ;  /* 0xffffffbc00547947 */ /* 0x000fea000383ffff */
.L_x_2645:
        /* <DEDUP_REMOVED lines=8> */
.L_x_2710:
[----:B------:R-:W-:Y:S05]  /*18a50*/  BSYNC B0 ;  /* 0x0000000000007941 */ /* 0x000fea0003800000 */
.L_x_2709:
        /* <DEDUP_REMOVED lines=9> */
.L_x_2711:
[----:B------:R-:W-:Y:S02]  /*18af0*/  IMAD.MOV.U32 R13, RZ, RZ, R4 ;  /* 0x000000ffff0d7224 */ /* 0x000fe400078e0004 */
[----:B------:R-:W-:Y:S02]  /*18b00*/  IMAD.MOV.U32 R12, RZ, RZ, 0x1 ;  /* 0x00000001ff0c7424 */ /* 0x000fe400078e00ff */
[----:B------:R-:W-:-:S07]  /*18b10*/  IMAD.MOV.U32 R3, RZ, RZ, R14 ;  /* 0x000000ffff037224 */ /* 0x000fce00078e000e */
[----:B------:R-:W-:Y:S05]  /*18b20*/  WARPSYNC.COLLECTIVE R15, `(.L_x_2712) ;  /* 0x000000000f087348 */ /* 0x000fea0003c00000 */
[----:B------:R0:W1:Y:S02]  /*18b30*/  SHFL.IDX P6, R14, R13, R12, R11 ;  /* 0x0000000c0d0e7389 */ /* 0x00006400000c000b */
[----:B01----:R-:W-:Y:S01]  /*18b40*/  ENDCOLLECTIVE ;  /* 0x000000000000791b */ /* 0x003fe20003800000 */
.L_x_2712:
        /* <DEDUP_REMOVED lines=15> */
.L_x_2713:
[----:B------:R-:W-:Y:S02]  /*18c40*/  @P0 IMAD R6, R5, 0x2, R17 ;  /* 0x0000000205060824 */ /* 0x000fe400078e0211 */
[----:B------:R-:W-:Y:S02]  /*18c50*/  IMAD.MOV.U32 R13, RZ, RZ, R4 ;  /* 0x000000ffff0d7224 */ /* 0x000fe400078e0004 */
[----:B------:R-:W-:Y:S02]  /*18c60*/  IMAD.MOV.U32 R12, RZ, RZ, 0x2 ;  /* 0x00000002ff0c7424 */ /* 0x000fe400078e00ff */
[----:B------:R-:W-:-:S07]  /*18c70*/  IMAD.MOV.U32 R3, RZ, RZ, R14 ;  /* 0x000000ffff037224 */ /* 0x000fce00078e000e */
[----:B------:R-:W-:Y:S05]  /*18c80*/  WARPSYNC.COLLECTIVE R15, `(.L_x_2714) ;  /* 0x000000000f087348 */ /* 0x000fea0003c00000 */
[----:B------:R0:W1:Y:S02]  /*18c90*/  SHFL.IDX P6, R14, R13, R12, R11 ;  /* 0x0000000c0d0e7389 */ /* 0x00006400000c000b */
[----:B01----:R-:W-:Y:S01]  /*18ca0*/  ENDCOLLECTIVE ;  /* 0x000000000000791b */ /* 0x003fe20003800000 */
.L_x_2714:
        /* <DEDUP_REMOVED lines=15> */
.L_x_2715:
[----:B------:R-:W-:Y:S02]  /*18da0*/  @P0 IMAD R6, R5, 0x2, R17 ;  /* 0x0000000205060824 */ /* 0x000fe400078e0211 */
[----:B------:R-:W-:Y:S02]  /*18db0*/  IMAD.MOV.U32 R13, RZ, RZ, R4 ;  /* 0x000000ffff0d7224 */ /* 0x000fe400078e0004 */
[----:B------:R-:W-:Y:S02]  /*18dc0*/  IMAD.MOV.U32 R12, RZ, RZ, 0x3 ;  /* 0x00000003ff0c7424 */ /* 0x000fe400078e00ff */
[----:B------:R-:W-:-:S07]  /*18dd0*/  IMAD.MOV.U32 R3, RZ, RZ, R14 ;  /* 0x000000ffff037224 */ /* 0x000fce00078e000e */
[----:B------:R-:W-:Y:S05]  /*18de0*/  WARPSYNC.COLLECTIVE R15, `(.L_x_2716) ;  /* 0x000000000f087348 */ /* 0x000fea0003c00000 */
[----:B------:R0:W1:Y:S02]  /*18df0*/  SHFL.IDX P6, R14, R13, R12, R11 ;  /* 0x0000000c0d0e7389 */ /* 0x00006400000c000b */
[----:B01----:R-:W-:Y:S01]  /*18e00*/  ENDCOLLECTIVE ;  /* 0x000000000000791b */ /* 0x003fe20003800000 */
.L_x_2716:
        /* <DEDUP_REMOVED lines=15> */
.L_x_2717:
[----:B------:R-:W-:Y:S02]  /*18f00*/  @P0 IMAD R6, R5, 0x2, R17 ;  /* 0x0000000205060824 */ /* 0x000fe400078e0211 */
[----:B------:R-:W-:Y:S02]  /*18f10*/  IMAD.MOV.U32 R13, RZ, RZ, R4 ;  /* 0x000000ffff0d7224 */ /* 0x000fe400078e0004 */
[----:B------:R-:W-:Y:S02]  /*18f20*/  IMAD.MOV.U32 R12, RZ, RZ, 0x4 ;  /* 0x00000004ff0c7424 */ /* 0x000fe400078e00ff */
[----:B------:R-:W-:-:S07]  /*18f30*/  IMAD.MOV.U32 R3, RZ, RZ, R14 ;  /* 0x000000ffff037224 */ /* 0x000fce00078e000e */
[----:B------:R-:W-:Y:S05]  /*18f40*/  WARPSYNC.COLLECTIVE R15, `(.L_x_2718) ;  /* 0x000000000f087348 */ /* 0x000fea0003c00000 */
[----:B------:R0:W1:Y:S02]  /*18f50*/  SHFL.IDX P6, R14, R13, R12, R11 ;  /* 0x0000000c0d0e7389 */ /* 0x00006400000c000b */
[----:B01----:R-:W-:Y:S01]  /*18f60*/  ENDCOLLECTIVE ;  /* 0x000000000000791b */ /* 0x003fe20003800000 */
.L_x_2718:
        /* <DEDUP_REMOVED lines=15> */
.L_x_2719:
[----:B------:R-:W-:Y:S02]  /*19060*/  @P0 IMAD R6, R5, 0x2, R17 ;  /* 0x0000000205060824 */ /* 0x000fe400078e0211 */
[----:B------:R-:W-:Y:S02]  /*19070*/  IMAD.MOV.U32 R13, RZ, RZ, R4 ;  /* 0x000000ffff0d7224 */ /* 0x000fe400078e0004 */
[----:B------:R-:W-:Y:S02]  /*19080*/  IMAD.MOV.U32 R12, RZ, RZ, 0x5 ;  /* 0x00000005ff0c7424 */ /* 0x000fe400078e00ff */
[----:B------:R-:W-:-:S07]  /*19090*/  IMAD.MOV.U32 R3, RZ, RZ, R14 ;  /* 0x000000ffff037224 */ /* 0x000fce00078e000e */
[----:B------:R-:W-:Y:S05]  /*190a0*/  WARPSYNC.COLLECTIVE R15, `(.L_x_2720) ;  /* 0x000000000f087348 */ /* 0x000fea0003c00000 */
[----:B------:R0:W1:Y:S02]  /*190b0*/  SHFL.IDX P6, R14, R13, R12, R11 ;  /* 0x0000000c0d0e7389 */ /* 0x00006400000c000b */
[----:B01----:R-:W-:Y:S01]  /*190c0*/  ENDCOLLECTIVE ;  /* 0x000000000000791b */ /* 0x003fe20003800000 */
.L_x_2720:
        /* <DEDUP_REMOVED lines=10> */
.L_x_2721:
[----:B------:R-:W-:Y:S01]  /*19170*/  @!PT LDS RZ, [RZ] ;  /* 0x00000000fffff984 */ /* 0x000fe20000000800 */
[----:B------:R-:W-:Y:S01]  /*19180*/  @!PT LDS RZ, [RZ] ;  /* 0x00000000fffff984 */ /* 0x000fe20000000800 */
[----:B------:R-:W-:Y:S01]  /*19190*/  @!PT LDS RZ, [RZ] ;  /* 0x00000000fffff984 */ /* 0x000fe20000000800 */
[----:B------:R1:W-:Y:S01]  /*191a0*/  @P0 LDGSTS.E.BYPASS.LTC128B.128 [R6+0x1e400], desc[UR48][R2.64], !P2 ;  /* 0x1e40000002060fae */ /* 0x0003e2000d101d70 */
[----:B------:R-:W-:Y:S01]  /*191b0*/  IMAD.MOV.U32 R0, RZ, RZ, R14 ;  /* 0x000000ffff007224 */ /* 0x000fe200078e000e */
[----:B------:R-:W-:Y:S06]  /*191c0*/  BRA `(.L_x_2722) ;  /* 0xffffffb800b47947 */ /* 0x000fec000383ffff */
.L_x_2650:
[----:B------:R-:W-:Y:S02]  /*191d0*/  IMAD.MOV.U32 R13, RZ, RZ, R4 ;  /* 0x000000ffff0d7224 */ /* 0x000fe400078e0004 */
[----:B------:R-:W-:Y:S02]  /*191e0*/  IMAD.MOV.U32 R12, RZ, RZ, RZ ;  /* 0x000000ffff0c7224 */ /* 0x000fe400078e00ff */
[----:B------:R-:W-:Y:S02]  /*191f0*/  IMAD.MOV.U32 R11, RZ, RZ, 0x181f ;  /* 0x0000181fff0b7424 */ /* 0x000fe400078e00ff */
[----:B------:R-:W-:Y:S02]  /*19200*/  IMAD.MOV.U32 R15, RZ, RZ, -0x1 ;  /* 0xffffffffff0f7424 */ /* 0x000fe400078e00ff */
[----:B------:R-:W-:Y:S02]  /*19210*/  IMAD R35, R35, R6, RZ ;  /* 0x0000000623237224 */ /* 0x000fe400078e02ff */
[----:B------:R-:W-:-:S07]  /*19220*/  IMAD.IADD R33, R8, 0x1, R33 ;  /* 0x0000000108217824 */ /* 0x000fce00078e0221 */
[----:B-1----:R-:W-:Y:S05]  /*19230*/  WARPSYNC.COLLECTIVE R15, `(.L_x_2723) ;  /* 0x000000000f087348 */ /* 0x002fea0003c00000 */
[----:B------:R0:W2:Y:S02]  /*19240*/  SHFL.IDX P6, R14, R13, R12, R11 ;  /* 0x0000000c0d0e7389 */ /* 0x0000a400000c000b */
[----:B012---:R-:W-:Y:S01]  /*19250*/  ENDCOLLECTIVE ;  /* 0x000000000000791b */ /* 0x007fe20003800000 */
.L_x_2723:
[C---:B------:R-:W-:Y:S01]  /*19260*/  VIADD R6, R33.reuse, 0x10 ;  /* 0x0000001021067836 */ /* 0x040fe20000000000 */
[----:B------:R-:W-:Y:S01]  /*19270*/  ISETP.GE.AND P0, PT, R33, R35, PT ;  /* 0x000000232100720c */ /* 0x000fe20003f06270 */
[----:B------:R-:W-:Y:S02]  /*19280*/  IMAD.MOV.U32 R13, RZ, RZ, R0 ;  /* 0x000000ffff0d7224 */ /* 0x000fe400078e0000 */
[----:B------:R-:W-:-:S10]  /*19290*/  IMAD.MOV.U32 R2, RZ, RZ, R14 ;  /* 0x000000ffff027224 */ /* 0x000fd400078e000e */
[----:B------:R-:W-:Y:S05]  /*192a0*/  WARPSYNC.COLLECTIVE R15, `(.L_x_2724) ;  /* 0x000000000f087348 */ /* 0x000fea0003c00000 */
[----:B------:R0:W1:Y:S02]  /*192b0*/  SHFL.IDX P6, R14, R13, R12, R11 ;  /* 0x0000000c0d0e7389 */ /* 0x00006400000c000b */
[----:B01----:R-:W-:Y:S01]  /*192c0*/  ENDCOLLECTIVE ;  /* 0x000000000000791b */ /* 0x003fe20003800000 */
.L_x_2724:
[----:B------:R-:W-:Y:S02]  /*192d0*/  IMAD.MOV.U32 R13, RZ, RZ, R4 ;  /* 0x000000ffff0d7224 */ /* 0x000fe400078e0004 */
[----:B------:R-:W-:Y:S02]  /*192e0*/  IMAD.MOV.U32 R12, RZ, RZ, 0x1 ;  /* 0x00000001ff0c7424 */ /* 0x000fe400078e00ff */
[----:B------:R-:W-:-:S07]  /*192f0*/  IMAD.MOV.U32 R3, RZ, RZ, R14 ;  /* 0x000000ffff037224 */ /* 0x000fce00078e000e */
[----:B------:R-:W-:Y:S05]  /*19300*/  WARPSYNC.COLLECTIVE R15, `(.L_x_2725) ;  /* 0x000000000f087348 */ /* 0x000fea0003c00000 */
[----:B------:R0:W1:Y:S02]  /*19310*/  SHFL.IDX P6, R14, R13, R12, R11 ;  /* 0x0000000c0d0e7389 */ /* 0x00006400000c000b */
[----:B01----:R-:W-:Y:S01]  /*19320*/  ENDCOLLECTIVE ;  /* 0x000000000000791b */ /* 0x003fe20003800000 */
.L_x_2725:
        /* <DEDUP_REMOVED lines=15> */
.L_x_2726:
[----:B------:R-:W-:Y:S02]  /*19420*/  IMAD.MOV.U32 R13, RZ, RZ, R4 ;  /* 0x000000ffff0d7224 */ /* 0x000fe400078e0004 */
[----:B------:R-:W-:Y:S02]  /*19430*/  IMAD.MOV.U32 R12, RZ, RZ, 0x2 ;  /* 0x00000002ff0c7424 */ /* 0x000fe400078e00ff */
[----:B------:R-:W-:-:S07]  /*19440*/  IMAD.MOV.U32 R3, RZ, RZ, R14 ;  /* 0x000000ffff037224 */ /* 0x000fce00078e000e */
[----:B------:R-:W-:Y:S05]  /*19450*/  WARPSYNC.COLLECTIVE R15, `(.L_x_2727) ;  /* 0x000000000f087348 */ /* 0x000fea0003c00000 */
[----:B------:R0:W1:Y:S02]  /*19460*/  SHFL.IDX P6, R14, R13, R12, R11 ;  /* 0x0000000c0d0e7389 */ /* 0x00006400000c000b */
[----:B01----:R-:W-:Y:S01]  /*19470*/  ENDCOLLECTIVE ;  /* 0x000000000000791b */ /* 0x003fe20003800000 */
.L_x_2727:
        /* <DEDUP_REMOVED lines=16> */
.L_x_2728:
[----:B------:R-:W-:Y:S02]  /*19580*/  IMAD.MOV.U32 R13, RZ, RZ, R4 ;  /* 0x000000ffff0d7224 */ /* 0x000fe400078e0004 */
[----:B------:R-:W-:Y:S02]  /*19590*/  IMAD.MOV.U32 R12, RZ, RZ, 0x3 ;  /* 0x00000003ff0c7424 */ /* 0x000fe400078e00ff */
[----:B------:R-:W-:-:S07]  /*195a0*/  IMAD.MOV.U32 R3, RZ, RZ, R14 ;  /* 0x000000ffff037224 */ /* 0x000fce00078e000e */
[----:B------:R-:W-:Y:S05]  /*195b0*/  WARPSYNC.COLLECTIVE R15, `(.L_x_2729) ;  /* 0x000000000f087348 */ /* 0x000fea0003c00000 */
[----:B------:R0:W1:Y:S02]  /*195c0*/  SHFL.IDX P6, R14, R13, R12, R11 ;  /* 0x0000000c0d0e7389 */ /* 0x00006400000c000b */
[----:B01----:R-:W-:Y:S01]  /*195d0*/  ENDCOLLECTIVE ;  /* 0x000000000000791b */ /* 0x003fe20003800000 */
.L_x_2729:
        /* <DEDUP_REMOVED lines=16> */
.L_x_2730:
[----:B------:R-:W-:Y:S02]  /*196e0*/  IMAD.MOV.U32 R13, RZ, RZ, R4 ;  /* 0x000000ffff0d7224 */ /* 0x000fe400078e0004 */
[----:B------:R-:W-:Y:S02]  /*196f0*/  IMAD.MOV.U32 R12, RZ, RZ, 0x4 ;  /* 0x00000004ff0c7424 */ /* 0x000fe400078e00ff */
[----:B------:R-:W-:-:S07]  /*19700*/  IMAD.MOV.U32 R3, RZ, RZ, R14 ;  /* 0x000000ffff037224 */ /* 0x000fce00078e000e */
[----:B------:R-:W-:Y:S05]  /*19710*/  WARPSYNC.COLLECTIVE R15, `(.L_x_2731) ;  /* 0x000000000f087348 */ /* 0x000fea0003c00000 */
[----:B------:R0:W1:Y:S02]  /*19720*/  SHFL.IDX P6, R14, R13, R12, R11 ;  /* 0x0000000c0d0e7389 */ /* 0x00006400000c000b */
[----:B01----:R-:W-:Y:S01]  /*19730*/  ENDCOLLECTIVE ;  /* 0x000000000000791b */ /* 0x003fe20003800000 */
.L_x_2731:
        /* <DEDUP_REMOVED lines=16> */
.L_x_2732:
[----:B------:R-:W-:Y:S02]  /*19840*/  IMAD.MOV.U32 R13, RZ, RZ, R4 ;  /* 0x000000ffff0d7224 */ /* 0x000fe400078e0004 */
[----:B------:R-:W-:Y:S02]  /*19850*/  IMAD.MOV.U32 R12, RZ, RZ, 0x5 ;  /* 0x00000005ff0c7424 */ /* 0x000fe400078e00ff */
[----:B------:R-:W-:-:S07]  /*19860*/  IMAD.MOV.U32 R3, RZ, RZ, R14 ;  /* 0x000000ffff037224 */ /* 0x000fce00078e000e */
[----:B------:R-:W-:Y:S05]  /*19870*/  WARPSYNC.COLLECTIVE R15, `(.L_x_2733) ;  /* 0x000000000f087348 */ /* 0x000fea0003c00000 */
[----:B------:R0:W1:Y:S02]  /*19880*/  SHFL.IDX P6, R14, R13, R12, R11 ;  /* 0x0000000c0d0e7389 */ /* 0x00006400000c000b */
[----:B01----:R-:W-:Y:S01]  /*19890*/  ENDCOLLECTIVE ;  /* 0x000000000000791b */ /* 0x003fe20003800000 */
.L_x_2733:
        /* <DEDUP_REMOVED lines=16> */
.L_x_2734:
[----:B------:R-:W-:Y:S02]  /*199a0*/  IMAD.MOV.U32 R13, RZ, RZ, R4 ;  /* 0x000000ffff0d7224 */ /* 0x000fe400078e0004 */
[----:B------:R-:W-:Y:S02]  /*199b0*/  IMAD.MOV.U32 R12, RZ, RZ, 0x6 ;  /* 0x00000006ff0c7424 */ /* 0x000fe400078e00ff */
[----:B------:R-:W-:-:S07]  /*199c0*/  IMAD.MOV.U32 R3, RZ, RZ, R14 ;  /* 0x000000ffff037224 */ /* 0x000fce00078e000e */
[----:B------:R-:W-:Y:S05]  /*199d0*/  WARPSYNC.COLLECTIVE R15, `(.L_x_2735) ;  /* 0x000000000f087348 */ /* 0x000fea0003c00000 */
[----:B------:R0:W1:Y:S02]  /*199e0*/  SHFL.IDX P6, R14, R13, R12, R11 ;  /* 0x0000000c0d0e7389 */ /* 0x00006400000c000b */
[----:B01----:R-:W-:Y:S01]  /*199f0*/  ENDCOLLECTIVE ;  /* 0x000000000000791b */ /* 0x003fe20003800000 */
.L_x_2735:
        /* <DEDUP_REMOVED lines=16> */
.L_x_2736:
[----:B------:R-:W-:Y:S02]  /*19b00*/  IMAD.MOV.U32 R13, RZ, RZ, R4 ;  /* 0x000000ffff0d7224 */ /* 0x000fe400078e0004 */
[----:B------:R-:W-:Y:S02]  /*19b10*/  IMAD.MOV.U32 R12, RZ, RZ, 0x7 ;  /* 0x00000007ff0c7424 */ /* 0x000fe400078e00ff */
[----:B------:R-:W-:-:S07]  /*19b20*/  IMAD.MOV.U32 R3, RZ, RZ, R14 ;  /* 0x000000ffff037224 */ /* 0x000fce00078e000e */
[----:B------:R-:W-:Y:S05]  /*19b30*/  WARPSYNC.COLLECTIVE R15, `(.L_x_2737) ;  /* 0x000000000f087348 */ /* 0x000fea0003c00000 */
[----:B------:R0:W1:Y:S02]  /*19b40*/  SHFL.IDX P6, R14, R13, R12, R11 ;  /* 0x0000000c0d0e7389 */ /* 0x00006400000c000b */
[----:B01----:R-:W-:Y:S01]  /*19b50*/  ENDCOLLECTIVE ;  /* 0x000000000000791b */ /* 0x003fe20003800000 */
.L_x_2737:
        /* <DEDUP_REMOVED lines=14> */
.L_x_2738:
[----:B------:R-:W-:Y:S05]  /*19c40*/  BRA `(.L_x_2739) ;  /* 0xffffffb800dc7947 */ /* 0x000fea000383ffff */
.L_x_2653:
[----:B0-----:R0:W2:Y:S02]  /*19c50*/  SYNCS.PHASECHK.TRANS64.TRYWAIT P0, [R17+URZ+0x22820], R0 ;  /* 0x02282000110075a7 */ /* 0x0010a4000800017f */
[----:B--2---:R-:W-:Y:S05]  /*19c60*/  @!P0 NANOSLEEP.SYNCS 0x989680 ;  /* 0x009896800000895d */ /* 0x004fea0003900000 */
[----:B------:R-:W2:Y:S02]  /*19c70*/  @!P0 SYNCS.PHASECHK.TRANS64 P0, [R17+URZ+0x22820], R0 ;  /* 0x02282000110085a7 */ /* 0x000ea4000800007f */
[----:B--2---:R-:W-:Y:S05]  /*19c80*/  @!P0 BRA `(.L_x_2653) ;  /* 0xfffffffc00f08947 */ /* 0x004fea000383ffff */
[----:B------:R-:W-:Y:S05]  /*19c90*/  BRA `(.L_x_2740) ;  /* 0xffffffbc00387947 */ /* 0x000fea000383ffff */
.L_x_2656:
[----:B0-----:R0:W2:Y:S02]  /*19ca0*/  SYNCS.PHASECHK.TRANS64.TRYWAIT P0, [R19+URZ+0x22860], R0 ;  /* 0x02286000130075a7 */ /* 0x0010a4000800017f */
[----:B--2---:R-:W-:Y:S05]  /*19cb0*/  @!P0 NANOSLEEP.SYNCS 0x989680 ;  /* 0x009896800000895d */ /* 0x004fea0003900000 */
[----:B------:R-:W2:Y:S02]  /*19cc0*/  @!P0 SYNCS.PHASECHK.TRANS64 P0, [R19+URZ+0x22860], R0 ;  /* 0x02286000130085a7 */ /* 0x000ea4000800007f */
[----:B--2---:R-:W-:Y:S05]  /*19cd0*/  @!P0 BRA `(.L_x_2656) ;  /* 0xfffffffc00f08947 */ /* 0x004fea000383ffff */
[----:B------:R-:W-:Y:S05]  /*19ce0*/  BRA `(.L_x_2741) ;  /* 0xffffffbc00487947 */ /* 0x000fea000383ffff */
.L_x_2657:
        /* <DEDUP_REMOVED lines=8> */
.L_x_2743:
[----:B------:R-:W-:Y:S05]  /*19d70*/  BSYNC B0 ;  /* 0x0000000000007941 */ /* 0x000fea0003800000 */
.L_x_2742:
        /* <DEDUP_REMOVED lines=13> */
.L_x_2744:
        /* <DEDUP_REMOVED lines=9> */
.L_x_2745:
        /* <DEDUP_REMOVED lines=17> */
.L_x_2746:
[----:B------:R-:W-:Y:S02]  /*19ff0*/  IMAD.MOV.U32 R13, RZ, RZ, R6 ;  /* 0x000000ffff0d7224 */ /* 0x000fe400078e0006 */
[----:B------:R-:W-:Y:S01]  /*1a000*/  IMAD.MOV.U32 R12, RZ, RZ, 0x2 ;  /* 0x00000002ff0c7424 */ /* 0x000fe200078e00ff */
[----:B------:R-:W-:-:S13]  /*1a010*/  IADD3 R2, P3, R14, R0, RZ ;  /* 0x000000000e027210 */ /* 0x000fda0007f7e0ff */
[----:B------:R-:W-:Y:S05]  /*1a020*/  WARPSYNC.COLLECTIVE R15, `(.L_x_2747) ;  /* 0x000000000f087348 */ /* 0x000fea0003c00000 */
[----:B------:R0:W1:Y:S02]  /*1a030*/  SHFL.IDX P6, R14, R13, R12, R11 ;  /* 0x0000000c0d0e7389 */ /* 0x00006400000c000b */
[----:B01----:R-:W-:Y:S01]  /*1a040*/  ENDCOLLECTIVE ;  /* 0x000000000000791b */ /* 0x003fe20003800000 */
.L_x_2747:
        /* <DEDUP_REMOVED lines=17> */
.L_x_2748:
[----:B------:R-:W-:Y:S02]  /*1a160*/  IMAD.MOV.U32 R13, RZ, RZ, R6 ;  /* 0x000000ffff0d7224 */ /* 0x000fe400078e0006 */
[----:B------:R-:W-:Y:S01]  /*1a170*/  IMAD.MOV.U32 R12, RZ, RZ, 0x3 ;  /* 0x00000003ff0c7424 */ /* 0x000fe200078e00ff */
[----:B------:R-:W-:-:S13]  /*1a180*/  IADD3 R2, P3, R14, R0, RZ ;  /* 0x000000000e027210 */ /* 0x000fda0007f7e0ff */
[----:B------:R-:W-:Y:S05]  /*1a190*/  WARPSYNC.COLLECTIVE R15, `(.L_x_2749) ;  /* 0x000000000f087348 */ /* 0x000fea0003c00000 */
[----:B------:R0:W1:Y:S02]  /*1a1a0*/  SHFL.IDX P6, R14, R13, R12, R11 ;  /* 0x0000000c0d0e7389 */ /* 0x00006400000c000b */
[----:B01----:R-:W-:Y:S01]  /*1a1b0*/  ENDCOLLECTIVE ;  /* 0x000000000000791b */ /* 0x003fe20003800000 */
.L_x_2749:
        /* <DEDUP_REMOVED lines=17> */
.L_x_2750:
[----:B------:R-:W-:Y:S02]  /*1a2d0*/  IMAD.MOV.U32 R13, RZ, RZ, R6 ;  /* 0x000000ffff0d7224 */ /* 0x000fe400078e0006 */
[----:B------:R-:W-:Y:S01]  /*1a2e0*/  IMAD.MOV.U32 R12, RZ, RZ, 0x4 ;  /* 0x00000004ff0c7424 */ /* 0x000fe200078e00ff */
[----:B------:R-:W-:-:S13]  /*1a2f0*/  IADD3 R2, P3, R14, R0, RZ ;  /* 0x000000000e027210 */ /* 0x000fda0007f7e0ff */
[----:B------:R-:W-:Y:S05]  /*1a300*/  WARPSYNC.COLLECTIVE R15, `(.L_x_2751) ;  /* 0x000000000f087348 */ /* 0x000fea0003c00000 */
[----:B------:R0:W1:Y:S02]  /*1a310*/  SHFL.IDX P6, R14, R13, R12, R11 ;  /* 0x0000000c0d0e7389 */ /* 0x00006400000c000b */
[----:B01----:R-:W-:Y:S01]  /*1a320*/  ENDCOLLECTIVE ;  /* 0x000000000000791b */ /* 0x003fe20003800000 */
.L_x_2751:
        /* <DEDUP_REMOVED lines=17> */
.L_x_2752:
[----:B------:R-:W-:Y:S02]  /*1a440*/  IMAD.MOV.U32 R13, RZ, RZ, R6 ;  /* 0x000000ffff0d7224 */ /* 0x000fe400078e0006 */
[----:B------:R-:W-:Y:S01]  /*1a450*/  IMAD.MOV.U32 R12, RZ, RZ, 0x5 ;  /* 0x00000005ff0c7424 */ /* 0x000fe200078e00ff */
[----:B------:R-:W-:-:S13]  /*1a460*/  IADD3 R2, P3, R14, R0, RZ ;  /* 0x000000000e027210 */ /* 0x000fda0007f7e0ff */
[----:B------:R-:W-:Y:S05]  /*1a470*/  WARPSYNC.COLLECTIVE R15, `(.L_x_2753) ;  /* 0x000000000f087348 */ /* 0x000fea0003c00000 */
[----:B------:R0:W1:Y:S02]  /*1a480*/  SHFL.IDX P6, R14, R13, R12, R11 ;  /* 0x0000000c0d0e7389 */ /* 0x00006400000c000b */
[----:B01----:R-:W-:Y:S01]  /*1a490*/  ENDCOLLECTIVE ;  /* 0x000000000000791b */ /* 0x003fe20003800000 */
.L_x_2753:
        /* <DEDUP_REMOVED lines=12> */
.L_x_2754:
        /* <DEDUP_REMOVED lines=9> */
.L_x_2664:
[----:B0-----:R0:W2:Y:S02]  /*1a5f0*/  SYNCS.PHASECHK.TRANS64.TRYWAIT P0, [R10+URZ+0x22840], R20 ;  /* 0x022840140a0075a7 */ /* 0x0010a4000800017f */
[----:B--2---:R-:W-:Y:S05]  /*1a600*/  @!P0 NANOSLEEP.SYNCS 0x989680 ;  /* 0x009896800000895d */ /* 0x004fea0003900000 */
[----:B------:R-:W2:Y:S02]  /*1a610*/  @!P0 SYNCS.PHASECHK.TRANS64 P0, [R10+URZ+0x22840], R20 ;  /* 0x022840140a0085a7 */ /* 0x000ea4000800007f */
[----:B--2---:R-:W-:Y:S05]  /*1a620*/  @!P0 BRA `(.L_x_2664) ;  /* 0xfffffffc00f08947 */ /* 0x004fea000383ffff */
[----:B------:R-:W-:Y:S05]  /*1a630*/  BRA `(.L_x_2756) ;  /* 0xffffffbc00d47947 */ /* 0x000fea000383ffff */
.L_x_2665:
        /* <DEDUP_REMOVED lines=8> */
.L_x_2758:
[----:B------:R-:W-:Y:S05]  /*1a6c0*/  BSYNC B1 ;  /* 0x0000000000017941 */ /* 0x000fea0003800000 */
.L_x_2757:
        /* <DEDUP_REMOVED lines=9> */
.L_x_2759:
[----:B------:R-:W-:Y:S02]  /*1a760*/  IMAD.MOV.U32 R13, RZ, RZ, R8 ;  /* 0x000000ffff0d7224 */ /* 0x000fe400078e0008 */
[----:B------:R-:W-:Y:S02]  /*1a770*/  IMAD.MOV.U32 R12, RZ, RZ, 0x1 ;  /* 0x00000001ff0c7424 */ /* 0x000fe400078e00ff */
[----:B------:R-:W-:-:S07]  /*1a780*/  IMAD.MOV.U32 R2, RZ, RZ, R14 ;  /* 0x000000ffff027224 */ /* 0x000fce00078e000e */
[----:B------:R-:W-:Y:S05]  /*1a790*/  WARPSYNC.COLLECTIVE R15, `(.L_x_2760) ;  /* 0x000000000f087348 */ /* 0x000fea0003c00000 */
[----:B------:R0:W1:Y:S02]  /*1a7a0*/  SHFL.IDX P6, R14, R13, R12, R11 ;  /* 0x0000000c0d0e7389 */ /* 0x00006400000c000b */
[----:B01----:R-:W-:Y:S01]  /*1a7b0*/  ENDCOLLECTIVE ;  /* 0x000000000000791b */ /* 0x003fe20003800000 */
.L_x_2760:
        /* <DEDUP_REMOVED lines=11> */
.L_x_2761:
[----:B------:R-:W-:Y:S02]  /*1a870*/  IMAD.MOV.U32 R13, RZ, RZ, R8 ;  /* 0x000000ffff0d7224 */ /* 0x000fe400078e0008 */
[----:B------:R-:W-:Y:S02]  /*1a880*/  IMAD.MOV.U32 R12, RZ, RZ, 0x2 ;  /* 0x00000002ff0c7424 */ /* 0x000fe400078e00ff */
[----:B------:R-:W-:-:S07]  /*1a890*/  IMAD.MOV.U32 R2, RZ, RZ, R14 ;  /* 0x000000ffff027224 */ /* 0x000fce00078e000e */
[----:B------:R-:W-:Y:S05]  /*1a8a0*/  WARPSYNC.COLLECTIVE R15, `(.L_x_2762) ;  /* 0x000000000f087348 */ /* 0x000fea0003c00000 */
[----:B------:R0:W1:Y:S02]  /*1a8b0*/  SHFL.IDX P6, R14, R13, R12, R11 ;  /* 0x0000000c0d0e7389 */ /* 0x00006400000c000b */
[----:B01----:R-:W-:Y:S01]  /*1a8c0*/  ENDCOLLECTIVE ;  /* 0x000000000000791b */ /* 0x003fe20003800000 */
.L_x_2762:
        /* <DEDUP_REMOVED lines=11> */
.L_x_2763:
[----:B------:R-:W-:Y:S02]  /*1a980*/  IMAD.MOV.U32 R13, RZ, RZ, R8 ;  /* 0x000000ffff0d7224 */ /* 0x000fe400078e0008 */
[----:B------:R-:W-:Y:S02]  /*1a990*/  IMAD.MOV.U32 R12, RZ, RZ, 0x3 ;  /* 0x00000003ff0c7424 */ /* 0x000fe400078e00ff */
[----:B------:R-:W-:-:S07]  /*1a9a0*/  IMAD.MOV.U32 R2, RZ, RZ, R14 ;  /* 0x000000ffff027224 */ /* 0x000fce00078e000e */
[----:B------:R-:W-:Y:S05]  /*1a9b0*/  WARPSYNC.COLLECTIVE R15, `(.L_x_2764) ;  /* 0x000000000f087348 */ /* 0x000fea0003c00000 */
[----:B------:R0:W1:Y:S02]  /*1a9c0*/  SHFL.IDX P6, R14, R13, R12, R11 ;  /* 0x0000000c0d0e7389 */ /* 0x00006400000c000b */
[----:B01----:R-:W-:Y:S01]  /*1a9d0*/  ENDCOLLECTIVE ;  /* 0x000000000000791b */ /* 0x003fe20003800000 */
.L_x_2764:
        /* <DEDUP_REMOVED lines=11> */
.L_x_2765:
[----:B------:R-:W-:Y:S02]  /*1aa90*/  IMAD.MOV.U32 R13, RZ, RZ, R8 ;  /* 0x000000ffff0d7224 */ /* 0x000fe400078e0008 */
[----:B------:R-:W-:Y:S02]  /*1aaa0*/  IMAD.MOV.U32 R12, RZ, RZ, 0x4 ;  /* 0x00000004ff0c7424 */ /* 0x000fe400078e00ff */
[----:B------:R-:W-:-:S07]  /*1aab0*/  IMAD.MOV.U32 R2, RZ, RZ, R14 ;  /* 0x000000ffff027224 */ /* 0x000fce00078e000e */
[----:B------:R-:W-:Y:S05]  /*1aac0*/  WARPSYNC.COLLECTIVE R15, `(.L_x_2766) ;  /* 0x000000000f087348 */ /* 0x000fea0003c00000 */
[----:B------:R0:W1:Y:S02]  /*1aad0*/  SHFL.IDX P6, R14, R13, R12, R11 ;  /* 0x0000000c0d0e7389 */ /* 0x00006400000c000b */
[----:B01----:R-:W-:Y:S01]  /*1aae0*/  ENDCOLLECTIVE ;  /* 0x000000000000791b */ /* 0x003fe20003800000 */
.L_x_2766:
        /* <DEDUP_REMOVED lines=11> */
.L_x_2767:
[----:B------:R-:W-:Y:S02]  /*1aba0*/  IMAD.MOV.U32 R13, RZ, RZ, R8 ;  /* 0x000000ffff0d7224 */ /* 0x000fe400078e0008 */
[----:B------:R-:W-:Y:S02]  /*1abb0*/  IMAD.MOV.U32 R12, RZ, RZ, 0x5 ;  /* 0x00000005ff0c7424 */ /* 0x000fe400078e00ff */
[----:B------:R-:W-:-:S07]  /*1abc0*/  IMAD.MOV.U32 R2, RZ, RZ, R14 ;  /* 0x000000ffff027224 */ /* 0x000fce00078e000e */
[----:B------:R-:W-:Y:S05]  /*1abd0*/  WARPSYNC.COLLECTIVE R15, `(.L_x_2768) ;  /* 0x000000000f087348 */ /* 0x000fea0003c00000 */
[----:B------:R0:W1:Y:S02]  /*1abe0*/  SHFL.IDX P6, R14, R13, R12, R11 ;  /* 0x0000000c0d0e7389 */ /* 0x00006400000c000b */
[----:B01----:R-:W-:Y:S01]  /*1abf0*/  ENDCOLLECTIVE ;  /* 0x000000000000791b */ /* 0x003fe20003800000 */
.L_x_2768:
        /* <DEDUP_REMOVED lines=11> */
.L_x_2769:
[----:B------:R-:W-:Y:S05]  /*1acb0*/  BRA `(.L_x_2770) ;  /* 0xffffffb800fc7947 */ /* 0x000fea000383ffff */
.L_x_2670:
[----:B--2---:R2:W3:Y:S02]  /*1acc0*/  SYNCS.PHASECHK.TRANS64.TRYWAIT P0, [R10+URZ+0x22860], R20 ;  /* 0x022860140a0075a7 */ /* 0x0044e4000800017f */
[----:B---3--:R-:W-:Y:S05]  /*1acd0*/  @!P0 NANOSLEEP.SYNCS 0x989680 ;  /* 0x009896800000895d */ /* 0x008fea0003900000 */
[----:B------:R-:W3:Y:S02]  /*1ace0*/  @!P0 SYNCS.PHASECHK.TRANS64 P0, [R10+URZ+0x22860], R20 ;  /* 0x022860140a0085a7 */ /* 0x000ee4000800007f */
[----:B---3--:R-:W-:Y:S05]  /*1acf0*/  @!P0 BRA `(.L_x_2670) ;  /* 0xfffffffc00f08947 */ /* 0x008fea000383ffff */
[----:B------:R-:W-:Y:S05]  /*1ad00*/  BRA `(.L_x_2771) ;  /* 0xffffffbc004c7947 */ /* 0x000fea000383ffff */
.L_x_2671:
        /* <DEDUP_REMOVED lines=8> */
.L_x_2773:
[----:B------:R-:W-:Y:S05]  /*1ad90*/  BSYNC B1 ;  /* 0x0000000000017941 */ /* 0x000fea0003800000 */
.L_x_2772:
        /* <DEDUP_REMOVED lines=9> */
.L_x_2774:
[----:B------:R-:W-:Y:S02]  /*1ae30*/  IMAD.MOV.U32 R13, RZ, RZ, R22 ;  /* 0x000000ffff0d7224 */ /* 0x000fe400078e0016 */
[----:B------:R-:W-:Y:S01]  /*1ae40*/  IMAD.MOV.U32 R12, RZ, RZ, 0x1 ;  /* 0x00000001ff0c7424 */ /* 0x000fe200078e00ff */
[----:B------:R-:W-:-:S13]  /*1ae50*/  IADD3 R2, P0, R14, R0, RZ ;  /* 0x000000000e027210 */ /* 0x000fda0007f1e0ff */
[----:B------:R-:W-:Y:S05]  /*1ae60*/  WARPSYNC.COLLECTIVE R15, `(.L_x_2775) ;  /* 0x000000000f087348 */ /* 0x000fea0003c00000 */
[----:B------:R0:W1:Y:S02]  /*1ae70*/  SHFL.IDX P6, R14, R13, R12, R11 ;  /* 0x0000000c0d0e7389 */ /* 0x00006400000c000b */
[----:B01----:R-:W-:Y:S01]  /*1ae80*/  ENDCOLLECTIVE ;  /* 0x000000000000791b */ /* 0x003fe20003800000 */
.L_x_2775:
        /* <DEDUP_REMOVED lines=13> */
.L_x_2776:
[----:B------:R-:W-:Y:S02]  /*1af60*/  IMAD.MOV.U32 R13, RZ, RZ, R22 ;  /* 0x000000ffff0d7224 */ /* 0x000fe400078e0016 */
[----:B------:R-:W-:Y:S01]  /*1af70*/  IMAD.MOV.U32 R12, RZ, RZ, 0x2 ;  /* 0x00000002ff0c7424 */ /* 0x000fe200078e00ff */
[----:B------:R-:W-:-:S13]  /*1af80*/  IADD3 R2, P0, R14, R0, RZ ;  /* 0x000000000e027210 */ /* 0x000fda0007f1e0ff */
[----:B------:R-:W-:Y:S05]  /*1af90*/  WARPSYNC.COLLECTIVE R15, `(.L_x_2777) ;  /* 0x000000000f087348 */ /* 0x000fea0003c00000 */
[----:B------:R0:W1:Y:S02]  /*1afa0*/  SHFL.IDX P6, R14, R13, R12, R11 ;  /* 0x0000000c0d0e7389 */ /* 0x00006400000c000b */
[----:B01----:R-:W-:Y:S01]  /*1afb0*/  ENDCOLLECTIVE ;  /* 0x000000000000791b */ /* 0x003fe20003800000 */
.L_x_2777:
        /* <DEDUP_REMOVED lines=13> */
.L_x_2778:
[----:B------:R-:W-:Y:S02]  /*1b090*/  IMAD.MOV.U32 R13, RZ, RZ, R22 ;  /* 0x000000ffff0d7224 */ /* 0x000fe400078e0016 */
[----:B------:R-:W-:Y:S02]  /*1b0a0*/  IMAD.MOV.U32 R12, RZ, RZ, 0x3 ;  /* 0x00000003ff0c7424 */ /* 0x000fe400078e00ff */
[----:B------:R-:W-:-:S07]  /*1b0b0*/  IMAD.MOV.U32 R8, RZ, RZ, R14 ;  /* 0x000000ffff087224 */ /* 0x000fce00078e000e */
[----:B------:R-:W-:Y:S05]  /*1b0c0*/  WARPSYNC.COLLECTIVE R15, `(.L_x_2779) ;  /* 0x000000000f087348 */ /* 0x000fea0003c00000 */
[----:B------:R0:W1:Y:S02]  /*1b0d0*/  SHFL.IDX P6, R14, R13, R12, R11 ;  /* 0x0000000c0d0e7389 */ /* 0x00006400000c000b */
[----:B01----:R-:W-:Y:S01]  /*1b0e0*/  ENDCOLLECTIVE ;  /* 0x000000000000791b */ /* 0x003fe20003800000 */
.L_x_2779:
        /* <DEDUP_REMOVED lines=14> */
.L_x_2780:
[----:B------:R-:W-:Y:S02]  /*1b1d0*/  IMAD.MOV.U32 R13, RZ, RZ, R22 ;  /* 0x000000ffff0d7224 */ /* 0x000fe400078e0016 */
[----:B------:R-:W-:Y:S01]  /*1b1e0*/  IMAD.MOV.U32 R12, RZ, RZ, 0x4 ;  /* 0x00000004ff0c7424 */ /* 0x000fe200078e00ff */
[----:B------:R-:W-:-:S13]  /*1b1f0*/  IADD3 R2, P0, R14, R0, RZ ;  /* 0x000000000e027210 */ /* 0x000fda0007f1e0ff */
[----:B------:R-:W-:Y:S05]  /*1b200*/  WARPSYNC.COLLECTIVE R15, `(.L_x_2781) ;  /* 0x000000000f087348 */ /* 0x000fea0003c00000 */
[----:B------:R0:W1:Y:S02]  /*1b210*/  SHFL.IDX P6, R14, R13, R12, R11 ;  /* 0x0000000c0d0e7389 */ /* 0x00006400000c000b */
[----:B01----:R-:W-:Y:S01]  /*1b220*/  ENDCOLLECTIVE ;  /* 0x000000000000791b */ /* 0x003fe20003800000 */
.L_x_2781:
        /* <DEDUP_REMOVED lines=13> */
.L_x_2782:
[----:B------:R-:W-:Y:S02]  /*1b300*/  IMAD.MOV.U32 R13, RZ, RZ, R22 ;  /* 0x000000ffff0d7224 */ /* 0x000fe400078e0016 */
[----:B------:R-:W-:Y:S01]  /*1b310*/  IMAD.MOV.U32 R12, RZ, RZ, 0x5 ;  /* 0x00000005ff0c7424 */ /* 0x000fe200078e00ff */
[----:B------:R-:W-:-:S13]  /*1b320*/  IADD3 R2, P0, R14, R0, RZ ;  /* 0x000000000e027210 */ /* 0x000fda0007f1e0ff */
[----:B------:R-:W-:Y:S05]  /*1b330*/  WARPSYNC.COLLECTIVE R15, `(.L_x_2783) ;  /* 0x000000000f087348 */ /* 0x000fea0003c00000 */
[----:B------:R0:W1:Y:S02]  /*1b340*/  SHFL.IDX P6, R14, R13, R12, R11 ;  /* 0x0000000c0d0e7389 */ /* 0x00006400000c000b */
[----:B01----:R-:W-:Y:S01]  /*1b350*/  ENDCOLLECTIVE ;  /* 0x000000000000791b */ /* 0x003fe20003800000 */
.L_x_2783:
        /* <DEDUP_REMOVED lines=13> */
.L_x_2784:
[----:B------:R-:W-:Y:S05]  /*1b430*/  BRA `(.L_x_2785) ;  /* 0xffffffb8008c7947 */ /* 0x000fea000383ffff */
.L_x_2679:
        /* <DEDUP_REMOVED lines=8> */
.L_x_2787:
[----:B------:R-:W-:Y:S05]  /*1b4c0*/  BSYNC B0 ;  /* 0x0000000000007941 */ /* 0x000fea0003800000 */
.L_x_2786:
        /* <DEDUP_REMOVED lines=9> */
.L_x_2788:
[----:B------:R-:W-:Y:S02]  /*1b560*/  ULDC UR4, c[0x0][0xc3c] ;  /* 0x00030f0000047ab9 */ /* 0x000fe40000000800 */
[----:B------:R-:W-:-:S13]  /*1b570*/  ISETP.GE.OR P1, PT, R9, UR4, !P0 ;  /* 0x0000000409007c0c */ /* 0x000fda000c726670 */
[----:B------:R-:W0:Y:S08]  /*1b580*/  @!P1 LDC.64 R2, c[0x0][0xc80] ;  /* 0x00032000ff029b82 */ /* 0x000e300000000a00 */
[----:B------:R-:W1:Y:S01]  /*1b590*/  @!P1 LDC.64 R4, c[0x0][0xc78] ;  /* 0x00031e00ff049b82 */ /* 0x000e620000000a00 */
[----:B------:R-:W-:Y:S02]  /*1b5a0*/  IMAD.MOV.U32 R25, RZ, RZ, RZ ;  /* 0x000000ffff197224 */ /* 0x000fe400078e00ff */
[----:B------:R-:W-:-:S02]  /*1b5b0*/  IMAD.MOV.U32 R11, RZ, RZ, RZ ;  /* 0x000000ffff0b7224 */ /* 0x000fc400078e00ff */
[----:B------:R-:W-:Y:S02]  /*1b5c0*/  IMAD.MOV.U32 R7, RZ, RZ, R14 ;  /* 0x000000ffff077224 */ /* 0x000fe400078e000e */
[----:B0-----:R-:W-:-:S05]  /*1b5d0*/  @!P1 IMAD.WIDE R2, R9, 0x4, R2 ;  /* 0x0000000409029825 */ /* 0x001fca00078e0202 */
[----:B------:R1:W2:Y:S02]  /*1b5e0*/  @!P1 LDG.E R6, desc[UR48][R2.64] ;  /* 0x0000003002069981 */ /* 0x0002a4000c1e1900 */
[----:B-1----:R-:W-:-:S05]  /*1b5f0*/  @!P1 IMAD.WIDE R2, R9, 0x4, R4 ;  /* 0x0000000409029825 */ /* 0x002fca00078e0204 */
[----:B------:R-:W3:Y:S01]  /*1b600*/  @!P1 LDG.E R5, desc[UR48][R2.64] ;  /* 0x0000003002059981 */ /* 0x000ee2000c1e1900 */
[----:B------:R-:W-:Y:S01]  /*1b610*/  IMAD.MOV.U32 R4, RZ, RZ, RZ ;  /* 0x000000ffff047224 */ /* 0x000fe200078e00ff */
[C---:B------:R-:W-:Y:S02]  /*1b620*/  ISETP.GE.U32.AND P2, PT, R8.reuse, 0x2, PT ;  /* 0x000000020800780c */ /* 0x040fe40003f46070 */
        /* <DEDUP_REMOVED lines=11> */
.L_x_2789:
[----:B------:R-:W-:Y:S01]  /*1b6e0*/  IMAD.MOV.U32 R12, RZ, RZ, 0x2 ;  /* 0x00000002ff0c7424 */ /* 0x000fe200078e00ff */
[----:B------:R-:W-:-:S05]  /*1b6f0*/  SEL R14, R14, RZ, P1 ;  /* 0x000000ff0e0e7207 */ /* 0x000fca0000800000 */
[----:B------:R-:W-:-:S04]  /*1b700*/  IMAD.IADD R5, R13, 0x1, R14 ;  /* 0x000000010d057824 */ /* 0x000fc800078e020e */
[----:B------:R-:W-:-:S07]  /*1b710*/  IMAD.MOV.U32 R13, RZ, RZ, R5 ;  /* 0x000000ffff0d7224 */ /* 0x000fce00078e0005 */
[----:B------:R-:W-:Y:S05]  /*1b720*/  WARPSYNC.COLLECTIVE R15, `(.L_x_2790) ;  /* 0x000000000f087348 */ /* 0x000fea0003c00000 */
[----:B------:R0:W1:Y:S02]  /*1b730*/  SHFL.UP P6, R14, R13, R12, R11 ;  /* 0x0400000c0d0e7389 */ /* 0x00006400000c000b */
[----:B01----:R-:W-:Y:S01]  /*1b740*/  ENDCOLLECTIVE ;  /* 0x000000000000791b */ /* 0x003fe20003800000 */
.L_x_2790:
[----:B------:R-:W-:Y:S01]  /*1b750*/  IMAD.MOV.U32 R12, RZ, RZ, 0x4 ;  /* 0x00000004ff0c7424 */ /* 0x000fe200078e00ff */
[----:B------:R-:W-:-:S05]  /*1b760*/  SEL R2, R14, RZ, P2 ;  /* 0x000000ff0e027207 */ /* 0x000fca0001000000 */
[----:B------:R-:W-:-:S04]  /*1b770*/  IMAD.IADD R2, R5, 0x1, R2 ;  /* 0x0000000105027824 */ /* 0x000fc800078e0202 */
[----:B------:R-:W-:-:S07]  /*1b780*/  IMAD.MOV.U32 R13, RZ, RZ, R2 ;  /* 0x000000ffff0d7224 */ /* 0x000fce00078e0002 */
[----:B------:R-:W-:Y:S05]  /*1b790*/  WARPSYNC.COLLECTIVE R15, `(.L_x_2791) ;  /* 0x000000000f087348 */ /* 0x000fea0003c00000 */
[----:B------:R0:W1:Y:S02]  /*1b7a0*/  SHFL.UP P6, R14, R13, R12, R11 ;  /* 0x0400000c0d0e7389 */ /* 0x00006400000c000b */
[----:B01----:R-:W-:Y:S01]  /*1b7b0*/  ENDCOLLECTIVE ;  /* 0x000000000000791b */ /* 0x003fe20003800000 */
.L_x_2791:
[----:B------:R-:W-:Y:S01]  /*1b7c0*/  IMAD.MOV.U32 R12, RZ, RZ, 0x8 ;  /* 0x00000008ff0c7424 */ /* 0x000fe200078e00ff */
[----:B------:R-:W-:-:S05]  /*1b7d0*/  SEL R3, R14, RZ, P3 ;  /* 0x000000ff0e037207 */ /* 0x000fca0001800000 */
[----:B------:R-:W-:-:S04]  /*1b7e0*/  IMAD.IADD R3, R2, 0x1, R3 ;  /* 0x0000000102037824 */ /* 0x000fc800078e0203 */
[----:B------:R-:W-:-:S07]  /*1b7f0*/  IMAD.MOV.U32 R13, RZ, RZ, R3 ;  /* 0x000000ffff0d7224 */ /* 0x000fce00078e0003 */
[----:B------:R-:W-:Y:S05]  /*1b800*/  WARPSYNC.COLLECTIVE R15, `(.L_x_2792) ;  /* 0x000000000f087348 */ /* 0x000fea0003c00000 */
[----:B------:R0:W1:Y:S02]  /*1b810*/  SHFL.UP P6, R14, R13, R12, R11 ;  /* 0x0400000c0d0e7389 */ /* 0x00006400000c000b */
[----:B01----:R-:W-:Y:S01]  /*1b820*/  ENDCOLLECTIVE ;  /* 0x000000000000791b */ /* 0x003fe20003800000 */
.L_x_2792:
[----:B------:R-:W-:Y:S01]  /*1b830*/  IMAD.MOV.U32 R12, RZ, RZ, 0x10 ;  /* 0x00000010ff0c7424 */ /* 0x000fe200078e00ff */
[----:B------:R-:W-:-:S05]  /*1b840*/  SEL R14, R14, RZ, P4 ;  /* 0x000000ff0e0e7207 */ /* 0x000fca0002000000 */
[----:B------:R-:W-:-:S04]  /*1b850*/  IMAD.IADD R5, R3, 0x1, R14 ;  /* 0x0000000103057824 */ /* 0x000fc800078e020e */
[----:B------:R-:W-:-:S07]  /*1b860*/  IMAD.MOV.U32 R13, RZ, RZ, R5 ;  /* 0x000000ffff0d7224 */ /* 0x000fce00078e0005 */
[----:B------:R-:W-:Y:S05]  /*1b870*/  WARPSYNC.COLLECTIVE R15, `(.L_x_2793) ;  /* 0x000000000f087348 */ /* 0x000fea0003c00000 */
[----:B------:R0:W1:Y:S02]  /*1b880*/  SHFL.UP P6, R14, R13, R12, R11 ;  /* 0x0400000c0d0e7389 */ /* 0x00006400000c000b */
[----:B01----:R-:W-:Y:S01]  /*1b890*/  ENDCOLLECTIVE ;  /* 0x000000000000791b */ /* 0x003fe20003800000 */
.L_x_2793:
        /* <DEDUP_REMOVED lines=8> */
.L_x_2794:
[----:B------:R-:W-:Y:S05]  /*1b920*/  BRA `(.L_x_2795) ;  /* 0xffffffb800ec7947 */ /* 0x000fea000383ffff */
.L_x_2682:
[----:B------:R-:W-:Y:S01]  /*1b930*/  BSSY B0, `(.L_x_2796) ;  /* 0x0000007000007945 */ /* 0x000fe20003800000 */
[----:B------:R-:W-:Y:S02]  /*1b940*/  IMAD.MOV.U32 R12, RZ, RZ, 0x1 ;  /* 0x00000001ff0c7424 */ /* 0x000fe400078e00ff */
[----:B------:R-:W-:Y:S02]  /*1b950*/  IMAD.MOV.U32 R11, RZ, RZ, RZ ;  /* 0x000000ffff0b7224 */ /* 0x000fe400078e00ff */
[----:B------:R-:W-:-:S07]  /*1b960*/  IMAD.MOV.U32 R15, RZ, RZ, -0x1 ;  /* 0xffffffffff0f7424 */ /* 0x000fce00078e00ff */
[----:B01----:R-:W-:Y:S05]  /*1b970*/  WARPSYNC.COLLECTIVE R15, `(.L_x_2797) ;  /* 0x000000000f087348 */ /* 0x003fea0003c00000 */
[----:B------:R2:W3:Y:S02]  /*1b980*/  SHFL.UP P6, R14, R13, R12, R11 ;  /* 0x0400000c0d0e7389 */ /* 0x0004e400000c000b */
[----:B0123--:R-:W-:Y:S01]  /*1b990*/  ENDCOLLECTIVE ;  /* 0x000000000000791b */ /* 0x00ffe20003800000 */
.L_x_2797:
[----:B------:R-:W-:Y:S05]  /*1b9a0*/  BSYNC B0 ;  /* 0x0000000000007941 */ /* 0x000fea0003800000 */
.L_x_2796:
        /* <DEDUP_REMOVED lines=8> */
.L_x_2798:
[----:B------:R-:W-:Y:S01]  /*1ba30*/  IMAD.MOV.U32 R12, RZ, RZ, 0x4 ;  /* 0x00000004ff0c7424 */ /* 0x000fe200078e00ff */
[----:B------:R-:W-:-:S05]  /*1ba40*/  SEL R2, R14, RZ, P2 ;  /* 0x000000ff0e027207 */ /* 0x000fca0001000000 */
[----:B------:R-:W-:-:S04]  /*1ba50*/  IMAD.IADD R2, R13, 0x1, R2 ;  /* 0x000000010d027824 */ /* 0x000fc800078e0202 */
[----:B------:R-:W-:-:S07]  /*1ba60*/  IMAD.MOV.U32 R13, RZ, RZ, R2 ;  /* 0x000000ffff0d7224 */ /* 0x000fce00078e0002 */
[----:B------:R-:W-:Y:S05]  /*1ba70*/  WARPSYNC.COLLECTIVE R15, `(.L_x_2799) ;  /* 0x000000000f087348 */ /* 0x000fea0003c00000 */
[----:B------:R0:W1:Y:S02]  /*1ba80*/  SHFL.UP P6, R14, R13, R12, R11 ;  /* 0x0400000c0d0e7389 */ /* 0x00006400000c000b */
[----:B01----:R-:W-:Y:S01]  /*1ba90*/  ENDCOLLECTIVE ;  /* 0x000000000000791b */ /* 0x003fe20003800000 */
.L_x_2799:
[----:B------:R-:W-:Y:S01]  /*1baa0*/  IMAD.MOV.U32 R12, RZ, RZ, 0x8 ;  /* 0x00000008ff0c7424 */ /* 0x000fe200078e00ff */
[----:B------:R-:W-:-:S05]  /*1bab0*/  SEL R3, R14, RZ, P3 ;  /* 0x000000ff0e037207 */ /* 0x000fca0001800000 */
[----:B------:R-:W-:-:S04]  /*1bac0*/  IMAD.IADD R3, R2, 0x1, R3 ;  /* 0x0000000102037824 */ /* 0x000fc800078e0203 */
[----:B------:R-:W-:-:S07]  /*1bad0*/  IMAD.MOV.U32 R13, RZ, RZ, R3 ;  /* 0x000000ffff0d7224 */ /* 0x000fce00078e0003 */
[----:B------:R-:W-:Y:S05]  /*1bae0*/  WARPSYNC.COLLECTIVE R15, `(.L_x_2800) ;  /* 0x000000000f087348 */ /* 0x000fea0003c00000 */
[----:B------:R0:W1:Y:S02]  /*1baf0*/  SHFL.UP P6, R14, R13, R12, R11 ;  /* 0x0400000c0d0e7389 */ /* 0x00006400000c000b */
[----:B01----:R-:W-:Y:S01]  /*1bb00*/  ENDCOLLECTIVE ;  /* 0x000000000000791b */ /* 0x003fe20003800000 */
.L_x_2800:
[----:B------:R-:W-:Y:S01]  /*1bb10*/  IMAD.MOV.U32 R12, RZ, RZ, 0x10 ;  /* 0x00000010ff0c7424 */ /* 0x000fe200078e00ff */
[----:B------:R-:W-:-:S05]  /*1bb20*/  SEL R14, R14, RZ, P4 ;  /* 0x000000ff0e0e7207 */ /* 0x000fca0002000000 */
[----:B------:R-:W-:-:S04]  /*1bb30*/  IMAD.IADD R5, R3, 0x1, R14 ;  /* 0x0000000103057824 */ /* 0x000fc800078e020e */
[----:B------:R-:W-:-:S07]  /*1bb40*/  IMAD.MOV.U32 R13, RZ, RZ, R5 ;  /* 0x000000ffff0d7224 */ /* 0x000fce00078e0005 */
[----:B------:R-:W-:Y:S05]  /*1bb50*/  WARPSYNC.COLLECTIVE R15, `(.L_x_2801) ;  /* 0x000000000f087348 */ /* 0x000fea0003c00000 */
[----:B------:R0:W1:Y:S02]  /*1bb60*/  SHFL.UP P6, R14, R13, R12, R11 ;  /* 0x0400000c0d0e7389 */ /* 0x00006400000c000b */
[----:B01----:R-:W-:Y:S01]  /*1bb70*/  ENDCOLLECTIVE ;  /* 0x000000000000791b */ /* 0x003fe20003800000 */
.L_x_2801:
        /* <DEDUP_REMOVED lines=8> */
.L_x_2802:
[----:B------:R-:W-:Y:S05]  /*1bc00*/  BRA `(.L_x_2803) ;  /* 0xffffffb800d87947 */ /* 0x000fea000383ffff */
.L_x_2684:
[----:B------:R-:W-:Y:S01]  /*1bc10*/  BSSY B0, `(.L_x_2804) ;  /* 0x0000006000007945 */ /* 0x000fe20003800000 */
[----:B------:R-:W-:Y:S01]  /*1bc20*/  PLOP3.LUT P6, PT, P6, PT, PT, 0x8, 0x0 ;  /* 0x000000000000781c */ /* 0x000fe200037ce170 */
[----:B------:R-:W-:-:S12]  /*1bc30*/  IMAD.MOV.U32 R15, RZ, RZ, -0x1 ;  /* 0xffffffffff0f7424 */ /* 0x000fd800078e00ff */
[----:B012---:R-:W-:Y:S05]  /*1bc40*/  WARPSYNC.COLLECTIVE R15, `(.L_x_2805) ;  /* 0x000000000f087348 */ /* 0x007fea0003c00000 */
[----:B------:R-:W-:Y:S01]  /*1bc50*/  VOTE.ANY R14, PT, P6 ;  /* 0x00000000000e7806 */ /* 0x000fe200030e0100 */
[----:B012---:R-:W-:Y:S06]  /*1bc60*/  ENDCOLLECTIVE ;  /* 0x000000000000791b */ /* 0x007fec0003800000 */
.L_x_2805:
[----:B------:R-:W-:Y:S05]  /*1bc70*/  BSYNC B0 ;  /* 0x0000000000007941 */ /* 0x000fea0003800000 */
.L_x_2804:
[----:B------:R-:W-:Y:S02]  /*1bc80*/  IMAD.MOV.U32 R3, RZ, RZ, R14 ;  /* 0x000000ffff037224 */ /* 0x000fe400078e000e */
[----:B------:R-:W-:Y:S02]  /*1bc90*/  IMAD.MOV.U32 R13, RZ, RZ, R25 ;  /* 0x000000ffff0d7224 */ /* 0x000fe400078e0019 */
[----:B------:R0:W1:Y:S01]  /*1bca0*/  POPC R12, R3 ;  /* 0x00000003000c7309 */ /* 0x0000620000000000 */
[----:B------:R-:W-:Y:S02]  /*1bcb0*/  IMAD.MOV.U32 R11, RZ, RZ, 0x1f ;  /* 0x0000001fff0b7424 */ /* 0x000fe400078e00ff */
[----:B------:R-:W-:-:S07]  /*1bcc0*/  IMAD.MOV.U32 R15, RZ, RZ, -0x1 ;  /* 0xffffffffff0f7424 */ /* 0x000fce00078e00ff */
[----:B01----:R-:W-:Y:S05]  /*1bcd0*/  WARPSYNC.COLLECTIVE R15, `(.L_x_2806) ;  /* 0x000000000f087348 */ /* 0x003fea0003c00000 */
[----:B-1----:R1:W2:Y:S02]  /*1bce0*/  SHFL.IDX P6, R14, R13, R12, R11 ;  /* 0x0000000c0d0e7389 */ /* 0x0022a400000c000b */
[----:B012---:R-:W-:Y:S01]  /*1bcf0*/  ENDCOLLECTIVE ;  /* 0x000000000000791b */ /* 0x007fe20003800000 */
.L_x_2806:
[----:B------:R-:W-:Y:S02]  /*1bd00*/  IMAD.IADD R27, R12, 0x1, R27 ;  /* 0x000000010c1b7824 */ /* 0x000fe400078e021b */
[----:B------:R-:W-:Y:S02]  /*1bd10*/  IMAD.MOV.U32 R13, RZ, RZ, R4 ;  /* 0x000000ffff0d7224 */ /* 0x000fe400078e0004 */
[----:B------:R-:W-:-:S07]  /*1bd20*/  IMAD.MOV.U32 R25, RZ, RZ, R14 ;  /* 0x000000ffff197224 */ /* 0x000fce00078e000e */
[----:B------:R-:W-:Y:S05]  /*1bd30*/  WARPSYNC.COLLECTIVE R15, `(.L_x_2807) ;  /* 0x000000000f087348 */ /* 0x000fea0003c00000 */
[----:B------:R0:W1:Y:S02]  /*1bd40*/  SHFL.IDX P6, R14, R13, R12, R11 ;  /* 0x0000000c0d0e7389 */ /* 0x00006400000c000b */
[----:B01----:R-:W-:Y:S01]  /*1bd50*/  ENDCOLLECTIVE ;  /* 0x000000000000791b */ /* 0x003fe20003800000 */
.L_x_2807:
[----:B------:R-:W-:Y:S01]  /*1bd60*/  IMAD.MOV.U32 R4, RZ, RZ, R14 ;  /* 0x000000ffff047224 */ /* 0x000fe200078e000e */
[----:B------:R-:W-:Y:S06]  /*1bd70*/  BRA `(.L_x_2808) ;  /* 0xffffffb800bc7947 */ /* 0x000fec000383ffff */
.L_x_2686:
[----:B------:R-:W-:Y:S01]  /*1bd80*/  BSSY B0, `(.L_x_2809) ;  /* 0x0000007000007945 */ /* 0x000fe20003800000 */
[----:B------:R-:W-:Y:S02]  /*1bd90*/  IMAD.MOV.U32 R13, RZ, RZ, R2 ;  /* 0x000000ffff0d7224 */ /* 0x000fe400078e0002 */
[----:B------:R-:W-:Y:S02]  /*1bda0*/  IMAD.MOV.U32 R11, RZ, RZ, 0x1f ;  /* 0x0000001fff0b7424 */ /* 0x000fe400078e00ff */
[----:B------:R-:W-:-:S07]  /*1bdb0*/  IMAD.MOV.U32 R15, RZ, RZ, -0x1 ;  /* 0xffffffffff0f7424 */ /* 0x000fce00078e00ff */
[----:B012-4-:R-:W-:Y:S05]  /*1bdc0*/  WARPSYNC.COLLECTIVE R15, `(.L_x_2810) ;  /* 0x000000000f087348 */ /* 0x017fea0003c00000 */
[----:B------:R3:W0:Y:S02]  /*1bdd0*/  SHFL.IDX P6, R14, R13, R12, R11 ;  /* 0x0000000c0d0e7389 */ /* 0x00062400000c000b */
[----:B01234-:R-:W-:Y:S01]  /*1bde0*/  ENDCOLLECTIVE ;  /* 0x000000000000791b */ /* 0x01ffe20003800000 */
.L_x_2810:
[----:B------:R-:W-:Y:S05]  /*1bdf0*/  BSYNC B0 ;  /* 0x0000000000007941 */ /* 0x000fea0003800000 */
.L_x_2809:
[----:B------:R-:W-:Y:S01]  /*1be00*/  IMAD.MOV.U32 R6, RZ, RZ, R14 ;  /* 0x000000ffff067224 */ /* 0x000fe200078e000e */
[----:B------:R-:W-:Y:S06]  /*1be10*/  BRA `(.L_x_2685) ;  /* 0xffffffb800ac7947 */ /* 0x000fec000383ffff */
.L_x_2692:
[----:B-1----:R1:W3:Y:S02]  /*1be20*/  SYNCS.PHASECHK.TRANS64.TRYWAIT P0, [R5+URZ+0x22820], R0 ;  /* 0x02282000050075a7 */ /* 0x0022e4000800017f */
[----:B---3--:R-:W-:Y:S05]  /*1be30*/  @!P0 NANOSLEEP.SYNCS 0x989680 ;  /* 0x009896800000895d */ /* 0x008fea0003900000 */
[----:B------:R-:W3:Y:S02]  /*1be40*/  @!P0 SYNCS.PHASECHK.TRANS64 P0, [R5+URZ+0x22820], R0 ;  /* 0x02282000050085a7 */ /* 0x000ee4000800007f */
[----:B---3--:R-:W-:Y:S05]  /*1be50*/  @!P0 BRA `(.L_x_2692) ;  /* 0xfffffffc00f08947 */ /* 0x008fea000383ffff */
[----:B------:R-:W-:Y:S05]  /*1be60*/  BRA `(.L_x_2811) ;  /* 0xffffffc400047947 */ /* 0x000fea000383ffff */
.L_x_2693:
        /* <DEDUP_REMOVED lines=11> */
.L_x_2813:
[----:B------:R-:W-:Y:S05]  /*1bf20*/  BSYNC B0 ;  /* 0x0000000000007941 */ /* 0x000fea0003800000 */
.L_x_2812:
[----:B------:R-:W-:Y:S05]  /*1bf30*/  BRA `(.L_x_2814) ;  /* 0xffffffc000ec7947 */ /* 0x000fea000383ffff */
.L_x_2696:
[----:B------:R-:W-:Y:S01]  /*1bf40*/  BSSY B1, `(.L_x_2815) ;  /* 0x0000006000017945 */ /* 0x000fe20003800000 */
[----:B------:R-:W-:-:S07]  /*1bf50*/  IMAD.MOV.U32 R15, RZ, RZ, -0x1 ;  /* 0xffffffffff0f7424 */ /* 0x000fce00078e00ff */
[----:B012-4-:R-:W-:Y:S05]  /*1bf60*/  WARPSYNC.COLLECTIVE R15, `(.L_x_2816) ;  /* 0x000000000f0c7348 */ /* 0x017fea0003c00000 */
[----:B------:R-:W-:Y:S02]  /*1bf70*/  ELECT P6, UR62, PT ;  /* 0x00000000003e782f */ /* 0x000fe400038c0000 */
[----:B------:R-:W-:Y:S01]  /*1bf80*/  MOV R14, UR62 ;  /* 0x0000003e000e7c02 */ /* 0x000fe20008000f00 */
[----:B012-4-:R-:W-:Y:S10]  /*1bf90*/  ENDCOLLECTIVE ;  /* 0x000000000000791b */ /* 0x017ff40003800000 */
.L_x_2816:
[----:B------:R-:W-:Y:S05]  /*1bfa0*/  BSYNC B1 ;  /* 0x0000000000017941 */ /* 0x000fea0003800000 */
.L_x_2815:
[----:B------:R-:W-:Y:S05]  /*1bfb0*/  BRA `(.L_x_2817) ;  /* 0xffffffc000e47947 */ /* 0x000fea000383ffff */
.L_x_2698:
[----:B-1----:R1:W3:Y:S02]  /*1bfc0*/  SYNCS.PHASECHK.TRANS64.TRYWAIT P1, [R3+URZ+0x22840], R2 ;  /* 0x02284002030075a7 */ /* 0x0022e4000802017f */
[----:B---3--:R-:W-:Y:S05]  /*1bfd0*/  @!P1 NANOSLEEP.SYNCS 0x989680 ;  /* 0x009896800000995d */ /* 0x008fea0003900000 */
[----:B------:R-:W3:Y:S02]  /*1bfe0*/  @!P1 SYNCS.PHASECHK.TRANS64 P1, [R3+URZ+0x22840], R2 ;  /* 0x02284002030095a7 */ /* 0x000ee4000802007f */
[----:B---3--:R-:W-:Y:S05]  /*1bff0*/  @!P1 BRA `(.L_x_2698) ;  /* 0xfffffffc00f09947 */ /* 0x008fea000383ffff */
[----:B------:R-:W-:Y:S05]  /*1c000*/  BRA `(.L_x_2818) ;  /* 0xffffffc400047947 */ /* 0x000fea000383ffff */
.L_x_2700:
[----:B---3--:R3:W0:Y:S02]  /*1c010*/  SYNCS.PHASECHK.TRANS64.TRYWAIT P1, [R5+URZ+0x22840], R0 ;  /* 0x02284000050075a7 */ /* 0x008624000802017f */
[----:B0-----:R-:W-:Y:S05]  /*1c020*/  @!P1 NANOSLEEP.SYNCS 0x989680 ;  /* 0x009896800000995d */ /* 0x001fea0003900000 */
[----:B------:R-:W0:Y:S02]  /*1c030*/  @!P1 SYNCS.PHASECHK.TRANS64 P1, [R5+URZ+0x22840], R0 ;  /* 0x02284000050095a7 */ /* 0x000e24000802007f */
[----:B0-----:R-:W-:Y:S05]  /*1c040*/  @!P1 BRA `(.L_x_2700) ;  /* 0xfffffffc00f09947 */ /* 0x001fea000383ffff */
[----:B------:R-:W-:Y:S05]  /*1c050*/  BRA `(.L_x_2819) ;  /* 0xffffffc400107947 */ /* 0x000fea000383ffff */
.L_x_2702:
[----:B------:R0:W0:Y:S02]  /*1c060*/  SYNCS.PHASECHK.TRANS64.TRYWAIT P1, [R3+URZ+0x22860], R2 ;  /* 0x02286002030075a7 */ /* 0x000024000802017f */
[----:B0-----:R-:W-:Y:S05]  /*1c070*/  @!P1 NANOSLEEP.SYNCS 0x989680 ;  /* 0x009896800000995d */ /* 0x001fea0003900000 */
[----:B------:R-:W0:Y:S02]  /*1c080*/  @!P1 SYNCS.PHASECHK.TRANS64 P1, [R3+URZ+0x22860], R2 ;  /* 0x02286002030095a7 */ /* 0x000e24000802007f */
[----:B0-----:R-:W-:Y:S05]  /*1c090*/  @!P1 BRA `(.L_x_2702) ;  /* 0xfffffffc00f09947 */ /* 0x001fea000383ffff */
[----:B------:R-:W-:Y:S05]  /*1c0a0*/  BRA `(.L_x_2820) ;  /* 0xffffffc4000c7947 */ /* 0x000fea000383ffff */
.L_x_2821:
        /* <DEDUP_REMOVED lines=13> */
.L_x_6565:


//--------------------- .text._ZN7cutlass13device_kernelIN5flash11enable_sm90INS1_16FlashAttnFwdSm90INS1_25CollectiveMainloopFwdSm90ILi2EN4cute5tupleIJNS5_1CILi1EEES8_S8_EEENS6_IJNS7_ILi128EEENS7_ILi96EEENS7_ILi64EEEEEELi256ENS_10bfloat16_tEfNS_4arch4Sm90ELb0ELb1ELb0ELb1ELb1ELb1ELb0ELb1ELb0ELb1ELb1ELb0EEENS1_21CollectiveEpilogueFwdINS6_IJSA_NS7_ILi256EEESB_EEES9_SE_SG_Li256ELb1ELb1ELb1ELb0EEENS1_36VarlenDynamicPersistentTileSchedulerILi128ELi96ELi256ELi128ELb1ELb1ELb1ELb1ELb0ELb1EEEEEEEEEvNT_6ParamsE --------------------------
	.section	.text._ZN7cutlass13device_kernelIN5flash11enable_sm90INS1_16FlashAttnFwdSm90INS1_25CollectiveMainloopFwdSm90ILi2EN4cute5tupleIJNS5_1CILi1EEES8_S8_EEENS6_IJNS7_ILi128EEENS7_ILi96EEENS7_ILi64EEEEEELi256ENS_10bfloat16_tEfNS_4arch4Sm90ELb0ELb1ELb0ELb1ELb1ELb1ELb0ELb1ELb0ELb1ELb1ELb0EEENS1_21CollectiveEpilogueFwdINS6_IJSA_NS7_ILi256EEESB_EEES9_SE_SG_Li256ELb1ELb1ELb1ELb0EEENS1_36VarlenDynamicPersistentTileSchedulerILi128ELi96ELi256ELi128ELb1ELb1ELb1ELb1ELb0ELb1EEEEEEEEEvNT_6ParamsE,"ax",@progbits
	.align	128
.text._ZN7cutlass13device_kernelIN5flash11enable_sm90INS1_16FlashAttnFwdSm90INS1_25CollectiveMainloopFwdSm90ILi2EN4cute5tupleIJNS5_1CILi1EEES8_S8_EEENS6_IJNS7_ILi128EEENS7_ILi96EEENS7_ILi64EEEEEELi256ENS_10bfloat16_tEfNS_4arch4Sm90ELb0ELb1ELb0ELb1ELb1ELb1ELb0ELb1ELb0ELb1ELb1ELb0EEENS1_21CollectiveEpilogueFwdINS6_IJSA_NS7_ILi256EEESB_EEES9_SE_SG_Li256ELb1ELb1ELb1ELb0EEENS1_36VarlenDynamicPersistentTileSchedulerILi128ELi96ELi256ELi128ELb1ELb1ELb1ELb1ELb0ELb1EEEEEEEEEvNT_6ParamsE:
        .type           _ZN7cutlass13device_kernelIN5flash11enable_sm90INS1_16FlashAttnFwdSm90INS1_25CollectiveMainloopFwdSm90ILi2EN4cute5tupleIJNS5_1CILi1EEES8_S8_EEENS6_IJNS7_ILi128EEENS7_ILi96EEENS7_ILi64EEEEEELi256ENS_10bfloat16_tEfNS_4arch4Sm90ELb0ELb1ELb0ELb1ELb1ELb1ELb0ELb1ELb0ELb1ELb1ELb0EEENS1_21CollectiveEpilogueFwdINS6_IJSA_NS7_ILi256EEESB_EEES9_SE_SG_Li256ELb1ELb1ELb1ELb0EEENS1_36VarlenDynamicPersistentTileSchedulerILi128ELi96ELi256ELi128ELb1ELb1ELb1ELb1ELb0ELb1EEEEEEEEEvNT_6ParamsE,@function
        .size           _ZN7cutlass13device_kernelIN5flash11enable_sm90INS1_16FlashAttnFwdSm90INS1_25CollectiveMainloopFwdSm90ILi2EN4cute5tupleIJNS5_1CILi1EEES8_S8_EEENS6_IJNS7_ILi128EEENS7_ILi96EEENS7_ILi64EEEEEELi256ENS_10bfloat16_tEfNS_4arch4Sm90ELb0ELb1ELb0ELb1ELb1ELb1ELb0ELb1ELb0ELb1ELb1ELb0EEENS1_21CollectiveEpilogueFwdINS6_IJSA_NS7_ILi256EEESB_EEES9_SE_SG_Li256ELb1ELb1ELb1ELb0EEENS1_36VarlenDynamicPersistentTileSchedulerILi128ELi96ELi256ELi128ELb1ELb1ELb1ELb1ELb0ELb1EEEEEEEEEvNT_6ParamsE,(.L_x_6566 - _ZN7cutlass13device_kernelIN5flash11enable_sm90INS1_16FlashAttnFwdSm90INS1_25CollectiveMainloopFwdSm90ILi2EN4cute5tupleIJNS5_1CILi1EEES8_S8_EEENS6_IJNS7_ILi128EEENS7_ILi96EEENS7_ILi64EEEEEELi256ENS_10bfloat16_tEfNS_4arch4Sm90ELb0ELb1ELb0ELb1ELb1ELb1ELb0ELb1ELb0ELb1ELb1ELb0EEENS1_21CollectiveEpilogueFwdINS6_IJSA_NS7_ILi256EEESB_EEES9_SE_SG_Li256ELb1ELb1ELb1ELb0EEENS1_36VarlenDynamicPersistentTileSchedulerILi128ELi96ELi256ELi128ELb1ELb1ELb1ELb1ELb0ELb1EEEEEEEEEvNT_6ParamsE)
        .other          _ZN7cutlass13device_kernelIN5flash11enable_sm90INS1_16FlashAttnFwdSm90INS1_25CollectiveMainloopFwdSm90ILi2EN4cute5tupleIJNS5_1CILi1EEES8_S8_EEENS6_IJNS7_ILi128EEENS7_ILi96EEENS7_ILi64EEEEEELi256ENS_10bfloat16_tEfNS_4arch4Sm90ELb0ELb1ELb0ELb1ELb1ELb1ELb0ELb1ELb0ELb1ELb1ELb0EEENS1_21CollectiveEpilogueFwdINS6_IJSA_NS7_ILi256EEESB_EEES9_SE_SG_Li256ELb1ELb1ELb1ELb0EEENS1_36VarlenDynamicPersistentTileSchedulerILi128ELi96ELi256ELi128ELb1ELb1ELb1ELb1ELb0ELb1EEEEEEEEEvNT_6ParamsE,@"STO_CUDA_ENTRY STV_DEFAULT"
_ZN7cutlass13device_kernelIN5flash11enable_sm90INS1_16FlashAttnFwdSm90INS1_25CollectiveMainloopFwdSm90ILi2EN4cute5tupleIJNS5_1CILi1EEES8_S8_EEENS6_IJNS7_ILi128EEENS7_ILi96EEENS7_ILi64EEEEEELi256ENS_10bfloat16_tEfNS_4arch4Sm90ELb0ELb1ELb0ELb1ELb1ELb1ELb0ELb1ELb0ELb1ELb1ELb0EEENS1_21CollectiveEpilogueFwdINS6_IJSA_NS7_ILi256EEESB_EEES9_SE_SG_Li256ELb1ELb1ELb1ELb0EEENS1_36VarlenDynamicPersistentTileSchedulerILi128ELi96ELi256ELi128ELb1ELb1ELb1ELb1ELb0ELb1EEEEEEEEEvNT_6ParamsE:
[----:B------:R-:W0:Y:S02]  /*0000*/  LDC R1, c[0x0][0x28] ;  /* 0x00000a00ff017b82 */ /* 0x000e240000000800 */
[----:B0-----:R-:W-:Y:S01]  /*0010*/  VIADD R1, R1, 0xffffffa8 ;  /* 0xffffffa801017836 */ /* 0x001fe20000000000 */
[----:B------:R-:W0:Y:S01]  /*0020*/  S2R R0, SR_TID.X ;  /* 0x0000000000007919 */ /* 0x000e220000002100 */
[----:B------:R-:W-:Y:S01]  /*0030*/  ELECT P0, URZ, PT ;  /* 0x00000000003f782f */ /* 0x000fe20003800000 */
[----:B------:R-:W-:Y:S01]  /*0040*/  BSSY B0, `(.L_x_2822) ;  /* 0x000000e000007945 */ /* 0x000fe20003800000 */
[--C-:B0-----:R-:W-:Y:S02]  /*0050*/  SHF.R.U32.HI R2, RZ, 0x5, R0.reuse ;  /* 0x00000005ff027819 */ /* 0x101fe40000011600 */
[----:B------:R-:W-:-:S03]  /*0060*/  SHF.R.U32.HI R4, RZ, 0x7, R0 ;  /* 0x00000007ff047819 */ /* 0x000fc60000011600 */
        /* <DEDUP_REMOVED lines=11> */
.L_x_2823:
[----:B------:R-:W-:Y:S05]  /*0120*/  BSYNC B0 ;  /* 0x0000000000007941 */ /* 0x000fea0003800000 */
.L_x_2822:
[----:B------:R-:W-:Y:S01]  /*0130*/  VOTEU.ANY UP0, P0 ;  /* 0x00000000003f7886 */ /* 0x000fe20000000100 */
[----:B------:R-:W0:Y:S01]  /*0140*/  SHFL.IDX PT, R4, R4, RZ, 0x1f ;  /* 0x00001fff04047589 */ /* 0x000e2200000e0000 */
[----:B------:R-:W-:Y:S01]  /*0150*/  UMOV UR4, 0x80 ;  /* 0x0000008000047882 */ /* 0x000fe20000000000 */
[----:B------:R-:W-:Y:S01]  /*0160*/  UMOV UR7, 0x100 ;  /* 0x0000010000077882 */ /* 0x000fe20000000000 */
[----:B------:R-:W-:Y:S01]  /*0170*/  VOTEU.ANY UP1, P0 ;  /* 0x00000000003f7886 */ /* 0x000fe20000020100 */
[----:B------:R-:W1:Y:S01]  /*0180*/  @UP0 S2UR UR8, SR_CgaCtaId ;  /* 0x00000000000809c3 */ /* 0x000e620000008800 */
[----:B------:R-:W2:Y:S01]  /*0190*/  SHFL.IDX PT, R3, R2, RZ, 0x1f ;  /* 0x00001fff02037589 */ /* 0x000ea200000e0000 */
[----:B------:R-:W-:Y:S01]  /*01a0*/  @UP0 UMOV UR6, 0x400 ;  /* 0x0000040000060882 */ /* 0x000fe20000000000 */
[----:B------:R-:W-:-:S04]  /*01b0*/  @UP0 UIADD3 UR4, -UR4, 0x100000, URZ ;  /* 0x0010000004040890 */ /* 0x000fc8000fffe13f */
[----:B------:R-:W-:Y:S02]  /*01c0*/  @UP0 USHF.L.U32 UR5, UR4, 0xb, URZ ;  /* 0x0000000b04050899 */ /* 0x000fe4000800063f */
[----:B------:R-:W-:Y:S01]  /*01d0*/  @UP0 USHF.L.U32 UR4, UR4, 0x1, URZ ;  /* 0x0000000104040899 */ /* 0x000fe2000800063f */
[----:B------:R-:W-:Y:S01]  /*01e0*/  VOTEU.ANY UP2, P0 ;  /* 0x00000000003f7886 */ /* 0x000fe20000040100 */
[----:B0-----:R-:W-:Y:S01]  /*01f0*/  R2UR UR9, R4 ;  /* 0x00000000040972ca */ /* 0x001fe200000e0000 */
[----:B-1----:R-:W-:Y:S01]  /*0200*/  @UP0 ULEA UR8, UR8, UR6, 0x18 ;  /* 0x0000000608080291 */ /* 0x002fe2000f8ec03f */
[----:B--2---:R-:W-:Y:S01]  /*0210*/  ISETP.NE.AND P1, PT, R3, RZ, PT ;  /* 0x000000ff0300720c */ /* 0x004fe20003f25270 */
[----:B------:R-:W-:-:S04]  /*0220*/  @UP0 UIADD3 UR6, -UR7, 0x100000, URZ ;  /* 0x0010000007060890 */ /* 0x000fc8000fffe13f */
[----:B------:R-:W-:Y:S02]  /*0230*/  @UP0 USHF.L.U32 UR7, UR6, 0xb, URZ ;  /* 0x0000000b06070899 */ /* 0x000fe4000800063f */
[----:B------:R-:W-:-:S04]  /*0240*/  @UP0 USHF.L.U32 UR6, UR6, 0x1, URZ ;  /* 0x0000000106060899 */ /* 0x000fc8000800063f */
[----:B------:R-:W-:Y:S01]  /*0250*/  UISETP.NE.AND UP0, UPT, UR9, URZ, UPT ;  /* 0x0000003f0900728c */ /* 0x000fe2000bf05270 */
[----:B------:R-:W0:Y:S02]  /*0260*/  FENCE.VIEW.ASYNC.S ;  /* 0x00000000000073c6 */ /* 0x000e240000000000 */
[----:B0-----:R0:W1:Y:S05]  /*0270*/  @UP1 SYNCS.EXCH.64 URZ, [UR8+0x22800], UR4 ;  /* 0x02280004083f15b2 */ /* 0x00106a0008000100 */
[----:B------:R0:W2:Y:S01]  /*0280*/  @UP2 SYNCS.EXCH.64 URZ, [UR8+0x22820], UR6 ;  /* 0x02282006083f25b2 */ /* 0x0000a20008000100 */
        /* <DEDUP_REMOVED lines=17> */
[----:B------:R3:W0:Y:S02]  /*03a0*/  SYNCS.EXCH.64 URZ, [UR8+0x22848], UR6 ;  /* 0x02284806083f75b2 */ /* 0x0006240008000100 */
[----:B---3--:R-:W-:Y:S01]  /*03b0*/  NOP ;  /* 0x0000000000007918 */ /* 0x008fe20000000000 */
.L_x_2824:
[----:B------:R-:W3:Y:S01]  /*03c0*/  SHFL.IDX PT, R3, R2, RZ, 0x1f ;  /* 0x00001fff02037589 */ /* 0x000ee200000e0000 */
[----:B------:R-:W-:Y:S01]  /*03d0*/  NOP ;  /* 0x0000000000007918 */ /* 0x000fe20000000000 */
[----:B---3--:R-:W-:-:S13]  /*03e0*/  ISETP.NE.AND P0, PT, R3, RZ, PT ;  /* 0x000000ff0300720c */ /* 0x008fda0003f05270 */
        /* <DEDUP_REMOVED lines=17> */
[----:B------:R3:W0:Y:S02]  /*0500*/  SYNCS.EXCH.64 URZ, [UR8+0x22868], UR6 ;  /* 0x02286806083f75b2 */ /* 0x0006240008000100 */
[----:B---3--:R-:W-:Y:S01]  /*0510*/  NOP ;  /* 0x0000000000007918 */ /* 0x008fe20000000000 */
.L_x_2825:
[----:B------:R-:W3:Y:S01]  /*0520*/  SHFL.IDX PT, R3, R2, RZ, 0x1f ;  /* 0x00001fff02037589 */ /* 0x000ee200000e0000 */
[----:B------:R-:W-:Y:S01]  /*0530*/  NOP ;  /* 0x0000000000007918 */ /* 0x000fe20000000000 */
[----:B---3--:R-:W-:-:S13]  /*0540*/  ISETP.NE.AND P0, PT, R3, RZ, PT ;  /* 0x000000ff0300720c */ /* 0x008fda0003f05270 */
        /* <DEDUP_REMOVED lines=13> */
[----:B------:R3:W0:Y:S02]  /*0620*/  SYNCS.EXCH.64 URZ, [UR6+0x22888], UR4 ;  /* 0x02288804063f75b2 */ /* 0x0006240008000100 */
[----:B---3--:R-:W-:Y:S01]  /*0630*/  NOP ;  /* 0x0000000000007918 */ /* 0x008fe20000000000 */
.L_x_2826:
        /* <DEDUP_REMOVED lines=22> */
.L_x_2827:
        /* <DEDUP_REMOVED lines=22> */
.L_x_2828:
[----:B------:R-:W-:Y:S01]  /*0900*/  PLOP3.LUT P0, PT, PT, PT, UP0, 0x80, 0x0 ;  /* 0x000000000000781c */ /* 0x000fe20003f0f008 */
[----:B------:R-:W-:Y:S01]  /*0910*/  UMOV UR36, 0x1 ;  /* 0x0000000100247882 */ /* 0x000fe20000000000 */
[----:B------:R-:W-:Y:S01]  /*0920*/  NOP ;  /* 0x0000000000007918 */ /* 0x000fe20000000000 */
[----:B------:R-:W-:Y:S01]  /*0930*/  USEL UR36, UR36, 0x2, !UP0 ;  /* 0x0000000224247887 */ /* 0x000fe2000c000000 */
[----:B------:R-:W-:Y:S01]  /*0940*/  BSSY B9, `(.L_x_2829) ;  /* 0x000230d000097945 */ /* 0x000fe20003800000 */
[----:B------:R-:W-:Y:S01]  /*0950*/  ULDC.64 UR52, c[0x0][0x208] ;  /* 0x0000820000347ab9 */ /* 0x000fe20000000a00 */
[----:B012-4-:R-:W-:Y:S07]  /*0960*/  BAR.SYNC.DEFER_BLOCKING 0x0 ;  /* 0x0000000000007b1d */ /* 0x017fee0000010000 */
[----:B------:R-:W-:Y:S05]  /*0970*/  @!P0 BRA `(.L_x_2830) ;  /* 0x000001b000608947 */ /* 0x000fea0003800000 */
.L_x_2831:
        /* <DEDUP_REMOVED lines=8> */
[----:B------:R-:W-:Y:S01]  /*0a00*/  UMOV UR4, 0x400 ;  /* 0x0000040000047882 */ /* 0x000fe20000000000 */
[----:B------:R-:W-:-:S11]  /*0a10*/  LOP3.LUT R16, R16, 0xffdfffff, RZ, 0xc0, !PT ;  /* 0xffdfffff10107812 */ /* 0x000fd600078ec0ff */
[----:B------:R-:W-:Y:S06]  /*0a20*/  @!P0 BAR.ARV 0x9, 0x100 ;  /* 0x0244000000008b1d */ /* 0x000fec0000002000 */
[----:B0-----:R-:W-:Y:S01]  /*0a30*/  ULEA UR4, UR47, UR4, 0x18 ;  /* 0x000000042f047291 */ /* 0x001fe2000f8ec03f */
[----:B------:R-:W-:Y:S01]  /*0a40*/  @P0 LOP3.LUT R16, R16, 0x200000, RZ, 0xfc, !PT ;  /* 0x0020000010100812 */ /* 0x000fe200078efcff */
[----:B------:R-:W-:Y:S04]  /*0a50*/  BAR.SYNC.DEFER_BLOCKING 0x5, 0x180 ;  /* 0x0146000000007b1d */ /* 0x000fe80000010000 */
[----:B------:R-:W-:-:S02]  /*0a60*/  IMAD.U32 R23, RZ, RZ, UR4 ;  /* 0x00000004ff177e24 */ /* 0x000fc4000f8e00ff */
[----:B------:R-:W-:-:S03]  /*0a70*/  ULDC UR4, c[0x0][0xc3c] ;  /* 0x00030f0000047ab9 */ /* 0x000fc60000000800 */
[----:B------:R-:W0:Y:S01]  /*0a80*/  LDS.128 R48, [R23+0x228d0] ;  /* 0x0228d00017307984 */ /* 0x000e220000000c00 */
[----:B------:R-:W-:Y:S06]  /*0a90*/  BAR.ARV 0x4, 0x180 ;  /* 0x0106000000007b1d */ /* 0x000fec0000002000 */
[----:B0-----:R-:W-:-:S13]  /*0aa0*/  ISETP.GE.AND P0, PT, R51, UR4, PT ;  /* 0x0000000433007c0c */ /* 0x001fda000bf06270 */
[----:B------:R-:W-:Y:S05]  /*0ab0*/  @P0 BRA `(.L_x_2832) ;  /* 0x0000022c00d40947 */ /* 0x000fea0003800000 */
[----:B------:R-:W-:Y:S01]  /*0ac0*/  VIADD R0, R0, 0xffffff80 ;  /* 0xffffff8000007836 */ /* 0x000fe20000000000 */
[----:B------:R-:W-:Y:S01]  /*0ad0*/  ULOP3.LUT UR50, UR36, 0x1, URZ, 0xfc, !UPT ;  /* 0x0000000124327892 */ /* 0x000fe2000f8efc3f */
[----:B------:R-:W-:Y:S02]  /*0ae0*/  IMAD.MOV.U32 R22, RZ, RZ, RZ ;  /* 0x000000ffff167224 */ /* 0x000fe400078e00ff */
[----:B------:R-:W-:Y:S01]  /*0af0*/  IMAD.MOV.U32 R213, RZ, RZ, RZ ;  /* 0x000000ffffd57224 */ /* 0x000fe200078e00ff */
[----:B------:R-:W-:Y:S01]  /*0b00*/  SHF.R.S32.HI R3, RZ, 0x1f, R0 ;  /* 0x0000001fff037819 */ /* 0x000fe20000011400 */
[----:B------:R-:W-:-:S03]  /*0b10*/  IMAD.MOV.U32 R206, RZ, RZ, RZ ;  /* 0x000000ffffce7224 */ /* 0x000fc600078e00ff */
[CC--:B------:R-:W-:Y:S02]  /*0b20*/  LEA.HI R2, R3.reuse, R0.reuse, RZ, 0x7 ;  /* 0x0000000003027211 */ /* 0x0c0fe400078f38ff */
[CC--:B------:R-:W-:Y:S02]  /*0b30*/  LEA.HI R4, R3.reuse, R0.reuse, RZ, 0x4 ;  /* 0x0000000003047211 */ /* 0x0c0fe400078f20ff */
[----:B------:R-:W-:Y:S02]  /*0b40*/  LOP3.LUT R5, R2, 0xffffff80, RZ, 0xc0, !PT ;  /* 0xffffff8002057812 */ /* 0x000fe400078ec0ff */
[----:B------:R-:W-:Y:S02]  /*0b50*/  SHF.R.S32.HI R7, RZ, 0x4, R4 ;  /* 0x00000004ff077819 */ /* 0x000fe40000011404 */
[----:B------:R-:W-:Y:S01]  /*0b60*/  LEA.HI R208, R3, R0, RZ, 0x2 ;  /* 0x0000000003d07211 */ /* 0x000fe200078f10ff */
[----:B------:R-:W-:Y:S01]  /*0b70*/  IMAD.IADD R13, R0, 0x1, -R5 ;  /* 0x00000001000d7824 */ /* 0x000fe200078e0a05 */
[----:B------:R-:W-:-:S02]  /*0b80*/  SHF.R.S32.HI R5, RZ, 0x7, R2 ;  /* 0x00000007ff057819 */ /* 0x000fc40000011402 */
[----:B------:R-:W-:Y:S02]  /*0b90*/  LEA.HI R6, R4, R7, RZ, 0x1 ;  /* 0x0000000704067211 */ /* 0x000fe400078f08ff */
[----:B------:R-:W-:Y:S01]  /*0ba0*/  SHF.R.S32.HI R9, RZ, 0x1f, R13 ;  /* 0x0000001fff097819 */ /* 0x000fe2000001140d */
[----:B------:R-:W-:Y:S01]  /*0bb0*/  STL [R1+0x44], R13 ;  /* 0x0000440d01007387 */ /* 0x000fe20000100800 */
[----:B------:R-:W-:Y:S02]  /*0bc0*/  LEA.HI R2, R2, R5, RZ, 0x1 ;  /* 0x0000000502027211 */ /* 0x000fe400078f08ff */
[----:B------:R-:W-:Y:S02]  /*0bd0*/  LEA.HI R10, R9, R13, RZ, 0x2 ;  /* 0x0000000d090a7211 */ /* 0x000fe400078f10ff */
[----:B------:R-:W-:Y:S02]  /*0be0*/  LOP3.LUT R2, R2, 0x3fffffe, RZ, 0xc0, !PT ;  /* 0x03fffffe02027812 */ /* 0x000fe400078ec0ff */
[----:B------:R-:W-:-:S02]  /*0bf0*/  SHF.R.S32.HI R11, RZ, 0x2, R10 ;  /* 0x00000002ff0b7819 */ /* 0x000fc4000001140a */
[----:B------:R-:W-:Y:S02]  /*0c00*/  SHF.R.S32.HI R8, RZ, 0x1f, R10 ;  /* 0x0000001fff087819 */ /* 0x000fe4000001140a */
[----:B------:R-:W-:Y:S02]  /*0c10*/  LOP3.LUT R6, R6, 0x1ffffffe, RZ, 0xc0, !PT ;  /* 0x1ffffffe06067812 */ /* 0x000fe400078ec0ff */
[----:B------:R-:W-:Y:S02]  /*0c20*/  LEA.HI R8, R8, R11, RZ, 0x3 ;  /* 0x0000000b08087211 */ /* 0x000fe400078f18ff */
[----:B------:R-:W-:Y:S01]  /*0c30*/  LEA.HI R9, R9, R13, RZ, 0x5 ;  /* 0x0000000d09097211 */ /* 0x000fe200078f28ff */
[----:B------:R-:W-:Y:S01]  /*0c40*/  IMAD.IADD R6, R7, 0x1, -R6 ;  /* 0x0000000107067824 */ /* 0x000fe200078e0a06 */
[----:B------:R-:W-:Y:S01]  /*0c50*/  LOP3.LUT R12, R8, 0xfffffff8, RZ, 0xc0, !PT ;  /* 0xfffffff8080c7812 */ /* 0x000fe200078ec0ff */
[----:B------:R-:W-:Y:S01]  /*0c60*/  IMAD.IADD R8, R5, 0x1, -R2 ;  /* 0x0000000105087824 */ /* 0x000fe200078e0a02 */
[----:B------:R-:W-:-:S02]  /*0c70*/  LEA.HI R2, R3, R0, RZ, 0x5 ;  /* 0x0000000003027211 */ /* 0x000fc400078f28ff */
[----:B------:R-:W-:Y:S01]  /*0c80*/  LEA.HI R3, R3, R0, RZ, 0x3 ;  /* 0x0000000003037211 */ /* 0x000fe200078f18ff */
[----:B------:R-:W-:Y:S01]  /*0c90*/  IMAD.IADD R12, R11, 0x1, -R12 ;  /* 0x000000010b0c7824 */ /* 0x000fe200078e0a0c */
[----:B------:R-:W-:Y:S02]  /*0ca0*/  SHF.R.S32.HI R9, RZ, 0x5, R9 ;  /* 0x00000005ff097819 */ /* 0x000fe40000011409 */
[----:B------:R-:W-:Y:S02]  /*0cb0*/  LOP3.LUT R7, R3, 0xfffffff8, RZ, 0xc0, !PT ;  /* 0xfffffff803077812 */ /* 0x000fe400078ec0ff */
[----:B------:R-:W-:Y:S01]  /*0cc0*/  LOP3.LUT R3, R208, 0xfffffffc, RZ, 0xc0, !PT ;  /* 0xfffffffcd0037812 */ /* 0x000fe200078ec0ff */
[----:B------:R-:W-:Y:S01]  /*0cd0*/  IMAD R9, R9, 0x10, R12 ;  /* 0x0000001009097824 */ /* 0x000fe200078e020c */
[----:B------:R-:W-:Y:S01]  /*0ce0*/  LOP3.LUT R5, R4, 0x3fffff0, RZ, 0xc0, !PT ;  /* 0x03fffff004057812 */ /* 0x000fe200078ec0ff */
[C---:B------:R-:W-:Y:S01]  /*0cf0*/  IMAD.IADD R7, R0.reuse, 0x1, -R7 ;  /* 0x0000000100077824 */ /* 0x040fe200078e0a07 */
[----:B------:R-:W-:Y:S01]  /*0d00*/  SHF.R.S32.HI R208, RZ, 0x2, R208 ;  /* 0x00000002ffd07819 */ /* 0x000fe200000114d0 */
[C---:B------:R-:W-:Y:S01]  /*0d10*/  IMAD.IADD R3, R0.reuse, 0x1, -R3 ;  /* 0x0000000100037824 */ /* 0x040fe200078e0a03 */
[----:B------:R-:W-:Y:S01]  /*0d20*/  SHF.R.S32.HI R14, RZ, 0x5, R2 ;  /* 0x00000005ff0e7819 */ /* 0x000fe20000011402 */
[----:B------:R-:W-:Y:S01]  /*0d30*/  IMAD.IADD R5, R0, 0x1, -R5 ;  /* 0x0000000100057824 */ /* 0x000fe200078e0a05 */
[----:B------:R-:W-:Y:S01]  /*0d40*/  LOP3.LUT R10, R10, 0x7ffffffc, RZ, 0xc0, !PT ;  /* 0x7ffffffc0a0a7812 */ /* 0x000fe200078ec0ff */
[----:B------:R-:W-:Y:S01]  /*0d50*/  IMAD R8, R8, 0x40, R9 ;  /* 0x0000004008087824 */ /* 0x000fe200078e0209 */
[C---:B------:R-:W-:Y:S01]  /*0d60*/  LEA.HI R0, R3.reuse, R3, RZ, 0x1 ;  /* 0x0000000303007211 */ /* 0x040fe200078f08ff */
[----:B------:R-:W-:Y:S01]  /*0d70*/  VIADD R9, R208, 0x40 ;  /* 0x00000040d0097836 */ /* 0x000fe20000000000 */
[----:B------:R0:W-:Y:S01]  /*0d80*/  STL [R1+0x28], R14 ;  /* 0x0000280e01007387 */ /* 0x0001e20000100800 */
[----:B------:R-:W-:Y:S01]  /*0d90*/  IMAD.SHL.U32 R18, R3, 0x8, RZ ;  /* 0x0000000803127824 */ /* 0x000fe200078e00ff */
[----:B------:R-:W-:Y:S01]  /*0da0*/  LOP3.LUT R0, R0, 0x1ffffffe, RZ, 0xc0, !PT ;  /* 0x1ffffffe00007812 */ /* 0x000fe200078ec0ff */
[----:B------:R-:W-:Y:S01]  /*0db0*/  IMAD R5, R14, 0x10, R5 ;  /* 0x000000100e057824 */ /* 0x000fe200078e0205 */
[----:B------:R-:W-:Y:S01]  /*0dc0*/  STL [R1+0x4c], R8 ;  /* 0x00004c0801007387 */ /* 0x000fe20000100800 */
[----:B------:R-:W-:Y:S01]  /*0dd0*/  IMAD.SHL.U32 R4, R9, 0x40, RZ ;  /* 0x0000004009047824 */ /* 0x000fe200078e00ff */
[----:B------:R-:W-:Y:S01]  /*0de0*/  SHF.R.S32.HI R19, RZ, 0x1f, R18 ;  /* 0x0000001fff137819 */ /* 0x000fe20000011412 */
[----:B------:R-:W-:Y:S01]  /*0df0*/  IMAD.SHL.U32 R215, R7, 0x8, RZ ;  /* 0x0000000807d77824 */ /* 0x000fe200078e00ff */
[----:B------:R-:W-:Y:S01]  /*0e00*/  STL [R1+0x3c], RZ ;  /* 0x00003cff01007387 */ /* 0x000fe20000100800 */
[----:B------:R-:W-:-:S02]  /*0e10*/  VIADD R219, R18, 0x40 ;  /* 0x0000004012db7836 */ /* 0x000fc40000000000 */
[----:B------:R-:W-:Y:S01]  /*0e20*/  IMAD R6, R5, 0x8, R6 ;  /* 0x0000000805067824 */ /* 0x000fe200078e0206 */
[----:B------:R-:W-:Y:S01]  /*0e30*/  SHF.R.S32.HI R5, RZ, 0x1f, R9 ;  /* 0x0000001fff057819 */ /* 0x000fe20000011409 */
[C---:B------:R-:W-:Y:S02]  /*0e40*/  IMAD.IADD R0, R3.reuse, 0x1, -R0 ;  /* 0x0000000103007824 */ /* 0x040fe400078e0a00 */
[----:B------:R-:W-:Y:S01]  /*0e50*/  IMAD.SHL.U32 R204, R3, 0x4, RZ ;  /* 0x0000000403cc7824 */ /* 0x000fe200078e00ff */
[----:B------:R-:W-:Y:S01]  /*0e60*/  LOP3.LUT R3, R4, 0x1c0, RZ, 0xc0, !PT ;  /* 0x000001c004037812 */ /* 0x000fe200078ec0ff */
[C---:B------:R-:W-:Y:S01]  /*0e70*/  VIADD R218, R18.reuse, 0x60 ;  /* 0x0000006012da7836 */ /* 0x040fe20000000000 */
[----:B------:R-:W-:Y:S01]  /*0e80*/  SHF.R.S32.HI R4, RZ, 0x1f, R215 ;  /* 0x0000001fff047819 */ /* 0x000fe200000114d7 */
[C---:B------:R-:W-:Y:S01]  /*0e90*/  VIADD R217, R18.reuse, 0x80 ;  /* 0x0000008012d97836 */ /* 0x040fe20000000000 */
[----:B------:R-:W-:Y:S01]  /*0ea0*/  SHF.R.S32.HI R4, RZ, 0x1f, R219 ;  /* 0x0000001fff047819 */ /* 0x000fe200000114db */
[C---:B------:R-:W-:Y:S01]  /*0eb0*/  VIADD R216, R18.reuse, 0xa0 ;  /* 0x000000a012d87836 */ /* 0x040fe20000000000 */
[----:B------:R-:W-:Y:S01]  /*0ec0*/  LEA.HI R5, R5, R9, RZ, 0x3 ;  /* 0x0000000905057211 */ /* 0x000fe200078f18ff */
[C---:B------:R-:W-:Y:S01]  /*0ed0*/  VIADD R221, R18.reuse, 0xc0 ;  /* 0x000000c012dd7836 */ /* 0x040fe20000000000 */
[----:B------:R-:W-:Y:S01]  /*0ee0*/  SHF.R.S32.HI R15, RZ, 0x1f, R218 ;  /* 0x0000001fff0f7819 */ /* 0x000fe200000114da */
[----:B------:R1:W-:Y:S01]  /*0ef0*/  STL [R1+0x1c], R4 ;  /* 0x00001c0401007387 */ /* 0x0003e20000100800 */
[----:B0-----:R-:W-:Y:S01]  /*0f00*/  SHF.R.S32.HI R14, RZ, 0x1f, R217 ;  /* 0x0000001fff0e7819 */ /* 0x001fe200000114d9 */
[----:B------:R-:W-:Y:S01]  /*0f10*/  VIADD R220, R18, 0xe0 ;  /* 0x000000e012dc7836 */ /* 0x000fe20000000000 */
[----:B------:R-:W-:Y:S01]  /*0f20*/  SHF.R.U32.HI R9, RZ, 0x3, R3 ;  /* 0x00000003ff097819 */ /* 0x000fe20000011603 */
[----:B------:R-:W-:Y:S01]  /*0f30*/  IMAD.SHL.U32 R5, R5, 0x40, RZ ;  /* 0x0000004005057824 */ /* 0x000fe200078e00ff */
[----:B------:R0:W-:Y:S01]  /*0f40*/  STL [R1+0x18], R15 ;  /* 0x0000180f01007387 */ /* 0x0001e20000100800 */
[----:B------:R-:W-:Y:S01]  /*0f50*/  LOP3.LUT R3, R3, 0x38, R18, 0xf8, !PT ;  /* 0x0000003803037812 */ /* 0x000fe200078ef812 */
[----:B------:R-:W-:-:S02]  /*0f60*/  VIADD R11, R215, 0x80 ;  /* 0x00000080d70b7836 */ /* 0x000fc40000000000 */
[----:B------:R2:W-:Y:S01]  /*0f70*/  STL [R1+0x14], R14 ;  /* 0x0000140e01007387 */ /* 0x0005e20000100800 */
[----:B-1----:R-:W-:Y:S01]  /*0f80*/  SHF.R.S32.HI R4, RZ, 0x1f, R216 ;  /* 0x0000001fff047819 */ /* 0x002fe200000114d8 */
[----:B------:R-:W-:Y:S02]  /*0f90*/  IMAD R0, R0, 0x8, R8 ;  /* 0x0000000800007824 */ /* 0x000fe400078e0208 */
[----:B------:R-:W-:Y:S01]  /*0fa0*/  IMAD.IADD R10, R13, 0x1, -R10 ;  /* 0x000000010d0a7824 */ /* 0x000fe200078e0a0a */
[----:B0-----:R-:W-:Y:S01]  /*0fb0*/  SHF.R.S32.HI R15, RZ, 0x1f, R221 ;  /* 0x0000001fff0f7819 */ /* 0x001fe200000114dd */
[----:B------:R0:W-:Y:S02]  /*0fc0*/  STL [R1+0x10], R4 ;  /* 0x0000100401007387 */ /* 0x0001e40000100800 */
[----:B------:R-:W-:Y:S01]  /*0fd0*/  IMAD.SHL.U32 R211, R10, 0x2, RZ ;  /* 0x000000020ad37824 */ /* 0x000fe200078e00ff */
[----:B--2---:R-:W-:Y:S01]  /*0fe0*/  SHF.R.S32.HI R14, RZ, 0x1f, R220 ;  /* 0x0000001fff0e7819 */ /* 0x004fe200000114dc */
[----:B------:R-:W-:Y:S02]  /*0ff0*/  STL [R1+0xc], R15 ;  /* 0x00000c0f01007387 */ /* 0x000fe40000100800 */
[----:B------:R-:W-:-:S02]  /*1000*/  VIADD R41, R211, 0x8 ;  /* 0x00000008d3297836 */ /* 0x000fc40000000000 */
[----:B------:R-:W-:Y:S01]  /*1010*/  VIADD R39, R211, 0x18 ;  /* 0x00000018d3277836 */ /* 0x000fe20000000000 */
[----:B------:R-:W-:Y:S01]  /*1020*/  STL [R1+0x8], R14 ;  /* 0x0000080e01007387 */ /* 0x000fe20000100800 */
[----:B------:R-:W-:Y:S01]  /*1030*/  VIADD R12, R215, 0x40 ;  /* 0x00000040d70c7836 */ /* 0x000fe20000000000 */
[----:B0-----:R-:W-:Y:S01]  /*1040*/  LOP3.LUT R4, R5, 0xfffffe00, RZ, 0xc0, !PT ;  /* 0xfffffe0005047812 */ /* 0x001fe200078ec0ff */
[C---:B------:R-:W-:Y:S01]  /*1050*/  VIADD R36, R211.reuse, 0x30 ;  /* 0x00000030d3247836 */ /* 0x040fe20000000000 */
[----:B------:R-:W-:Y:S01]  /*1060*/  SHF.R.S32.HI R5, RZ, 0x1f, R11 ;  /* 0x0000001fff057819 */ /* 0x000fe2000001140b */
[----:B------:R-:W-:Y:S01]  /*1070*/  IMAD.SHL.U32 R5, R6, 0x8, RZ ;  /* 0x0000000806057824 */ /* 0x000fe200078e00ff */
[----:B------:R-:W-:Y:S01]  /*1080*/  SHF.R.S32.HI R12, RZ, 0x1f, R12 ;  /* 0x0000001fff0c7819 */ /* 0x000fe2000001140c */
[----:B------:R0:W-:Y:S01]  /*1090*/  STL [R1+0x2c], R4 ;  /* 0x00002c0401007387 */ /* 0x0001e20000100800 */
[----:B------:R-:W-:Y:S02]  /*10a0*/  VIADD R33, R211, 0x48 ;  /* 0x00000048d3217836 */ /* 0x000fe40000000000 */
[----:B------:R-:W-:Y:S01]  /*10b0*/  VIADD R7, R215, 0xc0 ;  /* 0x000000c0d7077836 */ /* 0x000fe20000000000 */
[----:B------:R1:W-:Y:S01]  /*10c0*/  STL [R1+0x50], R5 ;  /* 0x0000500501007387 */ /* 0x0003e20000100800 */
[----:B------:R-:W-:-:S02]  /*10d0*/  VIADD R30, R211, 0x60 ;  /* 0x00000060d31e7836 */ /* 0x000fc40000000000 */
[C---:B------:R-:W-:Y:S01]  /*10e0*/  VIADD R27, R211.reuse, 0x78 ;  /* 0x00000078d31b7836 */ /* 0x040fe20000000000 */
[----:B------:R-:W-:Y:S01]  /*10f0*/  SHF.R.S32.HI R7, RZ, 0x1f, R7 ;  /* 0x0000001fff077819 */ /* 0x000fe20000011407 */
[C---:B------:R-:W-:Y:S01]  /*1100*/  VIADD R24, R211.reuse, 0x90 ;  /* 0x00000090d3187836 */ /* 0x040fe20000000000 */
[----:B0-----:R-:W-:Y:S01]  /*1110*/  LOP3.LUT R4, R4, R3, R9, 0xf6, !PT ;  /* 0x0000000304047212 */ /* 0x001fe200078ef609 */
[C---:B------:R-:W-:Y:S02]  /*1120*/  VIADD R15, R211.reuse, 0xa8 ;  /* 0x000000a8d30f7836 */ /* 0x040fe40000000000 */
[C---:B------:R-:W-:Y:S02]  /*1130*/  VIADD R12, R211.reuse, 0xc0 ;  /* 0x000000c0d30c7836 */ /* 0x040fe40000000000 */
[----:B------:R-:W-:Y:S01]  /*1140*/  IMAD R3, R4, 0x2, R23 ;  /* 0x0000000204037824 */ /* 0x000fe200078e0217 */
[----:B------:R-:W-:Y:S01]  /*1150*/  SHF.R.S32.HI R4, RZ, 0x1f, R41 ;  /* 0x0000001fff047819 */ /* 0x000fe20000011429 */
[C---:B------:R-:W-:Y:S01]  /*1160*/  VIADD R9, R211.reuse, 0xd8 ;  /* 0x000000d8d3097836 */ /* 0x040fe20000000000 */
[----:B------:R-:W-:Y:S01]  /*1170*/  SHF.R.S32.HI R4, RZ, 0x1f, R39 ;  /* 0x0000001fff047819 */ /* 0x000fe20000011427 */
[----:B------:R-:W-:Y:S01]  /*1180*/  VIADD R17, R18, 0x20 ;  /* 0x0000002012117836 */ /* 0x000fe20000000000 */
[----:B------:R0:W-:Y:S01]  /*1190*/  STL [R1+0x48], R3 ;  /* 0x0000480301007387 */ /* 0x0001e20000100800 */
[----:B------:R-:W-:Y:S01]  /*11a0*/  SHF.R.S32.HI R4, RZ, 0x1f, R36 ;  /* 0x0000001fff047819 */ /* 0x000fe20000011424 */
[C---:B------:R-:W-:Y:S01]  /*11b0*/  VIADD R40, R211.reuse, 0x10 ;  /* 0x00000010d3287836 */ /* 0x040fe20000000000 */
[----:B------:R-:W-:Y:S01]  /*11c0*/  SHF.R.S32.HI R4, RZ, 0x1f, R33 ;  /* 0x0000001fff047819 */ /* 0x000fe20000011421 */
[----:B------:R2:W-:Y:S01]  /*11d0*/  STL [R1+0x4], R0 ;  /* 0x0000040001007387 */ /* 0x0005e20000100800 */
        /* <DEDUP_REMOVED lines=37> */
[C---:B-1----:R-:W-:Y:S01]  /*1430*/  VIADD R5, R211.reuse, 0xf0 ;  /* 0x000000f0d3057836 */ /* 0x042fe20000000000 */
[----:B------:R-:W-:Y:S01]  /*1440*/  SHF.R.S32.HI R20, RZ, 0x1f, R20 ;  /* 0x0000001fff147819 */ /* 0x000fe20000011414 */
[----:B0-----:R-:W-:Y:S01]  /*1450*/  VIADD R3, R211, 0xf8 ;  /* 0x000000f8d3037836 */ /* 0x001fe20000000000 */
[----:B------:R-:W-:Y:S01]  /*1460*/  SHF.R.S32.HI R14, RZ, 0x1f, R14 ;  /* 0x0000001fff0e7819 */ /* 0x000fe2000001140e */
[----:B------:R-:W-:Y:S01]  /*1470*/  IMAD.MOV.U32 R2, RZ, RZ, RZ ;  /* 0x000000ffff027224 */ /* 0x000fe200078e00ff */
[----:B------:R-:W-:Y:S01]  /*1480*/  SHF.R.S32.HI R13, RZ, 0x1f, R13 ;  /* 0x0000001fff0d7819 */ /* 0x000fe2000001140d */
[----:B------:R-:W-:Y:S01]  /*1490*/  VIADD R214, R204, 0x10 ;  /* 0x00000010ccd67836 */ /* 0x000fe20000000000 */
[----:B------:R-:W-:-:S02]  /*14a0*/  SHF.R.S32.HI R11, RZ, 0x1f, R11 ;  /* 0x0000001fff0b7819 */ /* 0x000fc4000001140b */
[----:B------:R-:W-:Y:S02]  /*14b0*/  SHF.R.S32.HI R10, RZ, 0x1f, R10 ;  /* 0x0000001fff0a7819 */ /* 0x000fe4000001140a */
[----:B------:R-:W-:Y:S02]  /*14c0*/  SHF.R.S32.HI R7, RZ, 0x1f, R7 ;  /* 0x0000001fff077819 */ /* 0x000fe40000011407 */
[----:B------:R-:W-:Y:S02]  /*14d0*/  SHF.R.S32.HI R6, RZ, 0x1f, R6 ;  /* 0x0000001fff067819 */ /* 0x000fe40000011406 */
[----:B------:R-:W-:Y:S02]  /*14e0*/  SHF.R.S32.HI R4, RZ, 0x1f, R5 ;  /* 0x0000001fff047819 */ /* 0x000fe40000011405 */
[----:B--2---:R-:W-:-:S07]  /*14f0*/  SHF.R.S32.HI R3, RZ, 0x1f, R3 ;  /* 0x0000001fff037819 */ /* 0x004fce0000011403 */
.L_x_3065:
[----:B------:R-:W-:Y:S05]  /*1500*/  YIELD ;  /* 0x0000000000007946 */ /* 0x000fea0003800000 */
[----:B------:R-:W-:Y:S01]  /*1510*/  ULDC.64 UR4, c[0x0][0xa28] ;  /* 0x00028a0000047ab9 */ /* 0x000fe20000000a00 */
[----:B01--4-:R-:W0:Y:S01]  /*1520*/  LDC.64 R4, c[0x0][0xa08] ;  /* 0x00028200ff047b82 */ /* 0x013e220000000a00 */
[----:B------:R-:W-:Y:S01]  /*1530*/  ISETP.NE.U32.AND P1, PT, RZ, UR4, PT ;  /* 0x00000004ff007c0c */ /* 0x000fe2000bf25070 */
[----:B------:R-:W-:Y:S02]  /*1540*/  IMAD.MOV.U32 R10, RZ, RZ, RZ ;  /* 0x000000ffff0a7224 */ /* 0x000fe400078e00ff */
[----:B------:R-:W-:Y:S01]  /*1550*/  IMAD.MOV.U32 R32, RZ, RZ, RZ ;  /* 0x000000ffff207224 */ /* 0x000fe200078e00ff */
[----:B------:R-:W-:Y:S01]  /*1560*/  ISETP.NE.AND.EX P1, PT, RZ, UR5, PT, P1 ;  /* 0x00000005ff007c0c */ /* 0x000fe2000bf25310 */
[----:B------:R-:W-:-:S02]  /*1570*/  ULDC.64 UR4, c[0x0][0xa18] ;  /* 0x0002860000047ab9 */ /* 0x000fc40000000a00 */
[----:B------:R-:W-:-:S04]  /*1580*/  ISETP.NE.U32.AND P2, PT, RZ, UR4, PT ;  /* 0x00000004ff007c0c */ /* 0x000fc8000bf45070 */
[----:B------:R-:W-:Y:S01]  /*1590*/  ISETP.NE.AND.EX P2, PT, RZ, UR5, PT, P2 ;  /* 0x00000005ff007c0c */ /* 0x000fe2000bf45320 */
[----:B------:R-:W-:Y:S02]  /*15a0*/  ULDC.64 UR4, c[0x0][0xa08] ;  /* 0x0002820000047ab9 */ /* 0x000fe40000000a00 */
[----:B------:R-:W-:-:S03]  /*15b0*/  ISETP.NE.U32.AND P0, PT, RZ, UR4, PT ;  /* 0x00000004ff007c0c */ /* 0x000fc6000bf05070 */
[----:B---3--:R-:W1:Y:S01]  /*15c0*/  @P1 LDC.64 R8, c[0x0][0xa28] ;  /* 0x00028a00ff081b82 */ /* 0x008e620000000a00 */
[----:B------:R-:W-:Y:S01]  /*15d0*/  ISETP.NE.AND.EX P0, PT, RZ, UR5, PT, P0 ;  /* 0x00000005ff007c0c */ /* 0x000fe2000bf05300 */
[----:B0-----:R-:W-:-:S06]  /*15e0*/  IMAD.WIDE R4, R51, 0x4, R4 ;  /* 0x0000000433047825 */ /* 0x001fcc00078e0204 */
[----:B------:R-:W0:Y:S01]  /*15f0*/  @P2 LDC.64 R6, c[0x0][0xa18] ;  /* 0x00028600ff062b82 */ /* 0x000e220000000a00 */
[----:B------:R-:W-:Y:S02]  /*1600*/  ULDC UR4, c[0x0][0x288] ;  /* 0x0000a20000047ab9 */ /* 0x000fe40000000800 */
[----:B------:R-:W-:Y:S01]  /*1610*/  IMAD.U32 R207, RZ, RZ, UR4 ;  /* 0x00000004ffcf7e24 */ /* 0x000fe2000f8e00ff */
[----:B------:R-:W-:Y:S02]  /*1620*/  ULDC.64 UR4, c[0x0][0x418] ;  /* 0x0001060000047ab9 */ /* 0x000fe40000000a00 */
[----:B------:R2:W5:Y:S01]  /*1630*/  @P0 LDG.E R32, desc[UR52][R4.64] ;  /* 0x0000003404200981 */ /* 0x000562000c1e1900 */
[----:B-1----:R-:W-:-:S05]  /*1640*/  @P1 IMAD.WIDE R8, R51, 0x4, R8 ;  /* 0x0000000433081825 */ /* 0x002fca00078e0208 */
[----:B------:R2:W5:Y:S01]  /*1650*/  @P1 LDG.E R10, desc[UR52][R8.64] ;  /* 0x00000034080a1981 */ /* 0x000562000c1e1900 */
[----:B0-----:R-:W-:-:S05]  /*1660*/  @P2 IMAD.WIDE R6, R51, 0x4, R6 ;  /* 0x0000000433062825 */ /* 0x001fca00078e0206 */
[----:B------:R2:W5:Y:S01]  /*1670*/  @P2 LDG.E R207, desc[UR52][R6.64] ;  /* 0x0000003406cf2981 */ /* 0x000562000c1e1900 */
[----:B------:R-:W-:-:S03]  /*1680*/  UISETP.NE.U32.AND UP0, UPT, UR4, URZ, UPT ;  /* 0x0000003f0400728c */ /* 0x000fc6000bf05070 */
[----:B------:R-:W-:Y:S01]  /*1690*/  ULDC UR4, c[0x0][0x424] ;  /* 0x0001090000047ab9 */ /* 0x000fe20000000800 */
[----:B------:R-:W-:-:S03]  /*16a0*/  UISETP.NE.AND.EX UP0, UPT, UR5, URZ, UPT, UP0 ;  /* 0x0000003f0500728c */ /* 0x000fc6000bf05300 */
[----:B------:R-:W-:Y:S01]  /*16b0*/  ULDC UR5, c[0x0][0x2f0] ;  /* 0x0000bc0000057ab9 */ /* 0x000fe20000000800 */
[----:B------:R-:W-:-:S04]  /*16c0*/  USEL UR4, UR4, 0x1, UP0 ;  /* 0x0000000104047887 */ /* 0x000fc80008000000 */
[----:B------:R-:W-:-:S03]  /*16d0*/  UIMAD UR4, UR4, UR5, URZ ;  /* 0x00000005040472a4 */ /* 0x000fc6000f8e023f */
[----:B------:R-:W-:Y:S02]  /*16e0*/  ULDC UR5, c[0x0][0x348] ;  /* 0x0000d20000057ab9 */ /* 0x000fe40000000800 */
[----:B------:R-:W-:Y:S02]  /*16f0*/  IMAD.U32 R25, RZ, RZ, UR5 ;  /* 0x00000005ff197e24 */ /* 0x000fe4000f8e00ff */
[----:B------:R-:W-:Y:S01]  /*1700*/  IMAD.U32 R33, RZ, RZ, UR4 ;  /* 0x00000004ff217e24 */ /* 0x000fe2000f8e00ff */
[----:B--2---:R-:W-:Y:S06]  /*1710*/  @P2 BRA `(.L_x_2833) ;  /* 0x0000000000242947 */ /* 0x004fec0003800000 */
        /* <DEDUP_REMOVED lines=9> */
.L_x_2833:
        /* <DEDUP_REMOVED lines=10> */
[----:B------:R-:W0:Y:S02]  /*1850*/  LDC.64 R4, c[0x0][0xa20] ;  /* 0x00028800ff047b82 */ /* 0x000e240000000a00 */
[----:B0-----:R-:W-:-:S05]  /*1860*/  IMAD.WIDE R4, R51, 0x4, R4 ;  /* 0x0000000433047825 */ /* 0x001fca00078e0204 */
[----:B------:R0:W5:Y:S01]  /*1870*/  LDG.E R33, desc[UR52][R4.64] ;  /* 0x0000003404217981 */ /* 0x000162000c1e1900 */
[----:B------:R-:W-:Y:S05]  /*1880*/  BRA `(.L_x_2835) ;  /* 0x0000000000107947 */ /* 0x000fea0003800000 */
.L_x_2834:
[----:B------:R-:W-:Y:S05]  /*1890*/  @!P0 BRA `(.L_x_2835) ;  /* 0x00000000000c8947 */ /* 0x000fea0003800000 */
[----:B------:R-:W2:Y:S04]  /*18a0*/  LDG.E R0, desc[UR52][R4.64] ;  /* 0x0000003404007981 */ /* 0x000ea8000c1e1900 */
[----:B------:R-:W2:Y:S02]  /*18b0*/  LDG.E R33, desc[UR52][R4.64+0x4] ;  /* 0x0000043404217981 */ /* 0x000ea4000c1e1900 */
[----:B--2---:R-:W-:-:S07]  /*18c0*/  IMAD.IADD R33, R33, 0x1, -R0 ;  /* 0x0000000121217824 */ /* 0x004fce00078e0a00 */
.L_x_2835:
[----:B------:R-:W-:Y:S01]  /*18d0*/  ULDC.64 UR4, c[0x0][0xa10] ;  /* 0x0002840000047ab9 */ /* 0x000fe20000000a00 */
[----:B------:R-:W1:Y:S01]  /*18e0*/  LDC R6, c[0x0][0x448] ;  /* 0x00011200ff067b82 */ /* 0x000e620000000800 */
[----:B------:R-:W-:-:S04]  /*18f0*/  ISETP.NE.U32.AND P0, PT, RZ, UR4, PT ;  /* 0x00000004ff007c0c */ /* 0x000fc8000bf05070 */
[----:B------:R-:W-:Y:S01]  /*1900*/  ISETP.NE.AND.EX P0, PT, RZ, UR5, PT, P0 ;  /* 0x00000005ff007c0c */ /* 0x000fe2000bf05300 */
[----:B------:R-:W-:Y:S02]  /*1910*/  ULDC.64 UR4, c[0x0][0xa30] ;  /* 0x00028c0000047ab9 */ /* 0x000fe40000000a00 */
[----:B------:R-:W-:-:S04]  /*1920*/  ISETP.NE.U32.AND P1, PT, RZ, UR4, PT ;  /* 0x00000004ff007c0c */ /* 0x000fc8000bf25070 */
[----:B------:R-:W-:-:S06]  /*1930*/  ISETP.NE.AND.EX P1, PT, RZ, UR5, PT, P1 ;  /* 0x00000005ff007c0c */ /* 0x000fcc000bf25310 */
[----:B0-----:R-:W0:Y:S02]  /*1940*/  @P0 LDC.64 R4, c[0x0][0xa10] ;  /* 0x00028400ff040b82 */ /* 0x001e240000000a00 */
[----:B0-----:R-:W-:-:S05]  /*1950*/  @P0 IMAD.WIDE R4, R51, 0x4, R4 ;  /* 0x0000000433040825 */ /* 0x001fca00078e0204 */
[----:B------:R-:W2:Y:S04]  /*1960*/  @P0 LDG.E R0, desc[UR52][R4.64] ;  /* 0x0000003404000981 */ /* 0x000ea8000c1e1900 */
[----:B------:R0:W2:Y:S01]  /*1970*/  @P0 LDG.E R3, desc[UR52][R4.64+0x4] ;  /* 0x0000043404030981 */ /* 0x0000a2000c1e1900 */
[----:B-----5:R-:W-:Y:S01]  /*1980*/  IMAD.MOV.U32 R24, RZ, RZ, R33 ;  /* 0x000000ffff187224 */ /* 0x020fe200078e0021 */
[----:B0-----:R-:W0:Y:S02]  /*1990*/  @P1 LDC.64 R4, c[0x0][0xa30] ;  /* 0x00028c00ff041b82 */ /* 0x001e240000000a00 */
[----:B0-----:R-:W-:-:S05]  /*19a0*/  @P1 IMAD.WIDE R4, R51, 0x4, R4 ;  /* 0x0000000433041825 */ /* 0x001fca00078e0204 */
[----:B------:R0:W5:Y:S01]  /*19b0*/  @P1 LDG.E R24, desc[UR52][R4.64] ;  /* 0x0000003404181981 */ /* 0x000162000c1e1900 */
[----:B-1----:R-:W-:Y:S01]  /*19c0*/  ISETP.NE.AND P1, PT, R6, 0x1, PT ;  /* 0x000000010600780c */ /* 0x002fe20003f25270 */
[----:B------:R-:W-:Y:S02]  /*19d0*/  IMAD.SHL.U32 R228, R49, 0x80, RZ ;  /* 0x0000008031e47824 */ /* 0x000fe400078e00ff */
[----:B------:R-:W-:Y:S01]  /*19e0*/  IMAD.IADD R10, R33, 0x1, -R10 ;  /* 0x00000001210a7824 */ /* 0x000fe200078e0a0a */
[----:B0-----:R-:W0:Y:S09]  /*19f0*/  LDC.64 R4, c[0x0][0x9e0] ;  /* 0x00027800ff047b82 */ /* 0x001e320000000a00 */
[----:B------:R-:W1:Y:S08]  /*1a00*/  @P1 LDC R6, c[0x0][0x44c] ;  /* 0x00011300ff061b82 */ /* 0x000e700000000800 */
[----:B------:R-:W3:Y:S01]  /*1a10*/  @P1 LDC R7, c[0x0][0x450] ;  /* 0x00011400ff071b82 */ /* 0x000ee20000000800 */
[----:B0-----:R-:W-:Y:S01]  /*1a20*/  ISETP.GE.AND P2, PT, R5, 0x1, PT ;  /* 0x000000010500780c */ /* 0x001fe20003f46270 */
[----:B--2---:R-:W-:-:S02]  /*1a30*/  @P0 IMAD.IADD R25, R3, 0x1, -R0 ;  /* 0x0000000103190824 */ /* 0x004fc400078e0a00 */
[----:B------:R-:W-:Y:S02]  /*1a40*/  VIADD R3, R228, 0x7f ;  /* 0x0000007fe4037836 */ /* 0x000fe40000000000 */
[----:B------:R-:W-:Y:S02]  /*1a50*/  IMAD.IADD R210, R10, 0x1, R25 ;  /* 0x000000010ad27824 */ /* 0x000fe400078e0219 */
[----:B-1----:R-:W-:-:S04]  /*1a60*/  @P1 IMAD.HI.U32 R6, R3, R6, RZ ;  /* 0x0000000603061227 */ /* 0x002fc800078e00ff */
[C---:B------:R-:W-:Y:S01]  /*1a70*/  VIADD R0, R210.reuse, 0x5f ;  /* 0x0000005fd2007836 */ /* 0x040fe20000000000 */
[----:B---3--:R-:W-:Y:S02]  /*1a80*/  @P1 SHF.R.U32.HI R3, RZ, R7, R6 ;  /* 0x00000007ff031219 */ /* 0x008fe40000011606 */
[----:B------:R-:W-:Y:S01]  /*1a90*/  IADD3 R6, R210, 0x1, -R207 ;  /* 0x00000001d2067810 */ /* 0x000fe20007ffe8cf */
[----:B------:R-:W-:-:S04]  /*1aa0*/  IMAD.HI R0, R0, 0x2aaaaaab, RZ ;  /* 0x2aaaaaab00007827 */ /* 0x000fc800078e02ff */
[----:B------:R-:W-:Y:S01]  /*1ab0*/  IMAD.IADD R3, R6, 0x1, R3 ;  /* 0x0000000106037824 */ /* 0x000fe200078e0203 */
[----:B------:R-:W-:-:S03]  /*1ac0*/  SHF.R.U32.HI R31, RZ, 0x1f, R0 ;  /* 0x0000001fff1f7819 */ /* 0x000fc60000011600 */
[----:B------:R-:W-:Y:S01]  /*1ad0*/  IMAD.IADD R4, R3, 0x1, R4 ;  /* 0x0000000103047824 */ /* 0x000fe200078e0204 */
[----:B------:R-:W-:Y:S01]  /*1ae0*/  LEA.HI.SX32 R31, R0, R31, 0x1c ;  /* 0x0000001f001f7211 */ /* 0x000fe200078fe2ff */
        /* <DEDUP_REMOVED lines=12> */
.L_x_2838:
[----:B------:R-:W-:-:S13]  /*1bb0*/  ISETP.NE.AND P0, PT, R5, 0x1, PT ;  /* 0x000000010500780c */ /* 0x000fda0003f05270 */
[----:B------:R-:W0:Y:S02]  /*1bc0*/  @P0 LDC.64 R6, c[0x0][0x9e8] ;  /* 0x00027a00ff060b82 */ /* 0x000e240000000a00 */
[----:B0-----:R-:W-:-:S05]  /*1bd0*/  @P0 IMAD.HI.U32 R6, R0, R6, RZ ;  /* 0x0000000600060227 */ /* 0x001fca00078e00ff */
[----:B------:R-:W-:-:S07]  /*1be0*/  @P0 SHF.R.U32.HI R0, RZ, R7, R6 ;  /* 0x00000007ff000219 */ /* 0x000fce0000011606 */
.L_x_2839:
[----:B------:R-:W-:Y:S05]  /*1bf0*/  BSYNC B0 ;  /* 0x0000000000007941 */ /* 0x000fea0003800000 */
.L_x_2837:
[----:B------:R-:W-:-:S05]  /*1c00*/  IMAD R3, R0, R5, R5 ;  /* 0x0000000500037224 */ /* 0x000fca00078e0205 */
[----:B------:R-:W-:-:S07]  /*1c10*/  VIMNMX R4, R4, R3, PT ;  /* 0x0000000304047248 */ /* 0x000fce0003fe0100 */
.L_x_2836:
[----:B------:R-:W0:Y:S01]  /*1c20*/  @P1 LDC R3, c[0x0][0x44c] ;  /* 0x00011300ff031b82 */ /* 0x000e220000000800 */
[----:B------:R-:W-:Y:S01]  /*1c30*/  VIADD R4, R4, 0x5f ;  /* 0x0000005f04047836 */ /* 0x000fe20000000000 */
[----:B------:R-:W-:Y:S01]  /*1c40*/  ULDC UR4, c[0x0][0x9dc] ;  /* 0x0002770000047ab9 */ /* 0x000fe20000000800 */
[----:B------:R-:W-:Y:S02]  /*1c50*/  IMAD.MOV.U32 R7, RZ, RZ, R228 ;  /* 0x000000ffff077224 */ /* 0x000fe400078e00e4 */
[----:B------:R-:W-:-:S03]  /*1c60*/  IMAD.HI R4, R4, 0x2aaaaaab, RZ ;  /* 0x2aaaaaab04047827 */ /* 0x000fc600078e02ff */
[----:B------:R-:W1:Y:S01]  /*1c70*/  @P1 LDC R9, c[0x0][0x450] ;  /* 0x00011400ff091b82 */ /* 0x000e620000000800 */
[----:B------:R-:W-:Y:S02]  /*1c80*/  IMAD.IADD R30, R210, 0x1, -R207 ;  /* 0x00000001d21e7824 */ /* 0x000fe400078e0acf */
[----:B0-----:R-:W-:Y:S01]  /*1c90*/  @P1 IMAD.HI.U32 R0, R228, R3, RZ ;  /* 0x00000003e4001227 */ /* 0x001fe200078e00ff */
[----:B------:R-:W-:-:S04]  /*1ca0*/  SHF.R.U32.HI R3, RZ, 0x1f, R4 ;  /* 0x0000001fff037819 */ /* 0x000fc80000011604 */
[----:B------:R-:W-:Y:S02]  /*1cb0*/  LEA.HI.SX32 R4, R4, R3, 0x1c ;  /* 0x0000000304047211 */ /* 0x000fe400078fe2ff */
[----:B-1----:R-:W-:Y:S02]  /*1cc0*/  @P1 SHF.R.U32.HI R7, RZ, R9, R0 ;  /* 0x00000009ff071219 */ /* 0x002fe40000011600 */
[----:B------:R-:W-:-:S03]  /*1cd0*/  VIMNMX R11, R31, R4, PT ;  /* 0x000000041f0b7248 */ /* 0x000fc60003fe0100 */
[----:B------:R-:W-:-:S04]  /*1ce0*/  IMAD.IADD R0, R30, 0x1, R7 ;  /* 0x000000011e007824 */ /* 0x000fc800078e0207 */
[----:B------:R-:W-:Y:S01]  /*1cf0*/  VIADD R3, R0, -UR4 ;  /* 0x8000000400037c36 */ /* 0x000fe20008000000 */
[----:B------:R-:W-:Y:S06]  /*1d00*/  @!P2 BRA `(.L_x_2840) ;  /* 0x000000000044a947 */ /* 0x000fec0003800000 */
[----:B------:R-:W-:Y:S01]  /*1d10*/  ISETP.GT.AND P0, PT, R0, -0x1, PT ;  /* 0xffffffff0000780c */ /* 0x000fe20003f04270 */
[----:B------:R-:W-:-:S12]  /*1d20*/  BSSY B0, `(.L_x_2841) ;  /* 0x000000d000007945 */ /* 0x000fd80003800000 */
        /* <DEDUP_REMOVED lines=8> */
.L_x_2842:
[----:B------:R-:W-:-:S13]  /*1db0*/  ISETP.NE.AND P0, PT, R5, 0x1, PT ;  /* 0x000000010500780c */ /* 0x000fda0003f05270 */
[----:B------:R-:W0:Y:S02]  /*1dc0*/  @P0 LDC.64 R6, c[0x0][0x9e8] ;  /* 0x00027a00ff060b82 */ /* 0x000e240000000a00 */
[----:B0-----:R-:W-:-:S05]  /*1dd0*/  @P0 IMAD.HI.U32 R6, R0, R6, RZ ;  /* 0x0000000600060227 */ /* 0x001fca00078e00ff */
[----:B------:R-:W-:-:S07]  /*1de0*/  @P0 SHF.R.U32.HI R0, RZ, R7, R6 ;  /* 0x00000007ff000219 */ /* 0x000fce0000011606 */
.L_x_2843:
[----:B------:R-:W-:Y:S05]  /*1df0*/  BSYNC B0 ;  /* 0x0000000000007941 */ /* 0x000fea0003800000 */
.L_x_2841:
[----:B------:R-:W-:-:S05]  /*1e00*/  IMAD R0, R0, R5, RZ ;  /* 0x0000000500007224 */ /* 0x000fca00078e02ff */
[----:B------:R-:W-:-:S07]  /*1e10*/  VIMNMX R3, R3, R0, !PT ;  /* 0x0000000003037248 */ /* 0x000fce0007fe0100 */
.L_x_2840:
[----:B------:R-:W-:Y:S01]  /*1e20*/  IMAD.HI R3, R3, 0x2aaaaaab, RZ ;  /* 0x2aaaaaab03037827 */ /* 0x000fe200078e02ff */
[----:B------:R-:W-:Y:S01]  /*1e30*/  LOP3.LUT R14, R8, 0xff, RZ, 0xc0, !PT ;  /* 0x000000ff080e7812 */ /* 0x000fe200078ec0ff */
[----:B------:R-:W-:Y:S01]  /*1e40*/  BSSY B0, `(.L_x_2844) ;  /* 0x0000029000007945 */ /* 0x000fe20003800000 */
[----:B------:R-:W-:Y:S02]  /*1e50*/  SHF.R.U32.HI R4, RZ, 0x10, R8 ;  /* 0x00000010ff047819 */ /* 0x000fe40000011608 */
[----:B------:R-:W-:Y:S01]  /*1e60*/  SHF.R.U32.HI R0, RZ, 0x1f, R3 ;  /* 0x0000001fff007819 */ /* 0x000fe20000011603 */
[----:B------:R0:W-:Y:S03]  /*1e70*/  STL [R1+0x40], R14 ;  /* 0x0000400e01007387 */ /* 0x0001e60000100800 */
[----:B------:R-:W-:Y:S01]  /*1e80*/  LEA.HI.SX32 R0, R3, R0, 0x1c ;  /* 0x0000000003007211 */ /* 0x000fe200078fe2ff */
[----:B------:R0:W-:Y:S03]  /*1e90*/  STL [R1+0x34], R4 ;  /* 0x0000340401007387 */ /* 0x0001e60000100800 */
[----:B------:R-:W-:Y:S01]  /*1ea0*/  VIMNMX R9, RZ, R0, !PT ;  /* 0x00000000ff097248 */ /* 0x000fe20007fe0100 */
[----:B------:R-:W-:-:S03]  /*1eb0*/  IMAD.MOV.U32 R0, RZ, RZ, RZ ;  /* 0x000000ffff007224 */ /* 0x000fc600078e00ff */
[----:B------:R-:W-:-:S13]  /*1ec0*/  ISETP.GT.AND P0, PT, R11, R9, PT ;  /* 0x000000090b00720c */ /* 0x000fda0003f04270 */
[----:B0-----:R-:W-:Y:S05]  /*1ed0*/  @!P0 BRA `(.L_x_2845) ;  /* 0x00000000007c8947 */ /* 0x001fea0003800000 */
[----:B------:R-:W-:Y:S01]  /*1ee0*/  ISETP.NE.AND P0, PT, R4, RZ, PT ;  /* 0x000000ff0400720c */ /* 0x000fe20003f05270 */
[----:B------:R-:W-:-:S03]  /*1ef0*/  ULDC UR4, c[0x0][0x9f0] ;  /* 0x00027c0000047ab9 */ /* 0x000fc60000000800 */
[----:B------:R-:W-:-:S04]  /*1f00*/  SEL R8, R4, UR4, P0 ;  /* 0x0000000404087c07 */ /* 0x000fc80008000000 */
[-C--:B------:R-:W-:Y:S02]  /*1f10*/  IABS R6, R8.reuse ;  /* 0x0000000800067213 */ /* 0x080fe40000000000 */
[----:B------:R-:W-:Y:S02]  /*1f20*/  IADD3 R0, R8, -0x1, R11 ;  /* 0xffffffff08007810 */ /* 0x000fe40007ffe00b */
[----:B------:R-:W0:Y:S01]  /*1f30*/  I2F.RP R3, R6 ;  /* 0x0000000600037306 */ /* 0x000e220000209400 */
[----:B------:R-:W-:Y:S02]  /*1f40*/  IABS R13, R8 ;  /* 0x00000008000d7213 */ /* 0x000fe40000000000 */
[----:B------:R-:W-:-:S05]  /*1f50*/  IMAD.IADD R0, R0, 0x1, -R9 ;  /* 0x0000000100007824 */ /* 0x000fca00078e0a09 */
[----:B------:R-:W-:Y:S02]  /*1f60*/  IABS R12, R0 ;  /* 0x00000000000c7213 */ /* 0x000fe40000000000 */
[----:B------:R-:W-:-:S04]  /*1f70*/  LOP3.LUT R0, R0, R8, RZ, 0x3c, !PT ;  /* 0x0000000800007212 */ /* 0x000fc800078e3cff */
[----:B------:R-:W-:Y:S01]  /*1f80*/  ISETP.GE.AND P2, PT, R0, RZ, PT ;  /* 0x000000ff0000720c */ /* 0x000fe20003f46270 */
[----:B0-----:R-:W0:Y:S02]  /*1f90*/  MUFU.RCP R3, R3 ;  /* 0x0000000300037308 */ /* 0x001e240000001000 */
[----:B0-----:R-:W-:Y:S02]  /*1fa0*/  VIADD R4, R3, 0xffffffe ;  /* 0x0ffffffe03047836 */ /* 0x001fe40000000000 */
[----:B------:R-:W-:-:S04]  /*1fb0*/  IMAD.MOV R3, RZ, RZ, -R13 ;  /* 0x000000ffff037224 */ /* 0x000fc800078e0a0d */
[----:B------:R0:W1:Y:S02]  /*1fc0*/  F2I.FTZ.U32.TRUNC.NTZ R5, R4 ;  /* 0x0000000400057305 */ /* 0x000064000021f000 */
[----:B0-----:R-:W-:Y:S02]  /*1fd0*/  IMAD.MOV.U32 R4, RZ, RZ, RZ ;  /* 0x000000ffff047224 */ /* 0x001fe400078e00ff */
[----:B-1----:R-:W-:-:S04]  /*1fe0*/  IMAD.MOV R7, RZ, RZ, -R5 ;  /* 0x000000ffff077224 */ /* 0x002fc800078e0a05 */
[----:B------:R-:W-:-:S04]  /*1ff0*/  IMAD R7, R7, R6, RZ ;  /* 0x0000000607077224 */ /* 0x000fc800078e02ff */
[----:B------:R-:W-:-:S04]  /*2000*/  IMAD.HI.U32 R5, R5, R7, R4 ;  /* 0x0000000705057227 */ /* 0x000fc800078e0004 */
[----:B------:R-:W-:-:S04]  /*2010*/  IMAD.MOV.U32 R4, RZ, RZ, R12 ;  /* 0x000000ffff047224 */ /* 0x000fc800078e000c */
        /* <DEDUP_REMOVED lines=11> */
.L_x_2845:
[----:B------:R-:W-:Y:S05]  /*20d0*/  BSYNC B0 ;  /* 0x0000000000007941 */ /* 0x000fea0003800000 */
.L_x_2844:
[----:B------:R-:W-:-:S05]  /*20e0*/  IMAD R3, R14, R0, R9 ;  /* 0x000000000e037224 */ /* 0x000fca00078e0209 */
        /* <DEDUP_REMOVED lines=36> */
.L_x_2848:
[----:B------:R-:W-:Y:S05]  /*2330*/  BSYNC B6 ;  /* 0x0000000000067941 */ /* 0x000fea0003800000 */
.L_x_2847:
        /* <DEDUP_REMOVED lines=20> */
.L_x_2850:
[----:B------:R-:W-:Y:S05]  /*2480*/  BSYNC B6 ;  /* 0x0000000000067941 */ /* 0x000fea0003800000 */
.L_x_2849:
[----:B------:R-:W-:Y:S01]  /*2490*/  ULDC.64 UR4, c[0x0][0x9f8] ;  /* 0x00027e0000047ab9 */ /* 0x000fe20000000a00 */
[----:B------:R-:W0:Y:S01]  /*24a0*/  S2R R7, SR_TID.X ;  /* 0x0000000000077919 */ /* 0x000e220000002100 */
[----:B------:R-:W-:Y:S01]  /*24b0*/  ISETP.NE.U32.AND P0, PT, RZ, UR4, PT ;  /* 0x00000004ff007c0c */ /* 0x000fe2000bf05070 */
[----:B------:R-:W-:Y:S01]  /*24c0*/  IMAD.MOV.U32 R0, RZ, RZ, R51 ;  /* 0x000000ffff007224 */ /* 0x000fe200078e0033 */
[----:B------:R-:W-:Y:S01]  /*24d0*/  ULDC UR4, c[0x0][0x320] ;  /* 0x0000c80000047ab9 */ /* 0x000fe20000000800 */
[----:B------:R-:W1:Y:S01]  /*24e0*/  LDC.64 R48, c[0x0][0x3f8] ;  /* 0x0000fe00ff307b82 */ /* 0x000e620000000a00 */
[----:B------:R-:W-:-:S07]  /*24f0*/  ISETP.NE.AND.EX P0, PT, RZ, UR5, PT, P0 ;  /* 0x00000005ff007c0c */ /* 0x000fce000bf05300 */
[----:B------:R-:W2:Y:S08]  /*2500*/  LDC.64 R54, c[0x0][0x408] ;  /* 0x00010200ff367b82 */ /* 0x000eb00000000a00 */
[----:B------:R-:W3:Y:S01]  /*2510*/  @P0 LDC.64 R4, c[0x0][0x9f8] ;  /* 0x00027e00ff040b82 */ /* 0x000ee20000000a00 */
[----:B------:R-:W-:-:S04]  /*2520*/  ISETP.GE.AND P1, PT, R17, UR4, PT ;  /* 0x0000000411007c0c */ /* 0x000fc8000bf26270 */
[----:B------:R-:W-:Y:S02]  /*2530*/  SEL R6, RZ, 0xffffffff, P1 ;  /* 0xffffffffff067807 */ /* 0x000fe40000800000 */
[----:B------:R-:W-:Y:S01]  /*2540*/  ISETP.GE.AND P1, PT, R218, UR4, PT ;  /* 0x00000004da007c0c */ /* 0x000fe2000bf26270 */
[----:B------:R-:W4:Y:S02]  /*2550*/  LDC R61, c[0x0][0x3f4] ;  /* 0x0000fd00ff3d7b82 */ /* 0x000f240000000800 */
[----:B------:R-:W-:Y:S02]  /*2560*/  IMAD.SHL.U32 R6, R6, 0x2, RZ ;  /* 0x0000000206067824 */ /* 0x000fe400078e00ff */
[----:B---3--:R-:W-:-:S05]  /*2570*/  @P0 IMAD.WIDE R4, R51, 0x4, R4 ;  /* 0x0000000433040825 */ /* 0x008fca00078e0204 */
[----:B------:R3:W4:Y:S01]  /*2580*/  @P0 LDG.E R0, desc[UR52][R4.64] ;  /* 0x0000003404000981 */ /* 0x000722000c1e1900 */
[----:B------:R-:W-:Y:S01]  /*2590*/  ISETP.GE.AND P0, PT, R18, UR4, PT ;  /* 0x0000000412007c0c */ /* 0x000fe2000bf06270 */
[----:B0-----:R-:W-:Y:S01]  /*25a0*/  VIADD R12, R7, 0xffffff80 ;  /* 0xffffff80070c7836 */ /* 0x001fe20000000000 */
[----:B------:R-:W-:Y:S01]  /*25b0*/  SHF.R.S32.HI R7, RZ, 0x1f, R208 ;  /* 0x0000001fff077819 */ /* 0x000fe200000114d0 */
[----:B-1----:R-:W-:Y:S01]  /*25c0*/  IMAD.WIDE.U32 R20, R208, R48, R18 ;  /* 0x00000030d0147225 */ /* 0x002fe200078e0012 */
[----:B------:R-:W-:Y:S01]  /*25d0*/  SEL R3, RZ, 0x1, P0 ;  /* 0x00000001ff037807 */ /* 0x000fe20000000000 */
[----:B------:R-:W0:Y:S01]  /*25e0*/  S2R R34, SR_TID.X ;  /* 0x0000000000227919 */ /* 0x000e220000002100 */
[----:B------:R-:W-:Y:S01]  /*25f0*/  ISETP.GE.AND P0, PT, R219, UR4, PT ;  /* 0x00000004db007c0c */ /* 0x000fe2000bf06270 */
[----:B------:R-:W-:Y:S01]  /*2600*/  IMAD.SHL.U32 R57, R48, 0x40, RZ ;  /* 0x0000004030397824 */ /* 0x000fe200078e00ff */
[----:B------:R-:W-:Y:S01]  /*2610*/  LOP3.LUT R3, R6, 0x2, R3, 0xe2, !PT ;  /* 0x0000000206037812 */ /* 0x000fe200078ee203 */
[----:B--2---:R-:W-:Y:S01]  /*2620*/  IMAD.WIDE.U32 R52, R208, R54, R18 ;  /* 0x00000036d0347225 */ /* 0x004fe200078e0012 */
[----:B---3--:R-:W-:-:S02]  /*2630*/  SEL R4, RZ, 0x4, P0 ;  /* 0x00000004ff047807 */ /* 0x008fc40000000000 */
[----:B------:R-:W-:Y:S01]  /*2640*/  SEL R5, RZ, 0x8, P1 ;  /* 0x00000008ff057807 */ /* 0x000fe20000800000 */
[----:B------:R-:W-:Y:S01]  /*2650*/  IMAD.MOV.U32 R75, RZ, RZ, 0x20 ;  /* 0x00000020ff4b7424 */ /* 0x000fe200078e00ff */
[----:B------:R-:W-:Y:S01]  /*2660*/  ISETP.GE.AND P0, PT, R217, UR4, PT ;  /* 0x00000004d9007c0c */ /* 0x000fe2000bf06270 */
[----:B------:R-:W-:Y:S01]  /*2670*/  IMAD R63, R55, 0x60, RZ ;  /* 0x00000060373f7824 */ /* 0x000fe200078e02ff */
[----:B------:R-:W-:Y:S01]  /*2680*/  ISETP.GE.AND P1, PT, R216, UR4, PT ;  /* 0x00000004d8007c0c */ /* 0x000fe2000bf26270 */
[----:B------:R-:W-:Y:S01]  /*2690*/  IMAD.SHL.U32 R59, R54, 0x40, RZ ;  /* 0x00000040363b7824 */ /* 0x000fe200078e00ff */
[----:B------:R-:W-:Y:S01]  /*26a0*/  LOP3.LUT R4, R5, R3, R4, 0xfe, !PT ;  /* 0x0000000305047212 */ /* 0x000fe200078efe04 */
[----:B------:R-:W-:Y:S01]  /*26b0*/  IMAD.IADD R3, R32, 0x1, R33 ;  /* 0x0000000120037824 */ /* 0x000fe200078e0221 */
[----:B------:R-:W-:Y:S02]  /*26c0*/  SEL R5, RZ, 0x10, P0 ;  /* 0x00000010ff057807 */ /* 0x000fe40000000000 */
[----:B------:R-:W-:-:S02]  /*26d0*/  SEL R6, RZ, 0x20, P1 ;  /* 0x00000020ff067807 */ /* 0x000fc40000800000 */
[----:B------:R-:W-:Y:S02]  /*26e0*/  SHF.R.S32.HI R205, RZ, 0x1f, R204 ;  /* 0x0000001fffcd7819 */ /* 0x000fe400000114cc */
        /* <DEDUP_REMOVED lines=8> */
[----:B------:R-:W-:-:S02]  /*2770*/  ISETP.GE.AND P1, PT, R220, UR4, PT ;  /* 0x00000004dc007c0c */ /* 0x000fc4000bf26270 */
[----:B------:R-:W-:Y:S01]  /*2780*/  LOP3.LUT R13, R14, 0xfffffffc, RZ, 0xc0, !PT ;  /* 0xfffffffc0e0d7812 */ /* 0x000fe200078ec0ff */
[----:B------:R-:W-:Y:S01]  /*2790*/  IMAD.IADD R9, R9, 0x1, R11 ;  /* 0x0000000109097824 */ /* 0x000fe200078e020b */
[----:B------:R-:W-:Y:S01]  /*27a0*/  SEL R5, RZ, 0x40, P0 ;  /* 0x00000040ff057807 */ /* 0x000fe20000000000 */
[----:B------:R-:W-:Y:S01]  /*27b0*/  IMAD.IADD R21, R11, 0x1, R21 ;  /* 0x000000010b157824 */ /* 0x000fe200078e0215 */
[----:B------:R-:W-:Y:S01]  /*27c0*/  SEL R10, RZ, 0x7fff80, P1 ;  /* 0x007fff80ff0a7807 */ /* 0x000fe20000800000 */
[----:B------:R-:W-:Y:S01]  /*27d0*/  IMAD.IADD R15, R12, 0x1, -R13 ;  /* 0x000000010c0f7824 */ /* 0x000fe200078e0a0d */
[----:B------:R-:W2:Y:S01]  /*27e0*/  LDL R11, [R1+0x2c] ;  /* 0x00002c00010b7983 */ /* 0x000ea20000100800 */
[----:B------:R-:W-:Y:S01]  /*27f0*/  IMAD R13, R208, R55, R7 ;  /* 0x00000037d00d7224 */ /* 0x000fe200078e0207 */
[----:B-----5:R-:W-:Y:S01]  /*2800*/  SHF.R.S32.HI R7, RZ, 0x1f, R24 ;  /* 0x0000001fff077819 */ /* 0x020fe20000011418 */
[----:B------:R-:W-:Y:S01]  /*2810*/  IMAD.WIDE.U32 R8, R24, R48, R8 ;  /* 0x0000003018087225 */ /* 0x000fe200078e0008 */
[----:B----4-:R-:W-:-:S02]  /*2820*/  ISETP.GE.AND P0, PT, R18, R61, PT ;  /* 0x0000003d1200720c */ /* 0x010fc40003f06270 */
[----:B------:R-:W-:Y:S01]  /*2830*/  LOP3.LUT R10, R10, R4, R5, 0xfe, !PT ;  /* 0x000000040a0a7212 */ /* 0x000fe200078efe05 */
[-C--:B------:R-:W-:Y:S01]  /*2840*/  IMAD R6, R7, R48.reuse, RZ ;  /* 0x0000003007067224 */ /* 0x080fe200078e02ff */
[----:B------:R-:W-:Y:S01]  /*2850*/  SEL R5, R61, RZ, P0 ;  /* 0x000000ff3d057207 */ /* 0x000fe20000000000 */
[----:B------:R-:W-:Y:S01]  /*2860*/  IMAD.WIDE.U32 R20, R24, R48, R20 ;  /* 0x0000003018147225 */ /* 0x000fe200078e0014 */
[----:B0-----:R-:W-:Y:S02]  /*2870*/  SHF.R.U32.HI R34, RZ, 0x7, R34 ;  /* 0x00000007ff227819 */ /* 0x001fe40000011622 */
[----:B------:R-:W-:Y:S01]  /*2880*/  SHF.L.U64.HI R56, R48, 0x6, R49 ;  /* 0x0000000630387819 */ /* 0x000fe20000010231 */
[----:B------:R-:W-:Y:S01]  /*2890*/  IMAD R67, R24, R49, R6 ;  /* 0x0000003118437224 */ /* 0x000fe200078e0206 */
[----:B------:R-:W-:Y:S01]  /*28a0*/  ISETP.NE.AND P6, PT, R34, 0x1, PT ;  /* 0x000000012200780c */ /* 0x000fe20003fc5270 */
[----:B------:R-:W3:Y:S01]  /*28b0*/  LDL R6, [R1+0x28] ;  /* 0x0000280001067983 */ /* 0x000ee20000100800 */
[----:B------:R-:W-:Y:S01]  /*28c0*/  IMAD.IADD R5, R18, 0x1, R5 ;  /* 0x0000000112057824 */ /* 0x000fe200078e0205 */
[----:B------:R-:W-:Y:S01]  /*28d0*/  LOP3.LUT R16, R16, 0xfffffffe, RZ, 0xc0, !PT ;  /* 0xfffffffe10107812 */ /* 0x000fe200078ec0ff */
[----:B------:R-:W-:Y:S01]  /*28e0*/  VIADD R60, R34, 0x8 ;  /* 0x00000008223c7836 */ /* 0x000fe20000000000 */
[----:B------:R-:W-:Y:S01]  /*28f0*/  SHF.L.U64.HI R58, R54, 0x6, R55 ;  /* 0x00000006363a7819 */ /* 0x000fe20000010237 */
[----:B------:R-:W-:Y:S01]  /*2900*/  IMAD.WIDE.U32 R50, R208, R54, R204 ;  /* 0x00000036d0327225 */ /* 0x000fe200078e00cc */
[----:B------:R-:W-:-:S03]  /*2910*/  SHF.R.S32.HI R4, RZ, 0x1f, R5 ;  /* 0x0000001fff047819 */ /* 0x000fc60000011405 */
[----:B------:R-:W-:Y:S01]  /*2920*/  VIADD R34, R208, 0x40 ;  /* 0x00000040d0227836 */ /* 0x000fe20000000000 */
[----:B------:R-:W-:Y:S01]  /*2930*/  LEA.HI R4, R4, R5, RZ, 0x3 ;  /* 0x0000000504047211 */ /* 0x000fe200078f18ff */
[----:B------:R-:W-:Y:S02]  /*2940*/  IMAD R5, R49, 0x60, RZ ;  /* 0x0000006031057824 */ /* 0x000fe400078e02ff */
[----:B------:R-:W-:-:S04]  /*2950*/  IMAD.WIDE.U32 R48, R48, 0x60, RZ ;  /* 0x0000006030307825 */ /* 0x000fc800078e00ff */
[----:B------:R-:W-:Y:S01]  /*2960*/  IMAD.IADD R62, R49, 0x1, R5 ;  /* 0x00000001313e7824 */ /* 0x000fe200078e0205 */
[----:B------:R-:W-:Y:S01]  /*2970*/  SHF.R.S32.HI R5, RZ, 0x1f, R14 ;  /* 0x0000001fff057819 */ /* 0x000fe2000001140e */
[----:B------:R-:W-:Y:S01]  /*2980*/  IMAD.SHL.U32 R34, R34, 0x40, RZ ;  /* 0x0000004022227824 */ /* 0x000fe200078e00ff */
[----:B------:R-:W-:Y:S05]  /*2990*/  @!P6 WARPSYNC.ALL ;  /* 0x000000000000e948 */ /* 0x000fea0003800000 */
[----:B------:R-:W-:Y:S01]  /*29a0*/  LEA.HI R5, R5, R208, RZ, 0x3 ;  /* 0x000000d005057211 */ /* 0x000fe200078f18ff */
[----:B------:R-:W-:Y:S01]  /*29b0*/  ULDC UR4, c[0x0][0x2f4] ;  /* 0x0000bd0000047ab9 */ /* 0x000fe20000000800 */
[----:B------:R-:W-:Y:S01]  /*29c0*/  LOP3.LUT R34, R34, 0x1c0, RZ, 0xc0, !PT ;  /* 0x000001c022227812 */ /* 0x000fe200078ec0ff */
[----:B------:R-:W-:Y:S01]  /*29d0*/  IMAD.IADD R51, R51, 0x1, R13 ;  /* 0x0000000133337824 */ /* 0x000fe200078e020d */
[----:B------:R-:W-:Y:S01]  /*29e0*/  LOP3.LUT R5, R5, 0xfffffff8, RZ, 0xc0, !PT ;  /* 0xfffffff805057812 */ /* 0x000fe200078ec0ff */
[----:B------:R-:W-:Y:S01]  /*29f0*/  IMAD.IADD R53, R13, 0x1, R53 ;  /* 0x000000010d357824 */ /* 0x000fe200078e0235 */
[----:B------:R-:W-:Y:S01]  /*2a00*/  ISETP.GE.AND P2, PT, R17, UR4, PT ;  /* 0x0000000411007c0c */ /* 0x000fe2000bf46270 */
[----:B------:R-:W-:-:S02]  /*2a10*/  IMAD R7, R7, R54, RZ ;  /* 0x0000003607077224 */ /* 0x000fc400078e02ff */
[----:B------:R-:W-:Y:S01]  /*2a20*/  IMAD.IADD R73, R208, 0x1, -R5 ;  /* 0x00000001d0497824 */ /* 0x000fe200078e0a05 */
[----:B------:R-:W-:Y:S01]  /*2a30*/  LOP3.LUT R5, R34, 0x38, R4, 0xf8, !PT ;  /* 0x0000003822057812 */ /* 0x000fe200078ef804 */
[----:B------:R-:W-:Y:S02]  /*2a40*/  VIADD R34, R208, 0x40 ;  /* 0x00000040d0227836 */ /* 0x000fe40000000000 */
[----:B------:R-:W-:Y:S02]  /*2a50*/  IMAD R7, R24, R55, R7 ;  /* 0x0000003718077224 */ /* 0x000fe400078e0207 */
[----:B------:R-:W-:Y:S02]  /*2a60*/  IMAD.SHL.U32 R34, R34, 0x40, RZ ;  /* 0x0000004022227824 */ /* 0x000fe400078e00ff */
[----:B------:R-:W-:Y:S02]  /*2a70*/  IMAD.WIDE.U32 R50, R24, R54, R50 ;  /* 0x0000003618327225 */ /* 0x000fe400078e0032 */
[----:B------:R-:W-:-:S02]  /*2a80*/  @P2 LOP3.LUT R16, R16, 0x1, RZ, 0xfc, !PT ;  /* 0x0000000110102812 */ /* 0x000fc400078efcff */
[----:B------:R-:W-:Y:S01]  /*2a90*/  LOP3.LUT R34, R34, 0x1c0, RZ, 0xc0, !PT ;  /* 0x000001c022227812 */ /* 0x000fe200078ec0ff */
[----:B------:R-:W-:Y:S01]  /*2aa0*/  IMAD.WIDE.U32 R52, R24, R54, R52 ;  /* 0x0000003618347225 */ /* 0x000fe200078e0034 */
[----:B------:R-:W-:-:S03]  /*2ab0*/  LOP3.LUT P2, RZ, R73, 0x4, RZ, 0xc0, !PT ;  /* 0x0000000449ff7812 */ /* 0x000fc6000784c0ff */
[----:B------:R-:W-:Y:S01]  /*2ac0*/  IMAD.SHL.U32 R73, R73, 0x40, RZ ;  /* 0x0000004049497824 */ /* 0x000fe200078e00ff */
[----:B------:R-:W-:Y:S01]  /*2ad0*/  SHF.R.U32.HI R34, RZ, 0x3, R34 ;  /* 0x00000003ff227819 */ /* 0x000fe20000011622 */
[----:B------:R-:W-:Y:S01]  /*2ae0*/  IMAD.IADD R68, R51, 0x1, R7 ;  /* 0x0000000133447824 */ /* 0x000fe200078e0207 */
[----:B------:R-:W-:Y:S01]  /*2af0*/  PRMT R84, R10, 0x8880, RZ ;  /* 0x000088800a547816 */ /* 0x000fe200000000ff */
[----:B------:R-:W-:Y:S01]  /*2b00*/  IMAD.WIDE.U32 R54, R54, 0x60, RZ ;  /* 0x0000006036367825 */ /* 0x000fe200078e00ff */
[----:B------:R-:W-:Y:S02]  /*2b10*/  LOP3.LUT R73, R73, 0x1c0, RZ, 0xc0, !PT ;  /* 0x000001c049497812 */ /* 0x000fe400078ec0ff */
[----:B------:R-:W-:Y:S01]  /*2b20*/  LOP3.LUT R5, R5, R34, RZ, 0x3c, !PT ;  /* 0x0000002205057212 */ /* 0x000fe200078e3cff */
[----:B------:R-:W-:Y:S01]  /*2b30*/  IMAD.IADD R69, R7, 0x1, R53 ;  /* 0x0000000107457824 */ /* 0x000fe200078e0235 */
[----:B------:R-:W-:Y:S02]  /*2b40*/  SHF.R.U32.HI R76, RZ, 0x3, R73 ;  /* 0x00000003ff4c7819 */ /* 0x000fe40000011649 */
[----:B------:R-:W-:-:S04]  /*2b50*/  LOP3.LUT R7, R73, 0x18, R18, 0xf8, !PT ;  /* 0x0000001849077812 */ /* 0x000fc800078ef812 */
[----:B------:R-:W-:Y:S02]  /*2b60*/  LOP3.LUT R7, R7, R76, RZ, 0x3c, !PT ;  /* 0x0000004c07077212 */ /* 0x000fe400078e3cff */
[----:B------:R-:W-:Y:S02]  /*2b70*/  PRMT R84, R84, 0x7710, RZ ;  /* 0x0000771054547816 */ /* 0x000fe400000000ff */
[----:B------:R-:W-:Y:S02]  /*2b80*/  SEL R75, R75, 0xffffffe0, !P2 ;  /* 0xffffffe04b4b7807 */ /* 0x000fe40005000000 */
[----:B------:R-:W-:Y:S01]  /*2b90*/  LOP3.LUT R71, R4, 0xfffffff8, RZ, 0xc0, !PT ;  /* 0xfffffff804477812 */ /* 0x000fe200078ec0ff */
[----:B------:R-:W-:Y:S01]  /*2ba0*/  IMAD.IADD R66, R9, 0x1, R67 ;  /* 0x0000000109427824 */ /* 0x000fe200078e0243 */
[C---:B------:R-:W-:Y:S01]  /*2bb0*/  LOP3.LUT R77, R84.reuse, 0x1, RZ, 0xc0, !PT ;  /* 0x00000001544d7812 */ /* 0x040fe200078ec0ff */
[----:B------:R-:W-:Y:S01]  /*2bc0*/  IMAD.SHL.U32 R61, R61, 0x2, RZ ;  /* 0x000000023d3d7824 */ /* 0x000fe200078e00ff */
[C---:B------:R-:W-:Y:S01]  /*2bd0*/  LOP3.LUT R78, R84.reuse, 0x2, RZ, 0xc0, !PT ;  /* 0x00000002544e7812 */ /* 0x040fe200078ec0ff */
[----:B------:R-:W-:Y:S01]  /*2be0*/  IMAD.IADD R63, R55, 0x1, R63 ;  /* 0x00000001373f7824 */ /* 0x000fe200078e023f */
[C---:B------:R-:W-:Y:S01]  /*2bf0*/  LOP3.LUT R79, R84.reuse, 0x4, RZ, 0xc0, !PT ;  /* 0x00000004544f7812 */ /* 0x040fe200078ec0ff */
[----:B------:R-:W-:Y:S01]  /*2c00*/  IMAD R64, R15, 0x40, R208 ;  /* 0x000000400f407824 */ /* 0x000fe200078e02d0 */
[C---:B------:R-:W-:Y:S01]  /*2c10*/  LOP3.LUT R80, R84.reuse, 0x8, RZ, 0xc0, !PT ;  /* 0x0000000854507812 */ /* 0x040fe200078ec0ff */
[----:B------:R-:W-:Y:S01]  /*2c20*/  IMAD.IADD R67, R67, 0x1, R21 ;  /* 0x0000000143437824 */ /* 0x000fe200078e0215 */
[----:B------:R-:W-:-:S02]  /*2c30*/  LOP3.LUT R81, R84, 0x10, RZ, 0xc0, !PT ;  /* 0x0000001054517812 */ /* 0x000fc400078ec0ff */
[----:B------:R-:W-:Y:S01]  /*2c40*/  LOP3.LUT R83, R84, 0x20, RZ, 0xc0, !PT ;  /* 0x0000002054537812 */ /* 0x000fe200078ec0ff */
[----:B------:R-:W-:Y:S01]  /*2c50*/  @!P6 BAR.SYNC.DEFER_BLOCKING 0x9, 0x100 ;  /* 0x024400000000eb1d */ /* 0x000fe20000010000 */
[----:B------:R-:W-:Y:S02]  /*2c60*/  ISETP.GE.AND P1, PT, R18, UR4, PT ;  /* 0x0000000412007c0c */ /* 0x000fe4000bf26270 */
[----:B------:R-:W-:Y:S02]  /*2c70*/  SHF.R.S32.HI R70, RZ, 0x3, R4 ;  /* 0x00000003ff467819 */ /* 0x000fe40000011404 */
[----:B------:R-:W-:Y:S02]  /*2c80*/  SHF.R.S32.HI R72, RZ, 0x1f, R71 ;  /* 0x0000001fff487819 */ /* 0x000fe40000011447 */
[----:B------:R-:W-:Y:S02]  /*2c90*/  LOP3.LUT R84, R84, 0x40, RZ, 0xc0, !PT ;  /* 0x0000004054547812 */ /* 0x000fe400078ec0ff */
[----:B------:R-:W-:Y:S01]  /*2ca0*/  SHF.R.S32.HI R65, RZ, 0x1f, R0 ;  /* 0x0000001fff417819 */ /* 0x000fe20000011400 */
[----:B--2---:R-:W-:Y:S01]  /*2cb0*/  IMAD.IADD R74, R11, 0x1, R5 ;  /* 0x000000010b4a7824 */ /* 0x004fe200078e0205 */
[----:B------:R-:W-:-:S04]  /*2cc0*/  LOP3.LUT R5, R73, 0x38, R4, 0xf8, !PT ;  /* 0x0000003849057812 */ /* 0x000fc800078ef804 */
[----:B------:R-:W-:Y:S01]  /*2cd0*/  LOP3.LUT R5, R5, R76, RZ, 0x3c, !PT ;  /* 0x0000004c05057212 */ /* 0x000fe200078e3cff */
[----:B---3--:R-:W-:-:S04]  /*2ce0*/  IMAD R82, R6, 0x200, R7 ;  /* 0x0000020006527824 */ /* 0x008fc800078e0207 */
[----:B------:R-:W-:Y:S02]  /*2cf0*/  IMAD R85, R6, 0x200, R5 ;  /* 0x0000020006557824 */ /* 0x000fe400078e0205 */
[----:B------:R-:W-:-:S07]  /*2d00*/  IMAD.IADD R86, R75, 0x1, R82 ;  /* 0x000000014b567824 */ /* 0x000fce00078e0252 */
.L_x_2904:
[----:B------:R-:W0:Y:S01]  /*2d10*/  LDC R91, c[0x0][0x430] ;  /* 0x00010c00ff5b7b82 */ /* 0x000e220000000800 */
[----:B------:R-:W-:Y:S02]  /*2d20*/  VIADD R28, R28, 0xffffffff ;  /* 0xffffffff1c1c7836 */ /* 0x000fe40000000000 */
[----:B------:R-:W-:Y:S02]  /*2d30*/  IMAD.MOV.U32 R90, RZ, RZ, RZ ;  /* 0x000000ffff5a7224 */ /* 0x000fe400078e00ff */
[----:B------:R-:W-:-:S03]  /*2d40*/  IMAD R4, R28, 0x60, R64 ;  /* 0x000000601c047824 */ /* 0x000fc600078e0240 */
[----:B-1----:R-:W1:Y:S01]  /*2d50*/  LDC R88, c[0x0][0x3f4] ;  /* 0x0000fd00ff587b82 */ /* 0x002e620000000800 */
[----:B--2---:R-:W-:Y:S01]  /*2d60*/  IMAD.IADD R32, R3, 0x1, R4 ;  /* 0x0000000103207824 */ /* 0x004fe200078e0204 */
[----:B------:R-:W-:-:S03]  /*2d70*/  ISETP.GE.AND P2, PT, R4, R25, PT ;  /* 0x000000190400720c */ /* 0x000fc60003f46270 */
[----:B------:R-:W-:Y:S01]  /*2d80*/  IMAD.MOV.U32 R12, RZ, RZ, R32 ;  /* 0x000000ffff0c7224 */ /* 0x000fe200078e0020 */
[----:B------:R-:W-:Y:S02]  /*2d90*/  ISETP.GT.OR P2, PT, R64, 0x5f, P2 ;  /* 0x0000005f4000780c */ /* 0x000fe40001744670 */
[----:B0-----:R-:W-:-:S11]  /*2da0*/  ISETP.NE.AND P3, PT, R91, 0x1, PT ;  /* 0x000000015b00780c */ /* 0x001fd60003f65270 */
[----:B------:R-:W0:Y:S08]  /*2db0*/  @!P2 LDC.64 R6, c[0x0][0x428] ;  /* 0x00010a00ff06ab82 */ /* 0x000e300000000a00 */
[----:B------:R-:W2:Y:S08]  /*2dc0*/  @!P2 LDC.64 R4, c[0x0][0x418] ;  /* 0x00010600ff04ab82 */ /* 0x000eb00000000a00 */
[----:B------:R-:W3:Y:S08]  /*2dd0*/  @P3 LDC R11, c[0x0][0x434] ;  /* 0x00010d00ff0b3b82 */ /* 0x000ef00000000800 */
[----:B------:R-:W4:Y:S01]  /*2de0*/  @P3 LDC R14, c[0x0][0x438] ;  /* 0x00010e00ff0e3b82 */ /* 0x000f220000000800 */
[----:B---3--:R-:W-:-:S05]  /*2df0*/  @P3 IMAD.HI.U32 R11, R32, R11, RZ ;  /* 0x0000000b200b3227 */ /* 0x008fca00078e00ff */
[----:B----4-:R-:W-:Y:S01]  /*2e00*/  @P3 SHF.R.U32.HI R12, RZ, R14, R11 ;  /* 0x0000000eff0c3219 */ /* 0x010fe2000001160b */
[----:B0-----:R-:W-:-:S03]  /*2e10*/  @!P2 IMAD R11, R65, R6, RZ ;  /* 0x00000006410ba224 */ /* 0x001fc600078e02ff */
[--C-:B------:R-:W-:Y:S01]  /*2e20*/  @!P2 SHF.R.S32.HI R13, RZ, 0x1f, R12.reuse ;  /* 0x0000001fff0da819 */ /* 0x100fe2000001140c */
[C---:B------:R-:W-:Y:S02]  /*2e30*/  @!P2 IMAD R11, R0.reuse, R7, R11 ;  /* 0x00000007000ba224 */ /* 0x040fe400078e020b */
[----:B------:R-:W-:-:S04]  /*2e40*/  @!P2 IMAD.WIDE.U32 R6, R0, R6, R12 ;  /* 0x000000060006a225 */ /* 0x000fc800078e000c */
[----:B------:R-:W-:Y:S01]  /*2e50*/  @!P2 IMAD.IADD R7, R7, 0x1, R11 ;  /* 0x000000010707a824 */ /* 0x000fe200078e020b */
[----:B--2---:R-:W-:-:S04]  /*2e60*/  @!P2 LEA R4, P3, R6, R4, 0x2 ;  /* 0x000000040604a211 */ /* 0x004fc800078610ff */
[----:B------:R-:W-:Y:S02]  /*2e70*/  @!P2 LEA.HI.X R5, R6, R5, R7, 0x2, P3 ;  /* 0x000000050605a211 */ /* 0x000fe400018f1407 */
[----:B------:R-:W-:-:S03]  /*2e80*/  ISETP.GT.AND P3, PT, R28, R29, PT ;  /* 0x0000001d1c00720c */ /* 0x000fc60003f64270 */
[----:B-----5:R0:W5:Y:S01]  /*2e90*/  @!P2 LDG.E R90, desc[UR52][R4.64] ;  /* 0x00000034045aa981 */ /* 0x020162000c1e1900 */
[----:B-1----:R-:W-:Y:S01]  /*2ea0*/  ISETP.GE.AND P2, PT, R88, 0x1, PT ;  /* 0x000000015800780c */ /* 0x002fe20003f46270 */
[----:B------:R-:W-:Y:S01]  /*2eb0*/  IMAD.MOV R6, RZ, RZ, -R12 ;  /* 0x000000ffff067224 */ /* 0x000fe200078e0a0c */
[----:B------:R-:W-:Y:S01]  /*2ec0*/  LOP3.LUT R16, R16, 0xfffffffd, RZ, 0xc0, !PT ;  /* 0xfffffffd10107812 */ /* 0x000fe200078ec0ff */
[C---:B------:R-:W-:Y:S01]  /*2ed0*/  IMAD R98, R22.reuse, 0x1800, R82 ;  /* 0x0000180016627824 */ /* 0x040fe200078e0252 */
[----:B------:R-:W-:Y:S05]  /*2ee0*/  YIELD ;  /* 0x0000000000007946 */ /* 0x000fea0003800000 */
[----:B------:R-:W-:Y:S01]  /*2ef0*/  IMAD R91, R91, R6, R32 ;  /* 0x000000065b5b7224 */ /* 0x000fe200078e0220 */
[----:B------:R-:W-:Y:S01]  /*2f00*/  BSSY B0, `(.L_x_2851) ;  /* 0x000030c000007945 */ /* 0x000fe20003800000 */
[----:B------:R-:W-:Y:S01]  /*2f10*/  IMAD R6, R22, 0x1800, R86 ;  /* 0x0000180016067824 */ /* 0x000fe200078e0256 */
[----:B------:R-:W-:Y:S01]  /*2f20*/  @P3 LOP3.LUT R16, R16, 0x2, RZ, 0xfc, !PT ;  /* 0x0000000210103812 */ /* 0x000fe200078efcff */
[----:B------:R-:W-:-:S02]  /*2f30*/  IMAD R98, R98, 0x2, R27 ;  /* 0x0000000262627824 */ /* 0x000fc400078e021b */
[----:B------:R-:W-:Y:S01]  /*2f40*/  IMAD R89, R6, 0x2, R27 ;  /* 0x0000000206597824 */ /* 0x000fe200078e021b */
[----:B0-----:R-:W-:Y:S06]  /*2f50*/  @!P2 BRA `(.L_x_2852) ;  /* 0x0000002c000ca947 */ /* 0x001fec0003800000 */
[----:B------:R-:W-:Y:S01]  /*2f60*/  SHF.R.S32.HI R92, RZ, 0x1f, R91 ;  /* 0x0000001fff5c7819 */ /* 0x000fe2000001145b */
[----:B------:R-:W-:Y:S01]  /*2f70*/  ULDC.64 UR4, c[0x0][0x300] ;  /* 0x0000c00000047ab9 */ /* 0x000fe20000000a00 */
[----:B-----5:R-:W-:Y:S01]  /*2f80*/  SHF.R.S32.HI R93, RZ, 0x1f, R90 ;  /* 0x0000001fff5d7819 */ /* 0x020fe2000001145a */
[----:B------:R-:W-:Y:S01]  /*2f90*/  IMAD.WIDE.U32 R4, R91, UR4, RZ ;  /* 0x000000045b047c25 */ /* 0x000fe2000f8e00ff */
[----:B------:R-:W-:Y:S02]  /*2fa0*/  ULDC.U8 UR6, c[0x0][0x410] ;  /* 0x0001040000067ab9 */ /* 0x000fe40000000000 */
[----:B------:R-:W-:Y:S01]  /*2fb0*/  ISETP.NE.AND P2, PT, RZ, UR6, PT ;  /* 0x00000006ff007c0c */ /* 0x000fe2000bf45270 */
[----:B------:R-:W-:Y:S02]  /*2fc0*/  IMAD R6, R92, UR4, RZ ;  /* 0x000000045c067c24 */ /* 0x000fe4000f8e02ff */
[-C--:B------:R-:W-:Y:S02]  /*2fd0*/  IMAD R14, R63, R28.reuse, RZ ;  /* 0x0000001c3f0e7224 */ /* 0x080fe400078e02ff */
[----:B------:R-:W-:Y:S01]  /*2fe0*/  IMAD R7, R91, UR5, R6 ;  /* 0x000000055b077c24 */ /* 0x000fe2000f8e0206 */
[----:B------:R-:W-:Y:S01]  /*2ff0*/  ULDC.64 UR4, c[0x0][0x310] ;  /* 0x0000c40000047ab9 */ /* 0x000fe20000000a00 */
[----:B------:R-:W-:-:S02]  /*3000*/  IMAD R6, R62, R28, RZ ;  /* 0x0000001c3e067224 */ /* 0x000fc400078e02ff */
[----:B------:R-:W-:Y:S02]  /*3010*/  IMAD R11, R93, UR4, RZ ;  /* 0x000000045d0b7c24 */ /* 0x000fe4000f8e02ff */
[----:B------:R-:W-:Y:S01]  /*3020*/  IMAD.IADD R5, R5, 0x1, R7 ;  /* 0x0000000105057824 */ /* 0x000fe200078e0207 */
[----:B------:R-:W-:Y:S01]  /*3030*/  SHF.R.S32.HI R7, RZ, 0x1f, R28 ;  /* 0x0000001fff077819 */ /* 0x000fe2000001141c */
[C---:B------:R-:W-:Y:S02]  /*3040*/  IMAD R11, R90.reuse, UR5, R11 ;  /* 0x000000055a0b7c24 */ /* 0x040fe4000f8e020b */
[----:B------:R-:W-:Y:S01]  /*3050*/  IMAD.WIDE.U32 R4, R90, UR4, R4 ;  /* 0x000000045a047c25 */ /* 0x000fe2000f8e0004 */
[----:B------:R-:W-:-:S03]  /*3060*/  ULDC.64 UR4, c[0x0][0x308] ;  /* 0x0000c20000047ab9 */ /* 0x000fc60000000a00 */
[----:B------:R-:W-:Y:S02]  /*3070*/  IMAD.IADD R5, R5, 0x1, R11 ;  /* 0x0000000105057824 */ /* 0x000fe400078e020b */
[----:B------:R-:W-:Y:S02]  /*3080*/  IMAD R11, R7, R48, R6 ;  /* 0x00000030070b7224 */ /* 0x000fe400078e0206 */
[----:B------:R-:W-:-:S04]  /*3090*/  IMAD.WIDE.U32 R12, R209, UR4, R4 ;  /* 0x00000004d10c7c25 */ /* 0x000fc8000f8e0004 */
[----:B------:R-:W-:Y:S01]  /*30a0*/  IMAD R97, R209, UR5, R13 ;  /* 0x00000005d1617c24 */ /* 0x000fe2000f8e020d */
[----:B------:R-:W-:Y:S01]  /*30b0*/  ULDC.64 UR4, c[0x0][0x2e8] ;  /* 0x0000ba0000047ab9 */ /* 0x000fe20000000a00 */
[----:B------:R-:W-:Y:S01]  /*30c0*/  IMAD R15, R7, R54, R14 ;  /* 0x00000036070f7224 */ /* 0x000fe200078e020e */
[----:B------:R-:W-:Y:S01]  /*30d0*/  LEA R96, P3, R12, UR4, 0x1 ;  /* 0x000000040c607c11 */ /* 0x000fe2000f8608ff */
[----:B------:R-:W-:Y:S02]  /*30e0*/  IMAD R94, R28, -0x60, R25 ;  /* 0xffffffa01c5e7824 */ /* 0x000fe400078e0219 */
[-C--:B------:R-:W-:Y:S01]  /*30f0*/  IMAD.WIDE.U32 R6, R48, R28.reuse, RZ ;  /* 0x0000001c30067225 */ /* 0x080fe200078e00ff */
[----:B------:R-:W-:Y:S02]  /*3100*/  LEA.HI.X R97, R12, UR5, R97, 0x1, P3 ;  /* 0x000000050c617c11 */ /* 0x000fe400098f0c61 */
[----:B------:R-:W-:Y:S01]  /*3110*/  VIMNMX R94, R94, 0x60, PT ;  /* 0x000000605e5e7848 */ /* 0x000fe20003fe0100 */
[----:B------:R-:W-:-:S04]  /*3120*/  IMAD.WIDE.U32 R4, R54, R28, RZ ;  /* 0x0000001c36047225 */ /* 0x000fc800078e00ff */
[----:B------:R-:W-:Y:S02]  /*3130*/  IMAD.IADD R87, R7, 0x1, R11 ;  /* 0x0000000107577824 */ /* 0x000fe400078e020b */
[----:B------:R-:W-:Y:S01]  /*3140*/  IMAD.IADD R95, R5, 0x1, R15 ;  /* 0x00000001055f7824 */ /* 0x000fe200078e020f */
[----:B------:R-:W-:Y:S06]  /*3150*/  @!P2 BRA `(.L_x_2853) ;  /* 0x000000140038a947 */ /* 0x000fec0003800000 */
[----:B------:R-:W-:Y:S01]  /*3160*/  ISETP.GE.AND P2, PT, R208, R94, PT ;  /* 0x0000005ed000720c */ /* 0x000fe20003f46270 */
[----:B------:R-:W-:Y:S01]  /*3170*/  BSSY B1, `(.L_x_2854) ;  /* 0x000001b000017945 */ /* 0x000fe20003800000 */
[----:B------:R-:W-:Y:S02]  /*3180*/  CS2R R32, SRZ ;  /* 0x0000000000207805 */ /* 0x000fe4000001ff00 */
[----:B------:R-:W-:Y:S02]  /*3190*/  CS2R R40, SRZ ;  /* 0x0000000000287805 */ /* 0x000fe4000001ff00 */
[----:B------:R-:W-:Y:S02]  /*31a0*/  CS2R R44, SRZ ;  /* 0x00000000002c7805 */ /* 0x000fe4000001ff00 */
[----:B------:R-:W-:Y:S02]  /*31b0*/  CS2R R42, SRZ ;  /* 0x00000000002a7805 */ /* 0x000fe4000001ff00 */
[----:B------:R-:W-:-:S03]  /*31c0*/  CS2R R46, SRZ ;  /* 0x00000000002e7805 */ /* 0x000fc6000001ff00 */
[----:B------:R-:W-:Y:S05]  /*31d0*/  @P2 BRA `(.L_x_2855) ;  /* 0x0000000000502947 */ /* 0x000fea0003800000 */
[----:B------:R-:W-:Y:S01]  /*31e0*/  IADD3 R11, P3, R8, R6, RZ ;  /* 0x00000006080b7210 */ /* 0x000fe20007f7e0ff */
[----:B------:R-:W-:Y:S01]  /*31f0*/  ULDC.64 UR4, c[0x0][0x3e8] ;  /* 0x0000fa0000047ab9 */ /* 0x000fe20000000a00 */
[----:B------:R-:W-:Y:S02]  /*3200*/  CS2R R44, SRZ ;  /* 0x00000000002c7805 */ /* 0x000fe4000001ff00 */
[----:B------:R-:W-:Y:S01]  /*3210*/  CS2R R46, SRZ ;  /* 0x00000000002e7805 */ /* 0x000fe2000001ff00 */
[----:B------:R-:W-:Y:S01]  /*3220*/  IMAD.X R14, R87, 0x1, R66, P3 ;  /* 0x00000001570e7824 */ /* 0x000fe200018e0642 */
[----:B------:R-:W-:-:S04]  /*3230*/  LEA R12, P3, R11, UR4, 0x1 ;  /* 0x000000040b0c7c11 */ /* 0x000fc8000f8608ff */
[----:B------:R-:W-:Y:S01]  /*3240*/  LEA.HI.X R13, R11, UR5, R14, 0x1, P3 ;  /* 0x000000050b0d7c11 */ /* 0x000fe200098f0c0e */
[----:B------:R-:W-:Y:S01]  /*3250*/  ULDC.64 UR4, c[0x0][0x400] ;  /* 0x0001000000047ab9 */ /* 0x000fe20000000a00 */
[----:B------:R-:W-:-:S05]  /*3260*/  IADD3 R11, P3, R50, R4, RZ ;  /* 0x00000004320b7210 */ /* 0x000fca0007f7e0ff */
[----:B------:R-:W-:Y:S01]  /*3270*/  IMAD.X R34, R95, 0x1, R68, P3 ;  /* 0x000000015f227824 */ /* 0x000fe200018e0644 */
        /* <DEDUP_REMOVED lines=10> */
.L_x_2855:
[----:B------:R-:W-:Y:S05]  /*3320*/  BSYNC B1 ;  /* 0x0000000000017941 */ /* 0x000fea0003800000 */
.L_x_2854:
[----:B------:R-:W-:Y:S01]  /*3330*/  VIADD R11, R208, 0x40 ;  /* 0x00000040d00b7836 */ /* 0x000fe20000000000 */
[----:B------:R-:W-:Y:S01]  /*3340*/  BSSY B1, `(.L_x_2856) ;  /* 0x000001c000017945 */ /* 0x000fe20003800000 */
[----:B------:R-:W-:Y:S02]  /*3350*/  CS2R R36, SRZ ;  /* 0x0000000000247805 */ /* 0x000fe4000001ff00 */
[----:B------:R-:W-:Y:S01]  /*3360*/  CS2R R34, SRZ ;  /* 0x0000000000227805 */ /* 0x000fe2000001ff00 */
[----:B0----5:R-:W-:Y:S01]  /*3370*/  IMAD.MOV.U32 R13, RZ, RZ, R41 ;  /* 0x000000ffff0d7224 */ /* 0x021fe200078e0029 */
[----:B------:R-:W-:Y:S01]  /*3380*/  ISETP.GE.AND P4, PT, R11, R94, PT ;  /* 0x0000005e0b00720c */ /* 0x000fe20003f86270 */
[----:B------:R-:W-:Y:S01]  /*3390*/  IMAD.MOV.U32 R11, RZ, RZ, R40 ;  /* 0x000000ffff0b7224 */ /* 0x000fe200078e0028 */
[----:B------:R-:W-:-:S11]  /*33a0*/  CS2R R38, SRZ ;  /* 0x0000000000267805 */ /* 0x000fd6000001ff00 */
        /* <DEDUP_REMOVED lines=21> */
.L_x_2857:
[----:B------:R-:W-:Y:S05]  /*3500*/  BSYNC B1 ;  /* 0x0000000000017941 */ /* 0x000fea0003800000 */
.L_x_2856:
[----:B0-----:R-:W-:Y:S01]  /*3510*/  IMAD.MOV.U32 R4, RZ, RZ, R44 ;  /* 0x000000ffff047224 */ /* 0x001fe200078e002c */
[----:B------:R-:W-:Y:S01]  /*3520*/  UISETP.NE.AND UP0, UPT, UR50, 0x3, UPT ;  /* 0x000000033200788c */ /* 0x000fe2000bf05270 */
[----:B------:R-:W-:Y:S01]  /*3530*/  IMAD.MOV.U32 R5, RZ, RZ, R45 ;  /* 0x000000ffff057224 */ /* 0x000fe200078e002d */
[----:B------:R-:W-:Y:S01]  /*3540*/  PRMT R100, R100, 0x5410, R11 ;  /* 0x0000541064647816 */ /* 0x000fe2000000000b */
[----:B------:R-:W-:Y:S01]  /*3550*/  IMAD.MOV.U32 R6, RZ, RZ, R46 ;  /* 0x000000ffff067224 */ /* 0x000fe200078e002e */
[----:B------:R-:W-:Y:S01]  /*3560*/  PRMT R108, R4, 0x7610, R108 ;  /* 0x00007610046c7816 */ /* 0x000fe2000000006c */
[----:B------:R-:W-:Y:S01]  /*3570*/  IMAD.MOV.U32 R4, RZ, RZ, R42 ;  /* 0x000000ffff047224 */ /* 0x000fe200078e002a */
[----:B------:R-:W-:Y:S01]  /*3580*/  PRMT R111, R5, 0x7610, R111 ;  /* 0x00007610056f7816 */ /* 0x000fe2000000006f */
[----:B------:R-:W-:Y:S01]  /*3590*/  IMAD.MOV.U32 R5, RZ, RZ, R43 ;  /* 0x000000ffff057224 */ /* 0x000fe200078e002b */
[----:B------:R-:W-:Y:S01]  /*35a0*/  PLOP3.LUT P3, PT, PT, PT, UP0, 0x80, 0x0 ;  /* 0x000000000000781c */ /* 0x000fe20003f6f008 */
        /* <DEDUP_REMOVED lines=20> */
[----:B------:R-:W-:Y:S02]  /*36f0*/  PRMT R105, R6, 0x7610, R105 ;  /* 0x0000761006697816 */ /* 0x000fe40000000069 */
[----:B------:R-:W-:Y:S01]  /*3700*/  PRMT R104, R7, 0x7610, R104 ;  /* 0x0000761007687816 */ /* 0x000fe20000000068 */
[----:B------:R-:W-:Y:S06]  /*3710*/  @!P3 BRA `(.L_x_2858) ;  /* 0x000000000004b947 */ /* 0x000fec0003800000 */
[----:B------:R-:W-:Y:S01]  /*3720*/  BPT.TRAP 0x1 ;  /* 0x000000040000795c */ /* 0x000fe20000300000 */
.L_x_2858:
[----:B------:R-:W-:Y:S01]  /*3730*/  IMAD R87, R22, 0x8, R23 ;  /* 0x0000000816577824 */ /* 0x000fe200078e0217 */
[----:B------:R-:W-:Y:S01]  /*3740*/  SHF.L.U32 R95, R213, 0x1f, RZ ;  /* 0x0000001fd55f7819 */ /* 0x000fe200000006ff */
[----:B------:R-:W-:Y:S03]  /*3750*/  BSSY B1, `(.L_x_2859) ;  /* 0x0000003000017945 */ /* 0x000fe60003800000 */
[----:B------:R-:W0:Y:S02]  /*3760*/  SYNCS.PHASECHK.TRANS64.TRYWAIT P5, [R87+URZ+0x22890], R95 ;  /* 0x0228905f570075a7 */ /* 0x000e2400080a017f */
[----:B0-----:R-:W-:Y:S05]  /*3770*/  @!P5 BRA `(.L_x_2860) ;  /* 0x0000020000acd947 */ /* 0x001fea0003800000 */
.L_x_3206:
[----:B------:R-:W-:Y:S05]  /*3780*/  BSYNC B1 ;  /* 0x0000000000017941 */ /* 0x000fea0003800000 */
.L_x_2859:
[----:B------:R-:W-:-:S03]  /*3790*/  UMOV UR4, 0xffffffff ;  /* 0xffffffff00047882 */ /* 0x000fc60000000000 */
[----:B------:R-:W-:Y:S05]  /*37a0*/  BRA.DIV UR4, `(.L_x_2861) ;  /* 0x0000020204b47947 */ /* 0x000fea000b800000 */
[----:B------:R1:W2:Y:S04]  /*37b0*/  SHFL.IDX PT, R99, R97, RZ, 0x1c1f ;  /* 0x001c1fff61637589 */ /* 0x0002a800000e0000 */
[----:B------:R1:W3:Y:S02]  /*37c0*/  SHFL.IDX PT, R14, R96, RZ, 0x1c1f ;  /* 0x001c1fff600e7589 */ /* 0x0002e400000e0000 */
.L_x_3210:
        /* <DEDUP_REMOVED lines=12> */
[----:B0-----:R-:W-:Y:S01]  /*3890*/  IMAD.U32 R44, R5, 0x10000, RZ ;  /* 0x00010000052c7824 */ /* 0x001fe200078e00ff */
[----:B------:R-:W-:Y:S02]  /*38a0*/  PRMT R11, R109, 0x5410, R11 ;  /* 0x000054106d0b7816 */ /* 0x000fe4000000000b */
[----:B------:R-:W-:Y:S02]  /*38b0*/  PRMT R15, R108, 0x5410, R15 ;  /* 0x000054106c0f7816 */ /* 0x000fe4000000000f */
[----:B------:R-:W-:Y:S02]  /*38c0*/  SHF.R.U32.HI R46, RZ, 0x10, R47 ;  /* 0x00000010ff2e7819 */ /* 0x000fe4000001162f */
[----:B------:R-:W-:-:S02]  /*38d0*/  LOP3.LUT R47, R5, 0xffff0000, RZ, 0xc0, !PT ;  /* 0xffff0000052f7812 */ /* 0x000fc400078ec0ff */
[----:B------:R-:W-:Y:S02]  /*38e0*/  LOP3.LUT R109, R11, 0xffff0000, RZ, 0xc0, !PT ;  /* 0xffff00000b6d7812 */ /* 0x000fe400078ec0ff */
[C---:B------:R-:W-:Y:S01]  /*38f0*/  LOP3.LUT R108, R15.reuse, 0xffff0000, RZ, 0xc0, !PT ;  /* 0xffff00000f6c7812 */ /* 0x040fe200078ec0ff */
[----:B------:R-:W-:Y:S01]  /*3900*/  IMAD.U32 R15, R15, 0x10000, RZ ;  /* 0x000100000f0f7824 */ /* 0x000fe200078e00ff */
[----:B------:R-:W-:Y:S01]  /*3910*/  SHF.R.U32.HI R45, RZ, 0x10, R45 ;  /* 0x00000010ff2d7819 */ /* 0x000fe2000001162d */
[CC--:B------:R-:W-:Y:S01]  /*3920*/  FMUL.FTZ R5, R47.reuse, R109.reuse ;  /* 0x0000006d2f057220 */ /* 0x0c0fe20000410000 */
[----:B------:R-:W-:Y:S01]  /*3930*/  PRMT R46, R102, 0x5432, R46 ;  /* 0x00005432662e7816 */ /* 0x000fe2000000002e */
[-C--:B------:R-:W-:Y:S01]  /*3940*/  FMUL.FTZ R110, R47, R108.reuse ;  /* 0x0000006c2f6e7220 */ /* 0x080fe20000410000 */
[----:B------:R-:W-:Y:S01]  /*3950*/  PRMT R47, R111, 0x5410, R45 ;  /* 0x000054106f2f7816 */ /* 0x000fe2000000002d */
[----:B------:R-:W-:Y:S01]  /*3960*/  FFMA.FTZ R5, R44, R108, -R5 ;  /* 0x0000006c2c057223 */ /* 0x000fe20000010805 */
[----:B------:R-:W-:Y:S01]  /*3970*/  LOP3.LUT R108, R6, 0xffff0000, RZ, 0xc0, !PT ;  /* 0xffff0000066c7812 */ /* 0x000fe200078ec0ff */
[----:B------:R-:W-:Y:S01]  /*3980*/  FFMA.FTZ R44, R44, R109, R110 ;  /* 0x0000006d2c2c7223 */ /* 0x000fe2000001006e */
[----:B------:R-:W-:-:S02]  /*3990*/  IMAD.U32 R110, R46, 0x10000, RZ ;  /* 0x000100002e6e7824 */ /* 0x000fc400078e00ff */
[C---:B------:R-:W-:Y:S02]  /*39a0*/  IMAD.U32 R109, R47.reuse, 0x10000, RZ ;  /* 0x000100002f6d7824 */ /* 0x040fe400078e00ff */
[----:B------:R-:W-:Y:S02]  /*39b0*/  IMAD.U32 R45, R6, 0x10000, RZ ;  /* 0x00010000062d7824 */ /* 0x000fe400078e00ff */
[CC--:B------:R-:W-:Y:S01]  /*39c0*/  FMUL.FTZ R6, R108.reuse, R110.reuse ;  /* 0x0000006e6c067220 */ /* 0x0c0fe20000410000 */
[-C--:B------:R-:W-:Y:S01]  /*39d0*/  FMUL.FTZ R111, R108, R109.reuse ;  /* 0x0000006d6c6f7220 */ /* 0x080fe20000410000 */
[----:B------:R-:W-:Y:S02]  /*39e0*/  LOP3.LUT R108, R47, 0xffff0000, RZ, 0xc0, !PT ;  /* 0xffff00002f6c7812 */ /* 0x000fe400078ec0ff */
[C---:B------:R-:W-:Y:S01]  /*39f0*/  FFMA.FTZ R6, R45.reuse, R109, -R6 ;  /* 0x0000006d2d067223 */ /* 0x040fe20000010806 */
[----:B------:R-:W-:Y:S01]  /*3a00*/  LOP3.LUT R109, R46, 0xffff0000, RZ, 0xc0, !PT ;  /* 0xffff00002e6d7812 */ /* 0x000fe200078ec0ff */
[----:B------:R-:W-:Y:S01]  /*3a10*/  FFMA.FTZ R45, R45, R110, R111 ;  /* 0x0000006e2d2d7223 */ /* 0x000fe2000001006f */
[C---:B------:R-:W-:Y:S01]  /*3a20*/  LOP3.LUT R47, R7.reuse, 0xffff0000, RZ, 0xc0, !PT ;  /* 0xffff0000072f7812 */ /* 0x040fe200078ec0ff */
[----:B------:R-:W-:Y:S01]  /*3a30*/  IMAD.U32 R46, R7, 0x10000, RZ ;  /* 0x00010000072e7824 */ /* 0x000fe200078e00ff */
[----:B------:R-:W-:-:S02]  /*3a40*/  F2FP.BF16.F32.PACK_AB R5, R44, R5 ;  /* 0x000000052c05723e */ /* 0x000fc400000010ff */
[----:B------:R-:W-:Y:S01]  /*3a50*/  F2FP.BF16.F32.PACK_AB R6, R45, R6 ;  /* 0x000000062d06723e */ /* 0x000fe200000010ff */
[CC--:B------:R-:W-:Y:S01]  /*3a60*/  FMUL.FTZ R7, R47.reuse, R109.reuse ;  /* 0x0000006d2f077220 */ /* 0x0c0fe20000410000 */
[-C--:B------:R-:W-:Y:S01]  /*3a70*/  FMUL.FTZ R110, R47, R108.reuse ;  /* 0x0000006c2f6e7220 */ /* 0x080fe20000410000 */
[----:B------:R-:W-:Y:S01]  /*3a80*/  IMAD.U32 R47, R11, 0x10000, RZ ;  /* 0x000100000b2f7824 */ /* 0x000fe200078e00ff */
[----:B------:R-:W-:Y:S01]  /*3a90*/  LOP3.LUT R11, R4, 0xffff0000, RZ, 0xc0, !PT ;  /* 0xffff0000040b7812 */ /* 0x000fe200078ec0ff */
[C---:B------:R-:W-:Y:S01]  /*3aa0*/  FFMA.FTZ R7, R46.reuse, R108, -R7 ;  /* 0x0000006c2e077223 */ /* 0x040fe20000010807 */
[----:B------:R-:W-:Y:S01]  /*3ab0*/  FFMA.FTZ R46, R46, R109, R110 ;  /* 0x0000006d2e2e7223 */ /* 0x000fe2000001006e */
[----:B------:R-:W-:Y:S02]  /*3ac0*/  IMAD.U32 R4, R4, 0x10000, RZ ;  /* 0x0001000004047824 */ /* 0x000fe400078e00ff */
[C---:B------:R-:W-:Y:S01]  /*3ad0*/  FMUL.FTZ R109, R11.reuse, R47 ;  /* 0x0000002f0b6d7220 */ /* 0x040fe20000410000 */
[----:B------:R-:W-:Y:S01]  /*3ae0*/  FMUL.FTZ R108, R11, R15 ;  /* 0x0000000f0b6c7220 */ /* 0x000fe20000410000 */
[----:B------:R-:W-:-:S02]  /*3af0*/  F2FP.BF16.F32.PACK_AB R7, R46, R7 ;  /* 0x000000072e07723e */ /* 0x000fc400000010ff */
[C---:B------:R-:W-:Y:S01]  /*3b00*/  FFMA.FTZ R109, R4.reuse, R15, -R109 ;  /* 0x0000000f046d7223 */ /* 0x040fe2000001086d */
[----:B------:R-:W-:-:S05]  /*3b10*/  FFMA.FTZ R108, R4, R47, R108 ;  /* 0x0000002f046c7223 */ /* 0x000fca000001006c */
[----:B------:R-:W-:-:S07]  /*3b20*/  F2FP.BF16.F32.PACK_AB R4, R108, R109 ;  /* 0x0000006d6c04723e */ /* 0x000fce00000010ff */
.L_x_2867:
[----:B------:R-:W-:Y:S05]  /*3b30*/  BSYNC B3 ;  /* 0x0000000000037941 */ /* 0x000fea0003800000 */
.L_x_2866:
[----:B0-----:R4:W-:Y:S02]  /*3b40*/  ST.E.128 desc[UR52][R12.64], R4 ;  /* 0x000000040c007985 */ /* 0x0019e4000c101d34 */
.L_x_2865:
[----:B------:R-:W-:Y:S05]  /*3b50*/  BSYNC B2 ;  /* 0x0000000000027941 */ /* 0x000fea0003800000 */
.L_x_2864:
[----:B------:R-:W-:-:S13]  /*3b60*/  LOP3.LUT P2, RZ, R16, 0x1, RZ, 0xc0, !PT ;  /* 0x0000000110ff7812 */ /* 0x000fda000784c0ff */
[----:B------:R-:W-:Y:S05]  /*3b70*/  @P2 BRA `(.L_x_2863) ;  /* 0x0000000000d42947 */ /* 0x000fea0003800000 */
[----:B----4-:R4:W0:Y:S01]  /*3b80*/  LDS.128 R4, [R89] ;  /* 0x0000000059047984 */ /* 0x0108220000000c00 */
[C---:B---3--:R-:W-:Y:S01]  /*3b90*/  LEA R12, P2, R17.reuse, R14, 0x1 ;  /* 0x0000000e110c7211 */ /* 0x048fe200078408ff */
[----:B------:R-:W-:Y:S03]  /*3ba0*/  BSSY B2, `(.L_x_2868) ;  /* 0x0000031000027945 */ /* 0x000fe60003800000 */
[----:B--2---:R-:W-:Y:S02]  /*3bb0*/  LEA.HI.X R13, R17, R99, R212, 0x1, P2 ;  /* 0x00000063110d7211 */ /* 0x004fe400010f0cd4 */
[----:B------:R-:W-:-:S13]  /*3bc0*/  ISETP.GE.AND P2, PT, R214, R88, PT ;  /* 0x00000058d600720c */ /* 0x000fda0003f46270 */
[----:B----4-:R-:W-:Y:S05]  /*3bd0*/  @P2 BRA `(.L_x_2869) ;  /* 0x0000000000b42947 */ /* 0x010fea0003800000 */
[----:B------:R-:W-:Y:S01]  /*3be0*/  SHF.R.U64 R42, R42, 0x10, R43 ;  /* 0x000000102a2a7819 */ /* 0x000fe2000000122b */
[----:B0-----:R-:W-:Y:S01]  /*3bf0*/  IMAD.U32 R11, R6, 0x10000, RZ ;  /* 0x00010000060b7824 */ /* 0x001fe200078e00ff */
[--C-:B------:R-:W-:Y:S01]  /*3c00*/  SHF.R.U64 R14, R40, 0x10, R41.reuse ;  /* 0x00000010280e7819 */ /* 0x100fe20000001229 */
[----:B------:R-:W-:Y:S01]  /*3c10*/  IMAD.U32 R40, R5, 0x10000, RZ ;  /* 0x0001000005287824 */ /* 0x000fe200078e00ff */
[----:B------:R-:W-:Y:S02]  /*3c20*/  SHF.R.U32.HI R45, RZ, 0x10, R41 ;  /* 0x00000010ff2d7819 */ /* 0x000fe40000011629 */
[----:B------:R-:W-:Y:S02]  /*3c30*/  PRMT R42, R101, 0x5432, R42 ;  /* 0x00005432652a7816 */ /* 0x000fe4000000002a */
[----:B------:R-:W-:Y:S02]  /*3c40*/  PRMT R41, R100, 0x5432, R14 ;  /* 0x0000543264297816 */ /* 0x000fe4000000000e */
[----:B------:R-:W-:-:S02]  /*3c50*/  SHF.R.U32.HI R99, RZ, 0x10, R43 ;  /* 0x00000010ff637819 */ /* 0x000fc4000001162b */
[----:B------:R-:W-:Y:S02]  /*3c60*/  LOP3.LUT R15, R5, 0xffff0000, RZ, 0xc0, !PT ;  /* 0xffff0000050f7812 */ /* 0x000fe400078ec0ff */
[C---:B------:R-:W-:Y:S01]  /*3c70*/  LOP3.LUT R47, R42.reuse, 0xffff0000, RZ, 0xc0, !PT ;  /* 0xffff00002a2f7812 */ /* 0x040fe200078ec0ff */
[----:B------:R-:W-:Y:S01]  /*3c80*/  IMAD.U32 R42, R42, 0x10000, RZ ;  /* 0x000100002a2a7824 */ /* 0x000fe200078e00ff */
[----:B------:R-:W-:Y:S02]  /*3c90*/  PRMT R45, R112, 0x5410, R45 ;  /* 0x00005410702d7816 */ /* 0x000fe4000000002d */
[----:B------:R-:W-:Y:S01]  /*3ca0*/  LOP3.LUT R44, R41, 0xffff0000, RZ, 0xc0, !PT ;  /* 0xffff0000292c7812 */ /* 0x000fe200078ec0ff */
[-C--:B------:R-:W-:Y:S01]  /*3cb0*/  FMUL.FTZ R5, R15, R47.reuse ;  /* 0x0000002f0f057220 */ /* 0x080fe20000410000 */
[----:B------:R-:W-:Y:S01]  /*3cc0*/  PRMT R99, R113, 0x5410, R99 ;  /* 0x0000541071637816 */ /* 0x000fe20000000063 */
[----:B------:R-:W-:Y:S01]  /*3cd0*/  IMAD.U32 R46, R45, 0x10000, RZ ;  /* 0x000100002d2e7824 */ /* 0x000fe200078e00ff */
[----:B------:R-:W-:Y:S01]  /*3ce0*/  LOP3.LUT R43, R6, 0xffff0000, RZ, 0xc0, !PT ;  /* 0xffff0000062b7812 */ /* 0x000fe200078ec0ff */
[-C--:B------:R-:W-:Y:S01]  /*3cf0*/  FMUL.FTZ R108, R15, R44.reuse ;  /* 0x0000002c0f6c7220 */ /* 0x080fe20000410000 */
[C---:B------:R-:W-:Y:S01]  /*3d00*/  FFMA.FTZ R5, R40.reuse, R44, -R5 ;  /* 0x0000002c28057223 */ /* 0x040fe20000010805 */
[----:B------:R-:W-:Y:S01]  /*3d10*/  IMAD.U32 R14, R99, 0x10000, RZ ;  /* 0x00010000630e7824 */ /* 0x000fe200078e00ff */
[----:B------:R-:W-:Y:S01]  /*3d20*/  LOP3.LUT R6, R7, 0xffff0000, RZ, 0xc0, !PT ;  /* 0xffff000007067812 */ /* 0x000fe200078ec0ff */
[----:B------:R-:W-:Y:S01]  /*3d30*/  FFMA.FTZ R40, R40, R47, R108 ;  /* 0x0000002f28287223 */ /* 0x000fe2000001006c */
[----:B------:R-:W-:Y:S01]  /*3d40*/  FMUL.FTZ R110, R43, R46 ;  /* 0x0000002e2b6e7220 */ /* 0x000fe20000410000 */
[----:B------:R-:W-:Y:S01]  /*3d50*/  LOP3.LUT R99, R99, 0xffff0000, RZ, 0xc0, !PT ;  /* 0xffff000063637812 */ /* 0x000fe200078ec0ff */
[-C--:B------:R-:W-:Y:S01]  /*3d60*/  FMUL.FTZ R108, R43, R14.reuse ;  /* 0x0000000e2b6c7220 */ /* 0x080fe20000410000 */
[----:B------:R-:W-:Y:S01]  /*3d70*/  LOP3.LUT R45, R45, 0xffff0000, RZ, 0xc0, !PT ;  /* 0xffff00002d2d7812 */ /* 0x000fe200078ec0ff */
[C---:B------:R-:W-:Y:S01]  /*3d80*/  IMAD.U32 R15, R4.reuse, 0x10000, RZ ;  /* 0x00010000040f7824 */ /* 0x040fe200078e00ff */
[----:B------:R-:W-:Y:S01]  /*3d90*/  LOP3.LUT R44, R4, 0xffff0000, RZ, 0xc0, !PT ;  /* 0xffff0000042c7812 */ /* 0x000fe200078ec0ff */
[----:B------:R-:W-:Y:S01]  /*3da0*/  FFMA.FTZ R43, R11, R14, R110 ;  /* 0x0000000e0b2b7223 */ /* 0x000fe2000001006e */
[----:B------:R-:W-:-:S02]  /*3db0*/  IMAD.U32 R7, R7, 0x10000, RZ ;  /* 0x0001000007077824 */ /* 0x000fc400078e00ff */
[----:B------:R-:W-:Y:S01]  /*3dc0*/  FFMA.FTZ R4, R11, R46, -R108 ;  /* 0x0000002e0b047223 */ /* 0x000fe2000001086c */
[C---:B------:R-:W-:Y:S01]  /*3dd0*/  FMUL.FTZ R14, R6.reuse, R99 ;  /* 0x00000063060e7220 */ /* 0x040fe20000410000 */
[-C--:B------:R-:W-:Y:S01]  /*3de0*/  FMUL.FTZ R46, R6, R45.reuse ;  /* 0x0000002d062e7220 */ /* 0x080fe20000410000 */
[----:B------:R-:W-:Y:S02]  /*3df0*/  IMAD.U32 R41, R41, 0x10000, RZ ;  /* 0x0001000029297824 */ /* 0x000fe400078e00ff */
[C---:B------:R-:W-:Y:S01]  /*3e00*/  FMUL.FTZ R6, R44.reuse, R42 ;  /* 0x0000002a2c067220 */ /* 0x040fe20000410000 */
[C---:B------:R-:W-:Y:S01]  /*3e10*/  FFMA.FTZ R14, R7.reuse, R45, -R14 ;  /* 0x0000002d070e7223 */ /* 0x040fe2000001080e */
[----:B------:R-:W-:Y:S01]  /*3e20*/  FFMA.FTZ R7, R7, R99, R46 ;  /* 0x0000006307077223 */ /* 0x000fe2000001002e */
[-C--:B------:R-:W-:Y:S01]  /*3e30*/  FMUL.FTZ R11, R44, R41.reuse ;  /* 0x000000292c0b7220 */ /* 0x080fe20000410000 */
[----:B------:R-:W-:Y:S01]  /*3e40*/  FFMA.FTZ R6, R15, R41, -R6 ;  /* 0x000000290f067223 */ /* 0x000fe20000010806 */
[----:B------:R-:W-:-:S02]  /*3e50*/  F2FP.BF16.F32.PACK_AB R5, R40, R5 ;  /* 0x000000052805723e */ /* 0x000fc400000010ff */
[----:B------:R-:W-:Y:S01]  /*3e60*/  FFMA.FTZ R11, R15, R42, R11 ;  /* 0x0000002a0f0b7223 */ /* 0x000fe2000001000b */
[----:B------:R-:W-:Y:S02]  /*3e70*/  F2FP.BF16.F32.PACK_AB R7, R7, R14 ;  /* 0x0000000e0707723e */ /* 0x000fe400000010ff */
[----:B------:R-:W-:Y:S02]  /*3e80*/  F2FP.BF16.F32.PACK_AB R14, R43, R4 ;  /* 0x000000042b0e723e */ /* 0x000fe400000010ff */
[----:B------:R-:W-:-:S03]  /*3e90*/  F2FP.BF16.F32.PACK_AB R4, R11, R6 ;  /* 0x000000060b04723e */ /* 0x000fc600000010ff */
[----:B------:R-:W-:-:S07]  /*3ea0*/  IMAD.MOV.U32 R6, RZ, RZ, R14 ;  /* 0x000000ffff067224 */ /* 0x000fce00078e000e */
.L_x_2869:
[----:B------:R-:W-:Y:S05]  /*3eb0*/  BSYNC B2 ;  /* 0x0000000000027941 */ /* 0x000fea0003800000 */
.L_x_2868:
[----:B0-----:R0:W-:Y:S02]  /*3ec0*/  ST.E.128 desc[UR52][R12.64], R4 ;  /* 0x000000040c007985 */ /* 0x0011e4000c101d34 */
.L_x_2863:
[----:B------:R-:W-:Y:S05]  /*3ed0*/  BSYNC B1 ;  /* 0x0000000000017941 */ /* 0x000fea0003800000 */
.L_x_2862:
[----:B------:R-:W-:-:S03]  /*3ee0*/  UMOV UR4, 0xffffffff ;  /* 0xffffffff00047882 */ /* 0x000fc60000000000 */
[----:B------:R-:W-:Y:S05]  /*3ef0*/  BRA.DIV UR4, `(.L_x_2870) ;  /* 0x000001fe04287947 */ /* 0x000fea000b800000 */
[----:B-1----:R-:W1:Y:S04]  /*3f00*/  SHFL.IDX PT, R97, R97, 0x1, 0x1c1f ;  /* 0x003c1f0061617f89 */ /* 0x002e6800000e0000 */
[----:B---3--:R3:W0:Y:S02]  /*3f10*/  SHFL.IDX PT, R14, R96, 0x1, 0x1c1f ;  /* 0x003c1f00600e7f89 */ /* 0x00862400000e0000 */
.L_x_3214:
[----:B------:R-:W-:Y:S05]  /*3f20*/  @P4 BRA `(.L_x_2871) ;  /* 0x0000002000244947 */ /* 0x000fea0003800000 */
[----:B------:R-:W-:Y:S04]  /*3f30*/  BSSY B1, `(.L_x_2872) ;  /* 0x0000037000017945 */ /* 0x000fe80003800000 */
[----:B------:R-:W-:Y:S05]  /*3f40*/  @P1 BRA `(.L_x_2873) ;  /* 0x0000000000d41947 */ /* 0x000fea0003800000 */
[----:B0---4-:R0:W4:Y:S01]  /*3f50*/  LDS.128 R4, [R98+0x2000] ;  /* 0x0020000062047984 */ /* 0x0111220000000c00 */
[C---:B------:R-:W-:Y:S01]  /*3f60*/  LEA R12, P2, R18.reuse, R14, 0x1 ;  /* 0x0000000e120c7211 */ /* 0x040fe200078408ff */
[----:B------:R-:W-:Y:S03]  /*3f70*/  BSSY B2, `(.L_x_2874) ;  /* 0x0000031000027945 */ /* 0x000fe60003800000 */
[----:B-1----:R-:W-:Y:S02]  /*3f80*/  LEA.HI.X R13, R18, R97, R19, 0x1, P2 ;  /* 0x00000061120d7211 */ /* 0x002fe400010f0c13 */
[----:B------:R-:W-:-:S13]  /*3f90*/  ISETP.GE.AND P2, PT, R204, R88, PT ;  /* 0x00000058cc00720c */ /* 0x000fda0003f46270 */
[----:B0-----:R-:W-:Y:S05]  /*3fa0*/  @P2 BRA `(.L_x_2875) ;  /* 0x0000000000b42947 */ /* 0x001fea0003800000 */
[----:B------:R-:W-:Y:S01]  /*3fb0*/  SHF.R.U64 R40, R36, 0x10, R37 ;  /* 0x0000001024287819 */ /* 0x000fe20000001225 */
[----:B----4-:R-:W-:Y:S01]  /*3fc0*/  IMAD.U32 R15, R6, 0x10000, RZ ;  /* 0x00010000060f7824 */ /* 0x010fe200078e00ff */
[--C-:B------:R-:W-:Y:S02]  /*3fd0*/  SHF.R.U64 R36, R38, 0x10, R39.reuse ;  /* 0x0000001026247819 */ /* 0x100fe40000001227 */
[----:B------:R-:W-:Y:S02]  /*3fe0*/  SHF.R.U32.HI R39, RZ, 0x10, R39 ;  /* 0x00000010ff277819 */ /* 0x000fe40000011627 */
[----:B------:R-:W-:Y:S02]  /*3ff0*/  PRMT R105, R105, 0x5410, R36 ;  /* 0x0000541069697816 */ /* 0x000fe40000000024 */
[----:B------:R-:W-:Y:S02]  /*4000*/  PRMT R107, R107, 0x5410, R40 ;  /* 0x000054106b6b7816 */ /* 0x000fe40000000028 */
[----:B------:R-:W-:-:S02]  /*4010*/  SHF.R.U32.HI R41, RZ, 0x10, R37 ;  /* 0x00000010ff297819 */ /* 0x000fc40000011625 */
[----:B------:R-:W-:Y:S02]  /*4020*/  PRMT R104, R104, 0x5410, R39 ;  /* 0x0000541068687816 */ /* 0x000fe40000000027 */
[----:B------:R-:W-:Y:S02]  /*4030*/  LOP3.LUT R36, R5, 0xffff0000, RZ, 0xc0, !PT ;  /* 0xffff000005247812 */ /* 0x000fe400078ec0ff */
[----:B------:R-:W-:Y:S01]  /*4040*/  LOP3.LUT R39, R105, 0xffff0000, RZ, 0xc0, !PT ;  /* 0xffff000069277812 */ /* 0x000fe200078ec0ff */
[----:B------:R-:W-:Y:S01]  /*4050*/  IMAD.U32 R42, R104, 0x10000, RZ ;  /* 0x00010000682a7824 */ /* 0x000fe200078e00ff */
[----:B------:R-:W-:Y:S01]  /*4060*/  LOP3.LUT R38, R107, 0xffff0000, RZ, 0xc0, !PT ;  /* 0xffff00006b267812 */ /* 0x000fe200078ec0ff */
[----:B------:R-:W-:Y:S01]  /*4070*/  IMAD.U32 R105, R105, 0x10000, RZ ;  /* 0x0001000069697824 */ /* 0x000fe200078e00ff */
[----:B------:R-:W-:Y:S01]  /*4080*/  PRMT R106, R106, 0x5410, R41 ;  /* 0x000054106a6a7816 */ /* 0x000fe20000000029 */
[----:B------:R-:W-:Y:S01]  /*4090*/  FMUL.FTZ R44, R36, R39 ;  /* 0x00000027242c7220 */ /* 0x000fe20000410000 */
[----:B------:R-:W-:Y:S01]  /*40a0*/  LOP3.LUT R37, R6, 0xffff0000, RZ, 0xc0, !PT ;  /* 0xffff000006257812 */ /* 0x000fe200078ec0ff */
[C---:B------:R-:W-:Y:S01]  /*40b0*/  IMAD.U32 R6, R7.reuse, 0x10000, RZ ;  /* 0x0001000007067824 */ /* 0x040fe200078e00ff */
[----:B------:R-:W-:Y:S01]  /*40c0*/  LOP3.LUT R11, R7, 0xffff0000, RZ, 0xc0, !PT ;  /* 0xffff0000070b7812 */ /* 0x000fe200078ec0ff */
[----:B------:R-:W-:-:S02]  /*40d0*/  IMAD.U32 R7, R5, 0x10000, RZ ;  /* 0x0001000005077824 */ /* 0x000fc400078e00ff */
[----:B------:R-:W-:Y:S01]  /*40e0*/  FMUL.FTZ R36, R36, R38 ;  /* 0x0000002624247220 */ /* 0x000fe20000410000 */
[----:B------:R-:W-:Y:S02]  /*40f0*/  IMAD.U32 R40, R106, 0x10000, RZ ;  /* 0x000100006a287824 */ /* 0x000fe400078e00ff */
[----:B------:R-:W-:Y:S01]  /*4100*/  FMUL.FTZ R46, R37, R42 ;  /* 0x0000002a252e7220 */ /* 0x000fe20000410000 */
[C---:B------:R-:W-:Y:S01]  /*4110*/  FFMA.FTZ R44, R7.reuse, R38, -R44 ;  /* 0x00000026072c7223 */ /* 0x040fe2000001082c */
[C---:B------:R-:W-:Y:S02]  /*4120*/  IMAD.U32 R5, R4.reuse, 0x10000, RZ ;  /* 0x0001000004057824 */ /* 0x040fe400078e00ff */
[----:B------:R-:W-:Y:S01]  /*4130*/  FFMA.FTZ R7, R7, R39, R36 ;  /* 0x0000002707077223 */ /* 0x000fe20000010024 */
[----:B------:R-:W-:Y:S01]  /*4140*/  LOP3.LUT R4, R4, 0xffff0000, RZ, 0xc0, !PT ;  /* 0xffff000004047812 */ /* 0x000fe200078ec0ff */
[-C--:B------:R-:W-:Y:S01]  /*4150*/  FMUL.FTZ R36, R37, R40.reuse ;  /* 0x0000002825247220 */ /* 0x080fe20000410000 */
[----:B------:R-:W-:Y:S01]  /*4160*/  LOP3.LUT R104, R104, 0xffff0000, RZ, 0xc0, !PT ;  /* 0xffff000068687812 */ /* 0x000fe200078ec0ff */
[----:B------:R-:W-:Y:S01]  /*4170*/  IMAD.U32 R107, R107, 0x10000, RZ ;  /* 0x000100006b6b7824 */ /* 0x000fe200078e00ff */
[----:B------:R-:W-:Y:S01]  /*4180*/  LOP3.LUT R106, R106, 0xffff0000, RZ, 0xc0, !PT ;  /* 0xffff00006a6a7812 */ /* 0x000fe200078ec0ff */
[C---:B------:R-:W-:Y:S01]  /*4190*/  FFMA.FTZ R46, R15.reuse, R40, -R46 ;  /* 0x000000280f2e7223 */ /* 0x040fe2000001082e */
[----:B------:R-:W-:Y:S01]  /*41a0*/  FFMA.FTZ R15, R15, R42, R36 ;  /* 0x0000002a0f0f7223 */ /* 0x000fe20000010024 */
[C---:B------:R-:W-:Y:S01]  /*41b0*/  FMUL.FTZ R37, R11.reuse, R104 ;  /* 0x000000680b257220 */ /* 0x040fe20000410000 */
[C---:B------:R-:W-:Y:S01]  /*41c0*/  FMUL.FTZ R36, R4.reuse, R105 ;  /* 0x0000006904247220 */ /* 0x040fe20000410000 */
[-C--:B------:R-:W-:Y:S01]  /*41d0*/  FMUL.FTZ R11, R11, R106.reuse ;  /* 0x0000006a0b0b7220 */ /* 0x080fe20000410000 */
[-C--:B------:R-:W-:Y:S01]  /*41e0*/  FMUL.FTZ R4, R4, R107.reuse ;  /* 0x0000006b04047220 */ /* 0x080fe20000410000 */
[C---:B------:R-:W-:Y:S01]  /*41f0*/  FFMA.FTZ R37, R6.reuse, R106, -R37 ;  /* 0x0000006a06257223 */ /* 0x040fe20000010825 */
[C---:B------:R-:W-:Y:S01]  /*4200*/  FFMA.FTZ R36, R5.reuse, R107, -R36 ;  /* 0x0000006b05247223 */ /* 0x040fe20000010824 */
[----:B------:R-:W-:Y:S01]  /*4210*/  FFMA.FTZ R6, R6, R104, R11 ;  /* 0x0000006806067223 */ /* 0x000fe2000001000b */
[----:B------:R-:W-:Y:S01]  /*4220*/  FFMA.FTZ R5, R5, R105, R4 ;  /* 0x0000006905057223 */ /* 0x000fe20000010004 */
[----:B------:R-:W-:-:S03]  /*4230*/  F2FP.BF16.F32.PACK_AB R44, R7, R44 ;  /* 0x0000002c072c723e */ /* 0x000fc600000010ff */
[----:B------:R-:W-:Y:S02]  /*4240*/  F2FP.BF16.F32.PACK_AB R7, R6, R37 ;  /* 0x000000250607723e */ /* 0x000fe400000010ff */
[----:B------:R-:W-:Y:S01]  /*4250*/  F2FP.BF16.F32.PACK_AB R4, R5, R36 ;  /* 0x000000240504723e */ /* 0x000fe200000010ff */
[----:B------:R-:W-:Y:S01]  /*4260*/  IMAD.MOV.U32 R5, RZ, RZ, R44 ;  /* 0x000000ffff057224 */ /* 0x000fe200078e002c */
[----:B------:R-:W-:-:S07]  /*4270*/  F2FP.BF16.F32.PACK_AB R6, R15, R46 ;  /* 0x0000002e0f06723e */ /* 0x000fce00000010ff */
.L_x_2875:
[----:B------:R-:W-:Y:S05]  /*4280*/  BSYNC B2 ;  /* 0x0000000000027941 */ /* 0x000fea0003800000 */
.L_x_2874:
[----:B----4-:R0:W-:Y:S02]  /*4290*/  ST.E.128 desc[UR52][R12.64], R4 ;  /* 0x000000040c007985 */ /* 0x0101e4000c101d34 */
.L_x_2873:
[----:B------:R-:W-:Y:S05]  /*42a0*/  BSYNC B1 ;  /* 0x0000000000017941 */ /* 0x000fea0003800000 */
.L_x_2872:
[----:B------:R-:W-:-:S13]  /*42b0*/  LOP3.LUT P2, RZ, R16, 0x1, RZ, 0xc0, !PT ;  /* 0x0000000110ff7812 */ /* 0x000fda000784c0ff */
[----:B------:R-:W-:Y:S05]  /*42c0*/  @P2 BRA `(.L_x_2871) ;  /* 0x0000001c003c2947 */ /* 0x000fea0003800000 */
[----:B0---4-:R0:W4:Y:S01]  /*42d0*/  LDS.128 R4, [R89+0x2000] ;  /* 0x0020000059047984 */ /* 0x0111220000000c00 */
        /* <DEDUP_REMOVED lines=51> */
.L_x_2877:
[----:B------:R-:W-:Y:S05]  /*4610*/  BSYNC B1 ;  /* 0x0000000000017941 */ /* 0x000fea0003800000 */
.L_x_2876:
[----:B----4-:R0:W-:Y:S01]  /*4620*/  ST.E.128 desc[UR52][R12.64], R4 ;  /* 0x000000040c007985 */ /* 0x0101e2000c101d34 */
[----:B------:R-:W-:Y:S05]  /*4630*/  BRA `(.L_x_2871) ;  /* 0x0000001800607947 */ /* 0x000fea0003800000 */
.L_x_2853:
[----:B------:R-:W-:-:S05]  /*4640*/  VIADD R11, R208, 0x40 ;  /* 0x00000040d00b7836 */ /* 0x000fca0000000000 */
[----:B------:R-:W-:-:S04]  /*4650*/  ISETP.GE.AND P2, PT, R11, R94, PT ;  /* 0x0000005e0b00720c */ /* 0x000fc80003f46270 */
[----:B------:R-:W-:-:S13]  /*4660*/  ISETP.GE.OR P2, PT, R18, R88, P2 ;  /* 0x000000581200720c */ /* 0x000fda0001746670 */
[----:B------:R-:W-:Y:S01]  /*4670*/  @!P2 IADD3 R38, P3, P4, R20, R6, R57 ;  /* 0x000000061426a210 */ /* 0x000fe20007c7e039 */
[----:B------:R-:W0:Y:S03]  /*4680*/  @!P2 LDC.64 R14, c[0x0][0x3e8] ;  /* 0x0000fa00ff0eab82 */ /* 0x000e260000000a00 */
[----:B------:R-:W-:Y:S02]  /*4690*/  @!P2 IADD3.X R39, R67, R87, R56, P3, P4 ;  /* 0x000000574327a210 */ /* 0x000fe40001fe8438 */
[----:B------:R-:W-:-:S03]  /*46a0*/  @!P2 IADD3 R11, P3, P4, R52, R4, R59 ;  /* 0x00000004340ba210 */ /* 0x000fc60007c7e03b */
[----:B------:R-:W1:Y:S01]  /*46b0*/  @!P2 LDC.64 R12, c[0x0][0x400] ;  /* 0x00010000ff0cab82 */ /* 0x000e620000000a00 */
[----:B------:R-:W-:Y:S02]  /*46c0*/  @!P2 IADD3.X R40, R69, R95, R58, P3, P4 ;  /* 0x0000005f4528a210 */ /* 0x000fe40001fe843a */
[----:B------:R-:W-:-:S04]  /*46d0*/  ISETP.GE.AND P3, PT, R208, R94, PT ;  /* 0x0000005ed000720c */ /* 0x000fc80003f66270 */
[----:B------:R-:W-:-:S13]  /*46e0*/  ISETP.GE.OR P3, PT, R18, R88, P3 ;  /* 0x000000581200720c */ /* 0x000fda0001f66670 */
[----:B------:R-:W2:Y:S01]  /*46f0*/  @!P3 LDC.64 R32, c[0x0][0x3e8] ;  /* 0x0000fa00ff20bb82 */ /* 0x000ea20000000a00 */
[----:B------:R-:W-:-:S05]  /*4700*/  @!P3 IADD3 R6, P4, R20, R6, RZ ;  /* 0x000000061406b210 */ /* 0x000fca0007f9e0ff */
[----:B------:R-:W-:Y:S02]  /*4710*/  @!P3 IMAD.X R5, R87, 0x1, R67, P4 ;  /* 0x000000015705b824 */ /* 0x000fe400020e0643 */
[----:B------:R-:W3:Y:S01]  /*4720*/  @!P3 LDC.64 R36, c[0x0][0x400] ;  /* 0x00010000ff24bb82 */ /* 0x000ee20000000a00 */
[----:B--2---:R-:W-:-:S04]  /*4730*/  @!P3 LEA R32, P4, R6, R32, 0x1 ;  /* 0x000000200620b211 */ /* 0x004fc800078808ff */
[----:B------:R-:W-:Y:S02]  /*4740*/  @!P3 LEA.HI.X R33, R6, R33, R5, 0x1, P4 ;  /* 0x000000210621b211 */ /* 0x000fe400020f0c05 */
[----:B------:R-:W-:Y:S02]  /*4750*/  CS2R R6, SRZ ;  /* 0x0000000000067805 */ /* 0x000fe4000001ff00 */
[----:B------:R-:W-:-:S05]  /*4760*/  @!P3 IADD3 R4, P4, R52, R4, RZ ;  /* 0x000000043404b210 */ /* 0x000fca0007f9e0ff */
[----:B------:R-:W-:Y:S01]  /*4770*/  @!P3 IMAD.X R5, R95, 0x1, R69, P4 ;  /* 0x000000015f05b824 */ /* 0x000fe200020e0645 */
[----:B---3--:R-:W-:-:S04]  /*4780*/  @!P3 LEA R36, P4, R4, R36, 0x1 ;  /* 0x000000240424b211 */ /* 0x008fc800078808ff */
[----:B------:R-:W-:Y:S02]  /*4790*/  @!P3 LEA.HI.X R37, R4, R37, R5, 0x1, P4 ;  /* 0x000000250425b211 */ /* 0x000fe400020f0c05 */
[----:B------:R-:W-:Y:S02]  /*47a0*/  CS2R R4, SRZ ;  /* 0x0000000000047805 */ /* 0x000fe4000001ff00 */
[----:B------:R-:W-:-:S04]  /*47b0*/  CS2R R34, SRZ ;  /* 0x0000000000227805 */ /* 0x000fc8000001ff00 */
[----:B------:R2:W3:Y:S02]  /*47c0*/  @!P3 LDG.E.128 R4, desc[UR52][R32.64] ;  /* 0x000000342004b981 */ /* 0x0004e4000c1e1d00 */
[----:B--2---:R-:W-:-:S06]  /*47d0*/  CS2R R32, SRZ ;  /* 0x0000000000207805 */ /* 0x004fcc000001ff00 */
[----:B------:R2:W4:Y:S01]  /*47e0*/  @!P3 LDG.E.128 R32, desc[UR52][R36.64] ;  /* 0x000000342420b981 */ /* 0x000522000c1e1d00 */
[----:B0-----:R-:W-:-:S04]  /*47f0*/  @!P2 LEA R14, P3, R38, R14, 0x1 ;  /* 0x0000000e260ea211 */ /* 0x001fc800078608ff */
[----:B------:R-:W-:Y:S02]  /*4800*/  @!P2 LEA.HI.X R15, R38, R15, R39, 0x1, P3 ;  /* 0x0000000f260fa211 */ /* 0x000fe400018f0c27 */
[----:B------:R-:W-:Y:S02]  /*4810*/  CS2R R38, SRZ ;  /* 0x0000000000267805 */ /* 0x000fe4000001ff00 */
[C---:B-1----:R-:W-:Y:S02]  /*4820*/  @!P2 LEA R12, P3, R11.reuse, R12, 0x1 ;  /* 0x0000000c0b0ca211 */ /* 0x042fe400078608ff */
[----:B--2---:R-:W-:Y:S02]  /*4830*/  CS2R R36, SRZ ;  /* 0x0000000000247805 */ /* 0x004fe4000001ff00 */
[----:B------:R-:W-:Y:S02]  /*4840*/  @!P2 LEA.HI.X R13, R11, R13, R40, 0x1, P3 ;  /* 0x0000000d0b0da211 */ /* 0x000fe400018f0c28 */
[----:B------:R-:W-:-:S02]  /*4850*/  CS2R R42, SRZ ;  /* 0x00000000002a7805 */ /* 0x000fc4000001ff00 */
[----:B------:R-:W-:Y:S01]  /*4860*/  CS2R R40, SRZ ;  /* 0x0000000000287805 */ /* 0x000fe2000001ff00 */
[----:B------:R-:W2:Y:S05]  /*4870*/  @!P2 LDG.E.128 R36, desc[UR52][R14.64] ;  /* 0x000000340e24a981 */ /* 0x000eaa000c1e1d00 */
[----:B------:R0:W5:Y:S01]  /*4880*/  @!P2 LDG.E.128 R40, desc[UR52][R12.64] ;  /* 0x000000340c28a981 */ /* 0x000162000c1e1d00 */
[----:B------:R-:W-:Y:S01]  /*4890*/  UISETP.NE.AND UP0, UPT, UR50, 0x3, UPT ;  /* 0x000000033200788c */ /* 0x000fe2000bf05270 */
[----:B------:R-:W-:-:S05]  /*48a0*/  ISETP.GE.AND P2, PT, R18, R88, PT ;  /* 0x000000581200720c */ /* 0x000fca0003f46270 */
[----:B------:R-:W-:Y:S01]  /*48b0*/  PLOP3.LUT P3, PT, PT, PT, UP0, 0x80, 0x0 ;  /* 0x000000000000781c */ /* 0x000fe20003f6f008 */
[----:B---3--:R-:W-:Y:S02]  /*48c0*/  IMAD.MOV.U32 R11, RZ, RZ, R6 ;  /* 0x000000ffff0b7224 */ /* 0x008fe400078e0006 */
[----:B------:R-:W-:Y:S02]  /*48d0*/  IMAD.MOV.U32 R44, RZ, RZ, R7 ;  /* 0x000000ffff2c7224 */ /* 0x000fe400078e0007 */
[----:B------:R-:W-:Y:S01]  /*48e0*/  IMAD.MOV.U32 R45, RZ, RZ, R4 ;  /* 0x000000ffff2d7224 */ /* 0x000fe200078e0004 */
[----:B------:R-:W-:Y:S01]  /*48f0*/  PRMT R114, R114, 0x5410, R11 ;  /* 0x0000541072727816 */ /* 0x000fe2000000000b */
[----:B------:R-:W-:Y:S01]  /*4900*/  IMAD.MOV.U32 R46, RZ, RZ, R5 ;  /* 0x000000ffff2e7224 */ /* 0x000fe200078e0005 */
[----:B------:R-:W-:Y:S02]  /*4910*/  PRMT R109, R44, 0x7610, R109 ;  /* 0x000076102c6d7816 */ /* 0x000fe4000000006d */
[----:B------:R-:W-:-:S02]  /*4920*/  PRMT R116, R45, 0x7610, R116 ;  /* 0x000076102d747816 */ /* 0x000fc40000000074 */
[----:B------:R-:W-:Y:S01]  /*4930*/  PRMT R104, R46, 0x7610, R104 ;  /* 0x000076102e687816 */ /* 0x000fe20000000068 */
[----:B----4-:R-:W-:Y:S02]  /*4940*/  IMAD.MOV.U32 R11, RZ, RZ, R34 ;  /* 0x000000ffff0b7224 */ /* 0x010fe400078e0022 */
[----:B0-----:R-:W-:Y:S02]  /*4950*/  IMAD.MOV.U32 R12, RZ, RZ, R35 ;  /* 0x000000ffff0c7224 */ /* 0x001fe400078e0023 */
[----:B------:R-:W-:Y:S01]  /*4960*/  IMAD.MOV.U32 R13, RZ, RZ, R32 ;  /* 0x000000ffff0d7224 */ /* 0x000fe200078e0020 */
[----:B------:R-:W-:Y:S01]  /*4970*/  PRMT R115, R115, 0x5410, R11 ;  /* 0x0000541073737816 */ /* 0x000fe2000000000b */
[----:B------:R-:W-:Y:S01]  /*4980*/  IMAD.MOV.U32 R14, RZ, RZ, R33 ;  /* 0x000000ffff0e7224 */ /* 0x000fe200078e0021 */
[----:B------:R-:W-:Y:S02]  /*4990*/  PRMT R117, R12, 0x7610, R117 ;  /* 0x000076100c757816 */ /* 0x000fe40000000075 */
[----:B------:R-:W-:-:S02]  /*49a0*/  PRMT R118, R13, 0x7610, R118 ;  /* 0x000076100d767816 */ /* 0x000fc40000000076 */
[----:B------:R-:W-:Y:S01]  /*49b0*/  PRMT R105, R14, 0x7610, R105 ;  /* 0x000076100e697816 */ /* 0x000fe20000000069 */
[----:B--2---:R-:W-:Y:S02]  /*49c0*/  IMAD.MOV.U32 R11, RZ, RZ, R38 ;  /* 0x000000ffff0b7224 */ /* 0x004fe400078e0026 */
[----:B------:R-:W-:Y:S02]  /*49d0*/  IMAD.MOV.U32 R12, RZ, RZ, R39 ;  /* 0x000000ffff0c7224 */ /* 0x000fe400078e0027 */
[----:B------:R-:W-:Y:S01]  /*49e0*/  IMAD.MOV.U32 R13, RZ, RZ, R36 ;  /* 0x000000ffff0d7224 */ /* 0x000fe200078e0024 */
[----:B------:R-:W-:Y:S01]  /*49f0*/  PRMT R115, R11, 0x7610, R115 ;  /* 0x000076100b737816 */ /* 0x000fe20000000073 */
[----:B------:R-:W-:Y:S02]  /*4a00*/  IMAD.MOV.U32 R14, RZ, RZ, R37 ;  /* 0x000000ffff0e7224 */ /* 0x000fe400078e0025 */
[----:B-----5:R-:W-:Y:S01]  /*4a10*/  IMAD.MOV.U32 R11, RZ, RZ, R42 ;  /* 0x000000ffff0b7224 */ /* 0x020fe200078e002a */
[----:B------:R-:W-:Y:S01]  /*4a20*/  PRMT R113, R12, 0x5410, R13 ;  /* 0x000054100c717816 */ /* 0x000fe2000000000d */
        /* <DEDUP_REMOVED lines=9> */
.L_x_2878:
[----:B------:R-:W-:Y:S01]  /*4ac0*/  IMAD R87, R22, 0x8, R23 ;  /* 0x0000000816577824 */ /* 0x000fe200078e0217 */
[----:B------:R-:W-:Y:S01]  /*4ad0*/  SHF.L.U32 R95, R213, 0x1f, RZ ;  /* 0x0000001fd55f7819 */ /* 0x000fe200000006ff */
[----:B------:R-:W0:Y:S01]  /*4ae0*/  LDC R100, c[0x0][0x2f4] ;  /* 0x0000bd00ff647b82 */ /* 0x000e220000000800 */
[----:B------:R-:W-:Y:S02]  /*4af0*/  BSSY B1, `(.L_x_2879) ;  /* 0x0000003000017945 */ /* 0x000fe40003800000 */
[----:B------:R-:W1:Y:S02]  /*4b00*/  SYNCS.PHASECHK.TRANS64.TRYWAIT P4, [R87+URZ+0x22890], R95 ;  /* 0x0228905f570075a7 */ /* 0x000e64000808017f */
[----:B-1----:R-:W-:Y:S05]  /*4b10*/  @!P4 BRA `(.L_x_2880) ;  /* 0x000001f00068c947 */ /* 0x002fea0003800000 */
.L_x_3215:
[----:B------:R-:W-:Y:S05]  /*4b20*/  BSYNC B1 ;  /* 0x0000000000017941 */ /* 0x000fea0003800000 */
.L_x_2879:
[----:B------:R-:W-:Y:S01]  /*4b30*/  UMOV UR4, 0xffffffff ;  /* 0xffffffff00047882 */ /* 0x000fe20000000000 */
[----:B0-----:R-:W-:Y:S02]  /*4b40*/  IMAD.IADD R102, R100, 0x1, -R61 ;  /* 0x0000000164667824 */ /* 0x001fe400078e0a3d */
[----:B------:R-:W-:Y:S05]  /*4b50*/  BRA.DIV UR4, `(.L_x_2881) ;  /* 0x000001f2046c7947 */ /* 0x000fea000b800000 */
[----:B------:R0:W2:Y:S04]  /*4b60*/  SHFL.IDX PT, R98, R97, RZ, 0x1c1f ;  /* 0x001c1fff61627589 */ /* 0x0000a800000e0000 */
[----:B------:R0:W3:Y:S02]  /*4b70*/  SHFL.IDX PT, R99, R96, RZ, 0x1c1f ;  /* 0x001c1fff60637589 */ /* 0x0000e400000e0000 */
.L_x_3219:
        /* <DEDUP_REMOVED lines=9> */
[----:B------:R-:W-:Y:S01]  /*4c10*/  LEA.HI R11, R12, R11, RZ, 0x4 ;  /* 0x0000000b0c0b7211 */ /* 0x000fe200078f20ff */
[----:B------:R-:W-:-:S03]  /*4c20*/  IMAD R12, R22, 0x1800, R85 ;  /* 0x00001800160c7824 */ /* 0x000fc600078e0255 */
[----:B------:R-:W-:Y:S01]  /*4c30*/  LEA.HI.SX32 R11, R11, R70, 0x1c ;  /* 0x000000460b0b7211 */ /* 0x000fe200078fe2ff */
[----:B------:R-:W-:-:S04]  /*4c40*/  IMAD R12, R12, 0x2, R23 ;  /* 0x000000020c0c7824 */ /* 0x000fc800078e0217 */
[----:B------:R-:W-:-:S05]  /*4c50*/  IMAD.SHL.U32 R11, R11, 0x8, RZ ;  /* 0x000000080b0b7824 */ /* 0x000fca00078e00ff */
[----:B------:R-:W-:-:S04]  /*4c60*/  LOP3.LUT R13, R73, 0x38, R11, 0xf8, !PT ;  /* 0x00000038490d7812 */ /* 0x000fc800078ef80b */
[----:B------:R-:W-:-:S05]  /*4c70*/  LOP3.LUT R13, R13, R76, RZ, 0x3c, !PT ;  /* 0x0000004c0d0d7212 */ /* 0x000fca00078e3cff */
[----:B----4-:R-:W-:-:S04]  /*4c80*/  IMAD R13, R14, 0x200, R13 ;  /* 0x000002000e0d7824 */ /* 0x010fc800078e020d */
[----:B------:R-:W-:-:S04]  /*4c90*/  IMAD R14, R22, 0x1800, R13 ;  /* 0x00001800160e7824 */ /* 0x000fc800078e020d */
[----:B------:R-:W-:Y:S02]  /*4ca0*/  IMAD R44, R14, 0x2, R23 ;  /* 0x000000020e2c7824 */ /* 0x000fe400078e0217 */
[----:B------:R-:W2:Y:S04]  /*4cb0*/  LDS.128 R12, [R12+0x1c400] ;  /* 0x01c400000c0c7984 */ /* 0x000ea80000000c00 */
[----:B------:R-:W3:Y:S01]  /*4cc0*/  LDS.128 R44, [R44+0x1c400] ;  /* 0x01c400002c2c7984 */ /* 0x000ee20000000c00 */
[----:B------:R-:W-:Y:S05]  /*4cd0*/  @P2 BRA `(.L_x_2885) ;  /* 0x0000000400702947 */ /* 0x000fea0003800000 */
[----:B------:R-:W-:Y:S01]  /*4ce0*/  SHF.R.U32.HI R101, RZ, 0x10, R33 ;  /* 0x00000010ff657819 */ /* 0x000fe20000011621 */
[----:B---3--:R-:W-:Y:S01]  /*4cf0*/  IMAD.U32 R107, R45, 0x10000, RZ ;  /* 0x000100002d6b7824 */ /* 0x008fe200078e00ff */
[----:B------:R-:W-:Y:S02]  /*4d00*/  SHF.R.U32.HI R103, RZ, 0x10, R5 ;  /* 0x00000010ff677819 */ /* 0x000fe40000011605 */
[----:B------:R-:W-:Y:S01]  /*4d10*/  PRMT R101, R105, 0x5410, R101 ;  /* 0x0000541069657816 */ /* 0x000fe20000000065 */
[----:B--2---:R-:W-:Y:S01]  /*4d20*/  IMAD.U32 R105, R13, 0x10000, RZ ;  /* 0x000100000d697824 */ /* 0x004fe200078e00ff */
[----:B------:R-:W-:Y:S02]  /*4d30*/  PRMT R103, R104, 0x5410, R103 ;  /* 0x0000541068677816 */ /* 0x000fe40000000067 */
[----:B------:R-:W-:Y:S01]  /*4d40*/  LOP3.LUT R110, R45, 0xffff0000, RZ, 0xc0, !PT ;  /* 0xffff00002d6e7812 */ /* 0x000fe200078ec0ff */
[C---:B------:R-:W-:Y:S01]  /*4d50*/  IMAD.U32 R104, R101.reuse, 0x10000, RZ ;  /* 0x0001000065687824 */ /* 0x040fe200078e00ff */
[----:B------:R-:W-:Y:S01]  /*4d60*/  LOP3.LUT R101, R101, 0xffff0000, RZ, 0xc0, !PT ;  /* 0xffff000065657812 */ /* 0x000fe200078ec0ff */
[C---:B------:R-:W-:Y:S01]  /*4d70*/  IMAD.U32 R106, R103.reuse, 0x10000, RZ ;  /* 0x00010000676a7824 */ /* 0x040fe200078e00ff */
[----:B------:R-:W-:Y:S01]  /*4d80*/  LOP3.LUT R103, R103, 0xffff0000, RZ, 0xc0, !PT ;  /* 0xffff000067677812 */ /* 0x000fe200078ec0ff */
[C---:B------:R-:W-:Y:S01]  /*4d90*/  FMUL.FTZ R108, R107.reuse, R104 ;  /* 0x000000686b6c7220 */ /* 0x040fe20000410000 */
[----:B------:R-:W-:Y:S01]  /*4da0*/  SHF.R.U64 R33, R32, 0x10, R33 ;  /* 0x0000001020217819 */ /* 0x000fe20000001221 */
[-C--:B------:R-:W-:Y:S01]  /*4db0*/  FMUL.FTZ R107, R107, R106.reuse ;  /* 0x0000006a6b6b7220 */ /* 0x080fe20000410000 */
[C---:B------:R-:W-:Y:S01]  /*4dc0*/  FMUL.FTZ R45, R110.reuse, R101 ;  /* 0x000000656e2d7220 */ /* 0x040fe20000410000 */
[----:B------:R-:W-:Y:S01]  /*4dd0*/  FFMA.FTZ R106, R105, R106, -R108 ;  /* 0x0000006a696a7223 */ /* 0x000fe2000001086c */
[----:B------:R-:W-:Y:S01]  /*4de0*/  LOP3.LUT R108, R13, 0xffff0000, RZ, 0xc0, !PT ;  /* 0xffff00000d6c7812 */ /* 0x000fe200078ec0ff */
[----:B------:R-:W-:Y:S01]  /*4df0*/  FFMA.FTZ R104, R105, R104, R107 ;  /* 0x0000006869687223 */ /* 0x000fe2000001006b */
[----:B------:R-:W-:Y:S01]  /*4e00*/  SHF.R.U32.HI R105, RZ, 0x10, R35 ;  /* 0x00000010ff697819 */ /* 0x000fe20000011623 */
[-C--:B------:R-:W-:Y:S01]  /*4e10*/  FMUL.FTZ R110, R110, R103.reuse ;  /* 0x000000676e6e7220 */ /* 0x080fe20000410000 */
[----:B------:R-:W-:Y:S01]  /*4e20*/  SHF.R.U32.HI R107, RZ, 0x10, R7 ;  /* 0x00000010ff6b7819 */ /* 0x000fe20000011607 */
[C---:B------:R-:W-:Y:S01]  /*4e30*/  FFMA.FTZ R45, R108.reuse, R103, -R45 ;  /* 0x000000676c2d7223 */ /* 0x040fe2000001082d */
[----:B------:R-:W-:Y:S01]  /*4e40*/  PRMT R105, R117, 0x5410, R105 ;  /* 0x0000541075697816 */ /* 0x000fe20000000069 */
[----:B------:R-:W-:Y:S01]  /*4e50*/  FFMA.FTZ R13, R108, R101, R110 ;  /* 0x000000656c0d7223 */ /* 0x000fe2000001006e */
[----:B------:R-:W-:Y:S01]  /*4e60*/  PRMT R107, R109, 0x5410, R107 ;  /* 0x000054106d6b7816 */ /* 0x000fe2000000006b */
[----:B------:R-:W-:Y:S01]  /*4e70*/  IMAD.U32 R110, R47, 0x10000, RZ ;  /* 0x000100002f6e7824 */ /* 0x000fe200078e00ff */
[----:B------:R-:W-:Y:S01]  /*4e80*/  SHF.R.U64 R5, R4, 0x10, R5 ;  /* 0x0000001004057819 */ /* 0x000fe20000001205 */
[C---:B------:R-:W-:Y:S01]  /*4e90*/  IMAD.U32 R103, R105.reuse, 0x10000, RZ ;  /* 0x0001000069677824 */ /* 0x040fe200078e00ff */
[----:B------:R-:W-:Y:S01]  /*4ea0*/  LOP3.LUT R32, R105, 0xffff0000, RZ, 0xc0, !PT ;  /* 0xffff000069207812 */ /* 0x000fe200078ec0ff */
[----:B------:R-:W-:Y:S01]  /*4eb0*/  IMAD.U32 R101, R107, 0x10000, RZ ;  /* 0x000100006b657824 */ /* 0x000fe200078e00ff */
[----:B------:R-:W-:Y:S01]  /*4ec0*/  LOP3.LUT R47, R47, 0xffff0000, RZ, 0xc0, !PT ;  /* 0xffff00002f2f7812 */ /* 0x000fe200078ec0ff */
[----:B------:R-:W-:Y:S01]  /*4ed0*/  FMUL.FTZ R109, R110, R103 ;  /* 0x000000676e6d7220 */ /* 0x000fe20000410000 */
[----:B------:R-:W-:-:S02]  /*4ee0*/  IMAD.U32 R108, R15, 0x10000, RZ ;  /* 0x000100000f6c7824 */ /* 0x000fc400078e00ff */
[-C--:B------:R-:W-:Y:S01]  /*4ef0*/  FMUL.FTZ R110, R110, R101.reuse ;  /* 0x000000656e6e7220 */ /* 0x080fe20000410000 */
[----:B------:R-:W-:Y:S01]  /*4f00*/  LOP3.LUT R4, R107, 0xffff0000, RZ, 0xc0, !PT ;  /* 0xffff00006b047812 */ /* 0x000fe200078ec0ff */
[C---:B------:R-:W-:Y:S02]  /*4f10*/  FFMA.FTZ R101, R108.reuse, R101, -R109 ;  /* 0x000000656c657223 */ /* 0x040fe4000001086d */
[----:B------:R-:W-:Y:S01]  /*4f20*/  FFMA.FTZ R103, R108, R103, R110 ;  /* 0x000000676c677223 */ /* 0x000fe2000001006e */
[----:B------:R-:W-:Y:S01]  /*4f30*/  LOP3.LUT R15, R15, 0xffff0000, RZ, 0xc0, !PT ;  /* 0xffff00000f0f7812 */ /* 0x000fe200078ec0ff */
[C---:B------:R-:W-:Y:S01]  /*4f40*/  FMUL.FTZ R108, R47.reuse, R32 ;  /* 0x000000202f6c7220 */ /* 0x040fe20000410000 */
[-C--:B------:R-:W-:Y:S01]  /*4f50*/  FMUL.FTZ R47, R47, R4.reuse ;  /* 0x000000042f2f7220 */ /* 0x080fe20000410000 */
[----:B------:R-:W-:Y:S01]  /*4f60*/  PRMT R5, R116, 0x5410, R5 ;  /* 0x0000541074057816 */ /* 0x000fe20000000005 */
[----:B------:R-:W-:Y:S02]  /*4f70*/  IMAD.U32 R110, R44, 0x10000, RZ ;  /* 0x000100002c6e7824 */ /* 0x000fe400078e00ff */
[C---:B------:R-:W-:Y:S01]  /*4f80*/  FFMA.FTZ R4, R15.reuse, R4, -R108 ;  /* 0x000000040f047223 */ /* 0x040fe2000001086c */
[----:B------:R-:W-:Y:S01]  /*4f90*/  FFMA.FTZ R32, R15, R32, R47 ;  /* 0x000000200f207223 */ /* 0x000fe2000001002f */
[----:B------:R-:W-:Y:S01]  /*4fa0*/  PRMT R15, R118, 0x5410, R33 ;  /* 0x00005410760f7816 */ /* 0x000fe20000000021 */
[C---:B------:R-:W-:Y:S01]  /*4fb0*/  IMAD.U32 R47, R5.reuse, 0x10000, RZ ;  /* 0x00010000052f7824 */ /* 0x040fe200078e00ff */
[----:B------:R-:W-:Y:S01]  /*4fc0*/  LOP3.LUT R44, R44, 0xffff0000, RZ, 0xc0, !PT ;  /* 0xffff00002c2c7812 */ /* 0x000fe200078ec0ff */
[----:B------:R-:W-:Y:S01]  /*4fd0*/  IMAD.U32 R108, R12, 0x10000, RZ ;  /* 0x000100000c6c7824 */ /* 0x000fe200078e00ff */
[----:B------:R-:W-:Y:S01]  /*4fe0*/  LOP3.LUT R5, R5, 0xffff0000, RZ, 0xc0, !PT ;  /* 0xffff000005057812 */ /* 0x000fe200078ec0ff */
[C---:B------:R-:W-:Y:S01]  /*4ff0*/  IMAD.U32 R33, R15.reuse, 0x10000, RZ ;  /* 0x000100000f217824 */ /* 0x040fe200078e00ff */
[----:B------:R-:W-:-:S02]  /*5000*/  LOP3.LUT R15, R15, 0xffff0000, RZ, 0xc0, !PT ;  /* 0xffff00000f0f7812 */ /* 0x000fc400078ec0ff */
[----:B------:R-:W-:Y:S01]  /*5010*/  SHF.R.U64 R34, R34, 0x10, R35 ;  /* 0x0000001022227819 */ /* 0x000fe20000001223 */
[C---:B------:R-:W-:Y:S01]  /*5020*/  FMUL.FTZ R105, R110.reuse, R33 ;  /* 0x000000216e697220 */ /* 0x040fe20000410000 */
[----:B------:R-:W-:Y:S01]  /*5030*/  FMUL.FTZ R110, R110, R47 ;  /* 0x0000002f6e6e7220 */ /* 0x000fe20000410000 */
[----:B------:R-:W-:Y:S01]  /*5040*/  SHF.R.U64 R6, R6, 0x10, R7 ;  /* 0x0000001006067819 */ /* 0x000fe20000001207 */
[----:B------:R-:W-:Y:S01]  /*5050*/  FMUL.FTZ R7, R44, R15 ;  /* 0x0000000f2c077220 */ /* 0x000fe20000410000 */
[C---:B------:R-:W-:Y:S01]  /*5060*/  FFMA.FTZ R47, R108.reuse, R47, -R105 ;  /* 0x0000002f6c2f7223 */ /* 0x040fe20000010869 */
[----:B------:R-:W-:Y:S01]  /*5070*/  FFMA.FTZ R110, R108, R33, R110 ;  /* 0x000000216c6e7223 */ /* 0x000fe2000001006e */
[----:B------:R-:W-:Y:S01]  /*5080*/  LOP3.LUT R108, R12, 0xffff0000, RZ, 0xc0, !PT ;  /* 0xffff00000c6c7812 */ /* 0x000fe200078ec0ff */
[-C--:B------:R-:W-:Y:S01]  /*5090*/  FMUL.FTZ R44, R44, R5.reuse ;  /* 0x000000052c2c7220 */ /* 0x080fe20000410000 */
        /* <DEDUP_REMOVED lines=10> */
[----:B------:R-:W-:-:S02]  /*5140*/  IMAD.U32 R15, R14, 0x10000, RZ ;  /* 0x000100000e0f7824 */ /* 0x000fc400078e00ff */
[C---:B------:R-:W-:Y:S01]  /*5150*/  FMUL.FTZ R116, R7.reuse, R108 ;  /* 0x0000006c07747220 */ /* 0x040fe20000410000 */
[-C--:B------:R-:W-:Y:S01]  /*5160*/  FMUL.FTZ R33, R7, R44.reuse ;  /* 0x0000002c07217220 */ /* 0x080fe20000410000 */
[----:B------:R-:W-:Y:S01]  /*5170*/  LOP3.LUT R14, R14, 0xffff0000, RZ, 0xc0, !PT ;  /* 0xffff00000e0e7812 */ /* 0x000fe200078ec0ff */
[----:B------:R-:W-:Y:S01]  /*5180*/  FMUL.FTZ R105, R46, R35 ;  /* 0x000000232e697220 */ /* 0x000fe20000410000 */
[C---:B------:R-:W-:Y:S01]  /*5190*/  FFMA.FTZ R7, R15.reuse, R44, -R116 ;  /* 0x0000002c0f077223 */ /* 0x040fe20000010874 */
[----:B------:R-:W-:Y:S01]  /*51a0*/  FFMA.FTZ R15, R15, R108, R33 ;  /* 0x0000006c0f0f7223 */ /* 0x000fe20000010021 */
[----:B------:R-:W-:Y:S02]  /*51b0*/  LOP3.LUT R33, R6, 0xffff0000, RZ, 0xc0, !PT ;  /* 0xffff000006217812 */ /* 0x000fe400078ec0ff */
[----:B------:R-:W-:Y:S02]  /*51c0*/  F2FP.BF16.F32.PACK_AB R4, R4, R101 ;  /* 0x000000650404723e */ /* 0x000fe400000010ff */
[----:B------:R-:W-:Y:S01]  /*51d0*/  F2FP.BF16.F32.PACK_AB R104, R13, R104 ;  /* 0x000000680d68723e */ /* 0x000fe200000010ff */
[-C--:B------:R-:W-:Y:S01]  /*51e0*/  FMUL.FTZ R46, R46, R33.reuse ;  /* 0x000000212e2e7220 */ /* 0x080fe20000410000 */
[----:B------:R-:W-:Y:S01]  /*51f0*/  FFMA.FTZ R6, R14, R33, -R105 ;  /* 0x000000210e067223 */ /* 0x000fe20000010869 */
[----:B------:R-:W-:Y:S01]  /*5200*/  F2FP.BF16.F32.PACK_AB R32, R32, R103 ;  /* 0x000000672020723e */ /* 0x000fe200000010ff */
[----:B------:R-:W-:-:S02]  /*5210*/  IMAD.MOV.U32 R13, RZ, RZ, R45 ;  /* 0x000000ffff0d7224 */ /* 0x000fc400078e002d */
[----:B------:R-:W-:Y:S01]  /*5220*/  FFMA.FTZ R46, R14, R35, R46 ;  /* 0x000000230e2e7223 */ /* 0x000fe2000001002e */
[----:B------:R-:W-:Y:S01]  /*5230*/  F2FP.BF16.F32.PACK_AB R12, R12, R47 ;  /* 0x0000002f0c0c723e */ /* 0x000fe200000010ff */
[----:B------:R-:W-:Y:S01]  /*5240*/  IMAD.MOV.U32 R45, RZ, RZ, R104 ;  /* 0x000000ffff2d7224 */ /* 0x000fe200078e0068 */
[----:B------:R-:W-:Y:S01]  /*5250*/  F2FP.BF16.F32.PACK_AB R44, R5, R110 ;  /* 0x0000006e052c723e */ /* 0x000fe200000010ff */
[----:B------:R-:W-:Y:S01]  /*5260*/  IMAD.MOV.U32 R47, RZ, RZ, R32 ;  /* 0x000000ffff2f7224 */ /* 0x000fe200078e0020 */
[----:B------:R-:W-:Y:S01]  /*5270*/  F2FP.BF16.F32.PACK_AB R46, R46, R15 ;  /* 0x0000000f2e2e723e */ /* 0x000fe200000010ff */
[----:B------:R-:W-:Y:S01]  /*5280*/  IMAD.MOV.U32 R15, RZ, RZ, R4 ;  /* 0x000000ffff0f7224 */ /* 0x000fe200078e0004 */
[----:B------:R-:W-:-:S07]  /*5290*/  F2FP.BF16.F32.PACK_AB R14, R6, R7 ;  /* 0x00000007060e723e */ /* 0x000fce00000010ff */
.L_x_2885:
[----:B------:R-:W-:Y:S05]  /*52a0*/  BSYNC B2 ;  /* 0x0000000000027941 */ /* 0x000fea0003800000 */
.L_x_2884:
[----:B------:R-:W-:Y:S01]  /*52b0*/  ISETP.GE.AND P4, PT, R11, R100, PT ;  /* 0x000000640b00720c */ /* 0x000fe20003f86270 */
[----:B------:R-:W-:Y:S01]  /*52c0*/  IMAD.MOV.U32 R4, RZ, RZ, R99 ;  /* 0x000000ffff047224 */ /* 0x000fe200078e0063 */
[----:B--2---:R4:W-:Y:S01]  /*52d0*/  ST.E.128 desc[UR52][R88.64], R12 ;  /* 0x0000000c58007985 */ /* 0x0049e2000c101d34 */
[----:B------:R-:W-:-:S10]  /*52e0*/  IMAD.MOV.U32 R5, RZ, RZ, R98 ;  /* 0x000000ffff057224 */ /* 0x000fd400078e0062 */
[----:B------:R-:W-:-:S05]  /*52f0*/  @!P4 IMAD.WIDE R4, R11, 0x2, R4 ;  /* 0x000000020b04c825 */ /* 0x000fca00078e0204 */
[----:B---3--:R4:W-:Y:S02]  /*5300*/  @!P4 ST.E.128 desc[UR52][R4.64], R44 ;  /* 0x0000002c0400c985 */ /* 0x0089e4000c101d34 */
.L_x_2883:
[----:B------:R-:W-:Y:S05]  /*5310*/  BSYNC B1 ;  /* 0x0000000000017941 */ /* 0x000fea0003800000 */
.L_x_2882:
[----:B------:R-:W-:-:S03]  /*5320*/  UMOV UR4, 0xffffffff ;  /* 0xffffffff00047882 */ /* 0x000fc60000000000 */
[----:B------:R-:W-:Y:S05]  /*5330*/  BRA.DIV UR4, `(.L_x_2886) ;  /* 0x000001ea04c07947 */ /* 0x000fea000b800000 */
[----:B0-----:R-:W0:Y:S04]  /*5340*/  SHFL.IDX PT, R97, R97, 0x1, 0x1c1f ;  /* 0x003c1f0061617f89 */ /* 0x001e2800000e0000 */
[----:B------:R-:W0:Y:S02]  /*5350*/  SHFL.IDX PT, R96, R96, 0x1, 0x1c1f ;  /* 0x003c1f0060607f89 */ /* 0x000e2400000e0000 */
.L_x_3223:
[----:B----4-:R-:W-:-:S05]  /*5360*/  VIADD R4, R208, 0x40 ;  /* 0x00000040d0047836 */ /* 0x010fca0000000000 */
[----:B------:R-:W-:-:S13]  /*5370*/  ISETP.GE.OR P4, PT, R4, R94, P1 ;  /* 0x0000005e0400720c */ /* 0x000fda0000f86670 */
[----:B------:R-:W-:Y:S05]  /*5380*/  @P4 BRA `(.L_x_2871) ;  /* 0x0000000c000c4947 */ /* 0x000fea0003800000 */
[----:B------:R-:W4:Y:S01]  /*5390*/  LDL R6, [R1+0x2c] ;  /* 0x00002c0001067983 */ /* 0x000f220000100800 */
        /* <DEDUP_REMOVED lines=25> */
[----:B------:R-:W-:Y:S01]  /*5530*/  SHF.R.U64 R34, R36, 0x10, R37 ;  /* 0x0000001024227819 */ /* 0x000fe20000001225 */
[----:B----4-:R-:W-:Y:S01]  /*5540*/  IMAD.U32 R88, R13, 0x10000, RZ ;  /* 0x000100000d587824 */ /* 0x010fe200078e00ff */
[----:B------:R-:W-:Y:S01]  /*5550*/  SHF.R.U32.HI R89, RZ, 0x10, R41 ;  /* 0x00000010ff597819 */ /* 0x000fe20000011629 */
[----:B------:R-:W-:Y:S01]  /*5560*/  IMAD.U32 R47, R15, 0x10000, RZ ;  /* 0x000100000f2f7824 */ /* 0x000fe200078e00ff */
[----:B------:R-:W-:Y:S02]  /*5570*/  SHF.R.U32.HI R36, RZ, 0x10, R37 ;  /* 0x00000010ff247819 */ /* 0x000fe40000011625 */
[----:B------:R-:W-:Y:S02]  /*5580*/  PRMT R114, R114, 0x5410, R89 ;  /* 0x0000541072727816 */ /* 0x000fe40000000059 */
[----:B------:R-:W-:Y:S02]  /*5590*/  SHF.R.U64 R35, R38, 0x10, R39 ;  /* 0x0000001026237819 */ /* 0x000fe40000001227 */
[----:B------:R-:W-:Y:S01]  /*55a0*/  PRMT R36, R112, 0x5432, R36 ;  /* 0x0000543270247816 */ /* 0x000fe20000000024 */
[----:B------:R-:W-:Y:S01]  /*55b0*/  IMAD.U32 R89, R114, 0x10000, RZ ;  /* 0x0001000072597824 */ /* 0x000fe200078e00ff */
[----:B------:R-:W-:Y:S01]  /*55c0*/  SHF.R.U64 R38, R40, 0x10, R41 ;  /* 0x0000001028267819 */ /* 0x000fe20000001229 */
[----:B0-----:R-:W-:Y:S01]  /*55d0*/  IMAD.U32 R41, R5, 0x10000, RZ ;  /* 0x0001000005297824 */ /* 0x001fe200078e00ff */
[----:B------:R-:W-:Y:S01]  /*55e0*/  SHF.R.U32.HI R46, RZ, 0x10, R43 ;  /* 0x00000010ff2e7819 */ /* 0x000fe2000001162b */
[----:B--2---:R-:W-:Y:S01]  /*55f0*/  FMUL.FTZ R98, R88, R89 ;  /* 0x0000005958627220 */ /* 0x004fe20000410000 */
[----:B------:R-:W-:Y:S01]  /*5600*/  PRMT R115, R115, 0x5410, R35 ;  /* 0x0000541073737816 */ /* 0x000fe20000000023 */
[----:B------:R-:W-:Y:S01]  /*5610*/  IMAD.U32 R35, R36, 0x10000, RZ ;  /* 0x0001000024237824 */ /* 0x000fe200078e00ff */
[----:B------:R-:W-:Y:S01]  /*5620*/  SHF.R.U32.HI R44, RZ, 0x10, R39 ;  /* 0x00000010ff2c7819 */ /* 0x000fe20000011627 */
[----:B------:R-:W-:Y:S01]  /*5630*/  IMAD.U32 R39, R6, 0x10000, RZ ;  /* 0x0001000006277824 */ /* 0x000fe200078e00ff */
[----:B------:R-:W-:-:S02]  /*5640*/  PRMT R38, R111, 0x5432, R38 ;  /* 0x000054326f267816 */ /* 0x000fc40000000026 */
[----:B------:R-:W-:Y:S01]  /*5650*/  SHF.R.U64 R45, R42, 0x10, R43 ;  /* 0x000000102a2d7819 */ /* 0x000fe2000000122b */
[----:B------:R-:W-:Y:S01]  /*5660*/  IMAD.U32 R42, R7, 0x10000, RZ ;  /* 0x00010000072a7824 */ /* 0x000fe200078e00ff */
[----:B------:R-:W-:Y:S01]  /*5670*/  PRMT R111, R111, 0x5410, R46 ;  /* 0x000054106f6f7816 */ /* 0x000fe2000000002e */
[-C--:B------:R-:W-:Y:S01]  /*5680*/  FMUL.FTZ R46, R88, R35.reuse ;  /* 0x00000023582e7220 */ /* 0x080fe20000410000 */
[----:B------:R-:W-:Y:S01]  /*5690*/  LOP3.LUT R43, R13, 0xffff0000, RZ, 0xc0, !PT ;  /* 0xffff00000d2b7812 */ /* 0x000fe200078ec0ff */
[----:B------:R-:W-:Y:S01]  /*56a0*/  FFMA.FTZ R35, R41, R35, -R98 ;  /* 0x0000002329237223 */ /* 0x000fe20000010862 */
[----:B------:R-:W-:Y:S01]  /*56b0*/  PRMT R34, R113, 0x5432, R34 ;  /* 0x0000543271227816 */ /* 0x000fe20000000022 */
[----:B------:R-:W-:Y:S01]  /*56c0*/  FFMA.FTZ R41, R41, R89, R46 ;  /* 0x0000005929297223 */ /* 0x000fe2000001002e */
        /* <DEDUP_REMOVED lines=8> */
[----:B------:R-:W-:Y:S01]  /*5750*/  PRMT R112, R112, 0x5410, R45 ;  /* 0x0000541070707816 */ /* 0x000fe2000000002d */
[----:B------:R-:W-:-:S02]  /*5760*/  IMAD.U32 R45, R113, 0x10000, RZ ;  /* 0x00010000712d7824 */ /* 0x000fc400078e00ff */
[----:B------:R-:W-:Y:S01]  /*5770*/  FMUL.FTZ R98, R43, R44 ;  /* 0x0000002c2b627220 */ /* 0x000fe20000410000 */
[----:B------:R-:W-:Y:S01]  /*5780*/  FMUL.FTZ R43, R47, R88 ;  /* 0x000000582f2b7220 */ /* 0x000fe20000410000 */
[----:B------:R-:W-:Y:S01]  /*5790*/  FFMA.FTZ R44, R37, R44, R46 ;  /* 0x0000002c252c7223 */ /* 0x000fe2000001002e */
[----:B------:R-:W-:Y:S01]  /*57a0*/  LOP3.LUT R15, R15, 0xffff0000, RZ, 0xc0, !PT ;  /* 0xffff00000f0f7812 */ /* 0x000fe200078ec0ff */
[-C--:B------:R-:W-:Y:S01]  /*57b0*/  FMUL.FTZ R47, R47, R45.reuse ;  /* 0x0000002d2f2f7220 */ /* 0x080fe20000410000 */
[----:B------:R-:W-:Y:S01]  /*57c0*/  LOP3.LUT R102, R111, 0xffff0000, RZ, 0xc0, !PT ;  /* 0xffff00006f667812 */ /* 0x000fe200078ec0ff */
[----:B------:R-:W-:Y:S01]  /*57d0*/  FFMA.FTZ R36, R37, R36, -R98 ;  /* 0x0000002425247223 */ /* 0x000fe20000010862 */
[----:B------:R-:W-:Y:S01]  /*57e0*/  LOP3.LUT R46, R113, 0xffff0000, RZ, 0xc0, !PT ;  /* 0xffff0000712e7812 */ /* 0x000fe200078ec0ff */
[C---:B------:R-:W-:Y:S01]  /*57f0*/  FFMA.FTZ R37, R42.reuse, R45, -R43 ;  /* 0x0000002d2a257223 */ /* 0x040fe2000001082b */
[----:B------:R-:W-:Y:S01]  /*5800*/  LOP3.LUT R7, R7, 0xffff0000, RZ, 0xc0, !PT ;  /* 0xffff000007077812 */ /* 0x000fe200078ec0ff */
[----:B------:R-:W-:Y:S01]  /*5810*/  FFMA.FTZ R42, R42, R88, R47 ;  /* 0x000000582a2a7223 */ /* 0x000fe2000001002f */
[----:B------:R-:W-:Y:S01]  /*5820*/  IMAD.U32 R98, R38, 0x10000, RZ ;  /* 0x0001000026627824 */ /* 0x000fe200078e00ff */
[----:B------:R-:W-:Y:S01]  /*5830*/  LOP3.LUT R12, R12, 0xffff0000, RZ, 0xc0, !PT ;  /* 0xffff00000c0c7812 */ /* 0x000fe200078ec0ff */
[----:B------:R-:W-:Y:S01]  /*5840*/  FMUL.FTZ R104, R15, R102 ;  /* 0x000000660f687220 */ /* 0x000fe20000410000 */
[----:B------:R-:W-:-:S02]  /*5850*/  IMAD.U32 R88, R34, 0x10000, RZ ;  /* 0x0001000022587824 */ /* 0x000fc400078e00ff */
[-C--:B------:R-:W-:Y:S01]  /*5860*/  FMUL.FTZ R106, R15, R46.reuse ;  /* 0x0000002e0f6a7220 */ /* 0x080fe20000410000 */
[----:B------:R-:W-:Y:S01]  /*5870*/  LOP3.LUT R43, R38, 0xffff0000, RZ, 0xc0, !PT ;  /* 0xffff0000262b7812 */ /* 0x000fe200078ec0ff */
[----:B------:R-:W-:Y:S01]  /*5880*/  FFMA.FTZ R46, R7, R46, -R104 ;  /* 0x0000002e072e7223 */ /* 0x000fe20000010868 */
[----:B------:R-:W-:Y:S01]  /*5890*/  LOP3.LUT R15, R34, 0xffff0000, RZ, 0xc0, !PT ;  /* 0xffff0000220f7812 */ /* 0x000fe200078ec0ff */
[C---:B------:R-:W-:Y:S01]  /*58a0*/  FMUL.FTZ R34, R13.reuse, R98 ;  /* 0x000000620d227220 */ /* 0x040fe20000410000 */
[----:B------:R-:W-:Y:S01]  /*58b0*/  LOP3.LUT R4, R4, 0xffff0000, RZ, 0xc0, !PT ;  /* 0xffff000004047812 */ /* 0x000fe200078ec0ff */
[----:B------:R-:W-:Y:S01]  /*58c0*/  FMUL.FTZ R13, R13, R88 ;  /* 0x000000580d0d7220 */ /* 0x000fe20000410000 */
[----:B------:R-:W-:Y:S01]  /*58d0*/  FFMA.FTZ R47, R7, R102, R106 ;  /* 0x00000066072f7223 */ /* 0x000fe2000001006a */
[----:B------:R-:W-:Y:S01]  /*58e0*/  FMUL.FTZ R7, R12, R43 ;  /* 0x0000002b0c077220 */ /* 0x000fe20000410000 */
[----:B------:R-:W-:Y:S01]  /*58f0*/  LOP3.LUT R40, R6, 0xffff0000, RZ, 0xc0, !PT ;  /* 0xffff000006287812 */ /* 0x000fe200078ec0ff */
[----:B------:R-:W-:-:S02]  /*5900*/  IMAD.U32 R6, R14, 0x10000, RZ ;  /* 0x000100000e067824 */ /* 0x000fc400078e00ff */
[C---:B------:R-:W-:Y:S01]  /*5910*/  FFMA.FTZ R34, R5.reuse, R88, -R34 ;  /* 0x0000005805227223 */ /* 0x040fe20000010822 */
[----:B------:R-:W-:Y:S01]  /*5920*/  FFMA.FTZ R98, R5, R98, R13 ;  /* 0x0000006205627223 */ /* 0x000fe2000001000d */
[-C--:B------:R-:W-:Y:S01]  /*5930*/  FMUL.FTZ R45, R12, R15.reuse ;  /* 0x0000000f0c2d7220 */ /* 0x080fe20000410000 */
[----:B------:R-:W-:Y:S01]  /*5940*/  LOP3.LUT R14, R14, 0xffff0000, RZ, 0xc0, !PT ;  /* 0xffff00000e0e7812 */ /* 0x000fe200078ec0ff */
[----:B------:R-:W-:Y:S01]  /*5950*/  FFMA.FTZ R15, R4, R15, -R7 ;  /* 0x0000000f040f7223 */ /* 0x000fe20000010807 */
[C---:B------:R-:W-:Y:S01]  /*5960*/  IMAD.U32 R5, R115.reuse, 0x10000, RZ ;  /* 0x0001000073057824 */ /* 0x040fe200078e00ff */
[C---:B------:R-:W-:Y:S01]  /*5970*/  LOP3.LUT R13, R112.reuse, 0xffff0000, RZ, 0xc0, !PT ;  /* 0xffff0000700d7812 */ /* 0x040fe200078ec0ff */
[----:B------:R-:W-:Y:S01]  /*5980*/  IMAD.U32 R7, R112, 0x10000, RZ ;  /* 0x0001000070077824 */ /* 0x000fe200078e00ff */
[----:B------:R-:W-:Y:S01]  /*5990*/  LOP3.LUT R115, R115, 0xffff0000, RZ, 0xc0, !PT ;  /* 0xffff000073737812 */ /* 0x000fe200078ec0ff */
[----:B------:R-:W-:Y:S01]  /*59a0*/  FFMA.FTZ R45, R4, R43, R45 ;  /* 0x0000002b042d7223 */ /* 0x000fe2000001002d */
[----:B------:R-:W-:Y:S01]  /*59b0*/  F2FP.BF16.F32.PACK_AB R41, R44, R41 ;  /* 0x000000292c29723e */ /* 0x000fe200000010ff */
[----:B------:R-:W-:Y:S01]  /*59c0*/  FMUL.FTZ R4, R6, R7 ;  /* 0x0000000706047220 */ /* 0x000fe20000410000 */
[----:B------:R-:W-:Y:S01]  /*59d0*/  FMUL.FTZ R43, R14, R13 ;  /* 0x0000000d0e2b7220 */ /* 0x000fe20000410000 */
[----:B------:R-:W-:Y:S01]  /*59e0*/  FMUL.FTZ R6, R6, R5 ;  /* 0x0000000506067220 */ /* 0x000fe20000410000 */
[----:B------:R-:W-:Y:S01]  /*59f0*/  FMUL.FTZ R14, R14, R115 ;  /* 0x000000730e0e7220 */ /* 0x000fe20000410000 */
[C---:B------:R-:W-:Y:S01]  /*5a00*/  FFMA.FTZ R4, R39.reuse, R5, -R4 ;  /* 0x0000000527047223 */ /* 0x040fe20000010804 */
[C---:B------:R-:W-:Y:S01]  /*5a10*/  FFMA.FTZ R43, R40.reuse, R115, -R43 ;  /* 0x00000073282b7223 */ /* 0x040fe2000001082b */
[----:B------:R-:W-:Y:S01]  /*5a20*/  FFMA.FTZ R6, R39, R7, R6 ;  /* 0x0000000727067223 */ /* 0x000fe20000010006 */
[----:B------:R-:W-:Y:S01]  /*5a30*/  FFMA.FTZ R13, R40, R13, R14 ;  /* 0x0000000d280d7223 */ /* 0x000fe2000001000e */
[----:B------:R-:W-:-:S02]  /*5a40*/  F2FP.BF16.F32.PACK_AB R5, R36, R35 ;  /* 0x000000232405723e */ /* 0x000fc400000010ff */
[----:B------:R-:W-:Y:S02]  /*5a50*/  F2FP.BF16.F32.PACK_AB R14, R43, R4 ;  /* 0x000000042b0e723e */ /* 0x000fe400000010ff */
[----:B------:R-:W-:Y:S02]  /*5a60*/  F2FP.BF16.F32.PACK_AB R42, R47, R42 ;  /* 0x0000002a2f2a723e */ /* 0x000fe400000010ff */
[----:B------:R-:W-:Y:S02]  /*5a70*/  F2FP.BF16.F32.PACK_AB R34, R15, R34 ;  /* 0x000000220f22723e */ /* 0x000fe400000010ff */
[----:B------:R-:W-:Y:S01]  /*5a80*/  F2FP.BF16.F32.PACK_AB R35, R13, R6 ;  /* 0x000000060d23723e */ /* 0x000fe200000010ff */
[----:B------:R-:W-:Y:S01]  /*5a90*/  IMAD.MOV.U32 R6, RZ, RZ, R14 ;  /* 0x000000ffff067224 */ /* 0x000fe200078e000e */
[----:B------:R-:W-:Y:S01]  /*5aa0*/  F2FP.BF16.F32.PACK_AB R7, R46, R37 ;  /* 0x000000252e07723e */ /* 0x000fe200000010ff */
[----:B------:R-:W-:Y:S01]  /*5ab0*/  IMAD.MOV.U32 R4, RZ, RZ, R34 ;  /* 0x000000ffff047224 */ /* 0x000fe200078e0022 */
[----:B------:R-:W-:Y:S01]  /*5ac0*/  F2FP.BF16.F32.PACK_AB R12, R45, R98 ;  /* 0x000000622d0c723e */ /* 0x000fe200000010ff */
[----:B------:R-:W-:-:S02]  /*5ad0*/  IMAD.MOV.U32 R13, RZ, RZ, R41 ;  /* 0x000000ffff0d7224 */ /* 0x000fc400078e0029 */
[----:B------:R-:W-:Y:S02]  /*5ae0*/  IMAD.MOV.U32 R14, RZ, RZ, R35 ;  /* 0x000000ffff0e7224 */ /* 0x000fe400078e0023 */
[----:B------:R-:W-:-:S07]  /*5af0*/  IMAD.MOV.U32 R15, RZ, RZ, R42 ;  /* 0x000000ffff0f7224 */ /* 0x000fce00078e002a */
.L_x_2888:
[----:B------:R-:W-:Y:S05]  /*5b00*/  BSYNC B1 ;  /* 0x0000000000017941 */ /* 0x000fea0003800000 */
.L_x_2887:
        /* <DEDUP_REMOVED lines=8> */
.L_x_2852:
[----:B------:R-:W-:-:S06]  /*5b90*/  UISETP.NE.AND UP0, UPT, UR50, 0x3, UPT ;  /* 0x000000033200788c */ /* 0x000fcc000bf05270 */
[----:B------:R-:W-:-:S13]  /*5ba0*/  PLOP3.LUT P3, PT, PT, PT, UP0, 0x80, 0x0 ;  /* 0x000000000000781c */ /* 0x000fda0003f6f008 */
[----:B------:R-:W-:Y:S05]  /*5bb0*/  @!P3 BRA `(.L_x_2889) ;  /* 0x000000000004b947 */ /* 0x000fea0003800000 */
[----:B------:R-:W-:Y:S01]  /*5bc0*/  BPT.TRAP 0x1 ;  /* 0x000000040000795c */ /* 0x000fe20000300000 */
.L_x_2889:
[----:B------:R-:W-:Y:S01]  /*5bd0*/  IMAD R87, R22, 0x8, R23 ;  /* 0x0000000816577824 */ /* 0x000fe200078e0217 */
[----:B------:R-:W-:Y:S01]  /*5be0*/  SHF.L.U32 R95, R213, 0x1f, RZ ;  /* 0x0000001fd55f7819 */ /* 0x000fe200000006ff */
[----:B------:R-:W-:Y:S01]  /*5bf0*/  BSSY B1, `(.L_x_2890) ;  /* 0x0000004000017945 */ /* 0x000fe20003800000 */
[----:B------:R-:W-:Y:S02]  /*5c00*/  SHF.R.S32.HI R92, RZ, 0x1f, R91 ;  /* 0x0000001fff5c7819 */ /* 0x000fe4000001145b */
[----:B------:R-:W0:Y:S02]  /*5c10*/  SYNCS.PHASECHK.TRANS64.TRYWAIT P2, [R87+URZ+0x22890], R95 ;  /* 0x0228905f570075a7 */ /* 0x000e24000804017f */
[----:B0-----:R-:W-:Y:S05]  /*5c20*/  @!P2 BRA `(.L_x_2891) ;  /* 0x000001e000d0a947 */ /* 0x001fea0003800000 */
.L_x_3224:
[----:B------:R-:W-:Y:S05]  /*5c30*/  BSYNC B1 ;  /* 0x0000000000017941 */ /* 0x000fea0003800000 */
.L_x_2890:
[----:B------:R-:W-:Y:S01]  /*5c40*/  ULDC.64 UR4, c[0x0][0x300] ;  /* 0x0000c00000047ab9 */ /* 0x000fe20000000a00 */
[----:B-----5:R-:W-:Y:S01]  /*5c50*/  SHF.R.S32.HI R93, RZ, 0x1f, R90 ;  /* 0x0000001fff5d7819 */ /* 0x020fe2000001145a */
[----:B------:R-:W-:Y:S01]  /*5c60*/  IMAD R6, R92, UR4, RZ ;  /* 0x000000045c067c24 */ /* 0x000fe2000f8e02ff */
[----:B------:R-:W-:Y:S01]  /*5c70*/  ULDC.64 UR6, c[0x0][0x2e8] ;  /* 0x0000ba0000067ab9 */ /* 0x000fe20000000a00 */
[----:B------:R-:W-:-:S04]  /*5c80*/  IMAD.WIDE.U32 R4, R91, UR4, RZ ;  /* 0x000000045b047c25 */ /* 0x000fc8000f8e00ff */
        /* <DEDUP_REMOVED lines=20> */
.L_x_3228:
        /* <DEDUP_REMOVED lines=13> */
.L_x_2894:
[----:B------:R-:W-:Y:S05]  /*5ea0*/  BSYNC B1 ;  /* 0x0000000000017941 */ /* 0x000fea0003800000 */
.L_x_2893:
[----:B------:R-:W-:-:S03]  /*5eb0*/  UMOV UR4, 0xffffffff ;  /* 0xffffffff00047882 */ /* 0x000fc60000000000 */
[----:B------:R-:W-:Y:S05]  /*5ec0*/  BRA.DIV UR4, `(.L_x_2895) ;  /* 0x000001e204887947 */ /* 0x000fea000b800000 */
[----:B--2-4-:R2:W4:Y:S04]  /*5ed0*/  SHFL.IDX PT, R5, R33, 0x1, 0x1c1f ;  /* 0x003c1f0021057f89 */ /* 0x01452800000e0000 */
[----:B---3--:R2:W3:Y:S02]  /*5ee0*/  SHFL.IDX PT, R4, R32, 0x1, 0x1c1f ;  /* 0x003c1f0020047f89 */ /* 0x0084e400000e0000 */
.L_x_3232:
        /* <DEDUP_REMOVED lines=13> */
.L_x_2871:
[----:B------:R-:W-:Y:S05]  /*5fc0*/  BSYNC B0 ;  /* 0x0000000000007941 */ /* 0x000fea0003800000 */
.L_x_2851:
        /* <DEDUP_REMOVED lines=17> */
.L_x_2897:
[----:B------:R-:W-:Y:S05]  /*60e0*/  BSYNC B0 ;  /* 0x0000000000007941 */ /* 0x000fea0003800000 */
.L_x_2896:
[----:B------:R-:W3:Y:S01]  /*60f0*/  SYNCS.PHASECHK.TRANS64.TRYWAIT P3, [R87+URZ+0x228b0], R95 ;  /* 0x0228b05f570075a7 */ /* 0x000ee2000806017f */
[----:B------:R-:W-:Y:S04]  /*6100*/  BSSY B0, `(.L_x_2898) ;  /* 0x0000002000007945 */ /* 0x000fe80003800000 */
[----:B---3--:R-:W-:Y:S05]  /*6110*/  @!P3 BRA `(.L_x_2899) ;  /* 0x000001e00040b947 */ /* 0x008fea0003800000 */
.L_x_3233:
[----:B------:R-:W-:Y:S05]  /*6120*/  BSYNC B0 ;  /* 0x0000000000007941 */ /* 0x000fea0003800000 */
.L_x_2898:
[----:B------:R4:W5:Y:S01]  /*6130*/  LDL R45, [R1+0x1c] ;  /* 0x00001c00012d7983 */ /* 0x0009620000100800 */
[----:B------:R-:W-:Y:S01]  /*6140*/  ULDC.64 UR4, c[0x0][0x328] ;  /* 0x0000ca0000047ab9 */ /* 0x000fe20000000a00 */
[----:B------:R-:W-:Y:S02]  /*6150*/  ULDC.64 UR6, c[0x0][0x318] ;  /* 0x0000c60000067ab9 */ /* 0x000fe40000000a00 */
[----:B------:R4:W5:Y:S04]  /*6160*/  LDL R44, [R1+0x18] ;  /* 0x00001800012c7983 */ /* 0x0009680000100800 */
[----:B------:R4:W5:Y:S04]  /*6170*/  LDL R43, [R1+0x14] ;  /* 0x00001400012b7983 */ /* 0x0009680000100800 */
[----:B------:R4:W5:Y:S04]  /*6180*/  LDL R42, [R1+0x10] ;  /* 0x00001000012a7983 */ /* 0x0009680000100800 */
[----:B------:R4:W5:Y:S04]  /*6190*/  LDL R41, [R1+0xc] ;  /* 0x00000c0001297983 */ /* 0x0009680000100800 */
        /* <DEDUP_REMOVED lines=16> */
[----:B------:R-:W-:Y:S01]  /*62a0*/  LEA R35, P3, R4, UR6, 0x1 ;  /* 0x0000000604237c11 */ /* 0x000fe2000f8608ff */
[----:B------:R-:W-:Y:S02]  /*62b0*/  IMAD.IADD R11, R75, 0x1, R34 ;  /* 0x000000014b0b7824 */ /* 0x000fe400078e0222 */
[--C-:B------:R-:W-:Y:S01]  /*62c0*/  IMAD R34, R34, 0x2, R26.reuse ;  /* 0x0000000222227824 */ /* 0x100fe200078e021a */
[----:B------:R-:W-:Y:S01]  /*62d0*/  LEA.HI.X R36, R4, UR7, R5, 0x1, P3 ;  /* 0x0000000704247c11 */ /* 0x000fe200098f0c05 */
[----:B------:R4:W0:Y:S01]  /*62e0*/  SHFL.IDX PT, R38, R35, RZ, 0x1c1f ;  /* 0x001c1fff23267589 */ /* 0x00082200000e0000 */
[----:B------:R-:W-:Y:S01]  /*62f0*/  ISETP.GE.AND P3, PT, R94, 0x1, PT ;  /* 0x000000015e00780c */ /* 0x000fe20003f66270 */
[----:B------:R-:W-:Y:S02]  /*6300*/  IMAD R11, R11, 0x2, R26 ;  /* 0x000000020b0b7824 */ /* 0x000fe400078e021a */
[----:B------:R4:W0:Y:S10]  /*6310*/  SHFL.IDX PT, R39, R36, RZ, 0x1c1f ;  /* 0x001c1fff24277589 */ /* 0x00083400000e0000 */
[----:B----4-:R-:W-:Y:S05]  /*6320*/  @!P3 BRA `(.L_x_2901) ;  /* 0x0000000000a4b947 */ /* 0x010fea0003800000 */
[----:B------:R-:W-:Y:S02]  /*6330*/  ISETP.NE.AND P5, PT, R77, RZ, PT ;  /* 0x000000ff4d00720c */ /* 0x000fe40003fa5270 */
[----:B------:R-:W-:Y:S02]  /*6340*/  ISETP.NE.AND P4, PT, R78, RZ, PT ;  /* 0x000000ff4e00720c */ /* 0x000fe40003f85270 */
[----:B------:R-:W-:-:S09]  /*6350*/  PRMT R37, R10, 0x8880, RZ ;  /* 0x000088800a257816 */ /* 0x000fd200000000ff */
[----:B------:R-:W4:Y:S01]  /*6360*/  @P5 LDS.128 R4, [R34] ;  /* 0x0000000022045984 */ /* 0x000f220000000c00 */
[----:B012---:R-:W-:-:S04]  /*6370*/  @P5 LEA R32, P3, R18, R38, 0x1 ;  /* 0x0000002612205211 */ /* 0x007fc800078608ff */
[----:B------:R-:W-:Y:S02]  /*6380*/  @P5 LEA.HI.X R33, R18, R39, R19, 0x1, P3 ;  /* 0x0000002712215211 */ /* 0x000fe400018f0c13 */
[----:B------:R-:W-:-:S04]  /*6390*/  @P4 LEA R14, P3, R17, R38, 0x1 ;  /* 0x00000026110e4211 */ /* 0x000fc800078608ff */
[----:B------:R-:W-:Y:S02]  /*63a0*/  @P4 LEA.HI.X R15, R17, R39, R212, 0x1, P3 ;  /* 0x00000027110f4211 */ /* 0x000fe400018f0cd4 */
[----:B------:R-:W-:-:S13]  /*63b0*/  ISETP.NE.AND P3, PT, R79, RZ, PT ;  /* 0x000000ff4f00720c */ /* 0x000fda0003f65270 */
[----:B------:R-:W-:-:S04]  /*63c0*/  @P3 LEA R12, P6, R219, R38, 0x1 ;  /* 0x00000026db0c3211 */ /* 0x000fc800078c08ff */
[----:B-----5:R-:W-:Y:S01]  /*63d0*/  @P3 LEA.HI.X R13, R219, R39, R45, 0x1, P6 ;  /* 0x00000027db0d3211 */ /* 0x020fe200030f0c2d */
[----:B----4-:R0:W-:Y:S01]  /*63e0*/  @P5 ST.E.128 desc[UR52][R32.64], R4 ;  /* 0x0000000420005985 */ /* 0x0101e2000c101d34 */
[----:B------:R-:W-:-:S03]  /*63f0*/  ISETP.NE.AND P5, PT, R80, RZ, PT ;  /* 0x000000ff5000720c */ /* 0x000fc60003fa5270 */
[----:B------:R-:W1:Y:S10]  /*6400*/  @P4 LDS.128 R4, [R11] ;  /* 0x000000000b044984 */ /* 0x000e740000000c00 */
        /* <DEDUP_REMOVED lines=27> */
.L_x_2901:
[----:B------:R-:W-:Y:S05]  /*65c0*/  BSYNC B0 ;  /* 0x0000000000007941 */ /* 0x000fea0003800000 */
.L_x_2900:
[----:B------:R-:W-:Y:S01]  /*65d0*/  ISETP.GE.AND P3, PT, R94, 0x41, PT ;  /* 0x000000415e00780c */ /* 0x000fe20003f66270 */
[----:B------:R0:W0:Y:S01]  /*65e0*/  SHFL.IDX PT, R37, R36, 0x1, 0x1c1f ;  /* 0x003c1f0024257f89 */ /* 0x00002200000e0000 */
[----:B------:R-:W-:Y:S03]  /*65f0*/  BSSY B0, `(.L_x_2902) ;  /* 0x000002c000007945 */ /* 0x000fe60003800000 */
[----:B------:R-:W0:Y:S08]  /*6600*/  SHFL.IDX PT, R35, R35, 0x1, 0x1c1f ;  /* 0x003c1f0023237f89 */ /* 0x000e3000000e0000 */
[----:B------:R-:W-:Y:S05]  /*6610*/  @!P3 BRA `(.L_x_2903) ;  /* 0x0000000000a4b947 */ /* 0x000fea0003800000 */
[----:B------:R-:W-:Y:S02]  /*6620*/  ISETP.NE.AND P5, PT, R77, RZ, PT ;  /* 0x000000ff4d00720c */ /* 0x000fe40003fa5270 */
[----:B------:R-:W-:Y:S02]  /*6630*/  ISETP.NE.AND P4, PT, R78, RZ, PT ;  /* 0x000000ff4e00720c */ /* 0x000fe40003f85270 */
[----:B0-----:R-:W-:-:S09]  /*6640*/  PRMT R36, R10, 0x8880, RZ ;  /* 0x000088800a247816 */ /* 0x001fd200000000ff */
[----:B----4-:R-:W0:Y:S01]  /*6650*/  @P5 LDS.128 R4, [R34+0x2000] ;  /* 0x0020000022045984 */ /* 0x010e220000000c00 */
[----:B-12---:R-:W-:-:S04]  /*6660*/  @P5 LEA R32, P3, R18, R35, 0x1 ;  /* 0x0000002312205211 */ /* 0x006fc800078608ff */
[----:B------:R-:W-:Y:S02]  /*6670*/  @P5 LEA.HI.X R33, R18, R37, R19, 0x1, P3 ;  /* 0x0000002512215211 */ /* 0x000fe400018f0c13 */
[----:B------:R-:W-:-:S04]  /*6680*/  @P4 LEA R14, P3, R17, R35, 0x1 ;  /* 0x00000023110e4211 */ /* 0x000fc800078608ff */
[----:B------:R-:W-:Y:S02]  /*6690*/  @P4 LEA.HI.X R15, R17, R37, R212, 0x1, P3 ;  /* 0x00000025110f4211 */ /* 0x000fe400018f0cd4 */
[----:B------:R-:W-:-:S13]  /*66a0*/  ISETP.NE.AND P3, PT, R79, RZ, PT ;  /* 0x000000ff4f00720c */ /* 0x000fda0003f65270 */
[----:B------:R-:W-:-:S04]  /*66b0*/  @P3 LEA R12, P6, R219, R35, 0x1 ;  /* 0x00000023db0c3211 */ /* 0x000fc800078c08ff */
[----:B-----5:R-:W-:Y:S01]  /*66c0*/  @P3 LEA.HI.X R13, R219, R37, R45, 0x1, P6 ;  /* 0x00000025db0d3211 */ /* 0x020fe200030f0c2d */
[----:B0-----:R0:W-:Y:S01]  /*66d0*/  @P5 ST.E.128 desc[UR52][R32.64], R4 ;  /* 0x0000000420005985 */ /* 0x0011e2000c101d34 */
        /* <DEDUP_REMOVED lines=29> */
.L_x_2903:
[----:B------:R-:W-:Y:S05]  /*68b0*/  BSYNC B0 ;  /* 0x0000000000007941 */ /* 0x000fea0003800000 */
.L_x_2902:
[----:B------:R-:W-:Y:S01]  /*68c0*/  @!PT LDS RZ, [RZ] ;  /* 0x00000000fffff984 */ /* 0x000fe20000000800 */
[----:B------:R-:W-:Y:S01]  /*68d0*/  @!PT LDS RZ, [RZ] ;  /* 0x00000000fffff984 */ /* 0x000fe20000000800 */
[----:B------:R-:W-:Y:S01]  /*68e0*/  @!PT LDS RZ, [RZ] ;  /* 0x00000000fffff984 */ /* 0x000fe20000000800 */
[----:B------:R-:W-:Y:S01]  /*68f0*/  @!PT LDS RZ, [RZ] ;  /* 0x00000000fffff984 */ /* 0x000fe20000000800 */
[----:B------:R1:W-:Y:S06]  /*6900*/  MEMBAR.ALL.CTA ;  /* 0x0000000000007992 */ /* 0x0003ec0000008000 */
[----:B-1----:R-:W1:Y:S01]  /*6910*/  FENCE.VIEW.ASYNC.S ;  /* 0x00000000000073c6 */ /* 0x002e620000000000 */
[----:B---3--:R-:W-:Y:S01]  /*6920*/  @!P2 VIADD R87, R87, 0x228c0 ;  /* 0x000228c05757a836 */ /* 0x008fe20000000000 */
[----:B-1----:R1:W-:Y:S01]  /*6930*/  BAR.SYNC.DEFER_BLOCKING R60, 0x80 ;  /* 0x0002003c0000751d */ /* 0x0023e20000010000 */
[----:B------:R-:W-:Y:S01]  /*6940*/  LOP3.LUT P3, RZ, R16, 0x2, RZ, 0xc0, !PT ;  /* 0x0000000210ff7812 */ /* 0x000fe2000786c0ff */
[----:B------:R-:W-:-:S02]  /*6950*/  VIADD R22, R22, 0x1 ;  /* 0x0000000116167836 */ /* 0x000fc40000000000 */
[----:B------:R-:W-:-:S04]  /*6960*/  @!P2 PRMT R87, RZ, 0x654, R87 ;  /* 0x00000654ff57a816 */ /* 0x000fc80000000057 */
[----:B------:R1:W-:Y:S01]  /*6970*/  @!P2 SYNCS.ARRIVE.TRANS64.RED.A1T0 RZ, [R87+URZ], RZ ;  /* 0x000000ff57ffa9a7 */ /* 0x0003e2000810043f */
[----:B------:R-:W-:-:S04]  /*6980*/  ISETP.NE.AND P2, PT, R22, 0x2, PT ;  /* 0x000000021600780c */ /* 0x000fc80003f45270 */
[----:B0---4-:R-:W-:Y:S02]  /*6990*/  SEL R4, RZ, 0x1, P2 ;  /* 0x00000001ff047807 */ /* 0x011fe40001000000 */
[----:B------:R-:W-:Y:S02]  /*69a0*/  SEL R22, R22, RZ, P2 ;  /* 0x000000ff16167207 */ /* 0x000fe40001000000 */
[----:B------:R-:W-:Y:S01]  /*69b0*/  LOP3.LUT R213, R213, R4, RZ, 0x3c, !PT ;  /* 0x00000004d5d57212 */ /* 0x000fe200078e3cff */
[----:B------:R-:W-:Y:S06]  /*69c0*/  @P3 BRA `(.L_x_2904) ;  /* 0xffffffc000d03947 */ /* 0x000fec000383ffff */
[----:B------:R-:W0:Y:S01]  /*69d0*/  S2R R5, SR_TID.X ;  /* 0x0000000000057919 */ /* 0x000e220000002100 */
[----:B------:R-:W-:Y:S02]  /*69e0*/  PLOP3.LUT P0, PT, PT, PT, PT, 0x8, 0x0 ;  /* 0x000000000000781c */ /* 0x000fe40003f0e170 */
[----:B0-----:R-:W-:-:S04]  /*69f0*/  SHF.R.U32.HI R5, RZ, 0x7, R5 ;  /* 0x00000007ff057819 */ /* 0x001fc80000011605 */
[----:B------:R-:W-:-:S13]  /*6a00*/  ISETP.NE.AND P3, PT, R5, 0x1, PT ;  /* 0x000000010500780c */ /* 0x000fda0003f65270 */
[----:B------:R-:W-:Y:S05]  /*6a10*/  @!P3 WARPSYNC.ALL ;  /* 0x000000000000b948 */ /* 0x000fea0003800000 */
[----:B------:R-:W-:Y:S06]  /*6a20*/  @!P3 BAR.ARV 0x9, 0x100 ;  /* 0x024400000000bb1d */ /* 0x000fec0000002000 */
.L_x_2846:
[----:B------:R-:W0:Y:S01]  /*6a30*/  LDC R0, c[0x0][0x448] ;  /* 0x00011200ff007b82 */ /* 0x000e220000000800 */
[----:B------:R-:W-:-:S07]  /*6a40*/  IADD3 R7, R210, 0x1, -R207 ;  /* 0x00000001d2077810 */ /* 0x000fce0007ffe8cf */
[----:B------:R-:W3:Y:S01]  /*6a50*/  LDC.64 R4, c[0x0][0x9e0] ;  /* 0x00027800ff047b82 */ /* 0x000ee20000000a00 */
[----:B0-----:R-:W-:Y:S01]  /*6a60*/  ISETP.NE.AND P1, PT, R0, 0x1, PT ;  /* 0x000000010000780c */ /* 0x001fe20003f25270 */
[----:B------:R-:W-:Y:S01]  /*6a70*/  VIADD R0, R228, 0x7f ;  /* 0x0000007fe4007836 */ /* 0x000fe20000000000 */
[----:B---3--:R-:W-:-:S11]  /*6a80*/  ISETP.GE.AND P2, PT, R5, 0x1, PT ;  /* 0x000000010500780c */ /* 0x008fd60003f46270 */
[----:B------:R-:W0:Y:S08]  /*6a90*/  @P1 LDC R3, c[0x0][0x44c] ;  /* 0x00011300ff031b82 */ /* 0x000e300000000800 */
[----:B------:R-:W3:Y:S01]  /*6aa0*/  @P1 LDC R6, c[0x0][0x450] ;  /* 0x00011400ff061b82 */ /* 0x000ee20000000800 */
[----:B0-----:R-:W-:-:S05]  /*6ab0*/  @P1 IMAD.HI.U32 R3, R0, R3, RZ ;  /* 0x0000000300031227 */ /* 0x001fca00078e00ff */
[----:B---3--:R-:W-:-:S05]  /*6ac0*/  @P1 SHF.R.U32.HI R0, RZ, R6, R3 ;  /* 0x00000006ff001219 */ /* 0x008fca0000011603 */
[----:B------:R-:W-:Y:S01]  /*6ad0*/  IMAD.IADD R3, R7, 0x1, R0 ;  /* 0x0000000107037824 */ /* 0x000fe200078e0200 */
[----:B------:R-:W-:Y:S06]  /*6ae0*/  @P0 BRA `(.L_x_2905) ;  /* 0x00000000000c0947 */ /* 0x000fec0003800000 */
[----:B------:R-:W0:Y:S01]  /*6af0*/  FENCE.VIEW.ASYNC.G ;  /* 0x00000000000073c6 */ /* 0x000e220000000100 */
[----:B------:R-:W-:Y:S05]  /*6b00*/  WARPSYNC.ALL ;  /* 0x0000000000007948 */ /* 0x000fea0003800000 */
[----:B0-----:R-:W-:Y:S06]  /*6b10*/  BAR.ARV 0xc, 0x180 ;  /* 0x0306000000007b1d */ /* 0x001fec0000002000 */
.L_x_2905:
        /* <DEDUP_REMOVED lines=13> */
.L_x_2908:
[----:B------:R-:W-:-:S13]  /*6bf0*/  ISETP.NE.AND P0, PT, R5, 0x1, PT ;  /* 0x000000010500780c */ /* 0x000fda0003f05270 */
[----:B------:R-:W0:Y:S02]  /*6c00*/  @P0 LDC.64 R6, c[0x0][0x9e8] ;  /* 0x00027a00ff060b82 */ /* 0x000e240000000a00 */
[----:B0-----:R-:W-:-:S05]  /*6c10*/  @P0 IMAD.HI.U32 R6, R0, R6, RZ ;  /* 0x0000000600060227 */ /* 0x001fca00078e00ff */
[----:B------:R-:W-:-:S07]  /*6c20*/  @P0 SHF.R.U32.HI R0, RZ, R7, R6 ;  /* 0x00000007ff000219 */ /* 0x000fce0000011606 */
.L_x_2909:
[----:B------:R-:W-:Y:S05]  /*6c30*/  BSYNC B0 ;  /* 0x0000000000007941 */ /* 0x000fea0003800000 */
.L_x_2907:
[----:B------:R-:W-:-:S05]  /*6c40*/  IMAD R3, R0, R5, R5 ;  /* 0x0000000500037224 */ /* 0x000fca00078e0205 */
[----:B------:R-:W-:-:S07]  /*6c50*/  VIMNMX R4, R4, R3, PT ;  /* 0x0000000304047248 */ /* 0x000fce0003fe0100 */
.L_x_2906:
[----:B------:R-:W0:Y:S01]  /*6c60*/  @P1 LDC R3, c[0x0][0x44c] ;  /* 0x00011300ff031b82 */ /* 0x000e220000000800 */
[----:B------:R-:W-:Y:S01]  /*6c70*/  VIADD R4, R4, 0x5f ;  /* 0x0000005f04047836 */ /* 0x000fe20000000000 */
[----:B------:R-:W-:Y:S01]  /*6c80*/  ULDC UR4, c[0x0][0x9dc] ;  /* 0x0002770000047ab9 */ /* 0x000fe20000000800 */
[----:B------:R-:W-:Y:S02]  /*6c90*/  IMAD.MOV.U32 R7, RZ, RZ, R228 ;  /* 0x000000ffff077224 */ /* 0x000fe400078e00e4 */
[----:B------:R-:W-:-:S03]  /*6ca0*/  IMAD.HI R4, R4, 0x2aaaaaab, RZ ;  /* 0x2aaaaaab04047827 */ /* 0x000fc600078e02ff */
[----:B------:R-:W3:Y:S01]  /*6cb0*/  @P1 LDC R9, c[0x0][0x450] ;  /* 0x00011400ff091b82 */ /* 0x000ee20000000800 */
[----:B0-----:R-:W-:Y:S01]  /*6cc0*/  @P1 IMAD.HI.U32 R0, R228, R3, RZ ;  /* 0x00000003e4001227 */ /* 0x001fe200078e00ff */
[----:B------:R-:W-:-:S04]  /*6cd0*/  SHF.R.U32.HI R3, RZ, 0x1f, R4 ;  /* 0x0000001fff037819 */ /* 0x000fc80000011604 */
[----:B------:R-:W-:Y:S02]  /*6ce0*/  LEA.HI.SX32 R4, R4, R3, 0x1c ;  /* 0x0000000304047211 */ /* 0x000fe400078fe2ff */
[----:B---3--:R-:W-:Y:S02]  /*6cf0*/  @P1 SHF.R.U32.HI R7, RZ, R9, R0 ;  /* 0x00000009ff071219 */ /* 0x008fe40000011600 */
        /* <DEDUP_REMOVED lines=14> */
.L_x_2912:
[----:B------:R-:W-:-:S13]  /*6de0*/  ISETP.NE.AND P0, PT, R5, 0x1, PT ;  /* 0x000000010500780c */ /* 0x000fda0003f05270 */
[----:B------:R-:W0:Y:S02]  /*6df0*/  @P0 LDC.64 R6, c[0x0][0x9e8] ;  /* 0x00027a00ff060b82 */ /* 0x000e240000000a00 */
[----:B0-----:R-:W-:-:S05]  /*6e00*/  @P0 IMAD.HI.U32 R6, R30, R6, RZ ;  /* 0x000000061e060227 */ /* 0x001fca00078e00ff */
[----:B------:R-:W-:-:S07]  /*6e10*/  @P0 SHF.R.U32.HI R30, RZ, R7, R6 ;  /* 0x00000007ff1e0219 */ /* 0x000fce0000011606 */
.L_x_2913:
[----:B------:R-:W-:Y:S05]  /*6e20*/  BSYNC B0 ;  /* 0x0000000000007941 */ /* 0x000fea0003800000 */
.L_x_2911:
[----:B------:R-:W-:-:S05]  /*6e30*/  IMAD R5, R30, R5, RZ ;  /* 0x000000051e057224 */ /* 0x000fca00078e02ff */
[----:B------:R-:W-:-:S07]  /*6e40*/  VIMNMX R0, R0, R5, !PT ;  /* 0x0000000500007248 */ /* 0x000fce0007fe0100 */
.L_x_2910:
[----:B------:R-:W-:Y:S01]  /*6e50*/  IMAD.HI R0, R0, 0x2aaaaaab, RZ ;  /* 0x2aaaaaab00007827 */ /* 0x000fe200078e02ff */
[----:B------:R-:W-:Y:S03]  /*6e60*/  BSSY B0, `(.L_x_2914) ;  /* 0x0000027000007945 */ /* 0x000fe60003800000 */
[----:B------:R-:W-:Y:S01]  /*6e70*/  IMAD.MOV.U32 R176, RZ, RZ, RZ ;  /* 0x000000ffffb07224 */ /* 0x000fe200078e00ff */
[----:B------:R-:W-:-:S04]  /*6e80*/  SHF.R.U32.HI R3, RZ, 0x1f, R0 ;  /* 0x0000001fff037819 */ /* 0x000fc80000011600 */
[----:B------:R-:W-:-:S04]  /*6e90*/  LEA.HI.SX32 R3, R0, R3, 0x1c ;  /* 0x0000000300037211 */ /* 0x000fc800078fe2ff */
[----:B------:R-:W-:-:S04]  /*6ea0*/  VIMNMX R9, RZ, R3, !PT ;  /* 0x00000003ff097248 */ /* 0x000fc80007fe0100 */
[----:B------:R-:W-:-:S13]  /*6eb0*/  ISETP.GT.AND P0, PT, R31, R9, PT ;  /* 0x000000091f00720c */ /* 0x000fda0003f04270 */
[----:B------:R-:W-:Y:S05]  /*6ec0*/  @!P0 BRA `(.L_x_2915) ;  /* 0x0000000000808947 */ /* 0x000fea0003800000 */
[----:B------:R-:W3:Y:S01]  /*6ed0*/  LDL R4, [R1+0x34] ;  /* 0x0000340001047983 */ /* 0x000ee20000100800 */
[----:B------:R-:W-:Y:S01]  /*6ee0*/  ULDC UR4, c[0x0][0x9f0] ;  /* 0x00027c0000047ab9 */ /* 0x000fe20000000800 */
[----:B---3--:R-:W-:-:S04]  /*6ef0*/  ISETP.NE.AND P0, PT, R4, RZ, PT ;  /* 0x000000ff0400720c */ /* 0x008fc80003f05270 */
        /* <DEDUP_REMOVED lines=12> */
[----:B------:R0:W3:Y:S02]  /*6fc0*/  F2I.FTZ.U32.TRUNC.NTZ R5, R4 ;  /* 0x0000000400057305 */ /* 0x0000e4000021f000 */
[----:B0-----:R-:W-:Y:S02]  /*6fd0*/  IMAD.MOV.U32 R4, RZ, RZ, RZ ;  /* 0x000000ffff047224 */ /* 0x001fe400078e00ff */
[----:B---3--:R-:W-:-:S04]  /*6fe0*/  IMAD.MOV R7, RZ, RZ, -R5 ;  /* 0x000000ffff077224 */ /* 0x008fc800078e0a05 */
        /* <DEDUP_REMOVED lines=12> */
[----:B------:R-:W-:-:S05]  /*70b0*/  @!P1 LOP3.LUT R5, RZ, R8, RZ, 0x33, !PT ;  /* 0x00000008ff059212 */ /* 0x000fca00078e33ff */
[----:B------:R-:W-:-:S07]  /*70c0*/  IMAD.MOV.U32 R176, RZ, RZ, R5 ;  /* 0x000000ffffb07224 */ /* 0x000fce00078e0005 */
.L_x_2915:
[----:B------:R-:W-:Y:S05]  /*70d0*/  BSYNC B0 ;  /* 0x0000000000007941 */ /* 0x000fea0003800000 */
.L_x_2914:
[----:B------:R-:W3:Y:S01]  /*70e0*/  LDL R0, [R1+0x40] ;  /* 0x0000400001007983 */ /* 0x000ee20000100800 */
        /* <DEDUP_REMOVED lines=28> */
[----:B--2---:R-:W-:Y:S02]  /*72b0*/  CS2R R98, SRZ ;  /* 0x0000000000627805 */ /* 0x004fe4000001ff00 */
[----:B------:R-:W-:-:S02]  /*72c0*/  CS2R R96, SRZ ;  /* 0x0000000000607805 */ /* 0x000fc4000001ff00 */
[----:B------:R-:W-:Y:S02]  /*72d0*/  CS2R R94, SRZ ;  /* 0x00000000005e7805 */ /* 0x000fe4000001ff00 */
[----:B------:R-:W-:Y:S02]  /*72e0*/  CS2R R92, SRZ ;  /* 0x00000000005c7805 */ /* 0x000fe4000001ff00 */
[----:B------:R-:W-:Y:S02]  /*72f0*/  CS2R R90, SRZ ;  /* 0x00000000005a7805 */ /* 0x000fe4000001ff00 */
[----:B------:R-:W-:Y:S02]  /*7300*/  CS2R R88, SRZ ;  /* 0x0000000000587805 */ /* 0x000fe4000001ff00 */
[----:B-1----:R-:W-:Y:S02]  /*7310*/  CS2R R86, SRZ ;  /* 0x0000000000567805 */ /* 0x002fe4000001ff00 */
        /* <DEDUP_REMOVED lines=20> */
[----:B-----5:R-:W-:Y:S02]  /*7460*/  CS2R R44, SRZ ;  /* 0x00000000002c7805 */ /* 0x020fe4000001ff00 */
        /* <DEDUP_REMOVED lines=9> */
[----:B---3--:R-:W-:-:S05]  /*7500*/  IMAD R0, R0, R176, R9 ;  /* 0x000000b000007224 */ /* 0x008fca00078e0209 */
        /* <DEDUP_REMOVED lines=13> */
.L_x_3236:
        /* <DEDUP_REMOVED lines=26> */
.L_x_2919:
[----:B------:R-:W-:Y:S05]  /*7780*/  BSYNC B6 ;  /* 0x0000000000067941 */ /* 0x000fea0003800000 */
.L_x_2918:
        /* <DEDUP_REMOVED lines=13> */
.L_x_2923:
[----:B--2---:R2:W3:Y:S02]  /*7860*/  SYNCS.PHASECHK.TRANS64.TRYWAIT P0, [R23+URZ+0x22800], R0 ;  /* 0x02280000170075a7 */ /* 0x0044e4000800017f */
[----:B---3--:R-:W-:Y:S05]  /*7870*/  @!P0 NANOSLEEP.SYNCS 0x989680 ;  /* 0x009896800000895d */ /* 0x008fea0003900000 */
[----:B------:R-:W3:Y:S02]  /*7880*/  @!P0 SYNCS.PHASECHK.TRANS64 P0, [R23+URZ+0x22800], R0 ;  /* 0x02280000170085a7 */ /* 0x000ee4000800007f */
[----:B---3--:R-:W-:Y:S05]  /*7890*/  @!P0 BRA `(.L_x_2923) ;  /* 0xfffffffc00f08947 */ /* 0x008fea000383ffff */
.L_x_2922:
[----:B------:R-:W-:Y:S05]  /*78a0*/  BSYNC B0 ;  /* 0x0000000000007941 */ /* 0x000fea0003800000 */
.L_x_2921:
[----:B------:R-:W-:Y:S05]  /*78b0*/  BRA `(.L_x_2924) ;  /* 0x0000002c00b07947 */ /* 0x000fea0003800000 */
.L_x_2920:
[----:B------:R-:W-:Y:S01]  /*78c0*/  LOP3.LUT P0, RZ, R26, 0x3ff, RZ, 0xc0, !PT ;  /* 0x000003ff1aff7812 */ /* 0x000fe2000780c0ff */
[----:B------:R-:W-:Y:S01]  /*78d0*/  ULDC.64 UR4, c[0x0][0x3f8] ;  /* 0x0000fe0000047ab9 */ /* 0x000fe20000000a00 */
[----:B------:R-:W-:Y:S01]  /*78e0*/  SHF.R.S32.HI R0, RZ, 0x1f, R24 ;  /* 0x0000001fff007819 */ /* 0x000fe20000011418 */
[----:B------:R-:W-:Y:S01]  /*78f0*/  ULDC.64 UR6, c[0x0][0x408] ;  /* 0x0001020000067ab9 */ /* 0x000fe20000000a00 */
[----:B------:R-:W-:Y:S01]  /*7900*/  IMAD.WIDE.U32 R26, R24, UR4, RZ ;  /* 0x00000004181a7c25 */ /* 0x000fe2000f8e00ff */
[----:B------:R-:W-:Y:S03]  /*7910*/  BSSY B6, `(.L_x_2925) ;  /* 0x0000019000067945 */ /* 0x000fe60003800000 */
[C---:B------:R-:W-:Y:S02]  /*7920*/  IMAD R3, R0.reuse, UR4, RZ ;  /* 0x0000000400037c24 */ /* 0x040fe4000f8e02ff */
[----:B------:R-:W-:-:S02]  /*7930*/  IMAD R5, R0, UR6, RZ ;  /* 0x0000000600057c24 */ /* 0x000fc4000f8e02ff */
[C---:B------:R-:W-:Y:S02]  /*7940*/  IMAD R3, R24.reuse, UR5, R3 ;  /* 0x0000000518037c24 */ /* 0x040fe4000f8e0203 */
[C---:B------:R-:W-:Y:S02]  /*7950*/  IMAD R5, R24.reuse, UR7, R5 ;  /* 0x0000000718057c24 */ /* 0x040fe4000f8e0205 */
[----:B------:R-:W-:-:S04]  /*7960*/  IMAD.WIDE.U32 R24, R24, UR6, RZ ;  /* 0x0000000618187c25 */ /* 0x000fc8000f8e00ff */
[----:B------:R-:W-:Y:S02]  /*7970*/  IMAD.IADD R29, R3, 0x1, R27 ;  /* 0x00000001031d7824 */ /* 0x000fe400078e021b */
[----:B------:R-:W-:Y:S01]  /*7980*/  IMAD.IADD R31, R5, 0x1, R25 ;  /* 0x00000001051f7824 */ /* 0x000fe200078e0219 */
        /* <DEDUP_REMOVED lines=17> */
.L_x_2926:
[----:B------:R-:W-:Y:S05]  /*7aa0*/  BSYNC B6 ;  /* 0x0000000000067941 */ /* 0x000fea0003800000 */
.L_x_2925:
[----:B------:R-:W-:Y:S01]  /*7ab0*/  LEA.HI R33, R33, R28, RZ, 0x2 ;  /* 0x0000001c21217211 */ /* 0x000fe200078f10ff */
[----:B------:R-:W-:Y:S01]  /*7ac0*/  ULDC.U8 UR4, c[0x0][0x410] ;  /* 0x0001040000047ab9 */ /* 0x000fe20000000000 */
[----:B------:R-:W-:Y:S01]  /*7ad0*/  BSSY B0, `(.L_x_2927) ;  /* 0x00002c2000007945 */ /* 0x000fe20003800000 */
[----:B------:R-:W-:Y:S01]  /*7ae0*/  ISETP.NE.AND P0, PT, RZ, UR4, PT ;  /* 0x00000004ff007c0c */ /* 0x000fe2000bf05270 */
[----:B------:R-:W-:Y:S01]  /*7af0*/  IMAD.IADD R40, R208, 0x1, R228 ;  /* 0x00000001d0287824 */ /* 0x000fe200078e02e4 */
[----:B------:R-:W-:Y:S02]  /*7b00*/  SHF.R.S32.HI R3, RZ, 0x1f, R33 ;  /* 0x0000001fff037819 */ /* 0x000fe40000011421 */
[----:B------:R-:W-:Y:S02]  /*7b10*/  LOP3.LUT R33, R33, 0xfffffffc, RZ, 0xc0, !PT ;  /* 0xfffffffc21217812 */ /* 0x000fe400078ec0ff */
[----:B------:R-:W-:-:S03]  /*7b20*/  LEA.HI R3, R3, R208, RZ, 0x3 ;  /* 0x000000d003037211 */ /* 0x000fc600078f18ff */
[----:B------:R-:W-:Y:S01]  /*7b30*/  IMAD.IADD R7, R28, 0x1, -R33 ;  /* 0x000000011c077824 */ /* 0x000fe200078e0a21 */
[----:B------:R-:W-:-:S05]  /*7b40*/  LOP3.LUT R3, R3, 0xfffffff8, RZ, 0xc0, !PT ;  /* 0xfffffff803037812 */ /* 0x000fca00078ec0ff */
[----:B------:R-:W-:Y:S01]  /*7b50*/  IMAD.IADD R33, R208, 0x1, -R3 ;  /* 0x00000001d0217824 */ /* 0x000fe200078e0a03 */
[----:B------:R-:W-:Y:S06]  /*7b60*/  @!P0 BRA `(.L_x_2928) ;  /* 0x0000001400948947 */ /* 0x000fec0003800000 */
[----:B------:R-:W1:Y:S01]  /*7b70*/  LDC R6, c[0x0][0x448] ;  /* 0x00011200ff067b82 */ /* 0x000e620000000800 */
[----:B------:R-:W-:Y:S01]  /*7b80*/  IMAD R3, R7, 0x40, R40 ;  /* 0x0000004007037824 */ /* 0x000fe200078e0228 */
[----:B------:R-:W-:Y:S01]  /*7b90*/  ULDC.64 UR4, c[0x0][0x3f8] ;  /* 0x0000fe0000047ab9 */ /* 0x000fe20000000a00 */
[----:B------:R-:W-:Y:S01]  /*7ba0*/  ULDC.64 UR6, c[0x0][0x408] ;  /* 0x0001020000067ab9 */ /* 0x000fe20000000a00 */
[----:B------:R-:W-:Y:S01]  /*7bb0*/  IMAD.MOV.U32 R27, RZ, RZ, R29 ;  /* 0x000000ffff1b7224 */ /* 0x000fe200078e001d */
[----:B------:R-:W-:Y:S01]  /*7bc0*/  SHF.R.S32.HI R37, RZ, 0x1f, R214 ;  /* 0x0000001fff257819 */ /* 0x000fe200000114d6 */
[----:B------:R-:W-:Y:S01]  /*7bd0*/  IMAD.MOV.U32 R25, RZ, RZ, R31 ;  /* 0x000000ffff197224 */ /* 0x000fe200078e001f */
[----:B-1----:R-:W-:-:S13]  /*7be0*/  ISETP.NE.AND P0, PT, R6, 0x1, PT ;  /* 0x000000010600780c */ /* 0x002fda0003f05270 */
[----:B------:R-:W1:Y:S08]  /*7bf0*/  @P0 LDC R0, c[0x0][0x44c] ;  /* 0x00011300ff000b82 */ /* 0x000e700000000800 */
[----:B------:R-:W2:Y:S01]  /*7c00*/  @P0 LDC R5, c[0x0][0x450] ;  /* 0x00011400ff050b82 */ /* 0x000ea20000000800 */
[----:B-1----:R-:W-:-:S05]  /*7c10*/  @P0 IMAD.HI.U32 R0, R3, R0, RZ ;  /* 0x0000000003000227 */ /* 0x002fca00078e00ff */
[----:B--2---:R-:W-:-:S04]  /*7c20*/  @P0 SHF.R.U32.HI R3, RZ, R5, R0 ;  /* 0x00000005ff030219 */ /* 0x004fc80000011600 */
[----:B------:R-:W-:Y:S01]  /*7c30*/  SHF.R.S32.HI R0, RZ, 0x1f, R3 ;  /* 0x0000001fff007819 */ /* 0x000fe20000011403 */
[----:B------:R-:W-:-:S04]  /*7c40*/  IMAD.WIDE.U32 R26, R3, UR4, R26 ;  /* 0x00000004031a7c25 */ /* 0x000fc8000f8e001a */
[C---:B------:R-:W-:Y:S02]  /*7c50*/  IMAD R4, R0.reuse, UR4, RZ ;  /* 0x0000000400047c24 */ /* 0x040fe4000f8e02ff */
[----:B------:R-:W-:Y:S02]  /*7c60*/  IMAD R0, R0, UR6, RZ ;  /* 0x0000000600007c24 */ /* 0x000fe4000f8e02ff */
[C---:B------:R-:W-:Y:S01]  /*7c70*/  IMAD R31, R3.reuse, UR5, R4 ;  /* 0x00000005031f7c24 */ /* 0x040fe2000f8e0204 */
[----:B------:R-:W-:Y:S01]  /*7c80*/  ULDC.64 UR4, c[0x0][0x3e8] ;  /* 0x0000fa0000047ab9 */ /* 0x000fe20000000a00 */
[C---:B------:R-:W-:Y:S01]  /*7c90*/  IMAD.WIDE.U32 R24, R3.reuse, UR6, R24 ;  /* 0x0000000603187c25 */ /* 0x040fe2000f8e0018 */
[----:B------:R-:W-:Y:S01]  /*7ca0*/  LEA R10, P0, R26, UR4, 0x1 ;  /* 0x000000041a0a7c11 */ /* 0x000fe2000f8008ff */
[----:B------:R-:W-:Y:S02]  /*7cb0*/  UMOV UR4, 0xffffffff ;  /* 0xffffffff00047882 */ /* 0x000fe40000000000 */
[----:B------:R-:W-:Y:S01]  /*7cc0*/  IMAD R3, R3, UR7, R0 ;  /* 0x0000000703037c24 */ /* 0x000fe2000f8e0200 */
[----:B------:R-:W-:Y:S01]  /*7cd0*/  ULDC.64 UR6, c[0x0][0x400] ;  /* 0x0001000000067ab9 */ /* 0x000fe20000000a00 */
[----:B------:R-:W-:Y:S01]  /*7ce0*/  IMAD.IADD R31, R27, 0x1, R31 ;  /* 0x000000011b1f7824 */ /* 0x000fe200078e021f */
[----:B------:R-:W-:Y:S01]  /*7cf0*/  LEA R30, P1, R24, UR6, 0x1 ;  /* 0x00000006181e7c11 */ /* 0x000fe2000f8208ff */
[----:B------:R-:W-:-:S03]  /*7d00*/  IMAD.IADD R3, R25, 0x1, R3 ;  /* 0x0000000119037824 */ /* 0x000fc600078e0203 */
[----:B------:R-:W-:Y:S02]  /*7d10*/  LEA.HI.X R31, R26, UR5, R31, 0x1, P0 ;  /* 0x000000051a1f7c11 */ /* 0x000fe400080f0c1f */
[----:B------:R-:W-:Y:S01]  /*7d20*/  LEA.HI.X R34, R24, UR7, R3, 0x1, P1 ;  /* 0x0000000718227c11 */ /* 0x000fe200088f0c03 */
[----:B------:R-:W-:Y:S06]  /*7d30*/  BRA.DIV UR4, `(.L_x_2929) ;  /* 0x000001c604707947 */ /* 0x000fec000b800000 */
[----:B------:R1:W2:Y:S04]  /*7d40*/  SHFL.IDX PT, R0, R31, RZ, 0x1c1f ;  /* 0x001c1fff1f007589 */ /* 0x0002a800000e0000 */
[----:B------:R1:W3:Y:S04]  /*7d50*/  SHFL.IDX PT, R3, R10, RZ, 0x1c1f ;  /* 0x001c1fff0a037589 */ /* 0x0002e800000e0000 */
[----:B------:R1:W4:Y:S04]  /*7d60*/  SHFL.IDX PT, R7, R34, RZ, 0x1c1f ;  /* 0x001c1fff22077589 */ /* 0x00032800000e0000 */
[----:B------:R1:W0:Y:S02]  /*7d70*/  SHFL.IDX PT, R8, R30, RZ, 0x1c1f ;  /* 0x001c1fff1e087589 */ /* 0x00022400000e0000 */
.L_x_3242:
[----:B------:R-:W-:Y:S01]  /*7d80*/  IMAD R35, R207, R6, RZ ;  /* 0x00000006cf237224 */ /* 0x000fe200078e02ff */
[----:B------:R-:W-:Y:S01]  /*7d90*/  BSSY B1, `(.L_x_2930) ;  /* 0x000001d000017945 */ /* 0x000fe20003800000 */
[----:B------:R-:W-:Y:S02]  /*7da0*/  CS2R R24, SRZ ;  /* 0x0000000000187805 */ /* 0x000fe4000001ff00 */
[----:B------:R-:W-:Y:S02]  /*7db0*/  CS2R R26, SRZ ;  /* 0x00000000001a7805 */ /* 0x000fe4000001ff00 */
[----:B------:R-:W-:Y:S02]  /*7dc0*/  CS2R R20, SRZ ;  /* 0x0000000000147805 */ /* 0x000fe4000001ff00 */
[----:B------:R-:W-:Y:S02]  /*7dd0*/  ISETP.GE.AND P0, PT, R40, R35, PT ;  /* 0x000000232800720c */ /* 0x000fe40003f06270 */
[----:B------:R-:W-:-:S11]  /*7de0*/  CS2R R28, SRZ ;  /* 0x00000000001c7805 */ /* 0x000fd6000001ff00 */
[----:B------:R-:W-:Y:S05]  /*7df0*/  @P0 BRA `(.L_x_2931) ;  /* 0x0000000000580947 */ /* 0x000fea0003800000 */
[----:B------:R-:W-:Y:S01]  /*7e00*/  ULDC UR4, c[0x0][0x3f4] ;  /* 0x0000fd0000047ab9 */ /* 0x000fe20000000800 */
[----:B---3--:R-:W-:Y:S01]  /*7e10*/  IMAD.MOV.U32 R4, RZ, RZ, R3 ;  /* 0x000000ffff047224 */ /* 0x008fe200078e0003 */
[----:B------:R-:W-:Y:S01]  /*7e20*/  ISETP.GE.AND P2, PT, R204, UR4, PT ;  /* 0x00000004cc007c0c */ /* 0x000fe2000bf46270 */
[----:B--2---:R-:W-:Y:S01]  /*7e30*/  IMAD.MOV.U32 R5, RZ, RZ, R0 ;  /* 0x000000ffff057224 */ /* 0x004fe200078e0000 */
[----:B------:R-:W-:Y:S02]  /*7e40*/  ISETP.GE.AND P3, PT, R214, UR4, PT ;  /* 0x00000004d6007c0c */ /* 0x000fe4000bf66270 */
[----:B------:R-:W-:Y:S01]  /*7e50*/  CS2R R26, SRZ ;  /* 0x00000000001a7805 */ /* 0x000fe2000001ff00 */
[----:B----4-:R-:W-:-:S08]  /*7e60*/  IMAD.MOV.U32 R9, RZ, RZ, R7 ;  /* 0x000000ffff097224 */ /* 0x010fd000078e0007 */
[----:B------:R-:W-:Y:S02]  /*7e70*/  @!P2 IMAD.WIDE R4, R204, 0x2, R4 ;  /* 0x00000002cc04a825 */ /* 0x000fe400078e0204 */
[C---:B------:R-:W-:Y:S02]  /*7e80*/  @!P3 SHF.L.U64.HI R11, R214.reuse, 0x1, R37 ;  /* 0x00000001d60bb819 */ /* 0x040fe40000010225 */
[----:B------:R-:W-:Y:S01]  /*7e90*/  @!P3 IMAD.SHL.U32 R6, R214, 0x2, RZ ;  /* 0x00000002d606b824 */ /* 0x000fe200078e00ff */
[----:B------:R2:W5:Y:S01]  /*7ea0*/  @!P2 LD.E.64 R26, desc[UR52][R4.64] ;  /* 0x00000034041aa980 */ /* 0x000562000c101b00 */
[----:B------:R-:W-:Y:S02]  /*7eb0*/  CS2R R28, SRZ ;  /* 0x00000000001c7805 */ /* 0x000fe4000001ff00 */
[----:B------:R-:W-:Y:S02]  /*7ec0*/  CS2R R24, SRZ ;  /* 0x0000000000187805 */ /* 0x000fe4000001ff00 */
[----:B------:R-:W-:-:S02]  /*7ed0*/  CS2R R20, SRZ ;  /* 0x0000000000147805 */ /* 0x000fc4000001ff00 */
[-C--:B--2---:R-:W-:Y:S02]  /*7ee0*/  @!P3 IADD3 R4, P0, R3, R6.reuse, RZ ;  /* 0x000000060304b210 */ /* 0x084fe40007f1e0ff */
[----:B0-----:R-:W-:Y:S01]  /*7ef0*/  @!P3 IADD3 R6, P1, R8, R6, RZ ;  /* 0x000000060806b210 */ /* 0x001fe20007f3e0ff */
[----:B------:R-:W-:-:S04]  /*7f00*/  @!P2 IMAD.WIDE R8, R204, 0x2, R8 ;  /* 0x00000002cc08a825 */ /* 0x000fc800078e0208 */
[--C-:B------:R-:W-:Y:S01]  /*7f10*/  @!P3 IMAD.X R5, R0, 0x1, R11.reuse, P0 ;  /* 0x000000010005b824 */ /* 0x100fe200000e060b */
[----:B------:R0:W5:Y:S01]  /*7f20*/  @!P2 LD.E.64 R28, desc[UR52][R8.64] ;  /* 0x00000034081ca980 */ /* 0x000162000c101b00 */
[----:B------:R-:W-:-:S03]  /*7f30*/  @!P3 IMAD.X R7, R7, 0x1, R11, P1 ;  /* 0x000000010707b824 */ /* 0x000fc600008e060b */
[----:B------:R0:W5:Y:S04]  /*7f40*/  @!P3 LD.E.64 R24, desc[UR52][R4.64] ;  /* 0x000000340418b980 */ /* 0x000168000c101b00 */
[----:B------:R0:W5:Y:S02]  /*7f50*/  @!P3 LD.E.64 R20, desc[UR52][R6.64] ;  /* 0x000000340614b980 */ /* 0x000164000c101b00 */
.L_x_2931:
[----:B------:R-:W-:Y:S05]  /*7f60*/  BSYNC B1 ;  /* 0x0000000000017941 */ /* 0x000fea0003800000 */
.L_x_2930:
[----:B--2--5:R-:W-:Y:S01]  /*7f70*/  IMAD.MOV.U32 R0, RZ, RZ, R24 ;  /* 0x000000ffff007224 */ /* 0x024fe200078e0018 */
[----:B------:R-:W-:Y:S01]  /*7f80*/  UMOV UR4, 0xffffffff ;  /* 0xffffffff00047882 */ /* 0x000fe20000000000 */
[----:B---3--:R-:W-:Y:S01]  /*7f90*/  IMAD.MOV.U32 R3, RZ, RZ, R25 ;  /* 0x000000ffff037224 */ /* 0x008fe200078e0019 */
[----:B0-----:R-:W-:Y:S01]  /*7fa0*/  CS2R R8, SRZ ;  /* 0x0000000000087805 */ /* 0x001fe2000001ff00 */
[----:B------:R-:W-:Y:S02]  /*7fb0*/  IMAD.MOV.U32 R4, RZ, RZ, R26 ;  /* 0x000000ffff047224 */ /* 0x000fe400078e001a */
[----:B------:R-:W-:Y:S01]  /*7fc0*/  IMAD.MOV.U32 R5, RZ, RZ, R27 ;  /* 0x000000ffff057224 */ /* 0x000fe200078e001b */
[----:B------:R-:W-:Y:S01]  /*7fd0*/  PRMT R42, R3, 0x5410, R0 ;  /* 0x00005410032a7816 */ /* 0x000fe20000000000 */
[----:B------:R-:W-:Y:S02]  /*7fe0*/  IMAD.MOV.U32 R0, RZ, RZ, R20 ;  /* 0x000000ffff007224 */ /* 0x000fe400078e0014 */
[----:B------:R-:W-:Y:S01]  /*7ff0*/  IMAD.MOV.U32 R3, RZ, RZ, R21 ;  /* 0x000000ffff037224 */ /* 0x000fe200078e0015 */
[----:B------:R-:W-:Y:S01]  /*8000*/  PRMT R38, R5, 0x5410, R4 ;  /* 0x0000541005267816 */ /* 0x000fe20000000004 */
[----:B------:R-:W-:-:S02]  /*8010*/  IMAD.MOV.U32 R4, RZ, RZ, R28 ;  /* 0x000000ffff047224 */ /* 0x000fc400078e001c */
[----:B------:R-:W-:Y:S01]  /*8020*/  IMAD.MOV.U32 R5, RZ, RZ, R29 ;  /* 0x000000ffff057224 */ /* 0x000fe200078e001d */
[----:B------:R-:W-:-:S04]  /*8030*/  PRMT R43, R0, 0x5410, R3 ;  /* 0x00005410002b7816 */ /* 0x000fc80000000003 */
[----:B------:R-:W-:Y:S01]  /*8040*/  PRMT R39, R4, 0x5410, R5 ;  /* 0x0000541004277816 */ /* 0x000fe20000000005 */
[----:B------:R-:W-:Y:S06]  /*8050*/  BRA.DIV UR4, `(.L_x_2932) ;  /* 0x000001c6041c7947 */ /* 0x000fec000b800000 */
[----:B------:R0:W2:Y:S04]  /*8060*/  SHFL.IDX PT, R0, R31, 0x1, 0x1c1f ;  /* 0x003c1f001f007f89 */ /* 0x0000a800000e0000 */
[----:B------:R0:W3:Y:S04]  /*8070*/  SHFL.IDX PT, R3, R10, 0x1, 0x1c1f ;  /* 0x003c1f000a037f89 */ /* 0x0000e800000e0000 */
[----:B----4-:R0:W4:Y:S04]  /*8080*/  SHFL.IDX PT, R7, R34, 0x1, 0x1c1f ;  /* 0x003c1f0022077f89 */ /* 0x01012800000e0000 */
[----:B-1----:R-:W1:Y:S02]  /*8090*/  SHFL.IDX PT, R30, R30, 0x1, 0x1c1f ;  /* 0x003c1f001e1e7f89 */ /* 0x002e6400000e0000 */
.L_x_3248:
[----:B------:R-:W5:Y:S01]  /*80a0*/  LDL R5, [R1+0x3c] ;  /* 0x00003c0001057983 */ /* 0x000f620000100800 */
[----:B------:R-:W-:Y:S01]  /*80b0*/  VIADD R40, R40, 0x40 ;  /* 0x0000004028287836 */ /* 0x000fe20000000000 */
[----:B------:R-:W-:Y:S01]  /*80c0*/  BSSY B1, `(.L_x_2933) ;  /* 0x0000021000017945 */ /* 0x000fe20003800000 */
[----:B------:R-:W-:Y:S02]  /*80d0*/  CS2R R12, SRZ ;  /* 0x00000000000c7805 */ /* 0x000fe4000001ff00 */
[----:B------:R-:W-:Y:S02]  /*80e0*/  CS2R R14, SRZ ;  /* 0x00000000000e7805 */ /* 0x000fe4000001ff00 */
[----:B0-----:R-:W-:Y:S02]  /*80f0*/  CS2R R10, SRZ ;  /* 0x00000000000a7805 */ /* 0x001fe4000001ff00 */
[----:B------:R-:W-:Y:S02]  /*8100*/  ISETP.GE.AND P0, PT, R40, R35, PT ;  /* 0x000000232800720c */ /* 0x000fe40003f06270 */
[----:B-----5:R-:W-:-:S04]  /*8110*/  LEA.HI R4, R5, R5, RZ, 0x1 ;  /* 0x0000000505047211 */ /* 0x020fc800078f08ff */
[----:B------:R-:W-:-:S05]  /*8120*/  LOP3.LUT R4, R4, 0xfffffffe, RZ, 0xc0, !PT ;  /* 0xfffffffe04047812 */ /* 0x000fca00078ec0ff */
[----:B------:R-:W-:-:S05]  /*8130*/  IMAD.IADD R4, R5, 0x1, -R4 ;  /* 0x0000000105047824 */ /* 0x000fca00078e0a04 */
[----:B------:R-:W-:Y:S01]  /*8140*/  SHF.L.U32 R34, R4, 0x1f, RZ ;  /* 0x0000001f04227819 */ /* 0x000fe200000006ff */
[----:B------:R-:W-:Y:S06]  /*8150*/  @P0 BRA `(.L_x_2934) ;  /* 0x00000000005c0947 */ /* 0x000fec0003800000 */
[----:B------:R-:W-:Y:S01]  /*8160*/  ULDC UR4, c[0x0][0x3f4] ;  /* 0x0000fd0000047ab9 */ /* 0x000fe20000000800 */
[----:B---3--:R-:W-:Y:S01]  /*8170*/  IMAD.MOV.U32 R4, RZ, RZ, R3 ;  /* 0x000000ffff047224 */ /* 0x008fe200078e0003 */
[----:B------:R-:W-:Y:S01]  /*8180*/  ISETP.GE.AND P2, PT, R204, UR4, PT ;  /* 0x00000004cc007c0c */ /* 0x000fe2000bf46270 */
[----:B--2---:R-:W-:Y:S01]  /*8190*/  IMAD.MOV.U32 R5, RZ, RZ, R0 ;  /* 0x000000ffff057224 */ /* 0x004fe200078e0000 */
[----:B------:R-:W-:Y:S02]  /*81a0*/  ISETP.GE.AND P3, PT, R214, UR4, PT ;  /* 0x00000004d6007c0c */ /* 0x000fe4000bf66270 */
[----:B------:R-:W-:Y:S01]  /*81b0*/  CS2R R14, SRZ ;  /* 0x00000000000e7805 */ /* 0x000fe2000001ff00 */
[----:B-1----:R-:W-:Y:S02]  /*81c0*/  IMAD.MOV.U32 R8, RZ, RZ, R30 ;  /* 0x000000ffff087224 */ /* 0x002fe400078e001e */
[----:B----4-:R-:W-:-:S06]  /*81d0*/  IMAD.MOV.U32 R9, RZ, RZ, R7 ;  /* 0x000000ffff097224 */ /* 0x010fcc00078e0007 */
[----:B------:R-:W-:Y:S02]  /*81e0*/  @!P2 IMAD.WIDE R4, R204, 0x2, R4 ;  /* 0x00000002cc04a825 */ /* 0x000fe400078e0204 */
[C---:B------:R-:W-:Y:S02]  /*81f0*/  @!P3 SHF.L.U64.HI R36, R214.reuse, 0x1, R37 ;  /* 0x00000001d624b819 */ /* 0x040fe40000010225 */
[----:B------:R-:W-:Y:S01]  /*8200*/  @!P3 IMAD.SHL.U32 R6, R214, 0x2, RZ ;  /* 0x00000002d606b824 */ /* 0x000fe200078e00ff */
[----:B------:R0:W5:Y:S01]  /*8210*/  @!P2 LD.E.64 R14, desc[UR52][R4.64] ;  /* 0x00000034040ea980 */ /* 0x000162000c101b00 */
[----:B------:R-:W-:Y:S02]  /*8220*/  CS2R R12, SRZ ;  /* 0x00000000000c7805 */ /* 0x000fe4000001ff00 */
[----:B------:R-:W-:Y:S02]  /*8230*/  CS2R R10, SRZ ;  /* 0x00000000000a7805 */ /* 0x000fe4000001ff00 */
[----:B0-----:R-:W-:-:S02]  /*8240*/  @!P3 IADD3 R4, P0, R3, R6, RZ ;  /* 0x000000060304b210 */ /* 0x001fc40007f1e0ff */
[----:B------:R-:W-:Y:S01]  /*8250*/  @!P3 IADD3 R6, P1, R30, R6, RZ ;  /* 0x000000061e06b210 */ /* 0x000fe20007f3e0ff */
[----:B------:R-:W-:Y:S01]  /*8260*/  @!P2 IMAD.WIDE R30, R204, 0x2, R8 ;  /* 0x00000002cc1ea825 */ /* 0x000fe200078e0208 */
[----:B------:R-:W-:-:S03]  /*8270*/  CS2R R8, SRZ ;  /* 0x0000000000087805 */ /* 0x000fc6000001ff00 */
[--C-:B------:R-:W-:Y:S01]  /*8280*/  @!P3 IMAD.X R5, R0, 0x1, R36.reuse, P0 ;  /* 0x000000010005b824 */ /* 0x100fe200000e0624 */
[----:B------:R0:W5:Y:S01]  /*8290*/  @!P2 LD.E.64 R12, desc[UR52][R30.64] ;  /* 0x000000341e0ca980 */ /* 0x000162000c101b00 */
[----:B------:R-:W-:-:S03]  /*82a0*/  @!P3 IMAD.X R7, R7, 0x1, R36, P1 ;  /* 0x000000010707b824 */ /* 0x000fc600008e0624 */
[----:B------:R0:W5:Y:S04]  /*82b0*/  @!P3 LD.E.64 R10, desc[UR52][R4.64] ;  /* 0x00000034040ab980 */ /* 0x000168000c101b00 */
[----:B------:R0:W5:Y:S02]  /*82c0*/  @!P3 LD.E.64 R8, desc[UR52][R6.64] ;  /* 0x000000340608b980 */ /* 0x000164000c101b00 */
.L_x_2934:
[----:B------:R-:W-:Y:S05]  /*82d0*/  BSYNC B1 ;  /* 0x0000000000017941 */ /* 0x000fea0003800000 */
.L_x_2933:
[----:B0---4-:R-:W4:Y:S01]  /*82e0*/  LDL R7, [R1+0x28] ;  /* 0x0000280001077983 */ /* 0x011f220000100800 */
[----:B------:R-:W0:Y:S01]  /*82f0*/  SYNCS.PHASECHK.TRANS64.TRYWAIT P0, [R23+URZ+0x22800], R34 ;  /* 0x02280022170075a7 */ /* 0x000e22000800017f */
[----:B--2---:R-:W-:Y:S01]  /*8300*/  IMAD.SHL.U32 R0, R33, 0x40, RZ ;  /* 0x0000004021007824 */ /* 0x004fe200078e00ff */
[----:B------:R-:W-:Y:S01]  /*8310*/  VIADDMNMX R31, R35, -R228, 0x80, PT ;  /* 0x00000080231f7446 */ /* 0x000fe200038009e4 */
[----:B-----5:R-:W-:Y:S01]  /*8320*/  IMAD.MOV.U32 R4, RZ, RZ, R8 ;  /* 0x000000ffff047224 */ /* 0x020fe200078e0008 */
[----:B------:R-:W-:Y:S01]  /*8330*/  BSSY B1, `(.L_x_2935) ;  /* 0x0000019000017945 */ /* 0x000fe20003800000 */
[----:B------:R-:W-:Y:S01]  /*8340*/  IMAD.MOV.U32 R5, RZ, RZ, R13 ;  /* 0x000000ffff057224 */ /* 0x000fe200078e000d */
[----:B---3--:R-:W-:Y:S01]  /*8350*/  LOP3.LUT R3, R0, 0x1c0, RZ, 0xc0, !PT ;  /* 0x000001c000037812 */ /* 0x008fe200078ec0ff */
[----:B------:R-:W-:Y:S01]  /*8360*/  IMAD.MOV.U32 R6, RZ, RZ, R14 ;  /* 0x000000ffff067224 */ /* 0x000fe200078e000e */
[----:B------:R-:W-:Y:S01]  /*8370*/  PRMT R40, R40, 0x5410, R4 ;  /* 0x0000541028287816 */ /* 0x000fe20000000004 */
[----:B------:R-:W-:Y:S01]  /*8380*/  IMAD.MOV.U32 R4, RZ, RZ, R12 ;  /* 0x000000ffff047224 */ /* 0x000fe200078e000c */
[----:B------:R-:W-:-:S02]  /*8390*/  LOP3.LUT R0, R3, 0x18, R18, 0xf8, !PT ;  /* 0x0000001803007812 */ /* 0x000fc400078ef812 */
[----:B------:R-:W-:Y:S02]  /*83a0*/  SHF.R.U32.HI R3, RZ, 0x3, R3 ;  /* 0x00000003ff037819 */ /* 0x000fe40000011603 */
[----:B------:R-:W-:Y:S01]  /*83b0*/  PRMT R44, R4, 0x5410, R5 ;  /* 0x00005410042c7816 */ /* 0x000fe20000000005 */
[----:B------:R-:W-:Y:S01]  /*83c0*/  IMAD.MOV.U32 R4, RZ, RZ, R15 ;  /* 0x000000ffff047224 */ /* 0x000fe200078e000f */
[----:B------:R-:W-:Y:S01]  /*83d0*/  LOP3.LUT R0, R0, R3, RZ, 0x3c, !PT ;  /* 0x0000000300007212 */ /* 0x000fe200078e3cff */
[----:B------:R-:W-:Y:S01]  /*83e0*/  IMAD.MOV.U32 R3, RZ, RZ, R9 ;  /* 0x000000ffff037224 */ /* 0x000fe200078e0009 */
[----:B------:R-:W-:Y:S01]  /*83f0*/  PRMT R45, R45, 0x5410, R6 ;  /* 0x000054102d2d7816 */ /* 0x000fe20000000006 */
[----:B------:R-:W-:Y:S01]  /*8400*/  IMAD.MOV.U32 R5, RZ, RZ, R10 ;  /* 0x000000ffff057224 */ /* 0x000fe200078e000a */
[----:B------:R-:W-:Y:S02]  /*8410*/  LOP3.LUT P2, RZ, R33, 0x4, RZ, 0xc0, !PT ;  /* 0x0000000421ff7812 */ /* 0x000fe4000784c0ff */
[----:B------:R-:W-:-:S02]  /*8420*/  PRMT R40, R3, 0x7610, R40 ;  /* 0x0000761003287816 */ /* 0x000fc40000000028 */
[----:B------:R-:W-:Y:S02]  /*8430*/  PRMT R45, R4, 0x7610, R45 ;  /* 0x00007610042d7816 */ /* 0x000fe4000000002d */
[----:B------:R-:W-:Y:S01]  /*8440*/  PRMT R46, R5, 0x7610, R46 ;  /* 0x00007610052e7816 */ /* 0x000fe2000000002e */
[----:B------:R-:W-:Y:S01]  /*8450*/  IMAD.MOV.U32 R5, RZ, RZ, R11 ;  /* 0x000000ffff057224 */ /* 0x000fe200078e000b */
[----:B------:R-:W-:Y:S01]  /*8460*/  ISETP.GE.AND P1, PT, R208, R31, PT ;  /* 0x0000001fd000720c */ /* 0x000fe20003f26270 */
[----:B----4-:R-:W-:-:S04]  /*8470*/  IMAD R0, R7, 0x200, R0 ;  /* 0x0000020007007824 */ /* 0x010fc800078e0200 */
[----:B------:R-:W-:-:S04]  /*8480*/  IMAD R3, R0, 0x2, R23 ;  /* 0x0000000200037824 */ /* 0x000fc800078e0217 */
[C---:B------:R-:W-:Y:S02]  /*8490*/  VIADD R4, R3.reuse, 0x18400 ;  /* 0x0001840003047836 */ /* 0x040fe40000000000 */
[----:B------:R-:W-:Y:S01]  /*84a0*/  VIADD R0, R3, 0x18440 ;  /* 0x0001844003007836 */ /* 0x000fe20000000000 */
[----:B0-----:R-:W-:Y:S06]  /*84b0*/  @!P0 BRA `(.L_x_2936) ;  /* 0x000001c000788947 */ /* 0x001fec0003800000 */
.L_x_3249:
[----:B------:R-:W-:Y:S05]  /*84c0*/  BSYNC B1 ;  /* 0x0000000000017941 */ /* 0x000fea0003800000 */
.L_x_2935:
[----:B------:R-:W-:Y:S01]  /*84d0*/  BSSY B1, `(.L_x_2937) ;  /* 0x0000067000017945 */ /* 0x000fe20003800000 */
[----:B------:R-:W-:Y:S01]  /*84e0*/  PRMT R46, R46, 0x5410, R5 ;  /* 0x000054102e2e7816 */ /* 0x000fe20000000005 */
[----:B------:R-:W-:Y:S02]  /*84f0*/  @P2 VIADD R0, R4, 0xffffffc0 ;  /* 0xffffffc004002836 */ /* 0x000fe40000000000 */
[----:B------:R-:W-:Y:S05]  /*8500*/  @P1 BRA `(.L_x_2938) ;  /* 0x00000004008c1947 */ /* 0x000fea0003800000 */
[----:B------:R-:W2:Y:S01]  /*8510*/  LDC R5, c[0x0][0x3f4] ;  /* 0x0000fd00ff057b82 */ /* 0x000ea20000000800 */
[----:B------:R-:W-:Y:S01]  /*8520*/  BSSY B2, `(.L_x_2939) ;  /* 0x0000032000027945 */ /* 0x000fe20003800000 */
[-C--:B--2---:R-:W-:Y:S02]  /*8530*/  ISETP.GE.AND P0, PT, R204, R5.reuse, PT ;  /* 0x00000005cc00720c */ /* 0x084fe40003f06270 */
[----:B------:R-:W-:-:S11]  /*8540*/  ISETP.GE.AND P1, PT, R214, R5, PT ;  /* 0x00000005d600720c */ /* 0x000fd60003f26270 */
[----:B------:R-:W-:Y:S05]  /*8550*/  @P0 BRA `(.L_x_2940) ;  /* 0x0000000000b80947 */ /* 0x000fea0003800000 */
[----:B------:R-:W2:Y:S01]  /*8560*/  LDS.128 R4, [R3+0x18400] ;  /* 0x0184000003047984 */ /* 0x000ea20000000c00 */
[----:B------:R-:W-:Y:S02]  /*8570*/  SHF.R.U32.HI R36, RZ, 0x10, R29 ;  /* 0x00000010ff247819 */ /* 0x000fe4000001161d */
[----:B------:R-:W-:Y:S02]  /*8580*/  SHF.R.U32.HI R33, RZ, 0x10, R27 ;  /* 0x00000010ff217819 */ /* 0x000fe4000001161b */
[----:B------:R-:W-:Y:S02]  /*8590*/  PRMT R36, R39, 0x5432, R36 ;  /* 0x0000543227247816 */ /* 0x000fe40000000024 */
[----:B------:R-:W-:Y:S02]  /*85a0*/  PRMT R33, R38, 0x5410, R33 ;  /* 0x0000541026217816 */ /* 0x000fe40000000021 */
[----:B-1----:R-:W-:Y:S01]  /*85b0*/  SHF.R.U64 R30, R26, 0x10, R27 ;  /* 0x000000101a1e7819 */ /* 0x002fe2000000121b */
[----:B------:R-:W-:Y:S01]  /*85c0*/  IMAD.U32 R37, R36, 0x10000, RZ ;  /* 0x0001000024257824 */ /* 0x000fe200078e00ff */
[----:B------:R-:W-:Y:S01]  /*85d0*/  SHF.R.U64 R35, R28, 0x10, R29 ;  /* 0x000000101c237819 */ /* 0x000fe2000000121d */
[----:B0-----:R-:W-:Y:S01]  /*85e0*/  IMAD.U32 R34, R33, 0x10000, RZ ;  /* 0x0001000021227824 */ /* 0x001fe200078e00ff */
[----:B------:R-:W-:-:S02]  /*85f0*/  LOP3.LUT R36, R36, 0xffff0000, RZ, 0xc0, !PT ;  /* 0xffff000024247812 */ /* 0x000fc400078ec0ff */
[----:B------:R-:W-:Y:S02]  /*8600*/  PRMT R30, R38, 0x5432, R30 ;  /* 0x00005432261e7816 */ /* 0x000fe4000000001e */
[----:B------:R-:W-:Y:S02]  /*8610*/  PRMT R35, R39, 0x5410, R35 ;  /* 0x0000541027237816 */ /* 0x000fe40000000023 */
[----:B------:R-:W-:Y:S02]  /*8620*/  LOP3.LUT R33, R33, 0xffff0000, RZ, 0xc0, !PT ;  /* 0xffff000021217812 */ /* 0x000fe400078ec0ff */
[C---:B--2---:R-:W-:Y:S01]  /*8630*/  LOP3.LUT R27, R6.reuse, 0xffff0000, RZ, 0xc0, !PT ;  /* 0xffff0000061b7812 */ /* 0x044fe200078ec0ff */
[----:B------:R-:W-:Y:S01]  /*8640*/  IMAD.U32 R26, R6, 0x10000, RZ ;  /* 0x00010000061a7824 */ /* 0x000fe200078e00ff */
[C---:B------:R-:W-:Y:S01]  /*8650*/  LOP3.LUT R29, R7.reuse, 0xffff0000, RZ, 0xc0, !PT ;  /* 0xffff0000071d7812 */ /* 0x040fe200078ec0ff */
[----:B------:R-:W-:Y:S02]  /*8660*/  IMAD.U32 R28, R7, 0x10000, RZ ;  /* 0x00010000071c7824 */ /* 0x000fe400078e00ff */
[C---:B------:R-:W-:Y:S01]  /*8670*/  FMUL.FTZ R39, R27.reuse, R37 ;  /* 0x000000251b277220 */ /* 0x040fe20000410000 */
[----:B------:R-:W-:Y:S01]  /*8680*/  FMUL.FTZ R38, R27, R34 ;  /* 0x000000221b267220 */ /* 0x000fe20000410000 */
[----:B------:R-:W-:Y:S01]  /*8690*/  FMUL.FTZ R27, R29, R36 ;  /* 0x000000241d1b7220 */ /* 0x000fe20000410000 */
[----:B------:R-:W-:-:S02]  /*86a0*/  IMAD.U32 R6, R4, 0x10000, RZ ;  /* 0x0001000004067824 */ /* 0x000fc400078e00ff */
[C---:B------:R-:W-:Y:S01]  /*86b0*/  FFMA.FTZ R39, R26.reuse, R34, -R39 ;  /* 0x000000221a277223 */ /* 0x040fe20000010827 */
[----:B------:R-:W-:Y:S01]  /*86c0*/  FFMA.FTZ R38, R26, R37, R38 ;  /* 0x000000251a267223 */ /* 0x000fe20000010026 */
[-C--:B------:R-:W-:Y:S01]  /*86d0*/  FFMA.FTZ R37, R28, R33.reuse, -R27 ;  /* 0x000000211c257223 */ /* 0x080fe2000001081b */
[C---:B------:R-:W-:Y:S01]  /*86e0*/  IMAD.U32 R7, R5.reuse, 0x10000, RZ ;  /* 0x0001000005077824 */ /* 0x040fe200078e00ff */
[----:B------:R-:W-:Y:S01]  /*86f0*/  LOP3.LUT R4, R4, 0xffff0000, RZ, 0xc0, !PT ;  /* 0xffff000004047812 */ /* 0x000fe200078ec0ff */
[C---:B------:R-:W-:Y:S01]  /*8700*/  IMAD.U32 R27, R30.reuse, 0x10000, RZ ;  /* 0x000100001e1b7824 */ /* 0x040fe200078e00ff */
[----:B------:R-:W-:Y:S01]  /*8710*/  LOP3.LUT R5, R5, 0xffff0000, RZ, 0xc0, !PT ;  /* 0xffff000005057812 */ /* 0x000fe200078ec0ff */
[----:B------:R-:W-:Y:S01]  /*8720*/  FMUL.FTZ R41, R29, R33 ;  /* 0x000000211d297220 */ /* 0x000fe20000410000 */
[C---:B------:R-:W-:Y:S01]  /*8730*/  LOP3.LUT R26, R35.reuse, 0xffff0000, RZ, 0xc0, !PT ;  /* 0xffff0000231a7812 */ /* 0x040fe200078ec0ff */
[----:B------:R-:W-:Y:S01]  /*8740*/  IMAD.U32 R29, R35, 0x10000, RZ ;  /* 0x00010000231d7824 */ /* 0x000fe200078e00ff */
[----:B------:R-:W-:Y:S01]  /*8750*/  LOP3.LUT R30, R30, 0xffff0000, RZ, 0xc0, !PT ;  /* 0xffff00001e1e7812 */ /* 0x000fe200078ec0ff */
[----:B------:R-:W-:Y:S01]  /*8760*/  FFMA.FTZ R36, R28, R36, R41 ;  /* 0x000000241c247223 */ /* 0x000fe20000010029 */
[C---:B------:R-:W-:Y:S01]  /*8770*/  FMUL.FTZ R28, R4.reuse, R27 ;  /* 0x0000001b041c7220 */ /* 0x040fe20000410000 */
[-C--:B------:R-:W-:Y:S01]  /*8780*/  FMUL.FTZ R33, R4, R29.reuse ;  /* 0x0000001d04217220 */ /* 0x080fe20000410000 */
        /* <DEDUP_REMOVED lines=9> */
[----:B------:R-:W-:-:S05]  /*8820*/  F2FP.BF16.F32.PACK_AB R5, R26, R5 ;  /* 0x000000051a05723e */ /* 0x000fca00000010ff */
[----:B------:R2:W-:Y:S02]  /*8830*/  STS.128 [R3+0x18400], R4 ;  /* 0x0184000403007388 */ /* 0x0005e40000000c00 */
.L_x_2940:
[----:B------:R-:W-:Y:S05]  /*8840*/  BSYNC B2 ;  /* 0x0000000000027941 */ /* 0x000fea0003800000 */
.L_x_2939:
[----:B------:R-:W-:Y:S05]  /*8850*/  @P1 BRA `(.L_x_2938) ;  /* 0x0000000000b81947 */ /* 0x000fea0003800000 */
[----:B--2---:R-:W2:Y:S01]  /*8860*/  LDS.128 R4, [R0] ;  /* 0x0000000000047984 */ /* 0x004ea20000000c00 */
[----:B-1----:R-:W-:Y:S02]  /*8870*/  SHF.R.U32.HI R30, RZ, 0x10, R21 ;  /* 0x00000010ff1e7819 */ /* 0x002fe40000011615 */
[----:B------:R-:W-:Y:S02]  /*8880*/  SHF.R.U32.HI R27, RZ, 0x10, R25 ;  /* 0x00000010ff1b7819 */ /* 0x000fe40000011619 */
[----:B------:R-:W-:Y:S02]  /*8890*/  PRMT R30, R43, 0x5432, R30 ;  /* 0x000054322b1e7816 */ /* 0x000fe4000000001e */
[----:B------:R-:W-:Y:S02]  /*88a0*/  PRMT R27, R42, 0x5410, R27 ;  /* 0x000054102a1b7816 */ /* 0x000fe4000000001b */
[----:B------:R-:W-:Y:S01]  /*88b0*/  SHF.R.U64 R29, R20, 0x10, R21 ;  /* 0x00000010141d7819 */ /* 0x000fe20000001215 */
[----:B------:R-:W-:Y:S01]  /*88c0*/  IMAD.U32 R33, R30, 0x10000, RZ ;  /* 0x000100001e217824 */ /* 0x000fe200078e00ff */
[----:B------:R-:W-:Y:S01]  /*88d0*/  SHF.R.U64 R26, R24, 0x10, R25 ;  /* 0x00000010181a7819 */ /* 0x000fe20000001219 */
[----:B------:R-:W-:Y:S01]  /*88e0*/  IMAD.U32 R28, R27, 0x10000, RZ ;  /* 0x000100001b1c7824 */ /* 0x000fe200078e00ff */
[----:B------:R-:W-:-:S02]  /*88f0*/  LOP3.LUT R30, R30, 0xffff0000, RZ, 0xc0, !PT ;  /* 0xffff00001e1e7812 */ /* 0x000fc400078ec0ff */
[----:B------:R-:W-:Y:S02]  /*8900*/  LOP3.LUT R27, R27, 0xffff0000, RZ, 0xc0, !PT ;  /* 0xffff00001b1b7812 */ /* 0x000fe400078ec0ff */
[----:B------:R-:W-:Y:S02]  /*8910*/  PRMT R26, R42, 0x5432, R26 ;  /* 0x000054322a1a7816 */ /* 0x000fe4000000001a */
[----:B------:R-:W-:Y:S02]  /*8920*/  PRMT R29, R43, 0x5410, R29 ;  /* 0x000054102b1d7816 */ /* 0x000fe4000000001d */
[C---:B--2---:R-:W-:Y:S01]  /*8930*/  LOP3.LUT R21, R6.reuse, 0xffff0000, RZ, 0xc0, !PT ;  /* 0xffff000006157812 */ /* 0x044fe200078ec0ff */
[----:B------:R-:W-:Y:S01]  /*8940*/  IMAD.U32 R20, R6, 0x10000, RZ ;  /* 0x0001000006147824 */ /* 0x000fe200078e00ff */
[C---:B------:R-:W-:Y:S01]  /*8950*/  LOP3.LUT R25, R7.reuse, 0xffff0000, RZ, 0xc0, !PT ;  /* 0xffff000007197812 */ /* 0x040fe200078ec0ff */
[----:B------:R-:W-:Y:S02]  /*8960*/  IMAD.U32 R24, R7, 0x10000, RZ ;  /* 0x0001000007187824 */ /* 0x000fe400078e00ff */
[C---:B------:R-:W-:Y:S01]  /*8970*/  FMUL.FTZ R35, R21.reuse, R33 ;  /* 0x0000002115237220 */ /* 0x040fe20000410000 */
[----:B0-----:R-:W-:Y:S01]  /*8980*/  FMUL.FTZ R34, R21, R28 ;  /* 0x0000001c15227220 */ /* 0x001fe20000410000 */
        /* <DEDUP_REMOVED lines=26> */
[----:B------:R3:W-:Y:S02]  /*8b30*/  STS.128 [R0], R4 ;  /* 0x0000000400007388 */ /* 0x0007e40000000c00 */
.L_x_2938:
[----:B------:R-:W-:Y:S05]  /*8b40*/  BSYNC B1 ;  /* 0x0000000000017941 */ /* 0x000fea0003800000 */
.L_x_2937:
[----:B--23--:R-:W-:-:S05]  /*8b50*/  VIADD R4, R208, 0x40 ;  /* 0x00000040d0047836 */ /* 0x00cfca0000000000 */
[----:B------:R-:W-:-:S13]  /*8b60*/  ISETP.GE.AND P0, PT, R4, R31, PT ;  /* 0x0000001f0400720c */ /* 0x000fda0003f06270 */
        /* <DEDUP_REMOVED lines=52> */
.L_x_2943:
[----:B------:R-:W-:Y:S05]  /*8eb0*/  BSYNC B1 ;  /* 0x0000000000017941 */ /* 0x000fea0003800000 */
.L_x_2942:
[----:B------:R-:W-:Y:S05]  /*8ec0*/  @P1 BRA `(.L_x_2941) ;  /* 0x0000001800081947 */ /* 0x000fea0003800000 */
[----:B--2---:R-:W2:Y:S01]  /*8ed0*/  LDS.128 R4, [R0+0x2000] ;  /* 0x0020000000047984 */ /* 0x004ea20000000c00 */
[----:B------:R-:W-:Y:S02]  /*8ee0*/  SHF.R.U32.HI R15, RZ, 0x10, R9 ;  /* 0x00000010ff0f7819 */ /* 0x000fe40000011609 */
[----:B------:R-:W-:Y:S02]  /*8ef0*/  SHF.R.U32.HI R12, RZ, 0x10, R11 ;  /* 0x00000010ff0c7819 */ /* 0x000fe4000001160b */
[----:B------:R-:W-:Y:S02]  /*8f00*/  PRMT R15, R40, 0x5410, R15 ;  /* 0x00005410280f7816 */ /* 0x000fe4000000000f */
[----:B------:R-:W-:Y:S02]  /*8f10*/  PRMT R12, R46, 0x5432, R12 ;  /* 0x000054322e0c7816 */ /* 0x000fe4000000000c */
[----:B------:R-:W-:Y:S01]  /*8f20*/  SHF.R.U64 R14, R8, 0x10, R9 ;  /* 0x00000010080e7819 */ /* 0x000fe20000001209 */
[C---:B------:R-:W-:Y:S01]  /*8f30*/  IMAD.U32 R20, R15.reuse, 0x10000, RZ ;  /* 0x000100000f147824 */ /* 0x040fe200078e00ff */
[----:B------:R-:W-:Y:S01]  /*8f40*/  SHF.R.U64 R3, R10, 0x10, R11 ;  /* 0x000000100a037819 */ /* 0x000fe2000000120b */
[----:B------:R-:W-:Y:S01]  /*8f50*/  IMAD.U32 R13, R12, 0x10000, RZ ;  /* 0x000100000c0d7824 */ /* 0x000fe200078e00ff */
[----:B------:R-:W-:-:S02]  /*8f60*/  LOP3.LUT R15, R15, 0xffff0000, RZ, 0xc0, !PT ;  /* 0xffff00000f0f7812 */ /* 0x000fc400078ec0ff */
[----:B------:R-:W-:Y:S02]  /*8f70*/  LOP3.LUT R12, R12, 0xffff0000, RZ, 0xc0, !PT ;  /* 0xffff00000c0c7812 */ /* 0x000fe400078ec0ff */
[----:B------:R-:W-:Y:S02]  /*8f80*/  PRMT R11, R46, 0x5410, R3 ;  /* 0x000054102e0b7816 */ /* 0x000fe40000000003 */
[----:B------:R-:W-:Y:S02]  /*8f90*/  PRMT R14, R40, 0x5432, R14 ;  /* 0x00005432280e7816 */ /* 0x000fe4000000000e */
[C---:B--2---:R-:W-:Y:S01]  /*8fa0*/  LOP3.LUT R9, R6.reuse, 0xffff0000, RZ, 0xc0, !PT ;  /* 0xffff000006097812 */ /* 0x044fe200078ec0ff */
[C---:B------:R-:W-:Y:S01]  /*8fb0*/  IMAD.U32 R10, R7.reuse, 0x10000, RZ ;  /* 0x00010000070a7824 */ /* 0x040fe200078e00ff */
[----:B------:R-:W-:Y:S01]  /*8fc0*/  LOP3.LUT R7, R7, 0xffff0000, RZ, 0xc0, !PT ;  /* 0xffff000007077812 */ /* 0x000fe200078ec0ff */
[----:B------:R-:W-:Y:S02]  /*8fd0*/  IMAD.U32 R8, R6, 0x10000, RZ ;  /* 0x0001000006087824 */ /* 0x000fe400078e00ff */
[C---:B------:R-:W-:Y:S01]  /*8fe0*/  FMUL.FTZ R21, R9.reuse, R20 ;  /* 0x0000001409157220 */ /* 0x040fe20000410000 */
[----:B------:R-:W-:Y:S01]  /*8ff0*/  FMUL.FTZ R9, R9, R13 ;  /* 0x0000000d09097220 */ /* 0x000fe20000410000 */
[----:B------:R-:W-:Y:S01]  /*9000*/  FMUL.FTZ R25, R7, R15 ;  /* 0x0000000f07197220 */ /* 0x000fe20000410000 */
[----:B------:R-:W-:-:S02]  /*9010*/  IMAD.U32 R3, R4, 0x10000, RZ ;  /* 0x0001000004037824 */ /* 0x000fc400078e00ff */
[C---:B------:R-:W-:Y:S01]  /*9020*/  FFMA.FTZ R21, R8.reuse, R13, -R21 ;  /* 0x0000000d08157223 */ /* 0x040fe20000010815 */
[----:B------:R-:W-:Y:S01]  /*9030*/  FFMA.FTZ R20, R8, R20, R9 ;  /* 0x0000001408147223 */ /* 0x000fe20000010009 */
[-C--:B------:R-:W-:Y:S01]  /*9040*/  FMUL.FTZ R9, R7, R12.reuse ;  /* 0x0000000c07097220 */ /* 0x080fe20000410000 */
[C---:B------:R-:W-:Y:S01]  /*9050*/  IMAD.U32 R6, R5.reuse, 0x10000, RZ ;  /* 0x0001000005067824 */ /* 0x040fe200078e00ff */
[----:B------:R-:W-:Y:S01]  /*9060*/  LOP3.LUT R4, R4, 0xffff0000, RZ, 0xc0, !PT ;  /* 0xffff000004047812 */ /* 0x000fe200078ec0ff */
[C---:B------:R-:W-:Y:S01]  /*9070*/  IMAD.U32 R8, R14.reuse, 0x10000, RZ ;  /* 0x000100000e087824 */ /* 0x040fe200078e00ff */
[----:B------:R-:W-:Y:S01]  /*9080*/  LOP3.LUT R5, R5, 0xffff0000, RZ, 0xc0, !PT ;  /* 0xffff000005057812 */ /* 0x000fe200078ec0ff */
[C---:B------:R-:W-:Y:S01]  /*9090*/  IMAD.U32 R7, R11.reuse, 0x10000, RZ ;  /* 0x000100000b077824 */ /* 0x040fe200078e00ff */
[----:B------:R-:W-:Y:S01]  /*90a0*/  LOP3.LUT R14, R14, 0xffff0000, RZ, 0xc0, !PT ;  /* 0xffff00000e0e7812 */ /* 0x000fe200078ec0ff */
[C---:B------:R-:W-:Y:S01]  /*90b0*/  FFMA.FTZ R25, R10.reuse, R12, -R25 ;  /* 0x0000000c0a197223 */ /* 0x040fe20000010819 */
[----:B------:R-:W-:Y:S01]  /*90c0*/  LOP3.LUT R11, R11, 0xffff0000, RZ, 0xc0, !PT ;  /* 0xffff00000b0b7812 */ /* 0x000fe200078ec0ff */
[----:B------:R-:W-:Y:S01]  /*90d0*/  FFMA.FTZ R12, R10, R15, R9 ;  /* 0x0000000f0a0c7223 */ /* 0x000fe20000010009 */
[C---:B------:R-:W-:Y:S01]  /*90e0*/  FMUL.FTZ R10, R4.reuse, R8 ;  /* 0x00000008040a7220 */ /* 0x040fe20000410000 */
[----:B------:R-:W-:Y:S01]  /*90f0*/  FMUL.FTZ R9, R4, R7 ;  /* 0x0000000704097220 */ /* 0x000fe20000410000 */
        /* <DEDUP_REMOVED lines=10> */
[----:B------:R3:W-:Y:S01]  /*91a0*/  STS.128 [R0+0x2000], R4 ;  /* 0x0020000400007388 */ /* 0x0007e20000000c00 */
[----:B------:R-:W-:Y:S05]  /*91b0*/  BRA `(.L_x_2941) ;  /* 0x00000014004c7947 */ /* 0x000fea0003800000 */
.L_x_2928:
[----:B------:R-:W1:Y:S01]  /*91c0*/  LDC R6, c[0x0][0x448] ;  /* 0x00011200ff067b82 */ /* 0x000e620000000800 */
[----:B------:R-:W-:Y:S01]  /*91d0*/  IMAD R3, R7, 0x40, R40 ;  /* 0x0000004007037824 */ /* 0x000fe200078e0228 */
[----:B------:R-:W-:Y:S01]  /*91e0*/  ULDC.64 UR4, c[0x0][0x3f8] ;  /* 0x0000fe0000047ab9 */ /* 0x000fe20000000a00 */
[----:B------:R-:W-:Y:S01]  /*91f0*/  ULDC.64 UR6, c[0x0][0x408] ;  /* 0x0001020000067ab9 */ /* 0x000fe20000000a00 */
[----:B------:R-:W-:Y:S02]  /*9200*/  IMAD.MOV.U32 R27, RZ, RZ, R29 ;  /* 0x000000ffff1b7224 */ /* 0x000fe400078e001d */
        /* <DEDUP_REMOVED lines=23> */
[----:B------:R-:W1:Y:S01]  /*9380*/  LDC R39, c[0x0][0x3f4] ;  /* 0x0000fd00ff277b82 */ /* 0x000e620000000800 */
[----:B------:R-:W2:Y:S01]  /*9390*/  SHFL.IDX PT, R3, R36, RZ, 0x1c1f ;  /* 0x001c1fff24037589 */ /* 0x000ea200000e0000 */
[----:B------:R-:W-:-:S03]  /*93a0*/  IMAD R25, R207, R6, RZ ;  /* 0x00000006cf197224 */ /* 0x000fc600078e02ff */
[----:B------:R-:W3:Y:S04]  /*93b0*/  SHFL.IDX PT, R0, R26, RZ, 0x1c1f ;  /* 0x001c1fff1a007589 */ /* 0x000ee800000e0000 */
[----:B------:R-:W4:Y:S04]  /*93c0*/  SHFL.IDX PT, R14, R37, RZ, 0x1c1f ;  /* 0x001c1fff250e7589 */ /* 0x000f2800000e0000 */
[----:B------:R-:W5:Y:S01]  /*93d0*/  SHFL.IDX PT, R4, R24, RZ, 0x1c1f ;  /* 0x001c1fff18047589 */ /* 0x000f6200000e0000 */
[----:B-1----:R-:W-:-:S04]  /*93e0*/  ISETP.GE.AND P0, PT, R18, R39, PT ;  /* 0x000000271200720c */ /* 0x002fc80003f06270 */
[----:B------:R-:W-:-:S13]  /*93f0*/  ISETP.GE.OR P1, PT, R40, R25, P0 ;  /* 0x000000192800720c */ /* 0x000fda0000726670 */
[C---:B------:R-:W-:Y:S01]  /*9400*/  @!P1 IMAD.SHL.U32 R5, R18.reuse, 0x2, RZ ;  /* 0x0000000212059824 */ /* 0x040fe200078e00ff */
[----:B------:R-:W-:-:S04]  /*9410*/  @!P1 SHF.L.U64.HI R7, R18, 0x1, R19 ;  /* 0x0000000112079819 */ /* 0x000fc80000010213 */
[----:B--2---:R-:W-:-:S05]  /*9420*/  @!P1 IADD3 R8, P2, R3, R5, RZ ;  /* 0x0000000503089210 */ /* 0x004fca0007f5e0ff */
[----:B---3--:R-:W-:-:S06]  /*9430*/  @!P1 IMAD.X R9, R0, 0x1, R7, P2 ;  /* 0x0000000100099824 */ /* 0x008fcc00010e0607 */
[----:B------:R-:W2:Y:S01]  /*9440*/  @!P1 LD.E.128 R8, desc[UR52][R8.64] ;  /* 0x0000003408089980 */ /* 0x000ea2000c101d00 */
[----:B----4-:R-:W-:-:S05]  /*9450*/  @!P1 IADD3 R14, P2, R14, R5, RZ ;  /* 0x000000050e0e9210 */ /* 0x010fca0007f5e0ff */
[----:B-----5:R-:W-:Y:S02]  /*9460*/  @!P1 IMAD.X R5, R4, 0x1, R7, P2 ;  /* 0x0000000104059824 */ /* 0x020fe400010e0607 */
[----:B------:R-:W-:-:S06]  /*9470*/  @!P1 IMAD.MOV.U32 R4, RZ, RZ, R14 ;  /* 0x000000ffff049224 */ /* 0x000fcc00078e000e */
[----:B------:R-:W3:Y:S01]  /*9480*/  @!P1 LD.E.128 R4, desc[UR52][R4.64] ;  /* 0x0000003404049980 */ /* 0x000ee2000c101d00 */
[----:B------:R-:W-:Y:S02]  /*9490*/  CS2R R20, SRZ ;  /* 0x0000000000147805 */ /* 0x000fe4000001ff00 */
[----:B------:R-:W-:Y:S02]  /*94a0*/  CS2R R30, SRZ ;  /* 0x00000000001e7805 */ /* 0x000fe4000001ff00 */
[----:B------:R-:W-:Y:S01]  /*94b0*/  CS2R R28, SRZ ;  /* 0x00000000001c7805 */ /* 0x000fe2000001ff00 */
[----:B------:R-:W1:Y:S01]  /*94c0*/  SHFL.IDX PT, R14, R37, 0x1, 0x1c1f ;  /* 0x003c1f00250e7f89 */ /* 0x000e6200000e0000 */
[----:B------:R-:W-:-:S03]  /*94d0*/  CS2R R34, SRZ ;  /* 0x0000000000227805 */ /* 0x000fc6000001ff00 */
[----:B------:R-:W4:Y:S01]  /*94e0*/  SHFL.IDX PT, R24, R24, 0x1, 0x1c1f ;  /* 0x003c1f0018187f89 */ /* 0x000f2200000e0000 */
[----:B--2---:R-:W-:Y:S02]  /*94f0*/  @!P1 IMAD.MOV.U32 R20, RZ, RZ, R8 ;  /* 0x000000ffff149224 */ /* 0x004fe400078e0008 */
[----:B------:R-:W-:Y:S02]  /*9500*/  @!P1 IMAD.MOV.U32 R21, RZ, RZ, R9 ;  /* 0x000000ffff159224 */ /* 0x000fe400078e0009 */
[----:B------:R-:W-:Y:S02]  /*9510*/  IMAD.MOV.U32 R0, RZ, RZ, R20 ;  /* 0x000000ffff007224 */ /* 0x000fe400078e0014 */
[----:B------:R-:W-:Y:S02]  /*9520*/  @!P1 IMAD.MOV.U32 R28, RZ, RZ, R10 ;  /* 0x000000ffff1c9224 */ /* 0x000fe400078e000a */
[----:B------:R-:W-:Y:S01]  /*9530*/  @!P1 IMAD.MOV.U32 R29, RZ, RZ, R11 ;  /* 0x000000ffff1d9224 */ /* 0x000fe200078e000b */
[----:B------:R-:W-:Y:S01]  /*9540*/  PRMT R38, R38, 0x5410, R0 ;  /* 0x0000541026267816 */ /* 0x000fe20000000000 */
[----:B------:R-:W-:Y:S01]  /*9550*/  IMAD.MOV.U32 R3, RZ, RZ, R21 ;  /* 0x000000ffff037224 */ /* 0x000fe200078e0015 */
[----:B------:R-:W2:Y:S01]  /*9560*/  SHFL.IDX PT, R0, R26, 0x1, 0x1c1f ;  /* 0x003c1f001a007f89 */ /* 0x000ea200000e0000 */
[----:B------:R-:W-:-:S02]  /*9570*/  IMAD.MOV.U32 R8, RZ, RZ, R28 ;  /* 0x000000ffff087224 */ /* 0x000fc400078e001c */
[----:B---3--:R-:W-:Y:S01]  /*9580*/  @!P1 IMAD.MOV.U32 R30, RZ, RZ, R4 ;  /* 0x000000ffff1e9224 */ /* 0x008fe200078e0004 */
[----:B------:R-:W-:Y:S01]  /*9590*/  PRMT R48, R48, 0x5410, R3 ;  /* 0x0000541030307816 */ /* 0x000fe20000000003 */
[----:B------:R-:W-:Y:S01]  /*95a0*/  @!P1 IMAD.MOV.U32 R31, RZ, RZ, R5 ;  /* 0x000000ffff1f9224 */ /* 0x000fe200078e0005 */
[----:B------:R3:W0:Y:S01]  /*95b0*/  SHFL.IDX PT, R3, R36, 0x1, 0x1c1f ;  /* 0x003c1f0024037f89 */ /* 0x00062200000e0000 */
[----:B------:R-:W-:Y:S01]  /*95c0*/  @!P1 IMAD.MOV.U32 R34, RZ, RZ, R6 ;  /* 0x000000ffff229224 */ /* 0x000fe200078e0006 */
[----:B------:R-:W-:Y:S01]  /*95d0*/  PRMT R38, R8, 0x7610, R38 ;  /* 0x0000761008267816 */ /* 0x000fe20000000026 */
[----:B------:R-:W-:Y:S02]  /*95e0*/  @!P1 IMAD.MOV.U32 R35, RZ, RZ, R7 ;  /* 0x000000ffff239224 */ /* 0x000fe400078e0007 */
[----:B------:R-:W-:Y:S02]  /*95f0*/  IMAD.MOV.U32 R4, RZ, RZ, R30 ;  /* 0x000000ffff047224 */ /* 0x000fe400078e001e */
[----:B------:R-:W-:-:S02]  /*9600*/  IMAD.MOV.U32 R5, RZ, RZ, R31 ;  /* 0x000000ffff057224 */ /* 0x000fc400078e001f */
[----:B------:R-:W-:Y:S02]  /*9610*/  IMAD.MOV.U32 R9, RZ, RZ, R29 ;  /* 0x000000ffff097224 */ /* 0x000fe400078e001d */
[----:B------:R-:W-:Y:S01]  /*9620*/  IMAD.MOV.U32 R6, RZ, RZ, R34 ;  /* 0x000000ffff067224 */ /* 0x000fe200078e0022 */
[----:B------:R-:W-:Y:S01]  /*9630*/  PRMT R41, R4, 0x5410, R5 ;  /* 0x0000541004297816 */ /* 0x000fe20000000005 */
[----:B------:R-:W-:Y:S01]  /*9640*/  IMAD.MOV.U32 R7, RZ, RZ, R35 ;  /* 0x000000ffff077224 */ /* 0x000fe200078e0023 */
[----:B---3--:R-:W-:Y:S02]  /*9650*/  PRMT R36, R9, 0x7610, R36 ;  /* 0x0000761009247816 */ /* 0x008fe40000000024 */
[----:B------:R-:W-:Y:S02]  /*9660*/  CS2R R4, SRZ ;  /* 0x0000000000047805 */ /* 0x000fe4000001ff00 */
[----:B-12-4-:R-:W-:-:S07]  /*9670*/  PRMT R45, R7, 0x5410, R6 ;  /* 0x00005410072d7816 */ /* 0x016fce0000000006 */
.L_x_3259:
[----:B------:R-:W2:Y:S01]  /*9680*/  LDL R7, [R1+0x3c] ;  /* 0x00003c0001077983 */ /* 0x000ea20000100800 */
[----:B------:R-:W-:Y:S01]  /*9690*/  VIADD R40, R40, 0x40 ;  /* 0x0000004028287836 */ /* 0x000fe20000000000 */
[----:B------:R-:W-:Y:S01]  /*96a0*/  BSSY B1, `(.L_x_2945) ;  /* 0x0000016000017945 */ /* 0x000fe20003800000 */
[----:B------:R-:W-:Y:S02]  /*96b0*/  CS2R R8, SRZ ;  /* 0x0000000000087805 */ /* 0x000fe4000001ff00 */
[----:B------:R-:W-:Y:S02]  /*96c0*/  CS2R R10, SRZ ;  /* 0x00000000000a7805 */ /* 0x000fe4000001ff00 */
[----:B------:R-:W-:Y:S02]  /*96d0*/  ISETP.GE.AND P1, PT, R40, R25, PT ;  /* 0x000000192800720c */ /* 0x000fe40003f26270 */
[----:B--2---:R-:W-:-:S04]  /*96e0*/  LEA.HI R6, R7, R7, RZ, 0x1 ;  /* 0x0000000707067211 */ /* 0x004fc800078f08ff */
[----:B------:R-:W-:-:S05]  /*96f0*/  LOP3.LUT R6, R6, 0xfffffffe, RZ, 0xc0, !PT ;  /* 0xfffffffe06067812 */ /* 0x000fca00078ec0ff */
[----:B------:R-:W-:Y:S01]  /*9700*/  IMAD.IADD R12, R7, 0x1, -R6 ;  /* 0x00000001070c7824 */ /* 0x000fe200078e0a06 */
[----:B------:R-:W-:-:S04]  /*9710*/  CS2R R6, SRZ ;  /* 0x0000000000067805 */ /* 0x000fc8000001ff00 */
[----:B------:R-:W-:Y:S01]  /*9720*/  SHF.L.U32 R12, R12, 0x1f, RZ ;  /* 0x0000001f0c0c7819 */ /* 0x000fe200000006ff */
[----:B------:R-:W-:Y:S06]  /*9730*/  @P1 BRA `(.L_x_2946) ;  /* 0x0000000000301947 */ /* 0x000fec0003800000 */
[----:B------:R-:W-:Y:S02]  /*9740*/  CS2R R6, SRZ ;  /* 0x0000000000067805 */ /* 0x000fe4000001ff00 */
[----:B------:R-:W-:Y:S02]  /*9750*/  CS2R R8, SRZ ;  /* 0x0000000000087805 */ /* 0x000fe4000001ff00 */
[----:B------:R-:W-:Y:S01]  /*9760*/  CS2R R10, SRZ ;  /* 0x00000000000a7805 */ /* 0x000fe2000001ff00 */
[----:B------:R-:W-:Y:S06]  /*9770*/  @P0 BRA `(.L_x_2946) ;  /* 0x0000000000200947 */ /* 0x000fec0003800000 */
[C---:B------:R-:W-:Y:S01]  /*9780*/  IMAD.SHL.U32 R4, R18.reuse, 0x2, RZ ;  /* 0x0000000212047824 */ /* 0x040fe200078e00ff */
[----:B------:R-:W-:-:S04]  /*9790*/  SHF.L.U64.HI R5, R18, 0x1, R19 ;  /* 0x0000000112057819 */ /* 0x000fc80000010213 */
[-C--:B0-----:R-:W-:Y:S02]  /*97a0*/  IADD3 R8, P1, R3, R4.reuse, RZ ;  /* 0x0000000403087210 */ /* 0x081fe40007f3e0ff */
[----:B------:R-:W-:-:S03]  /*97b0*/  IADD3 R4, P2, R14, R4, RZ ;  /* 0x000000040e047210 */ /* 0x000fc60007f5e0ff */
[--C-:B------:R-:W-:Y:S02]  /*97c0*/  IMAD.X R9, R0, 0x1, R5.reuse, P1 ;  /* 0x0000000100097824 */ /* 0x100fe400008e0605 */
[----:B------:R-:W-:-:S04]  /*97d0*/  IMAD.X R5, R24, 0x1, R5, P2 ;  /* 0x0000000118057824 */ /* 0x000fc800010e0605 */
[----:B------:R-:W5:Y:S04]  /*97e0*/  LD.E.128 R8, desc[UR52][R8.64] ;  /* 0x0000003408087980 */ /* 0x000f68000c101d00 */
[----:B------:R-:W5:Y:S02]  /*97f0*/  LD.E.128 R4, desc[UR52][R4.64] ;  /* 0x0000003404047980 */ /* 0x000f64000c101d00 */
.L_x_2946:
[----:B------:R-:W-:Y:S05]  /*9800*/  BSYNC B1 ;  /* 0x0000000000017941 */ /* 0x000fea0003800000 */
.L_x_2945:
[----:B------:R-:W1:Y:S01]  /*9810*/  SYNCS.PHASECHK.TRANS64.TRYWAIT P1, [R23+URZ+0x22800], R12 ;  /* 0x0228000c170075a7 */ /* 0x000e62000802017f */
[----:B-----5:R-:W-:Y:S01]  /*9820*/  IMAD.MOV.U32 R0, RZ, RZ, R4 ;  /* 0x000000ffff007224 */ /* 0x020fe200078e0004 */
[----:B------:R-:W-:Y:S01]  /*9830*/  VIADDMNMX R25, R25, -R228, 0x80, PT ;  /* 0x0000008019197446 */ /* 0x000fe200038009e4 */
[----:B0-----:R-:W-:Y:S01]  /*9840*/  IMAD.MOV.U32 R3, RZ, RZ, R5 ;  /* 0x000000ffff037224 */ /* 0x001fe200078e0005 */
[----:B------:R-:W-:Y:S01]  /*9850*/  BSSY B1, `(.L_x_2947) ;  /* 0x0000011000017945 */ /* 0x000fe20003800000 */
[C---:B------:R-:W-:Y:S01]  /*9860*/  VIADD R13, R208.reuse, 0x40 ;  /* 0x00000040d00d7836 */ /* 0x040fe20000000000 */
[-C--:B------:R-:W-:Y:S01]  /*9870*/  ISETP.GE.OR P2, PT, R208, R25.reuse, P0 ;  /* 0x00000019d000720c */ /* 0x080fe20000746670 */
[----:B------:R-:W-:Y:S01]  /*9880*/  IMAD.MOV.U32 R14, RZ, RZ, R9 ;  /* 0x000000ffff0e7224 */ /* 0x000fe200078e0009 */
[----:B------:R-:W-:Y:S01]  /*9890*/  PRMT R54, R0, 0x7610, R54 ;  /* 0x0000761000367816 */ /* 0x000fe20000000036 */
[----:B------:R-:W-:Y:S01]  /*98a0*/  IMAD.MOV.U32 R0, RZ, RZ, R6 ;  /* 0x000000ffff007224 */ /* 0x000fe200078e0006 */
[----:B------:R-:W-:Y:S01]  /*98b0*/  PRMT R55, R3, 0x7610, R55 ;  /* 0x0000761003377816 */ /* 0x000fe20000000037 */
[----:B------:R-:W-:Y:S01]  /*98c0*/  IMAD.MOV.U32 R3, RZ, RZ, R7 ;  /* 0x000000ffff037224 */ /* 0x000fe200078e0007 */
[----:B------:R-:W-:Y:S01]  /*98d0*/  ISETP.GE.OR P0, PT, R13, R25, P0 ;  /* 0x000000190d00720c */ /* 0x000fe20000706670 */
[----:B------:R-:W-:Y:S01]  /*98e0*/  IMAD.MOV.U32 R13, RZ, RZ, R8 ;  /* 0x000000ffff0d7224 */ /* 0x000fe200078e0008 */
[----:B------:R-:W-:Y:S01]  /*98f0*/  PRMT R56, R0, 0x7610, R56 ;  /* 0x0000761000387816 */ /* 0x000fe20000000038 */
[----:B------:R-:W-:Y:S01]  /*9900*/  IMAD.MOV.U32 R0, RZ, RZ, R10 ;  /* 0x000000ffff007224 */ /* 0x000fe200078e000a */
[----:B------:R-:W-:Y:S01]  /*9910*/  PRMT R54, R54, 0x5410, R3 ;  /* 0x0000541036367816 */ /* 0x000fe20000000003 */
[----:B------:R-:W-:Y:S01]  /*9920*/  IMAD.MOV.U32 R3, RZ, RZ, R11 ;  /* 0x000000ffff037224 */ /* 0x000fe200078e000b */
[----:B------:R-:W-:-:S02]  /*9930*/  PRMT R57, R13, 0x7610, R57 ;  /* 0x000076100d397816 */ /* 0x000fc40000000039 */
[----:B------:R-:W-:Y:S01]  /*9940*/  PRMT R58, R14, 0x7610, R58 ;  /* 0x000076100e3a7816 */ /* 0x000fe2000000003a */
[----:B-1----:R-:W-:Y:S06]  /*9950*/  @!P1 BRA `(.L_x_2948) ;  /* 0x000001b000c89947 */ /* 0x002fec0003800000 */
.L_x_3260:
[----:B------:R-:W-:Y:S05]  /*9960*/  BSYNC B1 ;  /* 0x0000000000017941 */ /* 0x000fea0003800000 */
.L_x_2947:
[----:B------:R-:W-:Y:S04]  /*9970*/  BSSY B1, `(.L_x_2949) ;  /* 0x000006b000017945 */ /* 0x000fe80003800000 */
[----:B------:R-:W-:Y:S05]  /*9980*/  @P2 BRA `(.L_x_2950) ;  /* 0x0000000400a42947 */ /* 0x000fea0003800000 */
[----:B------:R-:W2:Y:S01]  /*9990*/  LDL R15, [R1+0x28] ;  /* 0x00002800010f7983 */ /* 0x000ea20000100800 */
[----:B------:R-:W-:Y:S01]  /*99a0*/  IMAD.SHL.U32 R33, R33, 0x40, RZ ;  /* 0x0000004021217824 */ /* 0x000fe200078e00ff */
[----:B------:R-:W-:Y:S01]  /*99b0*/  SHF.R.U64 R43, R30, 0x10, R31 ;  /* 0x000000101e2b7819 */ /* 0x000fe2000000121f */
[----:B------:R-:W-:Y:S01]  /*99c0*/  IMAD.IADD R13, R18, 0x1, R39 ;  /* 0x00000001120d7824 */ /* 0x000fe200078e0227 */
[----:B------:R-:W-:Y:S02]  /*99d0*/  SHF.R.U64 R40, R20, 0x10, R21 ;  /* 0x0000001014287819 */ /* 0x000fe40000001215 */
[----:B------:R-:W-:Y:S02]  /*99e0*/  LOP3.LUT R33, R33, 0x1c0, RZ, 0xc0, !PT ;  /* 0x000001c021217812 */ /* 0x000fe400078ec0ff */
[----:B------:R-:W-:Y:S02]  /*99f0*/  SHF.R.U64 R46, R34, 0x10, R35 ;  /* 0x00000010222e7819 */ /* 0x000fe40000001223 */
[----:B------:R-:W-:-:S02]  /*9a00*/  SHF.R.U32.HI R14, RZ, 0x3, R33 ;  /* 0x00000003ff0e7819 */ /* 0x000fc40000011621 */
[C---:B------:R-:W-:Y:S02]  /*9a10*/  LOP3.LUT R13, R33.reuse, 0x38, R13, 0xf8, !PT ;  /* 0x00000038210d7812 */ /* 0x040fe400078ef80d */
[----:B0-----:R-:W-:Y:S02]  /*9a20*/  LOP3.LUT R12, R33, 0x38, R18, 0xf8, !PT ;  /* 0x00000038210c7812 */ /* 0x001fe400078ef812 */
[-C--:B------:R-:W-:Y:S02]  /*9a30*/  LOP3.LUT R13, R13, R14.reuse, RZ, 0x3c, !PT ;  /* 0x0000000e0d0d7212 */ /* 0x080fe400078e3cff */
[----:B------:R-:W-:Y:S02]  /*9a40*/  LOP3.LUT R12, R12, R14, RZ, 0x3c, !PT ;  /* 0x0000000e0c0c7212 */ /* 0x000fe400078e3cff */
[----:B------:R-:W-:Y:S02]  /*9a50*/  SHF.R.U32.HI R47, RZ, 0x10, R35 ;  /* 0x00000010ff2f7819 */ /* 0x000fe40000011623 */
[----:B------:R-:W-:-:S02]  /*9a60*/  PRMT R43, R41, 0x5410, R43 ;  /* 0x00005410292b7816 */ /* 0x000fc4000000002b */
[----:B------:R-:W-:Y:S02]  /*9a70*/  SHF.R.U32.HI R44, RZ, 0x10, R31 ;  /* 0x00000010ff2c7819 */ /* 0x000fe4000001161f */
[----:B------:R-:W-:Y:S02]  /*9a80*/  PRMT R40, R38, 0x5432, R40 ;  /* 0x0000543226287816 */ /* 0x000fe40000000028 */
[C---:B------:R-:W-:Y:S02]  /*9a90*/  PRMT R46, R45.reuse, 0x5432, R46 ;  /* 0x000054322d2e7816 */ /* 0x040fe4000000002e */
[----:B------:R-:W-:Y:S01]  /*9aa0*/  PRMT R47, R45, 0x5410, R47 ;  /* 0x000054102d2f7816 */ /* 0x000fe2000000002f */
[----:B------:R-:W-:Y:S01]  /*9ab0*/  IMAD.U32 R45, R43, 0x10000, RZ ;  /* 0x000100002b2d7824 */ /* 0x000fe200078e00ff */
[----:B------:R-:W-:Y:S01]  /*9ac0*/  PRMT R44, R41, 0x5432, R44 ;  /* 0x00005432292c7816 */ /* 0x000fe2000000002c */
[----:B------:R-:W-:Y:S01]  /*9ad0*/  IMAD.U32 R41, R40, 0x10000, RZ ;  /* 0x0001000028297824 */ /* 0x000fe200078e00ff */
[----:B------:R-:W-:-:S02]  /*9ae0*/  SHF.R.U32.HI R42, RZ, 0x10, R21 ;  /* 0x00000010ff2a7819 */ /* 0x000fc40000011615 */
[--C-:B------:R-:W-:Y:S02]  /*9af0*/  SHF.R.U64 R21, R28, 0x10, R29.reuse ;  /* 0x000000101c157819 */ /* 0x100fe4000000121d */
[----:B------:R-:W-:Y:S02]  /*9b00*/  LOP3.LUT R43, R43, 0xffff0000, RZ, 0xc0, !PT ;  /* 0xffff00002b2b7812 */ /* 0x000fe400078ec0ff */
[----:B------:R-:W-:Y:S02]  /*9b10*/  SHF.R.U32.HI R29, RZ, 0x10, R29 ;  /* 0x00000010ff1d7819 */ /* 0x000fe4000001161d */
[----:B------:R-:W-:Y:S02]  /*9b20*/  PRMT R42, R48, 0x5432, R42 ;  /* 0x00005432302a7816 */ /* 0x000fe4000000002a */
[----:B------:R-:W-:Y:S02]  /*9b30*/  PRMT R36, R36, 0x5410, R29 ;  /* 0x0000541024247816 */ /* 0x000fe4000000001d */
[----:B------:R-:W-:Y:S01]  /*9b40*/  PRMT R38, R38, 0x5410, R21 ;  /* 0x0000541026267816 */ /* 0x000fe20000000015 */
[----:B--2---:R-:W-:-:S02]  /*9b50*/  IMAD R24, R15, 0x200, R13 ;  /* 0x000002000f187824 */ /* 0x004fc400078e020d */
[----:B------:R-:W-:Y:S02]  /*9b60*/  IMAD R12, R15, 0x200, R12 ;  /* 0x000002000f0c7824 */ /* 0x000fe400078e020c */
[--C-:B------:R-:W-:Y:S02]  /*9b70*/  IMAD R37, R24, 0x2, R23.reuse ;  /* 0x0000000218257824 */ /* 0x100fe400078e0217 */
[----:B------:R-:W-:-:S03]  /*9b80*/  IMAD R33, R12, 0x2, R23 ;  /* 0x000000020c217824 */ /* 0x000fc600078e0217 */
[----:B------:R-:W0:Y:S04]  /*9b90*/  LDS.128 R24, [R37+0x18400] ;  /* 0x0184000025187984 */ /* 0x000e280000000c00 */
[----:B------:R-:W1:Y:S01]  /*9ba0*/  LDS.128 R12, [R33+0x18400] ;  /* 0x01840000210c7984 */ /* 0x000e620000000c00 */
[C---:B0-----:R-:W-:Y:S01]  /*9bb0*/  IMAD.U32 R30, R24.reuse, 0x10000, RZ ;  /* 0x00010000181e7824 */ /* 0x041fe200078e00ff */
[----:B------:R-:W-:Y:S01]  /*9bc0*/  LOP3.LUT R24, R24, 0xffff0000, RZ, 0xc0, !PT ;  /* 0xffff000018187812 */ /* 0x000fe200078ec0ff */
[C---:B------:R-:W-:Y:S01]  /*9bd0*/  IMAD.U32 R31, R25.reuse, 0x10000, RZ ;  /* 0x00010000191f7824 */ /* 0x040fe200078e00ff */
[----:B------:R-:W-:Y:S01]  /*9be0*/  LOP3.LUT R25, R25, 0xffff0000, RZ, 0xc0, !PT ;  /* 0xffff000019197812 */ /* 0x000fe200078ec0ff */
[----:B-1----:R-:W-:Y:S02]  /*9bf0*/  IMAD.U32 R20, R12, 0x10000, RZ ;  /* 0x000100000c147824 */ /* 0x002fe400078e00ff */
[C---:B------:R-:W-:Y:S01]  /*9c00*/  FMUL.FTZ R49, R30.reuse, R45 ;  /* 0x0000002d1e317220 */ /* 0x040fe20000410000 */
[----:B------:R-:W-:Y:S01]  /*9c10*/  FMUL.FTZ R51, R30, R41 ;  /* 0x000000291e337220 */ /* 0x000fe20000410000 */
[----:B------:R-:W-:Y:S01]  /*9c20*/  LOP3.LUT R12, R12, 0xffff0000, RZ, 0xc0, !PT ;  /* 0xffff00000c0c7812 */ /* 0x000fe200078ec0ff */
[----:B------:R-:W-:-:S02]  /*9c30*/  IMAD.U32 R30, R44, 0x10000, RZ ;  /* 0x000100002c1e7824 */ /* 0x000fc400078e00ff */
[----:B------:R-:W-:Y:S01]  /*9c40*/  FFMA.FTZ R49, R20, R41, -R49 ;  /* 0x0000002914317223 */ /* 0x000fe20000010831 */
[----:B------:R-:W-:Y:S01]  /*9c50*/  LOP3.LUT R41, R40, 0xffff0000, RZ, 0xc0, !PT ;  /* 0xffff000028297812 */ /* 0x000fe200078ec0ff */
[----:B------:R-:W-:Y:S01]  /*9c60*/  FFMA.FTZ R51, R20, R45, R51 ;  /* 0x0000002d14337223 */ /* 0x000fe20000010033 */
[----:B------:R-:W-:Y:S01]  /*9c70*/  FMUL.FTZ R53, R24, R43 ;  /* 0x0000002b18357220 */ /* 0x000fe20000410000 */
[----:B------:R-:W-:Y:S02]  /*9c80*/  IMAD.U32 R20, R42, 0x10000, RZ ;  /* 0x000100002a147824 */ /* 0x000fe400078e00ff */
[----:B------:R-:W-:Y:S01]  /*9c90*/  FMUL.FTZ R50, R31, R30 ;  /* 0x0000001e1f327220 */ /* 0x000fe20000410000 */
[-C--:B------:R-:W-:Y:S01]  /*9ca0*/  FMUL.FTZ R45, R24, R41.reuse ;  /* 0x00000029182d7220 */ /* 0x080fe20000410000 */
[----:B------:R-:W-:Y:S02]  /*9cb0*/  IMAD.U32 R21, R13, 0x10000, RZ ;  /* 0x000100000d157824 */ /* 0x000fe400078e00ff */
[----:B------:R-:W-:Y:S01]  /*9cc0*/  FFMA.FTZ R40, R12, R41, -R53 ;  /* 0x000000290c287223 */ /* 0x000fe20000010835 */
[----:B------:R-:W-:-:S02]  /*9cd0*/  IMAD.U32 R35, R27, 0x10000, RZ ;  /* 0x000100001b237824 */ /* 0x000fc400078e00ff */
[----:B------:R-:W-:Y:S01]  /*9ce0*/  FFMA.FTZ R48, R12, R43, R45 ;  /* 0x0000002b0c307223 */ /* 0x000fe2000001002d */
[----:B------:R-:W-:Y:S02]  /*9cf0*/  IMAD.U32 R24, R47, 0x10000, RZ ;  /* 0x000100002f187824 */ /* 0x000fe400078e00ff */
[-C--:B------:R-:W-:Y:S01]  /*9d00*/  FMUL.FTZ R31, R31, R20.reuse ;  /* 0x000000141f1f7220 */ /* 0x080fe20000410000 */
[----:B------:R-:W-:Y:S02]  /*9d10*/  IMAD.U32 R12, R36, 0x10000, RZ ;  /* 0x00010000240c7824 */ /* 0x000fe400078e00ff */
[----:B------:R-:W-:Y:S01]  /*9d20*/  FFMA.FTZ R50, R21, R20, -R50 ;  /* 0x0000001415327223 */ /* 0x000fe20000010832 */
[----:B------:R-:W-:Y:S02]  /*9d30*/  IMAD.U32 R29, R15, 0x10000, RZ ;  /* 0x000100000f1d7824 */ /* 0x000fe400078e00ff */
[----:B------:R-:W-:Y:S01]  /*9d40*/  FFMA.FTZ R30, R21, R30, R31 ;  /* 0x0000001e151e7223 */ /* 0x000fe2000001001f */
[C---:B------:R-:W-:Y:S01]  /*9d50*/  FMUL.FTZ R20, R35.reuse, R24 ;  /* 0x0000001823147220 */ /* 0x040fe20000410000 */
[----:B------:R-:W-:Y:S01]  /*9d60*/  LOP3.LUT R44, R44, 0xffff0000, RZ, 0xc0, !PT ;  /* 0xffff00002c2c7812 */ /* 0x000fe200078ec0ff */
[-C--:B------:R-:W-:Y:S01]  /*9d70*/  FMUL.FTZ R52, R35, R12.reuse ;  /* 0x0000000c23347220 */ /* 0x080fe20000410000 */
[----:B------:R-:W-:Y:S01]  /*9d80*/  IMAD.U32 R34, R26, 0x10000, RZ ;  /* 0x000100001a227824 */ /* 0x000fe200078e00ff */
[----:B------:R-:W-:Y:S01]  /*9d90*/  LOP3.LUT R42, R42, 0xffff0000, RZ, 0xc0, !PT ;  /* 0xffff00002a2a7812 */ /* 0x000fe200078ec0ff */
[----:B------:R-:W-:Y:S01]  /*9da0*/  IMAD.U32 R31, R46, 0x10000, RZ ;  /* 0x000100002e1f7824 */ /* 0x000fe200078e00ff */
[----:B------:R-:W-:Y:S01]  /*9db0*/  LOP3.LUT R13, R13, 0xffff0000, RZ, 0xc0, !PT ;  /* 0xffff00000d0d7812 */ /* 0x000fe200078ec0ff */
[C---:B------:R-:W-:Y:S01]  /*9dc0*/  FFMA.FTZ R43, R29.reuse, R12, -R20 ;  /* 0x0000000c1d2b7223 */ /* 0x040fe20000010814 */
[----:B------:R-:W-:Y:S01]  /*9dd0*/  FFMA.FTZ R52, R29, R24, R52 ;  /* 0x000000181d347223 */ /* 0x000fe20000010034 */
[----:B------:R-:W-:-:S02]  /*9de0*/  IMAD.U32 R28, R14, 0x10000, RZ ;  /* 0x000100000e1c7824 */ /* 0x000fc400078e00ff */
[C---:B------:R-:W-:Y:S01]  /*9df0*/  FMUL.FTZ R12, R25.reuse, R44 ;  /* 0x0000002c190c7220 */ /* 0x040fe20000410000 */
[----:B------:R-:W-:Y:S02]  /*9e00*/  IMAD.U32 R21, R38, 0x10000, RZ ;  /* 0x0001000026157824 */ /* 0x000fe400078e00ff */
[C---:B------:R-:W-:Y:S01]  /*9e10*/  FMUL.FTZ R29, R34.reuse, R31 ;  /* 0x0000001f221d7220 */ /* 0x040fe20000410000 */
[-C--:B------:R-:W-:Y:S01]  /*9e20*/  FMUL.FTZ R35, R25, R42.reuse ;  /* 0x0000002a19237220 */ /* 0x080fe20000410000 */
[C---:B------:R-:W-:Y:S01]  /*9e30*/  FFMA.FTZ R25, R13.reuse, R42, -R12 ;  /* 0x0000002a0d197223 */ /* 0x040fe2000001080c */
[-C--:B------:R-:W-:Y:S01]  /*9e40*/  FMUL.FTZ R41, R34, R21.reuse ;  /* 0x0000001522297220 */ /* 0x080fe20000410000 */
[----:B------:R-:W-:Y:S01]  /*9e50*/  FFMA.FTZ R29, R28, R21, -R29 ;  /* 0x000000151c1d7223 */ /* 0x000fe2000001081d */
[----:B------:R-:W-:Y:S01]  /*9e60*/  LOP3.LUT R26, R26, 0xffff0000, RZ, 0xc0, !PT ;  /* 0xffff00001a1a7812 */ /* 0x000fe200078ec0ff */
[----:B------:R-:W-:Y:S01]  /*9e70*/  FFMA.FTZ R35, R13, R44, R35 ;  /* 0x0000002c0d237223 */ /* 0x000fe20000010023 */
[----:B------:R-:W-:Y:S01]  /*9e80*/  LOP3.LUT R27, R27, 0xffff0000, RZ, 0xc0, !PT ;  /* 0xffff00001b1b7812 */ /* 0x000fe200078ec0ff */
[----:B------:R-:W-:Y:S01]  /*9e90*/  FFMA.FTZ R41, R28, R31, R41 ;  /* 0x0000001f1c297223 */ /* 0x000fe20000010029 */
[----:B------:R-:W-:-:S02]  /*9ea0*/  LOP3.LUT R21, R46, 0xffff0000, RZ, 0xc0, !PT ;  /* 0xffff00002e157812 */ /* 0x000fc400078ec0ff */
[----:B------:R-:W-:Y:S02]  /*9eb0*/  LOP3.LUT R12, R47, 0xffff0000, RZ, 0xc0, !PT ;  /* 0xffff00002f0c7812 */ /* 0x000fe400078ec0ff */
[----:B------:R-:W-:Y:S01]  /*9ec0*/  LOP3.LUT R13, R38, 0xffff0000, RZ, 0xc0, !PT ;  /* 0xffff0000260d7812 */ /* 0x000fe200078ec0ff */
[----:B------:R-:W-:Y:S01]  /*9ed0*/  FMUL.FTZ R31, R26, R21 ;  /* 0x000000151a1f7220 */ /* 0x000fe20000410000 */
[----:B------:R-:W-:Y:S01]  /*9ee0*/  LOP3.LUT R36, R36, 0xffff0000, RZ, 0xc0, !PT ;  /* 0xffff000024247812 */ /* 0x000fe200078ec0ff */
[----:B------:R-:W-:Y:S01]  /*9ef0*/  FMUL.FTZ R24, R27, R12 ;  /* 0x0000000c1b187220 */ /* 0x000fe20000410000 */
[----:B------:R-:W-:Y:S01]  /*9f00*/  LOP3.LUT R14, R14, 0xffff0000, RZ, 0xc0, !PT ;  /* 0xffff00000e0e7812 */ /* 0x000fe200078ec0ff */
[-C--:B------:R-:W-:Y:S01]  /*9f10*/  FMUL.FTZ R26, R26, R13.reuse ;  /* 0x0000000d1a1a7220 */ /* 0x080fe20000410000 */
[----:B------:R-:W-:Y:S01]  /*9f20*/  LOP3.LUT R15, R15, 0xffff0000, RZ, 0xc0, !PT ;  /* 0xffff00000f0f7812 */ /* 0x000fe200078ec0ff */
[-C--:B------:R-:W-:Y:S02]  /*9f30*/  FMUL.FTZ R27, R27, R36.reuse ;  /* 0x000000241b1b7220 */ /* 0x080fe40000410000 */
        /* <DEDUP_REMOVED lines=14> */
.L_x_2950:
[----:B------:R-:W-:Y:S05]  /*a020*/  BSYNC B1 ;  /* 0x0000000000017941 */ /* 0x000fea0003800000 */
.L_x_2949:
[----:B------:R-:W-:Y:S01]  /*a030*/  PRMT R3, R3, 0x5410, R0 ;  /* 0x0000541003037816 */ /* 0x000fe20000000000 */
[----:B------:R-:W-:Y:S06]  /*a040*/  @P0 BRA `(.L_x_2941) ;  /* 0x0000000400a80947 */ /* 0x000fec0003800000 */
[----:B01----:R-:W2:Y:S01]  /*a050*/  LDL R12, [R1+0x2c] ;  /* 0x00002c00010c7983 */ /* 0x003ea20000100800 */
        /* <DEDUP_REMOVED lines=10> */
[----:B------:R-:W-:Y:S02]  /*a100*/  LOP3.LUT R0, R0, R13, RZ, 0x3c, !PT ;  /* 0x0000000d00007212 */ /* 0x000fe400078e3cff */
[----:B------:R-:W-:Y:S02]  /*a110*/  SHF.R.U64 R33, R4, 0x10, R5 ;  /* 0x0000001004217819 */ /* 0x000fe40000001205 */
[----:B------:R-:W-:Y:S02]  /*a120*/  SHF.R.U64 R21, R8, 0x10, R9 ;  /* 0x0000001008157819 */ /* 0x000fe40000001209 */
[----:B------:R-:W-:Y:S02]  /*a130*/  PRMT R33, R54, 0x5410, R33 ;  /* 0x0000541036217816 */ /* 0x000fe40000000021 */
[----:B------:R-:W-:Y:S02]  /*a140*/  SHF.R.U32.HI R29, RZ, 0x10, R9 ;  /* 0x00000010ff1d7819 */ /* 0x000fe40000011609 */
[--C-:B------:R-:W-:Y:S01]  /*a150*/  SHF.R.U64 R30, R10, 0x10, R11.reuse ;  /* 0x000000100a1e7819 */ /* 0x100fe2000000120b */
[----:B------:R-:W-:Y:S01]  /*a160*/  IMAD.U32 R34, R33, 0x10000, RZ ;  /* 0x0001000021227824 */ /* 0x000fe200078e00ff */
[----:B------:R-:W-:-:S02]  /*a170*/  SHF.R.U32.HI R31, RZ, 0x10, R11 ;  /* 0x00000010ff1f7819 */ /* 0x000fc4000001160b */
[----:B------:R-:W-:Y:S02]  /*a180*/  SHF.R.U32.HI R35, RZ, 0x10, R5 ;  /* 0x00000010ff237819 */ /* 0x000fe40000011605 */
[----:B------:R-:W-:Y:S02]  /*a190*/  PRMT R21, R57, 0x5410, R21 ;  /* 0x0000541039157816 */ /* 0x000fe40000000015 */
[----:B------:R-:W-:Y:S02]  /*a1a0*/  SHF.R.U32.HI R38, RZ, 0x10, R7 ;  /* 0x00000010ff267819 */ /* 0x000fe40000011607 */
[----:B------:R-:W-:Y:S01]  /*a1b0*/  PRMT R30, R3, 0x5432, R30 ;  /* 0x00005432031e7816 */ /* 0x000fe2000000001e */
[----:B------:R-:W-:Y:S01]  /*a1c0*/  IMAD.U32 R28, R21, 0x10000, RZ ;  /* 0x00010000151c7824 */ /* 0x000fe200078e00ff */
[----:B------:R-:W-:Y:S02]  /*a1d0*/  PRMT R31, R3, 0x5410, R31 ;  /* 0x00005410031f7816 */ /* 0x000fe4000000001f */
[----:B------:R-:W-:-:S02]  /*a1e0*/  PRMT R35, R55, 0x5410, R35 ;  /* 0x0000541037237816 */ /* 0x000fc40000000023 */
[----:B------:R-:W-:Y:S02]  /*a1f0*/  PRMT R29, R58, 0x5410, R29 ;  /* 0x000054103a1d7816 */ /* 0x000fe4000000001d */
[----:B------:R-:W-:Y:S01]  /*a200*/  PRMT R38, R54, 0x5432, R38 ;  /* 0x0000543236267816 */ /* 0x000fe20000000026 */
[----:B------:R-:W-:Y:S01]  /*a210*/  IMAD.U32 R36, R35, 0x10000, RZ ;  /* 0x0001000023247824 */ /* 0x000fe200078e00ff */
[----:B------:R-:W-:Y:S02]  /*a220*/  SHF.R.U64 R37, R6, 0x10, R7 ;  /* 0x0000001006257819 */ /* 0x000fe40000001207 */
[----:B------:R-:W-:Y:S02]  /*a230*/  LOP3.LUT R33, R33, 0xffff0000, RZ, 0xc0, !PT ;  /* 0xffff000021217812 */ /* 0x000fe400078ec0ff */
[----:B------:R-:W-:Y:S02]  /*a240*/  PRMT R37, R56, 0x5410, R37 ;  /* 0x0000541038257816 */ /* 0x000fe40000000025 */
[----:B------:R-:W-:-:S02]  /*a250*/  LOP3.LUT R21, R21, 0xffff0000, RZ, 0xc0, !PT ;  /* 0xffff000015157812 */ /* 0x000fc400078ec0ff */
[----:B------:R-:W-:Y:S01]  /*a260*/  LOP3.LUT R35, R35, 0xffff0000, RZ, 0xc0, !PT ;  /* 0xffff000023237812 */ /* 0x000fe200078ec0ff */
[----:B--2---:R-:W-:-:S04]  /*a270*/  IMAD.IADD R0, R12, 0x1, R0 ;  /* 0x000000010c007824 */ /* 0x004fc800078e0200 */
[----:B------:R-:W-:Y:S01]  /*a280*/  IMAD R0, R0, 0x2, R23 ;  /* 0x0000000200007824 */ /* 0x000fe200078e0217 */
[----:B---3--:R-:W0:Y:S04]  /*a290*/  LDS.128 R12, [R41+0x18400] ;  /* 0x01840000290c7984 */ /* 0x008e280000000c00 */
[----:B------:R-:W1:Y:S01]  /*a2a0*/  LDS.128 R24, [R0+0x18400] ;  /* 0x0184000000187984 */ /* 0x000e620000000c00 */
[----:B0-----:R-:W-:Y:S02]  /*a2b0*/  IMAD.U32 R3, R12, 0x10000, RZ ;  /* 0x000100000c037824 */ /* 0x001fe400078e00ff */
[----:B-1----:R-:W-:-:S04]  /*a2c0*/  IMAD.U32 R9, R24, 0x10000, RZ ;  /* 0x0001000018097824 */ /* 0x002fc800078e00ff */
[----:B------:R-:W-:Y:S01]  /*a2d0*/  FMUL.FTZ R40, R9, R34 ;  /* 0x0000002209287220 */ /* 0x000fe20000410000 */
[----:B------:R-:W-:Y:S02]  /*a2e0*/  IMAD.U32 R11, R25, 0x10000, RZ ;  /* 0x00010000190b7824 */ /* 0x000fe400078e00ff */
[-C--:B------:R-:W-:Y:S01]  /*a2f0*/  FMUL.FTZ R42, R9, R28.reuse ;  /* 0x0000001c092a7220 */ /* 0x080fe20000410000 */
[----:B------:R-:W-:Y:S01]  /*a300*/  FFMA.FTZ R40, R3, R28, -R40 ;  /* 0x0000001c03287223 */ /* 0x000fe20000010828 */
[----:B------:R-:W-:Y:S02]  /*a310*/  IMAD.U32 R28, R29, 0x10000, RZ ;  /* 0x000100001d1c7824 */ /* 0x000fe400078e00ff */
[----:B------:R-:W-:Y:S02]  /*a320*/  IMAD.U32 R20, R27, 0x10000, RZ ;  /* 0x000100001b147824 */ /* 0x000fe400078e00ff */
[----:B------:R-:W-:Y:S02]  /*a330*/  IMAD.U32 R9, R38, 0x10000, RZ ;  /* 0x0001000026097824 */ /* 0x000fe400078e00ff */
[----:B------:R-:W-:Y:S01]  /*a340*/  FMUL.FTZ R44, R11, R36 ;  /* 0x000000240b2c7220 */ /* 0x000fe20000410000 */
[----:B------:R-:W-:-:S02]  /*a350*/  IMAD.U32 R5, R13, 0x10000, RZ ;  /* 0x000100000d057824 */ /* 0x000fc400078e00ff */
[----:B------:R-:W-:Y:S01]  /*a360*/  FFMA.FTZ R42, R3, R34, R42 ;  /* 0x00000022032a7223 */ /* 0x000fe2000001002a */
[----:B------:R-:W-:Y:S02]  /*a370*/  IMAD.U32 R3, R31, 0x10000, RZ ;  /* 0x000100001f037824 */ /* 0x000fe400078e00ff */
[-C--:B------:R-:W-:Y:S01]  /*a380*/  FMUL.FTZ R34, R11, R28.reuse ;  /* 0x0000001c0b227220 */ /* 0x080fe20000410000 */
[----:B------:R-:W-:Y:S01]  /*a390*/  IMAD.U32 R8, R15, 0x10000, RZ ;  /* 0x000100000f087824 */ /* 0x000fe200078e00ff */
[----:B------:R-:W-:Y:S01]  /*a3a0*/  LOP3.LUT R10, R24, 0xffff0000, RZ, 0xc0, !PT ;  /* 0xffff0000180a7812 */ /* 0x000fe200078ec0ff */
[C---:B------:R-:W-:Y:S01]  /*a3b0*/  FMUL.FTZ R11, R20.reuse, R9 ;  /* 0x00000009140b7220 */ /* 0x040fe20000410000 */
[----:B------:R-:W-:Y:S01]  /*a3c0*/  FFMA.FTZ R44, R5, R28, -R44 ;  /* 0x0000001c052c7223 */ /* 0x000fe2000001082c */
[-C--:B------:R-:W-:Y:S01]  /*a3d0*/  FMUL.FTZ R28, R20, R3.reuse ;  /* 0x00000003141c7220 */ /* 0x080fe20000410000 */
[----:B------:R-:W-:Y:S01]  /*a3e0*/  LOP3.LUT R4, R12, 0xffff0000, RZ, 0xc0, !PT ;  /* 0xffff00000c047812 */ /* 0x000fe200078ec0ff */
[----:B------:R-:W-:Y:S01]  /*a3f0*/  FFMA.FTZ R20, R8, R3, -R11 ;  /* 0x0000000308147223 */ /* 0x000fe2000001080b */
[----:B------:R-:W-:Y:S01]  /*a400*/  FMUL.FTZ R3, R10, R33 ;  /* 0x000000210a037220 */ /* 0x000fe20000410000 */
[----:B------:R-:W-:Y:S01]  /*a410*/  LOP3.LUT R12, R13, 0xffff0000, RZ, 0xc0, !PT ;  /* 0xffff00000d0c7812 */ /* 0x000fe200078ec0ff */
[----:B------:R-:W-:Y:S01]  /*a420*/  FFMA.FTZ R34, R5, R36, R34 ;  /* 0x0000002405227223 */ /* 0x000fe20000010022 */
[----:B------:R-:W-:-:S02]  /*a430*/  IMAD.U32 R13, R26, 0x10000, RZ ;  /* 0x000100001a0d7824 */ /* 0x000fc400078e00ff */
[----:B------:R-:W-:Y:S01]  /*a440*/  FFMA.FTZ R28, R8, R9, R28 ;  /* 0x00000009081c7223 */ /* 0x000fe2000001001c */
[----:B------:R-:W-:Y:S02]  /*a450*/  IMAD.U32 R5, R37, 0x10000, RZ ;  /* 0x0001000025057824 */ /* 0x000fe400078e00ff */
[-C--:B------:R-:W-:Y:S01]  /*a460*/  FMUL.FTZ R9, R10, R21.reuse ;  /* 0x000000150a097220 */ /* 0x080fe20000410000 */
[----:B------:R-:W-:Y:S01]  /*a470*/  FFMA.FTZ R21, R4, R21, -R3 ;  /* 0x0000001504157223 */ /* 0x000fe20000010803 */
[----:B------:R-:W-:Y:S01]  /*a480*/  LOP3.LUT R24, R25, 0xffff0000, RZ, 0xc0, !PT ;  /* 0xffff000019187812 */ /* 0x000fe200078ec0ff */
[----:B------:R-:W-:Y:S02]  /*a490*/  IMAD.U32 R3, R30, 0x10000, RZ ;  /* 0x000100001e037824 */ /* 0x000fe400078e00ff */
[----:B------:R-:W-:Y:S01]  /*a4a0*/  FMUL.FTZ R25, R13, R5 ;  /* 0x000000050d197220 */ /* 0x000fe20000410000 */
[C---:B------:R-:W-:Y:S01]  /*a4b0*/  IMAD.U32 R6, R14.reuse, 0x10000, RZ ;  /* 0x000100000e067824 */ /* 0x040fe200078e00ff */
[----:B------:R-:W-:Y:S01]  /*a4c0*/  LOP3.LUT R7, R14, 0xffff0000, RZ, 0xc0, !PT ;  /* 0xffff00000e077812 */ /* 0x000fe200078ec0ff */
[----:B------:R-:W-:Y:S01]  /*a4d0*/  FFMA.FTZ R9, R4, R33, R9 ;  /* 0x0000002104097223 */ /* 0x000fe20000010009 */
[----:B------:R-:W-:Y:S01]  /*a4e0*/  LOP3.LUT R14, R15, 0xffff0000, RZ, 0xc0, !PT ;  /* 0xffff00000f0e7812 */ /* 0x000fe200078ec0ff */
[-C--:B------:R-:W-:Y:S01]  /*a4f0*/  FMUL.FTZ R13, R13, R3.reuse ;  /* 0x000000030d0d7220 */ /* 0x080fe20000410000 */
[----:B------:R-:W-:Y:S01]  /*a500*/  LOP3.LUT R15, R26, 0xffff0000, RZ, 0xc0, !PT ;  /* 0xffff00001a0f7812 */ /* 0x000fe200078ec0ff */
[----:B------:R-:W-:Y:S01]  /*a510*/  FFMA.FTZ R25, R6, R3, -R25 ;  /* 0x0000000306197223 */ /* 0x000fe20000010819 */
[----:B------:R-:W-:-:S02]  /*a520*/  LOP3.LUT R4, R37, 0xffff0000, RZ, 0xc0, !PT ;  /* 0xffff000025047812 */ /* 0x000fc400078ec0ff */
[----:B------:R-:W-:Y:S02]  /*a530*/  LOP3.LUT R30, R30, 0xffff0000, RZ, 0xc0, !PT ;  /* 0xffff00001e1e7812 */ /* 0x000fe400078ec0ff */
[----:B------:R-:W-:Y:S02]  /*a540*/  LOP3.LUT R26, R27, 0xffff0000, RZ, 0xc0, !PT ;  /* 0xffff00001b1a7812 */ /* 0x000fe400078ec0ff */
[----:B------:R-:W-:Y:S01]  /*a550*/  LOP3.LUT R3, R38, 0xffff0000, RZ, 0xc0, !PT ;  /* 0xffff000026037812 */ /* 0x000fe200078ec0ff */
[----:B------:R-:W-:Y:S01]  /*a560*/  FFMA.FTZ R10, R6, R5, R13 ;  /* 0x00000005060a7223 */ /* 0x000fe2000001000d */
[----:B------:R-:W-:Y:S02]  /*a570*/  LOP3.LUT R29, R29, 0xffff0000, RZ, 0xc0, !PT ;  /* 0xffff00001d1d7812 */ /* 0x000fe400078ec0ff */
[----:B------:R-:W-:Y:S01]  /*a580*/  LOP3.LUT R31, R31, 0xffff0000, RZ, 0xc0, !PT ;  /* 0xffff00001f1f7812 */ /* 0x000fe200078ec0ff */
[C---:B------:R-:W-:Y:S01]  /*a590*/  FMUL.FTZ R6, R15.reuse, R4 ;  /* 0x000000040f067220 */ /* 0x040fe20000410000 */
[-C--:B------:R-:W-:Y:S01]  /*a5a0*/  FMUL.FTZ R15, R15, R30.reuse ;  /* 0x0000001e0f0f7220 */ /* 0x080fe20000410000 */
[----:B------:R-:W-:Y:S01]  /*a5b0*/  FMUL.FTZ R11, R24, R35 ;  /* 0x00000023180b7220 */ /* 0x000fe20000410000 */
[----:B------:R-:W-:Y:S01]  /*a5c0*/  FMUL.FTZ R5, R26, R3 ;  /* 0x000000031a057220 */ /* 0x000fe20000410000 */
[----:B------:R-:W-:Y:S01]  /*a5d0*/  FMUL.FTZ R24, R24, R29 ;  /* 0x0000001d18187220 */ /* 0x000fe20000410000 */
[----:B------:R-:W-:Y:S01]  /*a5e0*/  FMUL.FTZ R26, R26, R31 ;  /* 0x0000001f1a1a7220 */ /* 0x000fe20000410000 */
[C---:B------:R-:W-:Y:S01]  /*a5f0*/  FFMA.FTZ R6, R7.reuse, R30, -R6 ;  /* 0x0000001e07067223 */ /* 0x040fe20000010806 */
[----:B------:R-:W-:Y:S01]  /*a600*/  FFMA.FTZ R15, R7, R4, R15 ;  /* 0x00000004070f7223 */ /* 0x000fe2000001000f */
        /* <DEDUP_REMOVED lines=14> */
.L_x_2941:
[----:B------:R-:W-:Y:S05]  /*a6f0*/  BSYNC B0 ;  /* 0x0000000000007941 */ /* 0x000fea0003800000 */
.L_x_2927:
        /* <DEDUP_REMOVED lines=8> */
.L_x_2924:
[----:B-123--:R-:W1:Y:S01]  /*a780*/  S2R R0, SR_TID.X ;  /* 0x0000000000007919 */ /* 0x00ee620000002100 */
[----:B------:R-:W-:Y:S05]  /*a790*/  WARPSYNC.ALL ;  /* 0x0000000000007948 */ /* 0x000fea0003800000 */
[----:B------:R-:W-:Y:S02]  /*a7a0*/  LOP3.LUT R16, R16, 0xfffbffff, RZ, 0xc0, !PT ;  /* 0xfffbffff10107812 */ /* 0x000fe400078ec0ff */
[----:B-1----:R-:W-:-:S05]  /*a7b0*/  SHF.R.U32.HI R0, RZ, 0x7, R0 ;  /* 0x00000007ff007819 */ /* 0x002fca0000011600 */
[----:B------:R-:W-:Y:S02]  /*a7c0*/  VIADD R20, R0, 0x8 ;  /* 0x0000000800147836 */ /* 0x000fe40000000000 */
[----:B------:R-:W-:-:S03]  /*a7d0*/  IMAD.U32 R0, RZ, RZ, UR50 ;  /* 0x00000032ff007e24 */ /* 0x000fc6000f8e00ff */
[----:B------:R1:W-:Y:S02]  /*a7e0*/  BAR.SYNC.DEFER_BLOCKING R20, 0x100 ;  /* 0x000400140000751d */ /* 0x0003e40000010000 */
[----:B------:R-:W-:-:S13]  /*a7f0*/  ISETP.NE.AND P1, PT, R0, 0x3, PT ;  /* 0x000000030000780c */ /* 0x000fda0003f25270 */
[----:B------:R-:W-:Y:S01]  /*a800*/  @P1 LOP3.LUT R16, R16, 0x40000, RZ, 0xfc, !PT ;  /* 0x0004000010101812 */ /* 0x000fe200078efcff */
[----:B-1----:R-:W-:Y:S06]  /*a810*/  @!P1 BRA `(.L_x_2951) ;  /* 0x0000000000049947 */ /* 0x002fec0003800000 */
[----:B------:R-:W-:Y:S01]  /*a820*/  BPT.TRAP 0x1 ;  /* 0x000000040000795c */ /* 0x000fe20000300000 */
.L_x_2951:
[----:B------:R-:W-:Y:S01]  /*a830*/  IMAD R3, R2, 0x8, R23 ;  /* 0x0000000802037824 */ /* 0x000fe200078e0217 */
[----:B------:R-:W-:-:S04]  /*a840*/  SHF.L.U32 R72, R206, 0x1f, RZ ;  /* 0x0000001fce487819 */ /* 0x000fc800000006ff */
[----:B------:R1:W2:Y:S01]  /*a850*/  SYNCS.PHASECHK.TRANS64.TRYWAIT P0, [R3+URZ+0x22830], R72 ;  /* 0x02283048030075a7 */ /* 0x0002a2000800017f */
[----:B------:R-:W-:Y:S05]  /*a860*/  @!P1 BRA `(.L_x_2952) ;  /* 0x0000000000049947 */ /* 0x000fea0003800000 */
[----:B------:R-:W-:Y:S01]  /*a870*/  BPT.TRAP 0x1 ;  /* 0x000000040000795c */ /* 0x000fe20000300000 */
.L_x_2952:
[----:B------:R-:W-:Y:S01]  /*a880*/  VIADD R0, R23, 0x1c400 ;  /* 0x0001c40017007836 */ /* 0x000fe20000000000 */
[----:B------:R-:W-:Y:S01]  /*a890*/  LOP3.LUT R6, R32, 0x10000, RZ, 0xfc, !PT ;  /* 0x0001000020067812 */ /* 0x000fe200078efcff */
[----:B------:R-:W-:-:S03]  /*a8a0*/  IMAD.MOV.U32 R7, RZ, RZ, 0x40000040 ;  /* 0x40000040ff077424 */ /* 0x000fc600078e00ff */
[----:B------:R-:W-:-:S04]  /*a8b0*/  SHF.R.U32.HI R0, RZ, 0x4, R0 ;  /* 0x00000004ff007819 */ /* 0x000fc80000011600 */
[----:B------:R-:W-:-:S04]  /*a8c0*/  LOP3.LUT R0, R0, 0x3fff, RZ, 0xc0, !PT ;  /* 0x00003fff00007812 */ /* 0x000fc800078ec0ff */
[----:B------:R-:W-:Y:S01]  /*a8d0*/  LOP3.LUT R229, R0, 0x10000, RZ, 0xfc, !PT ;  /* 0x0001000000e57812 */ /* 0x000fe200078efcff */
[----:B--2---:R-:W-:Y:S06]  /*a8e0*/  @P0 BRA `(.L_x_2953) ;  /* 0x0000000000080947 */ /* 0x004fec0003800000 */
[----:B------:R-:W2:Y:S02]  /*a8f0*/  SYNCS.PHASECHK.TRANS64.TRYWAIT P0, [R3+URZ+0x22830], R72 ;  /* 0x02283048030075a7 */ /* 0x000ea4000800017f */
[----:B--2---:R-:W-:Y:S05]  /*a900*/  @!P0 BRA `(.L_x_2954) ;  /* 0x000001a000f08947 */ /* 0x004fea0003800000 */
.L_x_2953:
[----:B------:R-:W-:Y:S01]  /*a910*/  IMAD R4, R2, 0x300, R229 ;  /* 0x0000030002047824 */ /* 0x000fe200078e02e5 */
[----:B------:R-:W-:Y:S05]  /*a920*/  WARPSYNC.ALL ;  /* 0x0000000000007948 */ /* 0x000fea0003800000 */
[----:B------:R-:W-:Y:S01]  /*a930*/  IMAD.MOV.U32 R5, RZ, RZ, 0x40000040 ;  /* 0x40000040ff057424 */ /* 0x000fe200078e00ff */
[C---:B------:R-:W-:Y:S01]  /*a940*/  R2UR UR4, R6.reuse ;  /* 0x00000000060472ca */ /* 0x040fe200000e0000 */
[----:B0-----:R-:W-:Y:S01]  /*a950*/  WARPGROUP.ARRIVE ;  /* 0x00000000000079c5 */ /* 0x001fe20000000000 */
[----:B------:R-:W-:Y:S01]  /*a960*/  R2UR UR5, R7 ;  /* 0x00000000070572ca */ /* 0x000fe200000e0000 */
[----:B------:R-:W-:Y:S01]  /*a970*/  VIADD R14, R6, 0x2 ;  /* 0x00000002060e7836 */ /* 0x000fe20000000000 */
[C---:B------:R-:W-:Y:S01]  /*a980*/  R2UR UR6, R4.reuse ;  /* 0x00000000040672ca */ /* 0x040fe200000e0000 */
[----:B------:R-:W-:Y:S01]  /*a990*/  VIADD R8, R4, 0x2 ;  /* 0x0000000204087836 */ /* 0x000fe20000000000 */
[----:B------:R-:W-:Y:S01]  /*a9a0*/  R2UR UR7, R5 ;  /* 0x00000000050772ca */ /* 0x000fe200000e0000 */
[----:B------:R-:W-:Y:S01]  /*a9b0*/  IMAD.MOV.U32 R15, RZ, RZ, 0x40000040 ;  /* 0x40000040ff0f7424 */ /* 0x000fe200078e00ff */
[----:B------:R-:W0:Y:S01]  /*a9c0*/  S2R R0, SR_TID.X ;  /* 0x0000000000007919 */ /* 0x000e220000002100 */
[----:B------:R-:W-:-:S02]  /*a9d0*/  IMAD.MOV.U32 R9, RZ, RZ, 0x40000040 ;  /* 0x40000040ff097424 */ /* 0x000fc400078e00ff */
[C---:B------:R-:W-:Y:S02]  /*a9e0*/  VIADD R12, R6.reuse, 0x4 ;  /* 0x00000004060c7836 */ /* 0x040fe40000000000 */
[----:B------:R-:W-:Y:S02]  /*a9f0*/  IMAD.MOV.U32 R13, RZ, RZ, 0x40000040 ;  /* 0x40000040ff0d7424 */ /* 0x000fe400078e00ff */
[----:B------:R-:W-:Y:S02]  /*aa00*/  VIADD R10, R6, 0x6 ;  /* 0x00000006060a7836 */ /* 0x000fe40000000000 */
[----:B------:R-:W-:Y:S02]  /*aa10*/  IMAD.MOV.U32 R11, RZ, RZ, 0x40000040 ;  /* 0x40000040ff0b7424 */ /* 0x000fe400078e00ff */
[----:B------:R-:W-:Y:S01]  /*aa20*/  HGMMA.64x96x16.F32.BF16 R24, gdesc[UR4], RZ, !UPT, gsb0 ;  /* 0x01600000041879f0 */ /* 0x000fe2000c0018ff */
[----:B------:R-:W-:Y:S01]  /*aa30*/  R2UR UR4, R14 ;  /* 0x000000000e0472ca */ /* 0x000fe200000e0000 */
[----:B------:R-:W-:Y:S01]  /*aa40*/  IMAD.MOV.U32 R5, RZ, RZ, 0x40000040 ;  /* 0x40000040ff057424 */ /* 0x000fe200078e00ff */
[----:B------:R-:W-:Y:S01]  /*aa50*/  R2UR UR5, R15 ;  /* 0x000000000f0572ca */ /* 0x000fe200000e0000 */
[----:B------:R-:W-:Y:S01]  /*aa60*/  IMAD.U32 R94, RZ, RZ, UR50 ;  /* 0x00000032ff5e7e24 */ /* 0x000fe2000f8e00ff */
[----:B------:R-:W-:Y:S01]  /*aa70*/  R2UR UR6, R8 ;  /* 0x00000000080672ca */ /* 0x000fe200000e0000 */
[----:B------:R-:W-:Y:S01]  /*aa80*/  VIADD R8, R4, 0x4 ;  /* 0x0000000404087836 */ /* 0x000fe20000000000 */
[----:B------:R-:W-:Y:S01]  /*aa90*/  R2UR UR7, R9 ;  /* 0x00000000090772ca */ /* 0x000fe200000e0000 */
[----:B------:R-:W-:Y:S01]  /*aaa0*/  IMAD.MOV.U32 R9, RZ, RZ, 0x40000040 ;  /* 0x40000040ff097424 */ /* 0x000fe200078e00ff */
[----:B------:R-:W-:Y:S01]  /*aab0*/  ISETP.NE.AND P0, PT, R94, 0x3, PT ;  /* 0x000000035e00780c */ /* 0x000fe20003f05270 */
[----:B------:R-:W-:Y:S01]  /*aac0*/  VIADD R4, R4, 0x6 ;  /* 0x0000000604047836 */ /* 0x000fe20000000000 */
[----:B0-----:R-:W-:-:S04]  /*aad0*/  SHF.R.U32.HI R0, RZ, 0x7, R0 ;  /* 0x00000007ff007819 */ /* 0x001fc80000011600 */
[----:B------:R-:W-:Y:S01]  /*aae0*/  IADD3 R21, -R0, 0xb, RZ ;  /* 0x0000000b00157810 */ /* 0x000fe20007ffe1ff */
[----:B------:R-:W-:Y:S02]  /*aaf0*/  WARPGROUP.DEPBAR.LE gsb0, 0x0 ;  /* 0x00008000000079c5 */ /* 0x000fe40000010000 */
[----:B------:R-:W-:-:S06]  /*ab00*/  WARPGROUP.ARRIVE ;  /* 0x00000000000079c5 */ /* 0x000fcc0000000000 */
        /* <DEDUP_REMOVED lines=19> */
.L_x_2955:
[----:B------:R-:W3:Y:S01]  /*ac40*/  LDL R0, [R1+0x4] ;  /* 0x0000040001007983 */ /* 0x000ee20000100800 */
[----:B------:R-:W4:Y:S01]  /*ac50*/  LDC R4, c[0x0][0x448] ;  /* 0x00011200ff047b82 */ /* 0x000f220000000800 */
[----:B------:R-:W-:Y:S01]  /*ac60*/  ULDC.64 UR8, c[0x0][0x9e0] ;  /* 0x0002780000087ab9 */ /* 0x000fe20000000a00 */
[----:B------:R-:W-:Y:S01]  /*ac70*/  LOP3.LUT R16, R16, 0xfff7ffff, RZ, 0xc0, !PT ;  /* 0xfff7ffff10107812 */ /* 0x000fe200078ec0ff */
[----:B------:R-:W-:Y:S01]  /*ac80*/  UISETP.GE.AND UP0, UPT, UR9, 0x1, UPT ;  /* 0x000000010900788c */ /* 0x000fe2000bf06270 */
[C---:B------:R-:W-:Y:S01]  /*ac90*/  IMAD R8, R176.reuse, -0x60, R210 ;  /* 0xffffffa0b0087824 */ /* 0x040fe200078e02d2 */
[----:B------:R-:W-:Y:S01]  /*aca0*/  ULDC UR46, c[0x0][0x9dc] ;  /* 0x00027700002e7ab9 */ /* 0x000fe20000000800 */
[----:B------:R-:W-:Y:S01]  /*acb0*/  IMAD.MOV.U32 R73, RZ, RZ, -0x60 ;  /* 0xffffffa0ff497424 */ /* 0x000fe200078e00ff */
[----:B------:R-:W-:Y:S02]  /*acc0*/  ULOP3.LUT UR4, URZ, UR46, URZ, 0x33, !UPT ;  /* 0x0000002e3f047292 */ /* 0x000fe4000f8e333f */
[----:B------:R-:W-:Y:S01]  /*acd0*/  UP2UR UR51, UPR, URZ, 0x1 ;  /* 0x000000013f337883 */ /* 0x000fe20008000000 */
[----:B------:R-:W-:Y:S01]  /*ace0*/  IMAD R74, R176, R73, 0x60 ;  /* 0x00000060b04a7424 */ /* 0x000fe200078e0249 */
[----:B----4-:R-:W-:-:S13]  /*acf0*/  ISETP.NE.AND P0, PT, R4, 0x1, PT ;  /* 0x000000010400780c */ /* 0x010fda0003f05270 */
[----:B------:R-:W4:Y:S01]  /*ad00*/  @P0 LDC R5, c[0x0][0x44c] ;  /* 0x00011300ff050b82 */ /* 0x000f220000000800 */
[----:B------:R-:W-:-:S07]  /*ad10*/  @P0 LOP3.LUT R16, R16, 0x80000, RZ, 0xfc, !PT ;  /* 0x0008000010100812 */ /* 0x000fce00078efcff */
[----:B------:R-:W5:Y:S01]  /*ad20*/  @P0 LDC R9, c[0x0][0x450] ;  /* 0x00011400ff090b82 */ /* 0x000f620000000800 */
[----:B---3--:R-:W-:-:S04]  /*ad30*/  IMAD.IADD R0, R0, 0x1, R228 ;  /* 0x0000000100007824 */ /* 0x008fc800078e02e4 */
[----:B----4-:R-:W-:-:S04]  /*ad40*/  @P0 IMAD.HI.U32 R4, R0, R5, RZ ;  /* 0x0000000500040227 */ /* 0x010fc800078e00ff */
[----:B------:R-:W-:Y:S01]  /*ad50*/  IMAD.U32 R5, RZ, RZ, UR47 ;  /* 0x0000002fff057e24 */ /* 0x000fe2000f8e00ff */
[----:B-----5:R-:W-:Y:S01]  /*ad60*/  @P0 SHF.R.U32.HI R0, RZ, R9, R4 ;  /* 0x00000009ff000219 */ /* 0x020fe20000011604 */
[----:B------:R-:W-:Y:S01]  /*ad70*/  VIADD R4, R3, 0x22840 ;  /* 0x0002284003047836 */ /* 0x000fe20000000000 */
[----:B------:R-:W-:Y:S02]  /*ad80*/  PLOP3.LUT P0, PT, PT, PT, UP0, 0x40, 0x0 ;  /* 0x000000000000781c */ /* 0x000fe40003f0e808 */
[----:B------:R-:W-:Y:S01]  /*ad90*/  IADD3 R9, -R211, 0x60, R8 ;  /* 0x00000060d3097810 */ /* 0x000fe20007ffe108 */
[----:B------:R-:W3:Y:S01]  /*ada0*/  SHFL.IDX PT, R77, R0, RZ, 0x1c1f ;  /* 0x001c1fff004d7589 */ /* 0x000ee200000e0000 */
[----:B------:R-:W-:-:S04]  /*adb0*/  PRMT R4, R5, 0x654, R4 ;  /* 0x0000065405047816 */ /* 0x000fc80000000004 */
[----:B------:R4:W-:Y:S02]  /*adc0*/  SYNCS.ARRIVE.TRANS64.RED.A1T0 RZ, [R4+URZ], RZ ;  /* 0x000000ff04ff79a7 */ /* 0x0009e4000810043f */
[----:B----4-:R-:W-:-:S05]  /*add0*/  IADD3 R4, -R211, 0x61, R8 ;  /* 0x00000061d3047810 */ /* 0x010fca0007ffe108 */
[----:B------:R-:W-:-:S04]  /*ade0*/  IMAD.IADD R5, R4, 0x1, -R207 ;  /* 0x0000000104057824 */ /* 0x000fc800078e0acf */
[C---:B------:R-:W-:Y:S02]  /*adf0*/  VIADD R4, R5.reuse, UR8 ;  /* 0x0000000805047c36 */ /* 0x040fe40008000000 */
[----:B------:R-:W-:Y:S02]  /*ae00*/  VIADD R8, R5, UR4 ;  /* 0x0000000405087c36 */ /* 0x000fe40008000000 */
[----:B------:R-:W-:Y:S01]  /*ae10*/  IMAD.IADD R5, R74, 0x1, -R211 ;  /* 0x000000014a057824 */ /* 0x000fe200078e0ad3 */
[----:B---3--:R-:W-:Y:S01]  /*ae20*/  VIADDMNMX R75, R77, R4, R9, PT ;  /* 0x000000044d4b7246 */ /* 0x008fe20003800109 */
[----:B------:R-:W-:Y:S01]  /*ae30*/  IMAD.IADD R73, R8, 0x1, R77 ;  /* 0x0000000108497824 */ /* 0x000fe200078e024d */
[----:B------:R-:W-:Y:S06]  /*ae40*/  @P0 BRA `(.L_x_2956) ;  /* 0x0000000000540947 */ /* 0x000fec0003800000 */
[----:B------:R-:W-:Y:S01]  /*ae50*/  IADD3 R76, -R207, R210, R77 ;  /* 0x000000d2cf4c7210 */ /* 0x000fe20007ffe14d */
[----:B------:R-:W-:Y:S03]  /*ae60*/  BSSY B0, `(.L_x_2957) ;  /* 0x0000010000007945 */ /* 0x000fe60003800000 */
[----:B------:R-:W-:-:S13]  /*ae70*/  ISETP.GT.AND P0, PT, R76, -0x1, PT ;  /* 0xffffffff4c00780c */ /* 0x000fda0003f04270 */
[----:B------:R-:W-:Y:S05]  /*ae80*/  @P0 BRA `(.L_x_2958) ;  /* 0x0000000000200947 */ /* 0x000fea0003800000 */
[----:B------:R-:W-:Y:S01]  /*ae90*/  UISETP.NE.AND UP0, UPT, UR9, 0x1, UPT ;  /* 0x000000010900788c */ /* 0x000fe2000bf05270 */
[----:B------:R-:W-:-:S05]  /*aea0*/  LOP3.LUT R76, RZ, R76, RZ, 0x33, !PT ;  /* 0x0000004cff4c7212 */ /* 0x000fca00078e33ff */
[----:B------:R-:W-:-:S05]  /*aeb0*/  PLOP3.LUT P0, PT, PT, PT, UP0, 0x80, 0x0 ;  /* 0x000000000000781c */ /* 0x000fca0003f0f008 */
[----:B------:R-:W-:-:S08]  /*aec0*/  @UP0 ULDC.64 UR4, c[0x0][0x9e8] ;  /* 0x00027a0000040ab9 */ /* 0x000fd00000000a00 */
[----:B------:R-:W-:-:S05]  /*aed0*/  @P0 IMAD.HI.U32 R77, R76, UR4, RZ ;  /* 0x000000044c4d0c27 */ /* 0x000fca000f8e00ff */
[----:B------:R-:W-:-:S04]  /*aee0*/  @P0 SHF.R.U32.HI R76, RZ, UR5, R77 ;  /* 0x00000005ff4c0c19 */ /* 0x000fc8000801164d */
[----:B------:R-:W-:Y:S01]  /*aef0*/  LOP3.LUT R76, RZ, R76, RZ, 0x33, !PT ;  /* 0x0000004cff4c7212 */ /* 0x000fe200078e33ff */
[----:B------:R-:W-:Y:S06]  /*af00*/  BRA `(.L_x_2959) ;  /* 0x0000000000147947 */ /* 0x000fec0003800000 */
.L_x_2958:
[----:B------:R-:W-:-:S06]  /*af10*/  UISETP.NE.AND UP0, UPT, UR9, 0x1, UPT ;  /* 0x000000010900788c */ /* 0x000fcc000bf05270 */
[----:B------:R-:W-:-:S05]  /*af20*/  PLOP3.LUT P0, PT, PT, PT, UP0, 0x80, 0x0 ;  /* 0x000000000000781c */ /* 0x000fca0003f0f008 */
[----:B------:R-:W-:-:S08]  /*af30*/  @UP0 ULDC.64 UR4, c[0x0][0x9e8] ;  /* 0x00027a0000040ab9 */ /* 0x000fd00000000a00 */
[----:B------:R-:W-:-:S05]  /*af40*/  @P0 IMAD.HI.U32 R77, R76, UR4, RZ ;  /* 0x000000044c4d0c27 */ /* 0x000fca000f8e00ff */
[----:B------:R-:W-:-:S07]  /*af50*/  @P0 SHF.R.U32.HI R76, RZ, UR5, R77 ;  /* 0x00000005ff4c0c19 */ /* 0x000fce000801164d */
.L_x_2959:
[----:B------:R-:W-:Y:S05]  /*af60*/  BSYNC B0 ;  /* 0x0000000000007941 */ /* 0x000fea0003800000 */
.L_x_2957:
[----:B------:R-:W-:-:S05]  /*af70*/  IMAD R76, R76, UR9, R5 ;  /* 0x000000094c4c7c24 */ /* 0x000fca000f8e0205 */
[----:B------:R-:W-:Y:S02]  /*af80*/  VIMNMX R73, R73, R76, !PT ;  /* 0x0000004c49497248 */ /* 0x000fe40007fe0100 */
[----:B------:R-:W-:-:S07]  /*af90*/  VIADDMNMX R75, R76, UR9, R75, PT ;  /* 0x000000094c4b7c46 */ /* 0x000fce000b80014b */
.L_x_2956:
[C---:B------:R-:W-:Y:S01]  /*afa0*/  ISETP.GE.AND P1, PT, R74.reuse, 0x9, PT ;  /* 0x000000094a00780c */ /* 0x040fe20003f26270 */
[----:B------:R-:W-:Y:S01]  /*afb0*/  UISETP.GE.AND UP0, UPT, UR9, 0x1, UPT ;  /* 0x000000010900788c */ /* 0x000fe2000bf06270 */
[C---:B------:R-:W-:Y:S02]  /*afc0*/  ISETP.GE.AND P0, PT, R74.reuse, 0x2, PT ;  /* 0x000000024a00780c */ /* 0x040fe40003f06270 */
[C---:B------:R-:W-:Y:S02]  /*afd0*/  ISETP.GT.AND P2, PT, R73.reuse, 0x8, !P1 ;  /* 0x000000084900780c */ /* 0x040fe40004f44270 */
[----:B------:R-:W-:Y:S02]  /*afe0*/  ISETP.GT.AND P3, PT, R73, 0x1, !P0 ;  /* 0x000000014900780c */ /* 0x000fe40004764270 */
[----:B------:R-:W-:Y:S02]  /*aff0*/  ISETP.LT.OR P2, PT, R75, 0x9, P2 ;  /* 0x000000094b00780c */ /* 0x000fe40001741670 */
[----:B------:R-:W-:-:S02]  /*b000*/  ISETP.GE.AND P4, PT, R74, 0xa, PT ;  /* 0x0000000a4a00780c */ /* 0x000fc40003f86270 */
[----:B------:R-:W-:Y:S02]  /*b010*/  FSEL R28, R28, -INF , !P2 ;  /* 0xff8000001c1c7808 */ /* 0x000fe40005000000 */
[----:B------:R-:W-:Y:S02]  /*b020*/  ISETP.LT.OR P3, PT, R75, 0x2, P3 ;  /* 0x000000024b00780c */ /* 0x000fe40001f61670 */
[----:B------:R-:W-:Y:S02]  /*b030*/  ISETP.GT.AND P2, PT, R73, 0x9, !P4 ;  /* 0x000000094900780c */ /* 0x000fe40006744270 */
[----:B------:R-:W-:Y:S02]  /*b040*/  FSEL R25, R25, -INF , !P3 ;  /* 0xff80000019197808 */ /* 0x000fe40005800000 */
        /* <DEDUP_REMOVED lines=89> */
[C---:B------:R-:W-:Y:S02]  /*b5e0*/  ISETP.GE.AND P5, PT, R74.reuse, 0x1, PT ;  /* 0x000000014a00780c */ /* 0x040fe40003fa6270 */
[----:B------:R-:W-:Y:S02]  /*b5f0*/  ISETP.GT.AND P3, PT, R73, 0x51, !P2 ;  /* 0x000000514900780c */ /* 0x000fe40005764270 */
[----:B------:R-:W-:-:S02]  /*b600*/  ISETP.GE.AND P6, PT, R74, 0x5a, PT ;  /* 0x0000005a4a00780c */ /* 0x000fc40003fc6270 */
        /* <DEDUP_REMOVED lines=9> */
[----:B------:R-:W-:Y:S02]  /*b6a0*/  ISETP.GT.AND P4, PT, R73, 0x59, !P6 ;  /* 0x000000594900780c */ /* 0x000fe40007784270 */
[----:B------:R-:W3:Y:S02]  /*b6b0*/  SHFL.IDX PT, R73, R0, 0x1, 0x1c1f ;  /* 0x003c1f0000497f89 */ /* 0x000ee400000e0000 */
[----:B------:R-:W-:-:S04]  /*b6c0*/  ISETP.LT.OR P4, PT, R75, 0x5a, P4 ;  /* 0x0000005a4b00780c */ /* 0x000fc80002781670 */
[----:B------:R-:W-:Y:S02]  /*b6d0*/  FSEL R69, R69, -INF , !P4 ;  /* 0xff80000045457808 */ /* 0x000fe40006000000 */
[----:B------:R-:W-:Y:S02]  /*b6e0*/  PLOP3.LUT P4, PT, PT, PT, UP0, 0x40, 0x0 ;  /* 0x000000000000781c */ /* 0x000fe40003f8e808 */
[----:B---3--:R-:W-:Y:S01]  /*b6f0*/  VIADDMNMX R4, R73, R4, R9, PT ;  /* 0x0000000449047246 */ /* 0x008fe20003800109 */
[----:B------:R-:W-:-:S10]  /*b700*/  IMAD.IADD R8, R8, 0x1, R73 ;  /* 0x0000000108087824 */ /* 0x000fd400078e0249 */
[----:B------:R-:W-:Y:S05]  /*b710*/  @P4 BRA `(.L_x_2960) ;  /* 0x00000000005c4947 */ /* 0x000fea0003800000 */
        /* <DEDUP_REMOVED lines=8> */
[----:B------:R-:W-:Y:S01]  /*b7a0*/  @P4 IMAD.HI.U32 R9, R0, UR4, RZ ;  /* 0x0000000400094c27 */ /* 0x000fe2000f8e00ff */
[----:B------:R-:W-:-:S13]  /*b7b0*/  PLOP3.LUT P4, PT, PT, PT, UP0, 0x80, 0x0 ;  /* 0x000000000000781c */ /* 0x000fda0003f8f008 */
[----:B------:R-:W-:-:S04]  /*b7c0*/  @P4 SHF.R.U32.HI R0, RZ, UR5, R9 ;  /* 0x00000005ff004c19 */ /* 0x000fc80008011609 */
[----:B------:R-:W-:Y:S01]  /*b7d0*/  LOP3.LUT R0, RZ, R0, RZ, 0x33, !PT ;  /* 0x00000000ff007212 */ /* 0x000fe200078e33ff */
[----:B------:R-:W-:Y:S06]  /*b7e0*/  BRA `(.L_x_2963) ;  /* 0x0000000000187947 */ /* 0x000fec0003800000 */
.L_x_2962:
[----:B------:R-:W-:-:S06]  /*b7f0*/  UISETP.NE.AND UP0, UPT, UR9, 0x1, UPT ;  /* 0x000000010900788c */ /* 0x000fcc000bf05270 */
[----:B------:R-:W-:-:S05]  /*b800*/  PLOP3.LUT P4, PT, PT, PT, UP0, 0x80, 0x0 ;  /* 0x000000000000781c */ /* 0x000fca0003f8f008 */
[----:B------:R-:W-:-:S08]  /*b810*/  @UP0 ULDC.64 UR4, c[0x0][0x9e8] ;  /* 0x00027a0000040ab9 */ /* 0x000fd00000000a00 */
[----:B------:R-:W-:Y:S01]  /*b820*/  @P4 IMAD.HI.U32 R9, R0, UR4, RZ ;  /* 0x0000000400094c27 */ /* 0x000fe2000f8e00ff */
[----:B------:R-:W-:-:S13]  /*b830*/  PLOP3.LUT P4, PT, PT, PT, UP0, 0x80, 0x0 ;  /* 0x000000000000781c */ /* 0x000fda0003f8f008 */
[----:B------:R-:W-:-:S07]  /*b840*/  @P4 SHF.R.U32.HI R0, RZ, UR5, R9 ;  /* 0x00000005ff004c19 */ /* 0x000fce0008011609 */
.L_x_2963:
[----:B------:R-:W-:Y:S05]  /*b850*/  BSYNC B0 ;  /* 0x0000000000007941 */ /* 0x000fea0003800000 */
.L_x_2961:
[----:B------:R-:W-:-:S05]  /*b860*/  IMAD R5, R0, UR9, R5 ;  /* 0x0000000900057c24 */ /* 0x000fca000f8e0205 */
[----:B------:R-:W-:Y:S02]  /*b870*/  VIMNMX R8, R8, R5, !PT ;  /* 0x0000000508087248 */ /* 0x000fe40007fe0100 */
[----:B------:R-:W-:-:S07]  /*b880*/  VIADDMNMX R4, R5, UR9, R4, PT ;  /* 0x0000000905047c46 */ /* 0x000fce000b800104 */
.L_x_2960:
        /* <DEDUP_REMOVED lines=69> */
[----:B------:R-:W3:Y:S01]  /*bce0*/  SHFL.BFLY PT, R0, R5, 0x2, 0x1f ;  /* 0x0c401f0005007f89 */ /* 0x000ee200000e0000 */
[----:B------:R-:W-:Y:S02]  /*bcf0*/  ISETP.LT.OR P0, PT, R4, 0x31, P0 ;  /* 0x000000310400780c */ /* 0x000fe40000701670 */
[----:B------:R-:W-:Y:S02]  /*bd00*/  ISETP.NE.AND P4, PT, R93, RZ, PT ;  /* 0x000000ff5d00720c */ /* 0x000fe40003f85270 */
[----:B------:R-:W-:Y:S02]  /*bd10*/  FSEL R50, R50, -INF , !P0 ;  /* 0xff80000032327808 */ /* 0x000fe40004000000 */
[----:B------:R-:W-:-:S02]  /*bd20*/  ISETP.NE.AND P0, PT, R80, RZ, PT ;  /* 0x000000ff5000720c */ /* 0x000fc40003f05270 */
[C---:B------:R-:W-:Y:S02]  /*bd30*/  ISETP.GT.AND P5, PT, R8.reuse, RZ, !P5 ;  /* 0x000000ff0800720c */ /* 0x040fe40006fa4270 */
[----:B------:R-:W-:Y:S02]  /*bd40*/  ISETP.GT.AND P0, PT, R8, 0x31, !P0 ;  /* 0x000000310800780c */ /* 0x000fe40004704270 */
[C---:B------:R-:W-:Y:S02]  /*bd50*/  ISETP.LT.OR P5, PT, R4.reuse, 0x1, P5 ;  /* 0x000000010400780c */ /* 0x040fe40002fa1670 */
[----:B------:R-:W-:Y:S02]  /*bd60*/  ISETP.LT.OR P0, PT, R4, 0x32, P0 ;  /* 0x000000320400780c */ /* 0x000fe40000701670 */
[----:B------:R-:W-:Y:S02]  /*bd70*/  FSEL R26, R26, -INF , !P5 ;  /* 0xff8000001a1a7808 */ /* 0x000fe40006800000 */
[----:B------:R-:W-:-:S02]  /*bd80*/  FSEL R51, R51, -INF , !P0 ;  /* 0xff80000033337808 */ /* 0x000fc40004000000 */
[----:B------:R-:W-:Y:S02]  /*bd90*/  ISETP.NE.AND P0, PT, R79, RZ, PT ;  /* 0x000000ff4f00720c */ /* 0x000fe40003f05270 */
[C---:B------:R-:W-:Y:S02]  /*bda0*/  ISETP.GT.AND P2, PT, R8.reuse, 0x51, !P2 ;  /* 0x000000510800780c */ /* 0x040fe40005744270 */
[----:B------:R-:W-:Y:S02]  /*bdb0*/  ISETP.GT.AND P0, PT, R8, 0x38, !P0 ;  /* 0x000000380800780c */ /* 0x000fe40004704270 */
[----:B---3--:R-:W-:Y:S02]  /*bdc0*/  FMNMX.FTZ R9, R5, R0, !PT ;  /* 0x0000000005097209 */ /* 0x008fe40007810000 */
[----:B------:R-:W-:Y:S02]  /*bdd0*/  ISETP.LT.OR P0, PT, R4, 0x39, P0 ;  /* 0x000000390400780c */ /* 0x000fe40000701670 */
[----:B------:R-:W-:Y:S01]  /*bde0*/  FMNMX.FTZ R5, R26, R27, !PT ;  /* 0x0000001b1a057209 */ /* 0x000fe20007810000 */
[----:B------:R-:W3:Y:S01]  /*bdf0*/  SHFL.BFLY PT, R0, R9, 0x1, 0x1f ;  /* 0x0c201f0009007f89 */ /* 0x000ee200000e0000 */
[----:B------:R-:W-:-:S02]  /*be00*/  FSEL R54, R54, -INF , !P0 ;  /* 0xff80000036367808 */ /* 0x000fc40004000000 */
[----:B------:R-:W-:Y:S02]  /*be10*/  ISETP.NE.AND P0, PT, R78, RZ, PT ;  /* 0x000000ff4e00720c */ /* 0x000fe40003f05270 */
[C---:B------:R-:W-:Y:S02]  /*be20*/  ISETP.GT.AND P3, PT, R8.reuse, 0x58, !P3 ;  /* 0x000000580800780c */ /* 0x040fe40005f64270 */
[C---:B------:R-:W-:Y:S02]  /*be30*/  ISETP.GT.AND P0, PT, R8.reuse, 0x39, !P0 ;  /* 0x000000390800780c */ /* 0x040fe40004704270 */
[----:B------:R-:W-:Y:S02]  /*be40*/  ISETP.GT.AND P6, PT, R8, 0x59, !P6 ;  /* 0x000000590800780c */ /* 0x000fe400077c4270 */
[C---:B------:R-:W-:Y:S02]  /*be50*/  ISETP.LT.OR P0, PT, R4.reuse, 0x3a, P0 ;  /* 0x0000003a0400780c */ /* 0x040fe40000701670 */
[----:B------:R-:W-:-:S02]  /*be60*/  ISETP.LT.OR P2, PT, R4, 0x52, P2 ;  /* 0x000000520400780c */ /* 0x000fc40001741670 */
[----:B------:R-:W-:Y:S02]  /*be70*/  FSEL R55, R55, -INF , !P0 ;  /* 0xff80000037377808 */ /* 0x000fe40004000000 */
[----:B------:R-:W-:Y:S02]  /*be80*/  ISETP.NE.AND P0, PT, R77, RZ, PT ;  /* 0x000000ff4d00720c */ /* 0x000fe40003f05270 */
[----:B------:R-:W-:Y:S02]  /*be90*/  ISETP.LT.OR P3, PT, R4, 0x59, P3 ;  /* 0x000000590400780c */ /* 0x000fe40001f61670 */
[----:B------:R-:W-:Y:S02]  /*bea0*/  ISETP.GT.AND P0, PT, R8, 0x40, !P0 ;  /* 0x000000400800780c */ /* 0x000fe40004704270 */
[----:B------:R-:W-:Y:S02]  /*beb0*/  FSEL R67, R67, -INF , !P2 ;  /* 0xff80000043437808 */ /* 0x000fe40005000000 */
[----:B------:R-:W-:-:S02]  /*bec0*/  ISETP.LT.OR P0, PT, R4, 0x41, P0 ;  /* 0x000000410400780c */ /* 0x000fc40000701670 */
[----:B---3--:R-:W-:Y:S02]  /*bed0*/  FMNMX.FTZ R0, R9, R0, !PT ;  /* 0x0000000009007209 */ /* 0x008fe40007810000 */
[----:B------:R-:W-:Y:S02]  /*bee0*/  FSEL R58, R58, -INF , !P0 ;  /* 0xff8000003a3a7808 */ /* 0x000fe40004000000 */
[----:B------:R-:W-:Y:S01]  /*bef0*/  ISETP.GT.AND P0, PT, R8, 0x41, !P1 ;  /* 0x000000410800780c */ /* 0x000fe20004f04270 */
[----:B------:R-:W-:Y:S01]  /*bf00*/  FMUL.FTZ R73, R0, UR48 ;  /* 0x0000003000497c20 */ /* 0x000fe20008410000 */
[C---:B------:R-:W-:Y:S02]  /*bf10*/  ISETP.LT.OR P6, PT, R4.reuse, 0x5a, P6 ;  /* 0x0000005a0400780c */ /* 0x040fe400037c1670 */
[----:B------:R-:W-:Y:S02]  /*bf20*/  ISETP.LT.OR P0, PT, R4, 0x42, P0 ;  /* 0x000000420400780c */ /* 0x000fe40000701670 */
[----:B------:R-:W-:-:S02]  /*bf30*/  FSEL R70, R70, -INF , !P3 ;  /* 0xff80000046467808 */ /* 0x000fc40005800000 */
[----:B------:R-:W-:Y:S02]  /*bf40*/  FSEL R59, R59, -INF , !P0 ;  /* 0xff8000003b3b7808 */ /* 0x000fe40004000000 */
[----:B------:R-:W-:Y:S02]  /*bf50*/  ISETP.GT.AND P0, PT, R8, 0x48, !P4 ;  /* 0x000000480800780c */ /* 0x000fe40006704270 */
[----:B------:R-:W-:Y:S02]  /*bf60*/  ISETP.NE.AND P4, PT, R89, RZ, PT ;  /* 0x000000ff5900720c */ /* 0x000fe40003f85270 */
[----:B------:R-:W-:Y:S02]  /*bf70*/  ISETP.LT.OR P0, PT, R4, 0x49, P0 ;  /* 0x000000490400780c */ /* 0x000fe40000701670 */
[----:B------:R-:W-:Y:S02]  /*bf80*/  FSEL R71, R71, -INF , !P6 ;  /* 0xff80000047477808 */ /* 0x000fe40007000000 */
[----:B------:R-:W-:-:S02]  /*bf90*/  FSEL R62, R62, -INF , !P0 ;  /* 0xff8000003e3e7808 */ /* 0x000fc40004000000 */
[----:B------:R-:W-:-:S04]  /*bfa0*/  FSETP.NEU.FTZ.AND P0, PT, R0, -INF , PT ;  /* 0xff8000000000780b */ /* 0x000fc80003f1d000 */
[----:B------:R-:W-:Y:S02]  /*bfb0*/  FSEL R73, R73, RZ, P0 ;  /* 0x000000ff49497208 */ /* 0x000fe40000000000 */
[----:B------:R-:W-:Y:S02]  /*bfc0*/  ISETP.GT.AND P0, PT, R8, 0x49, !P4 ;  /* 0x000000490800780c */ /* 0x000fe40006704270 */
[----:B------:R-:W-:Y:S01]  /*bfd0*/  ISETP.NE.AND P4, PT, R76, RZ, PT ;  /* 0x000000ff4c00720c */ /* 0x000fe20003f85270 */
        /* <DEDUP_REMOVED lines=19> */
[----:B------:R-:W-:Y:S01]  /*c110*/  FSEL R66, R66, -INF , !P0 ;  /* 0xff80000042427808 */ /* 0x000fe20004000000 */
[--C-:B------:R-:W-:Y:S01]  /*c120*/  FFMA.FTZ R160, R40, UR48, -R73.reuse ;  /* 0x0000003028a07c23 */ /* 0x100fe20008010849 */
[----:B------:R-:W-:Y:S01]  /*c130*/  FMNMX.FTZ R5, R39, R24, !PT ;  /* 0x0000001827057209 */ /* 0x000fe20007810000 */
[----:B------:R-:W4:Y:S01]  /*c140*/  MUFU.EX2 R154, R154 ;  /* 0x0000009a009a7308 */ /* 0x000f220000000800 */
        /* <DEDUP_REMOVED lines=21> */
[----:B------:R-:W-:Y:S01]  /*c2a0*/  FFMA.FTZ R65, R69, UR48, -R73 ;  /* 0x0000003045417c23 */ /* 0x000fe20008010849 */
[----:B------:R-:W-:Y:S01]  /*c2b0*/  FMNMX.FTZ R5, R51, R24, !PT ;  /* 0x0000001833057209 */ /* 0x000fe20007810000 */
[----:B------:R-:W1:Y:S01]  /*c2c0*/  MUFU.EX2 R29, R29 ;  /* 0x0000001d001d7308 */ /* 0x000e620000000800 */
[----:B------:R-:W-:-:S02]  /*c2d0*/  ISETP.NE.AND P4, PT, R94, 0x3, PT ;  /* 0x000000035e00780c */ /* 0x000fc40003f85270 */
[----:B------:R-:W-:-:S04]  /*c2e0*/  FMNMX.FTZ R24, R54, R5, !PT ;  /* 0x0000000536187209 */ /* 0x000fc80007810000 */
[----:B------:R-:W-:Y:S01]  /*c2f0*/  FMNMX.FTZ R5, R55, R24, !PT ;  /* 0x0000001837057209 */ /* 0x000fe20007810000 */
[----:B------:R-:W2:Y:S03]  /*c300*/  MUFU.EX2 R158, R158 ;  /* 0x0000009e009e7308 */ /* 0x000ea60000000800 */
[----:B------:R-:W-:-:S04]  /*c310*/  FMNMX.FTZ R24, R58, R5, !PT ;  /* 0x000000053a187209 */ /* 0x000fc80007810000 */
[----:B------:R-:W-:Y:S01]  /*c320*/  FMNMX.FTZ R5, R59, R24, !PT ;  /* 0x000000183b057209 */ /* 0x000fe20007810000 */
[----:B------:R-:W2:Y:S03]  /*c330*/  MUFU.EX2 R33, R33 ;  /* 0x0000002100217308 */ /* 0x000ea60000000800 */
[----:B------:R-:W-:-:S04]  /*c340*/  FMNMX.FTZ R8, R62, R5, !PT ;  /* 0x000000053e087209 */ /* 0x000fc80007810000 */
[----:B------:R-:W-:Y:S01]  /*c350*/  FMNMX.FTZ R5, R63, R8, !PT ;  /* 0x000000083f057209 */ /* 0x000fe20007810000 */
[----:B------:R-:W-:Y:S03]  /*c360*/  MUFU.EX2 R160, R160 ;  /* 0x000000a000a07308 */ /* 0x000fe60000000800 */
[----:B------:R-:W-:-:S04]  /*c370*/  FMNMX.FTZ R8, R66, R5, !PT ;  /* 0x0000000542087209 */ /* 0x000fc80007810000 */
[----:B------:R-:W-:Y:S01]  /*c380*/  FMNMX.FTZ R5, R67, R8, !PT ;  /* 0x0000000843057209 */ /* 0x000fe20007810000 */
[----:B------:R-:W-:Y:S03]  /*c390*/  MUFU.EX2 R37, R37 ;  /* 0x0000002500257308 */ /* 0x000fe60000000800 */
[----:B------:R-:W-:-:S04]  /*c3a0*/  FMNMX.FTZ R4, R70, R5, !PT ;  /* 0x0000000546047209 */ /* 0x000fc80007810000 */
[----:B------:R-:W-:Y:S01]  /*c3b0*/  FMNMX.FTZ R4, R71, R4, !PT ;  /* 0x0000000447047209 */ /* 0x000fe20007810000 */
[----:B------:R-:W-:Y:S04]  /*c3c0*/  MUFU.EX2 R162, R162 ;  /* 0x000000a200a27308 */ /* 0x000fe80000000800 */
        /* <DEDUP_REMOVED lines=10> */
[----:B---3--:R-:W-:-:S04]  /*c470*/  FMNMX.FTZ R5, R8, R5, !PT ;  /* 0x0000000508057209 */ /* 0x008fc80007810000 */
[C---:B------:R-:W-:Y:S01]  /*c480*/  FSETP.NEU.FTZ.AND P0, PT, R5.reuse, -INF , PT ;  /* 0xff8000000500780b */ /* 0x040fe20003f1d000 */
[----:B------:R-:W-:Y:S02]  /*c490*/  FMUL.FTZ R8, R5, UR48 ;  /* 0x0000003005087c20 */ /* 0x000fe40008410000 */
[----:B------:R-:W-:Y:S03]  /*c4a0*/  MUFU.EX2 R170, R170 ;  /* 0x000000aa00aa7308 */ /* 0x000fe60000000800 */
[----:B------:R-:W-:-:S05]  /*c4b0*/  FSEL R8, R8, RZ, P0 ;  /* 0x000000ff08087208 */ /* 0x000fca0000000000 */
[--C-:B------:R-:W-:Y:S01]  /*c4c0*/  FFMA.FTZ R153, R26, UR48, -R8.reuse ;  /* 0x000000301a997c23 */ /* 0x100fe20008010808 */
[--C-:B------:R-:W-:Y:S01]  /*c4d0*/  FFMA.FTZ R4, R27, UR48, -R8.reuse ;  /* 0x000000301b047c23 */ /* 0x100fe20008010808 */
[--C-:B------:R-:W-:Y:S01]  /*c4e0*/  FFMA.FTZ R155, R30, UR48, -R8.reuse ;  /* 0x000000301e9b7c23 */ /* 0x100fe20008010808 */
[--C-:B------:R-:W-:Y:S01]  /*c4f0*/  FFMA.FTZ R24, R31, UR48, -R8.reuse ;  /* 0x000000301f187c23 */ /* 0x100fe20008010808 */
[--C-:B------:R-:W-:Y:S01]  /*c500*/  FFMA.FTZ R157, R34, UR48, -R8.reuse ;  /* 0x00000030229d7c23 */ /* 0x100fe20008010808 */
[----:B------:R-:W-:Y:S01]  /*c510*/  FADD.FTZ R27, R152, R9 ;  /* 0x00000009981b7221 */ /* 0x000fe20000010000 */
[----:B------:R-:W-:Y:S01]  /*c520*/  MUFU.EX2 R153, R153 ;  /* 0x0000009900997308 */ /* 0x000fe20000000800 */
[--C-:B------:R-:W-:Y:S01]  /*c530*/  FFMA.FTZ R26, R35, UR48, -R8.reuse ;  /* 0x00000030231a7c23 */ /* 0x100fe20008010808 */
[--C-:B------:R-:W-:Y:S01]  /*c540*/  FFMA.FTZ R159, R38, UR48, -R8.reuse ;  /* 0x00000030269f7c23 */ /* 0x100fe20008010808 */
[----:B----4-:R-:W-:Y:S01]  /*c550*/  FADD.FTZ R36, R154, R27 ;  /* 0x0000001b9a247221 */ /* 0x010fe20000010000 */
[--C-:B------:R-:W-:Y:S01]  /*c560*/  FFMA.FTZ R28, R39, UR48, -R8.reuse ;  /* 0x00000030271c7c23 */ /* 0x100fe20008010808 */
[--C-:B------:R-:W-:Y:S01]  /*c570*/  FFMA.FTZ R161, R42, UR48, -R8.reuse ;  /* 0x000000302aa17c23 */ /* 0x100fe20008010808 */
[----:B------:R-:W-:Y:S01]  /*c580*/  FFMA.FTZ R30, R43, UR48, -R8 ;  /* 0x000000302b1e7c23 */ /* 0x000fe20008010808 */
[----:B-----5:R-:W-:Y:S01]  /*c590*/  FADD.FTZ R27, R25, R36 ;  /* 0x00000024191b7221 */ /* 0x020fe20000010000 */
[----:B------:R-:W3:Y:S01]  /*c5a0*/  MUFU.EX2 R4, R4 ;  /* 0x0000000400047308 */ /* 0x000ee20000000800 */
[--C-:B------:R-:W-:Y:S01]  /*c5b0*/  FFMA.FTZ R163, R46, UR48, -R8.reuse ;  /* 0x000000302ea37c23 */ /* 0x100fe20008010808 */
[--C-:B------:R-:W-:Y:S01]  /*c5c0*/  FFMA.FTZ R32, R47, UR48, -R8.reuse ;  /* 0x000000302f207c23 */ /* 0x100fe20008010808 */
[----:B0-----:R-:W-:Y:S01]  /*c5d0*/  FADD.FTZ R36, R156, R27 ;  /* 0x0000001b9c247221 */ /* 0x001fe20000010000 */
[--C-:B------:R-:W-:Y:S01]  /*c5e0*/  FFMA.FTZ R165, R50, UR48, -R8.reuse ;  /* 0x0000003032a57c23 */ /* 0x100fe20008010808 */
[--C-:B------:R-:W-:Y:S01]  /*c5f0*/  FFMA.FTZ R34, R51, UR48, -R8.reuse ;  /* 0x0000003033227c23 */ /* 0x100fe20008010808 */
[----:B------:R-:W-:Y:S01]  /*c600*/  FFMA.FTZ R167, R54, UR48, -R8 ;  /* 0x0000003036a77c23 */ /* 0x000fe20008010808 */
[----:B-1----:R-:W-:Y:S01]  /*c610*/  FADD.FTZ R31, R29, R36 ;  /* 0x000000241d1f7221 */ /* 0x002fe20000010000 */
[----:B------:R-:W0:Y:S01]  /*c620*/  MUFU.EX2 R155, R155 ;  /* 0x0000009b009b7308 */ /* 0x000e220000000800 */
[--C-:B------:R-:W-:Y:S01]  /*c630*/  FFMA.FTZ R36, R55, UR48, -R8.reuse ;  /* 0x0000003037247c23 */ /* 0x100fe20008010808 */
[--C-:B------:R-:W-:Y:S01]  /*c640*/  FFMA.FTZ R169, R58, UR48, -R8.reuse ;  /* 0x000000303aa97c23 */ /* 0x100fe20008010808 */
[----:B--2---:R-:W-:Y:S01]  /*c650*/  FADD.FTZ R40, R158, R31 ;  /* 0x0000001f9e287221 */ /* 0x004fe20000010000 */
[----:B------:R-:W-:Y:S01]  /*c660*/  F2FP.BF16.F32.PACK_AB R152, R9, R152 ;  /* 0x000000980998723e */ /* 0x000fe200000010ff */
[--C-:B------:R-:W-:Y:S01]  /*c670*/  FFMA.FTZ R171, R62, UR48, -R8.reuse ;  /* 0x000000303eab7c23 */ /* 0x100fe20008010808 */
[----:B------:R-:W-:Y:S01]  /*c680*/  FFMA.FTZ R66, R66, UR48, -R8 ;  /* 0x0000003042427c23 */ /* 0x000fe20008010808 */
[----:B------:R-:W-:Y:S01]  /*c690*/  FADD.FTZ R31, R33, R40 ;  /* 0x00000028211f7221 */ /* 0x000fe20000010000 */
[----:B------:R-:W1:Y:S01]  /*c6a0*/  MUFU.EX2 R24, R24 ;  /* 0x0000001800187308 */ /* 0x000e620000000800 */
[----:B---3--:R-:W-:Y:S01]  /*c6b0*/  FADD.FTZ R38, R153, R4 ;  /* 0x0000000499267221 */ /* 0x008fe20000010000 */
[--C-:B------:R-:W-:Y:S01]  /*c6c0*/  FFMA.FTZ R67, R67, UR48, -R8.reuse ;  /* 0x0000003043437c23 */ /* 0x100fe20008010808 */
[--C-:B------:R-:W-:Y:S01]  /*c6d0*/  FFMA.FTZ R70, R70, UR48, -R8.reuse ;  /* 0x0000003046467c23 */ /* 0x100fe20008010808 */
[----:B------:R-:W-:Y:S01]  /*c6e0*/  FFMA.FTZ R71, R71, UR48, -R8 ;  /* 0x0000003047477c23 */ /* 0x000fe20008010808 */
        /* <DEDUP_REMOVED lines=14> */
[----:B------:R-:W-:Y:S01]  /*c7d0*/  FFMA.FTZ R38, R59, UR48, -R8 ;  /* 0x000000303b267c23 */ /* 0x000fe20008010808 */
[----:B------:R-:W2:Y:S01]  /*c7e0*/  MUFU.EX2 R28, R28 ;  /* 0x0000001c001c7308 */ /* 0x000ea20000000800 */
[----:B0-----:R-:W-:Y:S01]  /*c7f0*/  FADD.FTZ R40, R26, R27 ;  /* 0x0000001b1a287221 */ /* 0x001fe20000010000 */
[----:B------:R-:W-:Y:S01]  /*c800*/  FADD.FTZ R42, R162, R31 ;  /* 0x0000001fa22a7221 */ /* 0x000fe20000010000 */
[C---:B------:R-:W-:Y:S02]  /*c810*/  F2FP.BF16.F32.PACK_AB R162, R41.reuse, R162 ;  /* 0x000000a229a2723e */ /* 0x040fe400000010ff */
[----:B------:R-:W-:Y:S01]  /*c820*/  F2FP.BF16.F32.PACK_AB R157, R26, R157 ;  /* 0x0000009d1a9d723e */ /* 0x000fe200000010ff */
[----:B------:R-:W-:Y:S02]  /*c830*/  FADD.FTZ R31, R41, R42 ;  /* 0x0000002a291f7221 */ /* 0x000fe40000010000 */
[----:B------:R-:W0:Y:S01]  /*c840*/  MUFU.EX2 R161, R161 ;  /* 0x000000a100a17308 */ /* 0x000e220000000800 */
[----:B-1----:R-:W-:Y:S01]  /*c850*/  FADD.FTZ R27, R159, R40 ;  /* 0x000000289f1b7221 */ /* 0x002fe20000010000 */
[----:B------:R-:W-:Y:S01]  /*c860*/  FADD.FTZ R44, R164, R31 ;  /* 0x0000001fa42c7221 */ /* 0x000fe20000010000 */
[----:B------:R-:W-:-:S03]  /*c870*/  F2FP.BF16.F32.PACK_AB R164, R45, R164 ;  /* 0x000000a42da4723e */ /* 0x000fc600000010ff */
[----:B------:R-:W-:Y:S02]  /*c880*/  FADD.FTZ R31, R45, R44 ;  /* 0x0000002c2d1f7221 */ /* 0x000fe40000010000 */
[----:B------:R-:W1:Y:S01]  /*c890*/  MUFU.EX2 R30, R30 ;  /* 0x0000001e001e7308 */ /* 0x000e620000000800 */
[----:B--2---:R-:W-:Y:S01]  /*c8a0*/  FADD.FTZ R40, R28, R27 ;  /* 0x0000001b1c287221 */ /* 0x004fe20000010000 */
[----:B------:R-:W-:Y:S01]  /*c8b0*/  FADD.FTZ R44, R166, R31 ;  /* 0x0000001fa62c7221 */ /* 0x000fe20000010000 */
[----:B------:R-:W-:Y:S02]  /*c8c0*/  F2FP.BF16.F32.PACK_AB R166, R49, R166 ;  /* 0x000000a631a6723e */ /* 0x000fe400000010ff */
[----:B------:R-:W-:-:S03]  /*c8d0*/  F2FP.BF16.F32.PACK_AB R159, R28, R159 ;  /* 0x0000009f1c9f723e */ /* 0x000fc600000010ff */
[----:B------:R-:W2:Y:S01]  /*c8e0*/  MUFU.EX2 R163, R163 ;  /* 0x000000a300a37308 */ /* 0x000ea20000000800 */
[----:B0-----:R-:W-:Y:S01]  /*c8f0*/  FADD.FTZ R27, R161, R40 ;  /* 0x00000028a11b7221 */ /* 0x001fe20000010000 */
[----:B------:R-:W-:-:S06]  /*c900*/  FFMA.FTZ R40, R63, UR48, -R8 ;  /* 0x000000303f287c23 */ /* 0x000fcc0008010808 */
[----:B------:R-:W0:Y:S01]  /*c910*/  MUFU.EX2 R32, R32 ;  /* 0x0000002000207308 */ /* 0x000e220000000800 */
[C---:B-1----:R-:W-:Y:S01]  /*c920*/  FADD.FTZ R42, R30.reuse, R27 ;  /* 0x0000001b1e2a7221 */ /* 0x042fe20000010000 */
[----:B------:R-:W-:-:S06]  /*c930*/  F2FP.BF16.F32.PACK_AB R161, R30, R161 ;  /* 0x000000a11ea1723e */ /* 0x000fcc00000010ff */
[----:B------:R-:W1:Y:S01]  /*c940*/  MUFU.EX2 R165, R165 ;  /* 0x000000a500a57308 */ /* 0x000e620000000800 */
[----:B--2---:R-:W-:-:S07]  /*c950*/  FADD.FTZ R27, R163, R42 ;  /* 0x0000002aa31b7221 */ /* 0x004fce0000010000 */
[----:B------:R-:W2:Y:S01]  /*c960*/  MUFU.EX2 R34, R34 ;  /* 0x0000002200227308 */ /* 0x000ea20000000800 */
[C---:B0-----:R-:W-:Y:S01]  /*c970*/  FADD.FTZ R42, R32.reuse, R27 ;  /* 0x0000001b202a7221 */ /* 0x041fe20000010000 */
[----:B------:R-:W-:Y:S01]  /*c980*/  FADD.FTZ R27, R49, R44 ;  /* 0x0000002c311b7221 */ /* 0x000fe20000010000 */
[----:B------:R-:W-:-:S05]  /*c990*/  F2FP.BF16.F32.PACK_AB R163, R32, R163 ;  /* 0x000000a320a3723e */ /* 0x000fca00000010ff */
        /* <DEDUP_REMOVED lines=8> */
[----:B------:R-:W-:-:S05]  /*ca20*/  F2FP.BF16.F32.PACK_AB R165, R34, R165 ;  /* 0x000000a522a5723e */ /* 0x000fca00000010ff */
        /* <DEDUP_REMOVED lines=31> */
[----:B0-----:R-:W-:Y:S01]  /*cc20*/  FADD.FTZ R4, R70, R9 ;  /* 0x0000000946047221 */ /* 0x001fe20000010000 */
[C---:B-1----:R-:W-:Y:S01]  /*cc30*/  FADD.FTZ R8, R65.reuse, R8 ;  /* 0x0000000841087221 */ /* 0x042fe20000010000 */
[----:B------:R-:W-:Y:S02]  /*cc40*/  F2FP.BF16.F32.PACK_AB R174, R65, R174 ;  /* 0x000000ae41ae723e */ /* 0x000fe400000010ff */
[C---:B--2---:R-:W-:Y:S01]  /*cc50*/  FADD.FTZ R4, R71.reuse, R4 ;  /* 0x0000000447047221 */ /* 0x044fe20000010000 */
[----:B------:R-:W-:Y:S01]  /*cc60*/  F2FP.BF16.F32.PACK_AB R175, R71, R70 ;  /* 0x0000004647af723e */ /* 0x000fe200000010ff */
[----:B------:R-:W-:Y:S06]  /*cc70*/  @!P4 BRA `(.L_x_2964) ;  /* 0x000000000004c947 */ /* 0x000fec0003800000 */
[----:B------:R-:W-:Y:S01]  /*cc80*/  BPT.TRAP 0x1 ;  /* 0x000000040000795c */ /* 0x000fe20000300000 */
.L_x_2964:
[----:B------:R0:W1:Y:S01]  /*cc90*/  SYNCS.PHASECHK.TRANS64.TRYWAIT P0, [R3+URZ+0x22850], R72 ;  /* 0x02285048030075a7 */ /* 0x000062000800017f */
[----:B------:R-:W-:Y:S05]  /*cca0*/  @!P4 BRA `(.L_x_2965) ;  /* 0x000000000004c947 */ /* 0x000fea0003800000 */
[----:B------:R-:W-:Y:S01]  /*ccb0*/  BPT.TRAP 0x1 ;  /* 0x000000040000795c */ /* 0x000fe20000300000 */
.L_x_2965:
[----:B------:R-:W-:Y:S04]  /*ccc0*/  BSSY B0, `(.L_x_2966) ;  /* 0x0000004000007945 */ /* 0x000fe80003800000 */
[----:B-1----:R-:W-:Y:S05]  /*ccd0*/  @P0 BRA `(.L_x_2967) ;  /* 0x0000000000080947 */ /* 0x002fea0003800000 */
[----:B------:R-:W1:Y:S02]  /*cce0*/  SYNCS.PHASECHK.TRANS64.TRYWAIT P0, [R3+URZ+0x22850], R72 ;  /* 0x02285048030075a7 */ /* 0x000e64000800017f */
[----:B-1----:R-:W-:Y:S05]  /*ccf0*/  @!P0 BRA `(.L_x_2968) ;  /* 0x0000018000088947 */ /* 0x002fea0003800000 */
.L_x_2967:
[----:B------:R-:W-:Y:S05]  /*cd00*/  BSYNC B0 ;  /* 0x0000000000007941 */ /* 0x000fea0003800000 */
.L_x_2966:
[----:B------:R-:W-:Y:S05]  /*cd10*/  WARPSYNC.ALL ;  /* 0x0000000000007948 */ /* 0x000fea0003800000 */
[----:B------:R-:W-:Y:S01]  /*cd20*/  R2UR UR4, R23 ;  /* 0x00000000170472ca */ /* 0x000fe200000e0000 */
[----:B------:R2:W-:Y:S01]  /*cd30*/  BAR.SYNC.DEFER_BLOCKING R20, 0x100 ;  /* 0x000400140000751d */ /* 0x0005e20000010000 */
[----:B------:R-:W-:Y:S02]  /*cd40*/  IMAD.MOV.U32 R25, RZ, RZ, 0xc00 ;  /* 0x00000c00ff197424 */ /* 0x000fe400078e00ff */
[----:B------:R-:W-:Y:S02]  /*cd50*/  IMAD.MOV.U32 R29, RZ, RZ, 0x40000040 ;  /* 0x40000040ff1d7424 */ /* 0x000fe400078e00ff */
[----:B------:R-:W-:-:S02]  /*cd60*/  IMAD.MOV.U32 R27, RZ, RZ, 0x40000040 ;  /* 0x40000040ff1b7424 */ /* 0x000fc400078e00ff */
[----:B------:R-:W-:Y:S01]  /*cd70*/  IMAD.MOV.U32 R31, RZ, RZ, 0x40000040 ;  /* 0x40000040ff1f7424 */ /* 0x000fe200078e00ff */
[----:B------:R-:W-:Y:S01]  /*cd80*/  R2UR UR11, R29 ;  /* 0x000000001d0b72ca */ /* 0x000fe200000e0000 */
[----:B------:R-:W-:Y:S01]  /*cd90*/  IMAD.U32 R9, RZ, RZ, UR50 ;  /* 0x00000032ff097e24 */ /* 0x000fe2000f8e00ff */
[----:B------:R-:W-:Y:S02]  /*cda0*/  R2UR UR15, R27 ;  /* 0x000000001b0f72ca */ /* 0x000fe400000e0000 */
[----:B------:R-:W-:Y:S01]  /*cdb0*/  UIADD3 UR4, UR4, 0x400, URZ ;  /* 0x0000040004047890 */ /* 0x000fe2000fffe03f */
[----:B------:R-:W-:Y:S02]  /*cdc0*/  R2UR UR19, R29 ;  /* 0x000000001d1372ca */ /* 0x000fe400000e0000 */
[----:B------:R-:W-:Y:S01]  /*cdd0*/  R2UR UR23, R31 ;  /* 0x000000001f1772ca */ /* 0x000fe200000e0000 */
[----:B------:R-:W-:Y:S01]  /*cde0*/  USHF.R.U32.HI UR4, URZ, 0x4, UR4 ;  /* 0x000000043f047899 */ /* 0x000fe20008011604 */
[----:B------:R-:W-:-:S03]  /*cdf0*/  ISETP.NE.AND P0, PT, R9, 0x3, PT ;  /* 0x000000030900780c */ /* 0x000fc60003f05270 */
[----:B------:R-:W-:-:S04]  /*ce00*/  ULOP3.LUT UR4, UR4, 0x3fff, URZ, 0xc0, !UPT ;  /* 0x00003fff04047892 */ /* 0x000fc8000f8ec03f */
[----:B------:R-:W-:-:S06]  /*ce10*/  ULOP3.LUT UR49, UR4, 0x3000000, URZ, 0xfc, !UPT ;  /* 0x0300000004317892 */ /* 0x000fcc000f8efc3f */
[----:B------:R-:W-:Y:S02]  /*ce20*/  IMAD R24, R2, R25, UR49 ;  /* 0x0000003102187e24 */ /* 0x000fe4000f8e0219 */
[----:B------:R-:W-:Y:S02]  /*ce30*/  IMAD.MOV.U32 R25, RZ, RZ, 0x40000040 ;  /* 0x40000040ff197424 */ /* 0x000fe400078e00ff */
[C---:B------:R-:W-:Y:S01]  /*ce40*/  VIADD R28, R24.reuse, 0x80 ;  /* 0x00000080181c7836 */ /* 0x040fe20000000000 */
[C---:B------:R-:W-:Y:S01]  /*ce50*/  R2UR UR6, R24.reuse ;  /* 0x00000000180672ca */ /* 0x040fe200000e0000 */
[C---:B------:R-:W-:Y:S01]  /*ce60*/  VIADD R26, R24.reuse, 0x100 ;  /* 0x00000100181a7836 */ /* 0x040fe20000000000 */
[----:B------:R-:W-:Y:S01]  /*ce70*/  R2UR UR7, R25 ;  /* 0x00000000190772ca */ /* 0x000fe200000e0000 */
[----:B------:R-:W-:Y:S01]  /*ce80*/  VIADD R30, R24, 0x200 ;  /* 0x00000200181e7836 */ /* 0x000fe20000000000 */
[----:B------:R-:W-:Y:S01]  /*ce90*/  R2UR UR10, R28 ;  /* 0x000000001c0a72ca */ /* 0x000fe200000e0000 */
[----:B------:R-:W-:Y:S01]  /*cea0*/  VIADD R28, R24, 0x180 ;  /* 0x00000180181c7836 */ /* 0x000fe20000000000 */
[----:B------:R-:W-:Y:S01]  /*ceb0*/  R2UR UR14, R26 ;  /* 0x000000001a0e72ca */ /* 0x000fe200000e0000 */
[----:B------:R-:W-:Y:S01]  /*cec0*/  VIADD R24, R24, 0x280 ;  /* 0x0000028018187836 */ /* 0x000fe20000000000 */
[----:B------:R-:W-:-:S02]  /*ced0*/  R2UR UR22, R30 ;  /* 0x000000001e1672ca */ /* 0x000fc400000e0000 */
[----:B------:R-:W-:Y:S02]  /*cee0*/  R2UR UR18, R28 ;  /* 0x000000001c1272ca */ /* 0x000fe400000e0000 */
[----:B------:R-:W-:Y:S02]  /*cef0*/  R2UR UR26, R24 ;  /* 0x00000000181a72ca */ /* 0x000fe400000e0000 */
        /* <DEDUP_REMOVED lines=26> */
.L_x_2969:
[----:B------:R-:W0:Y:S01]  /*d0a0*/  LDC R9, c[0x0][0x448] ;  /* 0x00011200ff097b82 */ /* 0x000e220000000800 */
[----:B------:R-:W-:Y:S01]  /*d0b0*/  VIADD R3, R3, 0x22860 ;  /* 0x0002286003037836 */ /* 0x000fe20000000000 */
[----:B------:R-:W-:Y:S01]  /*d0c0*/  UISETP.GE.AND UP0, UPT, UR9, 0x1, UPT ;  /* 0x000000010900788c */ /* 0x000fe2000bf06270 */
[----:B------:R-:W-:Y:S01]  /*d0d0*/  IMAD.MOV.U32 R20, RZ, RZ, R228 ;  /* 0x000000ffff147224 */ /* 0x000fe200078e00e4 */
[----:B0-----:R-:W-:Y:S01]  /*d0e0*/  ISETP.NE.AND P0, PT, R9, 0x1, PT ;  /* 0x000000010900780c */ /* 0x001fe20003f05270 */
[----:B------:R-:W-:-:S05]  /*d0f0*/  IMAD.U32 R9, RZ, RZ, UR47 ;  /* 0x0000002fff097e24 */ /* 0x000fca000f8e00ff */
[----:B------:R-:W-:-:S04]  /*d100*/  PRMT R3, R9, 0x654, R3 ;  /* 0x0000065409037816 */ /* 0x000fc80000000003 */
[----:B------:R0:W-:Y:S03]  /*d110*/  SYNCS.ARRIVE.TRANS64.RED.A1T0 RZ, [R3+URZ], RZ ;  /* 0x000000ff03ff79a7 */ /* 0x0001e6000810043f */
[----:B------:R-:W1:Y:S08]  /*d120*/  @P0 LDC R9, c[0x0][0x44c] ;  /* 0x00011300ff090b82 */ /* 0x000e700000000800 */
[----:B0-----:R-:W0:Y:S01]  /*d130*/  @P0 LDC R3, c[0x0][0x450] ;  /* 0x00011400ff030b82 */ /* 0x001e220000000800 */
[----:B-1----:R-:W-:-:S05]  /*d140*/  @P0 IMAD.HI.U32 R9, R228, R9, RZ ;  /* 0x00000009e4090227 */ /* 0x002fca00078e00ff */
[----:B0-----:R-:W-:Y:S01]  /*d150*/  @P0 SHF.R.U32.HI R20, RZ, R3, R9 ;  /* 0x00000003ff140219 */ /* 0x001fe20000011609 */
[----:B------:R-:W-:Y:S01]  /*d160*/  VIADD R3, R176, 0xfffffffe ;  /* 0xfffffffeb0037836 */ /* 0x000fe20000000000 */
[----:B------:R-:W-:Y:S02]  /*d170*/  PLOP3.LUT P0, PT, PT, PT, UP0, 0x40, 0x0 ;  /* 0x000000000000781c */ /* 0x000fe40003f0e808 */
[----:B------:R-:W-:-:S05]  /*d180*/  IADD3 R9, R20, R210, -R207 ;  /* 0x000000d214097210 */ /* 0x000fca0007ffe8cf */
[----:B------:R-:W-:-:S06]  /*d190*/  VIADD R20, R9, UR8 ;  /* 0x0000000809147c36 */ /* 0x000fcc0008000000 */
[----:B------:R-:W-:Y:S05]  /*d1a0*/  @P0 BRA `(.L_x_2970) ;  /* 0x0000000000540947 */ /* 0x000fea0003800000 */
[C---:B------:R-:W-:Y:S01]  /*d1b0*/  ISETP.GT.AND P0, PT, R9.reuse, RZ, PT ;  /* 0x000000ff0900720c */ /* 0x040fe20003f04270 */
[----:B------:R-:W-:Y:S01]  /*d1c0*/  BSSY B0, `(.L_x_2971) ;  /* 0x0000010000007945 */ /* 0x000fe20003800000 */
[----:B------:R-:W-:-:S11]  /*d1d0*/  VIADD R152, R9, 0xffffffff ;  /* 0xffffffff09987836 */ /* 0x000fd60000000000 */
[----:B------:R-:W-:Y:S05]  /*d1e0*/  @P0 BRA `(.L_x_2972) ;  /* 0x0000000000200947 */ /* 0x000fea0003800000 */
[----:B------:R-:W-:Y:S01]  /*d1f0*/  UISETP.NE.AND UP0, UPT, UR9, 0x1, UPT ;  /* 0x000000010900788c */ /* 0x000fe2000bf05270 */
[----:B------:R-:W-:-:S05]  /*d200*/  IMAD.MOV R9, RZ, RZ, -R9 ;  /* 0x000000ffff097224 */ /* 0x000fca00078e0a09 */
[----:B------:R-:W-:-:S05]  /*d210*/  PLOP3.LUT P0, PT, PT, PT, UP0, 0x80, 0x0 ;  /* 0x000000000000781c */ /* 0x000fca0003f0f008 */
[----:B------:R-:W-:-:S08]  /*d220*/  @UP0 ULDC.64 UR4, c[0x0][0x9e8] ;  /* 0x00027a0000040ab9 */ /* 0x000fd00000000a00 */
[----:B------:R-:W-:-:S05]  /*d230*/  @P0 IMAD.HI.U32 R152, R9, UR4, RZ ;  /* 0x0000000409980c27 */ /* 0x000fca000f8e00ff */
[----:B------:R-:W-:-:S04]  /*d240*/  @P0 SHF.R.U32.HI R9, RZ, UR5, R152 ;  /* 0x00000005ff090c19 */ /* 0x000fc80008011698 */
[----:B------:R-:W-:Y:S01]  /*d250*/  LOP3.LUT R152, RZ, R9, RZ, 0x33, !PT ;  /* 0x00000009ff987212 */ /* 0x000fe200078e33ff */
[----:B------:R-:W-:Y:S06]  /*d260*/  BRA `(.L_x_2973) ;  /* 0x0000000000147947 */ /* 0x000fec0003800000 */
.L_x_2972:
[----:B------:R-:W-:-:S06]  /*d270*/  UISETP.NE.AND UP0, UPT, UR9, 0x1, UPT ;  /* 0x000000010900788c */ /* 0x000fcc000bf05270 */
[----:B------:R-:W-:-:S05]  /*d280*/  PLOP3.LUT P0, PT, PT, PT, UP0, 0x80, 0x0 ;  /* 0x000000000000781c */ /* 0x000fca0003f0f008 */
[----:B------:R-:W-:-:S08]  /*d290*/  @UP0 ULDC.64 UR4, c[0x0][0x9e8] ;  /* 0x00027a0000040ab9 */ /* 0x000fd00000000a00 */
[----:B------:R-:W-:-:S05]  /*d2a0*/  @P0 IMAD.HI.U32 R9, R152, UR4, RZ ;  /* 0x0000000498090c27 */ /* 0x000fca000f8e00ff */
[----:B------:R-:W-:-:S07]  /*d2b0*/  @P0 SHF.R.U32.HI R152, RZ, UR5, R9 ;  /* 0x00000005ff980c19 */ /* 0x000fce0008011609 */
.L_x_2973:
[----:B------:R-:W-:Y:S05]  /*d2c0*/  BSYNC B0 ;  /* 0x0000000000007941 */ /* 0x000fea0003800000 */
.L_x_2971:
[----:B------:R-:W-:-:S04]  /*d2d0*/  IMAD.U32 R9, RZ, RZ, UR9 ;  /* 0x00000009ff097e24 */ /* 0x000fc8000f8e00ff */
[----:B------:R-:W-:-:S05]  /*d2e0*/  IMAD R9, R152, R9, UR9 ;  /* 0x0000000998097e24 */ /* 0x000fca000f8e0209 */
[----:B------:R-:W-:-:S07]  /*d2f0*/  VIMNMX R20, R20, R9, PT ;  /* 0x0000000914147248 */ /* 0x000fce0003fe0100 */
.L_x_2970:
[----:B------:R-:W2:Y:S01]  /*d300*/  LDL R152, [R1+0x24] ;  /* 0x0000240001987983 */ /* 0x000ea20000100800 */
[----:B------:R-:W-:Y:S01]  /*d310*/  IMAD.HI R20, R20, 0x2aaaaaab, RZ ;  /* 0x2aaaaaab14147827 */ /* 0x000fe200078e02ff */
[----:B------:R-:W-:Y:S01]  /*d320*/  ULDC UR37, c[0x0][0x9e4] ;  /* 0x0002790000257ab9 */ /* 0x000fe20000000800 */
[----:B------:R-:W-:Y:S01]  /*d330*/  ULDC UR38, c[0x0][0x9e4] ;  /* 0x0002790000267ab9 */ /* 0x000fe20000000800 */
[----:B------:R-:W-:Y:S01]  /*d340*/  ULDC UR39, c[0x0][0x9dc] ;  /* 0x0002770000277ab9 */ /* 0x000fe20000000800 */
[----:B------:R-:W-:Y:S01]  /*d350*/  ULDC UR40, c[0x0][0x9dc] ;  /* 0x0002770000287ab9 */ /* 0x000fe20000000800 */
[----:B------:R-:W-:Y:S01]  /*d360*/  SHF.R.U32.HI R9, RZ, 0x1f, R20 ;  /* 0x0000001fff097819 */ /* 0x000fe20000011614 */
[----:B------:R-:W-:Y:S01]  /*d370*/  ULDC UR41, c[0x0][0x988] ;  /* 0x0002620000297ab9 */ /* 0x000fe20000000800 */
[----:B------:R-:W-:Y:S01]  /*d380*/  ULDC UR42, c[0x0][0x988] ;  /* 0x00026200002a7ab9 */ /* 0x000fe20000000800 */
[----:B------:R-:W-:Y:S01]  /*d390*/  ULDC UR43, c[0x0][0x988] ;  /* 0x00026200002b7ab9 */ /* 0x000fe20000000800 */
[----:B------:R-:W-:Y:S01]  /*d3a0*/  LEA.HI.SX32 R9, R20, R9, 0x1c ;  /* 0x0000000914097211 */ /* 0x000fe200078fe2ff */
[----:B------:R-:W-:Y:S01]  /*d3b0*/  ULDC UR44, c[0x0][0x9e0] ;  /* 0x00027800002c7ab9 */ /* 0x000fe20000000800 */
[----:B------:R-:W-:-:S02]  /*d3c0*/  ULDC UR45, c[0x0][0x9e0] ;  /* 0x00027800002d7ab9 */ /* 0x000fc40000000800 */
[----:B--2---:R-:W-:-:S04]  /*d3d0*/  VIMNMX R152, R152, R9, !PT ;  /* 0x0000000998987248 */ /* 0x004fc80007fe0100 */
[----:B------:R-:W-:Y:S01]  /*d3e0*/  ISETP.GE.AND P0, PT, R3, R152, PT ;  /* 0x000000980300720c */ /* 0x000fe20003f06270 */
[----:B------:R0:W-:-:S12]  /*d3f0*/  STL [R1], R152 ;  /* 0x0000009801007387 */ /* 0x0001d80000100800 */
[----:B0-----:R-:W-:Y:S05]  /*d400*/  @!P0 BRA `(.L_x_2974) ;  /* 0x00000030009c8947 */ /* 0x001fea0003800000 */
.L_x_2994:
[----:B------:R-:W-:Y:S01]  /*d410*/  IMAD.U32 R20, RZ, RZ, UR50 ;  /* 0x00000032ff147e24 */ /* 0x000fe2000f8e00ff */
[----:B------:R-:W-:Y:S05]  /*d420*/  YIELD ;  /* 0x0000000000007946 */ /* 0x000fea0003800000 */
[----:B------:R-:W-:Y:S01]  /*d430*/  ISETP.NE.AND P1, PT, R20, 0x3, PT ;  /* 0x000000031400780c */ /* 0x000fe20003f25270 */
[----:B------:R-:W-:-:S05]  /*d440*/  VIADD R2, R2, 0x1 ;  /* 0x0000000102027836 */ /* 0x000fca0000000000 */
[----:B------:R-:W-:-:S04]  /*d450*/  ISETP.NE.AND P0, PT, R2, 0x2, PT ;  /* 0x000000020200780c */ /* 0x000fc80003f05270 */
[----:B------:R-:W-:Y:S02]  /*d460*/  SEL R9, RZ, 0x1, P0 ;  /* 0x00000001ff097807 */ /* 0x000fe40000000000 */
[----:B------:R-:W-:Y:S02]  /*d470*/  SEL R2, R2, RZ, P0 ;  /* 0x000000ff02027207 */ /* 0x000fe40000000000 */
[----:B------:R-:W-:Y:S01]  /*d480*/  LOP3.LUT R206, R206, R9, RZ, 0x3c, !PT ;  /* 0x00000009cece7212 */ /* 0x000fe200078e3cff */
[----:B--2---:R-:W-:Y:S06]  /*d490*/  @!P1 BRA `(.L_x_2975) ;  /* 0x0000000000049947 */ /* 0x004fec0003800000 */
[----:B------:R-:W-:Y:S01]  /*d4a0*/  BPT.TRAP 0x1 ;  /* 0x000000040000795c */ /* 0x000fe20000300000 */
.L_x_2975:
[----:B------:R-:W-:Y:S01]  /*d4b0*/  IMAD R9, R2, 0x8, R23 ;  /* 0x0000000802097824 */ /* 0x000fe200078e0217 */
[----:B------:R-:W-:-:S04]  /*d4c0*/  SHF.L.U32 R20, R206, 0x1f, RZ ;  /* 0x0000001fce147819 */ /* 0x000fc800000006ff */
[----:B------:R0:W1:Y:S01]  /*d4d0*/  SYNCS.PHASECHK.TRANS64.TRYWAIT P0, [R9+URZ+0x22830], R20 ;  /* 0x02283014090075a7 */ /* 0x000062000800017f */
[----:B------:R-:W-:Y:S05]  /*d4e0*/  @!P1 BRA `(.L_x_2976) ;  /* 0x0000000000049947 */ /* 0x000fea0003800000 */
[----:B------:R-:W-:Y:S01]  /*d4f0*/  BPT.TRAP 0x1 ;  /* 0x000000040000795c */ /* 0x000fe20000300000 */
.L_x_2976:
[----:B------:R-:W-:Y:S02]  /*d500*/  IMAD R156, R2, 0x300, R229 ;  /* 0x00000300029c7824 */ /* 0x000fe400078e02e5 */
[----:B------:R-:W-:Y:S01]  /*d510*/  IMAD.MOV.U32 R157, RZ, RZ, 0x40000040 ;  /* 0x40000040ff9d7424 */ /* 0x000fe200078e00ff */
[----:B-1----:R-:W-:Y:S06]  /*d520*/  @P0 BRA `(.L_x_2977) ;  /* 0x0000000000080947 */ /* 0x002fec0003800000 */
[----:B------:R-:W1:Y:S02]  /*d530*/  SYNCS.PHASECHK.TRANS64.TRYWAIT P0, [R9+URZ+0x22830], R20 ;  /* 0x02283014090075a7 */ /* 0x000e64000800017f */
[----:B-1----:R-:W-:Y:S05]  /*d540*/  @!P0 BRA `(.L_x_2978) ;  /* 0x0000017800088947 */ /* 0x002fea0003800000 */
.L_x_2977:
        /* <DEDUP_REMOVED lines=15> */
[----:B------:R-:W-:Y:S01]  /*d640*/  R2UR UR15, R153 ;  /* 0x00000000990f72ca */ /* 0x000fe200000e0000 */
[----:B------:R-:W-:Y:S01]  /*d650*/  IMAD.U32 R200, RZ, RZ, UR50 ;  /* 0x00000032ffc87e24 */ /* 0x000fe2000f8e00ff */
[----:B------:R-:W-:-:S02]  /*d660*/  R2UR UR18, R156 ;  /* 0x000000009c1272ca */ /* 0x000fc400000e0000 */
[----:B------:R-:W-:Y:S02]  /*d670*/  R2UR UR19, R157 ;  /* 0x000000009d1372ca */ /* 0x000fe400000e0000 */
[----:B------:R-:W-:Y:S01]  /*d680*/  WARPGROUP.ARRIVE ;  /* 0x00000000000079c5 */ /* 0x000fe20000000000 */
[----:B------:R-:W-:Y:S02]  /*d690*/  R2UR UR8, R14 ;  /* 0x000000000e0872ca */ /* 0x000fe400000e0000 */
[----:B------:R-:W-:Y:S02]  /*d6a0*/  R2UR UR9, R15 ;  /* 0x000000000f0972ca */ /* 0x000fe400000e0000 */
[----:B------:R-:W-:Y:S01]  /*d6b0*/  R2UR UR12, R12 ;  /* 0x000000000c0c72ca */ /* 0x000fe200000e0000 */
[----:B------:R-:W-:Y:S01]  /*d6c0*/  HGMMA.64x96x16.F32.BF16 R152, gdesc[UR4], RZ, !UPT, gsb0 ;  /* 0x01600000049879f0 */ /* 0x000fe2000c0018ff */
[----:B------:R-:W-:Y:S02]  /*d6d0*/  R2UR UR13, R13 ;  /* 0x000000000d0d72ca */ /* 0x000fe400000e0000 */
[----:B------:R-:W-:-:S02]  /*d6e0*/  R2UR UR16, R10 ;  /* 0x000000000a1072ca */ /* 0x000fc400000e0000 */
[----:B------:R-:W-:Y:S02]  /*d6f0*/  R2UR UR17, R11 ;  /* 0x000000000b1172ca */ /* 0x000fe400000e0000 */
[----:B------:R-:W-:Y:S02]  /*d700*/  ISETP.NE.AND P0, PT, R200, 0x3, PT ;  /* 0x00000003c800780c */ /* 0x000fe40003f05270 */
        /* <DEDUP_REMOVED lines=15> */
.L_x_2979:
[----:B------:R-:W3:Y:S01]  /*d800*/  LDL R202, [R1+0x4] ;  /* 0x0000040001ca7983 */ /* 0x000ee20000100800 */
[----:B------:R-:W4:Y:S02]  /*d810*/  LDC R200, c[0x0][0x448] ;  /* 0x00011200ffc87b82 */ /* 0x000f240000000800 */
[----:B----4-:R-:W-:-:S13]  /*d820*/  ISETP.NE.AND P0, PT, R200, 0x1, PT ;  /* 0x00000001c800780c */ /* 0x010fda0003f05270 */
[----:B------:R-:W4:Y:S08]  /*d830*/  @P0 LDC R201, c[0x0][0x44c] ;  /* 0x00011300ffc90b82 */ /* 0x000f300000000800 */
[----:B------:R-:W5:Y:S01]  /*d840*/  @P0 LDC R200, c[0x0][0x450] ;  /* 0x00011400ffc80b82 */ /* 0x000f620000000800 */
[----:B------:R-:W-:Y:S01]  /*d850*/  UISETP.NE.AND UP0, UPT, UR51, URZ, UPT ;  /* 0x0000003f3300728c */ /* 0x000fe2000bf05270 */
[----:B------:R-:W-:-:S02]  /*d860*/  UMOV UR46, UR39 ;  /* 0x00000027002e7c82 */ /* 0x000fc40008000000 */
[----:B------:R-:W-:Y:S01]  /*d870*/  ULOP3.LUT UR4, URZ, UR46, URZ, 0x33, !UPT ;  /* 0x0000002e3f047292 */ /* 0x000fe2000f8e333f */
[----:B---3--:R-:W-:-:S04]  /*d880*/  IMAD.IADD R225, R202, 0x1, R228 ;  /* 0x00000001cae17824 */ /* 0x008fc800078e02e4 */
[----:B----4-:R-:W-:-:S05]  /*d890*/  @P0 IMAD.HI.U32 R201, R225, R201, RZ ;  /* 0x000000c9e1c90227 */ /* 0x010fca00078e00ff */
[----:B-----5:R-:W-:-:S05]  /*d8a0*/  @P0 SHF.R.U32.HI R225, RZ, R200, R201 ;  /* 0x000000c8ffe10219 */ /* 0x020fca00000116c9 */
[----:B------:R-:W3:Y:S01]  /*d8b0*/  SHFL.IDX PT, R226, R225, RZ, 0x1c1f ;  /* 0x001c1fffe1e27589 */ /* 0x000ee200000e0000 */
[----:B------:R-:W-:Y:S01]  /*d8c0*/  IMAD R202, R3, -0x60, RZ ;  /* 0xffffffa003ca7824 */ /* 0x000fe200078e02ff */
[----:B------:R-:W-:Y:S01]  /*d8d0*/  PLOP3.LUT P0, PT, PT, PT, UP0, 0x40, 0x0 ;  /* 0x000000000000781c */ /* 0x000fe20003f0e808 */
[----:B------:R-:W-:-:S03]  /*d8e0*/  VIADD R200, R9, 0x22840 ;  /* 0x0002284009c87836 */ /* 0x000fc60000000000 */
[----:B------:R-:W-:Y:S01]  /*d8f0*/  IADD3 R223, -R211, 0x1, R202 ;  /* 0x00000001d3df7810 */ /* 0x000fe20007ffe1ca */
[----:B------:R-:W-:-:S03]  /*d900*/  IMAD.U32 R201, RZ, RZ, UR47 ;  /* 0x0000002fffc97e24 */ /* 0x000fc6000f8e00ff */
[----:B------:R-:W-:Y:S02]  /*d910*/  IADD3 R223, -R207, R223, R210 ;  /* 0x000000dfcfdf7210 */ /* 0x000fe40007ffe1d2 */
[----:B------:R-:W-:-:S03]  /*d920*/  PRMT R200, R201, 0x654, R200 ;  /* 0x00000654c9c87816 */ /* 0x000fc600000000c8 */
[C---:B------:R-:W-:Y:S01]  /*d930*/  VIADD R224, R223.reuse, UR44 ;  /* 0x0000002cdfe07c36 */ /* 0x040fe20008000000 */
[----:B------:R4:W-:Y:S01]  /*d940*/  SYNCS.ARRIVE.TRANS64.RED.A1T0 RZ, [R200+URZ], RZ ;  /* 0x000000ffc8ff79a7 */ /* 0x0009e2000810043f */
[----:B------:R-:W-:Y:S02]  /*d950*/  VIADD R223, R223, UR4 ;  /* 0x00000004dfdf7c36 */ /* 0x000fe40008000000 */
[C---:B---3--:R-:W-:Y:S02]  /*d960*/  IMAD.IADD R222, R226.reuse, 0x1, R224 ;  /* 0x00000001e2de7824 */ /* 0x048fe400078e02e0 */
[----:B------:R-:W-:Y:S01]  /*d970*/  IMAD.IADD R203, R226, 0x1, R223 ;  /* 0x00000001e2cb7824 */ /* 0x000fe200078e02df */
[----:B----4-:R-:W-:Y:S06]  /*d980*/  @P0 BRA `(.L_x_2980) ;  /* 0x0000000000580947 */ /* 0x010fec0003800000 */
[----:B------:R-:W-:Y:S01]  /*d990*/  IADD3 R226, -R207, R210, R226 ;  /* 0x000000d2cfe27210 */ /* 0x000fe20007ffe1e2 */
[----:B------:R-:W-:Y:S03]  /*d9a0*/  BSSY B0, `(.L_x_2981) ;  /* 0x0000010000007945 */ /* 0x000fe60003800000 */
        /* <DEDUP_REMOVED lines=10> */
.L_x_2982:
[----:B------:R-:W-:-:S05]  /*da50*/  IMAD.U32 R227, RZ, RZ, UR37 ;  /* 0x00000025ffe37e24 */ /* 0x000fca000f8e00ff */
[----:B------:R-:W-:-:S13]  /*da60*/  ISETP.NE.AND P0, PT, R227, 0x1, PT ;  /* 0x00000001e300780c */ /* 0x000fda0003f05270 */
[----:B------:R-:W3:Y:S02]  /*da70*/  @P0 LDC.64 R200, c[0x0][0x9e8] ;  /* 0x00027a00ffc80b82 */ /* 0x000ee40000000a00 */
[----:B---3--:R-:W-:-:S05]  /*da80*/  @P0 IMAD.HI.U32 R200, R226, R200, RZ ;  /* 0x000000c8e2c80227 */ /* 0x008fca00078e00ff */
[----:B------:R-:W-:-:S07]  /*da90*/  @P0 SHF.R.U32.HI R226, RZ, R201, R200 ;  /* 0x000000c9ffe20219 */ /* 0x000fce00000116c8 */
.L_x_2983:
[----:B------:R-:W-:Y:S05]  /*daa0*/  BSYNC B0 ;  /* 0x0000000000007941 */ /* 0x000fea0003800000 */
.L_x_2981:
[----:B------:R-:W-:-:S04]  /*dab0*/  IMAD.IADD R200, R202, 0x1, -R211 ;  /* 0x00000001cac87824 */ /* 0x000fc800078e0ad3 */
[----:B------:R-:W-:-:S05]  /*dac0*/  IMAD R200, R226, R227, R200 ;  /* 0x000000e3e2c87224 */ /* 0x000fca00078e02c8 */
[----:B------:R-:W-:Y:S02]  /*dad0*/  VIADDMNMX R222, R200, R227, R222, PT ;  /* 0x000000e3c8de7246 */ /* 0x000fe400038001de */
[----:B------:R-:W-:-:S07]  /*dae0*/  VIMNMX R203, R203, R200, !PT ;  /* 0x000000c8cbcb7248 */ /* 0x000fce0007fe0100 */
.L_x_2980:
[----:B------:R-:W-:Y:S01]  /*daf0*/  ISETP.GE.AND P1, PT, R202, 0x1, PT ;  /* 0x00000001ca00780c */ /* 0x000fe20003f26270 */
[----:B------:R-:W-:Y:S01]  /*db00*/  UISETP.NE.AND UP0, UPT, UR51, URZ, UPT ;  /* 0x0000003f3300728c */ /* 0x000fe2000bf05270 */
[----:B------:R-:W-:Y:S02]  /*db10*/  LOP3.LUT R16, R16, 0xfffdffff, RZ, 0xc0, !PT ;  /* 0xfffdffff10107812 */ /* 0x000fe400078ec0ff */
[C---:B------:R-:W-:Y:S02]  /*db20*/  ISETP.GE.AND P0, PT, R202.reuse, 0x2, PT ;  /* 0x00000002ca00780c */ /* 0x040fe40003f06270 */
[----:B------:R-:W-:Y:S02]  /*db30*/  ISETP.GT.AND P2, PT, R203, RZ, !P1 ;  /* 0x000000ffcb00720c */ /* 0x000fe40004f44270 */
[----:B------:R-:W-:Y:S02]  /*db40*/  ISETP.GE.AND P3, PT, R202, 0x9, PT ;  /* 0x00000009ca00780c */ /* 0x000fe40003f66270 */
[----:B------:R-:W-:-:S03]  /*db50*/  ISETP.LT.OR P2, PT, R222, 0x1, P2 ;  /* 0x00000001de00780c */ /* 0x000fc60001741670 */
[----:B------:R-:W-:Y:S02]  /*db60*/  @P1 LOP3.LUT R16, R16, 0x20000, RZ, 0xfc, !PT ;  /* 0x0002000010101812 */ /* 0x000fe400078efcff */
[----:B------:R-:W-:Y:S02]  /*db70*/  ISETP.GT.AND P1, PT, R203, 0x1, !P0 ;  /* 0x00000001cb00780c */ /* 0x000fe40004724270 */
[----:B------:R-:W-:Y:S02]  /*db80*/  FSEL R152, R152, -INF , !P2 ;  /* 0xff80000098987808 */ /* 0x000fe40005000000 */
[----:B------:R-:W-:Y:S02]  /*db90*/  ISETP.LT.OR P1, PT, R222, 0x2, P1 ;  /* 0x00000002de00780c */ /* 0x000fe40000f21670 */
        /* <DEDUP_REMOVED lines=120> */
[----:B------:R-:W3:Y:S02]  /*e320*/  SHFL.IDX PT, R203, R225, 0x1, 0x1c1f ;  /* 0x003c1f00e1cb7f89 */ /* 0x000ee400000e0000 */
[----:B------:R-:W-:-:S04]  /*e330*/  ISETP.LT.OR P6, PT, R222, 0x5a, P6 ;  /* 0x0000005ade00780c */ /* 0x000fc800037c1670 */
[----:B------:R-:W-:Y:S02]  /*e340*/  FSEL R197, R197, -INF , !P6 ;  /* 0xff800000c5c57808 */ /* 0x000fe40007000000 */
[----:B------:R-:W-:Y:S01]  /*e350*/  PLOP3.LUT P6, PT, PT, PT, UP0, 0x40, 0x0 ;  /* 0x000000000000781c */ /* 0x000fe20003fce808 */
[--C-:B---3--:R-:W-:Y:S02]  /*e360*/  IMAD.IADD R224, R224, 0x1, R203.reuse ;  /* 0x00000001e0e07824 */ /* 0x108fe400078e02cb */
        /* <DEDUP_REMOVED lines=14> */
.L_x_2986:
[----:B------:R-:W-:-:S05]  /*e450*/  IMAD.U32 R222, RZ, RZ, UR37 ;  /* 0x00000025ffde7e24 */ /* 0x000fca000f8e00ff */
[----:B------:R-:W-:-:S13]  /*e460*/  ISETP.NE.AND P6, PT, R222, 0x1, PT ;  /* 0x00000001de00780c */ /* 0x000fda0003fc5270 */
[----:B------:R-:W3:Y:S02]  /*e470*/  @P6 LDC.64 R156, c[0x0][0x9e8] ;  /* 0x00027a00ff9c6b82 */ /* 0x000ee40000000a00 */
[----:B---3--:R-:W-:-:S05]  /*e480*/  @P6 IMAD.HI.U32 R156, R203, R156, RZ ;  /* 0x0000009ccb9c6227 */ /* 0x008fca00078e00ff */
[----:B------:R-:W-:-:S07]  /*e490*/  @P6 SHF.R.U32.HI R203, RZ, R157, R156 ;  /* 0x0000009dffcb6219 */ /* 0x000fce000001169c */
.L_x_2987:
[----:B------:R-:W-:Y:S05]  /*e4a0*/  BSYNC B0 ;  /* 0x0000000000007941 */ /* 0x000fea0003800000 */
.L_x_2985:
[----:B------:R-:W-:-:S04]  /*e4b0*/  IMAD.IADD R202, R202, 0x1, -R211 ;  /* 0x00000001caca7824 */ /* 0x000fc800078e0ad3 */
[----:B------:R-:W-:-:S05]  /*e4c0*/  IMAD R202, R203, R222, R202 ;  /* 0x000000decbca7224 */ /* 0x000fca00078e02ca */
[----:B------:R-:W-:Y:S02]  /*e4d0*/  VIADDMNMX R224, R202, R222, R224, PT ;  /* 0x000000decae07246 */ /* 0x000fe400038001e0 */
[----:B------:R-:W-:-:S07]  /*e4e0*/  VIMNMX R223, R223, R202, !PT ;  /* 0x000000cadfdf7248 */ /* 0x000fce0007fe0100 */
.L_x_2984:
        /* <DEDUP_REMOVED lines=60> */
[----:B------:R-:W-:-:S02]  /*e8b0*/  LOP3.LUT P0, RZ, R16, 0x2000, RZ, 0xc0, !PT ;  /* 0x0000200010ff7812 */ /* 0x000fc4000780c0ff */
[----:B------:R-:W-:Y:S02]  /*e8c0*/  LOP3.LUT P6, RZ, R16, 0x40, RZ, 0xc0, !PT ;  /* 0x0000004010ff7812 */ /* 0x000fe400078cc0ff */
[C---:B------:R-:W-:Y:S02]  /*e8d0*/  ISETP.GT.AND P0, PT, R223.reuse, 0x28, !P0 ;  /* 0x00000028df00780c */ /* 0x040fe40004704270 */
[----:B------:R-:W-:Y:S02]  /*e8e0*/  ISETP.GT.AND P1, PT, R223, 0x48, !P1 ;  /* 0x00000048df00780c */ /* 0x000fe40004f24270 */
[C---:B------:R-:W-:Y:S02]  /*e8f0*/  ISETP.LT.OR P0, PT, R224.reuse, 0x29, P0 ;  /* 0x00000029e000780c */ /* 0x040fe40000701670 */
[----:B------:R-:W-:Y:S02]  /*e900*/  ISETP.LT.OR P1, PT, R224, 0x49, P1 ;  /* 0x00000049e000780c */ /* 0x000fe40000f21670 */
[----:B------:R-:W-:-:S02]  /*e910*/  FSEL R174, R174, -INF , !P0 ;  /* 0xff800000aeae7808 */ /* 0x000fc40004000000 */
[----:B------:R-:W-:Y:S02]  /*e920*/  LOP3.LUT P0, RZ, R16, 0x1000, RZ, 0xc0, !PT ;  /* 0x0000100010ff7812 */ /* 0x000fe4000780c0ff */
[----:B------:R-:W-:Y:S02]  /*e930*/  FSEL R190, R190, -INF , !P1 ;  /* 0xff800000bebe7808 */ /* 0x000fe40004800000 */
[C---:B------:R-:W-:Y:S02]  /*e940*/  ISETP.GT.AND P0, PT, R223.reuse, 0x29, !P0 ;  /* 0x00000029df00780c */ /* 0x040fe40004704270 */
[----:B------:R-:W-:Y:S02]  /*e950*/  LOP3.LUT P1, RZ, R16, 0x20000, RZ, 0xc0, !PT ;  /* 0x0002000010ff7812 */ /* 0x000fe4000782c0ff */
[----:B------:R-:W-:Y:S02]  /*e960*/  ISETP.LT.OR P0, PT, R224, 0x2a, P0 ;  /* 0x0000002ae000780c */ /* 0x000fe40000701670 */
[----:B------:R-:W-:-:S02]  /*e970*/  ISETP.GT.AND P1, PT, R223, RZ, !P1 ;  /* 0x000000ffdf00720c */ /* 0x000fc40004f24270 */
[----:B------:R-:W-:Y:S02]  /*e980*/  FSEL R175, R175, -INF , !P0 ;  /* 0xff800000afaf7808 */ /* 0x000fe40004000000 */
[----:B------:R-:W-:Y:S02]  /*e990*/  LOP3.LUT P0, RZ, R16, 0x800, RZ, 0xc0, !PT ;  /* 0x0000080010ff7812 */ /* 0x000fe4000780c0ff */
[----:B------:R-:W-:Y:S02]  /*e9a0*/  ISETP.LT.OR P1, PT, R224, 0x1, P1 ;  /* 0x00000001e000780c */ /* 0x000fe40000f21670 */
[----:B------:R-:W-:Y:S02]  /*e9b0*/  ISETP.GT.AND P0, PT, R223, 0x30, !P0 ;  /* 0x00000030df00780c */ /* 0x000fe40004704270 */
[----:B------:R-:W-:Y:S02]  /*e9c0*/  FSEL R154, R154, -INF , !P1 ;  /* 0xff8000009a9a7808 */ /* 0x000fe40004800000 */
[----:B------:R-:W-:-:S02]  /*e9d0*/  ISETP.LT.OR P0, PT, R224, 0x31, P0 ;  /* 0x00000031e000780c */ /* 0x000fc40000701670 */
[C---:B------:R-:W-:Y:S02]  /*e9e0*/  ISETP.GT.AND P2, PT, R223.reuse, 0x49, !P2 ;  /* 0x00000049df00780c */ /* 0x040fe40005744270 */
[----:B------:R-:W-:Y:S02]  /*e9f0*/  FSEL R156, R178, -INF , !P0 ;  /* 0xff800000b29c7808 */ /* 0x000fe40004000000 */
[----:B------:R-:W-:Y:S01]  /*ea00*/  LOP3.LUT P0, RZ, R16, 0x400, RZ, 0xc0, !PT ;  /* 0x0000040010ff7812 */ /* 0x000fe2000780c0ff */
[----:B------:R-:W3:Y:S01]  /*ea10*/  SHFL.BFLY PT, R178, R157, 0x2, 0x1f ;  /* 0x0c401f009db27f89 */ /* 0x000ee200000e0000 */
[----:B------:R-:W-:Y:S02]  /*ea20*/  ISETP.LT.OR P2, PT, R224, 0x4a, P2 ;  /* 0x0000004ae000780c */ /* 0x000fe40001741670 */
[C---:B------:R-:W-:Y:S02]  /*ea30*/  ISETP.GT.AND P0, PT, R223.reuse, 0x31, !P0 ;  /* 0x00000031df00780c */ /* 0x040fe40004704270 */
[----:B------:R-:W-:-:S02]  /*ea40*/  ISETP.GT.AND P3, PT, R223, 0x50, !P3 ;  /* 0x00000050df00780c */ /* 0x000fc40005f64270 */
[----:B------:R-:W-:Y:S02]  /*ea50*/  ISETP.LT.OR P0, PT, R224, 0x32, P0 ;  /* 0x00000032e000780c */ /* 0x000fe40000701670 */
[----:B------:R-:W-:Y:S02]  /*ea60*/  FSEL R191, R191, -INF , !P2 ;  /* 0xff800000bfbf7808 */ /* 0x000fe40005000000 */
[----:B------:R-:W-:Y:S02]  /*ea70*/  FSEL R179, R179, -INF , !P0 ;  /* 0xff800000b3b37808 */ /* 0x000fe40004000000 */
[----:B------:R-:W-:Y:S02]  /*ea80*/  LOP3.LUT P0, RZ, R16, 0x200, RZ, 0xc0, !PT ;  /* 0x0000020010ff7812 */ /* 0x000fe4000780c0ff */
[C---:B------:R-:W-:Y:S02]  /*ea90*/  ISETP.GT.AND P4, PT, R223.reuse, 0x51, !P4 ;  /* 0x00000051df00780c */ /* 0x040fe40006784270 */
[----:B------:R-:W-:-:S02]  /*eaa0*/  ISETP.GT.AND P0, PT, R223, 0x38, !P0 ;  /* 0x00000038df00780c */ /* 0x000fc40004704270 */
[C---:B------:R-:W-:Y:S02]  /*eab0*/  ISETP.LT.OR P3, PT, R224.reuse, 0x51, P3 ;  /* 0x00000051e000780c */ /* 0x040fe40001f61670 */
[----:B------:R-:W-:Y:S02]  /*eac0*/  ISETP.LT.OR P0, PT, R224, 0x39, P0 ;  /* 0x00000039e000780c */ /* 0x000fe40000701670 */
[----:B------:R-:W-:Y:S02]  /*ead0*/  ISETP.GT.AND P5, PT, R223, 0x58, !P5 ;  /* 0x00000058df00780c */ /* 0x000fe40006fa4270 */
[----:B------:R-:W-:Y:S02]  /*eae0*/  FSEL R182, R182, -INF , !P0 ;  /* 0xff800000b6b67808 */ /* 0x000fe40004000000 */
[----:B------:R-:W-:Y:S02]  /*eaf0*/  LOP3.LUT P0, RZ, R16, 0x100, RZ, 0xc0, !PT ;  /* 0x0000010010ff7812 */ /* 0x000fe4000780c0ff */
[----:B---3--:R-:W-:-:S02]  /*eb00*/  FMNMX.FTZ R178, R157, R178, !PT ;  /* 0x000000b29db27209 */ /* 0x008fc40007810000 */
[----:B------:R-:W-:Y:S02]  /*eb10*/  ISETP.GT.AND P0, PT, R223, 0x39, !P0 ;  /* 0x00000039df00780c */ /* 0x000fe40004704270 */
[C---:B------:R-:W-:Y:S01]  /*eb20*/  ISETP.LT.OR P4, PT, R224.reuse, 0x52, P4 ;  /* 0x00000052e000780c */ /* 0x040fe20002781670 */
[----:B------:R-:W3:Y:S01]  /*eb30*/  SHFL.BFLY PT, R157, R178, 0x1, 0x1f ;  /* 0x0c201f00b29d7f89 */ /* 0x000ee200000e0000 */
[----:B------:R-:W-:Y:S02]  /*eb40*/  ISETP.LT.OR P0, PT, R224, 0x3a, P0 ;  /* 0x0000003ae000780c */ /* 0x000fe40000701670 */
[----:B------:R-:W-:Y:S02]  /*eb50*/  FSEL R194, R194, -INF , !P3 ;  /* 0xff800000c2c27808 */ /* 0x000fe40005800000 */
[----:B------:R-:W-:Y:S02]  /*eb60*/  FSEL R183, R183, -INF , !P0 ;  /* 0xff800000b7b77808 */ /* 0x000fe40004000000 */
[----:B------:R-:W-:-:S02]  /*eb70*/  LOP3.LUT P0, RZ, R16, 0x80, RZ, 0xc0, !PT ;  /* 0x0000008010ff7812 */ /* 0x000fc4000780c0ff */
[C---:B------:R-:W-:Y:S02]  /*eb80*/  ISETP.LT.OR P5, PT, R224.reuse, 0x59, P5 ;  /* 0x00000059e000780c */ /* 0x040fe40002fa1670 */
[----:B------:R-:W-:Y:S02]  /*eb90*/  ISETP.GT.AND P0, PT, R223, 0x40, !P0 ;  /* 0x00000040df00780c */ /* 0x000fe40004704270 */
[----:B------:R-:W-:Y:S02]  /*eba0*/  FSEL R195, R195, -INF , !P4 ;  /* 0xff800000c3c37808 */ /* 0x000fe40006000000 */
[----:B------:R-:W-:Y:S02]  /*ebb0*/  ISETP.LT.OR P0, PT, R224, 0x41, P0 ;  /* 0x00000041e000780c */ /* 0x000fe40000701670 */
[----:B------:R-:W-:Y:S02]  /*ebc0*/  FSEL R198, R198, -INF , !P5 ;  /* 0xff800000c6c67808 */ /* 0x000fe40006800000 */
[----:B------:R-:W-:-:S02]  /*ebd0*/  FSEL R186, R186, -INF , !P0 ;  /* 0xff800000baba7808 */ /* 0x000fc40004000000 */
[----:B------:R-:W-:Y:S02]  /*ebe0*/  ISETP.GT.AND P0, PT, R223, 0x41, !P6 ;  /* 0x00000041df00780c */ /* 0x000fe40007704270 */
[----:B------:R-:W-:Y:S02]  /*ebf0*/  LOP3.LUT P6, RZ, R16, 0x1, RZ, 0xc0, !PT ;  /* 0x0000000110ff7812 */ /* 0x000fe400078cc0ff */
[----:B------:R-:W-:Y:S02]  /*ec00*/  ISETP.LT.OR P0, PT, R224, 0x42, P0 ;  /* 0x00000042e000780c */ /* 0x000fe40000701670 */
[----:B---3--:R-:W-:Y:S02]  /*ec10*/  FMNMX.FTZ R178, R178, R157, !PT ;  /* 0x0000009db2b27209 */ /* 0x008fe40007810000 */
        /* <DEDUP_REMOVED lines=8> */
[----:B------:R-:W3:Y:S01]  /*eca0*/  MUFU.EX2 R0, R0 ;  /* 0x0000000000007308 */ /* 0x000ee20000000800 */
        /* <DEDUP_REMOVED lines=25> */
[----:B------:R-:W4:Y:S01]  /*ee40*/  MUFU.EX2 R227, R152 ;  /* 0x0000009800e37308 */ /* 0x000f220000000800 */
[----:B------:R-:W-:Y:S01]  /*ee50*/  ISETP.LT.OR P0, PT, R224, 0x5a, P0 ;  /* 0x0000005ae000780c */ /* 0x000fe20000701670 */
[-C--:B---3--:R-:W-:Y:S01]  /*ee60*/  FMUL.FTZ R24, R24, R0.reuse ;  /* 0x0000000018187220 */ /* 0x088fe20000410000 */
[----:B------:R-:W-:Y:S01]  /*ee70*/  FMNMX.FTZ R197, R155, R197, !PT ;  /* 0x000000c59bc57209 */ /* 0x000fe20007810000 */
[-C--:B------:R-:W-:Y:S01]  /*ee80*/  FMUL.FTZ R25, R25, R0.reuse ;  /* 0x0000000019197220 */ /* 0x080fe20000410000 */
[----:B------:R-:W-:Y:S01]  /*ee90*/  FSEL R199, R199, -INF , !P0 ;  /* 0xff800000c7c77808 */ /* 0x000fe20004000000 */
[-C--:B------:R-:W-:Y:S01]  /*eea0*/  FMUL.FTZ R28, R28, R0.reuse ;  /* 0x000000001c1c7220 */ /* 0x080fe20000410000 */
[----:B------:R-:W-:Y:S01]  /*eeb0*/  FMNMX.FTZ R197, R158, R197, !PT ;  /* 0x000000c59ec57209 */ /* 0x000fe20007810000 */
[----:B------:R-:W3:Y:S01]  /*eec0*/  MUFU.EX2 R226, R153 ;  /* 0x0000009900e27308 */ /* 0x000ee20000000800 */
[-C--:B------:R-:W-:Y:S01]  /*eed0*/  FMUL.FTZ R29, R29, R0.reuse ;  /* 0x000000001d1d7220 */ /* 0x080fe20000410000 */
[-C--:B------:R-:W-:Y:S01]  /*eee0*/  FMUL.FTZ R32, R32, R0.reuse ;  /* 0x0000000020207220 */ /* 0x080fe20000410000 */
[----:B------:R-:W-:Y:S01]  /*eef0*/  FMNMX.FTZ R197, R159, R197, !PT ;  /* 0x000000c59fc57209 */ /* 0x000fe20007810000 */
[-C--:B------:R-:W-:Y:S01]  /*ef00*/  FMUL.FTZ R33, R33, R0.reuse ;  /* 0x0000000021217220 */ /* 0x080fe20000410000 */
[-C--:B------:R-:W-:Y:S01]  /*ef10*/  FMUL.FTZ R36, R36, R0.reuse ;  /* 0x0000000024247220 */ /* 0x080fe20000410000 */
[-C--:B------:R-:W-:Y:S01]  /*ef20*/  FMUL.FTZ R37, R37, R0.reuse ;  /* 0x0000000025257220 */ /* 0x080fe20000410000 */
[----:B------:R-:W-:Y:S01]  /*ef30*/  FMNMX.FTZ R197, R162, R197, !PT ;  /* 0x000000c5a2c57209 */ /* 0x000fe20007810000 */
[----:B------:R-:W5:Y:S01]  /*ef40*/  MUFU.EX2 R225, R200 ;  /* 0x000000c800e17308 */ /* 0x000f620000000800 */
[-C--:B------:R-:W-:Y:S01]  /*ef50*/  FMUL.FTZ R40, R40, R0.reuse ;  /* 0x0000000028287220 */ /* 0x080fe20000410000 */
[-C--:B------:R-:W-:Y:S01]  /*ef60*/  FMUL.FTZ R41, R41, R0.reuse ;  /* 0x0000000029297220 */ /* 0x080fe20000410000 */
[----:B------:R-:W-:Y:S01]  /*ef70*/  FMNMX.FTZ R197, R163, R197, !PT ;  /* 0x000000c5a3c57209 */ /* 0x000fe20007810000 */
[-C--:B------:R-:W-:Y:S01]  /*ef80*/  FMUL.FTZ R44, R44, R0.reuse ;  /* 0x000000002c2c7220 */ /* 0x080fe20000410000 */
[-C--:B------:R-:W-:Y:S01]  /*ef90*/  FMUL.FTZ R45, R45, R0.reuse ;  /* 0x000000002d2d7220 */ /* 0x080fe20000410000 */
[-C--:B------:R-:W-:Y:S01]  /*efa0*/  FMUL.FTZ R48, R48, R0.reuse ;  /* 0x0000000030307220 */ /* 0x080fe20000410000 */
[----:B------:R-:W-:Y:S01]  /*efb0*/  FMNMX.FTZ R197, R166, R197, !PT ;  /* 0x000000c5a6c57209 */ /* 0x000fe20007810000 */
[----:B------:R4:W0:Y:S01]  /*efc0*/  MUFU.EX2 R224, R201 ;  /* 0x000000c900e07308 */ /* 0x0008220000000800 */
[-C--:B------:R-:W-:Y:S01]  /*efd0*/  FMUL.FTZ R49, R49, R0.reuse ;  /* 0x0000000031317220 */ /* 0x080fe20000410000 */
[-C--:B------:R-:W-:Y:S01]  /*efe0*/  FMUL.FTZ R52, R52, R0.reuse ;  /* 0x0000000034347220 */ /* 0x080fe20000410000 */
[----:B------:R-:W-:Y:S01]  /*eff0*/  FMNMX.FTZ R197, R167, R197, !PT ;  /* 0x000000c5a7c57209 */ /* 0x000fe20007810000 */
[-C--:B------:R-:W-:Y:S01]  /*f000*/  FMUL.FTZ R53, R53, R0.reuse ;  /* 0x0000000035357220 */ /* 0x080fe20000410000 */
[-C--:B------:R-:W-:Y:S01]  /*f010*/  FMUL.FTZ R56, R56, R0.reuse ;  /* 0x0000000038387220 */ /* 0x080fe20000410000 */
[----:B------:R-:W-:Y:S01]  /*f020*/  FMUL.FTZ R57, R57, R0 ;  /* 0x0000000039397220 */ /* 0x000fe20000410000 */
[----:B------:R-:W-:Y:S01]  /*f030*/  FMNMX.FTZ R197, R170, R197, !PT ;  /* 0x000000c5aac57209 */ /* 0x000fe20007810000 */
[----:B------:R-:W1:Y:S01]  /*f040*/  MUFU.EX2 R223, R160 ;  /* 0x000000a000df7308 */ /* 0x000e620000000800 */
[----:B----4-:R-:W-:Y:S01]  /*f050*/  FFMA.FTZ R201, R0, R8, R227 ;  /* 0x0000000800c97223 */ /* 0x010fe200000100e3 */
[-C--:B------:R-:W-:Y:S01]  /*f060*/  FMUL.FTZ R60, R60, R0.reuse ;  /* 0x000000003c3c7220 */ /* 0x080fe20000410000 */
[----:B------:R-:W-:Y:S01]  /*f070*/  FMNMX.FTZ R197, R171, R197, !PT ;  /* 0x000000c5abc57209 */ /* 0x000fe20007810000 */
[-C--:B------:R-:W-:Y:S01]  /*f080*/  FMUL.FTZ R61, R61, R0.reuse ;  /* 0x000000003d3d7220 */ /* 0x080fe20000410000 */
[----:B---3--:R-:W-:Y:S01]  /*f090*/  FADD.FTZ R201, R226, R201 ;  /* 0x000000c9e2c97221 */ /* 0x008fe20000010000 */
[-C--:B------:R-:W-:Y:S01]  /*f0a0*/  FMUL.FTZ R64, R64, R0.reuse ;  /* 0x0000000040407220 */ /* 0x080fe20000410000 */
[----:B------:R-:W-:Y:S01]  /*f0b0*/  FMNMX.FTZ R197, R174, R197, !PT ;  /* 0x000000c5aec57209 */ /* 0x000fe20007810000 */
[----:B------:R-:W3:Y:S01]  /*f0c0*/  MUFU.EX2 R222, R161 ;  /* 0x000000a100de7308 */ /* 0x000ee20000000800 */
[----:B-----5:R-:W-:Y:S01]  /*f0d0*/  FADD.FTZ R201, R225, R201 ;  /* 0x000000c9e1c97221 */ /* 0x020fe20000010000 */
[-C--:B------:R-:W-:Y:S01]  /*f0e0*/  FMUL.FTZ R65, R65, R0.reuse ;  /* 0x0000000041417220 */ /* 0x080fe20000410000 */
[----:B------:R-:W-:Y:S01]  /*f0f0*/  FMNMX.FTZ R197, R175, R197, !PT ;  /* 0x000000c5afc57209 */ /* 0x000fe20007810000 */
[-C--:B------:R-:W-:Y:S01]  /*f100*/  FMUL.FTZ R68, R68, R0.reuse ;  /* 0x0000000044447220 */ /* 0x080fe20000410000 */
[----:B0-----:R-:W-:Y:S01]  /*f110*/  FADD.FTZ R201, R224, R201 ;  /* 0x000000c9e0c97221 */ /* 0x001fe20000010000 */
[-C--:B------:R-:W-:Y:S01]  /*f120*/  FMUL.FTZ R69, R69, R0.reuse ;  /* 0x0000000045457220 */ /* 0x080fe20000410000 */
[----:B------:R-:W-:Y:S01]  /*f130*/  FMNMX.FTZ R197, R156, R197, !PT ;  /* 0x000000c59cc57209 */ /* 0x000fe20007810000 */
[----:B------:R-:W0:Y:S01]  /*f140*/  MUFU.EX2 R203, R164 ;  /* 0x000000a400cb7308 */ /* 0x000e220000000800 */
[----:B-1----:R-:W-:Y:S01]  /*f150*/  FADD.FTZ R201, R223, R201 ;  /* 0x000000c9dfc97221 */ /* 0x002fe20000010000 */
[-C--:B------:R-:W-:Y:S01]  /*f160*/  FMUL.FTZ R72, R72, R0.reuse ;  /* 0x0000000048487220 */ /* 0x080fe20000410000 */
[----:B------:R-:W-:Y:S01]  /*f170*/  FMNMX.FTZ R197, R179, R197, !PT ;  /* 0x000000c5b3c57209 */ /* 0x000fe20007810000 */
[-C--:B------:R-:W-:Y:S01]  /*f180*/  FMUL.FTZ R73, R73, R0.reuse ;  /* 0x0000000049497220 */ /* 0x080fe20000410000 */
[-C--:B------:R-:W-:Y:S01]  /*f190*/  FMUL.FTZ R76, R76, R0.reuse ;  /* 0x000000004c4c7220 */ /* 0x080fe20000410000 */
[-C--:B------:R-:W-:Y:S01]  /*f1a0*/  FMUL.FTZ R77, R77, R0.reuse ;  /* 0x000000004d4d7220 */ /* 0x080fe20000410000 */
[----:B------:R-:W-:Y:S01]  /*f1b0*/  FMNMX.FTZ R197, R182, R197, !PT ;  /* 0x000000c5b6c57209 */ /* 0x000fe20007810000 */
[----:B------:R-:W1:Y:S01]  /*f1c0*/  MUFU.EX2 R165, R165 ;  /* 0x000000a500a57308 */ /* 0x000e620000000800 */
[----:B---3--:R-:W-:Y:S01]  /*f1d0*/  FADD.FTZ R201, R222, R201 ;  /* 0x000000c9dec97221 */ /* 0x008fe20000010000 */
[-C--:B------:R-:W-:Y:S01]  /*f1e0*/  FMUL.FTZ R80, R80, R0.reuse ;  /* 0x0000000050507220 */ /* 0x080fe20000410000 */
[----:B------:R-:W-:Y:S01]  /*f1f0*/  FMNMX.FTZ R197, R183, R197, !PT ;  /* 0x000000c5b7c57209 */ /* 0x000fe20007810000 */
[-C--:B------:R-:W-:Y:S01]  /*f200*/  FMUL.FTZ R81, R81, R0.reuse ;  /* 0x0000000051517220 */ /* 0x080fe20000410000 */
[-C--:B------:R-:W-:Y:S01]  /*f210*/  FMUL.FTZ R84, R84, R0.reuse ;  /* 0x0000000054547220 */ /* 0x080fe20000410000 */
[-C--:B------:R-:W-:Y:S01]  /*f220*/  FMUL.FTZ R85, R85, R0.reuse ;  /* 0x0000000055557220 */ /* 0x080fe20000410000 */
[----:B------:R-:W-:Y:S01]  /*f230*/  FMNMX.FTZ R197, R186, R197, !PT ;  /* 0x000000c5bac57209 */ /* 0x000fe20007810000 */
[----:B------:R-:W3:Y:S01]  /*f240*/  MUFU.EX2 R160, R168 ;  /* 0x000000a800a07308 */ /* 0x000ee20000000800 */
[----:B0-----:R-:W-:Y:S01]  /*f250*/  FADD.FTZ R201, R203, R201 ;  /* 0x000000c9cbc97221 */ /* 0x001fe20000010000 */
[-C--:B------:R-:W-:Y:S01]  /*f260*/  FMUL.FTZ R88, R88, R0.reuse ;  /* 0x0000000058587220 */ /* 0x080fe20000410000 */
[----:B------:R-:W-:Y:S01]  /*f270*/  FMNMX.FTZ R197, R187, R197, !PT ;  /* 0x000000c5bbc57209 */ /* 0x000fe20007810000 */
[-C--:B------:R-:W-:Y:S01]  /*f280*/  FMUL.FTZ R89, R89, R0.reuse ;  /* 0x0000000059597220 */ /* 0x080fe20000410000 */
[-C--:B------:R-:W-:Y:S01]  /*f290*/  FMUL.FTZ R92, R92, R0.reuse ;  /* 0x000000005c5c7220 */ /* 0x080fe20000410000 */
[-C--:B------:R-:W-:Y:S01]  /*f2a0*/  FMUL.FTZ R93, R93, R0.reuse ;  /* 0x000000005d5d7220 */ /* 0x080fe20000410000 */
[----:B------:R-:W-:Y:S01]  /*f2b0*/  FMNMX.FTZ R197, R190, R197, !PT ;  /* 0x000000c5bec57209 */ /* 0x000fe20007810000 */
[----:B------:R-:W-:Y:S01]  /*f2c0*/  MUFU.EX2 R164, R176 ;  /* 0x000000b000a47308 */ /* 0x000fe20000000800 */
[----:B-1----:R-:W-:Y:S01]  /*f2d0*/  FADD.FTZ R201, R165, R201 ;  /* 0x000000c9a5c97221 */ /* 0x002fe20000010000 */
[-C--:B------:R-:W-:Y:S01]  /*f2e0*/  FMUL.FTZ R96, R96, R0.reuse ;  /* 0x0000000060607220 */ /* 0x080fe20000410000 */
[----:B------:R-:W-:Y:S01]  /*f2f0*/  FMNMX.FTZ R197, R191, R197, !PT ;  /* 0x000000c5bfc57209 */ /* 0x000fe20007810000 */
[-C--:B------:R-:W-:Y:S01]  /*f300*/  FMUL.FTZ R97, R97, R0.reuse ;  /* 0x0000000061617220 */ /* 0x080fe20000410000 */
[-C--:B------:R-:W-:Y:S01]  /*f310*/  FMUL.FTZ R100, R100, R0.reuse ;  /* 0x0000000064647220 */ /* 0x080fe20000410000 */
[-C--:B------:R-:W-:Y:S01]  /*f320*/  FMUL.FTZ R101, R101, R0.reuse ;  /* 0x0000000065657220 */ /* 0x080fe20000410000 */
[----:B------:R-:W-:Y:S01]  /*f330*/  FMNMX.FTZ R197, R194, R197, !PT ;  /* 0x000000c5c2c57209 */ /* 0x000fe20007810000 */
[----:B------:R-:W0:Y:S01]  /*f340*/  MUFU.EX2 R169, R169 ;  /* 0x000000a900a97308 */ /* 0x000e220000000800 */
[----:B---3--:R-:W-:Y:S01]  /*f350*/  FADD.FTZ R201, R160, R201 ;  /* 0x000000c9a0c97221 */ /* 0x008fe20000010000 */
        /* <DEDUP_REMOVED lines=13> */
[----:B------:R-:W-:Y:S01]  /*f430*/  FMUL.FTZ R121, R121, R0 ;  /* 0x0000000079797220 */ /* 0x000fe20000410000 */
[----:B------:R-:W1:Y:S01]  /*f440*/  SHFL.BFLY PT, R197, R202, 0x2, 0x1f ;  /* 0x0c401f00cac57f89 */ /* 0x000e6200000e0000 */
[C---:B0-----:R-:W-:Y:S01]  /*f450*/  FADD.FTZ R201, R169.reuse, R201 ;  /* 0x000000c9a9c97221 */ /* 0x041fe20000010000 */
[----:B------:R-:W-:Y:S01]  /*f460*/  F2FP.BF16.F32.PACK_AB R160, R169, R160 ;  /* 0x000000a0a9a0723e */ /* 0x000fe200000010ff */
        /* <DEDUP_REMOVED lines=15> */
[----:B------:R-:W-:Y:S01]  /*f560*/  FMUL.FTZ R149, R149, R0 ;  /* 0x0000000095957220 */ /* 0x000fe20000410000 */
[----:B------:R-:W4:Y:S01]  /*f570*/  MUFU.EX2 R177, R177 ;  /* 0x000000b100b17308 */ /* 0x000f220000000800 */
[----:B0-----:R-:W-:Y:S01]  /*f580*/  FADD.FTZ R201, R172, R201 ;  /* 0x000000c9acc97221 */ /* 0x001fe20000010000 */
[----:B-1----:R-:W-:-:S06]  /*f590*/  FMNMX.FTZ R197, R202, R197, !PT ;  /* 0x000000c5cac57209 */ /* 0x002fcc0007810000 */
[----:B------:R-:W0:Y:S01]  /*f5a0*/  MUFU.EX2 R180, R180 ;  /* 0x000000b400b47308 */ /* 0x000e220000000800 */
[----:B---3--:R-:W-:Y:S01]  /*f5b0*/  FADD.FTZ R201, R173, R201 ;  /* 0x000000c9adc97221 */ /* 0x008fe20000010000 */
[----:B------:R-:W1:Y:S03]  /*f5c0*/  SHFL.BFLY PT, R152, R197, 0x1, 0x1f ;  /* 0x0c201f00c5987f89 */ /* 0x000e6600000e0000 */
[----:B------:R-:W-:-:S03]  /*f5d0*/  FADD.FTZ R201, R164, R201 ;  /* 0x000000c9a4c97221 */ /* 0x000fc60000010000 */
[----:B------:R-:W3:Y:S01]  /*f5e0*/  MUFU.EX2 R181, R181 ;  /* 0x000000b500b57308 */ /* 0x000ee20000000800 */
[C---:B----4-:R-:W-:Y:S01]  /*f5f0*/  FADD.FTZ R201, R177.reuse, R201 ;  /* 0x000000c9b1c97221 */ /* 0x050fe20000010000 */
[----:B------:R-:W-:-:S06]  /*f600*/  F2FP.BF16.F32.PACK_AB R164, R177, R164 ;  /* 0x000000a4b1a4723e */ /* 0x000fcc00000010ff */
[----:B------:R-:W4:Y:S01]  /*f610*/  MUFU.EX2 R185, R185 ;  /* 0x000000b900b97308 */ /* 0x000f220000000800 */
[----:B0-----:R-:W-:-:S07]  /*f620*/  FADD.FTZ R201, R180, R201 ;  /* 0x000000c9b4c97221 */ /* 0x001fce0000010000 */
[----:B------:R-:W0:Y:S01]  /*f630*/  MUFU.EX2 R188, R188 ;  /* 0x000000bc00bc7308 */ /* 0x000e220000000800 */
[----:B---3--:R-:W-:Y:S01]  /*f640*/  FADD.FTZ R201, R181, R201 ;  /* 0x000000c9b5c97221 */ /* 0x008fe20000010000 */
[----:B-1----:R-:W-:-:S03]  /*f650*/  FMNMX.FTZ R176, R197, R152, !PT ;  /* 0x00000098c5b07209 */ /* 0x002fc60007810000 */
[----:B------:R-:W-:Y:S01]  /*f660*/  FADD.FTZ R201, R168, R201 ;  /* 0x000000c9a8c97221 */ /* 0x000fe20000010000 */
[C---:B------:R-:W-:Y:S01]  /*f670*/  FSETP.NEU.FTZ.AND P0, PT, R176.reuse, -INF , PT ;  /* 0xff800000b000780b */ /* 0x040fe20003f1d000 */
[----:B------:R-:W-:Y:S01]  /*f680*/  FMUL.FTZ R152, R176, UR48 ;  /* 0x00000030b0987c20 */ /* 0x000fe20008410000 */
[----:B------:R-:W1:Y:S01]  /*f690*/  MUFU.EX2 R189, R189 ;  /* 0x000000bd00bd7308 */ /* 0x000e620000000800 */
[C---:B----4-:R-:W-:Y:S01]  /*f6a0*/  FADD.FTZ R201, R185.reuse, R201 ;  /* 0x000000c9b9c97221 */ /* 0x050fe20000010000 */
[----:B------:R-:W-:Y:S02]  /*f6b0*/  F2FP.BF16.F32.PACK_AB R168, R185, R168 ;  /* 0x000000a8b9a8723e */ /* 0x000fe400000010ff */
[----:B------:R-:W-:-:S04]  /*f6c0*/  FSEL R152, R152, RZ, P0 ;  /* 0x000000ff98987208 */ /* 0x000fc80000000000 */
[----:B------:R-:W3:Y:S01]  /*f6d0*/  MUFU.EX2 R192, R192 ;  /* 0x000000c000c07308 */ /* 0x000ee20000000800 */
[--C-:B------:R-:W-:Y:S01]  /*f6e0*/  FFMA.FTZ R153, R170, UR48, -R152.reuse ;  /* 0x00000030aa997c23 */ /* 0x100fe20008010898 */
[--C-:B------:R-:W-:Y:S01]  /*f6f0*/  FFMA.FTZ R200, R154, UR48, -R152.reuse ;  /* 0x000000309ac87c23 */ /* 0x100fe20008010898 */
[--C-:B------:R-:W-:Y:S01]  /*f700*/  FFMA.FTZ R8, R155, UR48, -R152.reuse ;  /* 0x000000309b087c23 */ /* 0x100fe20008010898 */
[--C-:B------:R-:W-:Y:S01]  /*f710*/  FFMA.FTZ R197, R158, UR48, -R152.reuse ;  /* 0x000000309ec57c23 */ /* 0x100fe20008010898 */
[----:B------:R-:W-:Y:S01]  /*f720*/  F2FP.BF16.F32.PACK_AB R158, R165, R203 ;  /* 0x000000cba59e723e */ /* 0x000fe200000010ff */
[--C-:B------:R-:W-:Y:S01]  /*f730*/  FFMA.FTZ R159, R159, UR48, -R152.reuse ;  /* 0x000000309f9f7c23 */ /* 0x100fe20008010898 */
[--C-:B------:R-:W-:Y:S01]  /*f740*/  FFMA.FTZ R184, R162, UR48, -R152.reuse ;  /* 0x00000030a2b87c23 */ /* 0x100fe20008010898 */
[----:B------:R4:W-:Y:S01]  /*f750*/  MUFU.EX2 R169, R153 ;  /* 0x0000009900a97308 */ /* 0x0009e20000000800 */
[--C-:B------:R-:W-:Y:S01]  /*f760*/  FFMA.FTZ R163, R163, UR48, -R152.reuse ;  /* 0x00000030a3a37c23 */ /* 0x100fe20008010898 */
[--C-:B------:R-:W-:Y:S01]  /*f770*/  FFMA.FTZ R161, R166, UR48, -R152.reuse ;  /* 0x00000030a6a17c23 */ /* 0x100fe20008010898 */
[--C-:B------:R-:W-:Y:S01]  /*f780*/  FFMA.FTZ R167, R167, UR48, -R152.reuse ;  /* 0x00000030a7a77c23 */ /* 0x100fe20008010898 */
[--C-:B------:R-:W-:Y:S01]  /*f790*/  FFMA.FTZ R171, R171, UR48, -R152.reuse ;  /* 0x00000030abab7c23 */ /* 0x100fe20008010898 */
[--C-:B------:R-:W-:Y:S01]  /*f7a0*/  FFMA.FTZ R155, R174, UR48, -R152.reuse ;  /* 0x00000030ae9b7c23 */ /* 0x100fe20008010898 */
[--C-:B------:R-:W-:Y:S01]  /*f7b0*/  FFMA.FTZ R175, R175, UR48, -R152.reuse ;  /* 0x00000030afaf7c23 */ /* 0x100fe20008010898 */
[----:B------:R-:W-:Y:S01]  /*f7c0*/  F2FP.BF16.F32.PACK_AB R162, R173, R172 ;  /* 0x000000acada2723e */ /* 0x000fe200000010ff */
[----:B------:R-:W-:Y:S01]  /*f7d0*/  MUFU.EX2 R200, R200 ;  /* 0x000000c800c87308 */ /* 0x000fe20000000800 */
[----:B----4-:R-:W-:Y:S01]  /*f7e0*/  FSEL R153, R176, RZ, P0 ;  /* 0x000000ffb0997208 */ /* 0x010fe20000000000 */
[--C-:B------:R-:W-:Y:S01]  /*f7f0*/  FFMA.FTZ R202, R156, UR48, -R152.reuse ;  /* 0x000000309cca7c23 */ /* 0x100fe20008010898 */
[--C-:B------:R-:W-:Y:S01]  /*f800*/  FFMA.FTZ R179, R179, UR48, -R152.reuse ;  /* 0x00000030b3b37c23 */ /* 0x100fe20008010898 */
[--C-:B------:R-:W-:Y:S01]  /*f810*/  FFMA.FTZ R182, R182, UR48, -R152.reuse ;  /* 0x00000030b6b67c23 */ /* 0x100fe20008010898 */
[--C-:B------:R-:W-:Y:S01]  /*f820*/  FFMA.FTZ R183, R183, UR48, -R152.reuse ;  /* 0x00000030b7b77c23 */ /* 0x100fe20008010898 */
[----:B------:R-:W-:Y:S01]  /*f830*/  FADD.FTZ R5, -R153, R5 ;  /* 0x0000000599057221 */ /* 0x000fe20000010100 */
[--C-:B------:R-:W-:Y:S01]  /*f840*/  FFMA.FTZ R186, R186, UR48, -R152.reuse ;  /* 0x00000030baba7c23 */ /* 0x100fe20008010898 */
[----:B------:R-:W4:Y:S01]  /*f850*/  MUFU.EX2 R165, R8 ;  /* 0x0000000800a57308 */ /* 0x000f220000000800 */
[--C-:B------:R-:W-:Y:S01]  /*f860*/  FFMA.FTZ R187, R187, UR48, -R152.reuse ;  /* 0x00000030bbbb7c23 */ /* 0x100fe20008010898 */
[----:B------:R-:W-:Y:S01]  /*f870*/  FMUL.FTZ R5, R5, UR48 ;  /* 0x0000003005057c20 */ /* 0x000fe20008410000 */
[--C-:B------:R-:W-:Y:S01]  /*f880*/  FFMA.FTZ R190, R190, UR48, -R152.reuse ;  /* 0x00000030bebe7c23 */ /* 0x100fe20008010898 */
[--C-:B------:R-:W-:Y:S01]  /*f890*/  FFMA.FTZ R191, R191, UR48, -R152.reuse ;  /* 0x00000030bfbf7c23 */ /* 0x100fe20008010898 */
[--C-:B------:R-:W-:Y:S01]  /*f8a0*/  FFMA.FTZ R194, R194, UR48, -R152.reuse ;  /* 0x00000030c2c27c23 */ /* 0x100fe20008010898 */
[--C-:B------:R-:W-:Y:S01]  /*f8b0*/  FFMA.FTZ R195, R195, UR48, -R152.reuse ;  /* 0x00000030c3c37c23 */ /* 0x100fe20008010898 */
[--C-:B------:R-:W-:Y:S01]  /*f8c0*/  FFMA.FTZ R198, R198, UR48, -R152.reuse ;  /* 0x00000030c6c67c23 */ /* 0x100fe20008010898 */
[----:B------:R-:W5:Y:S01]  /*f8d0*/  MUFU.EX2 R5, R5 ;  /* 0x0000000500057308 */ /* 0x000f620000000800 */
[----:B------:R-:W-:Y:S01]  /*f8e0*/  FFMA.FTZ R199, R199, UR48, -R152 ;  /* 0x00000030c7c77c23 */ /* 0x000fe20008010898 */
[----:B0-----:R-:W-:Y:S01]  /*f8f0*/  FADD.FTZ R201, R188, R201 ;  /* 0x000000c9bcc97221 */ /* 0x001fe20000010000 */
[----:B------:R-:W-:Y:S01]  /*f900*/  F2FP.BF16.F32.PACK_AB R152, R226, R227 ;  /* 0x000000e3e298723e */ /* 0x000fe200000010ff */
[----:B------:R-:W-:Y:S01]  /*f910*/  IMAD.U32 R226, RZ, RZ, UR50 ;  /* 0x00000032ffe27e24 */ /* 0x000fe2000f8e00ff */
[----:B------:R-:W-:Y:S01]  /*f920*/  F2FP.BF16.F32.PACK_AB R154, R224, R225 ;  /* 0x000000e1e09a723e */ /* 0x000fe200000010ff */
[----:B-1----:R-:W-:Y:S01]  /*f930*/  FADD.FTZ R201, R189, R201 ;  /* 0x000000c9bdc97221 */ /* 0x002fe20000010000 */
[----:B------:R-:W-:Y:S01]  /*f940*/  F2FP.BF16.F32.PACK_AB R156, R222, R223 ;  /* 0x000000dfde9c723e */ /* 0x000fe200000010ff */
[----:B------:R-:W0:Y:S01]  /*f950*/  MUFU.EX2 R197, R197 ;  /* 0x000000c500c57308 */ /* 0x000e220000000800 */
[----:B------:R-:W-:Y:S01]  /*f960*/  ISETP.NE.AND P6, PT, R226, 0x3, PT ;  /* 0x00000003e200780c */ /* 0x000fe20003fc5270 */
[----:B---3--:R-:W-:Y:S01]  /*f970*/  FADD.FTZ R201, R192, R201 ;  /* 0x000000c9c0c97221 */ /* 0x008fe20000010000 */
[----:B----4-:R-:W-:-:S02]  /*f980*/  F2FP.BF16.F32.PACK_AB R153, R165, R200 ;  /* 0x000000c8a599723e */ /* 0x010fc400000010ff */
[----:B------:R-:W-:Y:S02]  /*f990*/  F2FP.BF16.F32.PACK_AB R166, R181, R180 ;  /* 0x000000b4b5a6723e */ /* 0x000fe400000010ff */
[----:B------:R-:W-:Y:S01]  /*f9a0*/  F2FP.BF16.F32.PACK_AB R170, R189, R188 ;  /* 0x000000bcbdaa723e */ /* 0x000fe200000010ff */
[----:B------:R-:W1:Y:S01]  /*f9b0*/  MUFU.EX2 R159, R159 ;  /* 0x0000009f009f7308 */ /* 0x000e620000000800 */
[----:B-----5:R-:W-:Y:S01]  /*f9c0*/  FFMA.FTZ R4, R5, R4, R200 ;  /* 0x0000000405047223 */ /* 0x020fe200000100c8 */
[-C--:B------:R-:W-:Y:S01]  /*f9d0*/  FMUL.FTZ R26, R26, R5.reuse ;  /* 0x000000051a1a7220 */ /* 0x080fe20000410000 */
[-C--:B------:R-:W-:Y:S01]  /*f9e0*/  FMUL.FTZ R27, R27, R5.reuse ;  /* 0x000000051b1b7220 */ /* 0x080fe20000410000 */
[-C--:B------:R-:W-:Y:S01]  /*f9f0*/  FMUL.FTZ R30, R30, R5.reuse ;  /* 0x000000051e1e7220 */ /* 0x080fe20000410000 */
[----:B------:R-:W-:Y:S01]  /*fa00*/  FADD.FTZ R4, R165, R4 ;  /* 0x00000004a5047221 */ /* 0x000fe20000010000 */
[-C--:B------:R-:W-:Y:S01]  /*fa10*/  FMUL.FTZ R31, R31, R5.reuse ;  /* 0x000000051f1f7220 */ /* 0x080fe20000410000 */
[-C--:B------:R-:W-:Y:S01]  /*fa20*/  FMUL.FTZ R34, R34, R5.reuse ;  /* 0x0000000522227220 */ /* 0x080fe20000410000 */
[----:B------:R-:W3:Y:S01]  /*fa30*/  MUFU.EX2 R184, R184 ;  /* 0x000000b800b87308 */ /* 0x000ee20000000800 */
        /* <DEDUP_REMOVED lines=39> */
[----:B------:R1:W4:Y:S01]  /*fcb0*/  MUFU.EX2 R173, R155 ;  /* 0x0000009b00ad7308 */ /* 0x0003220000000800 */
[----:B---3--:R-:W-:Y:S01]  /*fcc0*/  FADD.FTZ R4, R167, R4 ;  /* 0x00000004a7047221 */ /* 0x008fe20000010000 */
[-C--:B------:R-:W-:Y:S01]  /*fcd0*/  FMUL.FTZ R95, R95, R5.reuse ;  /* 0x000000055f5f7220 */ /* 0x080fe20000410000 */
[-C--:B------:R-:W-:Y:S01]  /*fce0*/  FMUL.FTZ R98, R98, R5.reuse ;  /* 0x0000000562627220 */ /* 0x080fe20000410000 */
[-C--:B------:R-:W-:Y:S01]  /*fcf0*/  FMUL.FTZ R99, R99, R5.reuse ;  /* 0x0000000563637220 */ /* 0x080fe20000410000 */
[----:B------:R-:W-:Y:S01]  /*fd00*/  FADD.FTZ R4, R169, R4 ;  /* 0x00000004a9047221 */ /* 0x000fe20000010000 */
[-C--:B------:R-:W-:Y:S01]  /*fd10*/  FMUL.FTZ R102, R102, R5.reuse ;  /* 0x0000000566667220 */ /* 0x080fe20000410000 */
[----:B------:R-:W-:Y:S01]  /*fd20*/  FMUL.FTZ R103, R103, R5 ;  /* 0x0000000567677220 */ /* 0x000fe20000410000 */
[----:B------:R-:W3:Y:S01]  /*fd30*/  MUFU.EX2 R175, R175 ;  /* 0x000000af00af7308 */ /* 0x000ee20000000800 */
[----:B0-----:R-:W-:Y:S01]  /*fd40*/  FADD.FTZ R4, R171, R4 ;  /* 0x00000004ab047221 */ /* 0x001fe20000010000 */
[----:B-1----:R-:W-:Y:S01]  /*fd50*/  F2FP.BF16.F32.PACK_AB R155, R159, R197 ;  /* 0x000000c59f9b723e */ /* 0x002fe200000010ff */
[----:B------:R-:W-:Y:S01]  /*fd60*/  FMUL.FTZ R106, R106, R5 ;  /* 0x000000056a6a7220 */ /* 0x000fe20000410000 */
[----:B------:R-:W-:Y:S01]  /*fd70*/  F2FP.BF16.F32.PACK_AB R159, R167, R161 ;  /* 0x000000a1a79f723e */ /* 0x000fe200000010ff */
[----:B------:R-:W-:Y:S01]  /*fd80*/  FMUL.FTZ R107, R107, R5 ;  /* 0x000000056b6b7220 */ /* 0x000fe20000410000 */
[----:B------:R-:W-:Y:S01]  /*fd90*/  F2FP.BF16.F32.PACK_AB R161, R171, R169 ;  /* 0x000000a9aba1723e */ /* 0x000fe200000010ff */
[-C--:B------:R-:W-:Y:S01]  /*fda0*/  FMUL.FTZ R110, R110, R5.reuse ;  /* 0x000000056e6e7220 */ /* 0x080fe20000410000 */
[----:B------:R-:W0:Y:S01]  /*fdb0*/  MUFU.EX2 R202, R202 ;  /* 0x000000ca00ca7308 */ /* 0x000e220000000800 */
[----:B----4-:R-:W-:Y:S01]  /*fdc0*/  FADD.FTZ R4, R173, R4 ;  /* 0x00000004ad047221 */ /* 0x010fe20000010000 */
        /* <DEDUP_REMOVED lines=27> */
[----:B------:R-:W-:-:S03]  /*ff80*/  FMUL.FTZ R151, R151, R5 ;  /* 0x0000000597977220 */ /* 0x000fc60000410000 */
[----:B------:R-:W1:Y:S01]  /*ff90*/  MUFU.EX2 R186, R186 ;  /* 0x000000ba00ba7308 */ /* 0x000e620000000800 */
[----:B---3--:R-:W-:-:S07]  /*ffa0*/  FADD.FTZ R4, R182, R4 ;  /* 0x00000004b6047221 */ /* 0x008fce0000010000 */
[----:B------:R-:W3:Y:S01]  /*ffb0*/  MUFU.EX2 R187, R187 ;  /* 0x000000bb00bb7308 */ /* 0x000ee20000000800 */
[C---:B0-----:R-:W-:Y:S01]  /*ffc0*/  FADD.FTZ R4, R183.reuse, R4 ;  /* 0x00000004b7047221 */ /* 0x041fe20000010000 */
[----:B------:R-:W-:-:S06]  /*ffd0*/  F2FP.BF16.F32.PACK_AB R167, R183, R182 ;  /* 0x000000b6b7a7723e */ /* 0x000fcc00000010ff */
[----:B------:R-:W0:Y:S01]  /*ffe0*/  MUFU.EX2 R190, R190 ;  /* 0x000000be00be7308 */ /* 0x000e220000000800 */
[----:B-1----:R-:W-:-:S07]  /*fff0*/  FADD.FTZ R4, R186, R4 ;  /* 0x00000004ba047221 */ /* 0x002fce0000010000 */
[----:B------:R-:W1:Y:S01]  /*10000*/  MUFU.EX2 R191, R191 ;  /* 0x000000bf00bf7308 */ /* 0x000e620000000800 */
[C---:B---3--:R-:W-:Y:S01]  /*10010*/  FADD.FTZ R4, R187.reuse, R4 ;  /* 0x00000004bb047221 */ /* 0x048fe20000010000 */
[----:B------:R-:W-:-:S06]  /*10020*/  F2FP.BF16.F32.PACK_AB R169, R187, R186 ;  /* 0x000000babba9723e */ /* 0x000fcc00000010ff */
[----:B------:R-:W3:Y:S01]  /*10030*/  MUFU.EX2 R194, R194 ;  /* 0x000000c200c27308 */ /* 0x000ee20000000800 */
[----:B0-----:R-:W-:-:S07]  /*10040*/  FADD.FTZ R4, R190, R4 ;  /* 0x00000004be047221 */ /* 0x001fce0000010000 */
[----:B------:R-:W0:Y:S01]  /*10050*/  MUFU.EX2 R193, R193 ;  /* 0x000000c100c17308 */ /* 0x000e220000000800 */
[C---:B-1----:R-:W-:Y:S01]  /*10060*/  FADD.FTZ R4, R191.reuse, R4 ;  /* 0x00000004bf047221 */ /* 0x042fe20000010000 */
[----:B------:R-:W-:-:S06]  /*10070*/  F2FP.BF16.F32.PACK_AB R171, R191, R190 ;  /* 0x000000bebfab723e */ /* 0x000fcc00000010ff */
        /* <DEDUP_REMOVED lines=8> */
[----:B---3--:R-:W-:-:S07]  /*10100*/  FADD.FTZ R201, R174, R201 ;  /* 0x000000c9aec97221 */ /* 0x008fce0000010000 */
[----:B------:R-:W3:Y:S01]  /*10110*/  MUFU.EX2 R199, R199 ;  /* 0x000000c700c77308 */ /* 0x000ee20000000800 */
[----:B0-----:R-:W-:Y:S01]  /*10120*/  FADD.FTZ R4, R198, R4 ;  /* 0x00000004c6047221 */ /* 0x001fe20000010000 */
[C---:B-1----:R-:W-:Y:S01]  /*10130*/  FADD.FTZ R8, R157.reuse, R201 ;  /* 0x000000c99d087221 */ /* 0x042fe20000010000 */
[----:B------:R-:W-:Y:S02]  /*10140*/  F2FP.BF16.F32.PACK_AB R174, R157, R174 ;  /* 0x000000ae9dae723e */ /* 0x000fe400000010ff */
[----:B------:R-:W-:Y:S02]  /*10150*/  F2FP.BF16.F32.PACK_AB R157, R163, R184 ;  /* 0x000000b8a39d723e */ /* 0x000fe400000010ff */
[----:B------:R-:W-:Y:S02]  /*10160*/  F2FP.BF16.F32.PACK_AB R163, R175, R173 ;  /* 0x000000adafa3723e */ /* 0x000fe400000010ff */
[----:B------:R-:W-:Y:S01]  /*10170*/  F2FP.BF16.F32.PACK_AB R173, R195, R194 ;  /* 0x000000c2c3ad723e */ /* 0x000fe200000010ff */
[C---:B---3--:R-:W-:Y:S01]  /*10180*/  FADD.FTZ R4, R199.reuse, R4 ;  /* 0x00000004c7047221 */ /* 0x048fe20000010000 */
[----:B------:R-:W-:Y:S01]  /*10190*/  F2FP.BF16.F32.PACK_AB R175, R199, R198 ;  /* 0x000000c6c7af723e */ /* 0x000fe200000010ff */
[----:B------:R-:W-:Y:S06]  /*101a0*/  @!P6 BRA `(.L_x_2988) ;  /* 0x000000000004e947 */ /* 0x000fec0003800000 */
[----:B------:R-:W-:Y:S01]  /*101b0*/  BPT.TRAP 0x1 ;  /* 0x000000040000795c */ /* 0x000fe20000300000 */
.L_x_2988:
[----:B------:R0:W1:Y:S01]  /*101c0*/  SYNCS.PHASECHK.TRANS64.TRYWAIT P0, [R9+URZ+0x22850], R20 ;  /* 0x02285014090075a7 */ /* 0x000062000800017f */
[----:B------:R-:W-:Y:S05]  /*101d0*/  @!P6 BRA `(.L_x_2989) ;  /* 0x000000000004e947 */ /* 0x000fea0003800000 */
[----:B------:R-:W-:Y:S01]  /*101e0*/  BPT.TRAP 0x1 ;  /* 0x000000040000795c */ /* 0x000fe20000300000 */
.L_x_2989:
[----:B------:R-:W-:Y:S04]  /*101f0*/  BSSY B0, `(.L_x_2990) ;  /* 0x0000004000007945 */ /* 0x000fe80003800000 */
[----:B-1----:R-:W-:Y:S05]  /*10200*/  @P0 BRA `(.L_x_2991) ;  /* 0x0000000000080947 */ /* 0x002fea0003800000 */
[----:B------:R-:W1:Y:S02]  /*10210*/  SYNCS.PHASECHK.TRANS64.TRYWAIT P0, [R9+URZ+0x22850], R20 ;  /* 0x02285014090075a7 */ /* 0x000e64000800017f */
[----:B-1----:R-:W-:Y:S05]  /*10220*/  @!P0 BRA `(.L_x_2992) ;  /* 0x0000014800e48947 */ /* 0x002fea0003800000 */
.L_x_2991:
[----:B------:R-:W-:Y:S05]  /*10230*/  BSYNC B0 ;  /* 0x0000000000007941 */ /* 0x000fea0003800000 */
.L_x_2990:
[----:B------:R-:W3:Y:S01]  /*10240*/  S2R R0, SR_TID.X ;  /* 0x0000000000007919 */ /* 0x000ee20000002100 */
[----:B------:R-:W-:Y:S05]  /*10250*/  WARPSYNC.ALL ;  /* 0x0000000000007948 */ /* 0x000fea0003800000 */
[----:B------:R-:W-:Y:S02]  /*10260*/  IMAD.MOV.U32 R180, RZ, RZ, 0xc00 ;  /* 0x00000c00ffb47424 */ /* 0x000fe400078e00ff */
[----:B------:R-:W-:Y:S02]  /*10270*/  IMAD.MOV.U32 R181, RZ, RZ, 0x40000040 ;  /* 0x40000040ffb57424 */ /* 0x000fe400078e00ff */
[----:B------:R-:W-:-:S02]  /*10280*/  IMAD R180, R2, R180, UR49 ;  /* 0x0000003102b47e24 */ /* 0x000fc4000f8e02b4 */
[----:B------:R-:W-:Y:S01]  /*10290*/  IMAD.U32 R5, RZ, RZ, UR50 ;  /* 0x00000032ff057e24 */ /* 0x000fe2000f8e00ff */
[----:B------:R-:W-:Y:S01]  /*102a0*/  R2UR UR7, R181 ;  /* 0x00000000b50772ca */ /* 0x000fe200000e0000 */
[----:B------:R-:W-:Y:S01]  /*102b0*/  IMAD.MOV.U32 R181, RZ, RZ, 0x40000040 ;  /* 0x40000040ffb57424 */ /* 0x000fe200078e00ff */
[----:B------:R-:W-:Y:S02]  /*102c0*/  R2UR UR6, R180 ;  /* 0x00000000b40672ca */ /* 0x000fe400000e0000 */
[----:B------:R-:W-:Y:S02]  /*102d0*/  ISETP.NE.AND P0, PT, R5, 0x3, PT ;  /* 0x000000030500780c */ /* 0x000fe40003f05270 */
[----:B---3--:R-:W-:-:S05]  /*102e0*/  SHF.R.U32.HI R0, RZ, 0x7, R0 ;  /* 0x00000007ff007819 */ /* 0x008fca0000011600 */
[----:B------:R-:W-:-:S05]  /*102f0*/  VIADD R0, R0, 0x8 ;  /* 0x0000000800007836 */ /* 0x000fca0000000000 */
[----:B------:R3:W-:Y:S06]  /*10300*/  BAR.SYNC.DEFER_BLOCKING R0, 0x100 ;  /* 0x000400000000751d */ /* 0x0007ec0000010000 */
[----:B------:R-:W-:-:S06]  /*10310*/  WARPGROUP.ARRIVE ;  /* 0x00000000000079c5 */ /* 0x000fcc0000000000 */
        /* <DEDUP_REMOVED lines=11> */
[----:B------:R-:W-:Y:S01]  /*103d0*/  VIADD R152, R180, 0x180 ;  /* 0x00000180b4987836 */ /* 0x000fe20000000000 */
[----:B------:R-:W-:Y:S01]  /*103e0*/  R2UR UR7, R153 ;  /* 0x00000000990772ca */ /* 0x000fe200000e0000 */
[----:B------:R-:W-:Y:S01]  /*103f0*/  IMAD.MOV.U32 R153, RZ, RZ, 0x40000040 ;  /* 0x40000040ff997424 */ /* 0x000fe200078e00ff */
[----:B------:R-:W-:Y:S02]  /*10400*/  WARPGROUP.DEPBAR.LE gsb0, 0x0 ;  /* 0x00008000000079c5 */ /* 0x000fe40000010000 */
[----:B------:R-:W-:-:S15]  /*10410*/  WARPGROUP.ARRIVE ;  /* 0x00000000000079c5 */ /* 0x000fde0000000000 */
[----:B------:R-:W-:-:S06]  /*10420*/  NOP ;  /* 0x0000000000007918 */ /* 0x000fcc0000000000 */
        /* <DEDUP_REMOVED lines=23> */
[----:B---3--:R-:W-:Y:S05]  /*105a0*/  @!P0 BRA `(.L_x_2993) ;  /* 0x0000000000048947 */ /* 0x008fea0003800000 */
[----:B------:R-:W-:Y:S01]  /*105b0*/  BPT.TRAP 0x1 ;  /* 0x000000040000795c */ /* 0x000fe20000300000 */
.L_x_2993:
[----:B------:R-:W3:Y:S01]  /*105c0*/  LDL R5, [R1] ;  /* 0x0000000001057983 */ /* 0x000ee20000100800 */
[----:B01----:R-:W-:Y:S02]  /*105d0*/  VIADD R9, R9, 0x22860 ;  /* 0x0002286009097836 */ /* 0x003fe40000000000 */
[----:B------:R-:W-:-:S05]  /*105e0*/  IMAD.U32 R0, RZ, RZ, UR47 ;  /* 0x0000002fff007e24 */ /* 0x000fca000f8e00ff */
[----:B------:R-:W-:-:S04]  /*105f0*/  PRMT R0, R0, 0x654, R9 ;  /* 0x0000065400007816 */ /* 0x000fc80000000009 */
[----:B------:R0:W-:Y:S02]  /*10600*/  SYNCS.ARRIVE.TRANS64.RED.A1T0 RZ, [R0+URZ], RZ ;  /* 0x000000ff00ff79a7 */ /* 0x0001e4000810043f */
[----:B0-----:R-:W-:Y:S01]  /*10610*/  IMAD.MOV.U32 R0, RZ, RZ, R178 ;  /* 0x000000ffff007224 */ /* 0x001fe200078e00b2 */
[C---:B---3--:R-:W-:Y:S01]  /*10620*/  ISETP.GT.AND P0, PT, R3.reuse, R5, PT ;  /* 0x000000050300720c */ /* 0x048fe20003f04270 */
[----:B------:R-:W-:Y:S02]  /*10630*/  VIADD R3, R3, 0xffffffff ;  /* 0xffffffff03037836 */ /* 0x000fe40000000000 */
[----:B------:R-:W-:-:S10]  /*10640*/  IMAD.MOV.U32 R5, RZ, RZ, R176 ;  /* 0x000000ffff057224 */ /* 0x000fd400078e00b0 */
[----:B------:R-:W-:Y:S05]  /*10650*/  @P0 BRA `(.L_x_2994) ;  /* 0xffffffcc006c0947 */ /* 0x000fea000383ffff */
[----:B------:R-:W-:Y:S02]  /*10660*/  IMAD.MOV.U32 R5, RZ, RZ, R176 ;  /* 0x000000ffff057224 */ /* 0x000fe400078e00b0 */
[----:B------:R-:W-:-:S07]  /*10670*/  IMAD.MOV.U32 R0, RZ, RZ, R178 ;  /* 0x000000ffff007224 */ /* 0x000fce00078e00b2 */
.L_x_2974:
[----:B------:R-:W0:Y:S01]  /*10680*/  LDC R9, c[0x0][0x448] ;  /* 0x00011200ff097b82 */ /* 0x000e220000000800 */
[----:B------:R-:W-:Y:S01]  /*10690*/  VIADD R20, R228, 0x7f ;  /* 0x0000007fe4147836 */ /* 0x000fe20000000000 */
[----:B------:R-:W-:-:S06]  /*106a0*/  LOP3.LUT R16, R16, 0xfff7ffff, RZ, 0xc0, !PT ;  /* 0xfff7ffff10107812 */ /* 0x000fcc00078ec0ff */
[----:B------:R-:W1:Y:S01]  /*106b0*/  LDC R154, c[0x0][0x9e4] ;  /* 0x00027900ff9a7b82 */ /* 0x000e620000000800 */
[----:B0-----:R-:W-:-:S13]  /*106c0*/  ISETP.NE.AND P0, PT, R9, 0x1, PT ;  /* 0x000000010900780c */ /* 0x001fda0003f05270 */
[----:B------:R-:W0:Y:S01]  /*106d0*/  @P0 LDC R152, c[0x0][0x44c] ;  /* 0x00011300ff980b82 */ /* 0x000e220000000800 */
[----:B------:R-:W-:-:S04]  /*106e0*/  @P0 LOP3.LUT R16, R16, 0x80000, RZ, 0xfc, !PT ;  /* 0x0008000010100812 */ /* 0x000fc800078efcff */
[----:B------:R-:W-:-:S03]  /*106f0*/  LOP3.LUT R16, R16, 0xffefffff, RZ, 0xc0, !PT ;  /* 0xffefffff10107812 */ /* 0x000fc600078ec0ff */
[----:B------:R-:W3:Y:S01]  /*10700*/  @P0 LDC R9, c[0x0][0x450] ;  /* 0x00011400ff090b82 */ /* 0x000ee20000000800 */
[----:B0-----:R-:W-:-:S05]  /*10710*/  @P0 IMAD.HI.U32 R152, R20, R152, RZ ;  /* 0x0000009814980227 */ /* 0x001fca00078e00ff */
[----:B---3--:R-:W-:Y:S02]  /*10720*/  @P0 SHF.R.U32.HI R20, RZ, R9, R152 ;  /* 0x00000009ff140219 */ /* 0x008fe40000011698 */
[----:B-1----:R-:W-:Y:S02]  /*10730*/  ISETP.GE.AND P0, PT, R154, 0x1, PT ;  /* 0x000000019a00780c */ /* 0x002fe40003f06270 */
[----:B------:R-:W-:-:S05]  /*10740*/  IADD3 R9, R210, 0x1, -R207 ;  /* 0x00000001d2097810 */ /* 0x000fca0007ffe8cf */
[----:B------:R-:W-:-:S04]  /*10750*/  IMAD.IADD R20, R9, 0x1, R20 ;  /* 0x0000000109147824 */ /* 0x000fc800078e0214 */
[----:B------:R-:W-:Y:S02]  /*10760*/  VIADD R9, R20, -UR46 ;  /* 0x8000002e14097c36 */ /* 0x000fe40008000000 */
[----:B------:R-:W-:Y:S01]  /*10770*/  @P0 LOP3.LUT R16, R16, 0x100000, RZ, 0xfc, !PT ;  /* 0x0010000010100812 */ /* 0x000fe200078efcff */
        /* <DEDUP_REMOVED lines=11> */
.L_x_2997:
[----:B------:R-:W-:-:S13]  /*10830*/  ISETP.NE.AND P0, PT, R154, 0x1, PT ;  /* 0x000000019a00780c */ /* 0x000fda0003f05270 */
[----:B------:R-:W0:Y:S02]  /*10840*/  @P0 LDC.64 R152, c[0x0][0x9e8] ;  /* 0x00027a00ff980b82 */ /* 0x000e240000000a00 */
[----:B0-----:R-:W-:-:S05]  /*10850*/  @P0 IMAD.HI.U32 R152, R20, R152, RZ ;  /* 0x0000009814980227 */ /* 0x001fca00078e00ff */
[----:B------:R-:W-:-:S07]  /*10860*/  @P0 SHF.R.U32.HI R20, RZ, R153, R152 ;  /* 0x00000099ff140219 */ /* 0x000fce0000011698 */
.L_x_2998:
[----:B------:R-:W-:Y:S05]  /*10870*/  BSYNC B0 ;  /* 0x0000000000007941 */ /* 0x000fea0003800000 */
.L_x_2996:
[----:B------:R-:W-:-:S05]  /*10880*/  IMAD R20, R20, R154, RZ ;  /* 0x0000009a14147224 */ /* 0x000fca00078e02ff */
[----:B------:R-:W-:-:S07]  /*10890*/  VIMNMX R9, R9, R20, !PT ;  /* 0x0000001409097248 */ /* 0x000fce0007fe0100 */
.L_x_2995:
[----:B------:R-:W3:Y:S01]  /*108a0*/  LDL R152, [R1+0x24] ;  /* 0x0000240001987983 */ /* 0x000ee20000100800 */
[----:B------:R-:W-:-:S04]  /*108b0*/  VIADD R9, R9, 0x5f ;  /* 0x0000005f09097836 */ /* 0x000fc80000000000 */
[----:B------:R-:W-:-:S05]  /*108c0*/  IMAD.HI R9, R9, 0x2aaaaaab, RZ ;  /* 0x2aaaaaab09097827 */ /* 0x000fca00078e02ff */
[----:B------:R-:W-:-:S04]  /*108d0*/  SHF.R.U32.HI R20, RZ, 0x1f, R9 ;  /* 0x0000001fff147819 */ /* 0x000fc80000011609 */
[----:B------:R-:W-:-:S04]  /*108e0*/  LEA.HI.SX32 R20, R9, R20, 0x1c ;  /* 0x0000001409147211 */ /* 0x000fc800078fe2ff */
[----:B---3--:R-:W-:-:S04]  /*108f0*/  VIMNMX R224, R152, R20, !PT ;  /* 0x0000001498e07248 */ /* 0x008fc80007fe0100 */
[----:B------:R-:W-:-:S13]  /*10900*/  ISETP.GE.AND P0, PT, R3, R224, PT ;  /* 0x000000e00300720c */ /* 0x000fda0003f06270 */
[----:B------:R-:W-:Y:S05]  /*10910*/  @!P0 BRA `(.L_x_2999) ;  /* 0x0000001c00f08947 */ /* 0x000fea0003800000 */
[----:B------:R-:W-:Y:S02]  /*10920*/  IMAD.MOV.U32 R201, RZ, RZ, R5 ;  /* 0x000000ffffc97224 */ /* 0x000fe400078e0005 */
[----:B------:R-:W-:Y:S02]  /*10930*/  IMAD.MOV.U32 R200, RZ, RZ, R0 ;  /* 0x000000ffffc87224 */ /* 0x000fe400078e0000 */
[----:B------:R-:W-:-:S07]  /*10940*/  IMAD.MOV.U32 R20, RZ, RZ, R3 ;  /* 0x000000ffff147224 */ /* 0x000fce00078e0003 */
.L_x_3011:
[----:B0-----:R-:W-:Y:S01]  /*10950*/  IMAD.U32 R3, RZ, RZ, UR50 ;  /* 0x00000032ff037e24 */ /* 0x001fe2000f8e00ff */
[----:B------:R-:W-:Y:S05]  /*10960*/  YIELD ;  /* 0x0000000000007946 */ /* 0x000fea0003800000 */
[----:B------:R-:W-:Y:S01]  /*10970*/  ISETP.NE.AND P2, PT, R3, 0x3, PT ;  /* 0x000000030300780c */ /* 0x000fe20003f45270 */
[----:B------:R-:W-:Y:S02]  /*10980*/  VIADD R2, R2, 0x1 ;  /* 0x0000000102027836 */ /* 0x000fe40000000000 */
[----:B------:R-:W-:Y:S02]  /*10990*/  IMAD.MOV.U32 R0, RZ, RZ, R20 ;  /* 0x000000ffff007224 */ /* 0x000fe400078e0014 */
[----:B------:R-:W-:Y:S01]  /*109a0*/  VIADD R20, R20, 0xffffffff ;  /* 0xffffffff14147836 */ /* 0x000fe20000000000 */
[----:B------:R-:W-:-:S02]  /*109b0*/  ISETP.NE.AND P1, PT, R2, 0x2, PT ;  /* 0x000000020200780c */ /* 0x000fc40003f25270 */
[----:B------:R-:W-:Y:S02]  /*109c0*/  ISETP.GT.AND P0, PT, R0, R224, PT ;  /* 0x000000e00000720c */ /* 0x000fe40003f04270 */
[----:B------:R-:W-:Y:S02]  /*109d0*/  SEL R0, RZ, 0x1, P1 ;  /* 0x00000001ff007807 */ /* 0x000fe40000800000 */
[----:B------:R-:W-:Y:S02]  /*109e0*/  SEL R2, R2, RZ, P1 ;  /* 0x000000ff02027207 */ /* 0x000fe40000800000 */
[----:B------:R-:W-:Y:S01]  /*109f0*/  LOP3.LUT R206, R206, R0, RZ, 0x3c, !PT ;  /* 0x00000000cece7212 */ /* 0x000fe200078e3cff */
[----:B------:R-:W-:Y:S06]  /*10a00*/  @!P2 BRA `(.L_x_3000) ;  /* 0x000000000004a947 */ /* 0x000fec0003800000 */
[----:B------:R-:W-:Y:S01]  /*10a10*/  BPT.TRAP 0x1 ;  /* 0x000000040000795c */ /* 0x000fe20000300000 */
.L_x_3000:
[----:B------:R-:W-:Y:S01]  /*10a20*/  IMAD R3, R2, 0x8, R23 ;  /* 0x0000000802037824 */ /* 0x000fe200078e0217 */
[----:B------:R-:W-:-:S04]  /*10a30*/  SHF.L.U32 R9, R206, 0x1f, RZ ;  /* 0x0000001fce097819 */ /* 0x000fc800000006ff */
[----:B------:R0:W1:Y:S01]  /*10a40*/  SYNCS.PHASECHK.TRANS64.TRYWAIT P1, [R3+URZ+0x22830], R9 ;  /* 0x02283009030075a7 */ /* 0x000062000802017f */
[----:B------:R-:W-:Y:S05]  /*10a50*/  @!P2 BRA `(.L_x_3001) ;  /* 0x000000000004a947 */ /* 0x000fea0003800000 */
[----:B------:R-:W-:Y:S01]  /*10a60*/  BPT.TRAP 0x1 ;  /* 0x000000040000795c */ /* 0x000fe20000300000 */
.L_x_3001:
[----:B------:R-:W-:Y:S02]  /*10a70*/  IMAD R156, R2, 0x300, R229 ;  /* 0x00000300029c7824 */ /* 0x000fe400078e02e5 */
[----:B------:R-:W-:Y:S01]  /*10a80*/  IMAD.MOV.U32 R157, RZ, RZ, 0x40000040 ;  /* 0x40000040ff9d7424 */ /* 0x000fe200078e00ff */
[----:B-1----:R-:W-:Y:S06]  /*10a90*/  @P1 BRA `(.L_x_3002) ;  /* 0x0000000000081947 */ /* 0x002fec0003800000 */
[----:B------:R-:W1:Y:S02]  /*10aa0*/  SYNCS.PHASECHK.TRANS64.TRYWAIT P1, [R3+URZ+0x22830], R9 ;  /* 0x02283009030075a7 */ /* 0x000e64000802017f */
[----:B-1----:R-:W-:Y:S05]  /*10ab0*/  @!P1 BRA `(.L_x_3003) ;  /* 0x0000014000d49947 */ /* 0x002fea0003800000 */
.L_x_3002:
        /* <DEDUP_REMOVED lines=14> */
[----:B------:R-:W3:Y:S01]  /*10ba0*/  S2R R5, SR_TID.X ;  /* 0x0000000000057919 */ /* 0x000ee20000002100 */
        /* <DEDUP_REMOVED lines=13> */
[----:B---3--:R-:W-:-:S04]  /*10c80*/  SHF.R.U32.HI R5, RZ, 0x7, R5 ;  /* 0x00000007ff057819 */ /* 0x008fc80000011605 */
[----:B--2---:R-:W-:Y:S01]  /*10c90*/  IADD3 R21, -R5, 0xb, RZ ;  /* 0x0000000b05157810 */ /* 0x004fe20007ffe1ff */
        /* <DEDUP_REMOVED lines=13> */
.L_x_3004:
        /* <DEDUP_REMOVED lines=28> */
[----:B---3--:R-:W-:-:S05]  /*10f30*/  FMNMX.FTZ R0, R0, R5, !PT ;  /* 0x0000000500007209 */ /* 0x008fca0007810000 */
        /* <DEDUP_REMOVED lines=25> */
[----:B------:R-:W4:Y:S01]  /*110d0*/  MUFU.EX2 R153, R153 ;  /* 0x0000009900997308 */ /* 0x000f220000000800 */
[--C-:B------:R-:W-:Y:S01]  /*110e0*/  FFMA.FTZ R192, R192, UR48, -R5.reuse ;  /* 0x00000030c0c07c23 */ /* 0x100fe20008010805 */
[--C-:B------:R-:W-:Y:S01]  /*110f0*/  FFMA.FTZ R193, R193, UR48, -R5.reuse ;  /* 0x00000030c1c17c23 */ /* 0x100fe20008010805 */
[--C-:B------:R-:W-:Y:S01]  /*11100*/  FFMA.FTZ R196, R196, UR48, -R5.reuse ;  /* 0x00000030c4c47c23 */ /* 0x100fe20008010805 */
[----:B------:R-:W-:-:S04]  /*11110*/  FFMA.FTZ R197, R197, UR48, -R5 ;  /* 0x00000030c5c57c23 */ /* 0x000fc80008010805 */
        /* <DEDUP_REMOVED lines=16> */
[----:B------:R-:W-:Y:S01]  /*11220*/  MUFU.EX2 R222, R164 ;  /* 0x000000a400de7308 */ /* 0x000fe20000000800 */
[----:B-----5:R-:W-:Y:S01]  /*11230*/  FADD.FTZ R5, R156, R5 ;  /* 0x000000059c057221 */ /* 0x020fe20000010000 */
[-C--:B------:R-:W-:Y:S01]  /*11240*/  FMUL.FTZ R45, R45, R172.reuse ;  /* 0x000000ac2d2d7220 */ /* 0x080fe20000410000 */
[-C--:B------:R-:W-:Y:S01]  /*11250*/  FMUL.FTZ R48, R48, R172.reuse ;  /* 0x000000ac30307220 */ /* 0x080fe20000410000 */
[-C--:B------:R-:W-:Y:S01]  /*11260*/  FMUL.FTZ R49, R49, R172.reuse ;  /* 0x000000ac31317220 */ /* 0x080fe20000410000 */
[-C--:B------:R-:W-:Y:S01]  /*11270*/  FMUL.FTZ R52, R52, R172.reuse ;  /* 0x000000ac34347220 */ /* 0x080fe20000410000 */
[-C--:B------:R-:W-:Y:S01]  /*11280*/  FMUL.FTZ R53, R53, R172.reuse ;  /* 0x000000ac35357220 */ /* 0x080fe20000410000 */
[-C--:B------:R-:W-:Y:S01]  /*11290*/  FMUL.FTZ R56, R56, R172.reuse ;  /* 0x000000ac38387220 */ /* 0x080fe20000410000 */
[----:B------:R-:W-:Y:S01]  /*112a0*/  MUFU.EX2 R164, R185 ;  /* 0x000000b900a47308 */ /* 0x000fe20000000800 */
[----:B---3--:R-:W-:Y:S01]  /*112b0*/  FADD.FTZ R8, R157, R5 ;  /* 0x000000059d087221 */ /* 0x008fe20000010000 */
[----:B------:R-:W-:Y:S01]  /*112c0*/  FMNMX.FTZ R5, R154, R201, !PT ;  /* 0x000000c99a057209 */ /* 0x000fe20007810000 */
[----:B------:R-:W-:Y:S01]  /*112d0*/  FMUL.FTZ R57, R57, R172 ;  /* 0x000000ac39397220 */ /* 0x000fe20000410000 */
[----:B------:R-:W-:Y:S01]  /*112e0*/  F2FP.BF16.F32.PACK_AB R202, R157, R156 ;  /* 0x0000009c9dca723e */ /* 0x000fe200000010ff */
[-C--:B------:R-:W-:Y:S01]  /*112f0*/  FMUL.FTZ R60, R60, R172.reuse ;  /* 0x000000ac3c3c7220 */ /* 0x080fe20000410000 */
[----:B------:R-:W-:Y:S01]  /*11300*/  FMNMX.FTZ R5, R155, R5, !PT ;  /* 0x000000059b057209 */ /* 0x000fe20007810000 */
[-C--:B------:R-:W-:Y:S01]  /*11310*/  FMUL.FTZ R61, R61, R172.reuse ;  /* 0x000000ac3d3d7220 */ /* 0x080fe20000410000 */
[----:B------:R3:W-:Y:S01]  /*11320*/  MUFU.EX2 R156, R169 ;  /* 0x000000a9009c7308 */ /* 0x0007e20000000800 */
[-C--:B------:R-:W-:Y:S01]  /*11330*/  FMUL.FTZ R64, R64, R172.reuse ;  /* 0x000000ac40407220 */ /* 0x080fe20000410000 */
[----:B------:R-:W-:Y:S01]  /*11340*/  FMNMX.FTZ R5, R158, R5, !PT ;  /* 0x000000059e057209 */ /* 0x000fe20007810000 */
[-C--:B------:R-:W-:Y:S01]  /*11350*/  FMUL.FTZ R65, R65, R172.reuse ;  /* 0x000000ac41417220 */ /* 0x080fe20000410000 */
[-C--:B------:R-:W-:Y:S01]  /*11360*/  FMUL.FTZ R68, R68, R172.reuse ;  /* 0x000000ac44447220 */ /* 0x080fe20000410000 */
[-C--:B------:R-:W-:Y:S01]  /*11370*/  FMUL.FTZ R69, R69, R172.reuse ;  /* 0x000000ac45457220 */ /* 0x080fe20000410000 */
[----:B------:R-:W-:Y:S01]  /*11380*/  FMNMX.FTZ R5, R159, R5, !PT ;  /* 0x000000059f057209 */ /* 0x000fe20007810000 */
[-C--:B------:R-:W-:Y:S01]  /*11390*/  FMUL.FTZ R72, R72, R172.reuse ;  /* 0x000000ac48487220 */ /* 0x080fe20000410000 */
[----:B------:R-:W-:Y:S01]  /*113a0*/  MUFU.EX2 R223, R160 ;  /* 0x000000a000df7308 */ /* 0x000fe20000000800 */
[-C--:B------:R-:W-:Y:S01]  /*113b0*/  FMUL.FTZ R73, R73, R172.reuse ;  /* 0x000000ac49497220 */ /* 0x080fe20000410000 */
[----:B------:R-:W-:Y:S01]  /*113c0*/  FMNMX.FTZ R5, R162, R5, !PT ;  /* 0x00000005a2057209 */ /* 0x000fe20007810000 */
[-C--:B------:R-:W-:Y:S01]  /*113d0*/  FMUL.FTZ R76, R76, R172.reuse ;  /* 0x000000ac4c4c7220 */ /* 0x080fe20000410000 */
[-C--:B------:R-:W-:Y:S01]  /*113e0*/  FMUL.FTZ R77, R77, R172.reuse ;  /* 0x000000ac4d4d7220 */ /* 0x080fe20000410000 */
        /* <DEDUP_REMOVED lines=56> */
[----:B------:R-:W-:Y:S01]  /*11770*/  FMUL.FTZ R149, R149, R172 ;  /* 0x000000ac95957220 */ /* 0x000fe20000410000 */
[----:B------:R-:W-:-:S02]  /*11780*/  FMNMX.FTZ R5, R191, R5, !PT ;  /* 0x00000005bf057209 */ /* 0x000fc40007810000 */
[----:B------:R-:W-:Y:S02]  /*11790*/  MUFU.EX2 R184, R184 ;  /* 0x000000b800b87308 */ /* 0x000fe40000000800 */
[----:B------:R-:W-:-:S04]  /*117a0*/  FMNMX.FTZ R5, R194, R5, !PT ;  /* 0x00000005c2057209 */ /* 0x000fc80007810000 */
[----:B------:R-:W-:Y:S02]  /*117b0*/  FMNMX.FTZ R5, R195, R5, !PT ;  /* 0x00000005c3057209 */ /* 0x000fe40007810000 */
[----:B------:R-:W-:Y:S02]  /*117c0*/  MUFU.EX2 R188, R188 ;  /* 0x000000bc00bc7308 */ /* 0x000fe40000000800 */
[----:B------:R-:W-:-:S04]  /*117d0*/  FMNMX.FTZ R5, R198, R5, !PT ;  /* 0x00000005c6057209 */ /* 0x000fc80007810000 */
[----:B------:R-:W-:Y:S02]  /*117e0*/  FMNMX.FTZ R5, R199, R5, !PT ;  /* 0x00000005c7057209 */ /* 0x000fe40007810000 */
[----:B------:R-:W-:Y:S03]  /*117f0*/  MUFU.EX2 R189, R189 ;  /* 0x000000bd00bd7308 */ /* 0x000fe60000000800 */
[----:B------:R-:W5:Y:S05]  /*11800*/  SHFL.BFLY PT, R152, R5, 0x2, 0x1f ;  /* 0x0c401f0005987f89 */ /* 0x000f6a00000e0000 */
[----:B------:R-:W-:Y:S08]  /*11810*/  MUFU.EX2 R168, R192 ;  /* 0x000000c000a87308 */ /* 0x000ff00000000800 */
[----:B------:R-:W-:Y:S08]  /*11820*/  MUFU.EX2 R193, R193 ;  /* 0x000000c100c17308 */ /* 0x000ff00000000800 */
[----:B------:R-:W-:Y:S01]  /*11830*/  MUFU.EX2 R196, R196 ;  /* 0x000000c400c47308 */ /* 0x000fe20000000800 */
[----:B-----5:R-:W-:-:S05]  /*11840*/  FMNMX.FTZ R5, R5, R152, !PT ;  /* 0x0000009805057209 */ /* 0x020fca0007810000 */
[----:B------:R-:W5:Y:S02]  /*11850*/  SHFL.BFLY PT, R153, R5, 0x1, 0x1f ;  /* 0x0c201f0005997f89 */ /* 0x000f6400000e0000 */
[----:B------:R-:W-:Y:S08]  /*11860*/  MUFU.EX2 R152, R161 ;  /* 0x000000a100987308 */ /* 0x000ff00000000800 */
[----:B------:R-:W-:Y:S01]  /*11870*/  MUFU.EX2 R161, R203 ;  /* 0x000000cb00a17308 */ /* 0x000fe20000000800 */
[----:B-----5:R-:W-:-:S05]  /*11880*/  FMNMX.FTZ R5, R5, R153, !PT ;  /* 0x0000009905057209 */ /* 0x020fca0007810000 */
[C---:B------:R-:W-:Y:S01]  /*11890*/  FMUL.FTZ R153, R5.reuse, UR48 ;  /* 0x0000003005997c20 */ /* 0x040fe20008410000 */
[----:B---3--:R-:W-:-:S03]  /*118a0*/  FADD.FTZ R169, -R5, R201 ;  /* 0x000000c905a97221 */ /* 0x008fc60000010100 */
[--C-:B------:R-:W-:Y:S01]  /*118b0*/  FFMA.FTZ R154, R154, UR48, -R153.reuse ;  /* 0x000000309a9a7c23 */ /* 0x100fe20008010899 */
[----:B------:R-:W-:Y:S01]  /*118c0*/  FMUL.FTZ R169, R169, UR48 ;  /* 0x00000030a9a97c20 */ /* 0x000fe20008410000 */
[--C-:B------:R-:W-:Y:S01]  /*118d0*/  FFMA.FTZ R155, R155, UR48, -R153.reuse ;  /* 0x000000309b9b7c23 */ /* 0x100fe20008010899 */
        /* <DEDUP_REMOVED lines=8> */
[--C-:B----4-:R-:W-:Y:S01]  /*11960*/  FFMA.FTZ R177, R170, UR48, -R153.reuse ;  /* 0x00000030aab17c23 */ /* 0x110fe20008010899 */
[--C-:B------:R-:W-:Y:S01]  /*11970*/  FFMA.FTZ R171, R171, UR48, -R153.reuse ;  /* 0x00000030abab7c23 */ /* 0x100fe20008010899 */
[----:B------:R-:W4:Y:S01]  /*11980*/  MUFU.EX2 R154, R154 ;  /* 0x0000009a009a7308 */ /* 0x000f220000000800 */
[--C-:B------:R-:W-:Y:S01]  /*11990*/  FFMA.FTZ R175, R175, UR48, -R153.reuse ;  /* 0x00000030afaf7c23 */ /* 0x100fe20008010899 */
[--C-:B------:R-:W-:Y:S01]  /*119a0*/  FFMA.FTZ R178, R178, UR48, -R153.reuse ;  /* 0x00000030b2b27c23 */ /* 0x100fe20008010899 */
[--C-:B------:R-:W-:Y:S01]  /*119b0*/  FFMA.FTZ R179, R179, UR48, -R153.reuse ;  /* 0x00000030b3b37c23 */ /* 0x100fe20008010899 */
[--C-:B------:R-:W-:Y:S01]  /*119c0*/  FFMA.FTZ R182, R182, UR48, -R153.reuse ;  /* 0x00000030b6b67c23 */ /* 0x100fe20008010899 */
[--C-:B------:R-:W-:Y:S01]  /*119d0*/  FFMA.FTZ R183, R183, UR48, -R153.reuse ;  /* 0x00000030b7b77c23 */ /* 0x100fe20008010899 */
[--C-:B------:R-:W-:Y:S01]  /*119e0*/  FFMA.FTZ R186, R186, UR48, -R153.reuse ;  /* 0x00000030baba7c23 */ /* 0x100fe20008010899 */
[--C-:B------:R-:W-:Y:S01]  /*119f0*/  FFMA.FTZ R187, R187, UR48, -R153.reuse ;  /* 0x00000030bbbb7c23 */ /* 0x100fe20008010899 */
[----:B------:R-:W5:Y:S01]  /*11a00*/  MUFU.EX2 R155, R155 ;  /* 0x0000009b009b7308 */ /* 0x000f620000000800 */
[--C-:B------:R-:W-:Y:S01]  /*11a10*/  FFMA.FTZ R190, R190, UR48, -R153.reuse ;  /* 0x00000030bebe7c23 */ /* 0x100fe20008010899 */
[--C-:B------:R-:W-:Y:S01]  /*11a20*/  FFMA.FTZ R191, R191, UR48, -R153.reuse ;  /* 0x00000030bfbf7c23 */ /* 0x100fe20008010899 */
[--C-:B------:R-:W-:Y:S01]  /*11a30*/  FFMA.FTZ R194, R194, UR48, -R153.reuse ;  /* 0x00000030c2c27c23 */ /* 0x100fe20008010899 */
[--C-:B------:R-:W-:Y:S01]  /*11a40*/  FFMA.FTZ R195, R195, UR48, -R153.reuse ;  /* 0x00000030c3c37c23 */ /* 0x100fe20008010899 */
[--C-:B------:R-:W-:Y:S01]  /*11a50*/  FFMA.FTZ R198, R198, UR48, -R153.reuse ;  /* 0x00000030c6c67c23 */ /* 0x100fe20008010899 */
[----:B------:R-:W-:Y:S01]  /*11a60*/  FFMA.FTZ R199, R199, UR48, -R153 ;  /* 0x00000030c7c77c23 */ /* 0x000fe20008010899 */
[----:B---3--:R-:W-:Y:S01]  /*11a70*/  IMAD.U32 R169, RZ, RZ, UR47 ;  /* 0x0000002fffa97e24 */ /* 0x008fe2000f8e00ff */
[----:B------:R-:W3:Y:S01]  /*11a80*/  MUFU.EX2 R158, R158 ;  /* 0x0000009e009e7308 */ /* 0x000ee20000000800 */
[----:B----4-:R-:W-:Y:S01]  /*11a90*/  FFMA.FTZ R4, R174, R4, R154 ;  /* 0x00000004ae047223 */ /* 0x010fe2000001009a */
[-C--:B------:R-:W-:Y:S01]  /*11aa0*/  FMUL.FTZ R26, R26, R174.reuse ;  /* 0x000000ae1a1a7220 */ /* 0x080fe20000410000 */
[-C--:B------:R-:W-:Y:S01]  /*11ab0*/  FMUL.FTZ R27, R27, R174.reuse ;  /* 0x000000ae1b1b7220 */ /* 0x080fe20000410000 */
[-C--:B------:R-:W-:Y:S01]  /*11ac0*/  FMUL.FTZ R30, R30, R174.reuse ;  /* 0x000000ae1e1e7220 */ /* 0x080fe20000410000 */
[-C--:B------:R-:W-:Y:S01]  /*11ad0*/  FMUL.FTZ R31, R31, R174.reuse ;  /* 0x000000ae1f1f7220 */ /* 0x080fe20000410000 */
[-C--:B------:R-:W-:Y:S01]  /*11ae0*/  FMUL.FTZ R34, R34, R174.reuse ;  /* 0x000000ae22227220 */ /* 0x080fe20000410000 */
[----:B------:R-:W-:Y:S01]  /*11af0*/  FMUL.FTZ R35, R35, R174 ;  /* 0x000000ae23237220 */ /* 0x000fe20000410000 */
[----:B------:R-:W4:Y:S01]  /*11b00*/  MUFU.EX2 R203, R159 ;  /* 0x0000009f00cb7308 */ /* 0x000f220000000800 */
[C---:B-----5:R-:W-:Y:S01]  /*11b10*/  FADD.FTZ R4, R155.reuse, R4 ;  /* 0x000000049b047221 */ /* 0x060fe20000010000 */
[----:B------:R-:W-:Y:S01]  /*11b20*/  F2FP.BF16.F32.PACK_AB R201, R155, R154 ;  /* 0x0000009a9bc9723e */ /* 0x000fe200000010ff */
[----:B------:R-:W-:Y:S01]  /*11b30*/  FADD.FTZ R154, R223, R8 ;  /* 0x00000008df9a7221 */ /* 0x000fe20000010000 */
[-C--:B------:R-:W-:Y:S01]  /*11b40*/  FMUL.FTZ R38, R38, R174.reuse ;  /* 0x000000ae26267220 */ /* 0x080fe20000410000 */
[-C--:B------:R-:W-:Y:S01]  /*11b50*/  FMUL.FTZ R39, R39, R174.reuse ;  /* 0x000000ae27277220 */ /* 0x080fe20000410000 */
[-C--:B------:R-:W-:Y:S01]  /*11b60*/  FMUL.FTZ R42, R42, R174.reuse ;  /* 0x000000ae2a2a7220 */ /* 0x080fe20000410000 */
[-C--:B------:R-:W-:Y:S01]  /*11b70*/  FMUL.FTZ R43, R43, R174.reuse ;  /* 0x000000ae2b2b7220 */ /* 0x080fe20000410000 */
[----:B------:R5:W0:Y:S01]  /*11b80*/  MUFU.EX2 R153, R162 ;  /* 0x000000a200997308 */ /* 0x000a220000000800 */
        /* <DEDUP_REMOVED lines=8> */
[----:B----4-:R-:W-:Y:S01]  /*11c10*/  FADD.FTZ R4, R203, R4 ;  /* 0x00000004cb047221 */ /* 0x010fe20000010000 */
[----:B-----5:R-:W-:Y:S01]  /*11c20*/  VIADD R162, R3, 0x22840 ;  /* 0x0002284003a27836 */ /* 0x020fe20000000000 */
[----:B------:R-:W-:Y:S01]  /*11c30*/  F2FP.BF16.F32.PACK_AB R203, R203, R158 ;  /* 0x0000009ecbcb723e */ /* 0x000fe200000010ff */
[-C--:B------:R-:W-:Y:S01]  /*11c40*/  FMUL.FTZ R58, R58, R174.reuse ;  /* 0x000000ae3a3a7220 */ /* 0x080fe20000410000 */
[----:B------:R-:W-:Y:S01]  /*11c50*/  F2FP.BF16.F32.PACK_AB R158, R173, R161 ;  /* 0x000000a1ad9e723e */ /* 0x000fe200000010ff */
[----:B------:R-:W-:Y:S01]  /*11c60*/  FMUL.FTZ R59, R59, R174 ;  /* 0x000000ae3b3b7220 */ /* 0x000fe20000410000 */
[----:B------:R-:W-:Y:S01]  /*11c70*/  PRMT R162, R169, 0x654, R162 ;  /* 0x00000654a9a27816 */ /* 0x000fe200000000a2 */
[----:B------:R-:W4:Y:S01]  /*11c80*/  MUFU.EX2 R166, R166 ;  /* 0x000000a600a67308 */ /* 0x000f220000000800 */
[----:B0-----:R-:W-:Y:S01]  /*11c90*/  FADD.FTZ R8, R153, R4 ;  /* 0x0000000499087221 */ /* 0x001fe20000010000 */
[C---:B------:R-:W-:Y:S01]  /*11ca0*/  FADD.FTZ R4, R152.reuse, R154 ;  /* 0x0000009a98047221 */ /* 0x040fe20000010000 */
[----:B------:R-:W-:Y:S01]  /*11cb0*/  F2FP.BF16.F32.PACK_AB R154, R165, R222 ;  /* 0x000000dea59a723e */ /* 0x000fe200000010ff */
[----:B------:R0:W-:Y:S01]  /*11cc0*/  SYNCS.ARRIVE.TRANS64.RED.A1T0 RZ, [R162+URZ], RZ ;  /* 0x000000ffa2ff79a7 */ /* 0x0001e2000810043f */
[----:B------:R-:W-:Y:S01]  /*11cd0*/  F2FP.BF16.F32.PACK_AB R152, R152, R223 ;  /* 0x000000df9898723e */ /* 0x000fe200000010ff */
[----:B------:R-:W-:Y:S01]  /*11ce0*/  FADD.FTZ R4, R222, R4 ;  /* 0x00000004de047221 */ /* 0x000fe20000010000 */
[-C--:B------:R-:W-:Y:S01]  /*11cf0*/  FMUL.FTZ R62, R62, R174.reuse ;  /* 0x000000ae3e3e7220 */ /* 0x080fe20000410000 */
[----:B------:R-:W5:Y:S01]  /*11d00*/  MUFU.EX2 R167, R167 ;  /* 0x000000a700a77308 */ /* 0x000f620000000800 */
[----:B---3--:R-:W-:Y:S01]  /*11d10*/  FADD.FTZ R8, R163, R8 ;  /* 0x00000008a3087221 */ /* 0x008fe20000010000 */
[----:B------:R-:W-:Y:S01]  /*11d20*/  FADD.FTZ R4, R165, R4 ;  /* 0x00000004a5047221 */ /* 0x000fe20000010000 */
[----:B------:R-:W-:Y:S01]  /*11d30*/  F2FP.BF16.F32.PACK_AB R153, R163, R153 ;  /* 0x00000099a399723e */ /* 0x000fe200000010ff */
[----:B------:R-:W-:Y:S01]  /*11d40*/  FMUL.FTZ R63, R63, R174 ;  /* 0x000000ae3f3f7220 */ /* 0x000fe20000410000 */
[----:B0-----:R-:W-:Y:S01]  /*11d50*/  F2FP.BF16.F32.PACK_AB R162, R181, R180 ;  /* 0x000000b4b5a2723e */ /* 0x001fe200000010ff */
[----:B------:R-:W-:Y:S01]  /*11d60*/  FADD.FTZ R4, R157, R4 ;  /* 0x000000049d047221 */ /* 0x000fe20000010000 */
[-C--:B------:R-:W-:Y:S01]  /*11d70*/  FMUL.FTZ R66, R66, R174.reuse ;  /* 0x000000ae42427220 */ /* 0x080fe20000410000 */
[----:B------:R-:W0:Y:S01]  /*11d80*/  MUFU.EX2 R177, R177 ;  /* 0x000000b100b17308 */ /* 0x000e220000000800 */
[----:B----4-:R-:W-:Y:S01]  /*11d90*/  FADD.FTZ R8, R166, R8 ;  /* 0x00000008a6087221 */ /* 0x010fe20000010000 */
[C---:B------:R-:W-:Y:S01]  /*11da0*/  FADD.FTZ R4, R156.reuse, R4 ;  /* 0x000000049c047221 */ /* 0x040fe20000010000 */
[----:B------:R-:W-:Y:S01]  /*11db0*/  F2FP.BF16.F32.PACK_AB R156, R156, R157 ;  /* 0x0000009d9c9c723e */ /* 0x000fe200000010ff */
[-C--:B------:R-:W-:Y:S01]  /*11dc0*/  FMUL.FTZ R67, R67, R174.reuse ;  /* 0x000000ae43437220 */ /* 0x080fe20000410000 */
[-C--:B------:R-:W-:Y:S01]  /*11dd0*/  FMUL.FTZ R70, R70, R174.reuse ;  /* 0x000000ae46467220 */ /* 0x080fe20000410000 */
[----:B------:R-:W-:Y:S01]  /*11de0*/  FADD.FTZ R4, R161, R4 ;  /* 0x00000004a1047221 */ /* 0x000fe20000010000 */
[----:B------:R-:W-:Y:S01]  /*11df0*/  FMUL.FTZ R71, R71, R174 ;  /* 0x000000ae47477220 */ /* 0x000fe20000410000 */
[----:B------:R-:W3:Y:S01]  /*11e00*/  MUFU.EX2 R171, R171 ;  /* 0x000000ab00ab7308 */ /* 0x000ee20000000800 */
[----:B-----5:R-:W-:Y:S01]  /*11e10*/  FADD.FTZ R8, R167, R8 ;  /* 0x00000008a7087221 */ /* 0x020fe20000010000 */
[----:B------:R-:W-:Y:S01]  /*11e20*/  FADD.FTZ R4, R173, R4 ;  /* 0x00000004ad047221 */ /* 0x000fe20000010000 */
[----:B------:R-:W-:Y:S01]  /*11e30*/  F2FP.BF16.F32.PACK_AB R155, R167, R166 ;  /* 0x000000a6a79b723e */ /* 0x000fe200000010ff */
[----:B------:R-:W-:Y:S01]  /*11e40*/  FMUL.FTZ R74, R74, R174 ;  /* 0x000000ae4a4a7220 */ /* 0x000fe20000410000 */
[----:B------:R-:W-:Y:S01]  /*11e50*/  F2FP.BF16.F32.PACK_AB R166, R189, R188 ;  /* 0x000000bcbda6723e */ /* 0x000fe200000010ff */
[----:B------:R-:W-:Y:S01]  /*11e60*/  FADD.FTZ R4, R176, R4 ;  /* 0x00000004b0047221 */ /* 0x000fe20000010000 */
[----:B------:R-:W-:Y:S01]  /*11e70*/  FMUL.FTZ R75, R75, R174 ;  /* 0x000000ae4b4b7220 */ /* 0x000fe20000410000 */
[----:B------:R-:W4:Y:S01]  /*11e80*/  MUFU.EX2 R159, R185 ;  /* 0x000000b9009f7308 */ /* 0x000f220000000800 */
[----:B0-----:R-:W-:Y:S01]  /*11e90*/  FADD.FTZ R8, R177, R8 ;  /* 0x00000008b1087221 */ /* 0x001fe20000010000 */
[C---:B------:R-:W-:Y:S01]  /*11ea0*/  FADD.FTZ R4, R160.reuse, R4 ;  /* 0x00000004a0047221 */ /* 0x040fe20000010000 */
[----:B------:R-:W-:Y:S01]  /*11eb0*/  F2FP.BF16.F32.PACK_AB R160, R160, R176 ;  /* 0x000000b0a0a0723e */ /* 0x000fe200000010ff */
[-C--:B------:R-:W-:Y:S01]  /*11ec0*/  FMUL.FTZ R78, R78, R174.reuse ;  /* 0x000000ae4e4e7220 */ /* 0x080fe20000410000 */
[-C--:B------:R-:W-:Y:S01]  /*11ed0*/  FMUL.FTZ R79, R79, R174.reuse ;  /* 0x000000ae4f4f7220 */ /* 0x080fe20000410000 */
[----:B------:R-:W-:Y:S01]  /*11ee0*/  FADD.FTZ R4, R180, R4 ;  /* 0x00000004b4047221 */ /* 0x000fe20000010000 */
[-C--:B------:R-:W-:Y:S01]  /*11ef0*/  FMUL.FTZ R82, R82, R174.reuse ;  /* 0x000000ae52527220 */ /* 0x080fe20000410000 */
[----:B------:R-:W0:Y:S01]  /*11f00*/  MUFU.EX2 R175, R175 ;  /* 0x000000af00af7308 */ /* 0x000e220000000800 */
[----:B---3--:R-:W-:Y:S01]  /*11f10*/  FADD.FTZ R8, R171, R8 ;  /* 0x00000008ab087221 */ /* 0x008fe20000010000 */
[----:B------:R-:W-:Y:S01]  /*11f20*/  FADD.FTZ R4, R181, R4 ;  /* 0x00000004b5047221 */ /* 0x000fe20000010000 */
[----:B------:R-:W-:Y:S01]  /*11f30*/  F2FP.BF16.F32.PACK_AB R157, R171, R177 ;  /* 0x000000b1ab9d723e */ /* 0x000fe200000010ff */
[-C--:B------:R-:W-:Y:S01]  /*11f40*/  FMUL.FTZ R83, R83, R174.reuse ;  /* 0x000000ae53537220 */ /* 0x080fe20000410000 */
[-C--:B------:R-:W-:Y:S01]  /*11f50*/  FMUL.FTZ R86, R86, R174.reuse ;  /* 0x000000ae56567220 */ /* 0x080fe20000410000 */
[----:B------:R-:W-:Y:S01]  /*11f60*/  FADD.FTZ R4, R184, R4 ;  /* 0x00000004b8047221 */ /* 0x000fe20000010000 */
[----:B------:R-:W-:Y:S01]  /*11f70*/  FMUL.FTZ R87, R87, R174 ;  /* 0x000000ae57577220 */ /* 0x000fe20000410000 */
[----:B------:R-:W3:Y:S01]  /*11f80*/  MUFU.EX2 R178, R178 ;  /* 0x000000b200b27308 */ /* 0x000ee20000000800 */
[----:B----4-:R-:W-:Y:S01]  /*11f90*/  FADD.FTZ R8, R159, R8 ;  /* 0x000000089f087221 */ /* 0x010fe20000010000 */
[C---:B------:R-:W-:Y:S01]  /*11fa0*/  FADD.FTZ R4, R164.reuse, R4 ;  /* 0x00000004a4047221 */ /* 0x040fe20000010000 */
[----:B------:R-:W-:Y:S01]  /*11fb0*/  F2FP.BF16.F32.PACK_AB R164, R164, R184 ;  /* 0x000000b8a4a4723e */ /* 0x000fe200000010ff */
[-C--:B------:R-:W-:Y:S01]  /*11fc0*/  FMUL.FTZ R90, R90, R174.reuse ;  /* 0x000000ae5a5a7220 */ /* 0x080fe20000410000 */
[-C--:B------:R-:W-:Y:S01]  /*11fd0*/  FMUL.FTZ R91, R91, R174.reuse ;  /* 0x000000ae5b5b7220 */ /* 0x080fe20000410000 */
[----:B------:R-:W-:Y:S01]  /*11fe0*/  FADD.FTZ R4, R188, R4 ;  /* 0x00000004bc047221 */ /* 0x000fe20000010000 */
[-C--:B------:R-:W-:Y:S01]  /*11ff0*/  FMUL.FTZ R94, R94, R174.reuse ;  /* 0x000000ae5e5e7220 */ /* 0x080fe20000410000 */
[----:B------:R-:W4:Y:S01]  /*12000*/  MUFU.EX2 R179, R179 ;  /* 0x000000b300b37308 */ /* 0x000f220000000800 */
[----:B0-----:R-:W-:Y:S01]  /*12010*/  FADD.FTZ R8, R175, R8 ;  /* 0x00000008af087221 */ /* 0x001fe20000010000 */
[----:B------:R-:W-:Y:S01]  /*12020*/  FADD.FTZ R4, R189, R4 ;  /* 0x00000004bd047221 */ /* 0x000fe20000010000 */
[----:B------:R-:W-:Y:S01]  /*12030*/  F2FP.BF16.F32.PACK_AB R159, R175, R159 ;  /* 0x0000009faf9f723e */ /* 0x000fe200000010ff */
[-C--:B------:R-:W-:Y:S01]  /*12040*/  FMUL.FTZ R95, R95, R174.reuse ;  /* 0x000000ae5f5f7220 */ /* 0x080fe20000410000 */
[----:B------:R-:W-:Y:S01]  /*12050*/  FMUL.FTZ R98, R98, R174 ;  /* 0x000000ae62627220 */ /* 0x000fe20000410000 */
[----:B------:R-:W-:Y:S01]  /*12060*/  FADD.FTZ R4, R168, R4 ;  /* 0x00000004a8047221 */ /* 0x000fe20000010000 */
[C---:B------:R-:W-:Y:S01]  /*12070*/  F2FP.BF16.F32.PACK_AB R168, R193.reuse, R168 ;  /* 0x000000a8c1a8723e */ /* 0x040fe200000010ff */
[----:B------:R-:W0:Y:S01]  /*12080*/  MUFU.EX2 R182, R182 ;  /* 0x000000b600b67308 */ /* 0x000e220000000800 */
[----:B---3--:R-:W-:Y:S01]  /*12090*/  FADD.FTZ R8, R178, R8 ;  /* 0x00000008b2087221 */ /* 0x008fe20000010000 */
[----:B------:R-:W-:Y:S01]  /*120a0*/  FADD.FTZ R4, R193, R4 ;  /* 0x00000004c1047221 */ /* 0x000fe20000010000 */
[-C--:B------:R-:W-:Y:S01]  /*120b0*/  FMUL.FTZ R99, R99, R174.reuse ;  /* 0x000000ae63637220 */ /* 0x080fe20000410000 */
[-C--:B------:R-:W-:Y:S01]  /*120c0*/  FMUL.FTZ R102, R102, R174.reuse ;  /* 0x000000ae66667220 */ /* 0x080fe20000410000 */
[-C--:B------:R-:W-:Y:S01]  /*120d0*/  FMUL.FTZ R103, R103, R174.reuse ;  /* 0x000000ae67677220 */ /* 0x080fe20000410000 */
[----:B------:R-:W-:Y:S01]  /*120e0*/  FADD.FTZ R173, R196, R4 ;  /* 0x00000004c4ad7221 */ /* 0x000fe20000010000 */
        /* <DEDUP_REMOVED lines=34> */
[C---:B0-----:R-:W-:Y:S01]  /*12310*/  FADD.FTZ R8, R165.reuse, R8 ;  /* 0x00000008a5087221 */ /* 0x041fe20000010000 */
[----:B------:R-:W-:Y:S01]  /*12320*/  F2FP.BF16.F32.PACK_AB R165, R165, R186 ;  /* 0x000000baa5a5723e */ /* 0x000fe200000010ff */
[----:B------:R-:W-:-:S05]  /*12330*/  FMUL.FTZ R151, R151, R174 ;  /* 0x000000ae97977220 */ /* 0x000fca0000410000 */
[----:B------:R-:W0:Y:S01]  /*12340*/  MUFU.EX2 R169, R194 ;  /* 0x000000c200a97308 */ /* 0x000e220000000800 */
[----:B---3--:R-:W-:-:S07]  /*12350*/  FADD.FTZ R8, R167, R8 ;  /* 0x00000008a7087221 */ /* 0x008fce0000010000 */
[----:B------:R-:W3:Y:S01]  /*12360*/  MUFU.EX2 R195, R195 ;  /* 0x000000c300c37308 */ /* 0x000ee20000000800 */
[C---:B----4-:R-:W-:Y:S01]  /*12370*/  FADD.FTZ R8, R191.reuse, R8 ;  /* 0x00000008bf087221 */ /* 0x050fe20000010000 */
[----:B------:R-:W-:-:S06]  /*12380*/  F2FP.BF16.F32.PACK_AB R167, R191, R167 ;  /* 0x000000a7bfa7723e */ /* 0x000fcc00000010ff */
[----:B------:R-:W4:Y:S01]  /*12390*/  MUFU.EX2 R171, R198 ;  /* 0x000000c600ab7308 */ /* 0x000f220000000800 */
[----:B0-----:R-:W-:-:S07]  /*123a0*/  FADD.FTZ R8, R169, R8 ;  /* 0x00000008a9087221 */ /* 0x001fce0000010000 */
[----:B------:R-:W0:Y:S01]  /*123b0*/  MUFU.EX2 R170, R197 ;  /* 0x000000c500aa7308 */ /* 0x000e220000000800 */
[C---:B---3--:R-:W-:Y:S01]  /*123c0*/  FADD.FTZ R8, R195.reuse, R8 ;  /* 0x00000008c3087221 */ /* 0x048fe20000010000 */
[----:B------:R-:W-:-:S06]  /*123d0*/  F2FP.BF16.F32.PACK_AB R169, R195, R169 ;  /* 0x000000a9c3a9723e */ /* 0x000fcc00000010ff */
[----:B------:R-:W3:Y:S01]  /*123e0*/  MUFU.EX2 R199, R199 ;  /* 0x000000c700c77308 */ /* 0x000ee20000000800 */
[----:B----4-:R-:W-:Y:S01]  /*123f0*/  FADD.FTZ R4, R171, R8 ;  /* 0x00000008ab047221 */ /* 0x010fe20000010000 */
[C---:B0-----:R-:W-:Y:S01]  /*12400*/  FADD.FTZ R8, R170.reuse, R173 ;  /* 0x000000adaa087221 */ /* 0x041fe20000010000 */
[----:B------:R-:W-:Y:S02]  /*12410*/  F2FP.BF16.F32.PACK_AB R170, R170, R196 ;  /* 0x000000c4aaaa723e */ /* 0x000fe400000010ff */
[C---:B---3--:R-:W-:Y:S01]  /*12420*/  FADD.FTZ R4, R199.reuse, R4 ;  /* 0x00000004c7047221 */ /* 0x048fe20000010000 */
[----:B------:R-:W-:Y:S01]  /*12430*/  F2FP.BF16.F32.PACK_AB R171, R199, R171 ;  /* 0x000000abc7ab723e */ /* 0x000fe200000010ff */
[----:B------:R-:W-:Y:S06]  /*12440*/  @!P2 BRA `(.L_x_3005) ;  /* 0x000000000004a947 */ /* 0x000fec0003800000 */
[----:B------:R-:W-:Y:S01]  /*12450*/  BPT.TRAP 0x1 ;  /* 0x000000040000795c */ /* 0x000fe20000300000 */
.L_x_3005:
[----:B------:R0:W3:Y:S01]  /*12460*/  SYNCS.PHASECHK.TRANS64.TRYWAIT P1, [R3+URZ+0x22850], R9 ;  /* 0x02285009030075a7 */ /* 0x0000e2000802017f */
[----:B------:R-:W-:Y:S05]  /*12470*/  @!P2 BRA `(.L_x_3006) ;  /* 0x000000000004a947 */ /* 0x000fea0003800000 */
[----:B------:R-:W-:Y:S01]  /*12480*/  BPT.TRAP 0x1 ;  /* 0x000000040000795c */ /* 0x000fe20000300000 */
.L_x_3006:
[----:B------:R-:W-:Y:S04]  /*12490*/  BSSY B0, `(.L_x_3007) ;  /* 0x0000004000007945 */ /* 0x000fe80003800000 */
[----:B---3--:R-:W-:Y:S05]  /*124a0*/  @P1 BRA `(.L_x_3008) ;  /* 0x0000000000081947 */ /* 0x008fea0003800000 */
[----:B------:R-:W3:Y:S02]  /*124b0*/  SYNCS.PHASECHK.TRANS64.TRYWAIT P1, [R3+URZ+0x22850], R9 ;  /* 0x02285009030075a7 */ /* 0x000ee4000802017f */
[----:B---3--:R-:W-:Y:S05]  /*124c0*/  @!P1 BRA `(.L_x_3009) ;  /* 0x0000012800649947 */ /* 0x008fea0003800000 */
.L_x_3008:
[----:B------:R-:W-:Y:S05]  /*124d0*/  BSYNC B0 ;  /* 0x0000000000007941 */ /* 0x000fea0003800000 */
.L_x_3007:
[----:B------:R-:W4:Y:S01]  /*124e0*/  S2R R174, SR_TID.X ;  /* 0x0000000000ae7919 */ /* 0x000f220000002100 */
[----:B------:R-:W-:Y:S05]  /*124f0*/  WARPSYNC.ALL ;  /* 0x0000000000007948 */ /* 0x000fea0003800000 */
[----:B------:R-:W-:Y:S02]  /*12500*/  IMAD.MOV.U32 R172, RZ, RZ, 0xc00 ;  /* 0x00000c00ffac7424 */ /* 0x000fe400078e00ff */
[----:B------:R-:W-:Y:S02]  /*12510*/  IMAD.MOV.U32 R173, RZ, RZ, 0x40000040 ;  /* 0x40000040ffad7424 */ /* 0x000fe400078e00ff */
[----:B------:R-:W-:-:S02]  /*12520*/  IMAD R172, R2, R172, UR49 ;  /* 0x0000003102ac7e24 */ /* 0x000fc4000f8e02ac */
[----:B------:R-:W-:Y:S01]  /*12530*/  IMAD.MOV.U32 R175, RZ, RZ, 0x40000040 ;  /* 0x40000040ffaf7424 */ /* 0x000fe200078e00ff */
[----:B------:R-:W-:Y:S01]  /*12540*/  R2UR UR7, R173 ;  /* 0x00000000ad0772ca */ /* 0x000fe200000e0000 */
[----:B------:R-:W-:Y:S01]  /*12550*/  IMAD.MOV.U32 R173, RZ, RZ, 0x40000040 ;  /* 0x40000040ffad7424 */ /* 0x000fe200078e00ff */
[----:B------:R-:W-:Y:S01]  /*12560*/  R2UR UR6, R172 ;  /* 0x00000000ac0672ca */ /* 0x000fe200000e0000 */
[----:B------:R-:W-:-:S05]  /*12570*/  IMAD.U32 R176, RZ, RZ, UR50 ;  /* 0x00000032ffb07e24 */ /* 0x000fca000f8e00ff */
[----:B------:R-:W-:Y:S02]  /*12580*/  ISETP.NE.AND P1, PT, R176, 0x3, PT ;  /* 0x00000003b000780c */ /* 0x000fe40003f25270 */
[----:B----4-:R-:W-:-:S05]  /*12590*/  SHF.R.U32.HI R174, RZ, 0x7, R174 ;  /* 0x00000007ffae7819 */ /* 0x010fca00000116ae */
[----:B01-3--:R-:W-:Y:S02]  /*125a0*/  VIADD R9, R174, 0x8 ;  /* 0x00000008ae097836 */ /* 0x00bfe40000000000 */
[----:B------:R-:W-:-:S03]  /*125b0*/  VIADD R174, R172, 0x80 ;  /* 0x00000080acae7836 */ /* 0x000fc60000000000 */
[----:B------:R0:W-:Y:S06]  /*125c0*/  BAR.SYNC.DEFER_BLOCKING R9, 0x100 ;  /* 0x000400090000751d */ /* 0x0001ec0000010000 */
        /* <DEDUP_REMOVED lines=41> */
.L_x_3010:
[----:B------:R-:W-:Y:S02]  /*12860*/  VIADD R3, R3, 0x22860 ;  /* 0x0002286003037836 */ /* 0x000fe40000000000 */
[----:B------:R-:W-:Y:S02]  /*12870*/  IMAD.U32 R9, RZ, RZ, UR47 ;  /* 0x0000002fff097e24 */ /* 0x000fe4000f8e00ff */
[----:B------:R-:W-:Y:S02]  /*12880*/  IMAD.MOV.U32 R201, RZ, RZ, R5 ;  /* 0x000000ffffc97224 */ /* 0x000fe400078e0005 */
[----:B------:R-:W-:Y:S01]  /*12890*/  IMAD.MOV.U32 R200, RZ, RZ, R0 ;  /* 0x000000ffffc87224 */ /* 0x000fe200078e0000 */
[----:B------:R-:W-:-:S04]  /*128a0*/  PRMT R3, R9, 0x654, R3 ;  /* 0x0000065409037816 */ /* 0x000fc80000000003 */
[----:B------:R0:W-:Y:S01]  /*128b0*/  SYNCS.ARRIVE.TRANS64.RED.A1T0 RZ, [R3+URZ], RZ ;  /* 0x000000ff03ff79a7 */ /* 0x0001e2000810043f */
[----:B------:R-:W-:Y:S05]  /*128c0*/  @P0 BRA `(.L_x_3011) ;  /* 0xffffffe000200947 */ /* 0x000fea000383ffff */
[----:B0-----:R-:W-:-:S07]  /*128d0*/  IMAD.MOV.U32 R3, RZ, RZ, R20 ;  /* 0x000000ffff037224 */ /* 0x001fce00078e0014 */
.L_x_2999:
[----:B------:R-:W3:Y:S02]  /*128e0*/  LDL R9, [R1+0x24] ;  /* 0x0000240001097983 */ /* 0x000ee40000100800 */
[----:B---3--:R-:W-:-:S13]  /*128f0*/  ISETP.GE.AND P0, PT, R3, R9, PT ;  /* 0x000000090300720c */ /* 0x008fda0003f06270 */
[----:B------:R-:W-:Y:S05]  /*12900*/  @!P0 BRA `(.L_x_3012) ;  /* 0x0000003000988947 */ /* 0x000fea0003800000 */
[----:B------:R-:W-:Y:S02]  /*12910*/  IMAD.MOV.U32 R202, RZ, RZ, R5 ;  /* 0x000000ffffca7224 */ /* 0x000fe400078e0005 */
[----:B------:R-:W-:-:S07]  /*12920*/  IMAD.MOV.U32 R203, RZ, RZ, R0 ;  /* 0x000000ffffcb7224 */ /* 0x000fce00078e0000 */
.L_x_3032:
        /* <DEDUP_REMOVED lines=8> */
[----:B------:R-:W-:Y:S06]  /*129b0*/  @!P1 BRA `(.L_x_3013) ;  /* 0x0000000000049947 */ /* 0x000fec0003800000 */
[----:B------:R-:W-:Y:S01]  /*129c0*/  BPT.TRAP 0x1 ;  /* 0x000000040000795c */ /* 0x000fe20000300000 */
.L_x_3013:
[----:B------:R-:W-:Y:S01]  /*129d0*/  IMAD R9, R2, 0x8, R23 ;  /* 0x0000000802097824 */ /* 0x000fe200078e0217 */
[----:B------:R-:W-:-:S04]  /*129e0*/  SHF.L.U32 R20, R206, 0x1f, RZ ;  /* 0x0000001fce147819 */ /* 0x000fc800000006ff */
[----:B------:R0:W1:Y:S01]  /*129f0*/  SYNCS.PHASECHK.TRANS64.TRYWAIT P0, [R9+URZ+0x22830], R20 ;  /* 0x02283014090075a7 */ /* 0x000062000800017f */
[----:B------:R-:W-:Y:S05]  /*12a00*/  @!P1 BRA `(.L_x_3014) ;  /* 0x0000000000049947 */ /* 0x000fea0003800000 */
[----:B------:R-:W-:Y:S01]  /*12a10*/  BPT.TRAP 0x1 ;  /* 0x000000040000795c */ /* 0x000fe20000300000 */
.L_x_3014:
[----:B------:R-:W-:Y:S02]  /*12a20*/  IMAD R156, R2, 0x300, R229 ;  /* 0x00000300029c7824 */ /* 0x000fe400078e02e5 */
[----:B------:R-:W-:Y:S01]  /*12a30*/  IMAD.MOV.U32 R157, RZ, RZ, 0x40000040 ;  /* 0x40000040ff9d7424 */ /* 0x000fe200078e00ff */
[----:B-1----:R-:W-:Y:S06]  /*12a40*/  @P0 BRA `(.L_x_3015) ;  /* 0x0000000000080947 */ /* 0x002fec0003800000 */
[----:B------:R-:W1:Y:S02]  /*12a50*/  SYNCS.PHASECHK.TRANS64.TRYWAIT P0, [R9+URZ+0x22830], R20 ;  /* 0x02283014090075a7 */ /* 0x000e64000800017f */
[----:B-1----:R-:W-:Y:S05]  /*12a60*/  @!P0 BRA `(.L_x_3016) ;  /* 0x0000012400108947 */ /* 0x002fea0003800000 */
.L_x_3015:
        /* <DEDUP_REMOVED lines=43> */
.L_x_3017:
[----:B------:R-:W3:Y:S01]  /*12d20*/  LDL R200, [R1+0x4] ;  /* 0x0000040001c87983 */ /* 0x000ee20000100800 */
[----:B------:R-:W4:Y:S02]  /*12d30*/  LDC R0, c[0x0][0x448] ;  /* 0x00011200ff007b82 */ /* 0x000f240000000800 */
[----:B----4-:R-:W-:-:S13]  /*12d40*/  ISETP.NE.AND P0, PT, R0, 0x1, PT ;  /* 0x000000010000780c */ /* 0x010fda0003f05270 */
[----:B------:R-:W4:Y:S08]  /*12d50*/  @P0 LDC R5, c[0x0][0x44c] ;  /* 0x00011300ff050b82 */ /* 0x000f300000000800 */
[----:B------:R-:W5:Y:S01]  /*12d60*/  @P0 LDC R0, c[0x0][0x450] ;  /* 0x00011400ff000b82 */ /* 0x000f620000000800 */
[----:B------:R-:W-:Y:S01]  /*12d70*/  ULOP3.LUT UR4, URZ, UR40, URZ, 0x33, !UPT ;  /* 0x000000283f047292 */ /* 0x000fe2000f8e333f */
[----:B---3--:R-:W-:-:S06]  /*12d80*/  IMAD.IADD R225, R200, 0x1, R228 ;  /* 0x00000001c8e17824 */ /* 0x008fcc00078e02e4 */
[----:B------:R-:W3:Y:S01]  /*12d90*/  LDC R200, c[0x0][0x9e4] ;  /* 0x00027900ffc87b82 */ /* 0x000ee20000000800 */
[----:B----4-:R-:W-:-:S05]  /*12da0*/  @P0 IMAD.HI.U32 R5, R225, R5, RZ ;  /* 0x00000005e1050227 */ /* 0x010fca00078e00ff */
[----:B-----5:R-:W-:Y:S01]  /*12db0*/  @P0 SHF.R.U32.HI R225, RZ, R0, R5 ;  /* 0x00000000ffe10219 */ /* 0x020fe20000011605 */
[----:B------:R-:W-:Y:S02]  /*12dc0*/  VIADD R0, R9, 0x22840 ;  /* 0x0002284009007836 */ /* 0x000fe40000000000 */
[----:B------:R-:W-:Y:S02]  /*12dd0*/  IMAD.U32 R5, RZ, RZ, UR47 ;  /* 0x0000002fff057e24 */ /* 0x000fe4000f8e00ff */
[----:B------:R-:W4:Y:S03]  /*12de0*/  SHFL.IDX PT, R226, R225, RZ, 0x1c1f ;  /* 0x001c1fffe1e27589 */ /* 0x000f2600000e0000 */
[----:B------:R-:W-:-:S04]  /*12df0*/  PRMT R0, R5, 0x654, R0 ;  /* 0x0000065405007816 */ /* 0x000fc80000000000 */
[----:B------:R5:W-:Y:S02]  /*12e00*/  SYNCS.ARRIVE.TRANS64.RED.A1T0 RZ, [R0+URZ], RZ ;  /* 0x000000ff00ff79a7 */ /* 0x000be4000810043f */
[----:B-----5:R-:W-:Y:S01]  /*12e10*/  IMAD R0, R3, -0x60, RZ ;  /* 0xffffffa003007824 */ /* 0x020fe200078e02ff */
[----:B---3--:R-:W-:-:S04]  /*12e20*/  ISETP.GE.AND P0, PT, R200, 0x1, PT ;  /* 0x00000001c800780c */ /* 0x008fc80003f06270 */
[----:B------:R-:W-:-:S04]  /*12e30*/  IADD3 R223, -R211, 0x1, R0 ;  /* 0x00000001d3df7810 */ /* 0x000fc80007ffe100 */
[----:B------:R-:W-:-:S05]  /*12e40*/  IADD3 R223, -R207, R223, R210 ;  /* 0x000000dfcfdf7210 */ /* 0x000fca0007ffe1d2 */
[C---:B------:R-:W-:Y:S02]  /*12e50*/  VIADD R224, R223.reuse, UR45 ;  /* 0x0000002ddfe07c36 */ /* 0x040fe40008000000 */
[----:B------:R-:W-:Y:S02]  /*12e60*/  VIADD R223, R223, UR4 ;  /* 0x00000004dfdf7c36 */ /* 0x000fe40008000000 */
[C---:B----4-:R-:W-:Y:S02]  /*12e70*/  IMAD.IADD R222, R226.reuse, 0x1, R224 ;  /* 0x00000001e2de7824 */ /* 0x050fe400078e02e0 */
[----:B------:R-:W-:Y:S01]  /*12e80*/  IMAD.IADD R5, R226, 0x1, R223 ;  /* 0x00000001e2057824 */ /* 0x000fe200078e02df */
[----:B------:R-:W-:Y:S06]  /*12e90*/  @!P0 BRA `(.L_x_3018) ;  /* 0x0000000000588947 */ /* 0x000fec0003800000 */
        /* <DEDUP_REMOVED lines=12> */
.L_x_3020:
[----:B------:R-:W-:-:S05]  /*12f60*/  IMAD.U32 R227, RZ, RZ, UR38 ;  /* 0x00000026ffe37e24 */ /* 0x000fca000f8e00ff */
[----:B------:R-:W-:-:S13]  /*12f70*/  ISETP.NE.AND P0, PT, R227, 0x1, PT ;  /* 0x00000001e300780c */ /* 0x000fda0003f05270 */
[----:B------:R-:W3:Y:S02]  /*12f80*/  @P0 LDC.64 R200, c[0x0][0x9e8] ;  /* 0x00027a00ffc80b82 */ /* 0x000ee40000000a00 */
[----:B---3--:R-:W-:-:S05]  /*12f90*/  @P0 IMAD.HI.U32 R200, R226, R200, RZ ;  /* 0x000000c8e2c80227 */ /* 0x008fca00078e00ff */
[----:B------:R-:W-:-:S07]  /*12fa0*/  @P0 SHF.R.U32.HI R226, RZ, R201, R200 ;  /* 0x000000c9ffe20219 */ /* 0x000fce00000116c8 */
.L_x_3021:
[----:B------:R-:W-:Y:S05]  /*12fb0*/  BSYNC B0 ;  /* 0x0000000000007941 */ /* 0x000fea0003800000 */
.L_x_3019:
[----:B------:R-:W-:-:S04]  /*12fc0*/  IMAD.IADD R200, R0, 0x1, -R211 ;  /* 0x0000000100c87824 */ /* 0x000fc800078e0ad3 */
[----:B------:R-:W-:-:S05]  /*12fd0*/  IMAD R200, R226, R227, R200 ;  /* 0x000000e3e2c87224 */ /* 0x000fca00078e02c8 */
[----:B------:R-:W-:Y:S02]  /*12fe0*/  VIADDMNMX R222, R200, R227, R222, PT ;  /* 0x000000e3c8de7246 */ /* 0x000fe400038001de */
[----:B------:R-:W-:-:S07]  /*12ff0*/  VIMNMX R5, R5, R200, !PT ;  /* 0x000000c805057248 */ /* 0x000fce0007fe0100 */
.L_x_3018:
[----:B------:R-:W-:Y:S01]  /*13000*/  ISETP.GE.AND P0, PT, R0, 0x1, PT ;  /* 0x000000010000780c */ /* 0x000fe20003f06270 */
[----:B------:R-:W3:Y:S01]  /*13010*/  LDC R226, c[0x0][0x9e4] ;  /* 0x00027900ffe27b82 */ /* 0x000ee20000000800 */
[----:B------:R-:W-:Y:S02]  /*13020*/  LOP3.LUT R16, R16, 0xfffdffff, RZ, 0xc0, !PT ;  /* 0xfffdffff10107812 */ /* 0x000fe400078ec0ff */
[----:B------:R-:W-:-:S09]  /*13030*/  ISETP.GE.AND P2, PT, R0, 0x9, PT ;  /* 0x000000090000780c */ /* 0x000fd20003f46270 */
[----:B------:R-:W-:Y:S02]  /*13040*/  @P0 LOP3.LUT R16, R16, 0x20000, RZ, 0xfc, !PT ;  /* 0x0002000010100812 */ /* 0x000fe400078efcff */
[----:B------:R-:W-:Y:S02]  /*13050*/  ISETP.GT.AND P0, PT, R5, RZ, !P0 ;  /* 0x000000ff0500720c */ /* 0x000fe40004704270 */
[----:B------:R-:W-:Y:S02]  /*13060*/  LOP3.LUT R16, R16, 0xfffffffd, RZ, 0xc0, !PT ;  /* 0xfffffffd10107812 */ /* 0x000fe400078ec0ff */
[----:B------:R-:W-:Y:S02]  /*13070*/  ISETP.LT.OR P1, PT, R222, 0x1, P0 ;  /* 0x00000001de00780c */ /* 0x000fe40000721670 */
[----:B------:R-:W-:Y:S02]  /*13080*/  ISETP.GE.AND P0, PT, R0, 0x2, PT ;  /* 0x000000020000780c */ /* 0x000fe40003f06270 */
[----:B------:R-:W-:-:S02]  /*13090*/  FSEL R152, R152, -INF , !P1 ;  /* 0xff80000098987808 */ /* 0x000fc40004800000 */
[----:B------:R-:W-:Y:S02]  /*130a0*/  ISETP.GT.AND P1, PT, R5, 0x1, !P0 ;  /* 0x000000010500780c */ /* 0x000fe40004724270 */
[----:B------:R-:W-:Y:S02]  /*130b0*/  @P2 LOP3.LUT R16, R16, 0x2, RZ, 0xfc, !PT ;  /* 0x0000000210102812 */ /* 0x000fe400078efcff */
[----:B------:R-:W-:Y:S02]  /*130c0*/  ISETP.LT.OR P1, PT, R222, 0x2, P1 ;  /* 0x00000002de00780c */ /* 0x000fe40000f21670 */
[----:B------:R-:W-:Y:S02]  /*130d0*/  LOP3.LUT R16, R16, 0xfffffffb, RZ, 0xc0, !PT ;  /* 0xfffffffb10107812 */ /* 0x000fe400078ec0ff */
[----:B------:R-:W-:Y:S02]  /*130e0*/  FSEL R153, R153, -INF , !P1 ;  /* 0xff80000099997808 */ /* 0x000fe40004800000 */
[----:B------:R-:W-:-:S02]  /*130f0*/  ISETP.GT.AND P1, PT, R5, 0x8, !P2 ;  /* 0x000000080500780c */ /* 0x000fc40005724270 */
[----:B------:R-:W-:Y:S02]  /*13100*/  ISETP.GE.AND P2, PT, R0, 0xa, PT ;  /* 0x0000000a0000780c */ /* 0x000fe40003f46270 */
[----:B------:R-:W-:-:S04]  /*13110*/  ISETP.LT.OR P1, PT, R222, 0x9, P1 ;  /* 0x00000009de00780c */ /* 0x000fc80000f21670 */
        /* <DEDUP_REMOVED lines=113> */
[----:B------:R-:W4:Y:S02]  /*13830*/  SHFL.IDX PT, R5, R225, 0x1, 0x1c1f ;  /* 0x003c1f00e1057f89 */ /* 0x000f2400000e0000 */
[----:B------:R-:W-:-:S04]  /*13840*/  ISETP.LT.OR P6, PT, R222, 0x5a, P6 ;  /* 0x0000005ade00780c */ /* 0x000fc800037c1670 */
[----:B------:R-:W-:Y:S02]  /*13850*/  FSEL R197, R197, -INF , !P6 ;  /* 0xff800000c5c57808 */ /* 0x000fe40007000000 */
[----:B---3--:R-:W-:Y:S01]  /*13860*/  ISETP.GE.AND P6, PT, R226, 0x1, PT ;  /* 0x00000001e200780c */ /* 0x008fe20003fc6270 */
[--C-:B----4-:R-:W-:Y:S02]  /*13870*/  IMAD.IADD R224, R224, 0x1, R5.reuse ;  /* 0x00000001e0e07824 */ /* 0x110fe400078e0205 */
[----:B------:R-:W-:-:S10]  /*13880*/  IMAD.IADD R223, R223, 0x1, R5 ;  /* 0x00000001dfdf7824 */ /* 0x000fd400078e0205 */
[----:B------:R-:W-:Y:S05]  /*13890*/  @!P6 BRA `(.L_x_3022) ;  /* 0x000000000058e947 */ /* 0x000fea0003800000 */
        /* <DEDUP_REMOVED lines=12> */
.L_x_3024:
[----:B------:R-:W-:-:S05]  /*13960*/  IMAD.U32 R222, RZ, RZ, UR38 ;  /* 0x00000026ffde7e24 */ /* 0x000fca000f8e00ff */
[----:B------:R-:W-:-:S13]  /*13970*/  ISETP.NE.AND P6, PT, R222, 0x1, PT ;  /* 0x00000001de00780c */ /* 0x000fda0003fc5270 */
[----:B------:R-:W3:Y:S02]  /*13980*/  @P6 LDC.64 R156, c[0x0][0x9e8] ;  /* 0x00027a00ff9c6b82 */ /* 0x000ee40000000a00 */
[----:B---3--:R-:W-:-:S05]  /*13990*/  @P6 IMAD.HI.U32 R156, R5, R156, RZ ;  /* 0x0000009c059c6227 */ /* 0x008fca00078e00ff */
[----:B------:R-:W-:-:S07]  /*139a0*/  @P6 SHF.R.U32.HI R5, RZ, R157, R156 ;  /* 0x0000009dff056219 */ /* 0x000fce000001169c */
.L_x_3025:
[----:B------:R-:W-:Y:S05]  /*139b0*/  BSYNC B0 ;  /* 0x0000000000007941 */ /* 0x000fea0003800000 */
.L_x_3023:
[----:B------:R-:W-:-:S04]  /*139c0*/  IMAD.IADD R0, R0, 0x1, -R211 ;  /* 0x0000000100007824 */ /* 0x000fc800078e0ad3 */
[----:B------:R-:W-:-:S05]  /*139d0*/  IMAD R0, R5, R222, R0 ;  /* 0x000000de05007224 */ /* 0x000fca00078e0200 */
[----:B------:R-:W-:Y:S02]  /*139e0*/  VIADDMNMX R224, R0, R222, R224, PT ;  /* 0x000000de00e07246 */ /* 0x000fe400038001e0 */
[----:B------:R-:W-:-:S07]  /*139f0*/  VIMNMX R223, R223, R0, !PT ;  /* 0x00000000dfdf7248 */ /* 0x000fce0007fe0100 */
.L_x_3022:
[----:B------:R-:W-:Y:S01]  /*13a00*/  ISETP.GT.AND P0, PT, R223, 0x1, !P0 ;  /* 0x00000001df00780c */ /* 0x000fe20004704270 */
[----:B------:R-:W-:Y:S01]  /*13a10*/  UMOV UR48, UR41 ;  /* 0x0000002900307c82 */ /* 0x000fe20008000000 */
[----:B------:R-:W-:Y:S01]  /*13a20*/  LOP3.LUT P6, RZ, R16, 0x20, RZ, 0xc0, !PT ;  /* 0x0000002010ff7812 */ /* 0x000fe200078cc0ff */
[----:B------:R-:W-:Y:S01]  /*13a30*/  IMAD.U32 R227, RZ, RZ, UR50 ;  /* 0x00000032ffe37e24 */ /* 0x000fe2000f8e00ff */
        /* <DEDUP_REMOVED lines=34> */
[C---:B------:R-:W-:Y:S02]  /*13c60*/  ISETP.GT.AND P1, PT, R223.reuse, 0x48, !P1 ;  /* 0x00000048df00780c */ /* 0x040fe40004f24270 */
[----:B------:R-:W-:Y:S02]  /*13c70*/  FSEL R166, R166, -INF , !P0 ;  /* 0xff800000a6a67808 */ /* 0x000fe40004000000 */
[----:B------:R-:W-:Y:S02]  /*13c80*/  LOP3.LUT P0, RZ, R16, 0x10000, RZ, 0xc0, !PT ;  /* 0x0001000010ff7812 */ /* 0x000fe4000780c0ff */
[----:B------:R-:W-:Y:S02]  /*13c90*/  FMNMX.FTZ R0, R180, R0, !PT ;  /* 0x00000000b4007209 */ /* 0x000fe40007810000 */
[----:B------:R-:W-:Y:S02]  /*13ca0*/  ISETP.GT.AND P0, PT, R223, 0x19, !P0 ;  /* 0x00000019df00780c */ /* 0x000fe40004704270 */
[----:B------:R-:W-:-:S02]  /*13cb0*/  ISETP.LT.OR P1, PT, R224, 0x49, P1 ;  /* 0x00000049e000780c */ /* 0x000fc40000f21670 */
[----:B------:R-:W-:Y:S02]  /*13cc0*/  ISETP.LT.OR P0, PT, R224, 0x1a, P0 ;  /* 0x0000001ae000780c */ /* 0x000fe40000701670 */
[----:B------:R-:W-:Y:S02]  /*13cd0*/  FMNMX.FTZ R0, R181, R0, !PT ;  /* 0x00000000b5007209 */ /* 0x000fe40007810000 */
[----:B------:R-:W-:Y:S02]  /*13ce0*/  FSEL R167, R167, -INF , !P0 ;  /* 0xff800000a7a77808 */ /* 0x000fe40004000000 */
[----:B------:R-:W-:Y:S02]  /*13cf0*/  LOP3.LUT P0, RZ, R16, 0x8000, RZ, 0xc0, !PT ;  /* 0x0000800010ff7812 */ /* 0x000fe4000780c0ff */
[----:B------:R-:W-:Y:S02]  /*13d00*/  FSEL R190, R190, -INF , !P1 ;  /* 0xff800000bebe7808 */ /* 0x000fe40004800000 */
[----:B------:R-:W-:-:S02]  /*13d10*/  ISETP.GT.AND P0, PT, R223, 0x20, !P0 ;  /* 0x00000020df00780c */ /* 0x000fc40004704270 */
[----:B------:R-:W-:Y:S02]  /*13d20*/  FMNMX.FTZ R0, R184, R0, !PT ;  /* 0x00000000b8007209 */ /* 0x000fe40007810000 */
[----:B------:R-:W-:Y:S02]  /*13d30*/  ISETP.LT.OR P0, PT, R224, 0x21, P0 ;  /* 0x00000021e000780c */ /* 0x000fe40000701670 */
[----:B------:R-:W-:Y:S02]  /*13d40*/  LOP3.LUT P1, RZ, R16, 0x20000, RZ, 0xc0, !PT ;  /* 0x0002000010ff7812 */ /* 0x000fe4000782c0ff */
[----:B------:R-:W-:Y:S02]  /*13d50*/  FSEL R170, R170, -INF , !P0 ;  /* 0xff800000aaaa7808 */ /* 0x000fe40004000000 */
[----:B------:R-:W-:Y:S02]  /*13d60*/  LOP3.LUT P0, RZ, R16, 0x4000, RZ, 0xc0, !PT ;  /* 0x0000400010ff7812 */ /* 0x000fe4000780c0ff */
[----:B------:R-:W-:-:S02]  /*13d70*/  FMNMX.FTZ R0, R185, R0, !PT ;  /* 0x00000000b9007209 */ /* 0x000fc40007810000 */
[C---:B------:R-:W-:Y:S02]  /*13d80*/  ISETP.GT.AND P0, PT, R223.reuse, 0x21, !P0 ;  /* 0x00000021df00780c */ /* 0x040fe40004704270 */
[----:B------:R-:W-:Y:S02]  /*13d90*/  ISETP.GT.AND P1, PT, R223, RZ, !P1 ;  /* 0x000000ffdf00720c */ /* 0x000fe40004f24270 */
[----:B------:R-:W-:Y:S02]  /*13da0*/  ISETP.LT.OR P0, PT, R224, 0x22, P0 ;  /* 0x00000022e000780c */ /* 0x000fe40000701670 */
[----:B------:R-:W-:Y:S02]  /*13db0*/  FMNMX.FTZ R0, R188, R0, !PT ;  /* 0x00000000bc007209 */ /* 0x000fe40007810000 */
[----:B------:R-:W-:Y:S02]  /*13dc0*/  FSEL R171, R171, -INF , !P0 ;  /* 0xff800000abab7808 */ /* 0x000fe40004000000 */
[----:B------:R-:W-:-:S02]  /*13dd0*/  LOP3.LUT P0, RZ, R16, 0x2000, RZ, 0xc0, !PT ;  /* 0x0000200010ff7812 */ /* 0x000fc4000780c0ff */
[C---:B------:R-:W-:Y:S02]  /*13de0*/  ISETP.LT.OR P1, PT, R224.reuse, 0x1, P1 ;  /* 0x00000001e000780c */ /* 0x040fe40000f21670 */
[----:B------:R-:W-:Y:S02]  /*13df0*/  ISETP.GT.AND P0, PT, R223, 0x28, !P0 ;  /* 0x00000028df00780c */ /* 0x000fe40004704270 */
[----:B------:R-:W-:Y:S02]  /*13e00*/  FMNMX.FTZ R0, R189, R0, !PT ;  /* 0x00000000bd007209 */ /* 0x000fe40007810000 */
[----:B------:R-:W-:Y:S02]  /*13e10*/  ISETP.LT.OR P0, PT, R224, 0x29, P0 ;  /* 0x00000029e000780c */ /* 0x000fe40000701670 */
[----:B------:R-:W-:Y:S02]  /*13e20*/  FSEL R154, R154, -INF , !P1 ;  /* 0xff8000009a9a7808 */ /* 0x000fe40004800000 */
        /* <DEDUP_REMOVED lines=18> */
[----:B------:R-:W-:Y:S01]  /*13f50*/  FMNMX.FTZ R157, R159, R157, !PT ;  /* 0x0000009d9f9d7209 */ /* 0x000fe20007810000 */
[----:B------:R-:W3:Y:S01]  /*13f60*/  SHFL.BFLY PT, R5, R0, 0x2, 0x1f ;  /* 0x0c401f0000057f89 */ /* 0x000ee200000e0000 */
        /* <DEDUP_REMOVED lines=15> */
[----:B---3--:R-:W-:Y:S02]  /*14060*/  FMNMX.FTZ R0, R0, R5, !PT ;  /* 0x0000000500007209 */ /* 0x008fe40007810000 */
[----:B------:R-:W-:Y:S02]  /*14070*/  FMNMX.FTZ R157, R174, R157, !PT ;  /* 0x0000009dae9d7209 */ /* 0x000fe40007810000 */
[----:B------:R-:W-:Y:S01]  /*14080*/  FSEL R183, R183, -INF , !P0 ;  /* 0xff800000b7b77808 */ /* 0x000fe20004000000 */
[----:B------:R-:W3:Y:S01]  /*14090*/  SHFL.BFLY PT, R5, R0, 0x1, 0x1f ;  /* 0x0c201f0000057f89 */ /* 0x000ee200000e0000 */
[----:B------:R-:W-:-:S02]  /*140a0*/  LOP3.LUT P0, RZ, R16, 0x80, RZ, 0xc0, !PT ;  /* 0x0000008010ff7812 */ /* 0x000fc4000780c0ff */
[----:B------:R-:W-:Y:S02]  /*140b0*/  FMNMX.FTZ R157, R175, R157, !PT ;  /* 0x0000009daf9d7209 */ /* 0x000fe40007810000 */
[----:B------:R-:W-:Y:S02]  /*140c0*/  ISETP.GT.AND P0, PT, R223, 0x40, !P0 ;  /* 0x00000040df00780c */ /* 0x000fe40004704270 */
[----:B------:R-:W-:Y:S02]  /*140d0*/  FMNMX.FTZ R157, R178, R157, !PT ;  /* 0x0000009db29d7209 */ /* 0x000fe40007810000 */
[----:B------:R-:W-:Y:S02]  /*140e0*/  ISETP.LT.OR P0, PT, R224, 0x41, P0 ;  /* 0x00000041e000780c */ /* 0x000fe40000701670 */
[----:B------:R-:W-:Y:S02]  /*140f0*/  LOP3.LUT P6, RZ, R16, 0x40, RZ, 0xc0, !PT ;  /* 0x0000004010ff7812 */ /* 0x000fe400078cc0ff */
[----:B------:R-:W-:-:S02]  /*14100*/  FMNMX.FTZ R157, R179, R157, !PT ;  /* 0x0000009db39d7209 */ /* 0x000fc40007810000 */
[----:B------:R-:W-:Y:S02]  /*14110*/  FSEL R186, R186, -INF , !P0 ;  /* 0xff800000baba7808 */ /* 0x000fe40004000000 */
[----:B------:R-:W-:Y:S02]  /*14120*/  ISETP.GT.AND P0, PT, R223, 0x41, !P6 ;  /* 0x00000041df00780c */ /* 0x000fe40007704270 */
[----:B------:R-:W-:Y:S02]  /*14130*/  FMNMX.FTZ R157, R182, R157, !PT ;  /* 0x0000009db69d7209 */ /* 0x000fe40007810000 */
[----:B------:R-:W-:Y:S02]  /*14140*/  ISETP.LT.OR P0, PT, R224, 0x42, P0 ;  /* 0x00000042e000780c */ /* 0x000fe40000701670 */
[----:B------:R-:W-:Y:S02]  /*14150*/  FMNMX.FTZ R157, R183, R157, !PT ;  /* 0x0000009db79d7209 */ /* 0x000fe40007810000 */
[----:B------:R-:W-:-:S02]  /*14160*/  FSEL R187, R187, -INF , !P0 ;  /* 0xff800000bbbb7808 */ /* 0x000fc40004000000 */
[C---:B------:R-:W-:Y:S02]  /*14170*/  ISETP.GT.AND P2, PT, R223.reuse, 0x49, !P2 ;  /* 0x00000049df00780c */ /* 0x040fe40005744270 */
[----:B------:R-:W-:Y:S02]  /*14180*/  FMNMX.FTZ R157, R186, R157, !PT ;  /* 0x0000009dba9d7209 */ /* 0x000fe40007810000 */
[----:B------:R-:W-:Y:S02]  /*14190*/  ISETP.LT.OR P2, PT, R224, 0x4a, P2 ;  /* 0x0000004ae000780c */ /* 0x000fe40001741670 */
[----:B------:R-:W-:Y:S02]  /*141a0*/  ISETP.GT.AND P3, PT, R223, 0x50, !P3 ;  /* 0x00000050df00780c */ /* 0x000fe40005f64270 */
[----:B------:R-:W-:Y:S02]  /*141b0*/  FMNMX.FTZ R157, R187, R157, !PT ;  /* 0x0000009dbb9d7209 */ /* 0x000fe40007810000 */
[----:B---3--:R-:W-:-:S02]  /*141c0*/  FMNMX.FTZ R0, R0, R5, !PT ;  /* 0x0000000500007209 */ /* 0x008fc40007810000 */
[----:B------:R-:W-:Y:S02]  /*141d0*/  FSEL R191, R191, -INF , !P2 ;  /* 0xff800000bfbf7808 */ /* 0x000fe40005000000 */
[----:B------:R-:W-:Y:S01]  /*141e0*/  ISETP.LT.OR P3, PT, R224, 0x51, P3 ;  /* 0x00000051e000780c */ /* 0x000fe20001f61670 */
[----:B------:R-:W-:Y:S01]  /*141f0*/  FMUL.FTZ R156, R0, UR48 ;  /* 0x00000030009c7c20 */ /* 0x000fe20008410000 */
[----:B------:R-:W-:Y:S02]  /*14200*/  ISETP.GT.AND P4, PT, R223, 0x51, !P4 ;  /* 0x00000051df00780c */ /* 0x000fe40006784270 */
[----:B------:R-:W-:Y:S02]  /*14210*/  FMNMX.FTZ R157, R190, R157, !PT ;  /* 0x0000009dbe9d7209 */ /* 0x000fe40007810000 */
[----:B------:R-:W-:Y:S02]  /*14220*/  FSETP.NEU.FTZ.AND P0, PT, R0, -INF , PT ;  /* 0xff8000000000780b */ /* 0x000fe40003f1d000 */
[----:B------:R-:W-:-:S02]  /*14230*/  LOP3.LUT P6, RZ, R16, 0x1, RZ, 0xc0, !PT ;  /* 0x0000000110ff7812 */ /* 0x000fc400078cc0ff */
[----:B------:R-:W-:Y:S02]  /*14240*/  FSEL R194, R194, -INF , !P3 ;  /* 0xff800000c2c27808 */ /* 0x000fe40005800000 */
[----:B------:R-:W-:Y:S02]  /*14250*/  ISETP.GT.AND P5, PT, R223, 0x58, !P5 ;  /* 0x00000058df00780c */ /* 0x000fe40006fa4270 */
[----:B------:R-:W-:Y:S02]  /*14260*/  ISETP.LT.OR P4, PT, R224, 0x52, P4 ;  /* 0x00000052e000780c */ /* 0x000fe40002781670 */
[----:B------:R-:W-:Y:S02]  /*14270*/  FMNMX.FTZ R157, R191, R157, !PT ;  /* 0x0000009dbf9d7209 */ /* 0x000fe40007810000 */
[----:B------:R-:W-:Y:S02]  /*14280*/  FSEL R5, R0, RZ, P0 ;  /* 0x000000ff00057208 */ /* 0x000fe40000000000 */
[----:B------:R-:W-:-:S02]  /*14290*/  FSEL R156, R156, RZ, P0 ;  /* 0x000000ff9c9c7208 */ /* 0x000fc40000000000 */
[----:B------:R-:W-:Y:S01]  /*142a0*/  ISETP.GT.AND P0, PT, R223, 0x59, !P6 ;  /* 0x00000059df00780c */ /* 0x000fe20007704270 */
[----:B------:R-:W-:Y:S01]  /*142b0*/  FADD.FTZ R5, -R5, R203 ;  /* 0x000000cb05057221 */ /* 0x000fe20000010100 */
[----:B------:R-:W-:Y:S01]  /*142c0*/  ISETP.LT.OR P5, PT, R224, 0x59, P5 ;  /* 0x00000059e000780c */ /* 0x000fe20002fa1670 */
[--C-:B------:R-:W-:Y:S01]  /*142d0*/  FFMA.FTZ R152, R152, UR48, -R156.reuse ;  /* 0x0000003098987c23 */ /* 0x100fe2000801089c */
[----:B------:R-:W-:Y:S01]  /*142e0*/  FSEL R195, R195, -INF , !P4 ;  /* 0xff800000c3c37808 */ /* 0x000fe20006000000 */
[--C-:B------:R-:W-:Y:S01]  /*142f0*/  FFMA.FTZ R153, R153, UR48, -R156.reuse ;  /* 0x0000003099997c23 */ /* 0x100fe2000801089c */
[----:B------:R-:W-:Y:S01]  /*14300*/  FMNMX.FTZ R157, R194, R157, !PT ;  /* 0x0000009dc29d7209 */ /* 0x000fe20007810000 */
[--C-:B------:R-:W-:Y:S01]  /*14310*/  FFMA.FTZ R200, R200, UR48, -R156.reuse ;  /* 0x00000030c8c87c23 */ /* 0x100fe2000801089c */
[----:B------:R-:W-:Y:S01]  /*14320*/  ISETP.LT.OR P0, PT, R224, 0x5a, P0 ;  /* 0x0000005ae000780c */ /* 0x000fe20000701670 */
[--C-:B------:R-:W-:Y:S01]  /*14330*/  FFMA.FTZ R201, R201, UR48, -R156.reuse ;  /* 0x00000030c9c97c23 */ /* 0x100fe2000801089c */
[----:B------:R-:W-:Y:S01]  /*14340*/  FSEL R198, R198, -INF , !P5 ;  /* 0xff800000c6c67808 */ /* 0x000fe20006800000 */
[--C-:B------:R-:W-:Y:S01]  /*14350*/  FFMA.FTZ R160, R160, UR48, -R156.reuse ;  /* 0x00000030a0a07c23 */ /* 0x100fe2000801089c */
[----:B------:R-:W-:Y:S01]  /*14360*/  FMNMX.FTZ R157, R195, R157, !PT ;  /* 0x0000009dc39d7209 */ /* 0x000fe20007810000 */
[--C-:B------:R-:W-:Y:S01]  /*14370*/  FFMA.FTZ R161, R161, UR48, -R156.reuse ;  /* 0x00000030a1a17c23 */ /* 0x100fe2000801089c */
[----:B------:R-:W-:Y:S01]  /*14380*/  FSEL R199, R199, -INF , !P0 ;  /* 0xff800000c7c77808 */ /* 0x000fe20004000000 */
[--C-:B------:R-:W-:Y:S01]  /*14390*/  FFMA.FTZ R164, R164, UR48, -R156.reuse ;  /* 0x00000030a4a47c23 */ /* 0x100fe2000801089c */
[----:B------:R-:W-:Y:S01]  /*143a0*/  FMNMX.FTZ R157, R198, R157, !PT ;  /* 0x0000009dc69d7209 */ /* 0x000fe20007810000 */
        /* <DEDUP_REMOVED lines=19> */
[----:B------:R-:W-:Y:S01]  /*144e0*/  MUFU.EX2 R225, R153 ;  /* 0x0000009900e17308 */ /* 0x000fe20000000800 */
[----:B------:R-:W-:-:S02]  /*144f0*/  ISETP.NE.AND P6, PT, R227, 0x3, PT ;  /* 0x00000003e300780c */ /* 0x000fc40003fc5270 */
[----:B------:R-:W3:Y:S05]  /*14500*/  SHFL.BFLY PT, R157, R197, 0x2, 0x1f ;  /* 0x0c401f00c59d7f89 */ /* 0x000eea00000e0000 */
[----:B------:R4:W-:Y:S08]  /*14510*/  MUFU.EX2 R226, R152 ;  /* 0x0000009800e27308 */ /* 0x0009f00000000800 */
[----:B------:R-:W5:Y:S08]  /*14520*/  MUFU.EX2 R153, R5 ;  /* 0x0000000500997308 */ /* 0x000f700000000800 */
[----:B------:R5:W0:Y:S01]  /*14530*/  MUFU.EX2 R224, R200 ;  /* 0x000000c800e07308 */ /* 0x000a220000000800 */
[----:B---3--:R-:W-:-:S07]  /*14540*/  FMNMX.FTZ R157, R197, R157, !PT ;  /* 0x0000009dc59d7209 */ /* 0x008fce0007810000 */
[----:B------:R-:W3:Y:S01]  /*14550*/  MUFU.EX2 R223, R201 ;  /* 0x000000c900df7308 */ /* 0x000ee20000000800 */
[----:B----4-:R-:W4:Y:S01]  /*14560*/  SHFL.BFLY PT, R152, R157, 0x1, 0x1f ;  /* 0x0c201f009d987f89 */ /* 0x010f2200000e0000 */
[----:B-----5:R-:W-:Y:S01]  /*14570*/  FFMA.FTZ R200, R153, R8, R226 ;  /* 0x0000000899c87223 */ /* 0x020fe200000100e2 */
[-C--:B------:R-:W-:Y:S01]  /*14580*/  FMUL.FTZ R24, R24, R153.reuse ;  /* 0x0000009918187220 */ /* 0x080fe20000410000 */
[-C--:B------:R-:W-:Y:S01]  /*14590*/  FMUL.FTZ R25, R25, R153.reuse ;  /* 0x0000009919197220 */ /* 0x080fe20000410000 */
[-C--:B------:R-:W-:Y:S01]  /*145a0*/  FMUL.FTZ R28, R28, R153.reuse ;  /* 0x000000991c1c7220 */ /* 0x080fe20000410000 */
[----:B------:R-:W-:Y:S01]  /*145b0*/  FADD.FTZ R200, R225, R200 ;  /* 0x000000c8e1c87221 */ /* 0x000fe20000010000 */
[-C--:B------:R-:W-:Y:S01]  /*145c0*/  FMUL.FTZ R29, R29, R153.reuse ;  /* 0x000000991d1d7220 */ /* 0x080fe20000410000 */
[----:B------:R-:W5:Y:S01]  /*145d0*/  MUFU.EX2 R222, R160 ;  /* 0x000000a000de7308 */ /* 0x000f620000000800 */
[-C--:B------:R-:W-:Y:S01]  /*145e0*/  FMUL.FTZ R32, R32, R153.reuse ;  /* 0x0000009920207220 */ /* 0x080fe20000410000 */
[----:B0-----:R-:W-:Y:S01]  /*145f0*/  FADD.FTZ R200, R224, R200 ;  /* 0x000000c8e0c87221 */ /* 0x001fe20000010000 */
[-C--:B------:R-:W-:Y:S01]  /*14600*/  FMUL.FTZ R33, R33, R153.reuse ;  /* 0x0000009921217220 */ /* 0x080fe20000410000 */
        /* <DEDUP_REMOVED lines=14> */
[----:B----4-:R-:W-:Y:S01]  /*146f0*/  FMNMX.FTZ R5, R157, R152, !PT ;  /* 0x000000989d057209 */ /* 0x010fe20007810000 */
[-C--:B------:R-:W-:Y:S01]  /*14700*/  FMUL.FTZ R56, R56, R153.reuse ;  /* 0x0000009938387220 */ /* 0x080fe20000410000 */
[-C--:B------:R-:W-:Y:S01]  /*14710*/  FMUL.FTZ R57, R57, R153.reuse ;  /* 0x0000009939397220 */ /* 0x080fe20000410000 */
[-C--:B------:R-:W-:Y:S01]  /*14720*/  FMUL.FTZ R60, R60, R153.reuse ;  /* 0x000000993c3c7220 */ /* 0x080fe20000410000 */
[C---:B------:R-:W-:Y:S01]  /*14730*/  FSETP.NEU.FTZ.AND P0, PT, R5.reuse, -INF , PT ;  /* 0xff8000000500780b */ /* 0x040fe20003f1d000 */
[----:B------:R-:W-:Y:S01]  /*14740*/  FMUL.FTZ R152, R5, UR48 ;  /* 0x0000003005987c20 */ /* 0x000fe20008410000 */
[----:B------:R-:W4:Y:S01]  /*14750*/  MUFU.EX2 R165, R165 ;  /* 0x000000a500a57308 */ /* 0x000f220000000800 */
[----:B0-----:R-:W-:Y:S01]  /*14760*/  FADD.FTZ R200, R203, R200 ;  /* 0x000000c8cbc87221 */ /* 0x001fe20000010000 */
[-C--:B------:R-:W-:Y:S01]  /*14770*/  FMUL.FTZ R61, R61, R153.reuse ;  /* 0x000000993d3d7220 */ /* 0x080fe20000410000 */
[-C--:B------:R-:W-:Y:S01]  /*14780*/  FMUL.FTZ R64, R64, R153.reuse ;  /* 0x0000009940407220 */ /* 0x080fe20000410000 */
[----:B------:R-:W-:Y:S01]  /*14790*/  FSEL R152, R152, RZ, P0 ;  /* 0x000000ff98987208 */ /* 0x000fe20000000000 */
[-C--:B------:R-:W-:Y:S01]  /*147a0*/  FMUL.FTZ R65, R65, R153.reuse ;  /* 0x0000009941417220 */ /* 0x080fe20000410000 */
[-C--:B------:R-:W-:Y:S01]  /*147b0*/  FMUL.FTZ R68, R68, R153.reuse ;  /* 0x0000009944447220 */ /* 0x080fe20000410000 */
[-C--:B------:R-:W-:Y:S01]  /*147c0*/  FMUL.FTZ R69, R69, R153.reuse ;  /* 0x0000009945457220 */ /* 0x080fe20000410000 */
[----:B------:R-:W0:Y:S01]  /*147d0*/  MUFU.EX2 R160, R168 ;  /* 0x000000a800a07308 */ /* 0x000e220000000800 */
[----:B---3--:R-:W-:Y:S01]  /*147e0*/  FADD.FTZ R200, R201, R200 ;  /* 0x000000c8c9c87221 */ /* 0x008fe20000010000 */
[--C-:B------:R-:W-:Y:S01]  /*147f0*/  FFMA.FTZ R8, R155, UR48, -R152.reuse ;  /* 0x000000309b087c23 */ /* 0x100fe20008010898 */
[--C-:B------:R-:W-:Y:S01]  /*14800*/  FFMA.FTZ R155, R170, UR48, -R152.reuse ;  /* 0x00000030aa9b7c23 */ /* 0x100fe20008010898 */
[--C-:B------:R-:W-:Y:S01]  /*14810*/  FFMA.FTZ R197, R154, UR48, -R152.reuse ;  /* 0x000000309ac57c23 */ /* 0x100fe20008010898 */
[--C-:B------:R-:W-:Y:S01]  /*14820*/  FFMA.FTZ R159, R159, UR48, -R152.reuse ;  /* 0x000000309f9f7c23 */ /* 0x100fe20008010898 */
[--C-:B------:R-:W-:Y:S01]  /*14830*/  FFMA.FTZ R163, R163, UR48, -R152.reuse ;  /* 0x00000030a3a37c23 */ /* 0x100fe20008010898 */
[----:B------:R-:W-:Y:S01]  /*14840*/  FFMA.FTZ R161, R166, UR48, -R152 ;  /* 0x00000030a6a17c23 */ /* 0x000fe20008010898 */
[----:B------:R-:W3:Y:S01]  /*14850*/  MUFU.EX2 R169, R169 ;  /* 0x000000a900a97308 */ /* 0x000ee20000000800 */
[----:B----4-:R-:W-:Y:S01]  /*14860*/  FADD.FTZ R200, R165, R200 ;  /* 0x000000c8a5c87221 */ /* 0x010fe20000010000 */
[--C-:B------:R-:W-:Y:S01]  /*14870*/  FFMA.FTZ R167, R167, UR48, -R152.reuse ;  /* 0x00000030a7a77c23 */ /* 0x100fe20008010898 */
[--C-:B------:R-:W-:Y:S01]  /*14880*/  FFMA.FTZ R171, R171, UR48, -R152.reuse ;  /* 0x00000030abab7c23 */ /* 0x100fe20008010898 */
[--C-:B------:R-:W-:Y:S01]  /*14890*/  FFMA.FTZ R157, R174, UR48, -R152.reuse ;  /* 0x00000030ae9d7c23 */ /* 0x100fe20008010898 */
[--C-:B------:R-:W-:Y:S01]  /*148a0*/  FFMA.FTZ R175, R175, UR48, -R152.reuse ;  /* 0x00000030afaf7c23 */ /* 0x100fe20008010898 */
[--C-:B------:R-:W-:Y:S01]  /*148b0*/  FFMA.FTZ R178, R178, UR48, -R152.reuse ;  /* 0x00000030b2b27c23 */ /* 0x100fe20008010898 */
[----:B------:R-:W-:Y:S01]  /*148c0*/  FFMA.FTZ R179, R179, UR48, -R152 ;  /* 0x00000030b3b37c23 */ /* 0x000fe20008010898 */
[----:B------:R-:W4:Y:S01]  /*148d0*/  MUFU.EX2 R172, R172 ;  /* 0x000000ac00ac7308 */ /* 0x000f220000000800 */
[----:B0-----:R-:W-:Y:S01]  /*148e0*/  FADD.FTZ R200, R160, R200 ;  /* 0x000000c8a0c87221 */ /* 0x001fe20000010000 */
[--C-:B------:R-:W-:Y:S01]  /*148f0*/  FFMA.FTZ R182, R182, UR48, -R152.reuse ;  /* 0x00000030b6b67c23 */ /* 0x100fe20008010898 */
[--C-:B------:R-:W-:Y:S01]  /*14900*/  FFMA.FTZ R183, R183, UR48, -R152.reuse ;  /* 0x00000030b7b77c23 */ /* 0x100fe20008010898 */
[--C-:B------:R-:W-:Y:S01]  /*14910*/  FFMA.FTZ R186, R186, UR48, -R152.reuse ;  /* 0x00000030baba7c23 */ /* 0x100fe20008010898 */
[--C-:B------:R-:W-:Y:S01]  /*14920*/  FFMA.FTZ R187, R187, UR48, -R152.reuse ;  /* 0x00000030bbbb7c23 */ /* 0x100fe20008010898 */
[--C-:B------:R-:W-:Y:S01]  /*14930*/  FFMA.FTZ R190, R190, UR48, -R152.reuse ;  /* 0x00000030bebe7c23 */ /* 0x100fe20008010898 */
[----:B------:R-:W-:Y:S01]  /*14940*/  FFMA.FTZ R191, R191, UR48, -R152 ;  /* 0x00000030bfbf7c23 */ /* 0x000fe20008010898 */
[----:B------:R-:W0:Y:S01]  /*14950*/  MUFU.EX2 R173, R173 ;  /* 0x000000ad00ad7308 */ /* 0x000e220000000800 */
[C---:B---3--:R-:W-:Y:S01]  /*14960*/  FADD.FTZ R200, R169.reuse, R200 ;  /* 0x000000c8a9c87221 */ /* 0x048fe20000010000 */
[----:B------:R-:W-:Y:S01]  /*14970*/  F2FP.BF16.F32.PACK_AB R160, R169, R160 ;  /* 0x000000a0a9a0723e */ /* 0x000fe200000010ff */
[--C-:B------:R-:W-:Y:S01]  /*14980*/  FFMA.FTZ R194, R194, UR48, -R152.reuse ;  /* 0x00000030c2c27c23 */ /* 0x100fe20008010898 */
[--C-:B------:R-:W-:Y:S01]  /*14990*/  FFMA.FTZ R195, R195, UR48, -R152.reuse ;  /* 0x00000030c3c37c23 */ /* 0x100fe20008010898 */
[--C-:B------:R-:W-:Y:S01]  /*149a0*/  FFMA.FTZ R198, R198, UR48, -R152.reuse ;  /* 0x00000030c6c67c23 */ /* 0x100fe20008010898 */
[----:B------:R-:W-:Y:S01]  /*149b0*/  FFMA.FTZ R199, R199, UR48, -R152 ;  /* 0x00000030c7c77c23 */ /* 0x000fe20008010898 */
        /* <DEDUP_REMOVED lines=10> */
[C---:B0-----:R-:W-:Y:S01]  /*14a60*/  FADD.FTZ R200, R173.reuse, R200 ;  /* 0x000000c8adc87221 */ /* 0x041fe20000010000 */
[----:B---3--:R-:W-:Y:S01]  /*14a70*/  FFMA.FTZ R176, R162, UR48, -R152 ;  /* 0x00000030a2b07c23 */ /* 0x008fe20008010898 */
[----:B------:R-:W-:Y:S01]  /*14a80*/  F2FP.BF16.F32.PACK_AB R162, R173, R172 ;  /* 0x000000acada2723e */ /* 0x000fe200000010ff */
[-C--:B------:R-:W-:Y:S01]  /*14a90*/  FMUL.FTZ R85, R85, R153.reuse ;  /* 0x0000009955557220 */ /* 0x080fe20000410000 */
[-C--:B------:R-:W-:Y:S01]  /*14aa0*/  FMUL.FTZ R88, R88, R153.reuse ;  /* 0x0000009958587220 */ /* 0x080fe20000410000 */
[-C--:B------:R-:W-:Y:S01]  /*14ab0*/  FMUL.FTZ R89, R89, R153.reuse ;  /* 0x0000009959597220 */ /* 0x080fe20000410000 */
[-C--:B------:R-:W-:Y:S01]  /*14ac0*/  FMUL.FTZ R92, R92, R153.reuse ;  /* 0x000000995c5c7220 */ /* 0x080fe20000410000 */
[----:B------:R0:W-:Y:S01]  /*14ad0*/  MUFU.EX2 R169, R155 ;  /* 0x0000009b00a97308 */ /* 0x0001e20000000800 */
        /* <DEDUP_REMOVED lines=8> */
[----:B0-----:R-:W-:Y:S01]  /*14b60*/  FSEL R155, R5, RZ, P0 ;  /* 0x000000ff059b7208 */ /* 0x001fe20000000000 */
[C---:B----4-:R-:W-:Y:S01]  /*14b70*/  FADD.FTZ R200, R177.reuse, R200 ;  /* 0x000000c8b1c87221 */ /* 0x050fe20000010000 */
[----:B------:R-:W-:Y:S01]  /*14b80*/  F2FP.BF16.F32.PACK_AB R164, R177, R164 ;  /* 0x000000a4b1a4723e */ /* 0x000fe200000010ff */
[-C--:B------:R-:W-:Y:S01]  /*14b90*/  FMUL.FTZ R105, R105, R153.reuse ;  /* 0x0000009969697220 */ /* 0x080fe20000410000 */
[-C--:B------:R-:W-:Y:S01]  /*14ba0*/  FMUL.FTZ R108, R108, R153.reuse ;  /* 0x000000996c6c7220 */ /* 0x080fe20000410000 */
[----:B------:R-:W-:Y:S01]  /*14bb0*/  FADD.FTZ R155, -R155, R202 ;  /* 0x000000ca9b9b7221 */ /* 0x000fe20000010100 */
[-C--:B------:R-:W-:Y:S01]  /*14bc0*/  FMUL.FTZ R109, R109, R153.reuse ;  /* 0x000000996d6d7220 */ /* 0x080fe20000410000 */
[----:B------:R0:W-:Y:S01]  /*14bd0*/  MUFU.EX2 R168, R184 ;  /* 0x000000b800a87308 */ /* 0x0001e20000000800 */
[-C--:B------:R-:W-:Y:S01]  /*14be0*/  FMUL.FTZ R112, R112, R153.reuse ;  /* 0x0000009970707220 */ /* 0x080fe20000410000 */
[----:B------:R-:W-:Y:S01]  /*14bf0*/  FMUL.FTZ R155, R155, UR48 ;  /* 0x000000309b9b7c20 */ /* 0x000fe20008410000 */
[-C--:B------:R-:W-:Y:S01]  /*14c00*/  FMUL.FTZ R113, R113, R153.reuse ;  /* 0x0000009971717220 */ /* 0x080fe20000410000 */
[-C--:B------:R-:W-:Y:S01]  /*14c10*/  FMUL.FTZ R116, R116, R153.reuse ;  /* 0x0000009974747220 */ /* 0x080fe20000410000 */
[-C--:B------:R-:W-:Y:S01]  /*14c20*/  FMUL.FTZ R117, R117, R153.reuse ;  /* 0x0000009975757220 */ /* 0x080fe20000410000 */
[-C--:B------:R-:W-:Y:S01]  /*14c30*/  FMUL.FTZ R120, R120, R153.reuse ;  /* 0x0000009978787220 */ /* 0x080fe20000410000 */
[----:B------:R-:W-:Y:S01]  /*14c40*/  FMUL.FTZ R121, R121, R153 ;  /* 0x0000009979797220 */ /* 0x000fe20000410000 */
[----:B------:R-:W3:Y:S01]  /*14c50*/  MUFU.EX2 R177, R155 ;  /* 0x0000009b00b17308 */ /* 0x000ee20000000800 */
[----:B0-----:R-:W-:Y:S01]  /*14c60*/  FFMA.FTZ R184, R158, UR48, -R152 ;  /* 0x000000309eb87c23 */ /* 0x001fe20008010898 */
[----:B------:R-:W-:Y:S01]  /*14c70*/  F2FP.BF16.F32.PACK_AB R158, R165, R201 ;  /* 0x000000c9a59e723e */ /* 0x000fe200000010ff */
[-C--:B------:R-:W-:Y:S01]  /*14c80*/  FMUL.FTZ R124, R124, R153.reuse ;  /* 0x000000997c7c7220 */ /* 0x080fe20000410000 */
[-C--:B------:R-:W-:Y:S01]  /*14c90*/  FMUL.FTZ R125, R125, R153.reuse ;  /* 0x000000997d7d7220 */ /* 0x080fe20000410000 */
[-C--:B------:R-:W-:Y:S01]  /*14ca0*/  FMUL.FTZ R128, R128, R153.reuse ;  /* 0x0000009980807220 */ /* 0x080fe20000410000 */
        /* <DEDUP_REMOVED lines=11> */
[----:B---3--:R-:W-:Y:S01]  /*14d60*/  FFMA.FTZ R4, R177, R4, R197 ;  /* 0x00000004b1047223 */ /* 0x008fe200000100c5 */
[-C--:B------:R-:W-:Y:S01]  /*14d70*/  FMUL.FTZ R148, R148, R153.reuse ;  /* 0x0000009994947220 */ /* 0x080fe20000410000 */
[----:B------:R-:W-:Y:S01]  /*14d80*/  FMUL.FTZ R149, R149, R153 ;  /* 0x0000009995957220 */ /* 0x000fe20000410000 */
[----:B------:R-:W-:Y:S01]  /*14d90*/  F2FP.BF16.F32.PACK_AB R152, R225, R226 ;  /* 0x000000e2e198723e */ /* 0x000fe200000010ff */
[-C--:B------:R-:W-:Y:S01]  /*14da0*/  FMUL.FTZ R26, R26, R177.reuse ;  /* 0x000000b11a1a7220 */ /* 0x080fe20000410000 */
[----:B------:R-:W-:Y:S01]  /*14db0*/  F2FP.BF16.F32.PACK_AB R154, R223, R224 ;  /* 0x000000e0df9a723e */ /* 0x000fe200000010ff */
[----:B------:R-:W-:Y:S01]  /*14dc0*/  FMUL.FTZ R27, R27, R177 ;  /* 0x000000b11b1b7220 */ /* 0x000fe20000410000 */
[----:B------:R-:W3:Y:S01]  /*14dd0*/  MUFU.EX2 R159, R159 ;  /* 0x0000009f009f7308 */ /* 0x000ee20000000800 */
        /* <DEDUP_REMOVED lines=46> */
[----:B------:R-:W-:Y:S01]  /*150c0*/  FMUL.FTZ R95, R95, R177 ;  /* 0x000000b15f5f7220 */ /* 0x000fe20000410000 */
[----:B------:R3:W5:Y:S01]  /*150d0*/  MUFU.EX2 R173, R157 ;  /* 0x0000009d00ad7308 */ /* 0x0007620000000800 */
[C---:B0-----:R-:W-:Y:S01]  /*150e0*/  FADD.FTZ R4, R167.reuse, R4 ;  /* 0x00000004a7047221 */ /* 0x041fe20000010000 */
[----:B------:R-:W-:Y:S01]  /*150f0*/  F2FP.BF16.F32.PACK_AB R159, R167, R161 ;  /* 0x000000a1a79f723e */ /* 0x000fe200000010ff */
[-C--:B------:R-:W-:Y:S01]  /*15100*/  FMUL.FTZ R98, R98, R177.reuse ;  /* 0x000000b162627220 */ /* 0x080fe20000410000 */
[-C--:B------:R-:W-:Y:S01]  /*15110*/  FMUL.FTZ R99, R99, R177.reuse ;  /* 0x000000b163637220 */ /* 0x080fe20000410000 */
[----:B------:R-:W-:Y:S01]  /*15120*/  FADD.FTZ R4, R169, R4 ;  /* 0x00000004a9047221 */ /* 0x000fe20000010000 */
[-C--:B------:R-:W-:Y:S01]  /*15130*/  FMUL.FTZ R102, R102, R177.reuse ;  /* 0x000000b166667220 */ /* 0x080fe20000410000 */
[-C--:B------:R-:W-:Y:S01]  /*15140*/  FMUL.FTZ R103, R103, R177.reuse ;  /* 0x000000b167677220 */ /* 0x080fe20000410000 */
[----:B------:R-:W0:Y:S01]  /*15150*/  MUFU.EX2 R175, R175 ;  /* 0x000000af00af7308 */ /* 0x000e220000000800 */
[----:B----4-:R-:W-:Y:S01]  /*15160*/  FADD.FTZ R4, R171, R4 ;  /* 0x00000004ab047221 */ /* 0x010fe20000010000 */
[----:B---3--:R-:W-:Y:S01]  /*15170*/  F2FP.BF16.F32.PACK_AB R157, R163, R176 ;  /* 0x000000b0a39d723e */ /* 0x008fe200000010ff */
[----:B------:R-:W-:Y:S01]  /*15180*/  FMUL.FTZ R106, R106, R177 ;  /* 0x000000b16a6a7220 */ /* 0x000fe20000410000 */
[----:B------:R-:W-:Y:S01]  /*15190*/  F2FP.BF16.F32.PACK_AB R161, R171, R169 ;  /* 0x000000a9aba1723e */ /* 0x000fe200000010ff */
        /* <DEDUP_REMOVED lines=32> */
[----:B------:R-:W-:-:S03]  /*153a0*/  FMUL.FTZ R151, R151, R177 ;  /* 0x000000b197977220 */ /* 0x000fc60000410000 */
[----:B------:R-:W4:Y:S01]  /*153b0*/  MUFU.EX2 R181, R181 ;  /* 0x000000b500b57308 */ /* 0x000f220000000800 */
[----:B0-----:R-:W-:-:S07]  /*153c0*/  FADD.FTZ R200, R180, R200 ;  /* 0x000000c8b4c87221 */ /* 0x001fce0000010000 */
[----:B------:R-:W0:Y:S01]  /*153d0*/  MUFU.EX2 R183, R183 ;  /* 0x000000b700b77308 */ /* 0x000e220000000800 */
[----:B---3--:R-:W-:-:S07]  /*153e0*/  FADD.FTZ R4, R182, R4 ;  /* 0x00000004b6047221 */ /* 0x008fce0000010000 */
[----:B------:R-:W3:Y:S01]  /*153f0*/  MUFU.EX2 R186, R186 ;  /* 0x000000ba00ba7308 */ /* 0x000ee20000000800 */
[C---:B----4-:R-:W-:Y:S01]  /*15400*/  FADD.FTZ R200, R181.reuse, R200 ;  /* 0x000000c8b5c87221 */ /* 0x050fe20000010000 */
[----:B------:R-:W-:-:S03]  /*15410*/  F2FP.BF16.F32.PACK_AB R166, R181, R180 ;  /* 0x000000b4b5a6723e */ /* 0x000fc600000010ff */
[----:B------:R-:W-:-:S03]  /*15420*/  FADD.FTZ R200, R168, R200 ;  /* 0x000000c8a8c87221 */ /* 0x000fc60000010000 */
[----:B------:R-:W4:Y:S01]  /*15430*/  MUFU.EX2 R185, R185 ;  /* 0x000000b900b97308 */ /* 0x000f220000000800 */
[C---:B0-----:R-:W-:Y:S01]  /*15440*/  FADD.FTZ R4, R183.reuse, R4 ;  /* 0x00000004b7047221 */ /* 0x041fe20000010000 */
[----:B------:R-:W-:-:S06]  /*15450*/  F2FP.BF16.F32.PACK_AB R167, R183, R182 ;  /* 0x000000b6b7a7723e */ /* 0x000fcc00000010ff */
[----:B------:R-:W0:Y:S01]  /*15460*/  MUFU.EX2 R187, R187 ;  /* 0x000000bb00bb7308 */ /* 0x000e220000000800 */
[----:B---3--:R-:W-:-:S07]  /*15470*/  FADD.FTZ R4, R186, R4 ;  /* 0x00000004ba047221 */ /* 0x008fce0000010000 */
[----:B------:R-:W3:Y:S01]  /*15480*/  MUFU.EX2 R188, R188 ;  /* 0x000000bc00bc7308 */ /* 0x000ee20000000800 */
[C---:B----4-:R-:W-:Y:S01]  /*15490*/  FADD.FTZ R200, R185.reuse, R200 ;  /* 0x000000c8b9c87221 */ /* 0x050fe20000010000 */
[----:B------:R-:W-:-:S06]  /*154a0*/  F2FP.BF16.F32.PACK_AB R168, R185, R168 ;  /* 0x000000a8b9a8723e */ /* 0x000fcc00000010ff */
[----:B------:R-:W4:Y:S01]  /*154b0*/  MUFU.EX2 R190, R190 ;  /* 0x000000be00be7308 */ /* 0x000f220000000800 */
[C---:B0-----:R-:W-:Y:S01]  /*154c0*/  FADD.FTZ R4, R187.reuse, R4 ;  /* 0x00000004bb047221 */ /* 0x041fe20000010000 */
[----:B------:R-:W-:-:S06]  /*154d0*/  F2FP.BF16.F32.PACK_AB R169, R187, R186 ;  /* 0x000000babba9723e */ /* 0x000fcc00000010ff */
[----:B------:R-:W0:Y:S01]  /*154e0*/  MUFU.EX2 R189, R189 ;  /* 0x000000bd00bd7308 */ /* 0x000e220000000800 */
[----:B---3--:R-:W-:-:S07]  /*154f0*/  FADD.FTZ R200, R188, R200 ;  /* 0x000000c8bcc87221 */ /* 0x008fce0000010000 */
[----:B------:R-:W3:Y:S01]  /*15500*/  MUFU.EX2 R191, R191 ;  /* 0x000000bf00bf7308 */ /* 0x000ee20000000800 */
[----:B----4-:R-:W-:-:S07]  /*15510*/  FADD.FTZ R4, R190, R4 ;  /* 0x00000004be047221 */ /* 0x010fce0000010000 */
[----:B------:R-:W4:Y:S01]  /*15520*/  MUFU.EX2 R192, R192 ;  /* 0x000000c000c07308 */ /* 0x000f220000000800 */
[C---:B0-----:R-:W-:Y:S01]  /*15530*/  FADD.FTZ R200, R189.reuse, R200 ;  /* 0x000000c8bdc87221 */ /* 0x041fe20000010000 */
[----:B------:R-:W-:-:S06]  /*15540*/  F2FP.BF16.F32.PACK_AB R170, R189, R188 ;  /* 0x000000bcbdaa723e */ /* 0x000fcc00000010ff */
[----:B------:R-:W0:Y:S01]  /*15550*/  MUFU.EX2 R194, R194 ;  /* 0x000000c200c27308 */ /* 0x000e220000000800 */
[C---:B---3--:R-:W-:Y:S01]  /*15560*/  FADD.FTZ R4, R191.reuse, R4 ;  /* 0x00000004bf047221 */ /* 0x048fe20000010000 */
[----:B------:R-:W-:-:S06]  /*15570*/  F2FP.BF16.F32.PACK_AB R171, R191, R190 ;  /* 0x000000bebfab723e */ /* 0x000fcc00000010ff */
[----:B------:R-:W3:Y:S01]  /*15580*/  MUFU.EX2 R193, R193 ;  /* 0x000000c100c17308 */ /* 0x000ee20000000800 */
[----:B----4-:R-:W-:-:S07]  /*15590*/  FADD.FTZ R200, R192, R200 ;  /* 0x000000c8c0c87221 */ /* 0x010fce0000010000 */
[----:B------:R-:W4:Y:S01]  /*155a0*/  MUFU.EX2 R195, R195 ;  /* 0x000000c300c37308 */ /* 0x000f220000000800 */
[----:B0-----:R-:W-:-:S07]  /*155b0*/  FADD.FTZ R4, R194, R4 ;  /* 0x00000004c2047221 */ /* 0x001fce0000010000 */
[----:B------:R-:W0:Y:S01]  /*155c0*/  MUFU.EX2 R174, R196 ;  /* 0x000000c400ae7308 */ /* 0x000e220000000800 */
[C---:B---3--:R-:W-:Y:S01]  /*155d0*/  FADD.FTZ R200, R193.reuse, R200 ;  /* 0x000000c8c1c87221 */ /* 0x048fe20000010000 */
[----:B------:R-:W-:-:S06]  /*155e0*/  F2FP.BF16.F32.PACK_AB R172, R193, R192 ;  /* 0x000000c0c1ac723e */ /* 0x000fcc00000010ff */
[----:B------:R-:W3:Y:S01]  /*155f0*/  MUFU.EX2 R198, R198 ;  /* 0x000000c600c67308 */ /* 0x000ee20000000800 */
[C---:B----4-:R-:W-:Y:S01]  /*15600*/  FADD.FTZ R4, R195.reuse, R4 ;  /* 0x00000004c3047221 */ /* 0x050fe20000010000 */
[----:B------:R-:W-:-:S06]  /*15610*/  F2FP.BF16.F32.PACK_AB R173, R195, R194 ;  /* 0x000000c2c3ad723e */ /* 0x000fcc00000010ff */
[----:B------:R4:W5:Y:S01]  /*15620*/  MUFU.EX2 R196, R156 ;  /* 0x0000009c00c47308 */ /* 0x0009620000000800 */
[----:B0-----:R-:W-:-:S07]  /*15630*/  FADD.FTZ R200, R174, R200 ;  /* 0x000000c8aec87221 */ /* 0x001fce0000010000 */
[----:B------:R-:W0:Y:S01]  /*15640*/  MUFU.EX2 R199, R199 ;  /* 0x000000c700c77308 */ /* 0x000e220000000800 */
[----:B---3--:R-:W-:Y:S01]  /*15650*/  FADD.FTZ R4, R198, R4 ;  /* 0x00000004c6047221 */ /* 0x008fe20000010000 */
[----:B----4-:R-:W-:Y:S01]  /*15660*/  F2FP.BF16.F32.PACK_AB R156, R203, R222 ;  /* 0x000000decb9c723e */ /* 0x010fe200000010ff */
[C---:B-----5:R-:W-:Y:S01]  /*15670*/  FADD.FTZ R8, R196.reuse, R200 ;  /* 0x000000c8c4087221 */ /* 0x060fe20000010000 */
[----:B------:R-:W-:Y:S01]  /*15680*/  F2FP.BF16.F32.PACK_AB R174, R196, R174 ;  /* 0x000000aec4ae723e */ /* 0x000fe200000010ff */
[C---:B0-----:R-:W-:Y:S01]  /*15690*/  FADD.FTZ R4, R199.reuse, R4 ;  /* 0x00000004c7047221 */ /* 0x041fe20000010000 */
[----:B------:R-:W-:Y:S01]  /*156a0*/  F2FP.BF16.F32.PACK_AB R175, R199, R198 ;  /* 0x000000c6c7af723e */ /* 0x000fe200000010ff */
[----:B------:R-:W-:Y:S06]  /*156b0*/  @!P6 BRA `(.L_x_3026) ;  /* 0x000000000004e947 */ /* 0x000fec0003800000 */
[----:B------:R-:W-:Y:S01]  /*156c0*/  BPT.TRAP 0x1 ;  /* 0x000000040000795c */ /* 0x000fe20000300000 */
.L_x_3026:
[----:B------:R0:W3:Y:S01]  /*156d0*/  SYNCS.PHASECHK.TRANS64.TRYWAIT P0, [R9+URZ+0x22850], R20 ;  /* 0x02285014090075a7 */ /* 0x0000e2000800017f */
[----:B------:R-:W-:Y:S05]  /*156e0*/  @!P6 BRA `(.L_x_3027) ;  /* 0x000000000004e947 */ /* 0x000fea0003800000 */
[----:B------:R-:W-:Y:S01]  /*156f0*/  BPT.TRAP 0x1 ;  /* 0x000000040000795c */ /* 0x000fe20000300000 */
.L_x_3027:
[----:B------:R-:W-:Y:S04]  /*15700*/  BSSY B0, `(.L_x_3028) ;  /* 0x0000004000007945 */ /* 0x000fe80003800000 */
[----:B---3--:R-:W-:Y:S05]  /*15710*/  @P0 BRA `(.L_x_3029) ;  /* 0x0000000000080947 */ /* 0x008fea0003800000 */
[----:B------:R-:W3:Y:S02]  /*15720*/  SYNCS.PHASECHK.TRANS64.TRYWAIT P0, [R9+URZ+0x22850], R20 ;  /* 0x02285014090075a7 */ /* 0x000ee4000800017f */
[----:B---3--:R-:W-:Y:S05]  /*15730*/  @!P0 BRA `(.L_x_3030) ;  /* 0x000000f400f08947 */ /* 0x008fea0003800000 */
.L_x_3029:
[----:B------:R-:W-:Y:S05]  /*15740*/  BSYNC B0 ;  /* 0x0000000000007941 */ /* 0x000fea0003800000 */
.L_x_3028:
[----:B------:R-:W4:Y:S01]  /*15750*/  S2R R178, SR_TID.X ;  /* 0x0000000000b27919 */ /* 0x000f220000002100 */
[----:B------:R-:W-:Y:S05]  /*15760*/  WARPSYNC.ALL ;  /* 0x0000000000007948 */ /* 0x000fea0003800000 */
[----:B------:R-:W-:Y:S02]  /*15770*/  IMAD.MOV.U32 R176, RZ, RZ, 0xc00 ;  /* 0x00000c00ffb07424 */ /* 0x000fe400078e00ff */
[----:B------:R-:W-:Y:S02]  /*15780*/  IMAD.MOV.U32 R177, RZ, RZ, 0x40000040 ;  /* 0x40000040ffb17424 */ /* 0x000fe400078e00ff */
[----:B------:R-:W-:-:S03]  /*15790*/  IMAD R176, R2, R176, UR49 ;  /* 0x0000003102b07e24 */ /* 0x000fc6000f8e02b0 */
[----:B------:R-:W-:Y:S01]  /*157a0*/  R2UR UR7, R177 ;  /* 0x00000000b10772ca */ /* 0x000fe200000e0000 */
[----:B------:R-:W-:Y:S01]  /*157b0*/  IMAD.MOV.U32 R177, RZ, RZ, 0x40000040 ;  /* 0x40000040ffb17424 */ /* 0x000fe200078e00ff */
[----:B------:R-:W-:Y:S02]  /*157c0*/  R2UR UR6, R176 ;  /* 0x00000000b00672ca */ /* 0x000fe400000e0000 */
[----:B----4-:R-:W-:-:S05]  /*157d0*/  SHF.R.U32.HI R178, RZ, 0x7, R178 ;  /* 0x00000007ffb27819 */ /* 0x010fca00000116b2 */
[----:B01-3--:R-:W-:Y:S02]  /*157e0*/  VIADD R20, R178, 0x8 ;  /* 0x00000008b2147836 */ /* 0x00bfe40000000000 */
[----:B------:R-:W-:-:S03]  /*157f0*/  IMAD.U32 R178, RZ, RZ, UR50 ;  /* 0x00000032ffb27e24 */ /* 0x000fc6000f8e00ff */
[----:B------:R0:W-:Y:S02]  /*15800*/  BAR.SYNC.DEFER_BLOCKING R20, 0x100 ;  /* 0x000400140000751d */ /* 0x0001e40000010000 */
[----:B------:R-:W-:-:S04]  /*15810*/  ISETP.NE.AND P0, PT, R178, 0x3, PT ;  /* 0x00000003b200780c */ /* 0x000fc80003f05270 */
        /* <DEDUP_REMOVED lines=43> */
.L_x_3031:
[----:B------:R-:W3:Y:S01]  /*15ad0*/  LDL R152, [R1+0x24] ;  /* 0x0000240001987983 */ /* 0x000ee20000100800 */
[----:B------:R-:W-:Y:S02]  /*15ae0*/  VIADD R9, R9, 0x22860 ;  /* 0x0002286009097836 */ /* 0x000fe40000000000 */
[----:B------:R-:W-:Y:S02]  /*15af0*/  IMAD.U32 R20, RZ, RZ, UR47 ;  /* 0x0000002fff147e24 */ /* 0x000fe4000f8e00ff */
[----:B------:R-:W-:Y:S02]  /*15b00*/  IMAD.MOV.U32 R202, RZ, RZ, R5 ;  /* 0x000000ffffca7224 */ /* 0x000fe400078e0005 */
[----:B------:R-:W-:Y:S01]  /*15b10*/  IMAD.MOV.U32 R203, RZ, RZ, R0 ;  /* 0x000000ffffcb7224 */ /* 0x000fe200078e0000 */
[----:B------:R-:W-:-:S04]  /*15b20*/  PRMT R9, R20, 0x654, R9 ;  /* 0x0000065414097816 */ /* 0x000fc80000000009 */
[----:B------:R0:W-:Y:S01]  /*15b30*/  SYNCS.ARRIVE.TRANS64.RED.A1T0 RZ, [R9+URZ], RZ ;  /* 0x000000ff09ff79a7 */ /* 0x0001e2000810043f */
[C---:B---3--:R-:W-:Y:S01]  /*15b40*/  ISETP.GT.AND P0, PT, R3.reuse, R152, PT ;  /* 0x000000980300720c */ /* 0x048fe20003f04270 */
[----:B------:R-:W-:-:S12]  /*15b50*/  VIADD R3, R3, 0xffffffff ;  /* 0xffffffff03037836 */ /* 0x000fd80000000000 */
[----:B0-----:R-:W-:Y:S05]  /*15b60*/  @P0 BRA `(.L_x_3032) ;  /* 0xffffffcc00700947 */ /* 0x001fea000383ffff */
.L_x_3012:
[----:B------:R-:W3:Y:S01]  /*15b70*/  LDL.LU R9, [R1+0x3c] ;  /* 0x00003c0001097983 */ /* 0x000ee20000300800 */
[----:B------:R-:W-:Y:S05]  /*15b80*/  WARPSYNC.ALL ;  /* 0x0000000000007948 */ /* 0x000fea0003800000 */
[----:B------:R-:W0:Y:S01]  /*15b90*/  SHFL.BFLY PT, R3, R8, 0x2, 0x1f ;  /* 0x0c401f0008037f89 */ /* 0x000e2200000e0000 */
        /* <DEDUP_REMOVED lines=12> */
[----:B------:R-:W0:Y:S08]  /*15c60*/  @P0 MUFU.LG2 R7, R6 ;  /* 0x0000000600070308 */ /* 0x000e300000000c00 */
[----:B------:R1:W4:Y:S02]  /*15c70*/  @P0 MUFU.RCP R3, R6 ;  /* 0x0000000600030308 */ /* 0x0003240000001000 */
[----:B-1----:R-:W-:-:S02]  /*15c80*/  IMAD.U32 R6, RZ, RZ, UR48 ;  /* 0x00000030ff067e24 */ /* 0x002fc4000f8e00ff */
[----:B0-----:R-:W-:Y:S02]  /*15c90*/  @P0 FMUL.FTZ R7, R7, 0.69314718246459960938 ;  /* 0x3f31721807070820 */ /* 0x001fe40000410000 */
[----:B------:R-:W-:-:S04]  /*15ca0*/  @P0 FMUL.FTZ R6, R6, 0.69314718246459960938 ;  /* 0x3f31721806060820 */ /* 0x000fc80000410000 */
[----:B------:R-:W-:Y:S01]  /*15cb0*/  @P0 FFMA.FTZ R155, R6, R0, R7 ;  /* 0x00000000069b0223 */ /* 0x000fe20000010007 */
[-C--:B----4-:R-:W-:Y:S01]  /*15cc0*/  FMUL.FTZ R152, R24, R3.reuse ;  /* 0x0000000318987220 */ /* 0x090fe20000410000 */
        /* <DEDUP_REMOVED lines=56> */
[-C--:B------:R-:W-:Y:S01]  /*16050*/  FMUL.FTZ R128, R128, R3.reuse ;  /* 0x0000000380807220 */ /* 0x080fe20000410000 */
[-C--:B------:R-:W-:Y:S01]  /*16060*/  FMUL.FTZ R129, R129, R3.reuse ;  /* 0x0000000381817220 */ /* 0x080fe20000410000 */
[----:B------:R-:W-:Y:S01]  /*16070*/  FSETP.NE.FTZ.AND P0, PT, R4, RZ, PT ;  /* 0x000000ff0400720b */ /* 0x000fe20003f15000 */
        /* <DEDUP_REMOVED lines=9> */
[----:B------:R-:W-:-:S03]  /*16110*/  FMUL.FTZ R149, R149, R3 ;  /* 0x0000000395957220 */ /* 0x000fc60000410000 */
[----:B------:R-:W0:Y:S08]  /*16120*/  @P0 MUFU.LG2 R6, R4 ;  /* 0x0000000400060308 */ /* 0x000e300000000c00 */
[----:B------:R1:W2:Y:S02]  /*16130*/  @P0 MUFU.RCP R0, R4 ;  /* 0x0000000400000308 */ /* 0x0002a40000001000 */
[----:B-1----:R-:W-:-:S02]  /*16140*/  IMAD.U32 R4, RZ, RZ, UR48 ;  /* 0x00000030ff047e24 */ /* 0x002fc4000f8e00ff */
[----:B0-----:R-:W-:Y:S02]  /*16150*/  @P0 FMUL.FTZ R6, R6, 0.69314718246459960938 ;  /* 0x3f31721806060820 */ /* 0x001fe40000410000 */
[----:B------:R-:W-:-:S04]  /*16160*/  @P0 FMUL.FTZ R4, R4, 0.69314718246459960938 ;  /* 0x3f31721804040820 */ /* 0x000fc80000410000 */
[----:B------:R-:W-:Y:S01]  /*16170*/  @P0 FFMA.FTZ R154, R4, R5, R6 ;  /* 0x00000005049a0223 */ /* 0x000fe20000010006 */
        /* <DEDUP_REMOVED lines=69> */
.L_x_2916:
[----:B------:R-:W-:Y:S05]  /*165d0*/  WARPSYNC.ALL ;  /* 0x0000000000007948 */ /* 0x000fea0003800000 */
[----:B------:R-:W1:Y:S08]  /*165e0*/  S2UR UR47, SR_CgaCtaId ;  /* 0x00000000002f79c3 */ /* 0x000e700000008800 */
[----:B------:R-:W-:Y:S06]  /*165f0*/  BAR.SYNC.DEFER_BLOCKING 0x5, 0x180 ;  /* 0x0146000000007b1d */ /* 0x000fec0000010000 */
[----:B------:R-:W-:Y:S01]  /*16600*/  UMOV UR4, 0x400 ;  /* 0x0000040000047882 */ /* 0x000fe20000000000 */
[----:B------:R-:W-:Y:S01]  /*16610*/  BSSY B0, `(.L_x_3033) ;  /* 0x000054a000007945 */ /* 0x000fe20003800000 */
[----:B-1----:R-:W-:-:S06]  /*16620*/  ULEA UR4, UR47, UR4, 0x18 ;  /* 0x000000042f047291 */ /* 0x002fcc000f8ec03f */
[----:B------:R-:W-:-:S05]  /*16630*/  IMAD.U32 R23, RZ, RZ, UR4 ;  /* 0x00000004ff177e24 */ /* 0x000fca000f8e00ff */
[----:B------:R1:W2:Y:S01]  /*16640*/  LDS.128 R48, [R23+0x228d0] ;  /* 0x0228d00017307984 */ /* 0x0002a20000000c00 */
[----:B------:R-:W-:Y:S06]  /*16650*/  BAR.ARV 0x4, 0x180 ;  /* 0x0106000000007b1d */ /* 0x000fec0000002000 */
[----:B------:R-:W-:Y:S05]  /*16660*/  @P0 BRA `(.L_x_3034) ;  /* 0x0000004000c40947 */ /* 0x000fea0003800000 */
[----:B------:R-:W3:Y:S01]  /*16670*/  LDL R3, [R1+0x50] ;  /* 0x0000500001037983 */ /* 0x000ee20000100800 */
[----:B------:R-:W-:-:S03]  /*16680*/  ULDC UR4, c[0x0][0xad4] ;  /* 0x0002b50000047ab9 */ /* 0x000fc60000000800 */
[----:B------:R-:W4:Y:S01]  /*16690*/  LDL.LU R10, [R1+0x34] ;  /* 0x00003400010a7983 */ /* 0x000f220000300800 */
[----:B------:R-:W0:Y:S01]  /*166a0*/  S2R R0, SR_SWINHI ;  /* 0x0000000000007919 */ /* 0x000e220000002f00 */
[----:B------:R-:W-:Y:S02]  /*166b0*/  F2FP.BF16.F32.PACK_AB R11, R31, R30 ;  /* 0x0000001e1f0b723e */ /* 0x000fe400000010ff */
[----:B------:R-:W-:Y:S01]  /*166c0*/  F2FP.BF16.F32.PACK_AB R12, R33, R32 ;  /* 0x00000020210c723e */ /* 0x000fe200000010ff */
[----:B--2---:R-:W2:Y:S01]  /*166d0*/  LDL R48, [R1+0x38] ;  /* 0x0000380001307983 */ /* 0x004ea20000100800 */
[----:B------:R-:W-:Y:S02]  /*166e0*/  MOV R6, R23 ;  /* 0x0000001700067202 */ /* 0x000fe40000000f00 */
[----:B0-----:R-:W-:Y:S02]  /*166f0*/  MOV R7, R0 ;  /* 0x0000000000077202 */ /* 0x001fe40000000f00 */
[----:B------:R-:W-:-:S02]  /*16700*/  F2FP.BF16.F32.PACK_AB R13, R35, R34 ;  /* 0x00000022230d723e */ /* 0x000fc400000010ff */
[----:B------:R-:W-:Y:S02]  /*16710*/  F2FP.BF16.F32.PACK_AB R14, R37, R36 ;  /* 0x00000024250e723e */ /* 0x000fe400000010ff */
[----:B------:R-:W-:Y:S01]  /*16720*/  F2FP.BF16.F32.PACK_AB R15, R39, R38 ;  /* 0x00000026270f723e */ /* 0x000fe200000010ff */
[----:B---3--:R-:W-:Y:S01]  /*16730*/  IMAD.WIDE R24, R3, 0x2, R6 ;  /* 0x0000000203187825 */ /* 0x008fe200078e0206 */
[----:B----4-:R-:W-:-:S03]  /*16740*/  ISETP.NE.AND P0, PT, R10, RZ, PT ;  /* 0x000000ff0a00720c */ /* 0x010fc60003f05270 */
        /* <DEDUP_REMOVED lines=175> */
[----:B------:R-:W-:Y:S08]  /*17240*/  BAR.SYNC.DEFER_BLOCKING 0x1, 0x100 ;  /* 0x0044000000007b1d */ /* 0x000ff00000010000 */
[----:B0-----:R-:W2:Y:S01]  /*17250*/  LDC.64 R14, c[0x0][0xc00] ;  /* 0x00030000ff0e7b82 */ /* 0x001ea20000000a00 */
[----:B------:R-:W-:-:S04]  /*17260*/  ISETP.NE.U32.AND P1, PT, RZ, UR4, PT ;  /* 0x00000004ff007c0c */ /* 0x000fc8000bf25070 */
[----:B------:R-:W-:Y:S01]  /*17270*/  ISETP.NE.AND.EX P1, PT, RZ, UR5, PT, P1 ;  /* 0x00000005ff007c0c */ /* 0x000fe2000bf25310 */
[----:B------:R-:W-:Y:S02]  /*17280*/  IMAD.MOV.U32 R9, RZ, RZ, RZ ;  /* 0x000000ffff097224 */ /* 0x000fe400078e00ff */
[----:B--2---:R-:W-:-:S10]  /*17290*/  IMAD.WIDE R14, R48, 0x4, R14 ;  /* 0x00000004300e7825 */ /* 0x004fd400078e020e */
[----:B------:R-:W5:Y:S01]  /*172a0*/  @P1 LDG.E R9, desc[UR52][R14.64] ;  /* 0x000000340e091981 */ /* 0x000f62000c1e1900 */
[----:B------:R-:W-:-:S04]  /*172b0*/  ISETP.NE.U32.AND P0, PT, RZ, UR6, PT ;  /* 0x00000006ff007c0c */ /* 0x000fc8000bf05070 */
[----:B------:R-:W-:-:S13]  /*172c0*/  ISETP.NE.AND.EX P0, PT, RZ, UR7, PT, P0 ;  /* 0x00000007ff007c0c */ /* 0x000fda000bf05300 */
[----:B------:R-:W0:Y:S01]  /*172d0*/  @P0 LDC.64 R10, c[0x0][0xc08] ;  /* 0x00030200ff0a0b82 */ /* 0x000e220000000a00 */
[----:B------:R-:W-:Y:S01]  /*172e0*/  ISETP.GT.AND P2, PT, R0, 0x1, PT ;  /* 0x000000010000780c */ /* 0x000fe20003f44270 */
[----:B------:R-:W-:Y:S01]  /*172f0*/  ULDC UR6, c[0x0][0xa88] ;  /* 0x0002a20000067ab9 */ /* 0x000fe20000000800 */
[----:B------:R-:W-:Y:S02]  /*17300*/  IMAD.MOV.U32 R0, RZ, RZ, 0x9b8 ;  /* 0x000009b8ff007424 */ /* 0x000fe400078e00ff */
[----:B------:R-:W-:-:S03]  /*17310*/  IMAD.U32 R24, RZ, RZ, UR6 ;  /* 0x00000006ff187e24 */ /* 0x000fc6000f8e00ff */
[----:B------:R-:W-:-:S04]  /*17320*/  SEL R0, R0, 0x978, P2 ;  /* 0x0000097800007807 */ /* 0x000fc80001000000 */
[----:B------:R2:W3:Y:S01]  /*17330*/  LDC.64 R12, c[0x0][R0+0x220] ;  /* 0x00008800000c7b82 */ /* 0x0004e20000000a00 */
[----:B0-----:R-:W-:-:S05]  /*17340*/  @P0 IMAD.WIDE R10, R48, 0x4, R10 ;  /* 0x00000004300a0825 */ /* 0x001fca00078e020a */
[----:B------:R0:W5:Y:S02]  /*17350*/  @P0 LDG.E R24, desc[UR52][R10.64] ;  /* 0x000000340a180981 */ /* 0x000164000c1e1900 */
[----:B0-----:R2:W0:Y:S01]  /*17360*/  LDC.64 R10, c[0x0][R0+0x218] ;  /* 0x00008600000a7b82 */ /* 0x0014220000000a00 */
[----:B---3--:R-:W-:Y:S05]  /*17370*/  @P0 BRA `(.L_x_3035) ;  /* 0x0000000000100947 */ /* 0x008fea0003800000 */
[----:B------:R-:W-:Y:S05]  /*17380*/  @!P1 BRA `(.L_x_3035) ;  /* 0x00000000000c9947 */ /* 0x000fea0003800000 */
[----:B-----5:R-:W3:Y:S04]  /*17390*/  LDG.E R24, desc[UR52][R14.64] ;  /* 0x000000340e187981 */ /* 0x020ee8000c1e1900 */
[----:B------:R-:W3:Y:S02]  /*173a0*/  LDG.E R14, desc[UR52][R14.64+0x4] ;  /* 0x000004340e0e7981 */ /* 0x000ee4000c1e1900 */
[----:B---3--:R-:W-:-:S07]  /*173b0*/  IMAD.IADD R24, R14, 0x1, -R24 ;  /* 0x000000010e187824 */ /* 0x008fce00078e0a18 */
.L_x_3035:
[----:B------:R-:W3:Y:S01]  /*173c0*/  LDL R158, [R1+0x40] ;  /* 0x00004000019e7983 */ /* 0x000ee20000100800 */
[----:B------:R-:W4:Y:S03]  /*173d0*/  LDC R157, c[0x0][0xbe8] ;  /* 0x0002fa00ff9d7b82 */ /* 0x000f260000000800 */
[----:B------:R-:W2:Y:S04]  /*173e0*/  LDL R161, [R1+0x4] ;  /* 0x0000040001a17983 */ /* 0x000ea80000100800 */
[----:B------:R-:W2:Y:S04]  /*173f0*/  LDL R160, [R1+0x4c] ;  /* 0x00004c0001a07983 */ /* 0x000ea80000100800 */
[----:B------:R-:W2:Y:S01]  /*17400*/  LDL R159, [R1+0x44] ;  /* 0x00004400019f7983 */ /* 0x000ea20000100800 */
[----:B------:R-:W1:Y:S01]  /*17410*/  LDC.64 R14, c[0x0][R0+0x228] ;  /* 0x00008a00000e7b82 */ /* 0x000e620000000a00 */
[----:B------:R-:W-:-:S04]  /*17420*/  ISETP.NE.U32.AND P0, PT, RZ, UR4, PT ;  /* 0x00000004ff007c0c */ /* 0x000fc8000bf05070 */
[----:B------:R-:W-:Y:S02]  /*17430*/  ISETP.NE.AND.EX P0, PT, RZ, UR5, PT, P0 ;  /* 0x00000005ff007c0c */ /* 0x000fe4000bf05300 */
[----:B------:R-:W-:Y:S02]  /*17440*/  SHF.R.S32.HI R3, RZ, 0x1f, R48 ;  /* 0x0000001fff037819 */ /* 0x000fe40000011430 */
[----:B------:R-:W-:Y:S02]  /*17450*/  SEL R8, R48, RZ, !P0 ;  /* 0x000000ff30087207 */ /* 0x000fe40004000000 */
[----:B------:R-:W-:Y:S02]  /*17460*/  SEL R3, R3, RZ, !P0 ;  /* 0x000000ff03037207 */ /* 0x000fe40004000000 */
[----:B----4-:R-:W-:Y:S01]  /*17470*/  ISETP.NE.AND P1, PT, R157, 0x1, PT ;  /* 0x000000019d00780c */ /* 0x010fe20003f25270 */
[----:B------:R-:W-:-:S04]  /*17480*/  IMAD R48, R13, R8, RZ ;  /* 0x000000080d307224 */ /* 0x000fc800078e02ff */
[----:B------:R-:W-:Y:S02]  /*17490*/  IMAD R48, R12, R3, R48 ;  /* 0x000000030c307224 */ /* 0x000fe400078e0230 */
[-C--:B0-----:R-:W-:Y:S02]  /*174a0*/  IMAD R3, R11, R209.reuse, RZ ;  /* 0x000000d10b037224 */ /* 0x081fe400078e02ff */
[----:B------:R-:W-:-:S04]  /*174b0*/  IMAD.WIDE.U32 R10, R10, R209, RZ ;  /* 0x000000d10a0a7225 */ /* 0x000fc800078e00ff */
[----:B------:R-:W-:-:S04]  /*174c0*/  IMAD.WIDE.U32 R12, R12, R8, RZ ;  /* 0x000000080c0c7225 */ /* 0x000fc800078e00ff */
[----:B------:R-:W-:Y:S02]  /*174d0*/  IMAD.IADD R156, R11, 0x1, R3 ;  /* 0x000000010b9c7824 */ /* 0x000fe400078e0203 */
[----:B------:R-:W0:Y:S01]  /*174e0*/  @P1 LDC R11, c[0x0][0xbec] ;  /* 0x0002fb00ff0b1b82 */ /* 0x000e220000000800 */
[----:B-----5:R-:W-:-:S07]  /*174f0*/  IADD3 R25, P0, P3, R12, R10, R9 ;  /* 0x0000000a0c197210 */ /* 0x020fce0007b1e009 */
[----:B------:R-:W4:Y:S01]  /*17500*/  @P1 LDC R10, c[0x0][0xbf0] ;  /* 0x0002fc00ff0a1b82 */ /* 0x000f220000000800 */
[----:B------:R-:W-:Y:S01]  /*17510*/  IMAD.IADD R48, R13, 0x1, R48 ;  /* 0x000000010d307824 */ /* 0x000fe200078e0230 */
[----:B------:R-:W-:Y:S02]  /*17520*/  SHF.R.S32.HI R3, RZ, 0x1f, R9 ;  /* 0x0000001fff037819 */ /* 0x000fe40000011409 */
[----:B---3--:R-:W-:-:S05]  /*17530*/  SEL R12, R158, RZ, P2 ;  /* 0x000000ff9e0c7207 */ /* 0x008fca0001000000 */
[-C--:B-1----:R-:W-:Y:S02]  /*17540*/  IMAD R15, R15, R12.reuse, RZ ;  /* 0x0000000c0f0f7224 */ /* 0x082fe400078e02ff */
[----:B------:R-:W-:Y:S01]  /*17550*/  IMAD.WIDE.U32 R12, R14, R12, RZ ;  /* 0x0000000c0e0c7225 */ /* 0x000fe200078e00ff */
[----:B------:R-:W-:-:S03]  /*17560*/  IADD3.X R14, R48, R156, R3, P0, P3 ;  /* 0x0000009c300e7210 */ /* 0x000fc600007e6403 */
[----:B--2---:R-:W-:-:S04]  /*17570*/  IMAD.IADD R48, R161, 0x1, R228 ;  /* 0x00000001a1307824 */ /* 0x004fc800078e02e4 */
[----:B0-----:R-:W-:-:S04]  /*17580*/  @P1 IMAD.HI.U32 R11, R48, R11, RZ ;  /* 0x0000000b300b1227 */ /* 0x001fc800078e00ff */
[----:B------:R-:W-:Y:S01]  /*17590*/  IMAD.MOV.U32 R156, RZ, RZ, R48 ;  /* 0x000000ffff9c7224 */ /* 0x000fe200078e0030 */
[----:B----4-:R-:W-:Y:S02]  /*175a0*/  @P1 SHF.R.U32.HI R156, RZ, R10, R11 ;  /* 0x0000000aff9c1219 */ /* 0x010fe4000001160b */
        /* <DEDUP_REMOVED lines=18> */
[----:B------:R-:W-:-:S03]  /*176d0*/  IMAD.IADD R25, R160, 0x1, R228 ;  /* 0x00000001a0197824 */ /* 0x000fc600078e02e4 */
        /* <DEDUP_REMOVED lines=12> */
[----:B------:R-:W-:Y:S01]  /*177a0*/  ULDC.64 UR4, c[0x0][0xaa0] ;  /* 0x0002a80000047ab9 */ /* 0x000fe20000000a00 */
[----:B------:R-:W1:Y:S01]  /*177b0*/  @P1 LDC R48, c[0x0][0xbf0] ;  /* 0x0002fc00ff301b82 */ /* 0x000e620000000800 */
        /* <DEDUP_REMOVED lines=36> */
[C---:B------:R-:W-:Y:S01]  /*17a00*/  LOP3.LUT R15, R6.reuse, 0x380, RZ, 0xc0, !PT ;  /* 0x00000380060f7812 */ /* 0x040fe200078ec0ff */
[----:B------:R-:W-:Y:S01]  /*17a10*/  IMAD R3, R9, UR5, R10 ;  /* 0x0000000509037c24 */ /* 0x000fe2000f8e020a */
[C---:B------:R-:W-:Y:S01]  /*17a20*/  IADD3 R53, P2, R6.reuse, 0x7000, RZ ;  /* 0x0000700006357810 */ /* 0x040fe20007f5e0ff */
[----:B------:R-:W5:Y:S01]  /*17a30*/  LD.E.128 R24, desc[UR52][R24.64] ;  /* 0x0000003418187980 */ /* 0x000f62000c101d00 */
[C---:B------:R-:W-:Y:S02]  /*17a40*/  IADD3 R57, P3, R6.reuse, 0x8000, RZ ;  /* 0x0000800006397810 */ /* 0x040fe40007f7e0ff */
[----:B------:R-:W-:Y:S01]  /*17a50*/  IADD3 R61, P4, R6, 0x9000, RZ ;  /* 0x00009000063d7810 */ /* 0x000fe20007f9e0ff */
[----:B------:R-:W5:Y:S01]  /*17a60*/  LD.E.128 R28, desc[UR52][R28.64] ;  /* 0x000000341c1c7980 */ /* 0x000f62000c101d00 */
[----:B------:R-:W-:Y:S02]  /*17a70*/  SHF.R.U64 R64, R64, 0x3, RZ ;  /* 0x0000000340407819 */ /* 0x000fe400000012ff */
[----:B------:R-:W-:Y:S01]  /*17a80*/  LOP3.LUT R44, R45, 0x380, RZ, 0xc0, !PT ;  /* 0x000003802d2c7812 */ /* 0x000fe200078ec0ff */
[----:B------:R-:W5:Y:S01]  /*17a90*/  LD.E.128 R32, desc[UR52][R32.64] ;  /* 0x0000003420207980 */ /* 0x000f62000c101d00 */
[----:B------:R-:W-:-:S02]  /*17aa0*/  LOP3.LUT R52, R53, 0x380, RZ, 0xc0, !PT ;  /* 0x0000038035347812 */ /* 0x000fc400078ec0ff */
[----:B------:R-:W-:Y:S01]  /*17ab0*/  LOP3.LUT R56, R57, 0x380, RZ, 0xc0, !PT ;  /* 0x0000038039387812 */ /* 0x000fe200078ec0ff */
[----:B------:R-:W5:Y:S01]  /*17ac0*/  LD.E.128 R36, desc[UR52][R36.64] ;  /* 0x0000003424247980 */ /* 0x000f62000c101d00 */
[----:B------:R-:W-:Y:S02]  /*17ad0*/  LOP3.LUT R60, R61, 0x380, RZ, 0xc0, !PT ;  /* 0x000003803d3c7812 */ /* 0x000fe400078ec0ff */
[----:B------:R-:W-:Y:S01]  /*17ae0*/  LOP3.LUT R64, R64, R65, RZ, 0x3c, !PT ;  /* 0x0000004140407212 */ /* 0x000fe200078e3cff */
[--C-:B------:R-:W-:Y:S01]  /*17af0*/  IMAD.X R65, RZ, RZ, R7.reuse, P5 ;  /* 0x000000ffff417224 */ /* 0x100fe200028e0607 */
[----:B------:R-:W-:Y:S02]  /*17b00*/  IADD3 R11, P5, R6, 0xf000, RZ ;  /* 0x0000f000060b7810 */ /* 0x000fe40007fbe0ff */
[----:B------:R-:W-:Y:S02]  /*17b10*/  SHF.R.U64 R15, R15, 0x3, RZ ;  /* 0x000000030f0f7819 */ /* 0x000fe400000012ff */
[----:B------:R-:W-:Y:S01]  /*17b20*/  SHF.R.U64 R44, R44, 0x3, RZ ;  /* 0x000000032c2c7819 */ /* 0x000fe200000012ff */
[----:B------:R-:W-:Y:S01]  /*17b30*/  IMAD.X R85, RZ, RZ, R7, P5 ;  /* 0x000000ffff557224 */ /* 0x000fe200028e0607 */
[----:B------:R-:W-:Y:S01]  /*17b40*/  SHF.R.U64 R52, R52, 0x3, RZ ;  /* 0x0000000334347819 */ /* 0x000fe200000012ff */
[----:B------:R-:W5:Y:S01]  /*17b50*/  LD.E.128 R64, desc[UR52][R64.64] ;  /* 0x0000003440407980 */ /* 0x000f62000c101d00 */
[----:B------:R-:W-:-:S02]  /*17b60*/  SHF.R.U64 R56, R56, 0x3, RZ ;  /* 0x0000000338387819 */ /* 0x000fc400000012ff */
        /* <DEDUP_REMOVED lines=11> */
[----:B------:R-:W5:Y:S01]  /*17c20*/  LD.E.128 R44, desc[UR52][R44.64] ;  /* 0x000000342c2c7980 */ /* 0x000f62000c101d00 */
[----:B------:R-:W0:Y:S01]  /*17c30*/  @P1 LDC R15, c[0x0][0xbec] ;  /* 0x0002fb00ff0f1b82 */ /* 0x000e220000000800 */
[----:B------:R-:W-:-:S02]  /*17c40*/  IADD3 R69, P0, R6, 0xb000, RZ ;  /* 0x0000b00006457810 */ /* 0x000fc40007f1e0ff */
[C---:B------:R-:W-:Y:S01]  /*17c50*/  IADD3 R73, P2, R6.reuse, 0xc000, RZ ;  /* 0x0000c00006497810 */ /* 0x040fe20007f5e0ff */
[----:B------:R-:W5:Y:S01]  /*17c60*/  LD.E.128 R52, desc[UR52][R52.64] ;  /* 0x0000003434347980 */ /* 0x000f62000c101d00 */
[C---:B------:R-:W-:Y:S02]  /*17c70*/  IADD3 R77, P3, R6.reuse, 0xd000, RZ ;  /* 0x0000d000064d7810 */ /* 0x040fe40007f7e0ff */
[----:B------:R-:W-:Y:S01]  /*17c80*/  IADD3 R81, P4, R6, 0xe000, RZ ;  /* 0x0000e00006517810 */ /* 0x000fe20007f9e0ff */
[----:B------:R-:W5:Y:S01]  /*17c90*/  LD.E.128 R56, desc[UR52][R56.64] ;  /* 0x0000003438387980 */ /* 0x000f62000c101d00 */
[----:B------:R-:W-:Y:S01]  /*17ca0*/  SHF.R.U64 R6, R5, 0x3, RZ ;  /* 0x0000000305067819 */ /* 0x000fe200000012ff */
[----:B------:R-:W-:Y:S01]  /*17cb0*/  IMAD.MOV.U32 R5, RZ, RZ, R7 ;  /* 0x000000ffff057224 */ /* 0x000fe200078e0007 */
[----:B------:R-:W-:Y:S01]  /*17cc0*/  LOP3.LUT R13, R13, 0xfffffff8, RZ, 0xc0, !PT ;  /* 0xfffffff80d0d7812 */ /* 0x000fe200078ec0ff */
[----:B------:R-:W5:Y:S01]  /*17cd0*/  LD.E.128 R60, desc[UR52][R60.64] ;  /* 0x000000343c3c7980 */ /* 0x000f62000c101d00 */
[----:B------:R-:W-:Y:S01]  /*17ce0*/  LOP3.LUT R84, R6, R11, RZ, 0x3c, !PT ;  /* 0x0000000b06547212 */ /* 0x000fe200078e3cff */
[----:B------:R-:W-:Y:S01]  /*17cf0*/  IMAD.WIDE.U32 R10, R9, UR4, RZ ;  /* 0x00000004090a7c25 */ /* 0x000fe2000f8e00ff */
[----:B------:R-:W-:Y:S01]  /*17d00*/  LOP3.LUT R68, R69, 0x380, RZ, 0xc0, !PT ;  /* 0x0000038045447812 */ /* 0x000fe200078ec0ff */
[----:B------:R-:W-:Y:S01]  /*17d10*/  ULDC.64 UR4, c[0x0][0xae8] ;  /* 0x0002ba0000047ab9 */ /* 0x000fe20000000a00 */
[----:B------:R-:W-:Y:S01]  /*17d20*/  LOP3.LUT R72, R73, 0x380, RZ, 0xc0, !PT ;  /* 0x0000038049487812 */ /* 0x000fe200078ec0ff */
[----:B------:R-:W-:Y:S01]  /*17d30*/  IMAD.IADD R11, R11, 0x1, R3 ;  /* 0x000000010b0b7824 */ /* 0x000fe200078e0203 */
[----:B------:R-:W-:Y:S01]  /*17d40*/  LOP3.LUT R76, R77, 0x380, RZ, 0xc0, !PT ;  /* 0x000003804d4c7812 */ /* 0x000fe200078ec0ff */
[----:B------:R-:W-:Y:S01]  /*17d50*/  IMAD.IADD R3, R12, 0x1, -R13 ;  /* 0x000000010c037824 */ /* 0x000fe200078e0a0d */
[----:B------:R-:W-:Y:S01]  /*17d60*/  LOP3.LUT R80, R81, 0x380, RZ, 0xc0, !PT ;  /* 0x0000038051507812 */ /* 0x000fe200078ec0ff */
[----:B------:R-:W-:Y:S01]  /*17d70*/  IMAD.WIDE.U32 R10, R209, UR4, R10 ;  /* 0x00000004d10a7c25 */ /* 0x000fe2000f8e000a */
[----:B------:R-:W-:Y:S01]  /*17d80*/  SHF.R.U64 R68, R68, 0x3, RZ ;  /* 0x0000000344447819 */ /* 0x000fe200000012ff */
[----:B------:R-:W5:Y:S01]  /*17d90*/  LD.E.128 R84, desc[UR52][R84.64] ;  /* 0x0000003454547980 */ /* 0x000f62000c101d00 */
[----:B------:R-:W-:Y:S01]  /*17da0*/  SHF.R.U64 R72, R72, 0x3, RZ ;  /* 0x0000000348487819 */ /* 0x000fe200000012ff */
[----:B------:R-:W-:Y:S01]  /*17db0*/  IMAD R3, R3, 0x20, R20 ;  /* 0x0000002003037824 */ /* 0x000fe200078e0214 */
[----:B------:R-:W-:-:S02]  /*17dc0*/  SHF.R.U64 R76, R76, 0x3, RZ ;  /* 0x000000034c4c7819 */ /* 0x000fc400000012ff */
[----:B------:R-:W-:Y:S01]  /*17dd0*/  SHF.R.U64 R80, R80, 0x3, RZ ;  /* 0x0000000350507819 */ /* 0x000fe200000012ff */
[----:B------:R-:W-:Y:S01]  /*17de0*/  IMAD.IADD R14, R228, 0x1, R3 ;  /* 0x00000001e40e7824 */ /* 0x000fe200078e0203 */
[----:B------:R-:W-:Y:S01]  /*17df0*/  SHF.R.S32.HI R9, RZ, 0x1f, R8 ;  /* 0x0000001fff097819 */ /* 0x000fe20000011408 */
[----:B------:R-:W-:Y:S01]  /*17e00*/  IMAD R11, R209, UR5, R11 ;  /* 0x00000005d10b7c24 */ /* 0x000fe2000f8e020b */
[----:B------:R-:W-:Y:S01]  /*17e10*/  LOP3.LUT R68, R68, R69, RZ, 0x3c, !PT ;  /* 0x0000004544447212 */ /* 0x000fe200078e3cff */
[----:B0-----:R-:W-:Y:S01]  /*17e20*/  @P1 IMAD.HI.U32 R3, R14, R15, RZ ;  /* 0x0000000f0e031227 */ /* 0x001fe200078e00ff */
[----:B------:R-:W-:Y:S01]  /*17e30*/  LOP3.LUT R72, R72, R73, RZ, 0x3c, !PT ;  /* 0x0000004948487212 */ /* 0x000fe200078e3cff */
[----:B------:R-:W-:Y:S01]  /*17e40*/  ULDC.64 UR4, c[0x0][0xaf0] ;  /* 0x0002bc0000047ab9 */ /* 0x000fe20000000a00 */
[----:B------:R-:W-:Y:S01]  /*17e50*/  LOP3.LUT R76, R76, R77, RZ, 0x3c, !PT ;  /* 0x0000004d4c4c7212 */ /* 0x000fe200078e3cff */
[--C-:B------:R-:W-:Y:S01]  /*17e60*/  IMAD.X R69, RZ, RZ, R7.reuse, P0 ;  /* 0x000000ffff457224 */ /* 0x100fe200000e0607 */
[----:B------:R-:W-:Y:S01]  /*17e70*/  LOP3.LUT R80, R80, R81, RZ, 0x3c, !PT ;  /* 0x0000005150507212 */ /* 0x000fe200078e3cff */
[----:B------:R-:W-:-:S02]  /*17e80*/  IMAD.X R73, RZ, RZ, R7, P2 ;  /* 0x000000ffff497224 */ /* 0x000fc400010e0607 */
[--C-:B------:R-:W-:Y:S02]  /*17e90*/  IMAD.X R77, RZ, RZ, R7.reuse, P3 ;  /* 0x000000ffff4d7224 */ /* 0x100fe400018e0607 */
[----:B------:R-:W-:Y:S01]  /*17ea0*/  IMAD.X R81, RZ, RZ, R7, P4 ;  /* 0x000000ffff517224 */ /* 0x000fe200020e0607 */
[----:B------:R-:W5:Y:S01]  /*17eb0*/  LD.E.128 R68, desc[UR52][R68.64] ;  /* 0x0000003444447980 */ /* 0x000f62000c101d00 */
[----:B------:R-:W-:Y:S02]  /*17ec0*/  IMAD R9, R9, UR4, RZ ;  /* 0x0000000409097c24 */ /* 0x000fe4000f8e02ff */
[----:B------:R-:W-:Y:S01]  /*17ed0*/  IMAD.MOV.U32 R13, RZ, RZ, R14 ;  /* 0x000000ffff0d7224 */ /* 0x000fe200078e000e */
[----:B-1----:R-:W-:Y:S01]  /*17ee0*/  @P1 SHF.R.U32.HI R13, RZ, R48, R3 ;  /* 0x00000030ff0d1219 */ /* 0x002fe20000011603 */
[----:B------:R-:W5:Y:S01]  /*17ef0*/  LD.E.128 R4, desc[UR52][R4.64] ;  /* 0x0000003404047980 */ /* 0x000f62000c101d00 */
[----:B------:R-:W-:-:S03]  /*17f00*/  IMAD R15, R8, UR5, R9 ;  /* 0x00000005080f7c24 */ /* 0x000fc6000f8e0209 */
[----:B------:R-:W5:Y:S01]  /*17f10*/  LD.E.128 R72, desc[UR52][R72.64] ;  /* 0x0000003448487980 */ /* 0x000f62000c101d00 */
[----:B------:R-:W-:Y:S01]  /*17f20*/  IMAD.WIDE.U32 R8, R8, UR4, R10 ;  /* 0x0000000408087c25 */ /* 0x000fe2000f8e000a */
[--C-:B------:R-:W-:Y:S01]  /*17f30*/  SHF.R.S32.HI R3, RZ, 0x1f, R13.reuse ;  /* 0x0000001fff037819 */ /* 0x100fe2000001140d */
[----:B------:R-:W-:Y:S01]  /*17f40*/  ULDC.64 UR4, c[0x0][0xae0] ;  /* 0x0002b80000047ab9 */ /* 0x000fe20000000a00 */
        /* <DEDUP_REMOVED lines=9> */
[----:B------:R-:W-:Y:S02]  /*17fe0*/  IMAD.IADD R9, R9, 0x1, R15 ;  /* 0x0000000109097824 */ /* 0x000fe400078e020f */
[----:B------:R-:W-:-:S02]  /*17ff0*/  IMAD R10, R3, UR4, RZ ;  /* 0x00000004030a7c24 */ /* 0x000fc4000f8e02ff */
        /* <DEDUP_REMOVED lines=20> */
.L_x_3263:
[----:B------:R-:W-:Y:S01]  /*18140*/  IMAD.IADD R89, R20, 0x1, R228 ;  /* 0x0000000114597824 */ /* 0x000fe200078e02e4 */
        /* <DEDUP_REMOVED lines=30> */
.L_x_3039:
[----:B------:R-:W-:Y:S05]  /*18330*/  BSYNC B1 ;  /* 0x0000000000017941 */ /* 0x000fea0003800000 */
.L_x_3038:
[----:B------:R-:W-:-:S03]  /*18340*/  UMOV UR4, 0xffffffff ;  /* 0xffffffff00047882 */ /* 0x000fc60000000000 */
[----:B------:R-:W-:Y:S05]  /*18350*/  BRA.DIV UR4, `(.L_x_3040) ;  /* 0x000000ce04307947 */ /* 0x000fea000b800000 */
[----:B------:R4:W0:Y:S04]  /*18360*/  SHFL.IDX PT, R20, R21, 0x1, 0x181f ;  /* 0x00381f0015147f89 */ /* 0x00082800000e0000 */
[----:B--23--:R4:W2:Y:S02]  /*18370*/  SHFL.IDX PT, R14, R3, 0x1, 0x181f ;  /* 0x00381f00030e7f89 */ /* 0x00c8a400000e0000 */
.L_x_3267:
        /* <DEDUP_REMOVED lines=31> */
.L_x_3042:
[----:B------:R-:W-:Y:S05]  /*18570*/  BSYNC B1 ;  /* 0x0000000000017941 */ /* 0x000fea0003800000 */
.L_x_3041:
[----:B------:R-:W-:-:S03]  /*18580*/  UMOV UR4, 0xffffffff ;  /* 0xffffffff00047882 */ /* 0x000fc60000000000 */
[----:B------:R-:W-:Y:S05]  /*18590*/  BRA.DIV UR4, `(.L_x_3043) ;  /* 0x000000ca04e87947 */ /* 0x000fea000b800000 */
[----:B0-----:R0:W0:Y:S04]  /*185a0*/  SHFL.IDX PT, R20, R21, 0x2, 0x181f ;  /* 0x00581f0015147f89 */ /* 0x00102800000e0000 */
[----:B--2---:R2:W0:Y:S02]  /*185b0*/  SHFL.IDX PT, R14, R3, 0x2, 0x181f ;  /* 0x00581f00030e7f89 */ /* 0x00442400000e0000 */
.L_x_3271:
        /* <DEDUP_REMOVED lines=31> */
.L_x_3045:
[----:B------:R-:W-:Y:S05]  /*187b0*/  BSYNC B1 ;  /* 0x0000000000017941 */ /* 0x000fea0003800000 */
.L_x_3044:
[----:B------:R-:W-:-:S03]  /*187c0*/  UMOV UR4, 0xffffffff ;  /* 0xffffffff00047882 */ /* 0x000fc60000000000 */
[----:B------:R-:W-:Y:S05]  /*187d0*/  BRA.DIV UR4, `(.L_x_3046) ;  /* 0x000000ca04a07947 */ /* 0x000fea000b800000 */
[----:B---3--:R3:W1:Y:S04]  /*187e0*/  SHFL.IDX PT, R10, R21, 0x3, 0x181f ;  /* 0x00781f00150a7f89 */ /* 0x00866800000e0000 */
[----:B0-----:R3:W0:Y:S02]  /*187f0*/  SHFL.IDX PT, R14, R3, 0x3, 0x181f ;  /* 0x00781f00030e7f89 */ /* 0x00162400000e0000 */
.L_x_3275:
[----:B--234-:R-:W-:-:S05]  /*18800*/  VIADD R3, R89, 0x60 ;  /* 0x0000006059037836 */ /* 0x01cfca0000000000 */
        /* <DEDUP_REMOVED lines=13> */
[-C--:B0-----:R-:W-:Y:S02]  /*188e0*/  @!P3 LEA R4, P0, R215, R14.reuse, 0x1 ;  /* 0x0000000ed704b211 */ /* 0x081fe400078008ff */
[-C--:B------:R-:W-:Y:S02]  /*188f0*/  @!P4 LEA R6, P1, R13, R14.reuse, 0x1 ;  /* 0x0000000e0d06c211 */ /* 0x080fe400078208ff */
[----:B------:R-:W-:Y:S02]  /*18900*/  @!P5 LEA R8, P2, R11, R14, 0x1 ;  /* 0x0000000e0b08d211 */ /* 0x000fe400078408ff */
[-C--:B-1----:R-:W-:Y:S02]  /*18910*/  @!P3 LEA.HI.X R5, R215, R10.reuse, R20, 0x1, P0 ;  /* 0x0000000ad705b211 */ /* 0x082fe400000f0c14 */
        /* <DEDUP_REMOVED lines=9> */
[----:B------:R-:W-:-:S04]  /*189b0*/  LEA R14, P0, R11, R14, 0x1 ;  /* 0x0000000e0b0e7211 */ /* 0x000fc800078008ff */
[----:B------:R-:W-:-:S04]  /*189c0*/  SHF.R.S32.HI R12, RZ, 0x1f, R12 ;  /* 0x0000001fff0c7819 */ /* 0x000fc8000001140c */
[----:B------:R-:W-:-:S05]  /*189d0*/  LEA.HI.X R15, R11, R10, R12, 0x1, P0 ;  /* 0x0000000a0b0f7211 */ /* 0x000fca00000f0c0c */
[----:B------:R1:W-:Y:S01]  /*189e0*/  ST.E.128 desc[UR52][R14.64], R84 ;  /* 0x000000540e007985 */ /* 0x0003e2000c101d34 */
[----:B------:R-:W-:Y:S05]  /*189f0*/  BRA `(.L_x_3047) ;  /* 0x00000030002c7947 */ /* 0x000fea0003800000 */
.L_x_3036:
[----:B------:R-:W1:Y:S01]  /*18a00*/  @P1 LDC R7, c[0x0][0xbec] ;  /* 0x0002fb00ff071b82 */ /* 0x000e620000000800 */
[----:B------:R-:W-:Y:S01]  /*18a10*/  ULDC.64 UR4, c[0x0][0xb08] ;  /* 0x0002c20000047ab9 */ /* 0x000fe20000000a00 */
[----:B0-----:R-:W-:Y:S02]  /*18a20*/  IMAD.MOV.U32 R10, RZ, RZ, R48 ;  /* 0x000000ffff0a7224 */ /* 0x001fe400078e0030 */
[----:B------:R-:W-:-:S04]  /*18a30*/  IMAD R3, R3, UR4, RZ ;  /* 0x0000000403037c24 */ /* 0x000fc8000f8e02ff */
[----:B------:R-:W0:Y:S01]  /*18a40*/  @P1 LDC R6, c[0x0][0xbf0] ;  /* 0x0002fc00ff061b82 */ /* 0x000e220000000800 */
[----:B------:R-:W-:Y:S02]  /*18a50*/  IMAD R3, R9, UR5, R3 ;  /* 0x0000000509037c24 */ /* 0x000fe4000f8e0203 */
[----:B-1----:R-:W-:-:S05]  /*18a60*/  @P1 IMAD.HI.U32 R7, R48, R7, RZ ;  /* 0x0000000730071227 */ /* 0x002fca00078e00ff */
[----:B0-----:R-:W-:Y:S01]  /*18a70*/  @P1 SHF.R.U32.HI R10, RZ, R6, R7 ;  /* 0x00000006ff0a1219 */ /* 0x001fe20000011607 */
[----:B------:R-:W-:Y:S01]  /*18a80*/  IMAD.WIDE.U32 R6, R9, UR4, RZ ;  /* 0x0000000409067c25 */ /* 0x000fe2000f8e00ff */
[----:B------:R-:W-:-:S03]  /*18a90*/  ULDC.64 UR4, c[0x0][0xb38] ;  /* 0x0002ce0000047ab9 */ /* 0x000fc60000000a00 */
[----:B------:R-:W-:Y:S01]  /*18aa0*/  IMAD.IADD R7, R7, 0x1, R3 ;  /* 0x0000000107077824 */ /* 0x000fe200078e0203 */
[----:B------:R-:W-:Y:S01]  /*18ab0*/  SHF.R.S32.HI R3, RZ, 0x1f, R8 ;  /* 0x0000001fff037819 */ /* 0x000fe20000011408 */
        /* <DEDUP_REMOVED lines=34> */
.L_x_3278:
[----:B------:R-:W-:Y:S01]  /*18ce0*/  ISETP.GE.AND P0, PT, R25, R0, PT ;  /* 0x000000001900720c */ /* 0x000fe20003f06270 */
[----:B------:R-:W-:-:S12]  /*18cf0*/  BSSY B1, `(.L_x_3049) ;  /* 0x00000e1000017945 */ /* 0x000fd80003800000 */
[----:B------:R-:W-:Y:S05]  /*18d00*/  @P0 BRA `(.L_x_3050) ;  /* 0x0000000c007c0947 */ /* 0x000fea0003800000 */
[----:B------:R-:W-:Y:S01]  /*18d10*/  ULDC UR4, c[0x0][0xac8] ;  /* 0x0002b20000047ab9 */ /* 0x000fe20000000800 */
[C---:B------:R-:W-:Y:S01]  /*18d20*/  VIADD R12, R211.reuse, 0x8 ;  /* 0x00000008d30c7836 */ /* 0x040fe20000000000 */
[C---:B------:R-:W-:Y:S01]  /*18d30*/  ISETP.GE.AND P0, PT, R211.reuse, UR4, PT ;  /* 0x00000004d3007c0c */ /* 0x040fe2000bf06270 */
[C---:B------:R-:W-:Y:S02]  /*18d40*/  VIADD R13, R211.reuse, 0x8 ;  /* 0x00000008d30d7836 */ /* 0x040fe40000000000 */
[C---:B------:R-:W-:Y:S02]  /*18d50*/  VIADD R9, R211.reuse, 0x10 ;  /* 0x00000010d3097836 */ /* 0x040fe40000000000 */
[C---:B------:R-:W-:Y:S01]  /*18d60*/  VIADD R8, R211.reuse, 0x18 ;  /* 0x00000018d3087836 */ /* 0x040fe20000000000 */
[----:B------:R-:W-:Y:S01]  /*18d70*/  SHF.R.S32.HI R13, RZ, 0x1f, R13 ;  /* 0x0000001fff0d7819 */ /* 0x000fe2000001140d */
[C---:B------:R-:W-:Y:S02]  /*18d80*/  VIADD R15, R211.reuse, 0x50 ;  /* 0x00000050d30f7836 */ /* 0x040fe40000000000 */
[----:B------:R-:W-:-:S02]  /*18d90*/  VIADD R25, R211, 0x60 ;  /* 0x00000060d3197836 */ /* 0x000fc40000000000 */
[----:B------:R-:W-:Y:S01]  /*18da0*/  VIADD R14, R211, 0x58 ;  /* 0x00000058d30e7836 */ /* 0x000fe20000000000 */
[----:B------:R-:W-:Y:S01]  /*18db0*/  ISETP.GE.AND P3, PT, R15, UR4, PT ;  /* 0x000000040f007c0c */ /* 0x000fe2000bf66270 */
[----:B--2---:R-:W-:Y:S02]  /*18dc0*/  @!P0 IMAD.MOV.U32 R6, RZ, RZ, R11 ;  /* 0x000000ffff068224 */ /* 0x004fe400078e000b */
[----:B-1----:R-:W-:Y:S01]  /*18dd0*/  @!P0 IMAD.MOV.U32 R7, RZ, RZ, R48 ;  /* 0x000000ffff078224 */ /* 0x002fe200078e0030 */
[----:B------:R-:W-:Y:S01]  /*18de0*/  SHF.R.S32.HI R14, RZ, 0x1f, R14 ;  /* 0x0000001fff0e7819 */ /* 0x000fe2000001140e */
[----:B------:R-:W-:-:S05]  /*18df0*/  @!P0 IMAD.WIDE R6, R211, 0x4, R6 ;  /* 0x00000004d3068825 */ /* 0x000fca00078e0206 */
[----:B------:R1:W-:Y:S01]  /*18e00*/  @!P0 ST.E.64 desc[UR52][R6.64], R152 ;  /* 0x0000009806008985 */ /* 0x0003e2000c101b34 */
[----:B------:R-:W-:-:S13]  /*18e10*/  ISETP.GE.AND P0, PT, R12, UR4, PT ;  /* 0x000000040c007c0c */ /* 0x000fda000bf06270 */
[----:B-1----:R-:W-:-:S04]  /*18e20*/  @!P0 LEA R6, P1, R12, R11, 0x2 ;  /* 0x0000000b0c068211 */ /* 0x002fc800078210ff */
[----:B------:R-:W-:Y:S01]  /*18e30*/  @!P0 LEA.HI.X R7, R12, R48, R13, 0x2, P1 ;  /* 0x000000300c078211 */ /* 0x000fe200008f140d */
[C---:B------:R-:W-:Y:S01]  /*18e40*/  VIADD R13, R211.reuse, 0x10 ;  /* 0x00000010d30d7836 */ /* 0x040fe20000000000 */
[----:B------:R-:W-:Y:S01]  /*18e50*/  ISETP.GE.AND P1, PT, R8, UR4, PT ;  /* 0x0000000408007c0c */ /* 0x000fe2000bf26270 */
[----:B------:R-:W-:Y:S02]  /*18e60*/  VIADD R12, R211, 0x20 ;  /* 0x00000020d30c7836 */ /* 0x000fe40000000000 */
[----:B------:R1:W-:Y:S01]  /*18e70*/  @!P0 ST.E.64 desc[UR52][R6.64], R28 ;  /* 0x0000001c06008985 */ /* 0x0003e2000c101b34 */
[----:B------:R-:W-:Y:S02]  /*18e80*/  ISETP.GE.AND P0, PT, R9, UR4, PT ;  /* 0x0000000409007c0c */ /* 0x000fe4000bf06270 */
[----:B------:R-:W-:-:S11]  /*18e90*/  SHF.R.S32.HI R13, RZ, 0x1f, R13 ;  /* 0x0000001fff0d7819 */ /* 0x000fd6000001140d */
[----:B-1----:R-:W-:Y:S01]  /*18ea0*/  @!P0 LEA R6, P2, R9, R11, 0x2 ;  /* 0x0000000b09068211 */ /* 0x002fe200078410ff */
[----:B------:R-:W-:-:S03]  /*18eb0*/  VIADD R28, R211, 0x50 ;  /* 0x00000050d31c7836 */ /* 0x000fc60000000000 */
[----:B------:R-:W-:Y:S01]  /*18ec0*/  @!P0 LEA.HI.X R7, R9, R48, R13, 0x2, P2 ;  /* 0x0000003009078211 */ /* 0x000fe200010f140d */
[C---:B------:R-:W-:Y:S01]  /*18ed0*/  VIADD R13, R211.reuse, 0x18 ;  /* 0x00000018d30d7836 */ /* 0x040fe20000000000 */
[----:B------:R-:W-:Y:S01]  /*18ee0*/  SHF.R.S32.HI R28, RZ, 0x1f, R28 ;  /* 0x0000001fff1c7819 */ /* 0x000fe2000001141c */
[----:B------:R-:W-:Y:S02]  /*18ef0*/  VIADD R9, R211, 0x28 ;  /* 0x00000028d3097836 */ /* 0x000fe40000000000 */
[----:B------:R1:W-:Y:S01]  /*18f00*/  @!P0 ST.E.64 desc[UR52][R6.64], R32 ;  /* 0x0000002006008985 */ /* 0x0003e2000c101b34 */
[----:B------:R-:W-:Y:S02]  /*18f10*/  ISETP.GE.AND P0, PT, R12, UR4, PT ;  /* 0x000000040c007c0c */ /* 0x000fe4000bf06270 */
[----:B------:R-:W-:Y:S02]  /*18f20*/  SHF.R.S32.HI R13, RZ, 0x1f, R13 ;  /* 0x0000001fff0d7819 */ /* 0x000fe4000001140d */
[----:B-1----:R-:W-:-:S04]  /*18f30*/  @!P1 LEA R6, P2, R8, R11, 0x2 ;  /* 0x0000000b08069211 */ /* 0x002fc800078410ff */
[----:B------:R-:W-:Y:S01]  /*18f40*/  @!P1 LEA.HI.X R7, R8, R48, R13, 0x2, P2 ;  /* 0x0000003008079211 */ /* 0x000fe200010f140d */
[C---:B------:R-:W-:Y:S02]  /*18f50*/  VIADD R13, R211.reuse, 0x20 ;  /* 0x00000020d30d7836 */ /* 0x040fe40000000000 */
        /* <DEDUP_REMOVED lines=25> */
[----:B-1----:R-:W-:Y:S01]  /*190f0*/  @!P1 LEA R6, P2, R12, R11, 0x2 ;  /* 0x0000000b0c069211 */ /* 0x002fe200078410ff */
[----:B------:R-:W-:-:S02]  /*19100*/  VIADD R20, R211, 0x70 ;  /* 0x00000070d3147836 */ /* 0x000fc40000000000 */
[C---:B------:R-:W-:Y:S01]  /*19110*/  VIADD R21, R211.reuse, 0x90 ;  /* 0x00000090d3157836 */ /* 0x040fe20000000000 */
[----:B------:R-:W-:Y:S01]  /*19120*/  @!P1 LEA.HI.X R7, R12, R48, R13, 0x2, P2 ;  /* 0x000000300c079211 */ /* 0x000fe200010f140d */
[C---:B------:R-:W-:Y:S01]  /*19130*/  VIADD R12, R211.reuse, 0x40 ;  /* 0x00000040d30c7836 */ /* 0x040fe20000000000 */
[----:B------:R-:W-:Y:S01]  /*19140*/  SHF.R.S32.HI R20, RZ, 0x1f, R20 ;  /* 0x0000001fff147819 */ /* 0x000fe20000011414 */
[----:B------:R-:W-:Y:S01]  /*19150*/  VIADD R13, R211, 0x68 ;  /* 0x00000068d30d7836 */ /* 0x000fe20000000000 */
[----:B------:R-:W-:Y:S01]  /*19160*/  SHF.R.S32.HI R21, RZ, 0x1f, R21 ;  /* 0x0000001fff157819 */ /* 0x000fe20000011415 */
        /* <DEDUP_REMOVED lines=11> */
[----:B------:R-:W-:Y:S02]  /*19220*/  @!P1 LEA.HI.X R7, R8, R48, R9, 0x2, P0 ;  /* 0x0000003008079211 */ /* 0x000fe400000f1409 */
[----:B------:R-:W-:-:S03]  /*19230*/  ISETP.GE.AND P0, PT, R25, UR4, PT ;  /* 0x0000000419007c0c */ /* 0x000fc6000bf06270 */
[C---:B------:R-:W-:Y:S01]  /*19240*/  @!P2 LEA R8, P5, R12.reuse, R11, 0x2 ;  /* 0x0000000b0c08a211 */ /* 0x040fe200078a10ff */
[----:B------:R1:W-:Y:S01]  /*19250*/  @!P1 ST.E.64 desc[UR52][R6.64], R60 ;  /* 0x0000003c06009985 */ /* 0x0003e2000c101b34 */
[----:B------:R-:W-:Y:S02]  /*19260*/  ISETP.GE.AND P1, PT, R13, UR4, PT ;  /* 0x000000040d007c0c */ /* 0x000fe4000bf26270 */
[----:B------:R-:W-:Y:S01]  /*19270*/  @!P2 LEA.HI.X R9, R12, R48, R14, 0x2, P5 ;  /* 0x000000300c09a211 */ /* 0x000fe200028f140e */
[C---:B------:R-:W-:Y:S02]  /*19280*/  VIADD R12, R211.reuse, 0x78 ;  /* 0x00000078d30c7836 */ /* 0x040fe40000000000 */
[----:B------:R-:W-:-:S05]  /*19290*/  VIADD R14, R211, 0x68 ;  /* 0x00000068d30e7836 */ /* 0x000fca0000000000 */
[----:B------:R-:W-:Y:S02]  /*192a0*/  SHF.R.S32.HI R14, RZ, 0x1f, R14 ;  /* 0x0000001fff0e7819 */ /* 0x000fe4000001140e */
[----:B-1----:R-:W-:-:S04]  /*192b0*/  @!P3 LEA R6, P4, R15, R11, 0x2 ;  /* 0x0000000b0f06b211 */ /* 0x002fc800078810ff */
[----:B------:R-:W-:Y:S01]  /*192c0*/  @!P3 LEA.HI.X R7, R15, R48, R28, 0x2, P4 ;  /* 0x000000300f07b211 */ /* 0x000fe200020f141c */
[C---:B------:R-:W-:Y:S02]  /*192d0*/  VIADD R15, R211.reuse, 0x70 ;  /* 0x00000070d30f7836 */ /* 0x040fe40000000000 */
[----:B------:R-:W-:Y:S02]  /*192e0*/  VIADD R28, R211, 0x60 ;  /* 0x00000060d31c7836 */ /* 0x000fe40000000000 */
[----:B------:R1:W-:Y:S01]  /*192f0*/  @!P3 ST.E.64 desc[UR52][R6.64], R64 ;  /* 0x000000400600b985 */ /* 0x0003e2000c101b34 */
[----:B------:R-:W-:Y:S02]  /*19300*/  ISETP.GE.AND P3, PT, R15, UR4, PT ;  /* 0x000000040f007c0c */ /* 0x000fe4000bf66270 */
[----:B------:R-:W-:Y:S01]  /*19310*/  SHF.R.S32.HI R28, RZ, 0x1f, R28 ;  /* 0x0000001fff1c7819 */ /* 0x000fe2000001141c */
[----:B------:R2:W-:Y:S01]  /*19320*/  @!P2 ST.E.64 desc[UR52][R8.64], R68 ;  /* 0x000000440800a985 */ /* 0x0005e2000c101b34 */
[----:B------:R-:W-:-:S02]  /*19330*/  ISETP.GE.AND P2, PT, R12, UR4, PT ;  /* 0x000000040c007c0c */ /* 0x000fc4000bf46270 */
[-C--:B-1----:R-:W-:Y:S02]  /*19340*/  @!P0 LEA R6, P4, R25, R11.reuse, 0x2 ;  /* 0x0000000b19068211 */ /* 0x082fe400078810ff */
[----:B--2---:R-:W-:Y:S02]  /*19350*/  @!P1 LEA R8, P5, R13, R11, 0x2 ;  /* 0x0000000b0d089211 */ /* 0x004fe400078a10ff */
[-C--:B------:R-:W-:Y:S01]  /*19360*/  @!P0 LEA.HI.X R7, R25, R48.reuse, R28, 0x2, P4 ;  /* 0x0000003019078211 */ /* 0x080fe200020f141c */
[----:B------:R-:W-:Y:S01]  /*19370*/  VIADD R25, R211, 0x80 ;  /* 0x00000080d3197836 */ /* 0x000fe20000000000 */
[----:B------:R-:W-:Y:S01]  /*19380*/  @!P1 LEA.HI.X R9, R13, R48, R14, 0x2, P5 ;  /* 0x000000300d099211 */ /* 0x000fe200028f140e */
[C---:B------:R-:W-:Y:S02]  /*19390*/  VIADD R13, R211.reuse, 0x88 ;  /* 0x00000088d30d7836 */ /* 0x040fe40000000000 */
[----:B------:R-:W-:Y:S01]  /*193a0*/  VIADD R14, R211, 0x78 ;  /* 0x00000078d30e7836 */ /* 0x000fe20000000000 */
[----:B------:R1:W-:Y:S01]  /*193b0*/  @!P0 ST.E.64 desc[UR52][R6.64], R72 ;  /* 0x0000004806008985 */ /* 0x0003e2000c101b34 */
[----:B------:R-:W-:Y:S01]  /*193c0*/  ISETP.GE.AND P0, PT, R25, UR4, PT ;  /* 0x0000000419007c0c */ /* 0x000fe2000bf06270 */
[----:B------:R-:W-:-:S02]  /*193d0*/  VIADD R28, R211, 0xd8 ;  /* 0x000000d8d31c7836 */ /* 0x000fc40000000000 */
[----:B------:R2:W-:Y:S01]  /*193e0*/  @!P1 ST.E.64 desc[UR52][R8.64], R76 ;  /* 0x0000004c08009985 */ /* 0x0005e2000c101b34 */
[----:B------:R-:W-:Y:S02]  /*193f0*/  ISETP.GE.AND P1, PT, R13, UR4, PT ;  /* 0x000000040d007c0c */ /* 0x000fe4000bf26270 */
[----:B------:R-:W-:Y:S02]  /*19400*/  SHF.R.S32.HI R14, RZ, 0x1f, R14 ;  /* 0x0000001fff0e7819 */ /* 0x000fe4000001140e */
[----:B------:R-:W-:Y:S02]  /*19410*/  SHF.R.S32.HI R28, RZ, 0x1f, R28 ;  /* 0x0000001fff1c7819 */ /* 0x000fe4000001141c */
[CC--:B-1----:R-:W-:Y:S02]  /*19420*/  @!P3 LEA R6, P4, R15.reuse, R11.reuse, 0x2 ;  /* 0x0000000b0f06b211 */ /* 0x0c2fe400078810ff */
[C---:B--2---:R-:W-:Y:S02]  /*19430*/  @!P2 LEA R8, P5, R12.reuse, R11, 0x2 ;  /* 0x0000000b0c08a211 */ /* 0x044fe400078a10ff */
[-C--:B------:R-:W-:Y:S01]  /*19440*/  @!P3 LEA.HI.X R7, R15, R48.reuse, R20, 0x2, P4 ;  /* 0x000000300f07b211 */ /* 0x080fe200020f1414 */
[C---:B------:R-:W-:Y:S01]  /*19450*/  VIADD R15, R211.reuse, 0x90 ;  /* 0x00000090d30f7836 */ /* 0x040fe20000000000 */
[----:B------:R-:W-:Y:S01]  /*19460*/  @!P2 LEA.HI.X R9, R12, R48, R14, 0x2, P5 ;  /* 0x000000300c09a211 */ /* 0x000fe200028f140e */
[----:B------:R-:W-:-:S02]  /*19470*/  VIADD R12, R211, 0x98 ;  /* 0x00000098d30c7836 */ /* 0x000fc40000000000 */
[C---:B------:R-:W-:Y:S01]  /*19480*/  VIADD R20, R211.reuse, 0x80 ;  /* 0x00000080d3147836 */ /* 0x040fe20000000000 */
[----:B------:R1:W-:Y:S01]  /*19490*/  @!P3 ST.E.64 desc[UR52][R6.64], R80 ;  /* 0x000000500600b985 */ /* 0x0003e2000c101b34 */
[----:B------:R-:W-:Y:S01]  /*194a0*/  VIADD R14, R211, 0x88 ;  /* 0x00000088d30e7836 */ /* 0x000fe20000000000 */
[----:B------:R-:W-:Y:S02]  /*194b0*/  ISETP.GE.AND P3, PT, R15, UR4, PT ;  /* 0x000000040f007c0c */ /* 0x000fe4000bf66270 */
[----:B------:R2:W-:Y:S01]  /*194c0*/  @!P2 ST.E.64 desc[UR52][R8.64], R84 ;  /* 0x000000540800a985 */ /* 0x0005e2000c101b34 */
[----:B------:R-:W-:Y:S02]  /*194d0*/  ISETP.GE.AND P2, PT, R12, UR4, PT ;  /* 0x000000040c007c0c */ /* 0x000fe4000bf46270 */
[----:B------:R-:W-:Y:S02]  /*194e0*/  SHF.R.S32.HI R20, RZ, 0x1f, R20 ;  /* 0x0000001fff147819 */ /* 0x000fe40000011414 */
[----:B------:R-:W-:-:S02]  /*194f0*/  SHF.R.S32.HI R14, RZ, 0x1f, R14 ;  /* 0x0000001fff0e7819 */ /* 0x000fc4000001140e */
[-C--:B-1----:R-:W-:Y:S02]  /*19500*/  @!P0 LEA R6, P4, R25, R11.reuse, 0x2 ;  /* 0x0000000b19068211 */ /* 0x082fe400078810ff */
[----:B--2---:R-:W-:Y:S02]  /*19510*/  @!P1 LEA R8, P5, R13, R11, 0x2 ;  /* 0x0000000b0d089211 */ /* 0x004fe400078a10ff */
[-C--:B------:R-:W-:Y:S01]  /*19520*/  @!P0 LEA.HI.X R7, R25, R48.reuse, R20, 0x2, P4 ;  /* 0x0000003019078211 */ /* 0x080fe200020f1414 */
[----:B------:R-:W-:Y:S01]  /*19530*/  VIADD R20, R211, 0xa0 ;  /* 0x000000a0d3147836 */ /* 0x000fe20000000000 */
[----:B------:R-:W-:Y:S01]  /*19540*/  @!P1 LEA.HI.X R9, R13, R48, R14, 0x2, P5 ;  /* 0x000000300d099211 */ /* 0x000fe200028f140e */
[C---:B------:R-:W-:Y:S02]  /*19550*/  VIADD R14, R211.reuse, 0xa8 ;  /* 0x000000a8d30e7836 */ /* 0x040fe40000000000 */
[C---:B------:R-:W-:Y:S01]  /*19560*/  VIADD R13, R211.reuse, 0x98 ;  /* 0x00000098d30d7836 */ /* 0x040fe20000000000 */
        /* <DEDUP_REMOVED lines=13> */
[----:B------:R1:W-:Y:S01]  /*19640*/  @!P3 ST.E.64 desc[UR52][R6.64], R96 ;  /* 0x000000600600b985 */ /* 0x0003e2000c101b34 */
[----:B------:R-:W-:Y:S01]  /*19650*/  VIADD R15, R211, 0xa8 ;  /* 0x000000a8d30f7836 */ /* 0x000fe20000000000 */
[----:B------:R-:W-:Y:S01]  /*19660*/  ISETP.GE.AND P3, PT, R21, UR4, PT ;  /* 0x0000000415007c0c */ /* 0x000fe2000bf66270 */
[----:B------:R-:W-:Y:S01]  /*19670*/  VIADD R12, R211, 0xc0 ;  /* 0x000000c0d30c7836 */ /* 0x000fe20000000000 */
[----:B------:R-:W-:Y:S01]  /*19680*/  ISETP.GE.AND P4, PT, R13, UR4, PT ;  /* 0x000000040d007c0c */ /* 0x000fe2000bf86270 */
[----:B------:R2:W-:Y:S01]  /*19690*/  @!P2 ST.E.64 desc[UR52][R8.64], R100 ;  /* 0x000000640800a985 */ /* 0x0005e2000c101b34 */
[----:B------:R-:W-:Y:S02]  /*196a0*/  SHF.R.S32.HI R15, RZ, 0x1f, R15 ;  /* 0x0000001fff0f7819 */ /* 0x000fe4000001140f */
[----:B-1----:R-:W-:-:S04]  /*196b0*/  @!P0 LEA R6, P5, R20, R11, 0x2 ;  /* 0x0000000b14068211 */ /* 0x002fc800078a10ff */
[-C--:B------:R-:W-:Y:S01]  /*196c0*/  @!P0 LEA.HI.X R7, R20, R48.reuse, R25, 0x2, P5 ;  /* 0x0000003014078211 */ /* 0x080fe200028f1419 */
[C---:B------:R-:W-:Y:S01]  /*196d0*/  VIADD R25, R211.reuse, 0xb0 ;  /* 0x000000b0d3197836 */ /* 0x040fe20000000000 */
[C---:B--2---:R-:W-:Y:S01]  /*196e0*/  @!P1 LEA R8, P2, R14.reuse, R11, 0x2 ;  /* 0x0000000b0e089211 */ /* 0x044fe200078410ff */
[C---:B------:R-:W-:Y:S02]  /*196f0*/  VIADD R20, R211.reuse, 0xd0 ;  /* 0x000000d0d3147836 */ /* 0x040fe40000000000 */
[----:B------:R1:W-:Y:S01]  /*19700*/  @!P0 ST.E.64 desc[UR52][R6.64], R104 ;  /* 0x0000006806008985 */ /* 0x0003e2000c101b34 */
[----:B------:R-:W-:Y:S01]  /*19710*/  @!P1 LEA.HI.X R9, R14, R48, R15, 0x2, P2 ;  /* 0x000000300e099211 */ /* 0x000fe200010f140f */
[C---:B------:R-:W-:Y:S01]  /*19720*/  VIADD R15, R211.reuse, 0xb8 ;  /* 0x000000b8d30f7836 */ /* 0x040fe20000000000 */
[----:B------:R-:W-:Y:S01]  /*19730*/  ISETP.GE.AND P2, PT, R12, UR4, PT ;  /* 0x000000040c007c0c */ /* 0x000fe2000bf46270 */
[----:B------:R-:W-:Y:S01]  /*19740*/  VIADD R14, R211, 0xc8 ;  /* 0x000000c8d30e7836 */ /* 0x000fe20000000000 */
[----:B------:R-:W-:Y:S01]  /*19750*/  SHF.R.S32.HI R25, RZ, 0x1f, R25 ;  /* 0x0000001fff197819 */ /* 0x000fe20000011419 */
[----:B------:R2:W-:Y:S01]  /*19760*/  @!P1 ST.E.64 desc[UR52][R8.64], R108 ;  /* 0x0000006c08009985 */ /* 0x0005e2000c101b34 */
[----:B------:R-:W-:-:S02]  /*19770*/  SHF.R.S32.HI R15, RZ, 0x1f, R15 ;  /* 0x0000001fff0f7819 */ /* 0x000fc4000001140f */
[----:B------:R-:W-:Y:S02]  /*19780*/  ISETP.GE.AND P1, PT, R14, UR4, PT ;  /* 0x000000040e007c0c */ /* 0x000fe4000bf26270 */
[----:B-1----:R-:W-:-:S04]  /*19790*/  @!P3 LEA R6, P0, R21, R11, 0x2 ;  /* 0x0000000b1506b211 */ /* 0x002fc800078010ff */
[-C--:B------:R-:W-:Y:S01]  /*197a0*/  @!P3 LEA.HI.X R7, R21, R48.reuse, R25, 0x2, P0 ;  /* 0x000000301507b211 */ /* 0x080fe200000f1419 */
[----:B------:R-:W-:Y:S01]  /*197b0*/  VIADD R21, R211, 0xd8 ;  /* 0x000000d8d3157836 */ /* 0x000fe20000000000 */
[----:B--2---:R-:W-:Y:S01]  /*197c0*/  @!P4 LEA R8, P5, R13, R11, 0x2 ;  /* 0x0000000b0d08c211 */ /* 0x004fe200078a10ff */
[----:B------:R-:W-:Y:S01]  /*197d0*/  VIADD R25, R211, 0xc8 ;  /* 0x000000c8d3197836 */ /* 0x000fe20000000000 */
[----:B------:R-:W-:Y:S01]  /*197e0*/  ISETP.GE.AND P0, PT, R20, UR4, PT ;  /* 0x0000000414007c0c */ /* 0x000fe2000bf06270 */
[----:B------:R1:W-:Y:S01]  /*197f0*/  @!P3 ST.E.64 desc[UR52][R6.64], R112 ;  /* 0x000000700600b985 */ /* 0x0003e2000c101b34 */
[----:B------:R-:W-:Y:S01]  /*19800*/  @!P4 LEA.HI.X R9, R13, R48, R15, 0x2, P5 ;  /* 0x000000300d09c211 */ /* 0x000fe200028f140f */
[C---:B------:R-:W-:Y:S01]  /*19810*/  VIADD R13, R211.reuse, 0xc0 ;  /* 0x000000c0d30d7836 */ /* 0x040fe20000000000 */
[----:B------:R-:W-:Y:S01]  /*19820*/  SHF.R.S32.HI R25, RZ, 0x1f, R25 ;  /* 0x0000001fff197819 */ /* 0x000fe20000011419 */
[----:B------:R-:W-:Y:S02]  /*19830*/  VIADD R15, R211, 0xe0 ;  /* 0x000000e0d30f7836 */ /* 0x000fe40000000000 */
[----:B------:R2:W-:Y:S01]  /*19840*/  @!P4 ST.E.64 desc[UR52][R8.64], R116 ;  /* 0x000000740800c985 */ /* 0x0005e2000c101b34 */
[----:B------:R-:W-:-:S02]  /*19850*/  ISETP.GE.AND P4, PT, R21, UR4, PT ;  /* 0x0000000415007c0c */ /* 0x000fc4000bf86270 */
[----:B------:R-:W-:Y:S02]  /*19860*/  SHF.R.S32.HI R13, RZ, 0x1f, R13 ;  /* 0x0000001fff0d7819 */ /* 0x000fe4000001140d */
[----:B-1----:R-:W-:-:S04]  /*19870*/  @!P2 LEA R6, P3, R12, R11, 0x2 ;  /* 0x0000000b0c06a211 */ /* 0x002fc800078610ff */
[-C--:B------:R-:W-:Y:S02]  /*19880*/  @!P2 LEA.HI.X R7, R12, R48.reuse, R13, 0x2, P3 ;  /* 0x000000300c07a211 */ /* 0x080fe400018f140d */
[-C--:B--2---:R-:W-:Y:S02]  /*19890*/  @!P1 LEA R8, P5, R14, R11.reuse, 0x2 ;  /* 0x0000000b0e089211 */ /* 0x084fe400078a10ff */
[----:B------:R-:W-:Y:S01]  /*198a0*/  @!P0 LEA R12, P3, R20, R11, 0x2 ;  /* 0x0000000b140c8211 */ /* 0x000fe200078610ff */
[----:B------:R1:W-:Y:S01]  /*198b0*/  @!P2 ST.E.64 desc[UR52][R6.64], R120 ;  /* 0x000000780600a985 */ /* 0x0003e2000c101b34 */
[----:B------:R-:W-:Y:S01]  /*198c0*/  @!P1 LEA.HI.X R9, R14, R48, R25, 0x2, P5 ;  /* 0x000000300e099211 */ /* 0x000fe200028f1419 */
[----:B------:R-:W-:Y:S01]  /*198d0*/  VIADD R25, R211, 0xd0 ;  /* 0x000000d0d3197836 */ /* 0x000fe20000000000 */
[----:B------:R-:W-:Y:S01]  /*198e0*/  ISETP.GE.AND P2, PT, R15, UR4, PT ;  /* 0x000000040f007c0c */ /* 0x000fe2000bf46270 */
[----:B------:R-:W-:Y:S02]  /*198f0*/  VIADD R14, R211, 0xe8 ;  /* 0x000000e8d30e7836 */ /* 0x000fe40000000000 */
[----:B------:R2:W-:Y:S01]  /*19900*/  @!P1 ST.E.64 desc[UR52][R8.64], R124 ;  /* 0x0000007c08009985 */ /* 0x0005e2000c101b34 */
[----:B------:R-:W-:-:S04]  /*19910*/  SHF.R.S32.HI R25, RZ, 0x1f, R25 ;  /* 0x0000001fff197819 */ /* 0x000fc80000011419 */
[-C--:B------:R-:W-:Y:S01]  /*19920*/  @!P0 LEA.HI.X R13, R20, R48.reuse, R25, 0x2, P3 ;  /* 0x00000030140d8211 */ /* 0x080fe200018f1419 */
[C---:B------:R-:W-:Y:S01]  /*19930*/  VIADD R25, R211.reuse, 0xf0 ;  /* 0x000000f0d3197836 */ /* 0x040fe20000000000 */
[----:B------:R-:W-:Y:S01]  /*19940*/  ISETP.GE.AND P3, PT, R14, UR4, PT ;  /* 0x000000040e007c0c */ /* 0x000fe2000bf66270 */
[----:B------:R-:W-:Y:S01]  /*19950*/  VIADD R20, R211, 0xf8 ;  /* 0x000000f8d3147836 */ /* 0x000fe20000000000 */
[-C--:B-1----:R-:W-:Y:S01]  /*19960*/  @!P4 LEA R6, P5, R21, R11.reuse, 0x2 ;  /* 0x0000000b1506c211 */ /* 0x082fe200078a10ff */
[----:B------:R1:W-:Y:S01]  /*19970*/  @!P0 ST.E.64 desc[UR52][R12.64], R128 ;  /* 0x000000800c008985 */ /* 0x0003e2000c101b34 */
[----:B------:R-:W-:Y:S02]  /*19980*/  ISETP.GE.AND P1, PT, R25, UR4, PT ;  /* 0x0000000419007c0c */ /* 0x000fe4000bf26270 */
[----:B------:R-:W-:Y:S01]  /*19990*/  @!P4 LEA.HI.X R7, R21, R48, R28, 0x2, P5 ;  /* 0x000000301507c211 */ /* 0x000fe200028f141c */
[----:B------:R-:W-:Y:S01]  /*199a0*/  VIADD R21, R211, 0xe0 ;  /* 0x000000e0d3157836 */ /* 0x000fe20000000000 */
[----:B--2---:R-:W-:Y:S01]  /*199b0*/  @!P2 LEA R8, P5, R15, R11, 0x2 ;  /* 0x0000000b0f08a211 */ /* 0x004fe200078a10ff */
[----:B------:R-:W-:Y:S01]  /*199c0*/  VIADD R28, R211, 0xf0 ;  /* 0x000000f0d31c7836 */ /* 0x000fe20000000000 */
[----:B------:R-:W-:Y:S01]  /*199d0*/  ISETP.GE.AND P0, PT, R20, UR4, PT ;  /* 0x0000000414007c0c */ /* 0x000fe2000bf06270 */
[----:B------:R2:W-:Y:S01]  /*199e0*/  @!P4 ST.E.64 desc[UR52][R6.64], R132 ;  /* 0x000000840600c985 */ /* 0x0005e2000c101b34 */
[----:B------:R-:W-:-:S02]  /*199f0*/  SHF.R.S32.HI R21, RZ, 0x1f, R21 ;  /* 0x0000001fff157819 */ /* 0x000fc40000011415 */
[----:B------:R-:W-:Y:S02]  /*19a00*/  SHF.R.S32.HI R28, RZ, 0x1f, R28 ;  /* 0x0000001fff1c7819 */ /* 0x000fe4000001141c */
[----:B------:R-:W-:Y:S01]  /*19a10*/  @!P2 LEA.HI.X R9, R15, R48, R21, 0x2, P5 ;  /* 0x000000300f09a211 */ /* 0x000fe200028f1415 */
[C---:B------:R-:W-:Y:S01]  /*19a20*/  VIADD R15, R211.reuse, 0xe8 ;  /* 0x000000e8d30f7836 */ /* 0x040fe20000000000 */
[----:B-1----:R-:W-:Y:S01]  /*19a30*/  @!P3 LEA R12, P4, R14, R11, 0x2 ;  /* 0x0000000b0e0cb211 */ /* 0x002fe200078810ff */
[----:B------:R-:W-:Y:S02]  /*19a40*/  VIADD R21, R211, 0xf8 ;  /* 0x000000f8d3157836 */ /* 0x000fe40000000000 */
[----:B------:R3:W-:Y:S01]  /*19a50*/  @!P2 ST.E.64 desc[UR52][R8.64], R136 ;  /* 0x000000880800a985 */ /* 0x0007e2000c101b34 */
[----:B------:R-:W-:Y:S02]  /*19a60*/  SHF.R.S32.HI R15, RZ, 0x1f, R15 ;  /* 0x0000001fff0f7819 */ /* 0x000fe4000001140f */
[----:B------:R-:W-:-:S02]  /*19a70*/  SHF.R.S32.HI R21, RZ, 0x1f, R21 ;  /* 0x0000001fff157819 */ /* 0x000fc40000011415 */
[CC--:B--2---:R-:W-:Y:S02]  /*19a80*/  @!P1 LEA R6, P5, R25.reuse, R11.reuse, 0x2 ;  /* 0x0000000b19069211 */ /* 0x0c4fe400078a10ff */
[-C--:B------:R-:W-:Y:S02]  /*19a90*/  @!P3 LEA.HI.X R13, R14, R48.reuse, R15, 0x2, P4 ;  /* 0x000000300e0db211 */ /* 0x080fe400020f140f */
[C---:B------:R-:W-:Y:S02]  /*19aa0*/  @!P0 LEA R14, P4, R20.reuse, R11, 0x2 ;  /* 0x0000000b140e8211 */ /* 0x040fe400078810ff */
[-C--:B------:R-:W-:Y:S01]  /*19ab0*/  @!P1 LEA.HI.X R7, R25, R48.reuse, R28, 0x2, P5 ;  /* 0x0000003019079211 */ /* 0x080fe200028f141c */
[----:B------:R3:W-:Y:S01]  /*19ac0*/  @!P3 ST.E.64 desc[UR52][R12.64], R140 ;  /* 0x0000008c0c00b985 */ /* 0x0007e2000c101b34 */
[----:B------:R-:W-:-:S03]  /*19ad0*/  @!P0 LEA.HI.X R15, R20, R48, R21, 0x2, P4 ;  /* 0x00000030140f8211 */ /* 0x000fc600020f1415 */
[----:B------:R3:W-:Y:S04]  /*19ae0*/  @!P1 ST.E.64 desc[UR52][R6.64], R144 ;  /* 0x0000009006009985 */ /* 0x0007e8000c101b34 */
[----:B------:R3:W-:Y:S02]  /*19af0*/  @!P0 ST.E.64 desc[UR52][R14.64], R148 ;  /* 0x000000940e008985 */ /* 0x0007e4000c101b34 */
.L_x_3050:
[----:B------:R-:W-:Y:S05]  /*19b00*/  BSYNC B1 ;  /* 0x0000000000017941 */ /* 0x000fea0003800000 */
.L_x_3049:
[----:B------:R-:W-:-:S03]  /*19b10*/  UMOV UR4, 0xffffffff ;  /* 0xffffffff00047882 */ /* 0x000fc60000000000 */
[----:B------:R-:W-:Y:S05]  /*19b20*/  BRA.DIV UR4, `(.L_x_3051) ;  /* 0x000000ba044c7947 */ /* 0x000fea000b800000 */
[----:B0-----:R-:W0:Y:S04]  /*19b30*/  SHFL.IDX PT, R10, R10, 0x1, 0x1c1f ;  /* 0x003c1f000a0a7f89 */ /* 0x001e2800000e0000 */
[----:B------:R-:W4:Y:S02]  /*19b40*/  SHFL.IDX PT, R3, R3, 0x1, 0x1c1f ;  /* 0x003c1f0003037f89 */ /* 0x000f2400000e0000 */
.L_x_3282:
[----:B------:R-:W-:-:S13]  /*19b50*/  ISETP.GE.AND P0, PT, R24, R0, PT ;  /* 0x000000001800720c */ /* 0x000fda0003f06270 */
[----:B------:R-:W-:Y:S05]  /*19b60*/  @P0 BRA `(.L_x_3047) ;  /* 0x0000001c00d00947 */ /* 0x000fea0003800000 */
[----:B------:R-:W-:Y:S01]  /*19b70*/  ULDC UR4, c[0x0][0xac8] ;  /* 0x0002b20000047ab9 */ /* 0x000fe20000000800 */
[C---:B---3--:R-:W-:Y:S01]  /*19b80*/  VIADD R14, R211.reuse, 0x8 ;  /* 0x00000008d30e7836 */ /* 0x048fe20000000000 */
[C---:B------:R-:W-:Y:S01]  /*19b90*/  ISETP.GE.AND P2, PT, R211.reuse, UR4, PT ;  /* 0x00000004d3007c0c */ /* 0x040fe2000bf46270 */
[C---:B------:R-:W-:Y:S02]  /*19ba0*/  VIADD R12, R211.reuse, 0x10 ;  /* 0x00000010d30c7836 */ /* 0x040fe40000000000 */
[C---:B------:R-:W-:Y:S01]  /*19bb0*/  VIADD R15, R211.reuse, 0x18 ;  /* 0x00000018d30f7836 */ /* 0x040fe20000000000 */
[----:B------:R-:W-:Y:S01]  /*19bc0*/  ISETP.GE.AND P3, PT, R14, UR4, PT ;  /* 0x000000040e007c0c */ /* 0x000fe2000bf66270 */
[C---:B------:R-:W-:Y:S01]  /*19bd0*/  VIADD R20, R211.reuse, 0x8 ;  /* 0x00000008d3147836 */ /* 0x040fe20000000000 */
[----:B------:R-:W-:Y:S01]  /*19be0*/  ISETP.GE.AND P1, PT, R12, UR4, PT ;  /* 0x000000040c007c0c */ /* 0x000fe2000bf26270 */
[----:B--2---:R-:W-:Y:S01]  /*19bf0*/  VIADD R11, R211, 0x20 ;  /* 0x00000020d30b7836 */ /* 0x004fe20000000000 */
[----:B------:R-:W-:Y:S01]  /*19c00*/  ISETP.GE.AND P0, PT, R15, UR4, PT ;  /* 0x000000040f007c0c */ /* 0x000fe2000bf06270 */
[C---:B------:R-:W-:Y:S01]  /*19c10*/  VIADD R13, R211.reuse, 0x10 ;  /* 0x00000010d30d7836 */ /* 0x040fe20000000000 */
[----:B------:R-:W-:Y:S01]  /*19c20*/  SHF.R.S32.HI R20, RZ, 0x1f, R20 ;  /* 0x0000001fff147819 */ /* 0x000fe20000011414 */
[----:B------:R-:W-:-:S02]  /*19c30*/  VIADD R21, R211, 0x98 ;  /* 0x00000098d3157836 */ /* 0x000fc40000000000 */
[----:B----4-:R-:W-:Y:S01]  /*19c40*/  @!P2 IMAD.MOV.U32 R6, RZ, RZ, R3 ;  /* 0x000000ffff06a224 */ /* 0x010fe200078e0003 */
[----:B------:R-:W-:Y:S01]  /*19c50*/  SHF.R.S32.HI R13, RZ, 0x1f, R13 ;  /* 0x0000001fff0d7819 */ /* 0x000fe2000001140d */
[----:B0-----:R-:W-:Y:S01]  /*19c60*/  @!P2 IMAD.MOV.U32 R7, RZ, RZ, R10 ;  /* 0x000000ffff07a224 */ /* 0x001fe200078e000a */
[----:B------:R-:W-:Y:S02]  /*19c70*/  SHF.R.S32.HI R21, RZ, 0x1f, R21 ;  /* 0x0000001fff157819 */ /* 0x000fe40000011415 */
[----:B------:R-:W-:Y:S01]  /*19c80*/  @!P3 LEA R8, P4, R14, R3, 0x2 ;  /* 0x000000030e08b211 */ /* 0x000fe200078810ff */
[----:B------:R-:W-:-:S03]  /*19c90*/  @!P2 IMAD.WIDE R6, R211, 0x4, R6 ;  /* 0x00000004d306a825 */ /* 0x000fc600078e0206 */
[----:B------:R-:W-:Y:S01]  /*19ca0*/  @!P3 LEA.HI.X R9, R14, R10, R20, 0x2, P4 ;  /* 0x0000000a0e09b211 */ /* 0x000fe200020f1414 */
[----:B------:R-:W-:Y:S01]  /*19cb0*/  VIADD R14, R211, 0x28 ;  /* 0x00000028d30e7836 */ /* 0x000fe20000000000 */
[----:B------:R0:W-:Y:S01]  /*19cc0*/  @!P2 ST.E.64 desc[UR52][R6.64], R26 ;  /* 0x0000001a0600a985 */ /* 0x0001e2000c101b34 */
[----:B------:R-:W-:Y:S01]  /*19cd0*/  ISETP.GE.AND P2, PT, R11, UR4, PT ;  /* 0x000000040b007c0c */ /* 0x000fe2000bf46270 */
[----:B------:R-:W-:Y:S02]  /*19ce0*/  VIADD R20, R211, 0x18 ;  /* 0x00000018d3147836 */ /* 0x000fe40000000000 */
[----:B------:R2:W-:Y:S01]  /*19cf0*/  @!P3 ST.E.64 desc[UR52][R8.64], R30 ;  /* 0x0000001e0800b985 */ /* 0x0005e2000c101b34 */
[----:B------:R-:W-:Y:S02]  /*19d00*/  ISETP.GE.AND P3, PT, R14, UR4, PT ;  /* 0x000000040e007c0c */ /* 0x000fe4000bf66270 */
[----:B------:R-:W-:Y:S02]  /*19d10*/  SHF.R.S32.HI R20, RZ, 0x1f, R20 ;  /* 0x0000001fff147819 */ /* 0x000fe40000011414 */
[----:B0-----:R-:W-:-:S04]  /*19d20*/  @!P1 LEA R6, P5, R12, R3, 0x2 ;  /* 0x000000030c069211 */ /* 0x001fc800078a10ff */
[-C--:B------:R-:W-:Y:S01]  /*19d30*/  @!P1 LEA.HI.X R7, R12, R10.reuse, R13, 0x2, P5 ;  /* 0x0000000a0c079211 */ /* 0x080fe200028f140d */
[----:B------:R-:W-:Y:S01]  /*19d40*/  VIADD R12, R211, 0x30 ;  /* 0x00000030d30c7836 */ /* 0x000fe20000000000 */
[----:B--2---:R-:W-:Y:S01]  /*19d50*/  @!P0 LEA R8, P4, R15, R3, 0x2 ;  /* 0x000000030f088211 */ /* 0x004fe200078810ff */
[----:B------:R-:W-:Y:S02]  /*19d60*/  VIADD R13, R211, 0x20 ;  /* 0x00000020d30d7836 */ /* 0x000fe40000000000 */
[----:B------:R0:W-:Y:S01]  /*19d70*/  @!P1 ST.E.64 desc[UR52][R6.64], R34 ;  /* 0x0000002206009985 */ /* 0x0001e2000c101b34 */
[----:B------:R-:W-:Y:S02]  /*19d80*/  ISETP.GE.AND P1, PT, R12, UR4, PT ;  /* 0x000000040c007c0c */ /* 0x000fe4000bf26270 */
[----:B------:R-:W-:Y:S02]  /*19d90*/  SHF.R.S32.HI R13, RZ, 0x1f, R13 ;  /* 0x0000001fff0d7819 */ /* 0x000fe4000001140d */
[----:B------:R-:W-:Y:S01]  /*19da0*/  @!P0 LEA.HI.X R9, R15, R10, R20, 0x2, P4 ;  /* 0x0000000a0f098211 */ /* 0x000fe200020f1414 */
[----:B------:R-:W-:-:S02]  /*19db0*/  VIADD R15, R211, 0x38 ;  /* 0x00000038d30f7836 */ /* 0x000fc40000000000 */
[----:B------:R-:W-:Y:S02]  /*19dc0*/  VIADD R20, R211, 0x28 ;  /* 0x00000028d3147836 */ /* 0x000fe40000000000 */
[----:B------:R2:W-:Y:S01]  /*19dd0*/  @!P0 ST.E.64 desc[UR52][R8.64], R38 ;  /* 0x0000002608008985 */ /* 0x0005e2000c101b34 */
[----:B------:R-:W-:Y:S02]  /*19de0*/  ISETP.GE.AND P0, PT, R15, UR4, PT ;  /* 0x000000040f007c0c */ /* 0x000fe4000bf06270 */
[----:B------:R-:W-:Y:S02]  /*19df0*/  SHF.R.S32.HI R20, RZ, 0x1f, R20 ;  /* 0x0000001fff147819 */ /* 0x000fe40000011414 */
[----:B0-----:R-:W-:-:S04]  /*19e00*/  @!P2 LEA R6, P5, R11, R3, 0x2 ;  /* 0x000000030b06a211 */ /* 0x001fc800078a10ff */
[-C--:B------:R-:W-:Y:S01]  /*19e10*/  @!P2 LEA.HI.X R7, R11, R10.reuse, R13, 0x2, P5 ;  /* 0x0000000a0b07a211 */ /* 0x080fe200028f140d */
[C---:B------:R-:W-:Y:S02]  /*19e20*/  VIADD R11, R211.reuse, 0x40 ;  /* 0x00000040d30b7836 */ /* 0x040fe40000000000 */
[----:B------:R-:W-:Y:S01]  /*19e30*/  VIADD R13, R211, 0x30 ;  /* 0x00000030d30d7836 */ /* 0x000fe20000000000 */
[C---:B--2---:R-:W-:Y:S01]  /*19e40*/  @!P3 LEA R8, P4, R14.reuse, R3, 0x2 ;  /* 0x000000030e08b211 */ /* 0x044fe200078810ff */
        /* <DEDUP_REMOVED lines=20> */
[----:B------:R-:W-:Y:S01]  /*19f90*/  @!P0 ST.E.64 desc[UR52][R8.64], R54 ;  /* 0x0000003608008985 */ /* 0x000fe2000c101b34 */
[----:B------:R-:W-:Y:S02]  /*19fa0*/  ISETP.GE.AND P0, PT, R15, UR4, PT ;  /* 0x000000040f007c0c */ /* 0x000fe4000bf06270 */
[----:B------:R-:W-:Y:S02]  /*19fb0*/  SHF.R.S32.HI R20, RZ, 0x1f, R20 ;  /* 0x0000001fff147819 */ /* 0x000fe40000011414 */
[CC--:B0-----:R-:W-:Y:S02]  /*19fc0*/  @!P2 LEA R4, P5, R11.reuse, R3.reuse, 0x2 ;  /* 0x000000030b04a211 */ /* 0x0c1fe400078a10ff */
[C---:B------:R-:W-:Y:S02]  /*19fd0*/  @!P3 LEA R6, P4, R14.reuse, R3, 0x2 ;  /* 0x000000030e06b211 */ /* 0x040fe400078810ff */
[-C--:B------:R-:W-:Y:S01]  /*19fe0*/  @!P2 LEA.HI.X R5, R11, R10.reuse, R13, 0x2, P5 ;  /* 0x0000000a0b05a211 */ /* 0x080fe200028f140d */
[C---:B------:R-:W-:Y:S01]  /*19ff0*/  VIADD R11, R211.reuse, 0x60 ;  /* 0x00000060d30b7836 */ /* 0x040fe20000000000 */
[----:B------:R-:W-:Y:S01]  /*1a000*/  @!P3 LEA.HI.X R7, R14, R10, R20, 0x2, P4 ;  /* 0x0000000a0e07b211 */ /* 0x000fe200020f1414 */
[----:B------:R-:W-:-:S02]  /*1a010*/  VIADD R13, R211, 0x50 ;  /* 0x00000050d30d7836 */ /* 0x000fc40000000000 */
[----:B------:R0:W-:Y:S01]  /*1a020*/  @!P2 ST.E.64 desc[UR52][R4.64], R58 ;  /* 0x0000003a0400a985 */ /* 0x0001e2000c101b34 */
[----:B------:R-:W-:Y:S01]  /*1a030*/  ISETP.GE.AND P2, PT, R11, UR4, PT ;  /* 0x000000040b007c0c */ /* 0x000fe2000bf46270 */
[C---:B------:R-:W-:Y:S01]  /*1a040*/  VIADD R14, R211.reuse, 0x68 ;  /* 0x00000068d30e7836 */ /* 0x040fe20000000000 */
[----:B------:R-:W-:Y:S01]  /*1a050*/  SHF.R.S32.HI R13, RZ, 0x1f, R13 ;  /* 0x0000001fff0d7819 */ /* 0x000fe2000001140d */
[----:B------:R-:W-:Y:S01]  /*1a060*/  VIADD R20, R211, 0x58 ;  /* 0x00000058d3147836 */ /* 0x000fe20000000000 */
[----:B------:R2:W-:Y:S02]  /*1a070*/  @!P3 ST.E.64 desc[UR52][R6.64], R62 ;  /* 0x0000003e0600b985 */ /* 0x0005e4000c101b34 */
        /* <DEDUP_REMOVED lines=57> */
[----:B------:R-:W-:Y:S02]  /*1a410*/  ISETP.GE.AND P3, PT, R14, UR4, PT ;  /* 0x000000040e007c0c */ /* 0x000fe4000bf66270 */
[----:B0-----:R-:W-:-:S04]  /*1a420*/  @!P1 LEA R4, P5, R12, R3, 0x2 ;  /* 0x000000030c049211 */ /* 0x001fc800078a10ff */
[-C--:B------:R-:W-:Y:S01]  /*1a430*/  @!P1 LEA.HI.X R5, R12, R10.reuse, R13, 0x2, P5 ;  /* 0x0000000a0c059211 */ /* 0x080fe200028f140d */
[C---:B------:R-:W-:Y:S02]  /*1a440*/  VIADD R12, R211.reuse, 0xa0 ;  /* 0x000000a0d30c7836 */ /* 0x040fe40000000000 */
[----:B------:R-:W-:Y:S01]  /*1a450*/  VIADD R13, R211, 0xb8 ;  /* 0x000000b8d30d7836 */ /* 0x000fe20000000000 */
[C---:B--2---:R-:W-:Y:S01]  /*1a460*/  @!P0 LEA R6, P5, R15.reuse, R3, 0x2 ;  /* 0x000000030f068211 */ /* 0x044fe200078a10ff */
[----:B------:R0:W-:Y:S01]  /*1a470*/  @!P1 ST.E.64 desc[UR52][R4.64], R98 ;  /* 0x0000006204009985 */ /* 0x0001e2000c101b34 */
[----:B------:R-:W-:Y:S02]  /*1a480*/  SHF.R.S32.HI R12, RZ, 0x1f, R12 ;  /* 0x0000001fff0c7819 */ /* 0x000fe4000001140c */
[----:B------:R-:W-:Y:S01]  /*1a490*/  @!P0 LEA.HI.X R7, R15, R10, R21, 0x2, P5 ;  /* 0x0000000a0f078211 */ /* 0x000fe200028f1415 */
[C---:B------:R-:W-:Y:S02]  /*1a4a0*/  VIADD R21, R211.reuse, 0xa8 ;  /* 0x000000a8d3157836 */ /* 0x040fe40000000000 */
[----:B------:R-:W-:-:S02]  /*1a4b0*/  VIADD R15, R211, 0xb0 ;  /* 0x000000b0d30f7836 */ /* 0x000fc40000000000 */
[----:B------:R2:W-:Y:S01]  /*1a4c0*/  @!P0 ST.E.64 desc[UR52][R6.64], R102 ;  /* 0x0000006606008985 */ /* 0x0005e2000c101b34 */
[----:B------:R-:W-:Y:S02]  /*1a4d0*/  SHF.R.S32.HI R21, RZ, 0x1f, R21 ;  /* 0x0000001fff157819 */ /* 0x000fe40000011415 */
[----:B------:R-:W-:Y:S02]  /*1a4e0*/  SHF.R.S32.HI R15, RZ, 0x1f, R15 ;  /* 0x0000001fff0f7819 */ /* 0x000fe4000001140f */
[----:B0-----:R-:W-:-:S04]  /*1a4f0*/  @!P2 LEA R4, P1, R11, R3, 0x2 ;  /* 0x000000030b04a211 */ /* 0x001fc800078210ff */
[-C--:B------:R-:W-:Y:S01]  /*1a500*/  @!P2 LEA.HI.X R5, R11, R10.reuse, R12, 0x2, P1 ;  /* 0x0000000a0b05a211 */ /* 0x080fe200008f140c */
[----:B------:R-:W-:Y:S01]  /*1a510*/  VIADD R12, R211, 0xc0 ;  /* 0x000000c0d30c7836 */ /* 0x000fe20000000000 */
[----:B------:R-:W-:Y:S01]  /*1a520*/  ISETP.GE.AND P1, PT, R13, UR4, PT ;  /* 0x000000040d007c0c */ /* 0x000fe2000bf26270 */
[C---:B------:R-:W-:Y:S01]  /*1a530*/  VIADD R11, R211.reuse, 0xc8 ;  /* 0x000000c8d30b7836 */ /* 0x040fe20000000000 */
[----:B--2---:R-:W-:Y:S01]  /*1a540*/  @!P4 LEA R6, P0, R20, R3, 0x2 ;  /* 0x000000031406c211 */ /* 0x004fe200078010ff */
[----:B------:R0:W-:Y:S01]  /*1a550*/  @!P2 ST.E.64 desc[UR52][R4.64], R106 ;  /* 0x0000006a0400a985 */ /* 0x0001e2000c101b34 */
[----:B------:R-:W-:Y:S02]  /*1a560*/  ISETP.GE.AND P2, PT, R12, UR4, PT ;  /* 0x000000040c007c0c */ /* 0x000fe4000bf46270 */
[----:B------:R-:W-:Y:S01]  /*1a570*/  @!P4 LEA.HI.X R7, R20, R10, R21, 0x2, P0 ;  /* 0x0000000a1407c211 */ /* 0x000fe200000f1415 */
[----:B------:R-:W-:Y:S01]  /*1a580*/  VIADD R20, R211, 0xb8 ;  /* 0x000000b8d3147836 */ /* 0x000fe20000000000 */
[----:B------:R-:W-:-:S03]  /*1a590*/  ISETP.GE.AND P0, PT, R11, UR4, PT ;  /* 0x000000040b007c0c */ /* 0x000fc6000bf06270 */
[----:B------:R2:W-:Y:S01]  /*1a5a0*/  @!P4 ST.E.64 desc[UR52][R6.64], R110 ;  /* 0x0000006e0600c985 */ /* 0x0005e2000c101b34 */
[----:B------:R-:W-:Y:S02]  /*1a5b0*/  SHF.R.S32.HI R20, RZ, 0x1f, R20 ;  /* 0x0000001fff147819 */ /* 0x000fe40000011414 */
[----:B0-----:R-:W-:-:S04]  /*1a5c0*/  @!P3 LEA R4, P5, R14, R3, 0x2 ;  /* 0x000000030e04b211 */ /* 0x001fc800078a10ff */
[-C--:B------:R-:W-:Y:S01]  /*1a5d0*/  @!P3 LEA.HI.X R5, R14, R10.reuse, R15, 0x2, P5 ;  /* 0x0000000a0e05b211 */ /* 0x080fe200028f140f */
[C---:B------:R-:W-:Y:S02]  /*1a5e0*/  VIADD R14, R211.reuse, 0xd0 ;  /* 0x000000d0d30e7836 */ /* 0x040fe40000000000 */
[----:B------:R-:W-:Y:S01]  /*1a5f0*/  VIADD R15, R211, 0xc0 ;  /* 0x000000c0d30f7836 */ /* 0x000fe20000000000 */
[CC--:B--2---:R-:W-:Y:S01]  /*1a600*/  @!P1 LEA R6, P4, R13.reuse, R3.reuse, 0x2 ;  /* 0x000000030d069211 */ /* 0x0c4fe200078810ff */
[----:B------:R0:W-:Y:S01]  /*1a610*/  @!P3 ST.E.64 desc[UR52][R4.64], R114 ;  /* 0x000000720400b985 */ /* 0x0001e2000c101b34 */
[----:B------:R-:W-:Y:S02]  /*1a620*/  ISETP.GE.AND P3, PT, R14, UR4, PT ;  /* 0x000000040e007c0c */ /* 0x000fe4000bf66270 */
[----:B------:R-:W-:Y:S02]  /*1a630*/  SHF.R.S32.HI R15, RZ, 0x1f, R15 ;  /* 0x0000001fff0f7819 */ /* 0x000fe4000001140f */
[----:B------:R-:W-:Y:S01]  /*1a640*/  @!P1 LEA.HI.X R7, R13, R10, R20, 0x2, P4 ;  /* 0x0000000a0d079211 */ /* 0x000fe200020f1414 */
[----:B------:R-:W-:Y:S01]  /*1a650*/  VIADD R13, R211, 0xd8 ;  /* 0x000000d8d30d7836 */ /* 0x000fe20000000000 */
[----:B------:R-:W-:Y:S01]  /*1a660*/  @!P0 LEA R8, P4, R11, R3, 0x2 ;  /* 0x000000030b088211 */ /* 0x000fe200078810ff */
[----:B------:R-:W-:-:S02]  /*1a670*/  VIADD R20, R211, 0xd0 ;  /* 0x000000d0d3147836 */ /* 0x000fc40000000000 */
[----:B------:R-:W-:Y:S01]  /*1a680*/  @!P1 ST.E.64 desc[UR52][R6.64], R118 ;  /* 0x0000007606009985 */ /* 0x000fe2000c101b34 */
[----:B------:R-:W-:Y:S02]  /*1a690*/  ISETP.GE.AND P1, PT, R13, UR4, PT ;  /* 0x000000040d007c0c */ /* 0x000fe4000bf26270 */
[----:B------:R-:W-:Y:S02]  /*1a6a0*/  SHF.R.S32.HI R20, RZ, 0x1f, R20 ;  /* 0x0000001fff147819 */ /* 0x000fe40000011414 */
[----:B0-----:R-:W-:-:S04]  /*1a6b0*/  @!P2 LEA R4, P5, R12, R3, 0x2 ;  /* 0x000000030c04a211 */ /* 0x001fc800078a10ff */
[----:B------:R-:W-:Y:S01]  /*1a6c0*/  @!P2 LEA.HI.X R5, R12, R10, R15, 0x2, P5 ;  /* 0x0000000a0c05a211 */ /* 0x000fe200028f140f */
[C---:B------:R-:W-:Y:S02]  /*1a6d0*/  VIADD R15, R211.reuse, 0xc8 ;  /* 0x000000c8d30f7836 */ /* 0x040fe40000000000 */
[----:B------:R-:W-:Y:S02]  /*1a6e0*/  VIADD R12, R211, 0xe0 ;  /* 0x000000e0d30c7836 */ /* 0x000fe40000000000 */
[----:B------:R0:W-:Y:S01]  /*1a6f0*/  @!P2 ST.E.64 desc[UR52][R4.64], R122 ;  /* 0x0000007a0400a985 */ /* 0x0001e2000c101b34 */
[----:B------:R-:W-:-:S04]  /*1a700*/  SHF.R.S32.HI R15, RZ, 0x1f, R15 ;  /* 0x0000001fff0f7819 */ /* 0x000fc8000001140f */
[----:B------:R-:W-:Y:S01]  /*1a710*/  @!P0 LEA.HI.X R9, R11, R10, R15, 0x2, P4 ;  /* 0x0000000a0b098211 */ /* 0x000fe200020f140f */
[C---:B------:R-:W-:Y:S01]  /*1a720*/  VIADD R15, R211.reuse, 0xe8 ;  /* 0x000000e8d30f7836 */ /* 0x040fe20000000000 */
[----:B------:R-:W-:Y:S01]  /*1a730*/  ISETP.GE.AND P4, PT, R12, UR4, PT ;  /* 0x000000040c007c0c */ /* 0x000fe2000bf86270 */
[----:B------:R-:W-:Y:S02]  /*1a740*/  VIADD R11, R211, 0xf0 ;  /* 0x000000f0d30b7836 */ /* 0x000fe40000000000 */
[----:B------:R2:W-:Y:S01]  /*1a750*/  @!P0 ST.E.64 desc[UR52][R8.64], R126 ;  /* 0x0000007e08008985 */ /* 0x0005e2000c101b34 */
[----:B------:R-:W-:Y:S02]  /*1a760*/  ISETP.GE.AND P2, PT, R15, UR4, PT ;  /* 0x000000040f007c0c */ /* 0x000fe4000bf46270 */
[----:B------:R-:W-:Y:S02]  /*1a770*/  ISETP.GE.AND P0, PT, R11, UR4, PT ;  /* 0x000000040b007c0c */ /* 0x000fe4000bf06270 */
[----:B0-----:R-:W-:-:S04]  /*1a780*/  @!P3 LEA R4, P5, R14, R3, 0x2 ;  /* 0x000000030e04b211 */ /* 0x001fc800078a10ff */
[-C--:B------:R-:W-:Y:S01]  /*1a790*/  @!P3 LEA.HI.X R5, R14, R10.reuse, R20, 0x2, P5 ;  /* 0x0000000a0e05b211 */ /* 0x080fe200028f1414 */
[----:B------:R-:W-:Y:S01]  /*1a7a0*/  VIADD R14, R211, 0xd8 ;  /* 0x000000d8d30e7836 */ /* 0x000fe20000000000 */
[-C--:B------:R-:W-:Y:S01]  /*1a7b0*/  @!P1 LEA R6, P5, R13, R3.reuse, 0x2 ;  /* 0x000000030d069211 */ /* 0x080fe200078a10ff */
[----:B------:R-:W-:Y:S02]  /*1a7c0*/  VIADD R20, R211, 0xe8 ;  /* 0x000000e8d3147836 */ /* 0x000fe40000000000 */
[----:B------:R0:W-:Y:S01]  /*1a7d0*/  @!P3 ST.E.64 desc[UR52][R4.64], R130 ;  /* 0x000000820400b985 */ /* 0x0001e2000c101b34 */
[----:B------:R-:W-:Y:S02]  /*1a7e0*/  SHF.R.S32.HI R14, RZ, 0x1f, R14 ;  /* 0x0000001fff0e7819 */ /* 0x000fe4000001140e */
[----:B------:R-:W-:Y:S02]  /*1a7f0*/  SHF.R.S32.HI R20, RZ, 0x1f, R20 ;  /* 0x0000001fff147819 */ /* 0x000fe40000011414 */
[----:B------:R-:W-:Y:S01]  /*1a800*/  @!P1 LEA.HI.X R7, R13, R10, R14, 0x2, P5 ;  /* 0x0000000a0d079211 */ /* 0x000fe200028f140e */
[----:B------:R-:W-:Y:S01]  /*1a810*/  VIADD R13, R211, 0xe0 ;  /* 0x000000e0d30d7836 */ /* 0x000fe20000000000 */
[----:B--2---:R-:W-:Y:S01]  /*1a820*/  @!P2 LEA R8, P5, R15, R3, 0x2 ;  /* 0x000000030f08a211 */ /* 0x004fe200078a10ff */
[----:B------:R-:W-:-:S02]  /*1a830*/  VIADD R14, R211, 0xf0 ;  /* 0x000000f0d30e7836 */ /* 0x000fc40000000000 */
[----:B------:R2:W-:Y:S01]  /*1a840*/  @!P1 ST.E.64 desc[UR52][R6.64], R134 ;  /* 0x0000008606009985 */ /* 0x0005e2000c101b34 */
[----:B------:R-:W-:Y:S02]  /*1a850*/  SHF.R.S32.HI R13, RZ, 0x1f, R13 ;  /* 0x0000001fff0d7819 */ /* 0x000fe4000001140d */
[----:B------:R-:W-:Y:S02]  /*1a860*/  SHF.R.S32.HI R14, RZ, 0x1f, R14 ;  /* 0x0000001fff0e7819 */ /* 0x000fe4000001140e */
[CC--:B0-----:R-:W-:Y:S02]  /*1a870*/  @!P4 LEA R4, P3, R12.reuse, R3.reuse, 0x2 ;  /* 0x000000030c04c211 */ /* 0x0c1fe400078610ff */
[-C--:B------:R-:W-:Y:S02]  /*1a880*/  @!P2 LEA.HI.X R9, R15, R10.reuse, R20, 0x2, P5 ;  /* 0x0000000a0f09a211 */ /* 0x080fe400028f1414 */
[----:B------:R-:W-:Y:S02]  /*1a890*/  @!P4 LEA.HI.X R5, R12, R10, R13, 0x2, P3 ;  /* 0x0000000a0c05c211 */ /* 0x000fe400018f140d */
[----:B------:R-:W-:-:S03]  /*1a8a0*/  @!P0 LEA R12, P3, R11, R3, 0x2 ;  /* 0x000000030b0c8211 */ /* 0x000fc600078610ff */
[----:B------:R2:W-:Y:S01]  /*1a8b0*/  @!P4 ST.E.64 desc[UR52][R4.64], R138 ;  /* 0x0000008a0400c985 */ /* 0x0005e2000c101b34 */
[----:B------:R-:W-:Y:S01]  /*1a8c0*/  @!P0 LEA.HI.X R13, R11, R10, R14, 0x2, P3 ;  /* 0x0000000a0b0d8211 */ /* 0x000fe200018f140e */
[----:B------:R-:W-:Y:S02]  /*1a8d0*/  VIADD R11, R211, 0xf8 ;  /* 0x000000f8d30b7836 */ /* 0x000fe40000000000 */
[----:B------:R2:W-:Y:S04]  /*1a8e0*/  @!P2 ST.E.64 desc[UR52][R8.64], R142 ;  /* 0x0000008e0800a985 */ /* 0x0005e8000c101b34 */
[----:B------:R2:W-:Y:S01]  /*1a8f0*/  @!P0 ST.E.64 desc[UR52][R12.64], R146 ;  /* 0x000000920c008985 */ /* 0x0005e2000c101b34 */
[----:B------:R-:W-:-:S13]  /*1a900*/  ISETP.GE.AND P0, PT, R11, UR4, PT ;  /* 0x000000040b007c0c */ /* 0x000fda000bf06270 */
[----:B--2---:R-:W-:Y:S05]  /*1a910*/  @P0 BRA `(.L_x_3047) ;  /* 0x0000001000640947 */ /* 0x004fea0003800000 */
[----:B------:R-:W-:Y:S01]  /*1a920*/  VIADD R14, R211, 0xf8 ;  /* 0x000000f8d30e7836 */ /* 0x000fe20000000000 */
[----:B------:R-:W-:-:S04]  /*1a930*/  LEA R4, P0, R11, R3, 0x2 ;  /* 0x000000030b047211 */ /* 0x000fc800078010ff */
[----:B------:R-:W-:-:S04]  /*1a940*/  SHF.R.S32.HI R14, RZ, 0x1f, R14 ;  /* 0x0000001fff0e7819 */ /* 0x000fc8000001140e */
[----:B------:R-:W-:-:S05]  /*1a950*/  LEA.HI.X R5, R11, R10, R14, 0x2, P0 ;  /* 0x0000000a0b057211 */ /* 0x000fca00000f140e */
[----:B------:R0:W-:Y:S01]  /*1a960*/  ST.E.64 desc[UR52][R4.64], R150 ;  /* 0x0000009604007985 */ /* 0x0001e2000c101b34 */
[----:B------:R-:W-:Y:S05]  /*1a970*/  BRA `(.L_x_3047) ;  /* 0x00000010004c7947 */ /* 0x000fea0003800000 */
.L_x_3034:
[----:B0-----:R-:W3:Y:S01]  /*1a980*/  LDL R9, [R1+0x38] ;  /* 0x0000380001097983 */ /* 0x001ee20000100800 */
[----:B------:R-:W-:Y:S01]  /*1a990*/  ULDC.64 UR4, c[0x0][0xc08] ;  /* 0x0003020000047ab9 */ /* 0x000fe20000000a00 */
[----:B------:R-:W3:Y:S01]  /*1a9a0*/  LDC.64 R6, c[0x0][0xc00] ;  /* 0x00030000ff067b82 */ /* 0x000ee20000000a00 */
[----:B------:R-:W-:Y:S01]  /*1a9b0*/  ISETP.NE.U32.AND P0, PT, RZ, UR4, PT ;  /* 0x00000004ff007c0c */ /* 0x000fe2000bf05070 */
[----:B------:R-:W4:Y:S01]  /*1a9c0*/  LDL R8, [R1+0x34] ;  /* 0x0000340001087983 */ /* 0x000f220000100800 */
[----:B------:R-:W-:Y:S02]  /*1a9d0*/  IMAD.MOV.U32 R3, RZ, RZ, RZ ;  /* 0x000000ffff037224 */ /* 0x000fe400078e00ff */
[----:B------:R-:W-:Y:S01]  /*1a9e0*/  ISETP.NE.AND.EX P1, PT, RZ, UR5, PT, P0 ;  /* 0x00000005ff007c0c */ /* 0x000fe2000bf25300 */
[----:B------:R-:W-:Y:S02]  /*1a9f0*/  ULDC.64 UR4, c[0x0][0xc00] ;  /* 0x0003000000047ab9 */ /* 0x000fe40000000a00 */
[----:B------:R-:W-:-:S04]  /*1aa00*/  ISETP.NE.U32.AND P0, PT, RZ, UR4, PT ;  /* 0x00000004ff007c0c */ /* 0x000fc8000bf05070 */
[----:B------:R-:W-:-:S06]  /*1aa10*/  ISETP.NE.AND.EX P0, PT, RZ, UR5, PT, P0 ;  /* 0x00000005ff007c0c */ /* 0x000fcc000bf05300 */
[----:B------:R-:W0:Y:S01]  /*1aa20*/  @P1 LDC.64 R4, c[0x0][0xc08] ;  /* 0x00030200ff041b82 */ /* 0x000e220000000a00 */
[----:B------:R-:W-:Y:S02]  /*1aa30*/  ULDC UR4, c[0x0][0xa88] ;  /* 0x0002a20000047ab9 */ /* 0x000fe40000000800 */
[----:B------:R-:W-:Y:S01]  /*1aa40*/  IMAD.U32 R24, RZ, RZ, UR4 ;  /* 0x00000004ff187e24 */ /* 0x000fe2000f8e00ff */
[----:B------:R-:W1:Y:S01]  /*1aa50*/  S2R R31, SR_TID.X ;  /* 0x00000000001f7919 */ /* 0x000e620000002100 */
[----:B---3--:R-:W-:-:S04]  /*1aa60*/  IMAD.WIDE R6, R9, 0x4, R6 ;  /* 0x0000000409067825 */ /* 0x008fc800078e0206 */
[----:B0-----:R-:W-:Y:S01]  /*1aa70*/  @P1 IMAD.WIDE R4, R9, 0x4, R4 ;  /* 0x0000000409041825 */ /* 0x001fe200078e0204 */
[----:B------:R0:W5:Y:S04]  /*1aa80*/  @P0 LDG.E R3, desc[UR52][R6.64] ;  /* 0x0000003406030981 */ /* 0x000168000c1e1900 */
[----:B------:R0:W5:Y:S01]  /*1aa90*/  @P1 LDG.E R24, desc[UR52][R4.64] ;  /* 0x0000003404181981 */ /* 0x000162000c1e1900 */
[----:B----4-:R-:W-:Y:S01]  /*1aaa0*/  ISETP.NE.AND P2, PT, R8, RZ, PT ;  /* 0x000000ff0800720c */ /* 0x010fe20003f45270 */
[----:B-1----:R-:W-:Y:S01]  /*1aab0*/  VIADD R0, R31, 0xffffff80 ;  /* 0xffffff801f007836 */ /* 0x002fe20000000000 */
[----:B------:R-:W-:-:S04]  /*1aac0*/  SHF.R.S32.HI R28, RZ, 0x1f, R9 ;  /* 0x0000001fff1c7819 */ /* 0x000fc80000011409 */
[----:B------:R-:W-:-:S07]  /*1aad0*/  ISETP.GT.AND P3, PT, R0, 0x7f, PT ;  /* 0x0000007f0000780c */ /* 0x000fce0003f64270 */
[----:B------:R-:W1:Y:S02]  /*1aae0*/  @!P2 LDC R8, c[0x0][0xad4] ;  /* 0x0002b500ff08ab82 */ /* 0x000e640000000800 */
[----:B-1----:R0:W-:Y:S01]  /*1aaf0*/  @!P2 STL [R1+0x34], R8 ;  /* 0x000034080100a387 */ /* 0x0021e20000100800 */
[----:B------:R-:W-:Y:S01]  /*1ab00*/  ISETP.GT.AND P2, PT, R8, 0x1, PT ;  /* 0x000000010800780c */ /* 0x000fe20003f44270 */
[----:B------:R-:W-:-:S12]  /*1ab10*/  @P1 BRA `(.L_x_3052) ;  /* 0x0000000000101947 */ /* 0x000fd80003800000 */
[----:B------:R-:W-:Y:S05]  /*1ab20*/  @!P0 BRA `(.L_x_3052) ;  /* 0x00000000000c8947 */ /* 0x000fea0003800000 */
[----:B0-----:R-:W3:Y:S04]  /*1ab30*/  LDG.E R5, desc[UR52][R6.64] ;  /* 0x0000003406057981 */ /* 0x001ee8000c1e1900 */
[----:B-----5:R-:W3:Y:S02]  /*1ab40*/  LDG.E R24, desc[UR52][R6.64+0x4] ;  /* 0x0000043406187981 */ /* 0x020ee4000c1e1900 */
[----:B---3--:R-:W-:-:S07]  /*1ab50*/  IMAD.IADD R24, R24, 0x1, -R5 ;  /* 0x0000000118187824 */ /* 0x008fce00078e0a05 */
.L_x_3052:
[----:B------:R-:W-:Y:S01]  /*1ab60*/  BSSY B1, `(.L_x_3053) ;  /* 0x0000036000017945 */ /* 0x000fe20003800000 */
[----:B------:R-:W-:Y:S02]  /*1ab70*/  SEL R29, R9, RZ, !P0 ;  /* 0x000000ff091d7207 */ /* 0x000fe40004000000 */
[----:B------:R-:W-:Y:S02]  /*1ab80*/  SEL R28, R28, RZ, !P0 ;  /* 0x000000ff1c1c7207 */ /* 0x000fe40004000000 */
[----:B-----5:R-:W-:Y:S01]  /*1ab90*/  SHF.R.S32.HI R26, RZ, 0x1f, R3 ;  /* 0x0000001fff1a7819 */ /* 0x020fe20000011403 */
[----:B------:R-:W-:Y:S06]  /*1aba0*/  @P3 BRA `(.L_x_3054) ;  /* 0x0000000000c43947 */ /* 0x000fec0003800000 */
[----:B------:R-:W1:Y:S01]  /*1abb0*/  LDC R33, c[0x0][0xbe8] ;  /* 0x0002fa00ff217b82 */ /* 0x000e620000000800 */
[----:B------:R-:W-:Y:S01]  /*1abc0*/  IADD3 R31, R228, -0x80, R31 ;  /* 0xffffff80e41f7810 */ /* 0x000fe20007ffe01f */
[----:B-1----:R-:W-:-:S05]  /*1abd0*/  IMAD R0, R24, R33, RZ ;  /* 0x0000002118007224 */ /* 0x002fca00078e02ff */
[----:B------:R-:W-:-:S13]  /*1abe0*/  ISETP.GE.AND P0, PT, R31, R0, PT ;  /* 0x000000001f00720c */ /* 0x000fda0003f06270 */
[----:B------:R-:W-:Y:S05]  /*1abf0*/  @P0 BRA `(.L_x_3054) ;  /* 0x0000000000b00947 */ /* 0x000fea0003800000 */
[----:B------:R-:W3:Y:S01]  /*1ac00*/  LDL.LU R30, [R1+0x40] ;  /* 0x00004000011e7983 */ /* 0x000ee20000300800 */
[----:B------:R-:W-:Y:S01]  /*1ac10*/  IMAD.MOV.U32 R20, RZ, RZ, 0x9b8 ;  /* 0x000009b8ff147424 */ /* 0x000fe200078e00ff */
[----:B------:R-:W-:Y:S01]  /*1ac20*/  ISETP.GT.AND P0, PT, R8, 0x1, PT ;  /* 0x000000010800780c */ /* 0x000fe20003f04270 */
[----:B------:R-:W1:Y:S01]  /*1ac30*/  LDC.64 R10, c[0x0][0xba8] ;  /* 0x0002ea00ff0a7b82 */ /* 0x000e620000000a00 */
[----:B------:R-:W-:Y:S01]  /*1ac40*/  ISETP.NE.AND P1, PT, R33, 0x1, PT ;  /* 0x000000012100780c */ /* 0x000fe20003f25270 */
[----:B------:R-:W-:Y:S01]  /*1ac50*/  IMAD.MOV.U32 R21, RZ, RZ, R31 ;  /* 0x000000ffff157224 */ /* 0x000fe200078e001f */
[----:B------:R-:W-:-:S05]  /*1ac60*/  SEL R20, R20, 0x978, P0 ;  /* 0x0000097814147807 */ /* 0x000fca0000000000 */
[----:B0-----:R-:W0:Y:S08]  /*1ac70*/  LDC.64 R4, c[0x0][R20+0x220] ;  /* 0x0000880014047b82 */ /* 0x001e300000000a00 */
[----:B------:R-:W4:Y:S08]  /*1ac80*/  LDC.64 R12, c[0x0][R20+0x218] ;  /* 0x00008600140c7b82 */ /* 0x000f300000000a00 */
[----:B------:R-:W5:Y:S08]  /*1ac90*/  LDC.64 R6, c[0x0][R20+0x228] ;  /* 0x00008a0014067b82 */ /* 0x000f700000000a00 */
[----:B------:R-:W2:Y:S08]  /*1aca0*/  @P1 LDC R0, c[0x0][0xbec] ;  /* 0x0002fb00ff001b82 */ /* 0x000eb00000000800 */
[----:B------:R-:W5:Y:S08]  /*1acb0*/  LDC.64 R8, c[0x0][R20+0x210] ;  /* 0x0000840014087b82 */ /* 0x000f700000000a00 */
[----:B------:R-:W5:Y:S01]  /*1acc0*/  @P1 LDC R27, c[0x0][0xbf0] ;  /* 0x0002fc00ff1b1b82 */ /* 0x000f620000000800 */
[----:B--2---:R-:W-:-:S07]  /*1acd0*/  @P1 IMAD.HI.U32 R0, R31, R0, RZ ;  /* 0x000000001f001227 */ /* 0x004fce00078e00ff */
[----:B-1----:R-:W1:Y:S01]  /*1ace0*/  @!P0 LDC R10, c[0x0][0xb50] ;  /* 0x0002d400ff0a8b82 */ /* 0x002e620000000800 */
[-C--:B0-----:R-:W-:Y:S02]  /*1acf0*/  IMAD R5, R5, R29.reuse, RZ ;  /* 0x0000001d05057224 */ /* 0x081fe400078e02ff */
[----:B------:R-:W-:-:S05]  /*1ad00*/  IMAD.WIDE.U32 R14, R4, R29, RZ ;  /* 0x0000001d040e7225 */ /* 0x000fca00078e00ff */
[----:B------:R-:W0:Y:S01]  /*1ad10*/  @!P0 LDC R11, c[0x0][0xb54] ;  /* 0x0002d500ff0b8b82 */ /* 0x000e220000000800 */
        /* <DEDUP_REMOVED lines=8> */
[----:B---3--:R-:W-:-:S05]  /*1ada0*/  SEL R5, R30, RZ, P0 ;  /* 0x000000ff1e057207 */ /* 0x008fca0000000000 */
        /* <DEDUP_REMOVED lines=15> */
[----:B0-----:R-:W-:-:S05]  /*1aea0*/  LEA.HI.X R11, R6, R11, R0, 0x2, P0 ;  /* 0x0000000b060b7211 */ /* 0x001fca00000f1400 */
[----:B------:R1:W-:Y:S02]  /*1aeb0*/  STG.E desc[UR52][R10.64], R5 ;  /* 0x000000050a007986 */ /* 0x0003e4000c101934 */
.L_x_3054:
[----:B------:R-:W-:Y:S05]  /*1aec0*/  BSYNC B1 ;  /* 0x0000000000017941 */ /* 0x000fea0003800000 */
.L_x_3053:
[----:B------:R-:W-:Y:S05]  /*1aed0*/  @P2 BRA `(.L_x_3047) ;  /* 0x0000000800f42947 */ /* 0x000fea0003800000 */
[----:B------:R-:W0:Y:S01]  /*1aee0*/  S2R R0, SR_TID.X ;  /* 0x0000000000007919 */ /* 0x000e220000002100 */
[----:B------:R-:W3:Y:S01]  /*1aef0*/  LDC R9, c[0x0][0xbe8] ;  /* 0x0002fa00ff097b82 */ /* 0x000ee20000000800 */
[----:B------:R-:W-:Y:S01]  /*1af00*/  ULDC.64 UR4, c[0x0][0xaa0] ;  /* 0x0002a80000047ab9 */ /* 0x000fe20000000a00 */
[----:B---3--:R-:W-:Y:S01]  /*1af10*/  ISETP.NE.AND P0, PT, R9, 0x1, PT ;  /* 0x000000010900780c */ /* 0x008fe20003f05270 */
[----:B0-----:R-:W-:Y:S02]  /*1af20*/  VIADD R6, R0, 0xffffff80 ;  /* 0xffffff8000067836 */ /* 0x001fe40000000000 */
[----:B------:R-:W-:-:S03]  /*1af30*/  IMAD R0, R26, UR4, RZ ;  /* 0x000000041a007c24 */ /* 0x000fc6000f8e02ff */
[----:B-1----:R-:W-:-:S07]  /*1af40*/  SHF.R.S32.HI R5, RZ, 0x1f, R6 ;  /* 0x0000001fff057819 */ /* 0x002fce0000011406 */
[----:B------:R-:W0:Y:S01]  /*1af50*/  @P0 LDC R11, c[0x0][0xbec] ;  /* 0x0002fb00ff0b0b82 */ /* 0x000e220000000800 */
[----:B------:R-:W-:Y:S01]  /*1af60*/  IMAD R7, R3, UR5, R0 ;  /* 0x0000000503077c24 */ /* 0x000fe2000f8e0200 */
[----:B------:R-:W-:Y:S01]  /*1af70*/  LEA.HI R0, R5, R6, RZ, 0x3 ;  /* 0x0000000605007211 */ /* 0x000fe200078f18ff */
[----:B------:R-:W-:Y:S01]  /*1af80*/  IMAD.WIDE.U32 R4, R3, UR4, RZ ;  /* 0x0000000403047c25 */ /* 0x000fe2000f8e00ff */
[----:B------:R-:W-:Y:S02]  /*1af90*/  ULDC.64 UR4, c[0x0][0xae8] ;  /* 0x0002ba0000047ab9 */ /* 0x000fe40000000a00 */
[----:B------:R-:W-:Y:S02]  /*1afa0*/  LOP3.LUT R3, R0, 0xfffffff8, RZ, 0xc0, !PT ;  /* 0xfffffff800037812 */ /* 0x000fe400078ec0ff */
[----:B------:R-:W1:Y:S01]  /*1afb0*/  @P0 LDC R13, c[0x0][0xbf0] ;  /* 0x0002fc00ff0d0b82 */ /* 0x000e620000000800 */
[----:B------:R-:W-:Y:S01]  /*1afc0*/  SHF.R.S32.HI R10, RZ, 0x3, R0 ;  /* 0x00000003ff0a7819 */ /* 0x000fe20000011400 */
[----:B------:R-:W-:-:S02]  /*1afd0*/  IMAD.IADD R5, R5, 0x1, R7 ;  /* 0x0000000105057824 */ /* 0x000fc400078e0207 */
[----:B------:R-:W-:Y:S02]  /*1afe0*/  IMAD.IADD R3, R6, 0x1, -R3 ;  /* 0x0000000106037824 */ /* 0x000fe400078e0a03 */
[----:B------:R-:W-:-:S04]  /*1aff0*/  IMAD.WIDE.U32 R4, R209, UR4, R4 ;  /* 0x00000004d1047c25 */ /* 0x000fc8000f8e0004 */
[----:B------:R-:W-:Y:S02]  /*1b000*/  IMAD R3, R3, 0x20, R10 ;  /* 0x0000002003037824 */ /* 0x000fe400078e020a */
[----:B------:R-:W-:Y:S01]  /*1b010*/  IMAD R5, R209, UR5, R5 ;  /* 0x00000005d1057c24 */ /* 0x000fe2000f8e0205 */
[----:B------:R-:W-:Y:S01]  /*1b020*/  ULDC.64 UR4, c[0x0][0xaf0] ;  /* 0x0002bc0000047ab9 */ /* 0x000fe20000000a00 */
[----:B------:R-:W-:Y:S02]  /*1b030*/  IMAD.IADD R8, R228, 0x1, R3 ;  /* 0x00000001e4087824 */ /* 0x000fe400078e0203 */
[----:B------:R-:W-:Y:S02]  /*1b040*/  IMAD R6, R28, UR4, RZ ;  /* 0x000000041c067c24 */ /* 0x000fe4000f8e02ff */
[----:B0-----:R-:W-:-:S04]  /*1b050*/  @P0 IMAD.HI.U32 R0, R8, R11, RZ ;  /* 0x0000000b08000227 */ /* 0x001fc800078e00ff */
[----:B------:R-:W-:Y:S02]  /*1b060*/  IMAD.MOV.U32 R3, RZ, RZ, R8 ;  /* 0x000000ffff037224 */ /* 0x000fe400078e0008 */
[C---:B------:R-:W-:Y:S01]  /*1b070*/  IMAD R7, R29.reuse, UR5, R6 ;  /* 0x000000051d077c24 */ /* 0x040fe2000f8e0206 */
[----:B-1----:R-:W-:Y:S01]  /*1b080*/  @P0 SHF.R.U32.HI R3, RZ, R13, R0 ;  /* 0x0000000dff030219 */ /* 0x002fe20000011600 */
[----:B------:R-:W-:Y:S01]  /*1b090*/  IMAD.WIDE.U32 R4, R29, UR4, R4 ;  /* 0x000000041d047c25 */ /* 0x000fe2000f8e0004 */
[----:B------:R-:W-:Y:S02]  /*1b0a0*/  ULDC.64 UR4, c[0x0][0xae0] ;  /* 0x0002b80000047ab9 */ /* 0x000fe40000000a00 */
[----:B------:R-:W-:Y:S01]  /*1b0b0*/  SHF.R.S32.HI R0, RZ, 0x1f, R3 ;  /* 0x0000001fff007819 */ /* 0x000fe20000011403 */
[----:B------:R-:W-:Y:S02]  /*1b0c0*/  IMAD.IADD R5, R5, 0x1, R7 ;  /* 0x0000000105057824 */ /* 0x000fe400078e0207 */
[----:B------:R-:W-:-:S02]  /*1b0d0*/  IMAD.MOV R7, RZ, RZ, -R3 ;  /* 0x000000ffff077224 */ /* 0x000fc400078e0a03 */
[----:B------:R-:W-:Y:S02]  /*1b0e0*/  IMAD R0, R0, UR4, RZ ;  /* 0x0000000400007c24 */ /* 0x000fe4000f8e02ff */
[----:B------:R-:W-:Y:S02]  /*1b0f0*/  IMAD R7, R9, R7, R8 ;  /* 0x0000000709077224 */ /* 0x000fe400078e0208 */
[----:B------:R-:W-:-:S04]  /*1b100*/  IMAD.WIDE.U32 R4, R3, UR4, R4 ;  /* 0x0000000403047c25 */ /* 0x000fc8000f8e0004 */
        /* <DEDUP_REMOVED lines=14> */
[----:B------:R0:W3:Y:S02]  /*1b1f0*/  SHFL.IDX PT, R14, R3, RZ, 0x181f ;  /* 0x00181fff030e7589 */ /* 0x0000e400000e0000 */
.L_x_3285:
[----:B------:R-:W-:Y:S01]  /*1b200*/  IMAD R21, R24, R9, RZ ;  /* 0x0000000918157224 */ /* 0x000fe200078e02ff */
[----:B------:R-:W-:Y:S01]  /*1b210*/  BSSY B1, `(.L_x_3056) ;  /* 0x000001f000017945 */ /* 0x000fe20003800000 */
[----:B------:R-:W-:-:S05]  /*1b220*/  IMAD.IADD R228, R10, 0x1, R228 ;  /* 0x000000010ae47824 */ /* 0x000fca00078e02e4 */
[----:B------:R-:W-:-:S13]  /*1b230*/  ISETP.GE.AND P0, PT, R228, R21, PT ;  /* 0x00000015e400720c */ /* 0x000fda0003f06270 */
[----:B------:R-:W-:Y:S05]  /*1b240*/  @P0 BRA `(.L_x_3057) ;  /* 0x00000000006c0947 */ /* 0x000fea0003800000 */
[----:B------:R-:W-:Y:S01]  /*1b250*/  ULDC UR4, c[0x0][0xac8] ;  /* 0x0002b20000047ab9 */ /* 0x000fe20000000800 */
[C---:B------:R-:W-:Y:S01]  /*1b260*/  VIADD R4, R215.reuse, 0x40 ;  /* 0x00000040d7047836 */ /* 0x040fe20000000000 */
[C---:B------:R-:W-:Y:S01]  /*1b270*/  ISETP.GE.AND P3, PT, R215.reuse, UR4, PT ;  /* 0x00000004d7007c0c */ /* 0x040fe2000bf66270 */
[C---:B------:R-:W-:Y:S01]  /*1b280*/  VIADD R15, R215.reuse, 0x80 ;  /* 0x00000080d70f7836 */ /* 0x040fe20000000000 */
[----:B------:R-:W-:Y:S01]  /*1b290*/  SHF.R.S32.HI R5, RZ, 0x1f, R215 ;  /* 0x0000001fff057819 */ /* 0x000fe200000114d7 */
[C---:B------:R-:W-:Y:S01]  /*1b2a0*/  VIADD R12, R215.reuse, 0xc0 ;  /* 0x000000c0d70c7836 */ /* 0x040fe20000000000 */
[----:B------:R-:W-:Y:S01]  /*1b2b0*/  ISETP.GE.AND P2, PT, R4, UR4, PT ;  /* 0x0000000404007c0c */ /* 0x000fe2000bf46270 */
[----:B------:R-:W-:Y:S01]  /*1b2c0*/  VIADD R25, R215, 0x80 ;  /* 0x00000080d7197836 */ /* 0x000fe20000000000 */
[----:B------:R-:W-:Y:S01]  /*1b2d0*/  ISETP.GE.AND P1, PT, R15, UR4, PT ;  /* 0x000000040f007c0c */ /* 0x000fe2000bf26270 */
[----:B------:R-:W-:Y:S01]  /*1b2e0*/  VIADD R13, R215, 0xc0 ;  /* 0x000000c0d70d7836 */ /* 0x000fe20000000000 */
[----:B------:R-:W-:-:S02]  /*1b2f0*/  ISETP.GE.AND P0, PT, R12, UR4, PT ;  /* 0x000000040c007c0c */ /* 0x000fc4000bf06270 */
[----:B------:R-:W-:Y:S02]  /*1b300*/  SHF.R.S32.HI R25, RZ, 0x1f, R25 ;  /* 0x0000001fff197819 */ /* 0x000fe40000011419 */
[----:B------:R-:W-:Y:S02]  /*1b310*/  SHF.R.S32.HI R13, RZ, 0x1f, R13 ;  /* 0x0000001fff0d7819 */ /* 0x000fe4000001140d */
[----:B---3--:R-:W-:-:S03]  /*1b320*/  @!P3 LEA R6, P5, R215, R14, 0x1 ;  /* 0x0000000ed706b211 */ /* 0x008fc600078a08ff */
[----:B------:R-:W-:Y:S02]  /*1b330*/  @!P2 LEA R8, P4, R4, R14, 0x1 ;  /* 0x0000000e0408a211 */ /* 0x000fe400078808ff */
[C---:B-1----:R-:W-:Y:S01]  /*1b340*/  @!P3 LEA.HI.X R7, R215.reuse, R0, R5, 0x1, P5 ;  /* 0x00000000d707b211 */ /* 0x042fe200028f0c05 */
[----:B------:R-:W-:Y:S01]  /*1b350*/  VIADD R5, R215, 0x40 ;  /* 0x00000040d7057836 */ /* 0x000fe20000000000 */
[----:B------:R-:W-:-:S03]  /*1b360*/  @!P1 LEA R10, P5, R15, R14, 0x1 ;  /* 0x0000000e0f0a9211 */ /* 0x000fc600078a08ff */
[----:B------:R4:W-:Y:S01]  /*1b370*/  @!P3 ST.E.128 desc[UR52][R6.64], RZ ;  /* 0x000000ff0600b985 */ /* 0x0009e2000c101d34 */
[----:B------:R-:W-:Y:S02]  /*1b380*/  SHF.R.S32.HI R5, RZ, 0x1f, R5 ;  /* 0x0000001fff057819 */ /* 0x000fe40000011405 */
[-C--:B------:R-:W-:Y:S02]  /*1b390*/  @!P1 LEA.HI.X R11, R15, R0.reuse, R25, 0x1, P5 ;  /* 0x000000000f0b9211 */ /* 0x080fe400028f0c19 */
[----:B------:R-:W-:Y:S02]  /*1b3a0*/  @!P2 LEA.HI.X R9, R4, R0, R5, 0x1, P4 ;  /* 0x000000000409a211 */ /* 0x000fe400020f0c05 */
[----:B------:R-:W-:-:S03]  /*1b3b0*/  @!P0 LEA R4, P4, R12, R14, 0x1 ;  /* 0x0000000e0c048211 */ /* 0x000fc600078808ff */
[----:B------:R4:W-:Y:S01]  /*1b3c0*/  @!P2 ST.E.128 desc[UR52][R8.64], RZ ;  /* 0x000000ff0800a985 */ /* 0x0009e2000c101d34 */
[----:B------:R-:W-:-:S03]  /*1b3d0*/  @!P0 LEA.HI.X R5, R12, R0, R13, 0x1, P4 ;  /* 0x000000000c058211 */ /* 0x000fc600020f0c0d */
[----:B------:R4:W-:Y:S04]  /*1b3e0*/  @!P1 ST.E.128 desc[UR52][R10.64], RZ ;  /* 0x000000ff0a009985 */ /* 0x0009e8000c101d34 */
[----:B------:R4:W-:Y:S02]  /*1b3f0*/  @!P0 ST.E.128 desc[UR52][R4.64], RZ ;  /* 0x000000ff04008985 */ /* 0x0009e4000c101d34 */
.L_x_3057:
[----:B------:R-:W-:Y:S05]  /*1b400*/  BSYNC B1 ;  /* 0x0000000000017941 */ /* 0x000fea0003800000 */
.L_x_3056:
[----:B------:R-:W-:-:S03]  /*1b410*/  UMOV UR4, 0xffffffff ;  /* 0xffffffff00047882 */ /* 0x000fc60000000000 */
[----:B------:R-:W-:Y:S05]  /*1b420*/  BRA.DIV UR4, `(.L_x_3058) ;  /* 0x000000a2048c7947 */ /* 0x000fea000b800000 */
[----:B-1----:R1:W0:Y:S04]  /*1b430*/  SHFL.IDX PT, R0, R20, 0x1, 0x181f ;  /* 0x00381f0014007f89 */ /* 0x00222800000e0000 */
[----:B---3--:R1:W3:Y:S02]  /*1b440*/  SHFL.IDX PT, R14, R3, 0x1, 0x181f ;  /* 0x00381f00030e7f89 */ /* 0x0082e400000e0000 */
.L_x_3289:
        /* <DEDUP_REMOVED lines=18> */
[-C--:B---3--:R-:W-:Y:S02]  /*1b570*/  @!P3 LEA R6, P5, R215, R14.reuse, 0x1 ;  /* 0x0000000ed706b211 */ /* 0x088fe400078a08ff */
        /* <DEDUP_REMOVED lines=12> */
.L_x_3060:
[----:B------:R-:W-:Y:S05]  /*1b640*/  BSYNC B1 ;  /* 0x0000000000017941 */ /* 0x000fea0003800000 */
.L_x_3059:
[----:B------:R-:W-:-:S03]  /*1b650*/  UMOV UR4, 0xffffffff ;  /* 0xffffffff00047882 */ /* 0x000fc60000000000 */
[----:B------:R-:W-:Y:S05]  /*1b660*/  BRA.DIV UR4, `(.L_x_3061) ;  /* 0x000000a204447947 */ /* 0x000fea000b800000 */
[----:B0-----:R0:W0:Y:S04]  /*1b670*/  SHFL.IDX PT, R0, R20, 0x2, 0x181f ;  /* 0x00581f0014007f89 */ /* 0x00102800000e0000 */
[----:B---3--:R3:W0:Y:S02]  /*1b680*/  SHFL.IDX PT, R14, R3, 0x2, 0x181f ;  /* 0x00581f00030e7f89 */ /* 0x00862400000e0000 */
.L_x_3293:
        /* <DEDUP_REMOVED lines=18> */
[-C--:B0-----:R-:W-:Y:S02]  /*1b7b0*/  @!P3 LEA R6, P5, R215, R14.reuse, 0x1 ;  /* 0x0000000ed706b211 */ /* 0x081fe400078a08ff */
        /* <DEDUP_REMOVED lines=12> */
.L_x_3063:
[----:B------:R-:W-:Y:S05]  /*1b880*/  BSYNC B1 ;  /* 0x0000000000017941 */ /* 0x000fea0003800000 */
.L_x_3062:
[----:B------:R-:W-:-:S03]  /*1b890*/  UMOV UR4, 0xffffffff ;  /* 0xffffffff00047882 */ /* 0x000fc60000000000 */
[----:B------:R-:W-:Y:S05]  /*1b8a0*/  BRA.DIV UR4, `(.L_x_3064) ;  /* 0x0000009e04fc7947 */ /* 0x000fea000b800000 */
[----:B0-----:R0:W0:Y:S04]  /*1b8b0*/  SHFL.IDX PT, R0, R20, 0x3, 0x181f ;  /* 0x00781f0014007f89 */ /* 0x00102800000e0000 */
[----:B------:R0:W0:Y:S02]  /*1b8c0*/  SHFL.IDX PT, R14, R3, 0x3, 0x181f ;  /* 0x00781f00030e7f89 */ /* 0x00002400000e0000 */
.L_x_3297:
[----:B01-3--:R-:W-:-:S05]  /*1b8d0*/  VIADD R3, R228, 0x60 ;  /* 0x00000060e4037836 */ /* 0x00bfca0000000000 */
[----:B------:R-:W-:-:S13]  /*1b8e0*/  ISETP.GE.AND P0, PT, R3, R21, PT ;  /* 0x000000150300720c */ /* 0x000fda0003f06270 */
[----:B------:R-:W-:Y:S05]  /*1b8f0*/  @P0 BRA `(.L_x_3047) ;  /* 0x00000000006c0947 */ /* 0x000fea0003800000 */
[----:B------:R-:W-:Y:S01]  /*1b900*/  ULDC UR4, c[0x0][0xac8] ;  /* 0x0002b20000047ab9 */ /* 0x000fe20000000800 */
[C---:B----4-:R-:W-:Y:S01]  /*1b910*/  VIADD R4, R215.reuse, 0x40 ;  /* 0x00000040d7047836 */ /* 0x050fe20000000000 */
        /* <DEDUP_REMOVED lines=11> */
[----:B------:R-:W-:-:S03]  /*1b9d0*/  @!P3 LEA R6, P5, R215, R14, 0x1 ;  /* 0x0000000ed706b211 */ /* 0x000fc600078a08ff */
[----:B------:R-:W-:Y:S02]  /*1b9e0*/  @!P2 LEA R8, P4, R4, R14, 0x1 ;  /* 0x0000000e0408a211 */ /* 0x000fe400078808ff */
[C---:B------:R-:W-:Y:S01]  /*1b9f0*/  @!P3 LEA.HI.X R7, R215.reuse, R0, R5, 0x1, P5 ;  /* 0x00000000d707b211 */ /* 0x040fe200028f0c05 */
        /* <DEDUP_REMOVED lines=11> */
.L_x_3047:
[----:B------:R-:W-:Y:S05]  /*1bab0*/  BSYNC B0 ;  /* 0x0000000000007941 */ /* 0x000fea0003800000 */
.L_x_3033:
[----:B------:R-:W-:Y:S02]  /*1bac0*/  ULDC UR4, c[0x0][0xc3c] ;  /* 0x00030f0000047ab9 */ /* 0x000fe40000000800 */
[----:B--2---:R-:W-:-:S13]  /*1bad0*/  ISETP.GE.AND P0, PT, R51, UR4, PT ;  /* 0x0000000433007c0c */ /* 0x004fda000bf06270 */
[----:B------:R-:W-:Y:S05]  /*1bae0*/  @!P0 BRA `(.L_x_3065) ;  /* 0xfffffe5800848947 */ /* 0x000fea000383ffff */
[----:B------:R-:W-:Y:S05]  /*1baf0*/  BRA `(.L_x_2832) ;  /* 0x0000007c00c47947 */ /* 0x000fea0003800000 */
.L_x_2830:
        /* <DEDUP_REMOVED lines=16> */
.L_x_3066:
        /* <DEDUP_REMOVED lines=43> */
.L_x_3070:
        /* <DEDUP_REMOVED lines=37> */
.L_x_3068:
        /* <DEDUP_REMOVED lines=13> */
.L_x_3071:
        /* <DEDUP_REMOVED lines=62> */
.L_x_3072:
        /* <DEDUP_REMOVED lines=61> */
.L_x_3073:
[----:B------:R-:W-:-:S05]  /*1c980*/  LOP3.LUT R25, RZ, R2, RZ, 0x33, !PT ;  /* 0x00000002ff197212 */ /* 0x000fca00078e33ff */
[----:B------:R-:W-:Y:S01]  /*1c990*/  IMAD.IADD R25, R6, 0x1, R25 ;  /* 0x0000000106197824 */ /* 0x000fe200078e0219 */
[----:B------:R-:W-:Y:S06]  /*1c9a0*/  BRA `(.L_x_3074) ;  /* 0x00000000000c7947 */ /* 0x000fec0003800000 */
.L_x_3069:
[----:B------:R-:W-:Y:S02]  /*1c9b0*/  IMAD.MOV.U32 R25, RZ, RZ, RZ ;  /* 0x000000ffff197224 */ /* 0x000fe400078e00ff */
[----:B------:R-:W-:Y:S02]  /*1c9c0*/  IMAD.U32 R24, RZ, RZ, UR6 ;  /* 0x00000006ff187e24 */ /* 0x000fe4000f8e00ff */
[----:B------:R-:W-:-:S07]  /*1c9d0*/  IMAD.MOV.U32 R26, RZ, RZ, RZ ;  /* 0x000000ffff1a7224 */ /* 0x000fce00078e00ff */
.L_x_3074:
[----:B------:R-:W-:-:S13]  /*1c9e0*/  ISETP.NE.AND P0, PT, R7, RZ, PT ;  /* 0x000000ff0700720c */ /* 0x000fda0003f05270 */
[----:B------:R-:W0:Y:S01]  /*1c9f0*/  @!P0 S2R R3, SR_CgaCtaId ;  /* 0x0000000000038919 */ /* 0x000e220000008800 */
[----:B------:R-:W-:-:S04]  /*1ca00*/  @!P0 MOV R2, 0x400 ;  /* 0x0000040000028802 */ /* 0x000fc80000000f00 */
[----:B0-----:R-:W-:-:S05]  /*1ca10*/  @!P0 LEA R2, R3, R2, 0x18 ;  /* 0x0000000203028211 */ /* 0x001fca00078ec0ff */
[----:B------:R1:W-:Y:S01]  /*1ca20*/  @!P0 STS.128 [R2+0x228d0], R24 ;  /* 0x0228d01802008388 */ /* 0x0003e20000000c00 */
[----:B------:R-:W-:Y:S06]  /*1ca30*/  BAR.ARV 0x5, 0x180 ;  /* 0x0146000000007b1d */ /* 0x000fec0000002000 */
.L_x_3067:
[----:B------:R2:W-:Y:S01]  /*1ca40*/  STL [R1+0x20], RZ ;  /* 0x000020ff01007387 */ /* 0x0005e20000100800 */
[----:B------:R-:W-:Y:S01]  /*1ca50*/  ULDC UR4, c[0x0][0xc3c] ;  /* 0x00030f0000047ab9 */ /* 0x000fe20000000800 */
[----:B------:R-:W-:Y:S01]  /*1ca60*/  IMAD.MOV.U32 R23, RZ, RZ, 0x1 ;  /* 0x00000001ff177424 */ /* 0x000fe200078e00ff */
[----:B0-----:R-:W-:Y:S01]  /*1ca70*/  ISETP.GE.AND P0, PT, R27, UR4, PT ;  /* 0x000000041b007c0c */ /* 0x001fe2000bf06270 */
[----:B------:R-:W-:-:S12]  /*1ca80*/  IMAD.MOV.U32 R19, RZ, RZ, RZ ;  /* 0x000000ffff137224 */ /* 0x000fd800078e00ff */
[----:B--2---:R-:W-:Y:S05]  /*1ca90*/  @P0 BRA `(.L_x_3075) ;  /* 0x0000006c00000947 */ /* 0x004fea0003800000 */
[----:B------:R-:W0:Y:S01]  /*1caa0*/  S2UR UR5, SR_CgaCtaId ;  /* 0x00000000000579c3 */ /* 0x000e220000008800 */
[C---:B-1----:R-:W-:Y:S01]  /*1cab0*/  IMAD.SHL.U32 R2, R0.reuse, 0x8, RZ ;  /* 0x0000000800027824 */ /* 0x042fe200078e00ff */
[----:B------:R-:W-:Y:S01]  /*1cac0*/  LOP3.LUT R5, R0, 0x7f, RZ, 0xc0, !PT ;  /* 0x0000007f00057812 */ /* 0x000fe200078ec0ff */
[----:B------:R-:W-:Y:S01]  /*1cad0*/  UMOV UR4, 0x400 ;  /* 0x0000040000047882 */ /* 0x000fe20000000000 */
[----:B------:R1:W-:Y:S01]  /*1cae0*/  STL [R1+0x20], RZ ;  /* 0x000020ff01007387 */ /* 0x0003e20000100800 */
[----:B------:R-:W-:Y:S01]  /*1caf0*/  BSSY B8, `(.L_x_3075) ;  /* 0x00006ba000087945 */ /* 0x000fe20003800000 */
[C---:B------:R-:W-:Y:S01]  /*1cb00*/  LOP3.LUT R3, R2.reuse, 0x1f8, RZ, 0xc0, !PT ;  /* 0x000001f802037812 */ /* 0x040fe200078ec0ff */
[----:B------:R-:W-:Y:S01]  /*1cb10*/  IMAD.SHL.U32 R29, R5, 0x8, RZ ;  /* 0x00000008051d7824 */ /* 0x000fe200078e00ff */
[----:B------:R-:W-:Y:S01]  /*1cb20*/  LOP3.LUT R2, R2, 0x38, RZ, 0xc0, !PT ;  /* 0x0000003802027812 */ /* 0x000fe200078ec0ff */
[----:B------:R-:W-:Y:S01]  /*1cb30*/  IMAD.MOV.U32 R28, RZ, RZ, 0x1 ;  /* 0x00000001ff1c7424 */ /* 0x000fe200078e00ff */
[----:B------:R-:W-:Y:S01]  /*1cb40*/  LOP3.LUT R4, R3, 0x38, R0, 0x78, !PT ;  /* 0x0000003803047812 */ /* 0x000fe200078e7800 */
[----:B------:R-:W-:Y:S01]  /*1cb50*/  IMAD.SHL.U32 R0, R0, 0x10, RZ ;  /* 0x0000001000007824 */ /* 0x000fe200078e00ff */
[----:B------:R-:W-:-:S02]  /*1cb60*/  SHF.R.U32.HI R3, RZ, 0x3, R5 ;  /* 0x00000003ff037819 */ /* 0x000fc40000011605 */
[----:B------:R-:W-:Y:S02]  /*1cb70*/  CS2R R18, SRZ ;  /* 0x0000000000127805 */ /* 0x000fe4000001ff00 */
[----:B------:R-:W-:Y:S01]  /*1cb80*/  LOP3.LUT R29, R4, 0x200, R29, 0xf8, !PT ;  /* 0x00000200041d7812 */ /* 0x000fe200078ef81d */
[----:B------:R-:W-:Y:S01]  /*1cb90*/  IMAD.MOV.U32 R23, RZ, RZ, 0x1 ;  /* 0x00000001ff177424 */ /* 0x000fe200078e00ff */
[----:B------:R-:W-:Y:S01]  /*1cba0*/  LOP3.LUT R3, R3, 0x70, R0, 0xf8, !PT ;  /* 0x0000007003037812 */ /* 0x000fe200078ef800 */
[----:B------:R-:W-:Y:S01]  /*1cbb0*/  ULDC.64 UR40, c[0x0][0x198] ;  /* 0x0000660000287ab9 */ /* 0x000fe20000000a00 */
[C---:B------:R-:W-:Y:S01]  /*1cbc0*/  LOP3.LUT R0, R2.reuse, 0x40, RZ, 0xfc, !PT ;  /* 0x0000004002007812 */ /* 0x040fe200078efcff */
[----:B------:R-:W-:Y:S01]  /*1cbd0*/  ULOP3.LUT UR38, UR36, 0x2, URZ, 0xfc, !UPT ;  /* 0x0000000224267892 */ /* 0x000fe2000f8efc3f */
[C---:B------:R-:W-:Y:S01]  /*1cbe0*/  LOP3.LUT R3, R2.reuse, 0x80, RZ, 0xfc, !PT ;  /* 0x0000008002037812 */ /* 0x040fe200078efcff */
[----:B------:R-:W-:Y:S01]  /*1cbf0*/  ULDC UR37, c[0x0][0xc] ;  /* 0x0000030000257ab9 */ /* 0x000fe20000000800 */
[----:B------:R-:W-:Y:S01]  /*1cc00*/  LOP3.LUT R2, R2, 0xc0, RZ, 0xfc, !PT ;  /* 0x000000c002027812 */ /* 0x000fe200078efcff */
[----:B0-----:R-:W-:-:S06]  /*1cc10*/  ULEA UR4, UR5, UR4, 0x18 ;  /* 0x0000000405047291 */ /* 0x001fcc000f8ec03f */
[----:B------:R-:W-:-:S04]  /*1cc20*/  IMAD.U32 R17, RZ, RZ, UR4 ;  /* 0x00000004ff117e24 */ /* 0x000fc8000f8e00ff */
[----:B------:R-:W-:-:S05]  /*1cc30*/  IMAD R0, R29, 0x2, R17 ;  /* 0x000000021d007824 */ /* 0x000fca00078e0211 */
[----:B------:R1:W-:Y:S02]  /*1cc40*/  STL [R1+0x4], R0 ;  /* 0x0000040001007387 */ /* 0x0003e40000100800 */
.L_x_3194:
[----:B------:R-:W-:Y:S05]  /*1cc50*/  YIELD ;  /* 0x0000000000007946 */ /* 0x000fea0003800000 */
[----:B------:R-:W-:Y:S01]  /*1cc60*/  ULDC.64 UR4, c[0x0][0xa28] ;  /* 0x00028a0000047ab9 */ /* 0x000fe20000000a00 */
[----:B------:R-:W-:Y:S01]  /*1cc70*/  IMAD.MOV.U32 R31, RZ, RZ, RZ ;  /* 0x000000ffff1f7224 */ /* 0x000fe200078e00ff */
[----:B------:R-:W-:Y:S01]  /*1cc80*/  ISETP.NE.U32.AND P0, PT, RZ, UR4, PT ;  /* 0x00000004ff007c0c */ /* 0x000fe2000bf05070 */
[----:B------:R-:W0:Y:S01]  /*1cc90*/  LDC.64 R4, c[0x0][0xa00] ;  /* 0x00028000ff047b82 */ /* 0x000e220000000a00 */
[----:B------:R-:W-:Y:S01]  /*1cca0*/  IMAD.MOV.U32 R8, RZ, RZ, RZ ;  /* 0x000000ffff087224 */ /* 0x000fe200078e00ff */
[----:B------:R-:W-:Y:S01]  /*1ccb0*/  ULDC.64 UR6, c[0x0][0xa10] ;  /* 0x0002840000067ab9 */ /* 0x000fe20000000a00 */
[----:B------:R-:W-:Y:S01]  /*1ccc0*/  ISETP.NE.AND.EX P0, PT, RZ, UR5, PT, P0 ;  /* 0x00000005ff007c0c */ /* 0x000fe2000bf05300 */
[----:B------:R-:W-:-:S12]  /*1ccd0*/  ULDC.64 UR4, c[0x0][0xa18] ;  /* 0x0002860000047ab9 */ /* 0x000fd80000000a00 */
[----:B--2---:R-:W2:Y:S02]  /*1cce0*/  @P0 LDC.64 R2, c[0x0][0xa28] ;  /* 0x00028a00ff020b82 */ /* 0x004ea40000000a00 */
[----:B--2---:R-:W-:-:S05]  /*1ccf0*/  @P0 IMAD.WIDE R2, R27, 0x4, R2 ;  /* 0x000000041b020825 */ /* 0x004fca00078e0202 */
[----:B------:R2:W5:Y:S01]  /*1cd00*/  @P0 LDG.E R31, desc[UR52][R2.64] ;  /* 0x00000034021f0981 */ /* 0x000562000c1e1900 */
[----:B------:R-:W-:Y:S01]  /*1cd10*/  ISETP.NE.U32.AND P0, PT, RZ, UR4, PT ;  /* 0x00000004ff007c0c */ /* 0x000fe2000bf05070 */
[----:B0-----:R-:W-:Y:S01]  /*1cd20*/  IMAD.WIDE R4, R27, 0x4, R4 ;  /* 0x000000041b047825 */ /* 0x001fe200078e0204 */
[----:B------:R-:W-:Y:S02]  /*1cd30*/  ISETP.NE.U32.AND P1, PT, RZ, UR6, PT ;  /* 0x00000006ff007c0c */ /* 0x000fe4000bf25070 */
[----:B------:R-:W-:Y:S01]  /*1cd40*/  ISETP.NE.AND.EX P2, PT, RZ, UR5, PT, P0 ;  /* 0x00000005ff007c0c */ /* 0x000fe2000bf45300 */
[----:B------:R-:W-:Y:S01]  /*1cd50*/  ULDC.64 UR4, c[0x0][0xa00] ;  /* 0x0002800000047ab9 */ /* 0x000fe20000000a00 */
[----:B------:R-:W-:Y:S01]  /*1cd60*/  ISETP.NE.AND.EX P1, PT, RZ, UR7, PT, P1 ;  /* 0x00000007ff007c0c */ /* 0x000fe2000bf25310 */
[----:B-1----:R-:W-:Y:S01]  /*1cd70*/  IMAD.MOV.U32 R0, RZ, RZ, RZ ;  /* 0x000000ffff007224 */ /* 0x002fe200078e00ff */
[----:B------:R-:W-:Y:S01]  /*1cd80*/  ISETP.NE.U32.AND P0, PT, RZ, UR4, PT ;  /* 0x00000004ff007c0c */ /* 0x000fe2000bf05070 */
[----:B--2---:R-:W0:Y:S03]  /*1cd90*/  LDC.64 R2, c[0x0][0xa10] ;  /* 0x00028400ff027b82 */ /* 0x004e260000000a00 */
[----:B------:R-:W-:-:S05]  /*1cda0*/  ISETP.NE.AND.EX P0, PT, RZ, UR5, PT, P0 ;  /* 0x00000005ff007c0c */ /* 0x000fca000bf05300 */
[----:B---3--:R-:W1:Y:S08]  /*1cdb0*/  @P2 LDC.64 R6, c[0x0][0xa18] ;  /* 0x00028600ff062b82 */ /* 0x008e700000000a00 */
[----:B------:R-:W2:Y:S01]  /*1cdc0*/  @P0 LDG.E R8, desc[UR52][R4.64] ;  /* 0x0000003404080981 */ /* 0x000ea2000c1e1900 */
[----:B------:R-:W-:Y:S01]  /*1cdd0*/  ULDC UR4, c[0x0][0x288] ;  /* 0x0000a20000047ab9 */ /* 0x000fe20000000800 */
[----:B0-----:R-:W-:-:S05]  /*1cde0*/  IMAD.WIDE R2, R27, 0x4, R2 ;  /* 0x000000041b027825 */ /* 0x001fca00078e0202 */
[----:B------:R-:W5:Y:S01]  /*1cdf0*/  @P1 LDG.E R0, desc[UR52][R2.64] ;  /* 0x0000003402001981 */ /* 0x000f62000c1e1900 */
[----:B-1----:R-:W-:-:S03]  /*1ce00*/  @P2 IMAD.WIDE R6, R27, 0x4, R6 ;  /* 0x000000041b062825 */ /* 0x002fc600078e0206 */
[----:B--2---:R0:W-:Y:S02]  /*1ce10*/  STL [R1+0x8], R8 ;  /* 0x0000080801007387 */ /* 0x0041e40000100800 */
[----:B0-----:R-:W-:Y:S01]  /*1ce20*/  IMAD.U32 R8, RZ, RZ, UR4 ;  /* 0x00000004ff087e24 */ /* 0x001fe2000f8e00ff */
[----:B------:R-:W-:-:S05]  /*1ce30*/  ULDC.64 UR4, c[0x0][0x418] ;  /* 0x0001060000047ab9 */ /* 0x000fca0000000a00 */
        /* <DEDUP_REMOVED lines=8> */
[----:B0-----:R-:W-:Y:S02]  /*1cec0*/  IMAD.U32 R7, RZ, RZ, UR5 ;  /* 0x00000005ff077e24 */ /* 0x001fe4000f8e00ff */
[----:B------:R-:W-:Y:S01]  /*1ced0*/  IMAD.U32 R10, RZ, RZ, UR4 ;  /* 0x00000004ff0a7e24 */ /* 0x000fe2000f8e00ff */
[----:B--2---:R0:W-:Y:S01]  /*1cee0*/  STL [R1], R8 ;  /* 0x0000000801007387 */ /* 0x0041e20000100800 */
[----:B------:R-:W-:Y:S01]  /*1cef0*/  IMAD.MOV.U32 R12, RZ, RZ, R8 ;  /* 0x000000ffff0c7224 */ /* 0x000fe200078e0008 */
[----:B----4-:R-:W-:Y:S06]  /*1cf00*/  @P2 BRA `(.L_x_3076) ;  /* 0x0000000000142947 */ /* 0x010fec0003800000 */
[----:B------:R-:W-:Y:S05]  /*1cf10*/  @!P0 BRA `(.L_x_3076) ;  /* 0x0000000000108947 */ /* 0x000fea0003800000 */
[----:B------:R-:W2:Y:S04]  /*1cf20*/  LDG.E R9, desc[UR52][R4.64] ;  /* 0x0000003404097981 */ /* 0x000ea8000c1e1900 */
[----:B------:R-:W2:Y:S02]  /*1cf30*/  LDG.E R6, desc[UR52][R4.64+0x4] ;  /* 0x0000043404067981 */ /* 0x000ea4000c1e1900 */
[----:B--2---:R-:W-:-:S05]  /*1cf40*/  IMAD.IADD R12, R6, 0x1, -R9 ;  /* 0x00000001060c7824 */ /* 0x004fca00078e0a09 */
[----:B------:R1:W-:Y:S02]  /*1cf50*/  STL [R1], R12 ;  /* 0x0000000c01007387 */ /* 0x0003e40000100800 */
.L_x_3076:
[----:B------:R-:W-:Y:S01]  /*1cf60*/  ULDC.64 UR4, c[0x0][0xa20] ;  /* 0x0002880000047ab9 */ /* 0x000fe20000000a00 */
[C---:B------:R-:W-:Y:S02]  /*1cf70*/  LOP3.LUT R4, R26.reuse, 0xff000000, RZ, 0xc0, !PT ;  /* 0xff0000001a047812 */ /* 0x040fe400078ec0ff */
[----:B------:R-:W-:Y:S02]  /*1cf80*/  ISETP.NE.U32.AND P0, PT, RZ, UR4, PT ;  /* 0x00000004ff007c0c */ /* 0x000fe4000bf05070 */
[----:B------:R-:W-:Y:S02]  /*1cf90*/  SHF.R.U32.HI R5, RZ, 0x8, R4 ;  /* 0x00000008ff057819 */ /* 0x000fe40000011604 */
[----:B------:R-:W-:Y:S02]  /*1cfa0*/  ISETP.NE.AND.EX P0, PT, RZ, UR5, PT, P0 ;  /* 0x00000005ff007c0c */ /* 0x000fe4000bf05300 */
[C---:B------:R-:W-:Y:S02]  /*1cfb0*/  LOP3.LUT R6, R26.reuse, 0xff0000, RZ, 0xc0, !PT ;  /* 0x00ff00001a067812 */ /* 0x040fe400078ec0ff */
[----:B------:R-:W-:-:S02]  /*1cfc0*/  LOP3.LUT R26, R26, 0xffff, RZ, 0xc0, !PT ;  /* 0x0000ffff1a1a7812 */ /* 0x000fc400078ec0ff */
[----:B------:R-:W-:-:S07]  /*1cfd0*/  LEA.HI R6, R6, R5, RZ, 0x10 ;  /* 0x0000000506067211 */ /* 0x000fce00078f80ff */
[----:B------:R-:W-:Y:S05]  /*1cfe0*/  @!P0 BRA `(.L_x_3077) ;  /* 0x0000000000108947 */ /* 0x000fea0003800000 */
[----:B------:R-:W2:Y:S02]  /*1cff0*/  LDC.64 R4, c[0x0][0xa20] ;  /* 0x00028800ff047b82 */ /* 0x000ea40000000a00 */
[----:B--2---:R-:W-:-:S05]  /*1d000*/  IMAD.WIDE R4, R27, 0x4, R4 ;  /* 0x000000041b047825 */ /* 0x004fca00078e0204 */
[----:B------:R2:W5:Y:S01]  /*1d010*/  LDG.E R10, desc[UR52][R4.64] ;  /* 0x00000034040a7981 */ /* 0x000562000c1e1900 */
[----:B------:R-:W-:Y:S05]  /*1d020*/  BRA `(.L_x_3078) ;  /* 0x0000000000247947 */ /* 0x000fea0003800000 */
.L_x_3077:
[----:B------:R-:W-:Y:S02]  /*1d030*/  ULDC.64 UR4, c[0x0][0xa08] ;  /* 0x0002820000047ab9 */ /* 0x000fe40000000a00 */
[----:B------:R-:W-:-:S04]  /*1d040*/  ISETP.NE.U32.AND P0, PT, RZ, UR4, PT ;  /* 0x00000004ff007c0c */ /* 0x000fc8000bf05070 */
[----:B------:R-:W-:-:S13]  /*1d050*/  ISETP.NE.AND.EX P0, PT, RZ, UR5, PT, P0 ;  /* 0x00000005ff007c0c */ /* 0x000fda000bf05300 */
[----:B------:R-:W-:Y:S05]  /*1d060*/  @!P0 BRA `(.L_x_3078) ;  /* 0x0000000000148947 */ /* 0x000fea0003800000 */
[----:B------:R-:W2:Y:S02]  /*1d070*/  LDC.64 R4, c[0x0][0xa08] ;  /* 0x00028200ff047b82 */ /* 0x000ea40000000a00 */
[----:B--2---:R-:W-:-:S05]  /*1d080*/  IMAD.WIDE R4, R27, 0x4, R4 ;  /* 0x000000041b047825 */ /* 0x004fca00078e0204 */
[----:B------:R-:W2:Y:S04]  /*1d090*/  LDG.E R10, desc[UR52][R4.64] ;  /* 0x00000034040a7981 */ /* 0x000ea8000c1e1900 */
[----:B------:R-:W2:Y:S02]  /*1d0a0*/  LDG.E R9, desc[UR52][R4.64+0x4] ;  /* 0x0000043404097981 */ /* 0x000ea4000c1e1900 */
[----:B--2---:R-:W-:-:S07]  /*1d0b0*/  IMAD.IADD R10, R9, 0x1, -R10 ;  /* 0x00000001090a7824 */ /* 0x004fce00078e0a0a */
.L_x_3078:
[----:B--2---:R-:W2:Y:S01]  /*1d0c0*/  @P1 LDG.E R5, desc[UR52][R2.64] ;  /* 0x0000003402051981 */ /* 0x004ea2000c1e1900 */
[----:B0-----:R-:W0:Y:S03]  /*1d0d0*/  LDC R8, c[0x0][0x448] ;  /* 0x00011200ff087b82 */ /* 0x001e260000000800 */
[----:B------:R3:W2:Y:S01]  /*1d0e0*/  @P1 LDG.E R4, desc[UR52][R2.64+0x4] ;  /* 0x0000043402041981 */ /* 0x0006a2000c1e1900 */
[----:B------:R-:W-:Y:S02]  /*1d0f0*/  IMAD.SHL.U32 R35, R25, 0x80, RZ ;  /* 0x0000008019237824 */ /* 0x000fe400078e00ff */
[----:B-----5:R-:W-:Y:S02]  /*1d100*/  IMAD.IADD R10, R10, 0x1, -R31 ;  /* 0x000000010a0a7824 */ /* 0x020fe400078e0a1f */
[----:B---3--:R-:W3:Y:S01]  /*1d110*/  LDC.64 R2, c[0x0][0x9e0] ;  /* 0x00027800ff027b82 */ /* 0x008ee20000000a00 */
[----:B0-----:R-:W-:Y:S01]  /*1d120*/  ISETP.NE.AND P2, PT, R8, 0x1, PT ;  /* 0x000000010800780c */ /* 0x001fe20003f45270 */
[----:B------:R-:W-:-:S12]  /*1d130*/  VIADD R8, R35, 0x7f ;  /* 0x0000007f23087836 */ /* 0x000fd80000000000 */
[----:B------:R-:W0:Y:S01]  /*1d140*/  @P2 LDC R9, c[0x0][0x44c] ;  /* 0x00011300ff092b82 */ /* 0x000e220000000800 */
[----:B---3--:R-:W-:-:S07]  /*1d150*/  ISETP.GE.AND P3, PT, R3, 0x1, PT ;  /* 0x000000010300780c */ /* 0x008fce0003f66270 */
[----:B------:R-:W3:Y:S01]  /*1d160*/  @P2 LDC R11, c[0x0][0x450] ;  /* 0x00011400ff0b2b82 */ /* 0x000ee20000000800 */
[----:B--2---:R-:W-:Y:S02]  /*1d170*/  @P1 IMAD.IADD R7, R4, 0x1, -R5 ;  /* 0x0000000104071824 */ /* 0x004fe400078e0a05 */
[----:B0-----:R-:W-:-:S04]  /*1d180*/  @P2 IMAD.HI.U32 R4, R8, R9, RZ ;  /* 0x0000000908042227 */ /* 0x001fc800078e00ff */
[----:B------:R-:W-:Y:S01]  /*1d190*/  IMAD.IADD R22, R10, 0x1, R7 ;  /* 0x000000010a167824 */ /* 0x000fe200078e0207 */
[----:B---3--:R-:W-:-:S03]  /*1d1a0*/  @P2 SHF.R.U32.HI R8, RZ, R11, R4 ;  /* 0x0000000bff082219 */ /* 0x008fc60000011604 */
[C---:B------:R-:W-:Y:S01]  /*1d1b0*/  VIADD R4, R22.reuse, 0x5f ;  /* 0x0000005f16047836 */ /* 0x040fe20000000000 */
[----:B------:R-:W-:-:S03]  /*1d1c0*/  IADD3 R9, R22, 0x1, -R12 ;  /* 0x0000000116097810 */ /* 0x000fc60007ffe80c */
        /* <DEDUP_REMOVED lines=17> */
.L_x_3081:
[----:B------:R-:W-:-:S13]  /*1d2e0*/  ISETP.NE.AND P0, PT, R3, 0x1, PT ;  /* 0x000000010300780c */ /* 0x000fda0003f05270 */
[----:B------:R-:W0:Y:S02]  /*1d2f0*/  @P0 LDC.64 R4, c[0x0][0x9e8] ;  /* 0x00027a00ff040b82 */ /* 0x000e240000000a00 */
[----:B0-----:R-:W-:-:S05]  /*1d300*/  @P0 IMAD.HI.U32 R4, R11, R4, RZ ;  /* 0x000000040b040227 */ /* 0x001fca00078e00ff */
[----:B------:R-:W-:-:S07]  /*1d310*/  @P0 SHF.R.U32.HI R11, RZ, R5, R4 ;  /* 0x00000005ff0b0219 */ /* 0x000fce0000011604 */
.L_x_3082:
[----:B------:R-:W-:Y:S05]  /*1d320*/  BSYNC B0 ;  /* 0x0000000000007941 */ /* 0x000fea0003800000 */
.L_x_3080:
[----:B------:R-:W-:-:S05]  /*1d330*/  IMAD R11, R11, R3, R3 ;  /* 0x000000030b0b7224 */ /* 0x000fca00078e0203 */
[----:B------:R-:W-:-:S07]  /*1d340*/  VIMNMX R2, R2, R11, PT ;  /* 0x0000000b02027248 */ /* 0x000fce0003fe0100 */
.L_x_3079:
[----:B------:R-:W0:Y:S01]  /*1d350*/  @P2 LDC R8, c[0x0][0x44c] ;  /* 0x00011300ff082b82 */ /* 0x000e220000000800 */
[----:B------:R-:W-:Y:S01]  /*1d360*/  VIADD R2, R2, 0x5f ;  /* 0x0000005f02027836 */ /* 0x000fe20000000000 */
[----:B------:R-:W-:Y:S01]  /*1d370*/  ULDC UR4, c[0x0][0x9dc] ;  /* 0x0002770000047ab9 */ /* 0x000fe20000000800 */
[----:B------:R-:W-:Y:S02]  /*1d380*/  IMAD.MOV.U32 R5, RZ, RZ, R35 ;  /* 0x000000ffff057224 */ /* 0x000fe400078e0023 */
[----:B------:R-:W-:-:S03]  /*1d390*/  IMAD.HI R2, R2, 0x2aaaaaab, RZ ;  /* 0x2aaaaaab02027827 */ /* 0x000fc600078e02ff */
[----:B------:R-:W2:Y:S01]  /*1d3a0*/  @P2 LDC R4, c[0x0][0x450] ;  /* 0x00011400ff042b82 */ /* 0x000ea20000000800 */
[----:B0-----:R-:W-:-:S04]  /*1d3b0*/  @P2 IMAD.HI.U32 R11, R35, R8, RZ ;  /* 0x00000008230b2227 */ /* 0x001fc800078e00ff */
[----:B------:R-:W-:Y:S01]  /*1d3c0*/  IMAD.IADD R8, R22, 0x1, -R12 ;  /* 0x0000000116087824 */ /* 0x000fe200078e0a0c */
[----:B--2---:R-:W-:Y:S02]  /*1d3d0*/  @P2 SHF.R.U32.HI R5, RZ, R4, R11 ;  /* 0x00000004ff052219 */ /* 0x004fe4000001160b */
[----:B------:R-:W-:-:S03]  /*1d3e0*/  SHF.R.U32.HI R11, RZ, 0x1f, R2 ;  /* 0x0000001fff0b7819 */ /* 0x000fc60000011602 */
[----:B-1----:R-:W-:Y:S01]  /*1d3f0*/  IMAD.IADD R12, R8, 0x1, R5 ;  /* 0x00000001080c7824 */ /* 0x002fe200078e0205 */
[----:B------:R-:W-:-:S03]  /*1d400*/  LEA.HI.SX32 R11, R2, R11, 0x1c ;  /* 0x0000000b020b7211 */ /* 0x000fc600078fe2ff */
[----:B------:R-:W-:Y:S01]  /*1d410*/  VIADD R2, R12, -UR4 ;  /* 0x800000040c027c36 */ /* 0x000fe20008000000 */
[----:B------:R-:W-:Y:S01]  /*1d420*/  VIMNMX R11, R20, R11, PT ;  /* 0x0000000b140b7248 */ /* 0x000fe20003fe0100 */
        /* <DEDUP_REMOVED lines=11> */
.L_x_3085:
[----:B------:R-:W-:-:S13]  /*1d4e0*/  ISETP.NE.AND P0, PT, R3, 0x1, PT ;  /* 0x000000010300780c */ /* 0x000fda0003f05270 */
[----:B------:R-:W0:Y:S02]  /*1d4f0*/  @P0 LDC.64 R4, c[0x0][0x9e8] ;  /* 0x00027a00ff040b82 */ /* 0x000e240000000a00 */
[----:B0-----:R-:W-:-:S05]  /*1d500*/  @P0 IMAD.HI.U32 R4, R12, R4, RZ ;  /* 0x000000040c040227 */ /* 0x001fca00078e00ff */
[----:B------:R-:W-:-:S07]  /*1d510*/  @P0 SHF.R.U32.HI R12, RZ, R5, R4 ;  /* 0x00000005ff0c0219 */ /* 0x000fce0000011604 */
.L_x_3086:
[----:B------:R-:W-:Y:S05]  /*1d520*/  BSYNC B0 ;  /* 0x0000000000007941 */ /* 0x000fea0003800000 */
.L_x_3084:
[----:B------:R-:W-:-:S05]  /*1d530*/  IMAD R3, R12, R3, RZ ;  /* 0x000000030c037224 */ /* 0x000fca00078e02ff */
[----:B------:R-:W-:-:S07]  /*1d540*/  VIMNMX R2, R2, R3, !PT ;  /* 0x0000000302027248 */ /* 0x000fce0007fe0100 */
.L_x_3083:
[----:B------:R-:W-:Y:S01]  /*1d550*/  IMAD.HI R2, R2, 0x2aaaaaab, RZ ;  /* 0x2aaaaaab02027827 */ /* 0x000fe200078e02ff */
[----:B------:R-:W-:Y:S01]  /*1d560*/  BSSY B0, `(.L_x_3087) ;  /* 0x0000026000007945 */ /* 0x000fe20003800000 */
[----:B------:R-:W-:Y:S02]  /*1d570*/  LOP3.LUT R30, R6, 0xff, RZ, 0xc0, !PT ;  /* 0x000000ff061e7812 */ /* 0x000fe400078ec0ff */
[----:B------:R-:W-:Y:S01]  /*1d580*/  SHF.R.U32.HI R6, RZ, 0x10, R6 ;  /* 0x00000010ff067819 */ /* 0x000fe20000011606 */
[----:B------:R-:W-:Y:S01]  /*1d590*/  IMAD.MOV.U32 R14, RZ, RZ, RZ ;  /* 0x000000ffff0e7224 */ /* 0x000fe200078e00ff */
[----:B------:R-:W-:-:S04]  /*1d5a0*/  SHF.R.U32.HI R3, RZ, 0x1f, R2 ;  /* 0x0000001fff037819 */ /* 0x000fc80000011602 */
[----:B------:R-:W-:-:S04]  /*1d5b0*/  LEA.HI.SX32 R3, R2, R3, 0x1c ;  /* 0x0000000302037211 */ /* 0x000fc800078fe2ff */
[----:B------:R-:W-:-:S04]  /*1d5c0*/  VIMNMX R4, RZ, R3, !PT ;  /* 0x00000003ff047248 */ /* 0x000fc80007fe0100 */
[----:B------:R-:W-:-:S13]  /*1d5d0*/  ISETP.GT.AND P0, PT, R11, R4, PT ;  /* 0x000000040b00720c */ /* 0x000fda0003f04270 */
[----:B------:R-:W-:Y:S05]  /*1d5e0*/  @!P0 BRA `(.L_x_3088) ;  /* 0x0000000000748947 */ /* 0x000fea0003800000 */
[----:B------:R-:W-:Y:S01]  /*1d5f0*/  ISETP.NE.AND P0, PT, R6, RZ, PT ;  /* 0x000000ff0600720c */ /* 0x000fe20003f05270 */
[----:B------:R-:W-:-:S03]  /*1d600*/  ULDC UR4, c[0x0][0x9f0] ;  /* 0x00027c0000047ab9 */ /* 0x000fc60000000800 */
[----:B------:R-:W-:-:S04]  /*1d610*/  SEL R5, R6, UR4, P0 ;  /* 0x0000000406057c07 */ /* 0x000fc80008000000 */
[----:B------:R-:W-:Y:S02]  /*1d620*/  IABS R13, R5 ;  /* 0x00000005000d7213 */ /* 0x000fe40000000000 */
[----:B------:R-:W-:Y:S02]  /*1d630*/  IADD3 R12, R5, -0x1, R11 ;  /* 0xffffffff050c7810 */ /* 0x000fe40007ffe00b */
[----:B------:R-:W0:Y:S03]  /*1d640*/  I2F.RP R2, R13 ;  /* 0x0000000d00027306 */ /* 0x000e260000209400 */
[----:B------:R-:W-:-:S05]  /*1d650*/  IMAD.IADD R12, R12, 0x1, -R4 ;  /* 0x000000010c0c7824 */ /* 0x000fca00078e0a04 */
        /* <DEDUP_REMOVED lines=22> */
.L_x_3088:
[----:B------:R-:W-:Y:S05]  /*1d7c0*/  BSYNC B0 ;  /* 0x0000000000007941 */ /* 0x000fea0003800000 */
.L_x_3087:
[-C--:B------:R-:W-:Y:S01]  /*1d7d0*/  IMAD R3, R30, R14.reuse, R4 ;  /* 0x0000000e1e037224 */ /* 0x080fe200078e0204 */
[----:B------:R-:W-:Y:S04]  /*1d7e0*/  BSSY B0, `(.L_x_3089) ;  /* 0x0000131000007945 */ /* 0x000fe80003800000 */
[C---:B------:R-:W-:Y:S01]  /*1d7f0*/  VIADDMNMX R11, R3.reuse, R14, R11, PT ;  /* 0x0000000e030b7246 */ /* 0x040fe2000380010b */
[----:B------:R-:W-:-:S04]  /*1d800*/  IMAD R3, R3, 0x60, -R10 ;  /* 0x0000006003037824 */ /* 0x000fc800078e0a0a */
[----:B------:R-:W-:Y:S01]  /*1d810*/  IMAD R10, R11, 0x60, -R10 ;  /* 0x000000600b0a7824 */ /* 0x000fe200078e0a0a */
[----:B------:R-:W-:-:S04]  /*1d820*/  VIMNMX R3, RZ, R3, !PT ;  /* 0x00000003ff037248 */ /* 0x000fc80007fe0100 */
[----:B------:R-:W-:-:S04]  /*1d830*/  VIMNMX R10, R10, R7, PT ;  /* 0x000000070a0a7248 */ /* 0x000fc80003fe0100 */
[----:B------:R-:W-:Y:S01]  /*1d840*/  ISETP.GT.AND P0, PT, R10, R3, PT ;  /* 0x000000030a00720c */ /* 0x000fe20003f04270 */
[----:B------:R-:W-:-:S05]  /*1d850*/  IMAD.WIDE.U32 R2, R3, -0x55555555, RZ ;  /* 0xaaaaaaab03027825 */ /* 0x000fca00078e00ff */
[----:B------:R-:W-:-:S05]  /*1d860*/  SHF.R.U32.HI R4, RZ, 0x6, R3 ;  /* 0x00000006ff047819 */ /* 0x000fca0000011603 */
[----:B------:R-:W-:Y:S02]  /*1d870*/  IMAD.MOV.U32 R2, RZ, RZ, R4 ;  /* 0x000000ffff027224 */ /* 0x000fe400078e0004 */
[----:B------:R-:W-:-:S04]  /*1d880*/  @P0 VIADD R5, R10, 0x5f ;  /* 0x0000005f0a050836 */ /* 0x000fc80000000000 */
[----:B------:R-:W-:-:S05]  /*1d890*/  @P0 IMAD.HI R5, R5, 0x2aaaaaab, RZ ;  /* 0x2aaaaaab05050827 */ /* 0x000fca00078e02ff */
[----:B------:R-:W-:-:S04]  /*1d8a0*/  @P0 SHF.R.U32.HI R10, RZ, 0x1f, R5 ;  /* 0x0000001fff0a0819 */ /* 0x000fc80000011605 */
        /* <DEDUP_REMOVED lines=11> */
.L_x_3300:
[----:B-1----:R-:W-:Y:S02]  /*1d960*/  ISETP.NE.AND P0, PT, R14, RZ, PT ;  /* 0x000000ff0e00720c */ /* 0x002fe40003f05270 */
[----:B------:R-:W-:-:S11]  /*1d970*/  PLOP3.LUT P6, PT, PT, PT, PT, 0x8, 0x0 ;  /* 0x000000000000781c */ /* 0x000fd60003fce170 */
[----:B------:R-:W-:Y:S05]  /*1d980*/  @P0 BRA `(.L_x_3092) ;  /* 0x00000000000c0947 */ /* 0x000fea0003800000 */
[----:B------:R-:W-:-:S03]  /*1d990*/  UMOV UR4, 0xffffffff ;  /* 0xffffffff00047882 */ /* 0x000fc60000000000 */
[----:B------:R-:W-:Y:S05]  /*1d9a0*/  BRA.DIV UR4, `(.L_x_3093) ;  /* 0x0000008204387947 */ /* 0x000fea000b800000 */
[----:B------:R-:W-:-:S13]  /*1d9b0*/  ELECT P6, URZ, PT ;  /* 0x00000000003f782f */ /* 0x000fda00038c0000 */
.L_x_3092:
        /* <DEDUP_REMOVED lines=9> */
.L_x_3303:
[----:B------:R-:W-:Y:S05]  /*1da50*/  BSYNC B1 ;  /* 0x0000000000017941 */ /* 0x000fea0003800000 */
.L_x_3094:
[----:B------:R-:W-:Y:S04]  /*1da60*/  BSSY B1, `(.L_x_3096) ;  /* 0x000007b000017945 */ /* 0x000fe80003800000 */
[----:B------:R-:W-:Y:S05]  /*1da70*/  @!P6 BRA `(.L_x_3097) ;  /* 0x0000000400e4e947 */ /* 0x000fea0003800000 */
[----:B------:R-:W-:Y:S01]  /*1da80*/  IMAD R12, R18, 0x8, R17 ;  /* 0x00000008120c7824 */ /* 0x000fe200078e0211 */
[----:B0-----:R-:W-:Y:S01]  /*1da90*/  SHF.L.U32 R10, R28, 0x1f, RZ ;  /* 0x0000001f1c0a7819 */ /* 0x001fe200000006ff */
[----:B------:R-:W0:Y:S01]  /*1daa0*/  S2R R3, SR_TID.X ;  /* 0x0000000000037919 */ /* 0x000e220000002100 */
[----:B------:R-:W-:Y:S02]  /*1dab0*/  BSSY B2, `(.L_x_3098) ;  /* 0x0000005000027945 */ /* 0x000fe40003800000 */
[----:B------:R-:W1:Y:S01]  /*1dac0*/  SYNCS.PHASECHK.TRANS64.TRYWAIT P0, [R12+URZ+0x228a0], R10 ;  /* 0x0228a00a0c0075a7 */ /* 0x000e62000800017f */
[----:B0-----:R-:W-:-:S04]  /*1dad0*/  LOP3.LUT R3, R3, 0x7f, RZ, 0xc0, !PT ;  /* 0x0000007f03037812 */ /* 0x001fc800078ec0ff */
[----:B------:R-:W-:Y:S01]  /*1dae0*/  ISETP.NE.AND P1, PT, R3, RZ, PT ;  /* 0x000000ff0300720c */ /* 0x000fe20003f25270 */
[----:B-1----:R-:W-:-:S12]  /*1daf0*/  @!P0 BRA `(.L_x_3099) ;  /* 0x0000008000188947 */ /* 0x002fd80003800000 */
.L_x_3304:
[----:B------:R-:W-:Y:S05]  /*1db00*/  BSYNC B2 ;  /* 0x0000000000027941 */ /* 0x000fea0003800000 */
.L_x_3098:
        /* <DEDUP_REMOVED lines=9> */
.L_x_3101:
[----:B------:R-:W-:Y:S05]  /*1dba0*/  BSYNC B2 ;  /* 0x0000000000027941 */ /* 0x000fea0003800000 */
.L_x_3100:
        /* <DEDUP_REMOVED lines=12> */
.L_x_3102:
        /* <DEDUP_REMOVED lines=13> */
.L_x_3305:
[----:B------:R-:W-:Y:S05]  /*1dd40*/  BSYNC B2 ;  /* 0x0000000000027941 */ /* 0x000fea0003800000 */
.L_x_3103:
        /* <DEDUP_REMOVED lines=11> */
.L_x_3106:
[----:B------:R-:W-:Y:S05]  /*1de00*/  BSYNC B2 ;  /* 0x0000000000027941 */ /* 0x000fea0003800000 */
.L_x_3105:
[----:B------:R-:W-:Y:S01]  /*1de10*/  R2UR UR6, R10 ;  /* 0x000000000a0672ca */ /* 0x000fe200000e0000 */
[----:B------:R-:W-:Y:S01]  /*1de20*/  UIADD3 UR4, UP0, UR40, 0x670, URZ ;  /* 0x0000067028047890 */ /* 0x000fe2000ff1e03f */
[----:B------:R-:W-:Y:S01]  /*1de30*/  R2UR UR7, R11 ;  /* 0x000000000b0772ca */ /* 0x000fe200000e0000 */
[----:B------:R-:W-:Y:S01]  /*1de40*/  VIADD R12, R12, 0x228b0 ;  /* 0x000228b00c0c7836 */ /* 0x000fe20000000000 */
[----:B------:R-:W-:Y:S01]  /*1de50*/  R2UR UR10, R7 ;  /* 0x00000000070a72ca */ /* 0x000fe200000e0000 */
[----:B------:R-:W-:Y:S01]  /*1de60*/  IMAD R7, R18, 0xc000, R17 ;  /* 0x0000c00012077824 */ /* 0x000fe200078e0211 */
[----:B------:R-:W-:Y:S01]  /*1de70*/  PLOP3.LUT P0, PT, PT, PT, PT, 0x80, 0x0 ;  /* 0x000000000000781c */ /* 0x000fe20003f0f070 */
[----:B------:R-:W-:Y:S02]  /*1de80*/  UIADD3.X UR5, URZ, UR41, URZ, UP0, !UPT ;  /* 0x000000293f057290 */ /* 0x000fe400087fe43f */
[----:B------:R-:W-:-:S10]  /*1de90*/  VIADD R13, R7, 0x400 ;  /* 0x00000400070d7836 */ /* 0x000fd40000000000 */
.L_x_3107:
        /* <DEDUP_REMOVED lines=15> */
.L_x_3108:
        /* <DEDUP_REMOVED lines=15> */
.L_x_3109:
        /* <DEDUP_REMOVED lines=15> */
.L_x_3110:
        /* <DEDUP_REMOVED lines=10> */
.L_x_3097:
[----:B------:R-:W-:Y:S05]  /*1e210*/  BSYNC B1 ;  /* 0x0000000000017941 */ /* 0x000fea0003800000 */
.L_x_3096:
        /* <DEDUP_REMOVED lines=9> */
.L_x_3126:
[----:B------:R-:W-:Y:S05]  /*1e2b0*/  YIELD ;  /* 0x0000000000007946 */ /* 0x000fea0003800000 */
        /* <DEDUP_REMOVED lines=10> */
.L_x_3306:
[----:B------:R-:W-:Y:S05]  /*1e360*/  BSYNC B2 ;  /* 0x0000000000027941 */ /* 0x000fea0003800000 */
.L_x_3113:
        /* <DEDUP_REMOVED lines=9> */
.L_x_3116:
[----:B------:R-:W-:Y:S05]  /*1e400*/  BSYNC B2 ;  /* 0x0000000000027941 */ /* 0x000fea0003800000 */
.L_x_3115:
        /* <DEDUP_REMOVED lines=11> */
.L_x_3117:
        /* <DEDUP_REMOVED lines=13> */
.L_x_3307:
[----:B------:R-:W-:Y:S05]  /*1e590*/  BSYNC B2 ;  /* 0x0000000000027941 */ /* 0x000fea0003800000 */
.L_x_3118:
        /* <DEDUP_REMOVED lines=11> */
.L_x_3121:
[----:B------:R-:W-:Y:S05]  /*1e650*/  BSYNC B2 ;  /* 0x0000000000027941 */ /* 0x000fea0003800000 */
.L_x_3120:
        /* <DEDUP_REMOVED lines=9> */
.L_x_3122:
        /* <DEDUP_REMOVED lines=15> */
.L_x_3123:
        /* <DEDUP_REMOVED lines=15> */
.L_x_3124:
        /* <DEDUP_REMOVED lines=15> */
.L_x_3125:
        /* <DEDUP_REMOVED lines=10> */
.L_x_3112:
[----:B------:R-:W-:Y:S05]  /*1ea60*/  BSYNC B1 ;  /* 0x0000000000017941 */ /* 0x000fea0003800000 */
.L_x_3111:
[C---:B------:R-:W-:Y:S01]  /*1ea70*/  ISETP.GT.AND P2, PT, R11.reuse, R4, PT ;  /* 0x000000040b00720c */ /* 0x040fe20003f44270 */
[----:B------:R-:W-:Y:S02]  /*1ea80*/  VIADD R18, R18, 0x1 ;  /* 0x0000000112127836 */ /* 0x000fe40000000000 */
[----:B------:R-:W-:-:S03]  /*1ea90*/  VIADD R11, R11, 0xffffffff ;  /* 0xffffffff0b0b7836 */ /* 0x000fc60000000000 */
[----:B------:R-:W-:-:S04]  /*1eaa0*/  ISETP.NE.AND P1, PT, R18, 0x2, PT ;  /* 0x000000021200780c */ /* 0x000fc80003f25270 */
[----:B------:R-:W-:Y:S02]  /*1eab0*/  SEL R3, RZ, 0x1, P1 ;  /* 0x00000001ff037807 */ /* 0x000fe40000800000 */
[----:B------:R-:W-:Y:S02]  /*1eac0*/  SEL R18, R18, RZ, P1 ;  /* 0x000000ff12127207 */ /* 0x000fe40000800000 */
[----:B------:R-:W-:Y:S01]  /*1ead0*/  LOP3.LUT R28, R28, R3, RZ, 0x3c, !PT ;  /* 0x000000031c1c7212 */ /* 0x000fe200078e3cff */
[----:B------:R-:W-:Y:S06]  /*1eae0*/  @P2 BRA `(.L_x_3126) ;  /* 0xfffffff400f02947 */ /* 0x000fec000383ffff */
.L_x_3090:
[----:B------:R-:W-:Y:S05]  /*1eaf0*/  BSYNC B0 ;  /* 0x0000000000007941 */ /* 0x000fea0003800000 */
.L_x_3089:
[----:B------:R-:W1:Y:S01]  /*1eb00*/  LDC R0, c[0x0][0x448] ;  /* 0x00011200ff007b82 */ /* 0x000e620000000800 */
[----:B------:R-:W-:Y:S07]  /*1eb10*/  @!P0 WARPSYNC.ALL ;  /* 0x0000000000008948 */ /* 0x000fee0003800000 */
[----:B------:R-:W-:Y:S01]  /*1eb20*/  @!P0 BAR.SYNC.DEFER_BLOCKING 0xc, 0x180 ;  /* 0x0306000000008b1d */ /* 0x000fe20000010000 */
[----:B-1----:R-:W-:Y:S01]  /*1eb30*/  ISETP.NE.AND P1, PT, R0, 0x1, PT ;  /* 0x000000010000780c */ /* 0x002fe20003f25270 */
[----:B------:R-:W-:-:S12]  /*1eb40*/  VIADD R0, R35, 0x7f ;  /* 0x0000007f23007836 */ /* 0x000fd80000000000 */
[----:B------:R-:W1:Y:S08]  /*1eb50*/  @P1 LDC R3, c[0x0][0x44c] ;  /* 0x00011300ff031b82 */ /* 0x000e700000000800 */
[----:B------:R-:W2:Y:S01]  /*1eb60*/  @P1 LDC R2, c[0x0][0x450] ;  /* 0x00011400ff021b82 */ /* 0x000ea20000000800 */
[----:B-1----:R-:W-:-:S05]  /*1eb70*/  @P1 IMAD.HI.U32 R3, R0, R3, RZ ;  /* 0x0000000300031227 */ /* 0x002fca00078e00ff */
[----:B--2---:R-:W-:Y:S02]  /*1eb80*/  @P1 SHF.R.U32.HI R0, RZ, R2, R3 ;  /* 0x00000002ff001219 */ /* 0x004fe40000011603 */
[----:B------:R-:W1:Y:S03]  /*1eb90*/  LDC.64 R2, c[0x0][0x9e0] ;  /* 0x00027800ff027b82 */ /* 0x000e660000000a00 */
[----:B------:R-:W-:Y:S01]  /*1eba0*/  IMAD.IADD R7, R9, 0x1, R0 ;  /* 0x0000000109077824 */ /* 0x000fe200078e0200 */
[----:B-1----:R-:W-:-:S03]  /*1ebb0*/  ISETP.GE.AND P2, PT, R3, 0x1, PT ;  /* 0x000000010300780c */ /* 0x002fc60003f46270 */
[----:B------:R-:W-:-:S10]  /*1ebc0*/  IMAD.IADD R2, R7, 0x1, R2 ;  /* 0x0000000107027824 */ /* 0x000fd400078e0202 */
[----:B------:R-:W-:Y:S05]  /*1ebd0*/  @!P2 BRA `(.L_x_3127) ;  /* 0x000000000048a947 */ /* 0x000fea0003800000 */
[C---:B------:R-:W-:Y:S01]  /*1ebe0*/  ISETP.GT.AND P0, PT, R7.reuse, RZ, PT ;  /* 0x000000ff0700720c */ /* 0x040fe20003f04270 */
[----:B------:R-:W-:Y:S01]  /*1ebf0*/  BSSY B0, `(.L_x_3128) ;  /* 0x000000e000007945 */ /* 0x000fe20003800000 */
[----:B------:R-:W-:-:S11]  /*1ec00*/  VIADD R0, R7, 0xffffffff ;  /* 0xffffffff07007836 */ /* 0x000fd60000000000 */
[----:B------:R-:W-:Y:S05]  /*1ec10*/  @P0 BRA `(.L_x_3129) ;  /* 0x00000000001c0947 */ /* 0x000fea0003800000 */
[----:B------:R-:W-:Y:S01]  /*1ec20*/  ISETP.NE.AND P0, PT, R3, 0x1, PT ;  /* 0x000000010300780c */ /* 0x000fe20003f05270 */
[----:B------:R-:W-:-:S12]  /*1ec30*/  IMAD.MOV R7, RZ, RZ, -R7 ;  /* 0x000000ffff077224 */ /* 0x000fd800078e0a07 */
[----:B------:R-:W1:Y:S02]  /*1ec40*/  @P0 LDC.64 R4, c[0x0][0x9e8] ;  /* 0x00027a00ff040b82 */ /* 0x000e640000000a00 */
[----:B-1----:R-:W-:-:S05]  /*1ec50*/  @P0 IMAD.HI.U32 R4, R7, R4, RZ ;  /* 0x0000000407040227 */ /* 0x002fca00078e00ff */
[----:B------:R-:W-:-:S04]  /*1ec60*/  @P0 SHF.R.U32.HI R7, RZ, R5, R4 ;  /* 0x00000005ff070219 */ /* 0x000fc80000011604 */
[----:B------:R-:W-:Y:S01]  /*1ec70*/  LOP3.LUT R0, RZ, R7, RZ, 0x33, !PT ;  /* 0x00000007ff007212 */ /* 0x000fe200078e33ff */
[----:B------:R-:W-:Y:S06]  /*1ec80*/  BRA `(.L_x_3130) ;  /* 0x0000000000107947 */ /* 0x000fec0003800000 */
.L_x_3129:
[----:B------:R-:W-:-:S13]  /*1ec90*/  ISETP.NE.AND P0, PT, R3, 0x1, PT ;  /* 0x000000010300780c */ /* 0x000fda0003f05270 */
[----:B------:R-:W1:Y:S02]  /*1eca0*/  @P0 LDC.64 R4, c[0x0][0x9e8] ;  /* 0x00027a00ff040b82 */ /* 0x000e640000000a00 */
[----:B-1----:R-:W-:-:S05]  /*1ecb0*/  @P0 IMAD.HI.U32 R4, R0, R4, RZ ;  /* 0x0000000400040227 */ /* 0x002fca00078e00ff */
[----:B------:R-:W-:-:S07]  /*1ecc0*/  @P0 SHF.R.U32.HI R0, RZ, R5, R4 ;  /* 0x00000005ff000219 */ /* 0x000fce0000011604 */
.L_x_3130:
[----:B------:R-:W-:Y:S05]  /*1ecd0*/  BSYNC B0 ;  /* 0x0000000000007941 */ /* 0x000fea0003800000 */
.L_x_3128:
[----:B------:R-:W-:-:S05]  /*1ece0*/  IMAD R5, R0, R3, R3 ;  /* 0x0000000300057224 */ /* 0x000fca00078e0203 */
[----:B------:R-:W-:-:S07]  /*1ecf0*/  VIMNMX R2, R2, R5, PT ;  /* 0x0000000502027248 */ /* 0x000fce0003fe0100 */
.L_x_3127:
[----:B------:R-:W1:Y:S01]  /*1ed00*/  @P1 LDC R4, c[0x0][0x44c] ;  /* 0x00011300ff041b82 */ /* 0x000e620000000800 */
[----:B------:R-:W-:Y:S01]  /*1ed10*/  VIADD R2, R2, 0x5f ;  /* 0x0000005f02027836 */ /* 0x000fe20000000000 */
[----:B------:R-:W-:Y:S01]  /*1ed20*/  ULDC UR4, c[0x0][0x9dc] ;  /* 0x0002770000047ab9 */ /* 0x000fe20000000800 */
[----:B------:R-:W-:Y:S02]  /*1ed30*/  IMAD.MOV.U32 R7, RZ, RZ, R35 ;  /* 0x000000ffff077224 */ /* 0x000fe400078e0023 */
[----:B------:R-:W-:-:S03]  /*1ed40*/  IMAD.HI R2, R2, 0x2aaaaaab, RZ ;  /* 0x2aaaaaab02027827 */ /* 0x000fc600078e02ff */
[----:B------:R-:W2:Y:S02]  /*1ed50*/  @P1 LDC R0, c[0x0][0x450] ;  /* 0x00011400ff001b82 */ /* 0x000ea40000000800 */
[----:B------:R-:W-:-:S04]  /*1ed60*/  SHF.R.U32.HI R5, RZ, 0x1f, R2 ;  /* 0x0000001fff057819 */ /* 0x000fc80000011602 */
[----:B------:R-:W-:Y:S01]  /*1ed70*/  LEA.HI.SX32 R5, R2, R5, 0x1c ;  /* 0x0000000502057211 */ /* 0x000fe200078fe2ff */
[----:B-1----:R-:W-:-:S05]  /*1ed80*/  @P1 IMAD.HI.U32 R9, R35, R4, RZ ;  /* 0x0000000423091227 */ /* 0x002fca00078e00ff */
[----:B--2---:R-:W-:-:S05]  /*1ed90*/  @P1 SHF.R.U32.HI R7, RZ, R0, R9 ;  /* 0x00000000ff071219 */ /* 0x004fca0000011609 */
[----:B------:R-:W-:Y:S01]  /*1eda0*/  IMAD.IADD R8, R8, 0x1, R7 ;  /* 0x0000000108087824 */ /* 0x000fe200078e0207 */
[----:B------:R-:W-:-:S03]  /*1edb0*/  VIMNMX R7, R20, R5, PT ;  /* 0x0000000514077248 */ /* 0x000fc60003fe0100 */
[----:B------:R-:W-:Y:S01]  /*1edc0*/  VIADD R0, R8, -UR4 ;  /* 0x8000000408007c36 */ /* 0x000fe20008000000 */
[----:B------:R-:W-:Y:S06]  /*1edd0*/  @!P2 BRA `(.L_x_3131) ;  /* 0x000000000044a947 */ /* 0x000fec0003800000 */
[----:B------:R-:W-:Y:S01]  /*1ede0*/  ISETP.GT.AND P0, PT, R8, -0x1, PT ;  /* 0xffffffff0800780c */ /* 0x000fe20003f04270 */
[----:B------:R-:W-:-:S12]  /*1edf0*/  BSSY B0, `(.L_x_3132) ;  /* 0x000000d000007945 */ /* 0x000fd80003800000 */
[----:B------:R-:W-:Y:S05]  /*1ee00*/  @P0 BRA `(.L_x_3133) ;  /* 0x00000000001c0947 */ /* 0x000fea0003800000 */
[----:B------:R-:W-:Y:S02]  /*1ee10*/  ISETP.NE.AND P0, PT, R3, 0x1, PT ;  /* 0x000000010300780c */ /* 0x000fe40003f05270 */
[----:B------:R-:W-:-:S11]  /*1ee20*/  LOP3.LUT R9, RZ, R8, RZ, 0x33, !PT ;  /* 0x00000008ff097212 */ /* 0x000fd600078e33ff */
[----:B------:R-:W1:Y:S02]  /*1ee30*/  @P0 LDC.64 R4, c[0x0][0x9e8] ;  /* 0x00027a00ff040b82 */ /* 0x000e640000000a00 */
[----:B-1----:R-:W-:-:S05]  /*1ee40*/  @P0 IMAD.HI.U32 R4, R9, R4, RZ ;  /* 0x0000000409040227 */ /* 0x002fca00078e00ff */
[----:B------:R-:W-:-:S04]  /*1ee50*/  @P0 SHF.R.U32.HI R9, RZ, R5, R4 ;  /* 0x00000005ff090219 */ /* 0x000fc80000011604 */
[----:B------:R-:W-:Y:S01]  /*1ee60*/  LOP3.LUT R8, RZ, R9, RZ, 0x33, !PT ;  /* 0x00000009ff087212 */ /* 0x000fe200078e33ff */
[----:B------:R-:W-:Y:S06]  /*1ee70*/  BRA `(.L_x_3134) ;  /* 0x0000000000107947 */ /* 0x000fec0003800000 */
.L_x_3133:
[----:B------:R-:W-:-:S13]  /*1ee80*/  ISETP.NE.AND P0, PT, R3, 0x1, PT ;  /* 0x000000010300780c */ /* 0x000fda0003f05270 */
[----:B------:R-:W1:Y:S02]  /*1ee90*/  @P0 LDC.64 R4, c[0x0][0x9e8] ;  /* 0x00027a00ff040b82 */ /* 0x000e640000000a00 */
[----:B-1----:R-:W-:-:S05]  /*1eea0*/  @P0 IMAD.HI.U32 R4, R8, R4, RZ ;  /* 0x0000000408040227 */ /* 0x002fca00078e00ff */
[----:B------:R-:W-:-:S07]  /*1eeb0*/  @P0 SHF.R.U32.HI R8, RZ, R5, R4 ;  /* 0x00000005ff080219 */ /* 0x000fce0000011604 */
.L_x_3134:
[----:B------:R-:W-:Y:S05]  /*1eec0*/  BSYNC B0 ;  /* 0x0000000000007941 */ /* 0x000fea0003800000 */
.L_x_3132:
[----:B------:R-:W-:-:S05]  /*1eed0*/  IMAD R3, R8, R3, RZ ;  /* 0x0000000308037224 */ /* 0x000fca00078e02ff */
[----:B------:R-:W-:-:S07]  /*1eee0*/  VIMNMX R0, R0, R3, !PT ;  /* 0x0000000300007248 */ /* 0x000fce0007fe0100 */
.L_x_3131:
[----:B------:R-:W-:Y:S01]  /*1eef0*/  ISETP.NE.AND P1, PT, R6, RZ, PT ;  /* 0x000000ff0600720c */ /* 0x000fe20003f25270 */
[----:B------:R-:W-:Y:S01]  /*1ef00*/  IMAD.HI R0, R0, 0x2aaaaaab, RZ ;  /* 0x2aaaaaab00007827 */ /* 0x000fe200078e02ff */
[----:B------:R-:W-:Y:S04]  /*1ef10*/  BSSY B0, `(.L_x_3135) ;  /* 0x0000023000007945 */ /* 0x000fe80003800000 */
[----:B------:R-:W-:-:S04]  /*1ef20*/  SHF.R.U32.HI R3, RZ, 0x1f, R0 ;  /* 0x0000001fff037819 */ /* 0x000fc80000011600 */
[----:B------:R-:W-:Y:S01]  /*1ef30*/  LEA.HI.SX32 R0, R0, R3, 0x1c ;  /* 0x0000000300007211 */ /* 0x000fe200078fe2ff */
[----:B------:R-:W-:Y:S02]  /*1ef40*/  IMAD.MOV.U32 R3, RZ, RZ, RZ ;  /* 0x000000ffff037224 */ /* 0x000fe400078e00ff */
[----:B------:R-:W1:Y:S01]  /*1ef50*/  @!P1 LDC R6, c[0x0][0x9f0] ;  /* 0x00027c00ff069b82 */ /* 0x000e620000000800 */
[----:B------:R-:W-:-:S04]  /*1ef60*/  VIMNMX R0, RZ, R0, !PT ;  /* 0x00000000ff007248 */ /* 0x000fc80007fe0100 */
[----:B------:R-:W-:-:S13]  /*1ef70*/  ISETP.GT.AND P0, PT, R7, R0, PT ;  /* 0x000000000700720c */ /* 0x000fda0003f04270 */
[----:B------:R-:W-:Y:S05]  /*1ef80*/  @!P0 BRA `(.L_x_3136) ;  /* 0x00000000006c8947 */ /* 0x000fea0003800000 */
[----:B-1----:R-:W-:Y:S01]  /*1ef90*/  IABS R4, R6 ;  /* 0x0000000600047213 */ /* 0x002fe20000000000 */
[----:B------:R-:W-:-:S03]  /*1efa0*/  IMAD.MOV.U32 R2, RZ, RZ, RZ ;  /* 0x000000ffff027224 */ /* 0x000fc600078e00ff */
[----:B------:R-:W1:Y:S08]  /*1efb0*/  I2F.RP R5, R4 ;  /* 0x0000000400057306 */ /* 0x000e700000209400 */
[----:B-1----:R-:W1:Y:S02]  /*1efc0*/  MUFU.RCP R5, R5 ;  /* 0x0000000500057308 */ /* 0x002e640000001000 */
[----:B-1----:R-:W-:-:S06]  /*1efd0*/  VIADD R8, R5, 0xffffffe ;  /* 0x0ffffffe05087836 */ /* 0x002fcc0000000000 */
[----:B------:R-:W1:Y:S02]  /*1efe0*/  F2I.FTZ.U32.TRUNC.NTZ R3, R8 ;  /* 0x0000000800037305 */ /* 0x000e64000021f000 */
[----:B-1----:R-:W-:-:S04]  /*1eff0*/  IMAD.MOV R9, RZ, RZ, -R3 ;  /* 0x000000ffff097224 */ /* 0x002fc800078e0a03 */
[----:B------:R-:W-:-:S04]  /*1f000*/  IMAD R9, R9, R4, RZ ;  /* 0x0000000409097224 */ /* 0x000fc800078e02ff */
[----:B------:R-:W-:Y:S01]  /*1f010*/  IMAD.HI.U32 R2, R3, R9, R2 ;  /* 0x0000000903027227 */ /* 0x000fe200078e0002 */
[----:B------:R-:W-:Y:S02]  /*1f020*/  IADD3 R3, R6, -0x1, R7 ;  /* 0xffffffff06037810 */ /* 0x000fe40007ffe007 */
[----:B------:R-:W-:-:S03]  /*1f030*/  IABS R9, R6 ;  /* 0x0000000600097213 */ /* 0x000fc60000000000 */
[----:B------:R-:W-:Y:S02]  /*1f040*/  IMAD.IADD R3, R3, 0x1, -R0 ;  /* 0x0000000103037824 */ /* 0x000fe400078e0a00 */
[----:B------:R-:W-:-:S03]  /*1f050*/  IMAD.MOV R8, RZ, RZ, -R9 ;  /* 0x000000ffff087224 */ /* 0x000fc600078e0a09 */
        /* <DEDUP_REMOVED lines=14> */
.L_x_3136:
[----:B------:R-:W-:Y:S05]  /*1f140*/  BSYNC B0 ;  /* 0x0000000000007941 */ /* 0x000fea0003800000 */
.L_x_3135:
[-C--:B------:R-:W-:Y:S01]  /*1f150*/  IMAD R30, R30, R3.reuse, R0 ;  /* 0x000000031e1e7224 */ /* 0x080fe200078e0200 */
        /* <DEDUP_REMOVED lines=20> */
[----:B---3--:R-:W-:Y:S01]  /*1f2a0*/  IADD3 R24, R0, UR37, R7 ;  /* 0x0000002500187c10 */ /* 0x008fe2000fffe007 */
[----:B------:R-:W-:Y:S06]  /*1f2b0*/  BRA `(.L_x_3139) ;  /* 0x0000003000e47947 */ /* 0x000fec0003800000 */
.L_x_3138:
        /* <DEDUP_REMOVED lines=11> */
[----:B-1----:R-:W-:Y:S02]  /*1f370*/  IMAD.U32 R6, RZ, RZ, UR8 ;  /* 0x00000008ff067e24 */ /* 0x002fe4000f8e00ff */
[----:B------:R-:W-:-:S02]  /*1f380*/  IMAD.U32 R7, RZ, RZ, UR9 ;  /* 0x00000009ff077e24 */ /* 0x000fc4000f8e00ff */
[----:B0-----:R-:W-:Y:S02]  /*1f390*/  IMAD.U32 R10, RZ, RZ, UR4 ;  /* 0x00000004ff0a7e24 */ /* 0x001fe4000f8e00ff */
[----:B------:R-:W-:Y:S02]  /*1f3a0*/  IMAD.U32 R11, RZ, RZ, UR5 ;  /* 0x00000005ff0b7e24 */ /* 0x000fe4000f8e00ff */
[----:B------:R-:W-:Y:S02]  /*1f3b0*/  IMAD.MOV.U32 R8, RZ, RZ, 0x70 ;  /* 0x00000070ff087424 */ /* 0x000fe400078e00ff */
[----:B------:R-:W-:Y:S02]  /*1f3c0*/  IMAD.MOV.U32 R12, RZ, RZ, 0x1 ;  /* 0x00000001ff0c7424 */ /* 0x000fe400078e00ff */
[----:B------:R-:W-:-:S07]  /*1f3d0*/  IMAD.MOV.U32 R13, RZ, RZ, RZ ;  /* 0x000000ffff0d7224 */ /* 0x000fce00078e00ff */
[----:B------:R-:W-:-:S07]  /*1f3e0*/  LEPC R20, `(.L_x_3141) ;  /* 0x000000001014794e */ /* 0x000fce0000000000 */
[----:B--2---:R-:W-:Y:S05]  /*1f3f0*/  CALL.ABS.NOINC R2 ;  /* 0x0000000002007343 */ /* 0x004fea0003c00000 */
.L_x_3141:
[----:B------:R-:W-:Y:S05]  /*1f400*/  BSYNC B6 ;  /* 0x0000000000067941 */ /* 0x000fea0003800000 */
.L_x_3140:
        /* <DEDUP_REMOVED lines=11> */
[----:B-1----:R-:W-:Y:S02]  /*1f4c0*/  IMAD.U32 R6, RZ, RZ, UR8 ;  /* 0x00000008ff067e24 */ /* 0x002fe4000f8e00ff */
[----:B------:R-:W-:-:S02]  /*1f4d0*/  IMAD.U32 R7, RZ, RZ, UR9 ;  /* 0x00000009ff077e24 */ /* 0x000fc4000f8e00ff */
[----:B0-----:R-:W-:Y:S02]  /*1f4e0*/  IMAD.U32 R10, RZ, RZ, UR4 ;  /* 0x00000004ff0a7e24 */ /* 0x001fe4000f8e00ff */
[----:B------:R-:W-:Y:S02]  /*1f4f0*/  IMAD.U32 R11, RZ, RZ, UR5 ;  /* 0x00000005ff0b7e24 */ /* 0x000fe4000f8e00ff */
[----:B------:R-:W-:Y:S02]  /*1f500*/  IMAD.MOV.U32 R8, RZ, RZ, 0x70 ;  /* 0x00000070ff087424 */ /* 0x000fe400078e00ff */
[----:B------:R-:W-:Y:S02]  /*1f510*/  IMAD.MOV.U32 R12, RZ, RZ, 0x1 ;  /* 0x00000001ff0c7424 */ /* 0x000fe400078e00ff */
[----:B--2---:R-:W-:-:S07]  /*1f520*/  IMAD.MOV.U32 R13, RZ, RZ, RZ ;  /* 0x000000ffff0d7224 */ /* 0x004fce00078e00ff */
[----:B------:R-:W-:-:S07]  /*1f530*/  LEPC R20, `(.L_x_3144) ;  /* 0x000000001014794e */ /* 0x000fce0000000000 */
[----:B---3--:R-:W-:Y:S05]  /*1f540*/  CALL.ABS.NOINC R2 ;  /* 0x0000000002007343 */ /* 0x008fea0003c00000 */
.L_x_3144:
        /* <DEDUP_REMOVED lines=15> */
.L_x_3143:
[----:B------:R-:W-:Y:S05]  /*1f640*/  BSYNC B6 ;  /* 0x0000000000067941 */ /* 0x000fea0003800000 */
.L_x_3142:
[----:B------:R-:W-:Y:S01]  /*1f650*/  ULDC.64 UR4, c[0x0][0x9f8] ;  /* 0x00027e0000047ab9 */ /* 0x000fe20000000a00 */
[----:B------:R-:W-:Y:S01]  /*1f660*/  IMAD.MOV.U32 R25, RZ, RZ, R27 ;  /* 0x000000ffff197224 */ /* 0x000fe200078e001b */
[----:B------:R-:W-:Y:S01]  /*1f670*/  ISETP.NE.U32.AND P0, PT, RZ, UR4, PT ;  /* 0x00000004ff007c0c */ /* 0x000fe2000bf05070 */
[----:B------:R-:W2:Y:S01]  /*1f680*/  S2R R20, SR_TID.X ;  /* 0x0000000000147919 */ /* 0x000ea20000002100 */
[----:B------:R-:W3:Y:S01]  /*1f690*/  LDC R8, c[0x0][0x430] ;  /* 0x00010c00ff087b82 */ /* 0x000ee20000000800 */
[----:B------:R-:W-:Y:S01]  /*1f6a0*/  VIADD R0, R32, 0xffffffff ;  /* 0xffffffff20007836 */ /* 0x000fe20000000000 */
[----:B------:R-:W-:Y:S01]  /*1f6b0*/  ISETP.NE.AND.EX P0, PT, RZ, UR5, PT, P0 ;  /* 0x00000005ff007c0c */ /* 0x000fe2000bf05300 */
[----:B------:R-:W-:Y:S02]  /*1f6c0*/  IMAD.MOV.U32 R36, RZ, RZ, RZ ;  /* 0x000000ffff247224 */ /* 0x000fe400078e00ff */
[----:B------:R-:W-:Y:S01]  /*1f6d0*/  IMAD.U32 R9, RZ, RZ, UR38 ;  /* 0x00000026ff097e24 */ /* 0x000fe2000f8e00ff */
[----:B------:R-:W-:Y:S01]  /*1f6e0*/  LOP3.LUT R16, R16, 0xffffffdf, RZ, 0xc0, !PT ;  /* 0xffffffdf10107812 */ /* 0x000fe200078ec0ff */
[----:B------:R-:W-:-:S08]  /*1f6f0*/  ULDC UR4, c[0x0][0x320] ;  /* 0x0000c80000047ab9 */ /* 0x000fd00000000800 */
[----:B------:R-:W4:Y:S01]  /*1f700*/  @P0 LDC.64 R2, c[0x0][0x9f8] ;  /* 0x00027e00ff020b82 */ /* 0x000f220000000a00 */
[----:B--2---:R-:W-:-:S04]  /*1f710*/  LOP3.LUT R20, R20, 0x7f, RZ, 0xc0, !PT ;  /* 0x0000007f14147812 */ /* 0x004fc800078ec0ff */
[----:B------:R-:W-:Y:S01]  /*1f720*/  SHF.R.U32.HI R21, RZ, 0x3, R20 ;  /* 0x00000003ff157819 */ /* 0x000fe20000011614 */
[----:B----4-:R-:W-:-:S05]  /*1f730*/  @P0 IMAD.WIDE R2, R27, 0x4, R2 ;  /* 0x000000041b020825 */ /* 0x010fca00078e0202 */
[----:B------:R2:W4:Y:S01]  /*1f740*/  @P0 LDG.E R25, desc[UR52][R2.64] ;  /* 0x0000003402190981 */ /* 0x000522000c1e1900 */
[----:B---3--:R-:W-:Y:S01]  /*1f750*/  ISETP.NE.AND P1, PT, R8, 0x1, PT ;  /* 0x000000010800780c */ /* 0x008fe20003f25270 */
[----:B------:R-:W3:-:S12]  /*1f760*/  S2R R20, SR_TID.X ;  /* 0x0000000000147919 */ /* 0x000ed80000002100 */
[----:B-1----:R-:W1:Y:S08]  /*1f770*/  @P1 LDC R6, c[0x0][0x434] ;  /* 0x00010d00ff061b82 */ /* 0x002e700000000800 */
[----:B------:R-:W0:Y:S01]  /*1f780*/  @P1 LDC R4, c[0x0][0x438] ;  /* 0x00010e00ff041b82 */ /* 0x000e220000000800 */
[----:B---3--:R-:W-:-:S05]  /*1f790*/  IMAD.SHL.U32 R20, R20, 0x10, RZ ;  /* 0x0000001014147824 */ /* 0x008fca00078e00ff */
[----:B------:R-:W-:-:S05]  /*1f7a0*/  LOP3.LUT R20, R21, 0x70, R20, 0xf8, !PT ;  /* 0x0000007015147812 */ /* 0x000fca00078ef814 */
[----:B------:R-:W-:-:S05]  /*1f7b0*/  IMAD R37, R0, 0x60, R20 ;  /* 0x0000006000257824 */ /* 0x000fca00078e0214 */
[C---:B------:R-:W-:Y:S01]  /*1f7c0*/  ISETP.GE.AND P0, PT, R37.reuse, R22, PT ;  /* 0x000000162500720c */ /* 0x040fe20003f06270 */
[----:B------:R-:W-:-:S03]  /*1f7d0*/  IMAD.IADD R37, R37, 0x1, R31 ;  /* 0x0000000125257824 */ /* 0x000fc600078e021f */
[----:B------:R-:W-:Y:S01]  /*1f7e0*/  ISETP.GT.U32.OR P0, PT, R20, 0x5f, P0 ;  /* 0x0000005f1400780c */ /* 0x000fe20000704470 */
[----:B-1----:R-:W-:-:S04]  /*1f7f0*/  @P1 IMAD.HI.U32 R5, R37, R6, RZ ;  /* 0x0000000625051227 */ /* 0x002fc800078e00ff */
[----:B------:R-:W-:Y:S01]  /*1f800*/  IMAD.MOV.U32 R6, RZ, RZ, R37 ;  /* 0x000000ffff067224 */ /* 0x000fe200078e0025 */
[----:B0-----:R-:W-:-:S07]  /*1f810*/  @P1 SHF.R.U32.HI R6, RZ, R4, R5 ;  /* 0x00000004ff061219 */ /* 0x001fce0000011605 */
[----:B--2---:R-:W0:Y:S01]  /*1f820*/  @!P0 LDC.64 R2, c[0x0][0x428] ;  /* 0x00010a00ff028b82 */ /* 0x004e220000000a00 */
[--C-:B------:R-:W-:Y:S01]  /*1f830*/  @!P0 SHF.R.S32.HI R5, RZ, 0x1f, R6.reuse ;  /* 0x0000001fff058819 */ /* 0x100fe20000011406 */
[----:B------:R-:W-:Y:S01]  /*1f840*/  @!P0 IMAD.MOV.U32 R4, RZ, RZ, R6 ;  /* 0x000000ffff048224 */ /* 0x000fe200078e0006 */
[----:B------:R-:W-:Y:S01]  /*1f850*/  ISETP.NE.AND P2, PT, R9, 0x3, PT ;  /* 0x000000030900780c */ /* 0x000fe20003f45270 */
[----:B------:R-:W-:Y:S01]  /*1f860*/  UMOV UR5, 0xffffffff ;  /* 0xffffffff00057882 */ /* 0x000fe20000000000 */
[----:B----4-:R-:W-:Y:S01]  /*1f870*/  SHF.R.S32.HI R32, RZ, 0x1f, R25 ;  /* 0x0000001fff207819 */ /* 0x010fe20000011419 */
[----:B0-----:R-:W-:-:S04]  /*1f880*/  @!P0 IMAD.WIDE.U32 R4, R25, R2, R4 ;  /* 0x0000000219048225 */ /* 0x001fc800078e0004 */
[----:B------:R-:W-:-:S04]  /*1f890*/  @!P0 IMAD R7, R32, R2, RZ ;  /* 0x0000000220078224 */ /* 0x000fc800078e02ff */
[----:B------:R-:W-:Y:S02]  /*1f8a0*/  @!P0 IMAD R7, R25, R3, R7 ;  /* 0x0000000319078224 */ /* 0x000fe400078e0207 */
[----:B------:R-:W0:Y:S02]  /*1f8b0*/  @!P0 LDC.64 R2, c[0x0][0x418] ;  /* 0x00010600ff028b82 */ /* 0x000e240000000a00 */
[----:B------:R-:W-:Y:S01]  /*1f8c0*/  @!P0 IMAD.IADD R7, R5, 0x1, R7 ;  /* 0x0000000105078824 */ /* 0x000fe200078e0207 */
[----:B0-----:R-:W-:-:S04]  /*1f8d0*/  @!P0 LEA R2, P1, R4, R2, 0x2 ;  /* 0x0000000204028211 */ /* 0x001fc800078210ff */
[----:B------:R-:W-:-:S05]  /*1f8e0*/  @!P0 LEA.HI.X R3, R4, R3, R7, 0x2, P1 ;  /* 0x0000000304038211 */ /* 0x000fca00008f1407 */
[----:B------:R0:W5:Y:S01]  /*1f8f0*/  @!P0 LDG.E R36, desc[UR52][R2.64] ;  /* 0x0000003402248981 */ /* 0x000162000c1e1900 */
[----:B------:R-:W-:Y:S01]  /*1f900*/  ISETP.GT.U32.AND P0, PT, R20, 0x5f, PT ;  /* 0x0000005f1400780c */ /* 0x000fe20003f04070 */
[----:B------:R-:W-:Y:S01]  /*1f910*/  IMAD.MOV R4, RZ, RZ, -R6 ;  /* 0x000000ffff047224 */ /* 0x000fe200078e0a06 */
[----:B------:R-:W1:Y:S03]  /*1f920*/  S2R R20, SR_TID.X ;  /* 0x0000000000147919 */ /* 0x000e660000002100 */
[----:B------:R-:W-:-:S08]  /*1f930*/  IMAD R37, R8, R4, R37 ;  /* 0x0000000408257224 */ /* 0x000fd000078e0225 */
[----:B------:R-:W-:-:S04]  /*1f940*/  @P0 LOP3.LUT R16, R16, 0x20, RZ, 0xfc, !PT ;  /* 0x0000002010100812 */ /* 0x000fc800078efcff */
[----:B------:R-:W-:-:S04]  /*1f950*/  LOP3.LUT R16, R16, 0xffffffbf, RZ, 0xc0, !PT ;  /* 0xffffffbf10107812 */ /* 0x000fc800078ec0ff */
[----:B------:R-:W-:-:S04]  /*1f960*/  @P2 LOP3.LUT R16, R16, 0x40, RZ, 0xfc, !PT ;  /* 0x0000004010102812 */ /* 0x000fc800078efcff */
[----:B------:R-:W-:Y:S01]  /*1f970*/  LOP3.LUT R16, R16, 0xfffffff7, RZ, 0xc0, !PT ;  /* 0xfffffff710107812 */ /* 0x000fe200078ec0ff */
[----:B-1----:R-:W-:-:S05]  /*1f980*/  IMAD.SHL.U32 R20, R20, 0x8, RZ ;  /* 0x0000000814147824 */ /* 0x002fca00078e00ff */
[----:B------:R-:W-:-:S04]  /*1f990*/  LOP3.LUT R20, R20, 0x38, RZ, 0xc0, !PT ;  /* 0x0000003814147812 */ /* 0x000fc800078ec0ff */
[C---:B------:R-:W-:Y:S02]  /*1f9a0*/  LOP3.LUT R11, R20.reuse, 0x40, RZ, 0xfc, !PT ;  /* 0x00000040140b7812 */ /* 0x040fe400078efcff */
[----:B------:R-:W-:Y:S02]  /*1f9b0*/  LOP3.LUT R10, R20, 0x80, RZ, 0xfc, !PT ;  /* 0x00000080140a7812 */ /* 0x000fe400078efcff */
[----:B------:R-:W-:Y:S02]  /*1f9c0*/  ISETP.GE.AND P4, PT, R11, UR4, PT ;  /* 0x000000040b007c0c */ /* 0x000fe4000bf86270 */
[----:B------:R-:W-:Y:S02]  /*1f9d0*/  ISETP.GE.AND P3, PT, R10, UR4, PT ;  /* 0x000000040a007c0c */ /* 0x000fe4000bf66270 */
        /* <DEDUP_REMOVED lines=11> */
.L_x_3310:
[----:B------:R-:W-:Y:S01]  /*1fa90*/  SEL R6, RZ, 0x1, P0 ;  /* 0x00000001ff067807 */ /* 0x000fe20000000000 */
[----:B------:R-:W-:Y:S06]  /*1faa0*/  @!P2 BRA `(.L_x_3146) ;  /* 0x000000000004a947 */ /* 0x000fec0003800000 */
[----:B------:R-:W-:Y:S01]  /*1fab0*/  BPT.TRAP 0x1 ;  /* 0x000000040000795c */ /* 0x000fe20000300000 */
.L_x_3146:
[----:B------:R-:W-:Y:S01]  /*1fac0*/  IMAD R22, R0, -0x60, R22 ;  /* 0xffffffa000167824 */ /* 0x000fe200078e0216 */
[----:B------:R-:W-:Y:S01]  /*1fad0*/  SHF.L.U32 R0, R23, 0x1f, RZ ;  /* 0x0000001f17007819 */ /* 0x000fe200000006ff */
[----:B------:R-:W-:Y:S01]  /*1fae0*/  IMAD R33, R19, 0x8, R17 ;  /* 0x0000000813217824 */ /* 0x000fe200078e0211 */
[----:B------:R-:W-:Y:S03]  /*1faf0*/  BSSY B0, `(.L_x_3147) ;  /* 0x0000003000007945 */ /* 0x000fe60003800000 */
[----:B------:R-:W0:Y:S02]  /*1fb00*/  SYNCS.PHASECHK.TRANS64.TRYWAIT P0, [R33+URZ+0x22840], R0 ;  /* 0x02284000210075a7 */ /* 0x000e24000800017f */
[----:B0-----:R-:W-:Y:S05]  /*1fb10*/  @!P0 BRA `(.L_x_3148) ;  /* 0x0000006000948947 */ /* 0x001fea0003800000 */
.L_x_3311:
[----:B------:R-:W-:Y:S05]  /*1fb20*/  BSYNC B0 ;  /* 0x0000000000007941 */ /* 0x000fea0003800000 */
.L_x_3147:
        /* <DEDUP_REMOVED lines=87> */
.L_x_3325:
        /* <DEDUP_REMOVED lines=10> */
.L_x_3150:
        /* <DEDUP_REMOVED lines=11> */
.L_x_3151:
[----:B0-----:R0:W5:Y:S01]  /*201f0*/  LDL.LU R3, [R1+0x8] ;  /* 0x0000080001037983 */ /* 0x0011620000300800 */
        /* <DEDUP_REMOVED lines=9> */
[----:B------:R-:W-:Y:S01]  /*20290*/  SEL R34, RZ, 0x8, P0 ;  /* 0x00000008ff227807 */ /* 0x000fe20000000000 */
[----:B------:R-:W-:Y:S01]  /*202a0*/  BSSY B6, `(.L_x_3152) ;  /* 0x0000025000067945 */ /* 0x000fe20003800000 */
[----:B------:R-:W-:-:S02]  /*202b0*/  IADD3 R0, R2, R0, R6 ;  /* 0x0000000002007210 */ /* 0x000fc40007ffe006 */
[----:B------:R-:W-:-:S03]  /*202c0*/  ISETP.NE.U32.AND P0, PT, RZ, UR4, PT ;  /* 0x00000004ff007c0c */ /* 0x000fc6000bf05070 */
[----:B------:R-:W-:Y:S01]  /*202d0*/  IMAD.IADD R34, R0, 0x1, R34 ;  /* 0x0000000100227824 */ /* 0x000fe200078e0222 */
[----:B------:R-:W-:Y:S01]  /*202e0*/  ISETP.NE.AND.EX P0, PT, RZ, UR5, PT, P0 ;  /* 0x00000005ff007c0c */ /* 0x000fe2000bf05300 */
[----:B------:R-:W-:Y:S01]  /*202f0*/  VIADD R0, R17, 0x18400 ;  /* 0x0001840011007836 */ /* 0x000fe20000000000 */
[----:B------:R-:W-:Y:S02]  /*20300*/  ULDC.64 UR4, c[0x0][0x298] ;  /* 0x0000a60000047ab9 */ /* 0x000fe40000000a00 */
[----:B------:R-:W-:Y:S02]  /*20310*/  SEL R2, R27, RZ, !P0 ;  /* 0x000000ff1b027207 */ /* 0x000fe40004000000 */
[----:B------:R-:W-:Y:S02]  /*20320*/  LOP3.LUT P1, RZ, R0, 0x3ff, RZ, 0xc0, !PT ;  /* 0x000003ff00ff7812 */ /* 0x000fe4000782c0ff */
[----:B------:R-:W-:-:S04]  /*20330*/  SHF.R.S32.HI R0, RZ, 0x1f, R27 ;  /* 0x0000001fff007819 */ /* 0x000fc8000001141b */
[----:B------:R-:W-:-:S05]  /*20340*/  SEL R0, R0, RZ, !P0 ;  /* 0x000000ff00007207 */ /* 0x000fca0004000000 */
[----:B------:R1:W-:Y:S04]  /*20350*/  STL [R1+0x30], R0 ;  /* 0x0000300001007387 */ /* 0x0003e80000100800 */
[----:B------:R2:W-:Y:S01]  /*20360*/  STL [R1+0x18], R2 ;  /* 0x0000180201007387 */ /* 0x0005e20000100800 */
[----:B-1---5:R-:W-:-:S05]  /*20370*/  SHF.R.S32.HI R0, RZ, 0x1f, R3 ;  /* 0x0000001fff007819 */ /* 0x022fca0000011403 */
[----:B------:R-:W-:-:S04]  /*20380*/  IMAD R0, R0, UR4, RZ ;  /* 0x0000000400007c24 */ /* 0x000fc8000f8e02ff */
[C---:B------:R-:W-:Y:S02]  /*20390*/  IMAD R0, R3.reuse, UR5, R0 ;  /* 0x0000000503007c24 */ /* 0x040fe4000f8e0200 */
[----:B--2---:R-:W-:-:S04]  /*203a0*/  IMAD.WIDE.U32 R2, R3, UR4, RZ ;  /* 0x0000000403027c25 */ /* 0x004fc8000f8e00ff */
[----:B------:R-:W-:Y:S01]  /*203b0*/  IMAD.IADD R0, R3, 0x1, R0 ;  /* 0x0000000103007824 */ /* 0x000fe200078e0200 */
[----:B------:R1:W-:Y:S04]  /*203c0*/  STL.64 [R1+0x10], R2 ;  /* 0x0000100201007387 */ /* 0x0003e80000100a00 */
[----:B------:R1:W-:Y:S01]  /*203d0*/  STL [R1+0x8], R0 ;  /* 0x0000080001007387 */ /* 0x0003e20000100800 */
[----:B------:R-:W-:Y:S05]  /*203e0*/  @!P1 BRA `(.L_x_3153) ;  /* 0x0000000000409947 */ /* 0x000fea0003800000 */
[----:B-1----:R-:W-:Y:S01]  /*203f0*/  MOV R2, 0x0 ;  /* 0x0000000000027802 */ /* 0x002fe20000000f00 */
        /* <DEDUP_REMOVED lines=15> */
.L_x_3153:
[----:B------:R-:W-:Y:S05]  /*204f0*/  BSYNC B6 ;  /* 0x0000000000067941 */ /* 0x000fea0003800000 */
.L_x_3152:
[----:B-1----:R-:W2:Y:S01]  /*20500*/  LDL.LU R0, [R1+0x8] ;  /* 0x0000080001007983 */ /* 0x002ea20000300800 */
[----:B------:R-:W-:Y:S01]  /*20510*/  ULDC.64 UR4, c[0x0][0x2d8] ;  /* 0x0000b60000047ab9 */ /* 0x000fe20000000a00 */
[----:B------:R-:W1:Y:S02]  /*20520*/  LDC R7, c[0x0][0x448] ;  /* 0x00011200ff077b82 */ /* 0x000e640000000800 */
[----:B------:R-:W2:Y:S04]  /*20530*/  LDL.LU.64 R2, [R1+0x10] ;  /* 0x0000100001027983 */ /* 0x000ea80000300a00 */
[----:B------:R-:W3:Y:S04]  /*20540*/  LDL.LU R20, [R1+0x30] ;  /* 0x0000300001147983 */ /* 0x000ee80000300800 */
[----:B------:R-:W4:Y:S04]  /*20550*/  LDL.LU R21, [R1+0x18] ;  /* 0x0000180001157983 */ /* 0x000f280000300800 */
[----:B------:R0:W5:Y:S01]  /*20560*/  LDL R8, [R1+0x4] ;  /* 0x0000040001087983 */ /* 0x0001620000100800 */
[----:B-1----:R-:W-:-:S13]  /*20570*/  ISETP.NE.AND P0, PT, R7, 0x1, PT ;  /* 0x000000010700780c */ /* 0x002fda0003f05270 */
[----:B------:R-:W1:Y:S01]  /*20580*/  @P0 LDC R6, c[0x0][0x44c] ;  /* 0x00011300ff060b82 */ /* 0x000e620000000800 */
[----:B--2---:R-:W-:Y:S02]  /*20590*/  IMAD.MOV.U32 R3, RZ, RZ, R0 ;  /* 0x000000ffff037224 */ /* 0x004fe400078e0000 */
[----:B------:R-:W-:-:S04]  /*205a0*/  IMAD.WIDE.U32 R2, R26, UR4, R2 ;  /* 0x000000041a027c25 */ /* 0x000fc8000f8e0002 */
[----:B------:R-:W-:Y:S01]  /*205b0*/  IMAD R3, R26, UR5, R3 ;  /* 0x000000051a037c24 */ /* 0x000fe2000f8e0203 */
[----:B------:R-:W-:Y:S02]  /*205c0*/  ULDC.64 UR4, c[0x0][0x2e0] ;  /* 0x0000b80000047ab9 */ /* 0x000fe40000000a00 */
[----:B---3--:R-:W-:Y:S02]  /*205d0*/  IMAD R0, R20, UR4, RZ ;  /* 0x0000000414007c24 */ /* 0x008fe4000f8e02ff */
[----:B------:R-:W2:Y:S01]  /*205e0*/  S2R R20, SR_TID.X ;  /* 0x0000000000147919 */ /* 0x000ea20000002100 */
[----:B----4-:R-:W-:-:S04]  /*205f0*/  IMAD.WIDE.U32 R2, R21, UR4, R2 ;  /* 0x0000000415027c25 */ /* 0x010fc8000f8e0002 */
[----:B------:R-:W-:Y:S01]  /*20600*/  IMAD R0, R21, UR5, R0 ;  /* 0x0000000515007c24 */ /* 0x000fe2000f8e0200 */
[----:B------:R-:W3:Y:S01]  /*20610*/  S2R R9, SR_TID.X ;  /* 0x0000000000097919 */ /* 0x000ee20000002100 */
[----:B------:R-:W-:Y:S02]  /*20620*/  ULDC.64 UR4, c[0x0][0x2d0] ;  /* 0x0000b40000047ab9 */ /* 0x000fe40000000a00 */
[----:B------:R-:W-:Y:S02]  /*20630*/  IMAD.IADD R3, R3, 0x1, R0 ;  /* 0x0000000103037824 */ /* 0x000fe400078e0200 */
[----:B------:R-:W4:Y:S01]  /*20640*/  @P0 LDC R0, c[0x0][0x450] ;  /* 0x00011400ff000b82 */ /* 0x000f220000000800 */
[----:B--2---:R-:W-:-:S04]  /*20650*/  LOP3.LUT R20, R20, 0x7f, RZ, 0xc0, !PT ;  /* 0x0000007f14147812 */ /* 0x004fc800078ec0ff */
[----:B------:R-:W-:Y:S02]  /*20660*/  SHF.R.U32.HI R21, RZ, 0x3, R20 ;  /* 0x00000003ff157819 */ /* 0x000fe40000011614 */
[----:B------:R-:W2:Y:S02]  /*20670*/  S2R R20, SR_TID.X ;  /* 0x0000000000147919 */ /* 0x000ea40000002100 */
[----:B--2---:R-:W-:-:S05]  /*20680*/  IMAD.SHL.U32 R20, R20, 0x10, RZ ;  /* 0x0000001014147824 */ /* 0x004fca00078e00ff */
[----:B------:R-:W-:-:S05]  /*20690*/  LOP3.LUT R20, R21, 0x70, R20, 0xf8, !PT ;  /* 0x0000007015147812 */ /* 0x000fca00078ef814 */
[----:B------:R-:W-:Y:S02]  /*206a0*/  IMAD.IADD R5, R20, 0x1, R35 ;  /* 0x0000000114057824 */ /* 0x000fe400078e0223 */
[----:B------:R0:W5:Y:S02]  /*206b0*/  LDL R20, [R1] ;  /* 0x0000000001147983 */ /* 0x0001640000100800 */
[----:B-1----:R-:W-:-:S04]  /*206c0*/  @P0 IMAD.HI.U32 R6, R5, R6, RZ ;  /* 0x0000000605060227 */ /* 0x002fc800078e00ff */
[----:B------:R-:W-:Y:S01]  /*206d0*/  IMAD.MOV.U32 R4, RZ, RZ, R5 ;  /* 0x000000ffff047224 */ /* 0x000fe200078e0005 */
[----:B----4-:R-:W-:Y:S01]  /*206e0*/  @P0 SHF.R.U32.HI R4, RZ, R0, R6 ;  /* 0x00000000ff040219 */ /* 0x010fe20000011606 */
[----:B------:R-:W1:Y:S04]  /*206f0*/  S2R R21, SR_TID.X ;  /* 0x0000000000157919 */ /* 0x000e680000002100 */
        /* <DEDUP_REMOVED lines=13> */
[----:B---3--:R-:W-:Y:S01]  /*207d0*/  IMAD.SHL.U32 R9, R9, 0x8, RZ ;  /* 0x0000000809097824 */ /* 0x008fe200078e00ff */
[C---:B------:R-:W-:Y:S01]  /*207e0*/  LEA R0, P0, R2.reuse, UR4, 0x1 ;  /* 0x0000000402007c11 */ /* 0x040fe2000f8008ff */
[----:B------:R-:W-:Y:S01]  /*207f0*/  IMAD.IADD R4, R3, 0x1, R4 ;  /* 0x0000000103047824 */ /* 0x000fe200078e0204 */
[----:B------:R-:W-:Y:S02]  /*20800*/  ULDC UR4, c[0x0][0x2b8] ;  /* 0x0000ae0000047ab9 */ /* 0x000fe40000000800 */
[----:B------:R-:W-:Y:S02]  /*20810*/  LOP3.LUT R9, R9, 0x38, RZ, 0xc0, !PT ;  /* 0x0000003809097812 */ /* 0x000fe400078ec0ff */
[----:B------:R-:W-:Y:S01]  /*20820*/  LEA.HI.X R4, R2, UR5, R4, 0x1, P0 ;  /* 0x0000000502047c11 */ /* 0x000fe200080f0c04 */
[----:B------:R-:W-:Y:S01]  /*20830*/  UMOV UR5, 0xffffffff ;  /* 0xffffffff00057882 */ /* 0x000fe20000000000 */
[----:B-1----:R-:W-:-:S02]  /*20840*/  LOP3.LUT R21, R21, 0x7f, RZ, 0xc0, !PT ;  /* 0x0000007f15157812 */ /* 0x002fc400078ec0ff */
[----:B------:R-:W-:Y:S02]  /*20850*/  ISETP.GE.AND P1, PT, R9, UR4, PT ;  /* 0x0000000409007c0c */ /* 0x000fe4000bf26270 */
[----:B------:R-:W-:Y:S01]  /*20860*/  SHF.R.U32.HI R10, RZ, 0x3, R21 ;  /* 0x00000003ff0a7819 */ /* 0x000fe20000011615 */
[----:B0-----:R-:W-:Y:S10]  /*20870*/  BRA.DIV UR5, `(.L_x_3154) ;  /* 0x0000005e05507947 */ /* 0x001ff4000b800000 */
        /* <DEDUP_REMOVED lines=74> */
.L_x_3342:
        /* <DEDUP_REMOVED lines=10> */
.L_x_3155:
        /* <DEDUP_REMOVED lines=18> */
.L_x_3343:
[----:B------:R-:W-:Y:S05]  /*20ee0*/  BSYNC B0 ;  /* 0x0000000000007941 */ /* 0x000fea0003800000 */
.L_x_3156:
[----:B------:R-:W-:-:S05]  /*20ef0*/  IMAD.U32 R2, RZ, RZ, UR38 ;  /* 0x00000026ff027e24 */ /* 0x000fca000f8e00ff */
[----:B------:R-:W-:-:S13]  /*20f00*/  ISETP.NE.AND P0, PT, R2, 0x3, PT ;  /* 0x000000030200780c */ /* 0x000fda0003f05270 */
[----:B------:R-:W-:Y:S05]  /*20f10*/  @!P0 BRA `(.L_x_3158) ;  /* 0x0000000000048947 */ /* 0x000fea0003800000 */
[----:B------:R-:W-:Y:S01]  /*20f20*/  BPT.TRAP 0x1 ;  /* 0x000000040000795c */ /* 0x000fe20000300000 */
.L_x_3158:
[----:B0-----:R-:W-:Y:S01]  /*20f30*/  SHF.L.U32 R0, R23, 0x1f, RZ ;  /* 0x0000001f17007819 */ /* 0x001fe200000006ff */
[----:B------:R-:W-:Y:S03]  /*20f40*/  BSSY B0, `(.L_x_3159) ;  /* 0x0000003000007945 */ /* 0x000fe60003800000 */
[----:B------:R-:W0:Y:S02]  /*20f50*/  SYNCS.PHASECHK.TRANS64.TRYWAIT P0, [R33+URZ+0x22860], R0 ;  /* 0x02286000210075a7 */ /* 0x000e24000800017f */
[----:B0-----:R-:W-:Y:S05]  /*20f60*/  @!P0 BRA `(.L_x_3160) ;  /* 0x00000060004c8947 */ /* 0x001fea0003800000 */
.L_x_3344:
[----:B------:R-:W-:Y:S05]  /*20f70*/  BSYNC B0 ;  /* 0x0000000000007941 */ /* 0x000fea0003800000 */
.L_x_3159:
[----:B------:R-:W0:Y:S01]  /*20f80*/  LDL.LU R2, [R1+0x24] ;  /* 0x0000240001027983 */ /* 0x000e220000300800 */
[----:B------:R-:W-:Y:S01]  /*20f90*/  ULDC.64 UR4, c[0x0][0x328] ;  /* 0x0000ca0000047ab9 */ /* 0x000fe20000000a00 */
[----:B------:R-:W-:Y:S02]  /*20fa0*/  ULDC.64 UR6, c[0x0][0x318] ;  /* 0x0000c60000067ab9 */ /* 0x000fe40000000a00 */
[----:B------:R-:W2:Y:S01]  /*20fb0*/  LDL.LU R4, [R1+0x28] ;  /* 0x0000280001047983 */ /* 0x000ea20000300800 */
[----:B0-----:R-:W-:Y:S02]  /*20fc0*/  IMAD R0, R2, UR4, RZ ;  /* 0x0000000402007c24 */ /* 0x001fe4000f8e02ff */
[----:B------:R-:W-:-:S04]  /*20fd0*/  IMAD.WIDE.U32 R2, R37, UR4, RZ ;  /* 0x0000000425027c25 */ /* 0x000fc8000f8e00ff */
        /* <DEDUP_REMOVED lines=87> */
.L_x_3358:
        /* <DEDUP_REMOVED lines=15> */
.L_x_3162:
        /* <DEDUP_REMOVED lines=11> */
.L_x_3163:
[----:B------:R-:W2:Y:S01]  /*216f0*/  LDL.LU R2, [R1+0x1c] ;  /* 0x00001c0001027983 */ /* 0x000ea20000300800 */
[----:B------:R0:W-:Y:S01]  /*21700*/  SYNCS.ARRIVE.TRANS64.A1T0 RZ, [R33+URZ+0x22850], RZ ;  /* 0x022850ff21ff79a7 */ /* 0x0001e2000810003f */
[----:B------:R-:W-:Y:S01]  /*21710*/  BSSY B0, `(.L_x_3164) ;  /* 0x00000dc000007945 */ /* 0x000fe20003800000 */
[----:B--2---:R-:W-:-:S05]  /*21720*/  VIADD R10, R2, 0xfffffffe ;  /* 0xfffffffe020a7836 */ /* 0x004fca0000000000 */
[----:B------:R-:W-:-:S13]  /*21730*/  ISETP.GE.AND P0, PT, R10, R30, PT ;  /* 0x0000001e0a00720c */ /* 0x000fda0003f06270 */
[----:B0-----:R-:W-:Y:S05]  /*21740*/  @!P0 BRA `(.L_x_3165) ;  /* 0x0000000c00608947 */ /* 0x001fea0003800000 */
.L_x_3178:
[----:B0-----:R-:W0:Y:S01]  /*21750*/  S2R R2, SR_TID.X ;  /* 0x0000000000027919 */ /* 0x001e220000002100 */
[----:B------:R-:W1:Y:S01]  /*21760*/  LDC R8, c[0x0][0x430] ;  /* 0x00010c00ff087b82 */ /* 0x000e620000000800 */
[----:B------:R-:W-:Y:S01]  /*21770*/  IMAD R9, R10, 0x60, R31 ;  /* 0x000000600a097824 */ /* 0x000fe200078e021f */
[----:B--2---:R-:W2:Y:S01]  /*21780*/  S2R R4, SR_TID.X ;  /* 0x0000000000047919 */ /* 0x004ea20000002100 */
        /* <DEDUP_REMOVED lines=12> */
[----:B---3--:R-:W3:Y:S01]  /*21850*/  @!P1 LDC.64 R6, c[0x0][0x418] ;  /* 0x00010600ff069b82 */ /* 0x008ee20000000a00 */
[----:B-1----:R-:W-:-:S05]  /*21860*/  @P0 IMAD.HI.U32 R2, R9, R2, RZ ;  /* 0x0000000209020227 */ /* 0x002fca00078e00ff */
[----:B0-----:R-:W-:-:S04]  /*21870*/  @P0 SHF.R.U32.HI R11, RZ, R3, R2 ;  /* 0x00000003ff0b0219 */ /* 0x001fc80000011602 */
[----:B------:R-:W-:Y:S01]  /*21880*/  @!P1 SHF.R.S32.HI R3, RZ, 0x1f, R11 ;  /* 0x0000001fff039819 */ /* 0x000fe2000001140b */
[----:B--2---:R-:W-:-:S04]  /*21890*/  @!P1 IMAD R2, R32, R4, RZ ;  /* 0x0000000420029224 */ /* 0x004fc800078e02ff */
[----:B------:R-:W-:Y:S02]  /*218a0*/  @!P1 IMAD R5, R25, R5, R2 ;  /* 0x0000000519059224 */ /* 0x000fe400078e0202 */
[----:B------:R-:W-:-:S04]  /*218b0*/  @!P1 IMAD.MOV.U32 R2, RZ, RZ, R11 ;  /* 0x000000ffff029224 */ /* 0x000fc800078e000b */
[----:B------:R-:W-:-:S04]  /*218c0*/  @!P1 IMAD.WIDE.U32 R2, R25, R4, R2 ;  /* 0x0000000419029225 */ /* 0x000fc800078e0002 */
[----:B------:R-:W-:Y:S01]  /*218d0*/  @!P1 IMAD.IADD R5, R5, 0x1, R3 ;  /* 0x0000000105059824 */ /* 0x000fe200078e0203 */
[C---:B---3--:R-:W-:Y:S01]  /*218e0*/  @!P1 LEA R6, P0, R2.reuse, R6, 0x2 ;  /* 0x0000000602069211 */ /* 0x048fe200078010ff */
[----:B------:R-:W-:Y:S02]  /*218f0*/  IMAD.MOV.U32 R4, RZ, RZ, RZ ;  /* 0x000000ffff047224 */ /* 0x000fe400078e00ff */
[----:B------:R-:W-:Y:S01]  /*21900*/  IMAD.U32 R12, RZ, RZ, UR38 ;  /* 0x00000026ff0c7e24 */ /* 0x000fe2000f8e00ff */
[----:B------:R-:W-:Y:S02]  /*21910*/  @!P1 LEA.HI.X R7, R2, R7, R5, 0x2, P0 ;  /* 0x0000000702079211 */ /* 0x000fe400000f1405 */
[----:B------:R-:W-:-:S03]  /*21920*/  ISETP.NE.AND P0, PT, R19, 0x2, PT ;  /* 0x000000021300780c */ /* 0x000fc60003f05270 */
[----:B------:R0:W5:Y:S01]  /*21930*/  @!P1 LDG.E R4, desc[UR52][R6.64] ;  /* 0x0000003406049981 */ /* 0x000162000c1e1900 */
[----:B------:R-:W-:Y:S01]  /*21940*/  ISETP.NE.AND P1, PT, R12, 0x3, PT ;  /* 0x000000030c00780c */ /* 0x000fe20003f25270 */
[----:B------:R-:W-:Y:S01]  /*21950*/  IMAD.MOV.U32 R3, RZ, RZ, R10 ;  /* 0x000000ffff037224 */ /* 0x000fe200078e000a */
[----:B------:R-:W-:Y:S01]  /*21960*/  SEL R2, RZ, 0x1, P0 ;  /* 0x00000001ff027807 */ /* 0x000fe20000000000 */
[----:B------:R-:W-:Y:S01]  /*21970*/  IMAD.MOV R5, RZ, RZ, -R11 ;  /* 0x000000ffff057224 */ /* 0x000fe200078e0a0b */
[----:B------:R-:W-:Y:S05]  /*21980*/  YIELD ;  /* 0x0000000000007946 */ /* 0x000fea0003800000 */
[----:B------:R-:W-:Y:S01]  /*21990*/  SEL R19, R19, RZ, P0 ;  /* 0x000000ff13137207 */ /* 0x000fe20000000000 */
[----:B------:R-:W-:Y:S01]  /*219a0*/  IMAD R5, R8, R5, R9 ;  /* 0x0000000508057224 */ /* 0x000fe200078e0209 */
[----:B------:R-:W-:Y:S01]  /*219b0*/  LOP3.LUT R23, R23, R2, RZ, 0x3c, !PT ;  /* 0x0000000217177212 */ /* 0x000fe200078e3cff */
[----:B------:R-:W-:Y:S01]  /*219c0*/  VIADD R10, R10, 0xffffffff ;  /* 0xffffffff0a0a7836 */ /* 0x000fe20000000000 */
[----:B------:R-:W-:Y:S01]  /*219d0*/  ISETP.GT.AND P2, PT, R3, R30, PT ;  /* 0x0000001e0300720c */ /* 0x000fe20003f44270 */
[----:B0-----:R-:W-:-:S12]  /*219e0*/  @!P1 BRA `(.L_x_3166) ;  /* 0x0000000000049947 */ /* 0x001fd80003800000 */
[----:B------:R-:W-:Y:S01]  /*219f0*/  BPT.TRAP 0x1 ;  /* 0x000000040000795c */ /* 0x000fe20000300000 */
.L_x_3166:
[----:B------:R-:W-:Y:S01]  /*21a00*/  IMAD R6, R19, 0x8, R17 ;  /* 0x0000000813067824 */ /* 0x000fe200078e0211 */
[----:B------:R-:W-:Y:S01]  /*21a10*/  SHF.L.U32 R22, R23, 0x1f, RZ ;  /* 0x0000001f17167819 */ /* 0x000fe200000006ff */
[----:B------:R-:W-:Y:S01]  /*21a20*/  BSSY B1, `(.L_x_3167) ;  /* 0x0000004000017945 */ /* 0x000fe20003800000 */
[----:B------:R-:W-:Y:S02]  /*21a30*/  SHF.R.S32.HI R20, RZ, 0x1f, R5 ;  /* 0x0000001fff147819 */ /* 0x000fe40000011405 */
[----:B------:R-:W0:Y:S02]  /*21a40*/  SYNCS.PHASECHK.TRANS64.TRYWAIT P0, [R6+URZ+0x22840], R22 ;  /* 0x02284016060075a7 */ /* 0x000e24000800017f */
[----:B0-----:R-:W-:Y:S05]  /*21a50*/  @!P0 BRA `(.L_x_3168) ;  /* 0x0000005c00ec8947 */ /* 0x001fea0003800000 */
.L_x_3359:
[----:B------:R-:W-:Y:S05]  /*21a60*/  BSYNC B1 ;  /* 0x0000000000017941 */ /* 0x000fea0003800000 */
.L_x_3167:
        /* <DEDUP_REMOVED lines=50> */
.L_x_3373:
        /* <DEDUP_REMOVED lines=8> */
.L_x_3170:
[----:B------:R-:W-:Y:S02]  /*21e10*/  PLOP3.LUT P1, PT, P1, P0, PT, 0xa2, 0x0 ;  /* 0x000000000000781c */ /* 0x000fe40000f21472 */
[----:B------:R-:W-:-:S08]  /*21e20*/  @P0 R2UR P1, UR4, R6 ;  /* 0x00000000060402ca */ /* 0x000fd00000020000 */
[----:B------:R-:W-:-:S05]  /*21e30*/  @P0 PLOP3.LUT P0, PT, P1, PT, PT, 0x80, 0x0 ;  /* 0x000000000000081c */ /* 0x000fca0000f0f070 */
[----:B------:R-:W-:Y:S01]  /*21e40*/  @!P1 SYNCS.ARRIVE.TRANS64.RED.A0T1 RZ, [UR4+0x22830], RZ ;  /* 0x022830ffffff99a7 */ /* 0x000fe20008200404 */
[----:B------:R-:W-:Y:S07]  /*21e50*/  @!P1 ARRIVES.LDGSTSBAR.64.TRANSCNT [UR4+0x22830] ;  /* 0x02283000ff0099b0 */ /* 0x000fee0008000a84 */
[----:B------:R-:W-:Y:S05]  /*21e60*/  @P0 BRA.U.ANY `(.L_x_3170) ;  /* 0xfffffffd00e80947 */ /* 0x000fea000393ffff */
[----:B------:R-:W-:Y:S01]  /*21e70*/  NOP ;  /* 0x0000000000007918 */ /* 0x000fe20000000000 */
[----:B--2---:R-:W-:-:S05]  /*21e80*/  IMAD.U32 R2, RZ, RZ, UR38 ;  /* 0x00000026ff027e24 */ /* 0x004fca000f8e00ff */
[----:B------:R-:W-:-:S13]  /*21e90*/  ISETP.NE.AND P3, PT, R2, 0x3, PT ;  /* 0x000000030200780c */ /* 0x000fda0003f65270 */
[----:B------:R-:W-:Y:S05]  /*21ea0*/  @!P3 BRA `(.L_x_3171) ;  /* 0x000000000004b947 */ /* 0x000fea0003800000 */
[----:B------:R-:W-:Y:S01]  /*21eb0*/  BPT.TRAP 0x1 ;  /* 0x000000040000795c */ /* 0x000fe20000300000 */
.L_x_3171:
[----:B------:R2:W-:Y:S01]  /*21ec0*/  SYNCS.ARRIVE.TRANS64.A1T0 RZ, [R6+URZ+0x22830], RZ ;  /* 0x022830ff06ff79a7 */ /* 0x0005e2000810003f */
[----:B------:R-:W-:Y:S05]  /*21ed0*/  @!P3 BRA `(.L_x_3172) ;  /* 0x000000000004b947 */ /* 0x000fea0003800000 */
[----:B------:R-:W-:Y:S01]  /*21ee0*/  BPT.TRAP 0x1 ;  /* 0x000000040000795c */ /* 0x000fe20000300000 */
.L_x_3172:
[----:B------:R-:W3:Y:S01]  /*21ef0*/  SYNCS.PHASECHK.TRANS64.TRYWAIT P0, [R6+URZ+0x22860], R22 ;  /* 0x02286016060075a7 */ /* 0x000ee2000800017f */
[----:B------:R-:W-:Y:S04]  /*21f00*/  BSSY B1, `(.L_x_3173) ;  /* 0x0000002000017945 */ /* 0x000fe80003800000 */
[----:B---3--:R-:W-:Y:S05]  /*21f10*/  @!P0 BRA `(.L_x_3174) ;  /* 0x0000006000748947 */ /* 0x008fea0003800000 */
.L_x_3374:
[----:B------:R-:W-:Y:S05]  /*21f20*/  BSYNC B1 ;  /* 0x0000000000017941 */ /* 0x000fea0003800000 */
.L_x_3173:
[----:B------:R-:W-:Y:S01]  /*21f30*/  ULDC.64 UR4, c[0x0][0x328] ;  /* 0x0000ca0000047ab9 */ /* 0x000fe20000000a00 */
[----:B------:R-:W-:Y:S01]  /*21f40*/  ULDC.64 UR6, c[0x0][0x318] ;  /* 0x0000c60000067ab9 */ /* 0x000fe20000000a00 */
[----:B------:R-:W-:Y:S01]  /*21f50*/  IMAD R20, R20, UR4, RZ ;  /* 0x0000000414147c24 */ /* 0x000fe2000f8e02ff */
[C---:B------:R-:W-:Y:S01]  /*21f60*/  LOP3.LUT P5, RZ, R16.reuse, 0x10, RZ, 0xc0, !PT ;  /* 0x0000001010ff7812 */ /* 0x040fe200078ac0ff */
[C---:B------:R-:W-:Y:S01]  /*21f70*/  IMAD.WIDE.U32 R2, R5.reuse, UR4, RZ ;  /* 0x0000000405027c25 */ /* 0x040fe2000f8e00ff */
[C---:B------:R-:W-:Y:S02]  /*21f80*/  LOP3.LUT P4, RZ, R16.reuse, 0x8, RZ, 0xc0, !PT ;  /* 0x0000000810ff7812 */ /* 0x040fe4000788c0ff */
[C---:B------:R-:W-:Y:S01]  /*21f90*/  LOP3.LUT P3, RZ, R16.reuse, 0x4, RZ, 0xc0, !PT ;  /* 0x0000000410ff7812 */ /* 0x040fe2000786c0ff */
[----:B------:R-:W-:Y:S01]  /*21fa0*/  IMAD R7, R5, UR5, R20 ;  /* 0x0000000505077c24 */ /* 0x000fe2000f8e0214 */
[----:B------:R-:W-:Y:S01]  /*21fb0*/  ULDC.64 UR4, c[0x0][0x338] ;  /* 0x0000ce0000047ab9 */ /* 0x000fe20000000a00 */
[----:B------:R-:W-:Y:S01]  /*21fc0*/  LOP3.LUT P1, RZ, R16, 0x2, RZ, 0xc0, !PT ;  /* 0x0000000210ff7812 */ /* 0x000fe2000782c0ff */
[----:B------:R-:W-:-:S02]  /*21fd0*/  IMAD R21, R21, UR4, RZ ;  /* 0x0000000415157c24 */ /* 0x000fc4000f8e02ff */
[----:B------:R-:W-:Y:S02]  /*21fe0*/  IMAD.IADD R3, R3, 0x1, R7 ;  /* 0x0000000103037824 */ /* 0x000fe400078e0207 */
[C---:B------:R-:W-:Y:S02]  /*21ff0*/  IMAD R21, R4.reuse, UR5, R21 ;  /* 0x0000000504157c24 */ /* 0x040fe4000f8e0215 */
[----:B------:R-:W-:Y:S01]  /*22000*/  IMAD.WIDE.U32 R2, R4, UR4, R2 ;  /* 0x0000000404027c25 */ /* 0x000fe2000f8e0002 */
[----:B------:R-:W-:-:S03]  /*22010*/  ULDC.64 UR4, c[0x0][0x330] ;  /* 0x0000cc0000047ab9 */ /* 0x000fc60000000a00 */
[----:B------:R-:W-:Y:S02]  /*22020*/  IMAD.IADD R3, R3, 0x1, R21 ;  /* 0x0000000103037824 */ /* 0x000fe400078e0215 */
[----:B------:R-:W-:Y:S02]  /*22030*/  IMAD R7, R19, 0x6000, R29 ;  /* 0x0000600013077824 */ /* 0x000fe400078e021d */
[----:B------:R-:W-:Y:S01]  /*22040*/  IMAD.WIDE.U32 R2, R26, UR4, R2 ;  /* 0x000000041a027c25 */ /* 0x000fe2000f8e0002 */
[----:B------:R-:W-:-:S03]  /*22050*/  UMOV UR4, 0xffffffff ;  /* 0xffffffff00047882 */ /* 0x000fc60000000000 */
[----:B------:R-:W-:Y:S01]  /*22060*/  IMAD R9, R26, UR5, R3 ;  /* 0x000000051a097c24 */ /* 0x000fe2000f8e0203 */
[----:B-1----:R-:W-:-:S04]  /*22070*/  LEA R8, P0, R2, UR6, 0x1 ;  /* 0x0000000602087c11 */ /* 0x002fc8000f8008ff */
[----:B------:R-:W-:Y:S01]  /*22080*/  LEA.HI.X R9, R2, UR7, R9, 0x1, P0 ;  /* 0x0000000702097c11 */ /* 0x000fe200080f0c09 */
[----:B------:R-:W-:Y:S08]  /*22090*/  BRA.DIV UR4, `(.L_x_3175) ;  /* 0x0000006204287947 */ /* 0x000ff0000b800000 */
[----:B------:R-:W1:Y:S01]  /*220a0*/  SHFL.IDX PT, R14, R8, RZ, 0x181f ;  /* 0x00181fff080e7589 */ /* 0x000e6200000e0000 */
[----:B------:R-:W-:-:S03]  /*220b0*/  IMAD R7, R7, 0x2, R17 ;  /* 0x0000000207077824 */ /* 0x000fc600078e0211 */
[----:B------:R-:W4:Y:S04]  /*220c0*/  SHFL.IDX PT, R3, R9, RZ, 0x181f ;  /* 0x00181fff09037589 */ /* 0x000f2800000e0000 */
[----:B------:R-:W-:Y:S04]  /*220d0*/  SHFL.IDX PT, R5, R9, 0x1, 0x181f ;  /* 0x00381f0009057f89 */ /* 0x000fe800000e0000 */
[----:B------:R-:W-:Y:S01]  /*220e0*/  SHFL.IDX PT, R20, R9, 0x2, 0x181f ;  /* 0x00581f0009147f89 */ /* 0x000fe200000e0000 */
[----:B-1----:R-:W-:-:S03]  /*220f0*/  IADD3 R2, P0, R14, R0, RZ ;  /* 0x000000000e027210 */ /* 0x002fc60007f1e0ff */
[----:B------:R-:W1:Y:S02]  /*22100*/  SHFL.IDX PT, R14, R8, 0x1, 0x181f ;  /* 0x00381f00080e7f89 */ /* 0x000e6400000e0000 */
[----:B----4-:R-:W-:-:S05]  /*22110*/  IMAD.X R3, RZ, RZ, R3, P0 ;  /* 0x000000ffff037224 */ /* 0x010fca00000e0603 */
[----:B------:R-:W-:Y:S04]  /*22120*/  LDGSTS.E.BYPASS.LTC128B.128 [R7+0x400], desc[UR52][R2.64], !P5 ;  /* 0x0040000002077fae */ /* 0x000fe8000e901d74 */
[----:B------:R-:W-:Y:S04]  /*22130*/  LDGSTS.E.BYPASS.LTC128B.128 [R7+0x3400], desc[UR52][R2.64+0x80], !P4 ;  /* 0x0340008002077fae */ /* 0x000fe8000e101d74 */
[----:B------:R-:W-:Y:S04]  /*22140*/  LDGSTS.E.BYPASS.LTC128B.128 [R7+0x6400], desc[UR52][R2.64+0x100], !P3 ;  /* 0x0640010002077fae */ /* 0x000fe8000d901d74 */
[----:B------:R4:W-:Y:S01]  /*22150*/  LDGSTS.E.BYPASS.LTC128B.128 [R7+0x9400], desc[UR52][R2.64+0x180], !P1 ;  /* 0x0940018002077fae */ /* 0x0009e2000c901d74 */
[----:B-1----:R-:W-:-:S03]  /*22160*/  IADD3 R4, P0, R14, R0, RZ ;  /* 0x000000000e047210 */ /* 0x002fc60007f1e0ff */
[----:B------:R-:W4:Y:S02]  /*22170*/  SHFL.IDX PT, R14, R8, 0x2, 0x181f ;  /* 0x00581f00080e7f89 */ /* 0x000f2400000e0000 */
[----:B------:R-:W-:-:S05]  /*22180*/  IMAD.X R5, RZ, RZ, R5, P0 ;  /* 0x000000ffff057224 */ /* 0x000fca00000e0605 */
[----:B------:R-:W-:Y:S04]  /*22190*/  LDGSTS.E.BYPASS.LTC128B.128 [R7+0xc00], desc[UR52][R4.64], !P5 ;  /* 0x00c0000004077fae */ /* 0x000fe8000e901d74 */
[----:B------:R-:W-:Y:S04]  /*221a0*/  LDGSTS.E.BYPASS.LTC128B.128 [R7+0x3c00], desc[UR52][R4.64+0x80], !P4 ;  /* 0x03c0008004077fae */ /* 0x000fe8000e101d74 */
[----:B------:R-:W-:Y:S04]  /*221b0*/  LDGSTS.E.BYPASS.LTC128B.128 [R7+0x6c00], desc[UR52][R4.64+0x100], !P3 ;  /* 0x06c0010004077fae */ /* 0x000fe8000d901d74 */
[----:B------:R1:W-:Y:S01]  /*221c0*/  LDGSTS.E.BYPASS.LTC128B.128 [R7+0x9c00], desc[UR52][R4.64+0x180], !P1 ;  /* 0x09c0018004077fae */ /* 0x0003e2000c901d74 */
[----:B----4-:R-:W-:-:S03]  /*221d0*/  IADD3 R2, P0, R14, R0, RZ ;  /* 0x000000000e027210 */ /* 0x010fc60007f1e0ff */
[----:B------:R-:W4:Y:S02]  /*221e0*/  SHFL.IDX PT, R14, R8, 0x3, 0x181f ;  /* 0x00781f00080e7f89 */ /* 0x000f2400000e0000 */
[----:B------:R-:W-:Y:S02]  /*221f0*/  IMAD.X R3, RZ, RZ, R20, P0 ;  /* 0x000000ffff037224 */ /* 0x000fe400000e0614 */
[----:B------:R-:W-:Y:S04]  /*22200*/  SHFL.IDX PT, R20, R9, 0x4, 0x181f ;  /* 0x00981f0009147f89 */ /* 0x000fe800000e0000 */
[----:B-1----:R-:W1:Y:S04]  /*22210*/  SHFL.IDX PT, R5, R9, 0x3, 0x181f ;  /* 0x00781f0009057f89 */ /* 0x002e6800000e0000 */
[----:B------:R-:W-:Y:S04]  /*22220*/  LDGSTS.E.BYPASS.LTC128B.128 [R7+0x1400], desc[UR52][R2.64], !P5 ;  /* 0x0140000002077fae */ /* 0x000fe8000e901d74 */
[----:B------:R-:W-:Y:S04]  /*22230*/  LDGSTS.E.BYPASS.LTC128B.128 [R7+0x4400], desc[UR52][R2.64+0x80], !P4 ;  /* 0x0440008002077fae */ /* 0x000fe8000e101d74 */
[----:B------:R-:W-:Y:S01]  /*22240*/  LDGSTS.E.BYPASS.LTC128B.128 [R7+0x7400], desc[UR52][R2.64+0x100], !P3 ;  /* 0x0740010002077fae */ /* 0x000fe2000d901d74 */
[----:B----4-:R-:W-:-:S03]  /*22250*/  IADD3 R4, P0, R14, R0, RZ ;  /* 0x000000000e047210 */ /* 0x010fc60007f1e0ff */
[----:B------:R4:W-:Y:S04]  /*22260*/  LDGSTS.E.BYPASS.LTC128B.128 [R7+0xa400], desc[UR52][R2.64+0x180], !P1 ;  /* 0x0a40018002077fae */ /* 0x0009e8000c901d74 */
[----:B------:R-:W4:Y:S01]  /*22270*/  SHFL.IDX PT, R14, R8, 0x4, 0x181f ;  /* 0x00981f00080e7f89 */ /* 0x000f2200000e0000 */
[----:B-1----:R-:W-:-:S03]  /*22280*/  IMAD.X R5, RZ, RZ, R5, P0 ;  /* 0x000000ffff057224 */ /* 0x002fc600000e0605 */
[----:B------:R-:W1:Y:S04]  /*22290*/  SHFL.IDX PT, R9, R9, 0x5, 0x181f ;  /* 0x00b81f0009097f89 */ /* 0x000e6800000e0000 */
[----:B------:R0:W-:Y:S04]  /*222a0*/  LDGSTS.E.BYPASS.LTC128B.128 [R7+0x1c00], desc[UR52][R4.64], !P5 ;  /* 0x01c0000004077fae */ /* 0x0001e8000e901d74 */
[----:B------:R0:W-:Y:S04]  /*222b0*/  LDGSTS.E.BYPASS.LTC128B.128 [R7+0x4c00], desc[UR52][R4.64+0x80], !P4 ;  /* 0x04c0008004077fae */ /* 0x0001e8000e101d74 */
[----:B------:R0:W-:Y:S04]  /*222c0*/  LDGSTS.E.BYPASS.LTC128B.128 [R7+0x7c00], desc[UR52][R4.64+0x100], !P3 ;  /* 0x07c0010004077fae */ /* 0x0001e8000d901d74 */
[----:B------:R0:W-:Y:S01]  /*222d0*/  LDGSTS.E.BYPASS.LTC128B.128 [R7+0xac00], desc[UR52][R4.64+0x180], !P1 ;  /* 0x0ac0018004077fae */ /* 0x0001e2000c901d74 */
[----:B----4-:R-:W-:-:S03]  /*222e0*/  IADD3 R2, P0, R14, R0, RZ ;  /* 0x000000000e027210 */ /* 0x010fc60007f1e0ff */
[----:B------:R0:W4:Y:S02]  /*222f0*/  SHFL.IDX PT, R14, R8, 0x5, 0x181f ;  /* 0x00b81f00080e7f89 */ /* 0x00012400000e0000 */
[----:B------:R-:W-:-:S05]  /*22300*/  IMAD.X R3, RZ, RZ, R20, P0 ;  /* 0x000000ffff037224 */ /* 0x000fca00000e0614 */
[----:B------:R0:W-:Y:S04]  /*22310*/  LDGSTS.E.BYPASS.LTC128B.128 [R7+0x2400], desc[UR52][R2.64], !P5 ;  /* 0x0240000002077fae */ /* 0x0001e8000e901d74 */
[----:B------:R0:W-:Y:S04]  /*22320*/  LDGSTS.E.BYPASS.LTC128B.128 [R7+0x5400], desc[UR52][R2.64+0x80], !P4 ;  /* 0x0540008002077fae */ /* 0x0001e8000e101d74 */
[----:B------:R0:W-:Y:S04]  /*22330*/  LDGSTS.E.BYPASS.LTC128B.128 [R7+0x8400], desc[UR52][R2.64+0x100], !P3 ;  /* 0x0840010002077fae */ /* 0x0001e8000d901d74 */
[----:B-1----:R0:W-:Y:S02]  /*22340*/  LDGSTS.E.BYPASS.LTC128B.128 [R7+0xb400], desc[UR52][R2.64+0x180], !P1 ;  /* 0x0b40018002077fae */ /* 0x0021e4000c901d74 */
.L_x_3388:
        /* <DEDUP_REMOVED lines=11> */
.L_x_3176:
        /* <DEDUP_REMOVED lines=11> */
.L_x_3177:
[----:B------:R0:W-:Y:S01]  /*224b0*/  SYNCS.ARRIVE.TRANS64.A1T0 RZ, [R6+URZ+0x22850], RZ ;  /* 0x022850ff06ff79a7 */ /* 0x0001e2000810003f */
[----:B------:R-:W-:Y:S05]  /*224c0*/  @P2 BRA `(.L_x_3178) ;  /* 0xfffffff000a02947 */ /* 0x000fea000383ffff */
.L_x_3165:
[----:B------:R-:W-:Y:S05]  /*224d0*/  BSYNC B0 ;  /* 0x0000000000007941 */ /* 0x000fea0003800000 */
.L_x_3164:
[----:B------:R-:W1:Y:S01]  /*224e0*/  S2R R2, SR_TID.X ;  /* 0x0000000000027919 */ /* 0x000e620000002100 */
[----:B------:R-:W-:Y:S01]  /*224f0*/  VIADD R19, R19, 0x1 ;  /* 0x0000000113137836 */ /* 0x000fe20000000000 */
[----:B------:R-:W-:Y:S04]  /*22500*/  BSSY B0, `(.L_x_3179) ;  /* 0x0000012000007945 */ /* 0x000fe80003800000 */
[----:B------:R-:W-:-:S04]  /*22510*/  ISETP.NE.AND P0, PT, R19, 0x2, PT ;  /* 0x000000021300780c */ /* 0x000fc80003f05270 */
[----:B------:R-:W-:Y:S02]  /*22520*/  SEL R0, RZ, 0x1, P0 ;  /* 0x00000001ff007807 */ /* 0x000fe40000000000 */
        /* <DEDUP_REMOVED lines=15> */
.L_x_3180:
[----:B------:R-:W-:Y:S05]  /*22620*/  BSYNC B0 ;  /* 0x0000000000007941 */ /* 0x000fea0003800000 */
.L_x_3179:
[----:B------:R-:W-:Y:S02]  /*22630*/  LOP3.LUT R23, R23, R0, RZ, 0x3c, !PT ;  /* 0x0000000017177212 */ /* 0x000fe400078e3cff */
[----:B------:R-:W-:-:S07]  /*22640*/  SEL R19, R19, RZ, P0 ;  /* 0x000000ff13137207 */ /* 0x000fce0000000000 */
.L_x_3139:
[----:B------:R-:W-:Y:S05]  /*22650*/  BSYNC B7 ;  /* 0x0000000000077941 */ /* 0x000fea0003800000 */
.L_x_3137:
[----:B------:R-:W-:-:S13]  /*22660*/  LOP3.LUT P0, RZ, R16, 0x80, RZ, 0xc0, !PT ;  /* 0x0000008010ff7812 */ /* 0x000fda000780c0ff */
[----:B------:R-:W-:Y:S05]  /*22670*/  @!P0 BRA `(.L_x_3181) ;  /* 0x0000000000248947 */ /* 0x000fea0003800000 */
[----:B------:R-:W-:Y:S05]  /*22680*/  WARPSYNC.ALL ;  /* 0x0000000000007948 */ /* 0x000fea0003800000 */
[----:B------:R-:W4:Y:S08]  /*22690*/  S2UR UR5, SR_CgaCtaId ;  /* 0x00000000000579c3 */ /* 0x000f300000008800 */
[----:B------:R-:W-:Y:S06]  /*226a0*/  BAR.SYNC.DEFER_BLOCKING 0x5, 0x180 ;  /* 0x0146000000007b1d */ /* 0x000fec0000010000 */
[----:B------:R-:W-:-:S02]  /*226b0*/  UMOV UR4, 0x400 ;  /* 0x0000040000047882 */ /* 0x000fc40000000000 */
[----:B----4-:R-:W-:-:S06]  /*226c0*/  ULEA UR4, UR5, UR4, 0x18 ;  /* 0x0000000405047291 */ /* 0x010fcc000f8ec03f */
[----:B0-----:R-:W-:-:S05]  /*226d0*/  IMAD.U32 R17, RZ, RZ, UR4 ;  /* 0x00000004ff117e24 */ /* 0x001fca000f8e00ff */
[----:B------:R4:W0:Y:S01]  /*226e0*/  LDS.128 R24, [R17+0x228d0] ;  /* 0x0228d00011187984 */ /* 0x0008220000000c00 */
[----:B------:R-:W-:Y:S06]  /*226f0*/  BAR.ARV 0x4, 0x180 ;  /* 0x0106000000007b1d */ /* 0x000fec0000002000 */
[----:B------:R-:W-:Y:S05]  /*22700*/  BRA `(.L_x_3182) ;  /* 0x0000000c00d47947 */ /* 0x000fea0003800000 */
.L_x_3181:
[----:B------:R-:W4:Y:S01]  /*22710*/  S2R R8, SR_TID.X ;  /* 0x0000000000087919 */ /* 0x000f220000002100 */
[----:B------:R-:W-:Y:S01]  /*22720*/  UMOV UR4, 0xffffffff ;  /* 0xffffffff00047882 */ /* 0x000fe20000000000 */
[----:B----4-:R-:W-:-:S04]  /*22730*/  LOP3.LUT R8, R8, 0x1f, RZ, 0xc0, !PT ;  /* 0x0000001f08087812 */ /* 0x010fc800078ec0ff */
[----:B------:R-:W-:Y:S01]  /*22740*/  ISETP.NE.AND P0, PT, R8, 0x1f, PT ;  /* 0x0000001f0800780c */ /* 0x000fe20003f05270 */
[----:B------:R-:W-:-:S12]  /*22750*/  BRA.DIV UR4, `(.L_x_3183) ;  /* 0x0000006204407947 */ /* 0x000fd8000b800000 */
[----:B------:R-:W-:Y:S01]  /*22760*/  IMAD.IADD R7, R27, 0x1, R8 ;  /* 0x000000011b077824 */ /* 0x000fe200078e0208 */
[----:B------:R-:W-:-:S04]  /*22770*/  ULDC UR4, c[0x0][0xc3c] ;  /* 0x00030f0000047ab9 */ /* 0x000fc80000000800 */
[----:B------:R-:W-:-:S13]  /*22780*/  ISETP.GE.OR P1, PT, R7, UR4, !P0 ;  /* 0x0000000407007c0c */ /* 0x000fda000c726670 */
[----:B------:R-:W4:Y:S08]  /*22790*/  @!P1 LDC.64 R2, c[0x0][0xc80] ;  /* 0x00032000ff029b82 */ /* 0x000f300000000a00 */
[----:B------:R-:W5:Y:S01]  /*227a0*/  @!P1 LDC.64 R4, c[0x0][0xc78] ;  /* 0x00031e00ff049b82 */ /* 0x000f620000000a00 */
[----:B----4-:R-:W-:-:S05]  /*227b0*/  @!P1 IMAD.WIDE R2, R7, 0x4, R2 ;  /* 0x0000000407029825 */ /* 0x010fca00078e0202 */
[----:B0123--:R5:W2:Y:S02]  /*227c0*/  @!P1 LDG.E R6, desc[UR52][R2.64] ;  /* 0x0000003402069981 */ /* 0x00faa4000c1e1900 */
[----:B-----5:R-:W-:-:S05]  /*227d0*/  @!P1 IMAD.WIDE R2, R7, 0x4, R4 ;  /* 0x0000000407029825 */ /* 0x020fca00078e0204 */
        /* <DEDUP_REMOVED lines=30> */
.L_x_3398:
[----:B------:R-:W-:Y:S02]  /*229c0*/  ULDC UR4, c[0x0][0xc38] ;  /* 0x00030e0000047ab9 */ /* 0x000fe40000000800 */
[----:B------:R-:W-:-:S04]  /*229d0*/  IMAD.U32 R5, RZ, RZ, UR4 ;  /* 0x00000004ff057e24 */ /* 0x000fc8000f8e00ff */
[----:B-1----:R-:W-:-:S04]  /*229e0*/  IMAD R14, R14, R5, RZ ;  /* 0x000000050e0e7224 */ /* 0x002fc800078e02ff */
[----:B------:R-:W-:-:S05]  /*229f0*/  IMAD.IADD R7, R7, 0x1, R14 ;  /* 0x0000000107077824 */ /* 0x000fca00078e020e */
[----:B------:R-:W-:-:S13]  /*22a00*/  ISETP.GT.AND P6, PT, R7, R0, PT ;  /* 0x000000000700720c */ /* 0x000fda0003fc4270 */
[----:B------:R-:W-:Y:S05]  /*22a10*/  @P6 BRA `(.L_x_3184) ;  /* 0x0000000000a46947 */ /* 0x000fea0003800000 */
.L_x_3187:
        /* <DEDUP_REMOVED lines=35> */
.L_x_3406:
[----:B------:R-:W-:Y:S02]  /*22c50*/  ULDC UR4, c[0x0][0xc38] ;  /* 0x00030e0000047ab9 */ /* 0x000fe40000000800 */
[----:B------:R-:W-:-:S04]  /*22c60*/  IMAD.U32 R5, RZ, RZ, UR4 ;  /* 0x00000004ff057e24 */ /* 0x000fc8000f8e00ff */
[----:B-1----:R-:W-:-:S04]  /*22c70*/  IMAD R14, R14, R5, RZ ;  /* 0x000000050e0e7224 */ /* 0x002fc800078e02ff */
[----:B------:R-:W-:-:S05]  /*22c80*/  IMAD.IADD R7, R14, 0x1, R7 ;  /* 0x000000010e077824 */ /* 0x000fca00078e0207 */
[----:B------:R-:W-:-:S13]  /*22c90*/  ISETP.GT.AND P6, PT, R7, R0, PT ;  /* 0x000000000700720c */ /* 0x000fda0003fc4270 */
[----:B------:R-:W-:Y:S05]  /*22ca0*/  @!P6 BRA `(.L_x_3187) ;  /* 0xfffffffc005ce947 */ /* 0x000fea000383ffff */
.L_x_3184:
[----:B------:R-:W-:Y:S01]  /*22cb0*/  IMAD.IADD R7, R7, 0x1, -R14 ;  /* 0x0000000107077824 */ /* 0x000fe200078e0a0e */
[----:B------:R-:W-:-:S03]  /*22cc0*/  UMOV UR4, 0xffffffff ;  /* 0xffffffff00047882 */ /* 0x000fc60000000000 */
[----:B------:R-:W-:-:S05]  /*22cd0*/  IMAD R3, R2, R5, R7 ;  /* 0x0000000502037224 */ /* 0x000fca00078e0207 */
[----:B------:R-:W-:Y:S01]  /*22ce0*/  ISETP.GT.AND P6, PT, R3, R0, PT ;  /* 0x000000000300720c */ /* 0x000fe20003fc4270 */
[----:B------:R-:W-:-:S12]  /*22cf0*/  BRA.DIV UR4, `(.L_x_3188) ;  /* 0x0000006204cc7947 */ /* 0x000fd8000b800000 */
[----:B------:R-:W-:-:S04]  /*22d00*/  VOTE.ANY R3, PT, !P6 ;  /* 0x0000000000037806 */ /* 0x000fc800070e0100 */
[----:B------:R-:W1:Y:S02]  /*22d10*/  POPC R12, R3 ;  /* 0x00000003000c7309 */ /* 0x000e640000000000 */
[----:B-1----:R1:W2:Y:S01]  /*22d20*/  SHFL.IDX PT, R25, R25, R12, 0x1f ;  /* 0x00001f0c19197589 */ /* 0x0022a200000e0000 */
[----:B------:R-:W-:-:S03]  /*22d30*/  IMAD.IADD R27, R12, 0x1, R27 ;  /* 0x000000010c1b7824 */ /* 0x000fc600078e021b */
[----:B------:R1:W3:Y:S04]  /*22d40*/  SHFL.IDX PT, R4, R4, R12, 0x1f ;  /* 0x00001f0c04047589 */ /* 0x0002e800000e0000 */
.L_x_3411:
[----:B------:R-:W-:-:S13]  /*22d50*/  ISETP.NE.AND P0, PT, R3, RZ, PT ;  /* 0x000000ff0300720c */ /* 0x000fda0003f05270 */
[----:B------:R-:W-:Y:S05]  /*22d60*/  @!P0 BRA `(.L_x_3189) ;  /* 0x0000000000108947 */ /* 0x000fea0003800000 */
[----:B------:R-:W-:Y:S01]  /*22d70*/  UMOV UR4, 0xffffffff ;  /* 0xffffffff00047882 */ /* 0x000fe20000000000 */
[----:B-1----:R-:W-:Y:S02]  /*22d80*/  VIADD R12, R12, 0xffffffff ;  /* 0xffffffff0c0c7836 */ /* 0x002fe40000000000 */
[----:B------:R-:W-:Y:S05]  /*22d90*/  BRA.DIV UR4, `(.L_x_3190) ;  /* 0x0000006604007947 */ /* 0x000fea000b800000 */
[----:B------:R4:W1:Y:S02]  /*22da0*/  SHFL.IDX PT, R6, R2, R12, 0x1f ;  /* 0x00001f0c02067589 */ /* 0x00086400000e0000 */
.L_x_3189:
[----:B---3--:R-:W-:Y:S01]  /*22db0*/  ISETP.NE.AND P0, PT, R4, 0x1, PT ;  /* 0x000000010400780c */ /* 0x008fe20003f05270 */
[----:B-1----:R-:W-:-:S04]  /*22dc0*/  IMAD R24, R6, R5, R7 ;  /* 0x0000000506187224 */ /* 0x002fc800078e0207 */
[----:B------:R-:W-:-:S08]  /*22dd0*/  IMAD.IADD R0, R0, 0x1, -R24 ;  /* 0x0000000100007824 */ /* 0x000fd000078e0a18 */
[----:B------:R-:W-:Y:S05]  /*22de0*/  @!P0 BRA `(.L_x_3191) ;  /* 0x0000000000dc8947 */ /* 0x000fea0003800000 */
[-C--:B--2---:R-:W-:Y:S02]  /*22df0*/  IABS R5, R25.reuse ;  /* 0x0000001900057213 */ /* 0x084fe40000000000 */
[----:B------:R-:W-:Y:S02]  /*22e00*/  IABS R6, R4 ;  /* 0x0000000400067213 */ /* 0x000fe40000000000 */
[----:B------:R-:W1:Y:S08]  /*22e10*/  I2F.RP R7, R5 ;  /* 0x0000000500077306 */ /* 0x000e700000209400 */
[----:B------:R-:W2:Y:S08]  /*22e20*/  I2F.RP R8, R6 ;  /* 0x0000000600087306 */ /* 0x000eb00000209400 */
[----:B-1----:R-:W0:Y:S08]  /*22e30*/  MUFU.RCP R7, R7 ;  /* 0x0000000700077308 */ /* 0x002e300000001000 */
[----:B--2---:R-:W-:Y:S01]  /*22e40*/  MUFU.RCP R8, R8 ;  /* 0x0000000800087308 */ /* 0x004fe20000001000 */
[----:B0---4-:R-:W-:Y:S01]  /*22e50*/  VIADD R2, R7, 0xffffffe ;  /* 0x0ffffffe07027836 */ /* 0x011fe20000000000 */
[----:B------:R-:W-:-:S06]  /*22e60*/  IABS R7, R25 ;  /* 0x0000001900077213 */ /* 0x000fcc0000000000 */
[----:B------:R0:W1:Y:S02]  /*22e70*/  F2I.FTZ.U32.TRUNC.NTZ R3, R2 ;  /* 0x0000000200037305 */ /* 0x000064000021f000 */
[----:B0-----:R-:W-:Y:S02]  /*22e80*/  IMAD.MOV.U32 R2, RZ, RZ, RZ ;  /* 0x000000ffff027224 */ /* 0x001fe400078e00ff */
[----:B-1----:R-:W-:-:S04]  /*22e90*/  IMAD.MOV R10, RZ, RZ, -R3 ;  /* 0x000000ffff0a7224 */ /* 0x002fc800078e0a03 */
[----:B------:R-:W-:-:S04]  /*22ea0*/  IMAD R9, R10, R5, RZ ;  /* 0x000000050a097224 */ /* 0x000fc800078e02ff */
[----:B------:R-:W-:Y:S01]  /*22eb0*/  IMAD.HI.U32 R3, R3, R9, R2 ;  /* 0x0000000903037227 */ /* 0x000fe200078e0002 */
[----:B------:R-:W-:-:S03]  /*22ec0*/  IABS R2, R0 ;  /* 0x0000000000027213 */ /* 0x000fc60000000000 */
[----:B------:R-:W-:Y:S02]  /*22ed0*/  IMAD.MOV R9, RZ, RZ, -R7 ;  /* 0x000000ffff097224 */ /* 0x000fe400078e0a07 */
[----:B------:R-:W-:-:S04]  /*22ee0*/  IMAD.HI.U32 R7, R3, R2, RZ ;  /* 0x0000000203077227 */ /* 0x000fc800078e00ff */
[----:B------:R-:W-:Y:S02]  /*22ef0*/  IMAD R2, R7, R9, R2 ;  /* 0x0000000907027224 */ /* 0x000fe400078e0202 */
[----:B------:R-:W-:-:S03]  /*22f00*/  VIADD R3, R8, 0xffffffe ;  /* 0x0ffffffe08037836 */ /* 0x000fc60000000000 */
[----:B------:R-:W-:-:S03]  /*22f10*/  ISETP.GT.U32.AND P1, PT, R5, R2, PT ;  /* 0x000000020500720c */ /* 0x000fc60003f24070 */
[----:B------:R-:W0:Y:S10]  /*22f20*/  F2I.FTZ.U32.TRUNC.NTZ R3, R3 ;  /* 0x0000000300037305 */ /* 0x000e34000021f000 */
[----:B------:R-:W-:-:S02]  /*22f30*/  @!P1 IMAD.IADD R2, R2, 0x1, -R5 ;  /* 0x0000000102029824 */ /* 0x000fc400078e0a05 */
[----:B------:R-:W-:Y:S01]  /*22f40*/  @!P1 VIADD R7, R7, 0x1 ;  /* 0x0000000107079836 */ /* 0x000fe20000000000 */
[----:B------:R-:W-:Y:S02]  /*22f50*/  ISETP.NE.AND P1, PT, R25, RZ, PT ;  /* 0x000000ff1900720c */ /* 0x000fe40003f25270 */
[----:B------:R-:W-:Y:S01]  /*22f60*/  ISETP.GE.U32.AND P0, PT, R2, R5, PT ;  /* 0x000000050200720c */ /* 0x000fe20003f06070 */
[----:B0-----:R-:W-:Y:S02]  /*22f70*/  IMAD.MOV R5, RZ, RZ, -R3 ;  /* 0x000000ffff057224 */ /* 0x001fe400078e0a03 */
[----:B------:R-:W-:Y:S02]  /*22f80*/  IMAD.MOV.U32 R2, RZ, RZ, RZ ;  /* 0x000000ffff027224 */ /* 0x000fe400078e00ff */
[----:B------:R-:W-:-:S04]  /*22f90*/  IMAD R5, R5, R6, RZ ;  /* 0x0000000605057224 */ /* 0x000fc800078e02ff */
[----:B------:R-:W-:Y:S01]  /*22fa0*/  IMAD.HI.U32 R5, R3, R5, R2 ;  /* 0x0000000503057227 */ /* 0x000fe200078e0002 */
[----:B------:R-:W-:Y:S02]  /*22fb0*/  LOP3.LUT R2, R0, R25, RZ, 0x3c, !PT ;  /* 0x0000001900027212 */ /* 0x000fe400078e3cff */
[----:B------:R-:W-:Y:S01]  /*22fc0*/  IABS R3, R4 ;  /* 0x0000000400037213 */ /* 0x000fe20000000000 */
[----:B------:R-:W-:Y:S01]  /*22fd0*/  @P0 VIADD R7, R7, 0x1 ;  /* 0x0000000107070836 */ /* 0x000fe20000000000 */
[----:B------:R-:W-:-:S03]  /*22fe0*/  ISETP.GE.AND P2, PT, R2, RZ, PT ;  /* 0x000000ff0200720c */ /* 0x000fc60003f46270 */
[----:B------:R-:W-:-:S10]  /*22ff0*/  IMAD.MOV R3, RZ, RZ, -R3 ;  /* 0x000000ffff037224 */ /* 0x000fd400078e0a03 */
[----:B------:R-:W-:Y:S01]  /*23000*/  @!P2 IMAD.MOV R7, RZ, RZ, -R7 ;  /* 0x000000ffff07a224 */ /* 0x000fe200078e0a07 */
[----:B------:R-:W-:-:S04]  /*23010*/  @!P1 LOP3.LUT R7, RZ, R25, RZ, 0x33, !PT ;  /* 0x00000019ff079212 */ /* 0x000fc800078e33ff */
[----:B------:R-:W-:-:S05]  /*23020*/  IABS R2, R7 ;  /* 0x0000000700027213 */ /* 0x000fca0000000000 */
[----:B------:R-:W-:-:S04]  /*23030*/  IMAD.HI.U32 R5, R5, R2, RZ ;  /* 0x0000000205057227 */ /* 0x000fc800078e00ff */
[----:B------:R-:W-:Y:S01]  /*23040*/  IMAD R3, R5, R3, R2 ;  /* 0x0000000305037224 */ /* 0x000fe200078e0202 */
[----:B------:R-:W-:-:S04]  /*23050*/  LOP3.LUT R2, R7, R4, RZ, 0x3c, !PT ;  /* 0x0000000407027212 */ /* 0x000fc800078e3cff */
[----:B------:R-:W-:Y:S02]  /*23060*/  ISETP.GT.U32.AND P1, PT, R6, R3, PT ;  /* 0x000000030600720c */ /* 0x000fe40003f24070 */
        /* <DEDUP_REMOVED lines=8> */
[--C-:B------:R-:W-:Y:S02]  /*230f0*/  IMAD.MOV R2, RZ, RZ, -R5.reuse ;  /* 0x000000ffff027224 */ /* 0x100fe400078e0a05 */
[C---:B------:R-:W-:Y:S02]  /*23100*/  IMAD R5, R4.reuse, 0x1000000, R5 ;  /* 0x0100000004057824 */ /* 0x040fe400078e0205 */
[--C-:B------:R-:W-:Y:S02]  /*23110*/  IMAD R4, R4, R2, R7.reuse ;  /* 0x0000000204047224 */ /* 0x100fe400078e0207 */
[----:B------:R-:W-:Y:S02]  /*23120*/  IMAD.MOV R2, RZ, RZ, -R7 ;  /* 0x000000ffff027224 */ /* 0x000fe400078e0a07 */
[----:B------:R-:W-:Y:S02]  /*23130*/  IMAD R26, R4, 0x10000, R5 ;  /* 0x00010000041a7824 */ /* 0x000fe400078e0205 */
[----:B------:R-:W-:Y:S01]  /*23140*/  IMAD R2, R25, R2, R0 ;  /* 0x0000000219027224 */ /* 0x000fe200078e0200 */
[----:B------:R-:W-:Y:S06]  /*23150*/  BRA `(.L_x_3192) ;  /* 0x0000000000f07947 */ /* 0x000fec0003800000 */
.L_x_3191:
[----:B0---4-:R-:W0:Y:S02]  /*23160*/  LDC.64 R2, c[0x0][0xc90] ;  /* 0x00032400ff027b82 */ /* 0x011e240000000a00 */
[----:B0-----:R-:W-:-:S05]  /*23170*/  IMAD.WIDE R2, R27, 0x4, R2 ;  /* 0x000000041b027825 */ /* 0x001fca00078e0202 */
[----:B------:R0:W2:Y:S02]  /*23180*/  LDG.E R6, desc[UR52][R2.64] ;  /* 0x0000003402067981 */ /* 0x0000a4000c1e1900 */
[----:B0-----:R-:W-:Y:S02]  /*23190*/  IMAD.MOV.U32 R2, RZ, RZ, RZ ;  /* 0x000000ffff027224 */ /* 0x001fe400078e00ff */
[----:B--2---:R-:W-:-:S05]  /*231a0*/  IMAD R7, R25, R6, RZ ;  /* 0x0000000619077224 */ /* 0x004fca00078e02ff */
        /* <DEDUP_REMOVED lines=55> */
.L_x_3192:
[----:B------:R-:W-:-:S05]  /*23520*/  LOP3.LUT R2, RZ, R2, RZ, 0x33, !PT ;  /* 0x00000002ff027212 */ /* 0x000fca00078e33ff */
[----:B------:R-:W-:Y:S01]  /*23530*/  IMAD.IADD R25, R25, 0x1, R2 ;  /* 0x0000000119197824 */ /* 0x000fe200078e0202 */
[----:B------:R-:W-:Y:S06]  /*23540*/  BRA `(.L_x_3193) ;  /* 0x00000000001c7947 */ /* 0x000fec0003800000 */
.L_x_3185:
[----:B------:R-:W-:Y:S01]  /*23550*/  UMOV UR4, URZ ;  /* 0x0000003f00047c82 */ /* 0x000fe20008000000 */
[----:B------:R-:W-:Y:S01]  /*23560*/  UMOV UR5, URZ ;  /* 0x0000003f00057c82 */ /* 0x000fe20008000000 */
[----:B------:R-:W-:Y:S01]  /*23570*/  ULDC UR6, c[0x0][0xc3c] ;  /* 0x00030f0000067ab9 */ /* 0x000fe20000000800 */
[----:B------:R-:W-:Y:S02]  /*23580*/  IMAD.MOV.U32 R24, RZ, RZ, R0 ;  /* 0x000000ffff187224 */ /* 0x000fe400078e0000 */
[----:B------:R-:W-:Y:S02]  /*23590*/  IMAD.U32 R25, RZ, RZ, UR4 ;  /* 0x00000004ff197e24 */ /* 0x000fe4000f8e00ff */
[----:B------:R-:W-:Y:S02]  /*235a0*/  IMAD.U32 R26, RZ, RZ, UR5 ;  /* 0x00000005ff1a7e24 */ /* 0x000fe4000f8e00ff */
[----:B------:R-:W-:-:S07]  /*235b0*/  IMAD.U32 R27, RZ, RZ, UR6 ;  /* 0x00000006ff1b7e24 */ /* 0x000fce000f8e00ff */
.L_x_3193:
        /* <DEDUP_REMOVED lines=10> */
.L_x_3182:
[----:B------:R-:W-:Y:S02]  /*23660*/  ULDC UR4, c[0x0][0xc3c] ;  /* 0x00030f0000047ab9 */ /* 0x000fe40000000800 */
[----:B0-----:R-:W-:-:S13]  /*23670*/  ISETP.GE.AND P0, PT, R27, UR4, PT ;  /* 0x000000041b007c0c */ /* 0x001fda000bf06270 */
[----:B------:R-:W-:Y:S05]  /*23680*/  @!P0 BRA `(.L_x_3194) ;  /* 0xffffff9400708947 */ /* 0x000fea000383ffff */
[----:B------:R-:W-:Y:S05]  /*23690*/  BSYNC B8 ;  /* 0x0000000000087941 */ /* 0x000fea0003800000 */
.L_x_3075:
[----:B------:R-:W5:Y:S01]  /*236a0*/  LDL.LU R0, [R1+0x20] ;  /* 0x0000200001007983 */ /* 0x000f620000300800 */
[----:B------:R-:W-:Y:S01]  /*236b0*/  BSSY B0, `(.L_x_3195) ;  /* 0x000000b000007945 */ /* 0x000fe20003800000 */
[----:B------:R-:W0:Y:S01]  /*236c0*/  S2R R5, SR_CgaCtaId ;  /* 0x0000000000057919 */ /* 0x000e220000008800 */
[----:B-----5:R-:W-:-:S05]  /*236d0*/  VIADD R0, R0, 0x1 ;  /* 0x0000000100007836 */ /* 0x020fca0000000000 */
[----:B-1----:R-:W-:-:S04]  /*236e0*/  LEA.HI R2, R0, R0, RZ, 0x1 ;  /* 0x0000000000027211 */ /* 0x002fc800078f08ff */
[----:B------:R-:W-:Y:S02]  /*236f0*/  LOP3.LUT R3, R2, 0xfffffffe, RZ, 0xc0, !PT ;  /* 0xfffffffe02037812 */ /* 0x000fe400078ec0ff */
[----:B------:R-:W-:-:S03]  /*23700*/  MOV R2, 0x400 ;  /* 0x0000040000027802 */ /* 0x000fc60000000f00 */
[----:B------:R-:W-:Y:S01]  /*23710*/  IMAD.IADD R0, R0, 0x1, -R3 ;  /* 0x0000000100007824 */ /* 0x000fe200078e0a03 */
[----:B0-----:R-:W-:-:S04]  /*23720*/  LEA R5, R5, R2, 0x18 ;  /* 0x0000000205057211 */ /* 0x001fc800078ec0ff */
[----:B------:R-:W-:-:S04]  /*23730*/  SHF.L.U32 R0, R0, 0x1f, RZ ;  /* 0x0000001f00007819 */ /* 0x000fc800000006ff */
[----:B------:R-:W0:Y:S02]  /*23740*/  SYNCS.PHASECHK.TRANS64.TRYWAIT P0, [R5+URZ+0x22820], R0 ;  /* 0x02282000050075a7 */ /* 0x000e24000800017f */
[----:B0-----:R-:W-:Y:S05]  /*23750*/  @!P0 BRA `(.L_x_3196) ;  /* 0x0000005800b88947 */ /* 0x001fea0003800000 */
.L_x_3414:
[----:B------:R-:W-:Y:S05]  /*23760*/  BSYNC B0 ;  /* 0x0000000000007941 */ /* 0x000fea0003800000 */
.L_x_3195:
[----:B------:R-:W-:-:S03]  /*23770*/  UMOV UR4, 0xffffffff ;  /* 0xffffffff00047882 */ /* 0x000fc60000000000 */
[----:B------:R-:W-:Y:S05]  /*23780*/  BRA.DIV UR4, `(.L_x_3197) ;  /* 0x0000005a04c07947 */ /* 0x000fea000b800000 */
[----:B0-----:R-:W0:Y:S02]  /*23790*/  S2R R0, SR_TID.X ;  /* 0x0000000000007919 */ /* 0x001e240000002100 */
[----:B0-----:R-:W-:-:S04]  /*237a0*/  SHF.R.U32.HI R0, RZ, 0x5, R0 ;  /* 0x00000005ff007819 */ /* 0x001fc80000011600 */
[----:B------:R-:W-:-:S05]  /*237b0*/  LOP3.LUT R0, R0, 0x3, RZ, 0xc0, !PT ;  /* 0x0000000300007812 */ /* 0x000fca00078ec0ff */
[----:B------:R0:W1:Y:S02]  /*237c0*/  SHFL.IDX PT, R14, R0, RZ, 0x1f ;  /* 0x00001fff000e7589 */ /* 0x00006400000e0000 */
.L_x_3417:
[----:B-1----:R-:W-:-:S13]  /*237d0*/  ISETP.NE.AND P0, PT, R14, RZ, PT ;  /* 0x000000ff0e00720c */ /* 0x002fda0003f05270 */
[----:B------:R-:W-:Y:S05]  /*237e0*/  @P0 BRA `(.L_x_2832) ;  /* 0x0000000000880947 */ /* 0x000fea0003800000 */
[----:B------:R-:W-:-:S03]  /*237f0*/  UMOV UR4, 0xffffffff ;  /* 0xffffffff00047882 */ /* 0x000fc60000000000 */
[----:B------:R-:W-:Y:S05]  /*23800*/  BRA.DIV UR4, `(.L_x_3198) ;  /* 0x0000005a04d47947 */ /* 0x000fea000b800000 */
[----:B------:R-:W-:-:S13]  /*23810*/  ELECT P6, URZ, PT ;  /* 0x00000000003f782f */ /* 0x000fda00038c0000 */
.L_x_3420:
[----:B------:R-:W-:Y:S05]  /*23820*/  @!P6 BRA `(.L_x_2832) ;  /* 0x000000000078e947 */ /* 0x000fea0003800000 */
[----:B------:R-:W-:-:S06]  /*23830*/  ULOP3.LUT UR4, UR36, 0x2, URZ, 0xfc, !UPT ;  /* 0x0000000224047892 */ /* 0x000fcc000f8efc3f */
[----:B0-----:R-:W-:-:S05]  /*23840*/  IMAD.U32 R0, RZ, RZ, UR4 ;  /* 0x00000004ff007e24 */ /* 0x001fca000f8e00ff */
[----:B------:R-:W-:-:S13]  /*23850*/  ISETP.NE.AND P0, PT, R0, 0x3, PT ;  /* 0x000000030000780c */ /* 0x000fda0003f05270 */
[----:B------:R-:W-:Y:S05]  /*23860*/  @!P0 BRA `(.L_x_3199) ;  /* 0x0000000000048947 */ /* 0x000fea0003800000 */
[----:B------:R-:W-:Y:S01]  /*23870*/  BPT.TRAP 0x1 ;  /* 0x000000040000795c */ /* 0x000fe20000300000 */
.L_x_3199:
[----:B------:R-:W-:Y:S01]  /*23880*/  IMAD R3, R19, 0x8, R5 ;  /* 0x0000000813037824 */ /* 0x000fe200078e0205 */
[----:B------:R-:W-:Y:S01]  /*23890*/  SHF.L.U32 R2, R23, 0x1f, RZ ;  /* 0x0000001f17027819 */ /* 0x000fe200000006ff */
[----:B------:R-:W-:-:S03]  /*238a0*/  VIADD R19, R19, 0x1 ;  /* 0x0000000113137836 */ /* 0x000fc60000000000 */
[----:B------:R-:W0:Y:S02]  /*238b0*/  SYNCS.PHASECHK.TRANS64.TRYWAIT P1, [R3+URZ+0x22840], R2 ;  /* 0x02284002030075a7 */ /* 0x000e24000802017f */
[----:B------:R-:W-:-:S04]  /*238c0*/  ISETP.NE.AND P2, PT, R19, 0x2, PT ;  /* 0x000000021300780c */ /* 0x000fc80003f45270 */
[----:B------:R-:W-:Y:S01]  /*238d0*/  SEL R0, RZ, 0x1, P2 ;  /* 0x00000001ff007807 */ /* 0x000fe20001000000 */
[----:B0-----:R-:W-:Y:S08]  /*238e0*/  @!P1 BRA `(.L_x_3200) ;  /* 0x0000005800bc9947 */ /* 0x001ff00003800000 */
.L_x_3421:
[----:B------:R-:W-:Y:S02]  /*238f0*/  SEL R19, R19, RZ, P2 ;  /* 0x000000ff13137207 */ /* 0x000fe40001000000 */
[----:B------:R-:W-:Y:S01]  /*23900*/  LOP3.LUT R0, R23, R0, RZ, 0x3c, !PT ;  /* 0x0000000017007212 */ /* 0x000fe200078e3cff */
[----:B------:R-:W-:Y:S06]  /*23910*/  @!P0 BRA `(.L_x_3201) ;  /* 0x0000000000048947 */ /* 0x000fec0003800000 */
[----:B------:R-:W-:Y:S01]  /*23920*/  BPT.TRAP 0x1 ;  /* 0x000000040000795c */ /* 0x000fe20000300000 */
.L_x_3201:
[----:B------:R-:W-:Y:S01]  /*23930*/  IMAD R19, R19, 0x8, R5 ;  /* 0x0000000813137824 */ /* 0x000fe200078e0205 */
[----:B------:R-:W-:-:S04]  /*23940*/  SHF.L.U32 R0, R0, 0x1f, RZ ;  /* 0x0000001f00007819 */ /* 0x000fc800000006ff */
[----:B------:R-:W1:Y:S02]  /*23950*/  SYNCS.PHASECHK.TRANS64.TRYWAIT P1, [R19+URZ+0x22840], R0 ;  /* 0x02284000130075a7 */ /* 0x000e64000802017f */
[----:B-1----:R-:W-:Y:S05]  /*23960*/  @!P1 BRA `(.L_x_3202) ;  /* 0x0000005800b09947 */ /* 0x002fea0003800000 */
.L_x_3422:
[----:B------:R-:W-:Y:S05]  /*23970*/  @!P0 BRA `(.L_x_3203) ;  /* 0x0000000000048947 */ /* 0x000fea0003800000 */
[----:B------:R-:W-:Y:S01]  /*23980*/  BPT.TRAP 0x1 ;  /* 0x000000040000795c */ /* 0x000fe20000300000 */
.L_x_3203:
[----:B------:R-:W5:Y:S02]  /*23990*/  SYNCS.PHASECHK.TRANS64.TRYWAIT P1, [R3+URZ+0x22860], R2 ;  /* 0x02286002030075a7 */ /* 0x000f64000802017f */
[----:B-----5:R-:W-:Y:S05]  /*239a0*/  @!P1 BRA `(.L_x_3204) ;  /* 0x0000005800b49947 */ /* 0x020fea0003800000 */
.L_x_3423:
[----:B------:R-:W-:Y:S05]  /*239b0*/  @!P0 BRA `(.L_x_3205) ;  /* 0x0000000000048947 */ /* 0x000fea0003800000 */
[----:B------:R-:W-:Y:S01]  /*239c0*/  BPT.TRAP 0x1 ;  /* 0x000000040000795c */ /* 0x000fe20000300000 */
.L_x_3205:
[----:B------:R0:W0:Y:S02]  /*239d0*/  SYNCS.PHASECHK.TRANS64.TRYWAIT P0, [R19+URZ+0x22860], R0 ;  /* 0x02286000130075a7 */ /* 0x000024000800017f */
[----:B0-----:R-:W-:Y:S05]  /*239e0*/  @!P0 NANOSLEEP.SYNCS 0x989680 ;  /* 0x009896800000895d */ /* 0x001fea0003900000 */
[----:B------:R-:W0:Y:S02]  /*239f0*/  @!P0 SYNCS.PHASECHK.TRANS64 P0, [R19+URZ+0x22860], R0 ;  /* 0x02286000130085a7 */ /* 0x000e24000800007f */
[----:B0-----:R-:W-:Y:S05]  /*23a00*/  @!P0 BRA `(.L_x_3205) ;  /* 0xfffffffc00f08947 */ /* 0x001fea000383ffff */
.L_x_2832:
[----:B------:R-:W-:Y:S05]  /*23a10*/  BSYNC B9 ;  /* 0x0000000000097941 */ /* 0x000fea0003800000 */
.L_x_2829:
[----:B------:R-:W-:Y:S05]  /*23a20*/  EXIT ;  /* 0x000000000000794d */ /* 0x000fea0003800000 */
.L_x_2860:
[----:B0-----:R0:W1:Y:S02]  /*23a30*/  SYNCS.PHASECHK.TRANS64.TRYWAIT P5, [R87+URZ+0x22890], R95 ;  /* 0x0228905f570075a7 */ /* 0x00106400080a017f */
[----:B-1----:R-:W-:Y:S05]  /*23a40*/  @!P5 NANOSLEEP.SYNCS 0x989680 ;  /* 0x009896800000d95d */ /* 0x002fea0003900000 */
[----:B------:R-:W1:Y:S02]  /*23a50*/  @!P5 SYNCS.PHASECHK.TRANS64 P5, [R87+URZ+0x22890], R95 ;  /* 0x0228905f5700d5a7 */ /* 0x000e6400080a007f */
[----:B-1----:R-:W-:Y:S05]  /*23a60*/  @!P5 BRA `(.L_x_2860) ;  /* 0xfffffffc00f0d947 */ /* 0x002fea000383ffff */
[----:B------:R-:W-:Y:S05]  /*23a70*/  BRA `(.L_x_3206) ;  /* 0xfffffdfc00407947 */ /* 0x000fea000383ffff */
.L_x_2861:
        /* <DEDUP_REMOVED lines=8> */
.L_x_3208:
[----:B------:R-:W-:Y:S05]  /*23b00*/  BSYNC B1 ;  /* 0x0000000000017941 */ /* 0x000fea0003800000 */
.L_x_3207:
        /* <DEDUP_REMOVED lines=8> */
.L_x_3209:
[----:B------:R-:W-:Y:S05]  /*23b90*/  BRA `(.L_x_3210) ;  /* 0xfffffdfc000c7947 */ /* 0x000fea000383ffff */
.L_x_2870:
[----:B------:R-:W-:Y:S01]  /*23ba0*/  BSSY B1, `(.L_x_3211) ;  /* 0x0000008000017945 */ /* 0x000fe20003800000 */
[----:B0---4-:R-:W-:Y:S02]  /*23bb0*/  IMAD.MOV.U32 R13, RZ, RZ, R97 ;  /* 0x000000ffff0d7224 */ /* 0x011fe400078e0061 */
[----:B------:R-:W-:Y:S02]  /*23bc0*/  IMAD.MOV.U32 R12, RZ, RZ, 0x1 ;  /* 0x00000001ff0c7424 */ /* 0x000fe400078e00ff */
[----:B------:R-:W-:Y:S02]  /*23bd0*/  IMAD.MOV.U32 R11, RZ, RZ, 0x1c1f ;  /* 0x00001c1fff0b7424 */ /* 0x000fe400078e00ff */
[----:B------:R-:W-:-:S07]  /*23be0*/  IMAD.MOV.U32 R15, RZ, RZ, -0x1 ;  /* 0xffffffffff0f7424 */ /* 0x000fce00078e00ff */
[----:B-123--:R-:W-:Y:S05]  /*23bf0*/  WARPSYNC.COLLECTIVE R15, `(.L_x_3212) ;  /* 0x000000000f087348 */ /* 0x00efea0003c00000 */
[----:B---3--:R0:W3:Y:S02]  /*23c00*/  SHFL.IDX P6, R14, R13, R12, R11 ;  /* 0x0000000c0d0e7389 */ /* 0x0080e400000c000b */
[----:B0123--:R-:W-:Y:S01]  /*23c10*/  ENDCOLLECTIVE ;  /* 0x000000000000791b */ /* 0x00ffe20003800000 */
.L_x_3212:
[----:B------:R-:W-:Y:S05]  /*23c20*/  BSYNC B1 ;  /* 0x0000000000017941 */ /* 0x000fea0003800000 */
.L_x_3211:
        /* <DEDUP_REMOVED lines=8> */
.L_x_3213:
[----:B------:R-:W-:Y:S05]  /*23cb0*/  BRA `(.L_x_3214) ;  /* 0xfffffe0000987947 */ /* 0x000fea000383ffff */
.L_x_2880:
[----:B-1----:R1:W2:Y:S02]  /*23cc0*/  SYNCS.PHASECHK.TRANS64.TRYWAIT P4, [R87+URZ+0x22890], R95 ;  /* 0x0228905f570075a7 */ /* 0x0022a4000808017f */
[----:B--2---:R-:W-:Y:S05]  /*23cd0*/  @!P4 NANOSLEEP.SYNCS 0x989680 ;  /* 0x009896800000c95d */ /* 0x004fea0003900000 */
[----:B------:R-:W2:Y:S02]  /*23ce0*/  @!P4 SYNCS.PHASECHK.TRANS64 P4, [R87+URZ+0x22890], R95 ;  /* 0x0228905f5700c5a7 */ /* 0x000ea4000808007f */
[----:B--2---:R-:W-:Y:S05]  /*23cf0*/  @!P4 BRA `(.L_x_2880) ;  /* 0xfffffffc00f0c947 */ /* 0x004fea000383ffff */
[----:B------:R-:W-:Y:S05]  /*23d00*/  BRA `(.L_x_3215) ;  /* 0xfffffe0c00847947 */ /* 0x000fea000383ffff */
.L_x_2881:
        /* <DEDUP_REMOVED lines=8> */
.L_x_3217:
[----:B------:R-:W-:Y:S05]  /*23d90*/  BSYNC B1 ;  /* 0x0000000000017941 */ /* 0x000fea0003800000 */
.L_x_3216:
        /* <DEDUP_REMOVED lines=8> */
.L_x_3218:
[----:B------:R-:W-:Y:S01]  /*23e20*/  IMAD.MOV.U32 R99, RZ, RZ, R14 ;  /* 0x000000ffff637224 */ /* 0x000fe200078e000e */
[----:B------:R-:W-:Y:S06]  /*23e30*/  BRA `(.L_x_3219) ;  /* 0xfffffe0c00507947 */ /* 0x000fec000383ffff */
.L_x_2886:
        /* <DEDUP_REMOVED lines=8> */
.L_x_3221:
[----:B------:R-:W-:Y:S05]  /*23ec0*/  BSYNC B1 ;  /* 0x0000000000017941 */ /* 0x000fea0003800000 */
.L_x_3220:
        /* <DEDUP_REMOVED lines=8> */
.L_x_3222:
[----:B------:R-:W-:Y:S01]  /*23f50*/  IMAD.MOV.U32 R96, RZ, RZ, R14 ;  /* 0x000000ffff607224 */ /* 0x000fe200078e000e */
[----:B------:R-:W-:Y:S06]  /*23f60*/  BRA `(.L_x_3223) ;  /* 0xfffffe1000fc7947 */ /* 0x000fec000383ffff */
.L_x_2891:
[----:B0-----:R0:W1:Y:S02]  /*23f70*/  SYNCS.PHASECHK.TRANS64.TRYWAIT P2, [R87+URZ+0x22890], R95 ;  /* 0x0228905f570075a7 */ /* 0x001064000804017f */
[----:B-1----:R-:W-:Y:S05]  /*23f80*/  @!P2 NANOSLEEP.SYNCS 0x989680 ;  /* 0x009896800000a95d */ /* 0x002fea0003900000 */
[----:B------:R-:W1:Y:S02]  /*23f90*/  @!P2 SYNCS.PHASECHK.TRANS64 P2, [R87+URZ+0x22890], R95 ;  /* 0x0228905f5700a5a7 */ /* 0x000e64000804007f */
[----:B-1----:R-:W-:Y:S05]  /*23fa0*/  @!P2 BRA `(.L_x_2891) ;  /* 0xfffffffc00f0a947 */ /* 0x002fea000383ffff */
[----:B------:R-:W-:Y:S05]  /*23fb0*/  BRA `(.L_x_3224) ;  /* 0xfffffe1c001c7947 */ /* 0x000fea000383ffff */
.L_x_2892:
        /* <DEDUP_REMOVED lines=8> */
.L_x_3226:
[----:B------:R-:W-:Y:S05]  /*24040*/  BSYNC B1 ;  /* 0x0000000000017941 */ /* 0x000fea0003800000 */
.L_x_3225:
        /* <DEDUP_REMOVED lines=8> */
.L_x_3227:
[----:B------:R-:W-:Y:S01]  /*240d0*/  IMAD.MOV.U32 R4, RZ, RZ, R14 ;  /* 0x000000ffff047224 */ /* 0x000fe200078e000e */
[----:B------:R-:W-:Y:S06]  /*240e0*/  BRA `(.L_x_3228) ;  /* 0xfffffe1c00387947 */ /* 0x000fec000383ffff */
.L_x_2895:
        /* <DEDUP_REMOVED lines=8> */
.L_x_3230:
[----:B------:R-:W-:Y:S05]  /*24170*/  BSYNC B1 ;  /* 0x0000000000017941 */ /* 0x000fea0003800000 */
.L_x_3229:
        /* <DEDUP_REMOVED lines=8> */
.L_x_3231:
[----:B------:R-:W-:Y:S01]  /*24200*/  IMAD.MOV.U32 R4, RZ, RZ, R14 ;  /* 0x000000ffff047224 */ /* 0x000fe200078e000e */
[----:B------:R-:W-:Y:S06]  /*24210*/  BRA `(.L_x_3232) ;  /* 0xfffffe1c00347947 */ /* 0x000fec000383ffff */
.L_x_2899:
[----:B---3--:R3:W4:Y:S02]  /*24220*/  SYNCS.PHASECHK.TRANS64.TRYWAIT P3, [R87+URZ+0x228b0], R95 ;  /* 0x0228b05f570075a7 */ /* 0x008724000806017f */
[----:B----4-:R-:W-:Y:S05]  /*24230*/  @!P3 NANOSLEEP.SYNCS 0x989680 ;  /* 0x009896800000b95d */ /* 0x010fea0003900000 */
[----:B------:R-:W4:Y:S02]  /*24240*/  @!P3 SYNCS.PHASECHK.TRANS64 P3, [R87+URZ+0x228b0], R95 ;  /* 0x0228b05f5700b5a7 */ /* 0x000f24000806007f */
[----:B----4-:R-:W-:Y:S05]  /*24250*/  @!P3 BRA `(.L_x_2899) ;  /* 0xfffffffc00f0b947 */ /* 0x010fea000383ffff */
[----:B------:R-:W-:Y:S05]  /*24260*/  BRA `(.L_x_3233) ;  /* 0xfffffe1c00ac7947 */ /* 0x000fea000383ffff */
.L_x_2917:
[----:B------:R-:W-:Y:S01]  /*24270*/  BSSY B0, `(.L_x_3234) ;  /* 0x0000007000007945 */ /* 0x000fe20003800000 */
[----:B------:R-:W-:Y:S02]  /*24280*/  IMAD.MOV.U32 R12, RZ, RZ, RZ ;  /* 0x000000ffff0c7224 */ /* 0x000fe400078e00ff */
[----:B------:R-:W-:Y:S02]  /*24290*/  IMAD.MOV.U32 R11, RZ, RZ, 0x1f ;  /* 0x0000001fff0b7424 */ /* 0x000fe400078e00ff */
[----:B------:R-:W-:-:S07]  /*242a0*/  IMAD.MOV.U32 R15, RZ, RZ, -0x1 ;  /* 0xffffffffff0f7424 */ /* 0x000fce00078e00ff */
[----:B------:R-:W-:Y:S05]  /*242b0*/  WARPSYNC.COLLECTIVE R15, `(.L_x_3235) ;  /* 0x000000000f087348 */ /* 0x000fea0003c00000 */
[----:B------:R0:W1:Y:S02]  /*242c0*/  SHFL.IDX P6, R14, R13, R12, R11 ;  /* 0x0000000c0d0e7389 */ /* 0x00006400000c000b */
[----:B01----:R-:W-:Y:S01]  /*242d0*/  ENDCOLLECTIVE ;  /* 0x000000000000791b */ /* 0x003fe20003800000 */
.L_x_3235:
[----:B------:R-:W-:Y:S05]  /*242e0*/  BSYNC B0 ;  /* 0x0000000000007941 */ /* 0x000fea0003800000 */
.L_x_3234:
[----:B------:R-:W-:Y:S05]  /*242f0*/  BRA `(.L_x_3236) ;  /* 0xfffffe3000b87947 */ /* 0x000fea000383ffff */
.L_x_2929:
        /* <DEDUP_REMOVED lines=8> */
.L_x_3238:
[----:B------:R-:W-:Y:S05]  /*24380*/  BSYNC B1 ;  /* 0x0000000000017941 */ /* 0x000fea0003800000 */
.L_x_3237:
        /* <DEDUP_REMOVED lines=8> */
.L_x_3239:
[----:B------:R-:W-:Y:S02]  /*24410*/  IMAD.MOV.U32 R13, RZ, RZ, R34 ;  /* 0x000000ffff0d7224 */ /* 0x000fe400078e0022 */
[----:B------:R-:W-:-:S07]  /*24420*/  IMAD.MOV.U32 R3, RZ, RZ, R14 ;  /* 0x000000ffff037224 */ /* 0x000fce00078e000e */
[----:B------:R-:W-:Y:S05]  /*24430*/  WARPSYNC.COLLECTIVE R15, `(.L_x_3240) ;  /* 0x000000000f087348 */ /* 0x000fea0003c00000 */
[----:B------:R0:W1:Y:S02]  /*24440*/  SHFL.IDX P6, R14, R13, R12, R11 ;  /* 0x0000000c0d0e7389 */ /* 0x00006400000c000b */
[----:B01----:R-:W-:Y:S01]  /*24450*/  ENDCOLLECTIVE ;  /* 0x000000000000791b */ /* 0x003fe20003800000 */
.L_x_3240:
[----:B------:R-:W-:Y:S02]  /*24460*/  IMAD.MOV.U32 R13, RZ, RZ, R30 ;  /* 0x000000ffff0d7224 */ /* 0x000fe400078e001e */
[----:B------:R-:W-:-:S07]  /*24470*/  IMAD.MOV.U32 R7, RZ, RZ, R14 ;  /* 0x000000ffff077224 */ /* 0x000fce00078e000e */
[----:B------:R-:W-:Y:S05]  /*24480*/  WARPSYNC.COLLECTIVE R15, `(.L_x_3241) ;  /* 0x000000000f087348 */ /* 0x000fea0003c00000 */
[----:B------:R0:W1:Y:S02]  /*24490*/  SHFL.IDX P6, R14, R13, R12, R11 ;  /* 0x0000000c0d0e7389 */ /* 0x00006400000c000b */
[----:B01----:R-:W-:Y:S01]  /*244a0*/  ENDCOLLECTIVE ;  /* 0x000000000000791b */ /* 0x003fe20003800000 */
.L_x_3241:
[----:B------:R-:W-:Y:S01]  /*244b0*/  IMAD.MOV.U32 R8, RZ, RZ, R14 ;  /* 0x000000ffff087224 */ /* 0x000fe200078e000e */
[----:B------:R-:W-:Y:S06]  /*244c0*/  BRA `(.L_x_3242) ;  /* 0xfffffe38002c7947 */ /* 0x000fec000383ffff */
.L_x_2932:
[----:B------:R-:W-:Y:S01]  /*244d0*/  BSSY B1, `(.L_x_3243) ;  /* 0x0000008000017945 */ /* 0x000fe20003800000 */
[----:B------:R-:W-:Y:S02]  /*244e0*/  IMAD.MOV.U32 R13, RZ, RZ, R31 ;  /* 0x000000ffff0d7224 */ /* 0x000fe400078e001f */
[----:B------:R-:W-:Y:S02]  /*244f0*/  IMAD.MOV.U32 R12, RZ, RZ, 0x1 ;  /* 0x00000001ff0c7424 */ /* 0x000fe400078e00ff */
[----:B------:R-:W-:Y:S02]  /*24500*/  IMAD.MOV.U32 R11, RZ, RZ, 0x1c1f ;  /* 0x00001c1fff0b7424 */ /* 0x000fe400078e00ff */
[----:B------:R-:W-:-:S07]  /*24510*/  IMAD.MOV.U32 R15, RZ, RZ, -0x1 ;  /* 0xffffffffff0f7424 */ /* 0x000fce00078e00ff */
[----:B-1--4-:R-:W-:Y:S05]  /*24520*/  WARPSYNC.COLLECTIVE R15, `(.L_x_3244) ;  /* 0x000000000f087348 */ /* 0x012fea0003c00000 */
[----:B------:R0:W2:Y:S02]  /*24530*/  SHFL.IDX P6, R14, R13, R12, R11 ;  /* 0x0000000c0d0e7389 */ /* 0x0000a400000c000b */
[----:B012-4-:R-:W-:Y:S01]  /*24540*/  ENDCOLLECTIVE ;  /* 0x000000000000791b */ /* 0x017fe20003800000 */
.L_x_3244:
[----:B------:R-:W-:Y:S05]  /*24550*/  BSYNC B1 ;  /* 0x0000000000017941 */ /* 0x000fea0003800000 */
.L_x_3243:
        /* <DEDUP_REMOVED lines=8> */
.L_x_3245:
[----:B------:R-:W-:Y:S02]  /*245e0*/  IMAD.MOV.U32 R13, RZ, RZ, R34 ;  /* 0x000000ffff0d7224 */ /* 0x000fe400078e0022 */
[----:B------:R-:W-:-:S07]  /*245f0*/  IMAD.MOV.U32 R3, RZ, RZ, R14 ;  /* 0x000000ffff037224 */ /* 0x000fce00078e000e */
[----:B------:R-:W-:Y:S05]  /*24600*/  WARPSYNC.COLLECTIVE R15, `(.L_x_3246) ;  /* 0x000000000f087348 */ /* 0x000fea0003c00000 */
[----:B------:R0:W1:Y:S02]  /*24610*/  SHFL.IDX P6, R14, R13, R12, R11 ;  /* 0x0000000c0d0e7389 */ /* 0x00006400000c000b */
[----:B01----:R-:W-:Y:S01]  /*24620*/  ENDCOLLECTIVE ;  /* 0x000000000000791b */ /* 0x003fe20003800000 */
.L_x_3246:
[----:B------:R-:W-:Y:S02]  /*24630*/  IMAD.MOV.U32 R13, RZ, RZ, R30 ;  /* 0x000000ffff0d7224 */ /* 0x000fe400078e001e */
[----:B------:R-:W-:-:S07]  /*24640*/  IMAD.MOV.U32 R7, RZ, RZ, R14 ;  /* 0x000000ffff077224 */ /* 0x000fce00078e000e */
[----:B------:R-:W-:Y:S05]  /*24650*/  WARPSYNC.COLLECTIVE R15, `(.L_x_3247) ;  /* 0x000000000f087348 */ /* 0x000fea0003c00000 */
[----:B------:R0:W1:Y:S02]  /*24660*/  SHFL.IDX P6, R14, R13, R12, R11 ;  /* 0x0000000c0d0e7389 */ /* 0x00006400000c000b */
[----:B01----:R-:W-:Y:S01]  /*24670*/  ENDCOLLECTIVE ;  /* 0x000000000000791b */ /* 0x003fe20003800000 */
.L_x_3247:
[----:B------:R-:W-:Y:S01]  /*24680*/  IMAD.MOV.U32 R30, RZ, RZ, R14 ;  /* 0x000000ffff1e7224 */ /* 0x000fe200078e000e */
[----:B------:R-:W-:Y:S06]  /*24690*/  BRA `(.L_x_3248) ;  /* 0xfffffe3800807947 */ /* 0x000fec000383ffff */
.L_x_2936:
[----:B0-----:R0:W2:Y:S02]  /*246a0*/  SYNCS.PHASECHK.TRANS64.TRYWAIT P0, [R23+URZ+0x22800], R34 ;  /* 0x02280022170075a7 */ /* 0x0010a4000800017f */
[----:B--2---:R-:W-:Y:S05]  /*246b0*/  @!P0 NANOSLEEP.SYNCS 0x989680 ;  /* 0x009896800000895d */ /* 0x004fea0003900000 */
[----:B------:R-:W2:Y:S02]  /*246c0*/  @!P0 SYNCS.PHASECHK.TRANS64 P0, [R23+URZ+0x22800], R34 ;  /* 0x02280022170085a7 */ /* 0x000ea4000800007f */
[----:B--2---:R-:W-:Y:S05]  /*246d0*/  @!P0 BRA `(.L_x_2936) ;  /* 0xfffffffc00f08947 */ /* 0x004fea000383ffff */
[----:B------:R-:W-:Y:S05]  /*246e0*/  BRA `(.L_x_3249) ;  /* 0xfffffe3c00747947 */ /* 0x000fea000383ffff */
.L_x_2944:
[----:B------:R-:W1:Y:S01]  /*246f0*/  LDC R39, c[0x0][0x3f4] ;  /* 0x0000fd00ff277b82 */ /* 0x000e620000000800 */
[----:B------:R-:W-:Y:S01]  /*24700*/  BSSY B1, `(.L_x_3250) ;  /* 0x0000008000017945 */ /* 0x000fe20003800000 */
[----:B0-----:R-:W-:Y:S02]  /*24710*/  IMAD.MOV.U32 R13, RZ, RZ, R26 ;  /* 0x000000ffff0d7224 */ /* 0x001fe400078e001a */
[----:B------:R-:W-:Y:S02]  /*24720*/  IMAD.MOV.U32 R12, RZ, RZ, RZ ;  /* 0x000000ffff0c7224 */ /* 0x000fe400078e00ff */
[----:B------:R-:W-:Y:S02]  /*24730*/  IMAD.MOV.U32 R11, RZ, RZ, 0x1c1f ;  /* 0x00001c1fff0b7424 */ /* 0x000fe400078e00ff */
[----:B------:R-:W-:-:S07]  /*24740*/  IMAD.MOV.U32 R15, RZ, RZ, -0x1 ;  /* 0xffffffffff0f7424 */ /* 0x000fce00078e00ff */
[----:B-1----:R-:W-:Y:S05]  /*24750*/  WARPSYNC.COLLECTIVE R15, `(.L_x_3251) ;  /* 0x000000000f087348 */ /* 0x002fea0003c00000 */
[----:B------:R0:W2:Y:S02]  /*24760*/  SHFL.IDX P6, R14, R13, R12, R11 ;  /* 0x0000000c0d0e7389 */ /* 0x0000a400000c000b */
[----:B012---:R-:W-:Y:S01]  /*24770*/  ENDCOLLECTIVE ;  /* 0x000000000000791b */ /* 0x007fe20003800000 */
.L_x_3251:
[----:B------:R-:W-:Y:S05]  /*24780*/  BSYNC B1 ;  /* 0x0000000000017941 */ /* 0x000fea0003800000 */
.L_x_3250:
[----:B------:R-:W-:Y:S01]  /*24790*/  IMAD.MOV.U32 R13, RZ, RZ, R36 ;  /* 0x000000ffff0d7224 */ /* 0x000fe200078e0024 */
[----:B------:R-:W-:Y:S01]  /*247a0*/  ISETP.GE.AND P0, PT, R18, R39, PT ;  /* 0x000000271200720c */ /* 0x000fe20003f06270 */
[----:B------:R-:W-:Y:S02]  /*247b0*/  IMAD.MOV.U32 R12, RZ, RZ, RZ ;  /* 0x000000ffff0c7224 */ /* 0x000fe400078e00ff */
[----:B------:R-:W-:Y:S02]  /*247c0*/  IMAD.MOV.U32 R11, RZ, RZ, 0x1c1f ;  /* 0x00001c1fff0b7424 */ /* 0x000fe400078e00ff */
[----:B------:R-:W-:Y:S02]  /*247d0*/  IMAD.MOV.U32 R15, RZ, RZ, -0x1 ;  /* 0xffffffffff0f7424 */ /* 0x000fe400078e00ff */
[----:B------:R-:W-:Y:S02]  /*247e0*/  IMAD.MOV.U32 R0, RZ, RZ, R14 ;  /* 0x000000ffff007224 */ /* 0x000fe400078e000e */
[----:B------:R-:W-:-:S07]  /*247f0*/  IMAD R25, R207, R6, RZ ;  /* 0x00000006cf197224 */ /* 0x000fce00078e02ff */
[----:B------:R-:W-:Y:S05]  /*24800*/  WARPSYNC.COLLECTIVE R15, `(.L_x_3252) ;  /* 0x000000000f087348 */ /* 0x000fea0003c00000 */
[----:B------:R0:W1:Y:S02]  /*24810*/  SHFL.IDX P6, R14, R13, R12, R11 ;  /* 0x0000000c0d0e7389 */ /* 0x00006400000c000b */
[----:B01----:R-:W-:Y:S01]  /*24820*/  ENDCOLLECTIVE ;  /* 0x000000000000791b */ /* 0x003fe20003800000 */
.L_x_3252:
[----:B------:R-:W-:Y:S01]  /*24830*/  ISETP.GE.OR P1, PT, R40, R25, P0 ;  /* 0x000000192800720c */ /* 0x000fe20000726670 */
[----:B------:R-:W-:-:S12]  /*24840*/  IMAD.MOV.U32 R13, RZ, RZ, R24 ;  /* 0x000000ffff0d7224 */ /* 0x000fd800078e0018 */
[C---:B------:R-:W-:Y:S01]  /*24850*/  @!P1 IMAD.SHL.U32 R5, R18.reuse, 0x2, RZ ;  /* 0x0000000212059824 */ /* 0x040fe200078e00ff */
[----:B------:R-:W-:Y:S01]  /*24860*/  @!P1 SHF.L.U64.HI R7, R18, 0x1, R19 ;  /* 0x0000000112079819 */ /* 0x000fe20000010213 */
[----:B------:R-:W-:-:S07]  /*24870*/  IMAD.MOV.U32 R3, RZ, RZ, R14 ;  /* 0x000000ffff037224 */ /* 0x000fce00078e000e */
[----:B------:R-:W-:Y:S05]  /*24880*/  WARPSYNC.COLLECTIVE R15, `(.L_x_3253) ;  /* 0x000000000f087348 */ /* 0x000fea0003c00000 */
[----:B------:R0:W1:Y:S02]  /*24890*/  SHFL.IDX P6, R14, R13, R12, R11 ;  /* 0x0000000c0d0e7389 */ /* 0x00006400000c000b */
[----:B01----:R-:W-:Y:S01]  /*248a0*/  ENDCOLLECTIVE ;  /* 0x000000000000791b */ /* 0x003fe20003800000 */
.L_x_3253:
[----:B------:R-:W-:-:S05]  /*248b0*/  @!P1 IADD3 R8, P2, R3, R5, RZ ;  /* 0x0000000503089210 */ /* 0x000fca0007f5e0ff */
[----:B------:R-:W-:Y:S02]  /*248c0*/  @!P1 IMAD.X R9, R0, 0x1, R7, P2 ;  /* 0x0000000100099824 */ /* 0x000fe400010e0607 */
[----:B------:R-:W-:Y:S02]  /*248d0*/  IMAD.MOV.U32 R13, RZ, RZ, R37 ;  /* 0x000000ffff0d7224 */ /* 0x000fe400078e0025 */
[----:B------:R-:W-:-:S07]  /*248e0*/  IMAD.MOV.U32 R4, RZ, RZ, R14 ;  /* 0x000000ffff047224 */ /* 0x000fce00078e000e */
[----:B------:R-:W-:Y:S05]  /*248f0*/  WARPSYNC.COLLECTIVE R15, `(.L_x_3254) ;  /* 0x000000000f087348 */ /* 0x000fea0003c00000 */
[----:B------:R0:W1:Y:S02]  /*24900*/  SHFL.IDX P6, R14, R13, R12, R11 ;  /* 0x0000000c0d0e7389 */ /* 0x00006400000c000b */
[----:B01----:R-:W-:Y:S01]  /*24910*/  ENDCOLLECTIVE ;  /* 0x000000000000791b */ /* 0x003fe20003800000 */
.L_x_3254:
[----:B------:R-:W2:Y:S01]  /*24920*/  @!P1 LD.E.128 R8, desc[UR52][R8.64] ;  /* 0x0000003408089980 */ /* 0x000ea2000c101d00 */
[----:B------:R-:W-:-:S05]  /*24930*/  @!P1 IADD3 R14, P2, R14, R5, RZ ;  /* 0x000000050e0e9210 */ /* 0x000fca0007f5e0ff */
[----:B------:R-:W-:Y:S02]  /*24940*/  @!P1 IMAD.X R5, R4, 0x1, R7, P2 ;  /* 0x0000000104059824 */ /* 0x000fe400010e0607 */
[----:B------:R-:W-:-:S06]  /*24950*/  @!P1 IMAD.MOV.U32 R4, RZ, RZ, R14 ;  /* 0x000000ffff049224 */ /* 0x000fcc00078e000e */
[----:B------:R-:W5:Y:S01]  /*24960*/  @!P1 LD.E.128 R4, desc[UR52][R4.64] ;  /* 0x0000003404049980 */ /* 0x000f62000c101d00 */
[----:B------:R-:W-:Y:S01]  /*24970*/  CS2R R28, SRZ ;  /* 0x00000000001c7805 */ /* 0x000fe2000001ff00 */
[----:B------:R-:W-:Y:S01]  /*24980*/  IMAD.MOV.U32 R13, RZ, RZ, R26 ;  /* 0x000000ffff0d7224 */ /* 0x000fe200078e001a */
[----:B------:R-:W-:Y:S01]  /*24990*/  CS2R R20, SRZ ;  /* 0x0000000000147805 */ /* 0x000fe2000001ff00 */
[----:B------:R-:W-:Y:S01]  /*249a0*/  IMAD.MOV.U32 R12, RZ, RZ, 0x1 ;  /* 0x00000001ff0c7424 */ /* 0x000fe200078e00ff */
[----:B------:R-:W-:Y:S02]  /*249b0*/  CS2R R30, SRZ ;  /* 0x00000000001e7805 */ /* 0x000fe4000001ff00 */
[----:B------:R-:W-:Y:S01]  /*249c0*/  CS2R R34, SRZ ;  /* 0x0000000000227805 */ /* 0x000fe2000001ff00 */
[----:B--2---:R-:W-:Y:S02]  /*249d0*/  @!P1 IMAD.MOV.U32 R29, RZ, RZ, R11 ;  /* 0x000000ffff1d9224 */ /* 0x004fe400078e000b */
[----:B------:R-:W-:-:S02]  /*249e0*/  IMAD.MOV.U32 R11, RZ, RZ, 0x1c1f ;  /* 0x00001c1fff0b7424 */ /* 0x000fc400078e00ff */
[----:B------:R-:W-:Y:S02]  /*249f0*/  @!P1 IMAD.MOV.U32 R20, RZ, RZ, R8 ;  /* 0x000000ffff149224 */ /* 0x000fe400078e0008 */
[----:B------:R-:W-:-:S07]  /*24a00*/  @!P1 IMAD.MOV.U32 R21, RZ, RZ, R9 ;  /* 0x000000ffff159224 */ /* 0x000fce00078e0009 */
[----:B-----5:R-:W-:Y:S05]  /*24a10*/  WARPSYNC.COLLECTIVE R15, `(.L_x_3255) ;  /* 0x000000000f087348 */ /* 0x020fea0003c00000 */
[----:B------:R0:W1:Y:S02]  /*24a20*/  SHFL.IDX P6, R14, R13, R12, R11 ;  /* 0x0000000c0d0e7389 */ /* 0x00006400000c000b */
[----:B01---5:R-:W-:Y:S01]  /*24a30*/  ENDCOLLECTIVE ;  /* 0x000000000000791b */ /* 0x023fe20003800000 */
.L_x_3255:
[----:B------:R-:W-:Y:S02]  /*24a40*/  IMAD.MOV.U32 R0, RZ, RZ, R20 ;  /* 0x000000ffff007224 */ /* 0x000fe400078e0014 */
[----:B------:R-:W-:Y:S02]  /*24a50*/  IMAD.MOV.U32 R3, RZ, RZ, R21 ;  /* 0x000000ffff037224 */ /* 0x000fe400078e0015 */
[----:B------:R-:W-:Y:S01]  /*24a60*/  @!P1 IMAD.MOV.U32 R28, RZ, RZ, R10 ;  /* 0x000000ffff1c9224 */ /* 0x000fe200078e000a */
[----:B------:R-:W-:Y:S01]  /*24a70*/  PRMT R38, R38, 0x5410, R0 ;  /* 0x0000541026267816 */ /* 0x000fe20000000000 */
[----:B------:R-:W-:Y:S01]  /*24a80*/  IMAD.MOV.U32 R9, RZ, RZ, R29 ;  /* 0x000000ffff097224 */ /* 0x000fe200078e001d */
[----:B------:R-:W-:Y:S01]  /*24a90*/  PRMT R48, R48, 0x5410, R3 ;  /* 0x0000541030307816 */ /* 0x000fe20000000003 */
[----:B------:R-:W-:Y:S02]  /*24aa0*/  IMAD.MOV.U32 R8, RZ, RZ, R28 ;  /* 0x000000ffff087224 */ /* 0x000fe400078e001c */
[----:B------:R-:W-:-:S03]  /*24ab0*/  IMAD.MOV.U32 R13, RZ, RZ, R36 ;  /* 0x000000ffff0d7224 */ /* 0x000fc600078e0024 */
[----:B------:R-:W-:Y:S01]  /*24ac0*/  PRMT R38, R8, 0x7610, R38 ;  /* 0x0000761008267816 */ /* 0x000fe20000000026 */
[----:B------:R-:W-:Y:S01]  /*24ad0*/  @!P1 IMAD.MOV.U32 R30, RZ, RZ, R4 ;  /* 0x000000ffff1e9224 */ /* 0x000fe200078e0004 */
[----:B------:R-:W-:Y:S01]  /*24ae0*/  PRMT R36, R9, 0x7610, R36 ;  /* 0x0000761009247816 */ /* 0x000fe20000000024 */
[----:B------:R-:W-:Y:S02]  /*24af0*/  @!P1 IMAD.MOV.U32 R31, RZ, RZ, R5 ;  /* 0x000000ffff1f9224 */ /* 0x000fe400078e0005 */
[----:B------:R-:W-:Y:S02]  /*24b00*/  @!P1 IMAD.MOV.U32 R34, RZ, RZ, R6 ;  /* 0x000000ffff229224 */ /* 0x000fe400078e0006 */
[----:B------:R-:W-:Y:S02]  /*24b10*/  @!P1 IMAD.MOV.U32 R35, RZ, RZ, R7 ;  /* 0x000000ffff239224 */ /* 0x000fe400078e0007 */
[----:B------:R-:W-:-:S07]  /*24b20*/  IMAD.MOV.U32 R0, RZ, RZ, R14 ;  /* 0x000000ffff007224 */ /* 0x000fce00078e000e */
[----:B------:R-:W-:Y:S05]  /*24b30*/  WARPSYNC.COLLECTIVE R15, `(.L_x_3256) ;  /* 0x000000000f087348 */ /* 0x000fea0003c00000 */
[----:B------:R0:W1:Y:S02]  /*24b40*/  SHFL.IDX P6, R14, R13, R12, R11 ;  /* 0x0000000c0d0e7389 */ /* 0x00006400000c000b */
[----:B01----:R-:W-:Y:S01]  /*24b50*/  ENDCOLLECTIVE ;  /* 0x000000000000791b */ /* 0x003fe20003800000 */
.L_x_3256:
[----:B------:R-:W-:Y:S02]  /*24b60*/  IMAD.MOV.U32 R4, RZ, RZ, R30 ;  /* 0x000000ffff047224 */ /* 0x000fe400078e001e */
[----:B------:R-:W-:Y:S02]  /*24b70*/  IMAD.MOV.U32 R5, RZ, RZ, R31 ;  /* 0x000000ffff057224 */ /* 0x000fe400078e001f */
[----:B------:R-:W-:Y:S02]  /*24b80*/  IMAD.MOV.U32 R6, RZ, RZ, R34 ;  /* 0x000000ffff067224 */ /* 0x000fe400078e0022 */
[----:B------:R-:W-:Y:S01]  /*24b90*/  IMAD.MOV.U32 R7, RZ, RZ, R35 ;  /* 0x000000ffff077224 */ /* 0x000fe200078e0023 */
[----:B------:R-:W-:Y:S02]  /*24ba0*/  PRMT R41, R4, 0x5410, R5 ;  /* 0x0000541004297816 */ /* 0x000fe40000000005 */
[----:B------:R-:W-:Y:S02]  /*24bb0*/  CS2R R4, SRZ ;  /* 0x0000000000047805 */ /* 0x000fe4000001ff00 */
[----:B------:R-:W-:Y:S01]  /*24bc0*/  PRMT R45, R7, 0x5410, R6 ;  /* 0x00005410072d7816 */ /* 0x000fe20000000006 */
[----:B------:R-:W-:-:S02]  /*24bd0*/  IMAD.MOV.U32 R13, RZ, RZ, R24 ;  /* 0x000000ffff0d7224 */ /* 0x000fc400078e0018 */
[----:B------:R-:W-:-:S07]  /*24be0*/  IMAD.MOV.U32 R3, RZ, RZ, R14 ;  /* 0x000000ffff037224 */ /* 0x000fce00078e000e */
[----:B------:R-:W-:Y:S05]  /*24bf0*/  WARPSYNC.COLLECTIVE R15, `(.L_x_3257) ;  /* 0x000000000f087348 */ /* 0x000fea0003c00000 */
[----:B------:R0:W1:Y:S02]  /*24c00*/  SHFL.IDX P6, R14, R13, R12, R11 ;  /* 0x0000000c0d0e7389 */ /* 0x00006400000c000b */
[----:B01----:R-:W-:Y:S01]  /*24c10*/  ENDCOLLECTIVE ;  /* 0x000000000000791b */ /* 0x003fe20003800000 */
.L_x_3257:
[----:B------:R-:W-:Y:S02]  /*24c20*/  IMAD.MOV.U32 R13, RZ, RZ, R37 ;  /* 0x000000ffff0d7224 */ /* 0x000fe400078e0025 */
[----:B------:R-:W-:-:S07]  /*24c30*/  IMAD.MOV.U32 R24, RZ, RZ, R14 ;  /* 0x000000ffff187224 */ /* 0x000fce00078e000e */
[----:B------:R-:W-:Y:S05]  /*24c40*/  WARPSYNC.COLLECTIVE R15, `(.L_x_3258) ;  /* 0x000000000f087348 */ /* 0x000fea0003c00000 */
[----:B------:R0:W1:Y:S02]  /*24c50*/  SHFL.IDX P6, R14, R13, R12, R11 ;  /* 0x0000000c0d0e7389 */ /* 0x00006400000c000b */
[----:B01----:R-:W-:Y:S01]  /*24c60*/  ENDCOLLECTIVE ;  /* 0x000000000000791b */ /* 0x003fe20003800000 */
.L_x_3258:
[----:B------:R-:W-:Y:S05]  /*24c70*/  BRA `(.L_x_3259) ;  /* 0xfffffe4800807947 */ /* 0x000fea000383ffff */
.L_x_2948:
[----:B0-----:R0:W1:Y:S02]  /*24c80*/  SYNCS.PHASECHK.TRANS64.TRYWAIT P1, [R23+URZ+0x22800], R12 ;  /* 0x0228000c170075a7 */ /* 0x001064000802017f */
[----:B-1----:R-:W-:Y:S05]  /*24c90*/  @!P1 NANOSLEEP.SYNCS 0x989680 ;  /* 0x009896800000995d */ /* 0x002fea0003900000 */
[----:B------:R-:W1:Y:S02]  /*24ca0*/  @!P1 SYNCS.PHASECHK.TRANS64 P1, [R23+URZ+0x22800], R12 ;  /* 0x0228000c170095a7 */ /* 0x000e64000802007f */
[----:B-1----:R-:W-:Y:S05]  /*24cb0*/  @!P1 BRA `(.L_x_2948) ;  /* 0xfffffffc00f09947 */ /* 0x002fea000383ffff */
[----:B------:R-:W-:Y:S05]  /*24cc0*/  BRA `(.L_x_3260) ;  /* 0xfffffe4c00247947 */ /* 0x000fea000383ffff */
.L_x_2954:
[----:B--2---:R2:W3:Y:S02]  /*24cd0*/  SYNCS.PHASECHK.TRANS64.TRYWAIT P0, [R3+URZ+0x22830], R72 ;  /* 0x02283048030075a7 */ /* 0x0044e4000800017f */
[----:B---3--:R-:W-:Y:S05]  /*24ce0*/  @!P0 NANOSLEEP.SYNCS 0x989680 ;  /* 0x009896800000895d */ /* 0x008fea0003900000 */
[----:B------:R-:W3:Y:S02]  /*24cf0*/  @!P0 SYNCS.PHASECHK.TRANS64 P0, [R3+URZ+0x22830], R72 ;  /* 0x02283048030085a7 */ /* 0x000ee4000800007f */
[----:B---3--:R-:W-:Y:S05]  /*24d00*/  @!P0 BRA `(.L_x_2954) ;  /* 0xfffffffc00f08947 */ /* 0x008fea000383ffff */
[----:B------:R-:W-:Y:S05]  /*24d10*/  BRA `(.L_x_2953) ;  /* 0xfffffe5800fc7947 */ /* 0x000fea000383ffff */
.L_x_2968:
[----:B-1----:R1:W2:Y:S02]  /*24d20*/  SYNCS.PHASECHK.TRANS64.TRYWAIT P0, [R3+URZ+0x22850], R72 ;  /* 0x02285048030075a7 */ /* 0x0022a4000800017f */
[----:B--2---:R-:W-:Y:S05]  /*24d30*/  @!P0 NANOSLEEP.SYNCS 0x989680 ;  /* 0x009896800000895d */ /* 0x004fea0003900000 */
[----:B------:R-:W2:Y:S02]  /*24d40*/  @!P0 SYNCS.PHASECHK.TRANS64 P0, [R3+URZ+0x22850], R72 ;  /* 0x02285048030085a7 */ /* 0x000ea4000800007f */
[----:B--2---:R-:W-:Y:S05]  /*24d50*/  @!P0 BRA `(.L_x_2968) ;  /* 0xfffffffc00f08947 */ /* 0x004fea000383ffff */
[----:B------:R-:W-:Y:S05]  /*24d60*/  BRA `(.L_x_2967) ;  /* 0xfffffe7c00e47947 */ /* 0x000fea000383ffff */
.L_x_2978:
[----:B-1----:R1:W2:Y:S02]  /*24d70*/  SYNCS.PHASECHK.TRANS64.TRYWAIT P0, [R9+URZ+0x22830], R20 ;  /* 0x02283014090075a7 */ /* 0x0022a4000800017f */
[----:B--2---:R-:W-:Y:S05]  /*24d80*/  @!P0 NANOSLEEP.SYNCS 0x989680 ;  /* 0x009896800000895d */ /* 0x004fea0003900000 */
[----:B------:R-:W2:Y:S02]  /*24d90*/  @!P0 SYNCS.PHASECHK.TRANS64 P0, [R9+URZ+0x22830], R20 ;  /* 0x02283014090085a7 */ /* 0x000ea4000800007f */
[----:B--2---:R-:W-:Y:S05]  /*24da0*/  @!P0 BRA `(.L_x_2978) ;  /* 0xfffffffc00f08947 */ /* 0x004fea000383ffff */
[----:B------:R-:W-:Y:S05]  /*24db0*/  BRA `(.L_x_2977) ;  /* 0xfffffe8400e47947 */ /* 0x000fea000383ffff */
.L_x_2992:
[----:B-1----:R1:W3:Y:S02]  /*24dc0*/  SYNCS.PHASECHK.TRANS64.TRYWAIT P0, [R9+URZ+0x22850], R20 ;  /* 0x02285014090075a7 */ /* 0x0022e4000800017f */
[----:B---3--:R-:W-:Y:S05]  /*24dd0*/  @!P0 NANOSLEEP.SYNCS 0x989680 ;  /* 0x009896800000895d */ /* 0x008fea0003900000 */
[----:B------:R-:W3:Y:S02]  /*24de0*/  @!P0 SYNCS.PHASECHK.TRANS64 P0, [R9+URZ+0x22850], R20 ;  /* 0x02285014090085a7 */ /* 0x000ee4000800007f */
[----:B---3--:R-:W-:Y:S05]  /*24df0*/  @!P0 BRA `(.L_x_2992) ;  /* 0xfffffffc00f08947 */ /* 0x008fea000383ffff */
[----:B------:R-:W-:Y:S05]  /*24e00*/  BRA `(.L_x_2991) ;  /* 0xfffffeb400087947 */ /* 0x000fea000383ffff */
.L_x_3003:
[----:B-1----:R1:W3:Y:S02]  /*24e10*/  SYNCS.PHASECHK.TRANS64.TRYWAIT P1, [R3+URZ+0x22830], R9 ;  /* 0x02283009030075a7 */ /* 0x0022e4000802017f */
[----:B---3--:R-:W-:Y:S05]  /*24e20*/  @!P1 NANOSLEEP.SYNCS 0x989680 ;  /* 0x009896800000995d */ /* 0x008fea0003900000 */
[----:B------:R-:W3:Y:S02]  /*24e30*/  @!P1 SYNCS.PHASECHK.TRANS64 P1, [R3+URZ+0x22830], R9 ;  /* 0x02283009030095a7 */ /* 0x000ee4000802007f */
[----:B---3--:R-:W-:Y:S05]  /*24e40*/  @!P1 BRA `(.L_x_3003) ;  /* 0xfffffffc00f09947 */ /* 0x008fea000383ffff */
[----:B------:R-:W-:Y:S05]  /*24e50*/  BRA `(.L_x_3002) ;  /* 0xfffffebc00187947 */ /* 0x000fea000383ffff */
.L_x_3009:
[----:B---3--:R3:W4:Y:S02]  /*24e60*/  SYNCS.PHASECHK.TRANS64.TRYWAIT P1, [R3+URZ+0x22850], R9 ;  /* 0x02285009030075a7 */ /* 0x008724000802017f */
[----:B----4-:R-:W-:Y:S05]  /*24e70*/  @!P1 NANOSLEEP.SYNCS 0x989680 ;  /* 0x009896800000995d */ /* 0x010fea0003900000 */
[----:B------:R-:W4:Y:S02]  /*24e80*/  @!P1 SYNCS.PHASECHK.TRANS64 P1, [R3+URZ+0x22850], R9 ;  /* 0x02285009030095a7 */ /* 0x000f24000802007f */
[----:B----4-:R-:W-:Y:S05]  /*24e90*/  @!P1 BRA `(.L_x_3009) ;  /* 0xfffffffc00f09947 */ /* 0x010fea000383ffff */
[----:B------:R-:W-:Y:S05]  /*24ea0*/  BRA `(.L_x_3008) ;  /* 0xfffffed400887947 */ /* 0x000fea000383ffff */
.L_x_3016:
[----:B-1----:R1:W3:Y:S02]  /*24eb0*/  SYNCS.PHASECHK.TRANS64.TRYWAIT P0, [R9+URZ+0x22830], R20 ;  /* 0x02283014090075a7 */ /* 0x0022e4000800017f */
[----:B---3--:R-:W-:Y:S05]  /*24ec0*/  @!P0 NANOSLEEP.SYNCS 0x989680 ;  /* 0x009896800000895d */ /* 0x008fea0003900000 */
[----:B------:R-:W3:Y:S02]  /*24ed0*/  @!P0 SYNCS.PHASECHK.TRANS64 P0, [R9+URZ+0x22830], R20 ;  /* 0x02283014090085a7 */ /* 0x000ee4000800007f */
[----:B---3--:R-:W-:Y:S05]  /*24ee0*/  @!P0 BRA `(.L_x_3016) ;  /* 0xfffffffc00f08947 */ /* 0x008fea000383ffff */
[----:B------:R-:W-:Y:S05]  /*24ef0*/  BRA `(.L_x_3015) ;  /* 0xfffffed800dc7947 */ /* 0x000fea000383ffff */
.L_x_3030:
[----:B---3--:R3:W4:Y:S02]  /*24f00*/  SYNCS.PHASECHK.TRANS64.TRYWAIT P0, [R9+URZ+0x22850], R20 ;  /* 0x02285014090075a7 */ /* 0x008724000800017f */
[----:B----4-:R-:W-:Y:S05]  /*24f10*/  @!P0 NANOSLEEP.SYNCS 0x989680 ;  /* 0x009896800000895d */ /* 0x010fea0003900000 */
[----:B------:R-:W4:Y:S02]  /*24f20*/  @!P0 SYNCS.PHASECHK.TRANS64 P0, [R9+URZ+0x22850], R20 ;  /* 0x02285014090085a7 */ /* 0x000f24000800007f */
[----:B----4-:R-:W-:Y:S05]  /*24f30*/  @!P0 BRA `(.L_x_3030) ;  /* 0xfffffffc00f08947 */ /* 0x010fea000383ffff */
[----:B------:R-:W-:Y:S05]  /*24f40*/  BRA `(.L_x_3029) ;  /* 0xffffff0400fc7947 */ /* 0x000fea000383ffff */
.L_x_3037:
[----:B------:R-:W-:Y:S02]  /*24f50*/  IMAD.MOV.U32 R13, RZ, RZ, R21 ;  /* 0x000000ffff0d7224 */ /* 0x000fe400078e0015 */
[----:B------:R-:W-:Y:S02]  /*24f60*/  IMAD.MOV.U32 R12, RZ, RZ, RZ ;  /* 0x000000ffff0c7224 */ /* 0x000fe400078e00ff */
[----:B------:R-:W-:Y:S02]  /*24f70*/  IMAD.MOV.U32 R11, RZ, RZ, 0x181f ;  /* 0x0000181fff0b7424 */ /* 0x000fe400078e00ff */
[----:B------:R-:W-:-:S07]  /*24f80*/  IMAD.MOV.U32 R15, RZ, RZ, -0x1 ;  /* 0xffffffffff0f7424 */ /* 0x000fce00078e00ff */
[----:B-----5:R-:W-:Y:S05]  /*24f90*/  WARPSYNC.COLLECTIVE R15, `(.L_x_3261) ;  /* 0x000000000f087348 */ /* 0x020fea0003c00000 */
[----:B------:R0:W1:Y:S02]  /*24fa0*/  SHFL.IDX P6, R14, R13, R12, R11 ;  /* 0x0000000c0d0e7389 */ /* 0x00006400000c000b */
[----:B01---5:R-:W-:Y:S01]  /*24fb0*/  ENDCOLLECTIVE ;  /* 0x000000000000791b */ /* 0x023fe20003800000 */
.L_x_3261:
[----:B------:R-:W-:Y:S02]  /*24fc0*/  IMAD.MOV.U32 R13, RZ, RZ, R3 ;  /* 0x000000ffff0d7224 */ /* 0x000fe400078e0003 */
[----:B------:R-:W-:-:S07]  /*24fd0*/  IMAD.MOV.U32 R48, RZ, RZ, R14 ;  /* 0x000000ffff307224 */ /* 0x000fce00078e000e */
[----:B------:R-:W-:Y:S05]  /*24fe0*/  WARPSYNC.COLLECTIVE R15, `(.L_x_3262) ;  /* 0x000000000f087348 */ /* 0x000fea0003c00000 */
[----:B------:R0:W1:Y:S02]  /*24ff0*/  SHFL.IDX P6, R14, R13, R12, R11 ;  /* 0x0000000c0d0e7389 */ /* 0x00006400000c000b */
[----:B01----:R-:W-:Y:S01]  /*25000*/  ENDCOLLECTIVE ;  /* 0x000000000000791b */ /* 0x003fe20003800000 */
.L_x_3262:
[----:B------:R-:W-:Y:S05]  /*25010*/  BRA `(.L_x_3263) ;  /* 0xffffff3000487947 */ /* 0x000fea000383ffff */
.L_x_3040:
        /* <DEDUP_REMOVED lines=8> */
.L_x_3265:
[----:B------:R-:W-:Y:S05]  /*250a0*/  BSYNC B1 ;  /* 0x0000000000017941 */ /* 0x000fea0003800000 */
.L_x_3264:
        /* <DEDUP_REMOVED lines=8> */
.L_x_3266:
[----:B------:R-:W-:Y:S05]  /*25130*/  BRA `(.L_x_3267) ;  /* 0xffffff3000907947 */ /* 0x000fea000383ffff */
.L_x_3043:
        /* <DEDUP_REMOVED lines=8> */
.L_x_3269:
[----:B------:R-:W-:Y:S05]  /*251c0*/  BSYNC B1 ;  /* 0x0000000000017941 */ /* 0x000fea0003800000 */
.L_x_3268:
        /* <DEDUP_REMOVED lines=8> */
.L_x_3270:
[----:B------:R-:W-:Y:S05]  /*25250*/  BRA `(.L_x_3271) ;  /* 0xffffff3000d87947 */ /* 0x000fea000383ffff */
.L_x_3046:
[----:B------:R-:W-:Y:S01]  /*25260*/  BSSY B1, `(.L_x_3272) ;  /* 0x0000008000017945 */ /* 0x000fe20003800000 */
[----:B------:R-:W-:Y:S02]  /*25270*/  IMAD.MOV.U32 R13, RZ, RZ, R21 ;  /* 0x000000ffff0d7224 */ /* 0x000fe400078e0015 */
[----:B------:R-:W-:Y:S02]  /*25280*/  IMAD.MOV.U32 R12, RZ, RZ, 0x3 ;  /* 0x00000003ff0c7424 */ /* 0x000fe400078e00ff */
[----:B---3--:R-:W-:Y:S02]  /*25290*/  IMAD.MOV.U32 R11, RZ, RZ, 0x181f ;  /* 0x0000181fff0b7424 */ /* 0x008fe400078e00ff */
[----:B------:R-:W-:-:S07]  /*252a0*/  IMAD.MOV.U32 R15, RZ, RZ, -0x1 ;  /* 0xffffffffff0f7424 */ /* 0x000fce00078e00ff */
[----:B012-4-:R-:W-:Y:S05]  /*252b0*/  WARPSYNC.COLLECTIVE R15, `(.L_x_3273) ;  /* 0x000000000f087348 */ /* 0x017fea0003c00000 */
[----:B0-----:R0:W3:Y:S02]  /*252c0*/  SHFL.IDX P6, R14, R13, R12, R11 ;  /* 0x0000000c0d0e7389 */ /* 0x0010e400000c000b */
[----:B01234-:R-:W-:Y:S01]  /*252d0*/  ENDCOLLECTIVE ;  /* 0x000000000000791b */ /* 0x01ffe20003800000 */
.L_x_3273:
[----:B------:R-:W-:Y:S05]  /*252e0*/  BSYNC B1 ;  /* 0x0000000000017941 */ /* 0x000fea0003800000 */
.L_x_3272:
        /* <DEDUP_REMOVED lines=8> */
.L_x_3274:
[----:B------:R-:W-:Y:S05]  /*25370*/  BRA `(.L_x_3275) ;  /* 0xffffff3400207947 */ /* 0x000fea000383ffff */
.L_x_3048:
[----:B------:R-:W-:Y:S02]  /*25380*/  IMAD.MOV.U32 R13, RZ, RZ, R10 ;  /* 0x000000ffff0d7224 */ /* 0x000fe400078e000a */
[----:B------:R-:W-:Y:S02]  /*25390*/  IMAD.MOV.U32 R12, RZ, RZ, RZ ;  /* 0x000000ffff0c7224 */ /* 0x000fe400078e00ff */
[----:B------:R-:W-:Y:S02]  /*253a0*/  IMAD.MOV.U32 R11, RZ, RZ, 0x1c1f ;  /* 0x00001c1fff0b7424 */ /* 0x000fe400078e00ff */
[----:B------:R-:W-:-:S07]  /*253b0*/  IMAD.MOV.U32 R15, RZ, RZ, -0x1 ;  /* 0xffffffffff0f7424 */ /* 0x000fce00078e00ff */
[----:B------:R-:W-:Y:S05]  /*253c0*/  WARPSYNC.COLLECTIVE R15, `(.L_x_3276) ;  /* 0x000000000f087348 */ /* 0x000fea0003c00000 */
[----:B------:R0:W1:Y:S02]  /*253d0*/  SHFL.IDX P6, R14, R13, R12, R11 ;  /* 0x0000000c0d0e7389 */ /* 0x00006400000c000b */
[----:B01----:R-:W-:Y:S01]  /*253e0*/  ENDCOLLECTIVE ;  /* 0x000000000000791b */ /* 0x003fe20003800000 */
.L_x_3276:
[----:B------:R-:W-:Y:S02]  /*253f0*/  IMAD.MOV.U32 R13, RZ, RZ, R3 ;  /* 0x000000ffff0d7224 */ /* 0x000fe400078e0003 */
[----:B------:R-:W-:-:S07]  /*25400*/  IMAD.MOV.U32 R48, RZ, RZ, R14 ;  /* 0x000000ffff307224 */ /* 0x000fce00078e000e */
[----:B------:R-:W-:Y:S05]  /*25410*/  WARPSYNC.COLLECTIVE R15, `(.L_x_3277) ;  /* 0x000000000f087348 */ /* 0x000fea0003c00000 */
[----:B------:R0:W1:Y:S02]  /*25420*/  SHFL.IDX P6, R14, R13, R12, R11 ;  /* 0x0000000c0d0e7389 */ /* 0x00006400000c000b */
[----:B01----:R-:W-:Y:S01]  /*25430*/  ENDCOLLECTIVE ;  /* 0x000000000000791b */ /* 0x003fe20003800000 */
.L_x_3277:
[----:B------:R-:W-:Y:S01]  /*25440*/  IMAD.MOV.U32 R11, RZ, RZ, R14 ;  /* 0x000000ffff0b7224 */ /* 0x000fe200078e000e */
[----:B------:R-:W-:Y:S06]  /*25450*/  BRA `(.L_x_3278) ;  /* 0xffffff3800207947 */ /* 0x000fec000383ffff */
.L_x_3051:
        /* <DEDUP_REMOVED lines=8> */
.L_x_3280:
[----:B------:R-:W-:Y:S05]  /*254e0*/  BSYNC B1 ;  /* 0x0000000000017941 */ /* 0x000fea0003800000 */
.L_x_3279:
        /* <DEDUP_REMOVED lines=8> */
.L_x_3281:
[----:B------:R-:W-:Y:S01]  /*25570*/  IMAD.MOV.U32 R3, RZ, RZ, R14 ;  /* 0x000000ffff037224 */ /* 0x000fe200078e000e */
[----:B------:R-:W-:Y:S06]  /*25580*/  BRA `(.L_x_3282) ;  /* 0xffffff4400707947 */ /* 0x000fec000383ffff */
.L_x_3055:
[----:B------:R-:W-:Y:S02]  /*25590*/  IMAD.MOV.U32 R13, RZ, RZ, R20 ;  /* 0x000000ffff0d7224 */ /* 0x000fe400078e0014 */
[----:B------:R-:W-:Y:S02]  /*255a0*/  IMAD.MOV.U32 R12, RZ, RZ, RZ ;  /* 0x000000ffff0c7224 */ /* 0x000fe400078e00ff */
[----:B------:R-:W-:Y:S02]  /*255b0*/  IMAD.MOV.U32 R11, RZ, RZ, 0x181f ;  /* 0x0000181fff0b7424 */ /* 0x000fe400078e00ff */
[----:B------:R-:W-:-:S07]  /*255c0*/  IMAD.MOV.U32 R15, RZ, RZ, -0x1 ;  /* 0xffffffffff0f7424 */ /* 0x000fce00078e00ff */
[----:B--2---:R-:W-:Y:S05]  /*255d0*/  WARPSYNC.COLLECTIVE R15, `(.L_x_3283) ;  /* 0x000000000f087348 */ /* 0x004fea0003c00000 */
[----:B------:R0:W1:Y:S02]  /*255e0*/  SHFL.IDX P6, R14, R13, R12, R11 ;  /* 0x0000000c0d0e7389 */ /* 0x00006400000c000b */
[----:B012---:R-:W-:Y:S01]  /*255f0*/  ENDCOLLECTIVE ;  /* 0x000000000000791b */ /* 0x007fe20003800000 */
.L_x_3283:
[----:B------:R-:W-:Y:S02]  /*25600*/  IMAD.MOV.U32 R13, RZ, RZ, R3 ;  /* 0x000000ffff0d7224 */ /* 0x000fe400078e0003 */
[----:B------:R-:W-:-:S07]  /*25610*/  IMAD.MOV.U32 R0, RZ, RZ, R14 ;  /* 0x000000ffff007224 */ /* 0x000fce00078e000e */
[----:B------:R-:W-:Y:S05]  /*25620*/  WARPSYNC.COLLECTIVE R15, `(.L_x_3284) ;  /* 0x000000000f087348 */ /* 0x000fea0003c00000 */
[----:B------:R0:W1:Y:S02]  /*25630*/  SHFL.IDX P6, R14, R13, R12, R11 ;  /* 0x0000000c0d0e7389 */ /* 0x00006400000c000b */
[----:B01----:R-:W-:Y:S01]  /*25640*/  ENDCOLLECTIVE ;  /* 0x000000000000791b */ /* 0x003fe20003800000 */
.L_x_3284:
[----:B------:R-:W-:Y:S05]  /*25650*/  BRA `(.L_x_3285) ;  /* 0xffffff5800e87947 */ /* 0x000fea000383ffff */
.L_x_3058:
        /* <DEDUP_REMOVED lines=8> */
.L_x_3287:
[----:B------:R-:W-:Y:S05]  /*256e0*/  BSYNC B1 ;  /* 0x0000000000017941 */ /* 0x000fea0003800000 */
.L_x_3286:
        /* <DEDUP_REMOVED lines=8> */
.L_x_3288:
[----:B------:R-:W-:Y:S05]  /*25770*/  BRA `(.L_x_3289) ;  /* 0xffffff5c00347947 */ /* 0x000fea000383ffff */
.L_x_3061:
        /* <DEDUP_REMOVED lines=8> */
.L_x_3291:
[----:B------:R-:W-:Y:S05]  /*25800*/  BSYNC B1 ;  /* 0x0000000000017941 */ /* 0x000fea0003800000 */
.L_x_3290:
        /* <DEDUP_REMOVED lines=8> */
.L_x_3292:
[----:B------:R-:W-:Y:S05]  /*25890*/  BRA `(.L_x_3293) ;  /* 0xffffff5c007c7947 */ /* 0x000fea000383ffff */
.L_x_3064:
        /* <DEDUP_REMOVED lines=8> */
.L_x_3295:
[----:B------:R-:W-:Y:S05]  /*25920*/  BSYNC B1 ;  /* 0x0000000000017941 */ /* 0x000fea0003800000 */
.L_x_3294:
        /* <DEDUP_REMOVED lines=8> */
.L_x_3296:
[----:B------:R-:W-:Y:S05]  /*259b0*/  BRA `(.L_x_3297) ;  /* 0xffffff5c00c47947 */ /* 0x000fea000383ffff */
.L_x_3091:
[----:B------:R-:W0:Y:S01]  /*259c0*/  S2R R12, SR_TID.X ;  /* 0x00000000000c7919 */ /* 0x000e220000002100 */
[----:B------:R-:W-:Y:S01]  /*259d0*/  BSSY B1, `(.L_x_3298) ;  /* 0x000000a000017945 */ /* 0x000fe20003800000 */
[----:B------:R-:W-:Y:S02]  /*259e0*/  IMAD.MOV.U32 R11, RZ, RZ, 0x1f ;  /* 0x0000001fff0b7424 */ /* 0x000fe400078e00ff */
[----:B------:R-:W-:Y:S01]  /*259f0*/  IMAD.MOV.U32 R15, RZ, RZ, -0x1 ;  /* 0xffffffffff0f7424 */ /* 0x000fe200078e00ff */
[----:B0-----:R-:W-:-:S04]  /*25a00*/  SHF.R.U32.HI R12, RZ, 0x5, R12 ;  /* 0x00000005ff0c7819 */ /* 0x001fc8000001160c */
[----:B------:R-:W-:-:S05]  /*25a10*/  LOP3.LUT R12, R12, 0x3, RZ, 0xc0, !PT ;  /* 0x000000030c0c7812 */ /* 0x000fca00078ec0ff */
[----:B------:R-:W-:Y:S02]  /*25a20*/  IMAD.MOV.U32 R13, RZ, RZ, R12 ;  /* 0x000000ffff0d7224 */ /* 0x000fe400078e000c */
[----:B------:R-:W-:-:S07]  /*25a30*/  IMAD.MOV.U32 R12, RZ, RZ, RZ ;  /* 0x000000ffff0c7224 */ /* 0x000fce00078e00ff */
[----:B------:R-:W-:Y:S05]  /*25a40*/  WARPSYNC.COLLECTIVE R15, `(.L_x_3299) ;  /* 0x000000000f087348 */ /* 0x000fea0003c00000 */
[----:B------:R0:W1:Y:S02]  /*25a50*/  SHFL.IDX P6, R14, R13, R12, R11 ;  /* 0x0000000c0d0e7389 */ /* 0x00006400000c000b */
[----:B01----:R-:W-:Y:S01]  /*25a60*/  ENDCOLLECTIVE ;  /* 0x000000000000791b */ /* 0x003fe20003800000 */
.L_x_3299:
[----:B------:R-:W-:Y:S05]  /*25a70*/  BSYNC B1 ;  /* 0x0000000000017941 */ /* 0x000fea0003800000 */
.L_x_3298:
[----:B------:R-:W-:Y:S05]  /*25a80*/  BRA `(.L_x_3300) ;  /* 0xffffff7c00b47947 */ /* 0x000fea000383ffff */
.L_x_3093:
[----:B------:R-:W-:Y:S01]  /*25a90*/  BSSY B1, `(.L_x_3301) ;  /* 0x0000006000017945 */ /* 0x000fe20003800000 */
[----:B------:R-:W-:-:S07]  /*25aa0*/  IMAD.MOV.U32 R15, RZ, RZ, -0x1 ;  /* 0xffffffffff0f7424 */ /* 0x000fce00078e00ff */
[----:B0-----:R-:W-:Y:S05]  /*25ab0*/  WARPSYNC.COLLECTIVE R15, `(.L_x_3302) ;  /* 0x000000000f0c7348 */ /* 0x001fea0003c00000 */
[----:B------:R-:W-:Y:S02]  /*25ac0*/  ELECT P6, UR62, PT ;  /* 0x00000000003e782f */ /* 0x000fe400038c0000 */
[----:B------:R-:W-:Y:S01]  /*25ad0*/  MOV R14, UR62 ;  /* 0x0000003e000e7c02 */ /* 0x000fe20008000f00 */
[----:B0-----:R-:W-:Y:S10]  /*25ae0*/  ENDCOLLECTIVE ;  /* 0x000000000000791b */ /* 0x001ff40003800000 */
.L_x_3302:
[----:B------:R-:W-:Y:S05]  /*25af0*/  BSYNC B1 ;  /* 0x0000000000017941 */ /* 0x000fea0003800000 */
.L_x_3301:
[----:B------:R-:W-:Y:S05]  /*25b00*/  BRA `(.L_x_3092) ;  /* 0xffffff7c00ac7947 */ /* 0x000fea000383ffff */
.L_x_3095:
[----:B0-----:R0:W1:Y:S02]  /*25b10*/  SYNCS.PHASECHK.TRANS64.TRYWAIT P0, [R17+URZ+0x22820], R10 ;  /* 0x0228200a110075a7 */ /* 0x001064000800017f */
[----:B-1----:R-:W-:Y:S05]  /*25b20*/  @!P0 NANOSLEEP.SYNCS 0x989680 ;  /* 0x009896800000895d */ /* 0x002fea0003900000 */
[----:B------:R-:W1:Y:S02]  /*25b30*/  @!P0 SYNCS.PHASECHK.TRANS64 P0, [R17+URZ+0x22820], R10 ;  /* 0x0228200a110085a7 */ /* 0x000e64000800007f */
[----:B-1----:R-:W-:Y:S05]  /*25b40*/  @!P0 BRA `(.L_x_3095) ;  /* 0xfffffffc00f08947 */ /* 0x002fea000383ffff */
[----:B------:R-:W-:Y:S05]  /*25b50*/  BRA `(.L_x_3303) ;  /* 0xffffff7c00bc7947 */ /* 0x000fea000383ffff */
.L_x_3099:
[----:B0-----:R0:W1:Y:S02]  /*25b60*/  SYNCS.PHASECHK.TRANS64.TRYWAIT P0, [R12+URZ+0x228a0], R10 ;  /* 0x0228a00a0c0075a7 */ /* 0x001064000800017f */
[----:B-1----:R-:W-:Y:S05]  /*25b70*/  @!P0 NANOSLEEP.SYNCS 0x989680 ;  /* 0x009896800000895d */ /* 0x002fea0003900000 */
[----:B------:R-:W1:Y:S02]  /*25b80*/  @!P0 SYNCS.PHASECHK.TRANS64 P0, [R12+URZ+0x228a0], R10 ;  /* 0x0228a00a0c0085a7 */ /* 0x000e64000800007f */
[----:B-1----:R-:W-:Y:S05]  /*25b90*/  @!P0 BRA `(.L_x_3099) ;  /* 0xfffffffc00f08947 */ /* 0x002fea000383ffff */
[----:B------:R-:W-:Y:S05]  /*25ba0*/  BRA `(.L_x_3304) ;  /* 0xffffff7c00d47947 */ /* 0x000fea000383ffff */
.L_x_3104:
[----:B-1----:R1:W2:Y:S02]  /*25bb0*/  SYNCS.PHASECHK.TRANS64.TRYWAIT P0, [R12+URZ+0x228c0], R10 ;  /* 0x0228c00a0c0075a7 */ /* 0x0022a4000800017f */
[----:B--2---:R-:W-:Y:S05]  /*25bc0*/  @!P0 NANOSLEEP.SYNCS 0x989680 ;  /* 0x009896800000895d */ /* 0x004fea0003900000 */
[----:B------:R-:W2:Y:S02]  /*25bd0*/  @!P0 SYNCS.PHASECHK.TRANS64 P0, [R12+URZ+0x228c0], R10 ;  /* 0x0228c00a0c0085a7 */ /* 0x000ea4000800007f */
[----:B--2---:R-:W-:Y:S05]  /*25be0*/  @!P0 BRA `(.L_x_3104) ;  /* 0xfffffffc00f08947 */ /* 0x004fea000383ffff */
[----:B------:R-:W-:Y:S05]  /*25bf0*/  BRA `(.L_x_3305) ;  /* 0xffffff8000507947 */ /* 0x000fea000383ffff */
.L_x_3114:
[----:B0-----:R0:W1:Y:S02]  /*25c00*/  SYNCS.PHASECHK.TRANS64.TRYWAIT P1, [R10+URZ+0x228a0], R2 ;  /* 0x0228a0020a0075a7 */ /* 0x001064000802017f */
[----:B-1----:R-:W-:Y:S05]  /*25c10*/  @!P1 NANOSLEEP.SYNCS 0x989680 ;  /* 0x009896800000995d */ /* 0x002fea0003900000 */
[----:B------:R-:W1:Y:S02]  /*25c20*/  @!P1 SYNCS.PHASECHK.TRANS64 P1, [R10+URZ+0x228a0], R2 ;  /* 0x0228a0020a0095a7 */ /* 0x000e64000802007f */
[----:B-1----:R-:W-:Y:S05]  /*25c30*/  @!P1 BRA `(.L_x_3114) ;  /* 0xfffffffc00f09947 */ /* 0x002fea000383ffff */
[----:B------:R-:W-:Y:S05]  /*25c40*/  BRA `(.L_x_3306) ;  /* 0xffffff8400c47947 */ /* 0x000fea000383ffff */
.L_x_3119:
[----:B-1----:R1:W2:Y:S02]  /*25c50*/  SYNCS.PHASECHK.TRANS64.TRYWAIT P1, [R10+URZ+0x228c0], R2 ;  /* 0x0228c0020a0075a7 */ /* 0x0022a4000802017f */
[----:B--2---:R-:W-:Y:S05]  /*25c60*/  @!P1 NANOSLEEP.SYNCS 0x989680 ;  /* 0x009896800000995d */ /* 0x004fea0003900000 */
[----:B------:R-:W2:Y:S02]  /*25c70*/  @!P1 SYNCS.PHASECHK.TRANS64 P1, [R10+URZ+0x228c0], R2 ;  /* 0x0228c0020a0095a7 */ /* 0x000ea4000802007f */
[----:B--2---:R-:W-:Y:S05]  /*25c80*/  @!P1 BRA `(.L_x_3119) ;  /* 0xfffffffc00f09947 */ /* 0x004fea000383ffff */
[----:B------:R-:W-:Y:S05]  /*25c90*/  BRA `(.L_x_3307) ;  /* 0xffffff88003c7947 */ /* 0x000fea000383ffff */
.L_x_3145:
        /* <DEDUP_REMOVED lines=11> */
.L_x_3309:
[----:B------:R-:W-:Y:S05]  /*25d50*/  BSYNC B0 ;  /* 0x0000000000007941 */ /* 0x000fea0003800000 */
.L_x_3308:
[----:B------:R-:W-:Y:S05]  /*25d60*/  BRA `(.L_x_3310) ;  /* 0xffffff9c00487947 */ /* 0x000fea000383ffff */
.L_x_3148:
[----:B0-----:R0:W1:Y:S02]  /*25d70*/  SYNCS.PHASECHK.TRANS64.TRYWAIT P0, [R33+URZ+0x22840], R0 ;  /* 0x02284000210075a7 */ /* 0x001064000800017f */
[----:B-1----:R-:W-:Y:S05]  /*25d80*/  @!P0 NANOSLEEP.SYNCS 0x989680 ;  /* 0x009896800000895d */ /* 0x002fea0003900000 */
[----:B------:R-:W1:Y:S02]  /*25d90*/  @!P0 SYNCS.PHASECHK.TRANS64 P0, [R33+URZ+0x22840], R0 ;  /* 0x02284000210085a7 */ /* 0x000e64000800007f */
[----:B-1----:R-:W-:Y:S05]  /*25da0*/  @!P0 BRA `(.L_x_3148) ;  /* 0xfffffffc00f08947 */ /* 0x002fea000383ffff */
[----:B------:R-:W-:Y:S05]  /*25db0*/  BRA `(.L_x_3311) ;  /* 0xffffff9c00587947 */ /* 0x000fea000383ffff */
.L_x_3149:
        /* <DEDUP_REMOVED lines=8> */
.L_x_3313:
[----:B------:R-:W-:Y:S05]  /*25e40*/  BSYNC B0 ;  /* 0x0000000000007941 */ /* 0x000fea0003800000 */
.L_x_3312:
        /* <DEDUP_REMOVED lines=9> */
.L_x_3314:
[----:B------:R-:W-:Y:S02]  /*25ee0*/  IMAD.MOV.U32 R13, RZ, RZ, R4 ;  /* 0x000000ffff0d7224 */ /* 0x000fe400078e0004 */
[----:B------:R-:W-:Y:S02]  /*25ef0*/  IMAD.MOV.U32 R12, RZ, RZ, 0x1 ;  /* 0x00000001ff0c7424 */ /* 0x000fe400078e00ff */
[----:B------:R-:W-:-:S07]  /*25f00*/  IMAD.MOV.U32 R3, RZ, RZ, R14 ;  /* 0x000000ffff037224 */ /* 0x000fce00078e000e */
[----:B------:R-:W-:Y:S05]  /*25f10*/  WARPSYNC.COLLECTIVE R15, `(.L_x_3315) ;  /* 0x000000000f087348 */ /* 0x000fea0003c00000 */
[----:B------:R0:W1:Y:S02]  /*25f20*/  SHFL.IDX P6, R14, R13, R12, R11 ;  /* 0x0000000c0d0e7389 */ /* 0x00006400000c000b */
[----:B01----:R-:W-:Y:S01]  /*25f30*/  ENDCOLLECTIVE ;  /* 0x000000000000791b */ /* 0x003fe20003800000 */
.L_x_3315:
        /* <DEDUP_REMOVED lines=15> */
.L_x_3316:
[----:B------:R-:W-:Y:S02]  /*26030*/  @P0 IMAD R7, R5, 0x2, R17 ;  /* 0x0000000205070824 */ /* 0x000fe400078e0211 */
[----:B------:R-:W-:Y:S02]  /*26040*/  IMAD.MOV.U32 R13, RZ, RZ, R4 ;  /* 0x000000ffff0d7224 */ /* 0x000fe400078e0004 */
[----:B------:R-:W-:Y:S02]  /*26050*/  IMAD.MOV.U32 R12, RZ, RZ, 0x2 ;  /* 0x00000002ff0c7424 */ /* 0x000fe400078e00ff */
[----:B------:R-:W-:-:S07]  /*26060*/  IMAD.MOV.U32 R3, RZ, RZ, R14 ;  /* 0x000000ffff037224 */ /* 0x000fce00078e000e */
[----:B------:R-:W-:Y:S05]  /*26070*/  WARPSYNC.COLLECTIVE R15, `(.L_x_3317) ;  /* 0x000000000f087348 */ /* 0x000fea0003c00000 */
[----:B------:R0:W1:Y:S02]  /*26080*/  SHFL.IDX P6, R14, R13, R12, R11 ;  /* 0x0000000c0d0e7389 */ /* 0x00006400000c000b */
[----:B01----:R-:W-:Y:S01]  /*26090*/  ENDCOLLECTIVE ;  /* 0x000000000000791b */ /* 0x003fe20003800000 */
.L_x_3317:
        /* <DEDUP_REMOVED lines=15> */
.L_x_3318:
[----:B------:R-:W-:Y:S02]  /*26190*/  @P0 IMAD R7, R5, 0x2, R17 ;  /* 0x0000000205070824 */ /* 0x000fe400078e0211 */
[----:B------:R-:W-:Y:S02]  /*261a0*/  IMAD.MOV.U32 R13, RZ, RZ, R4 ;  /* 0x000000ffff0d7224 */ /* 0x000fe400078e0004 */
[----:B------:R-:W-:Y:S02]  /*261b0*/  IMAD.MOV.U32 R12, RZ, RZ, 0x3 ;  /* 0x00000003ff0c7424 */ /* 0x000fe400078e00ff */
[----:B------:R-:W-:-:S07]  /*261c0*/  IMAD.MOV.U32 R3, RZ, RZ, R14 ;  /* 0x000000ffff037224 */ /* 0x000fce00078e000e */
[----:B------:R-:W-:Y:S05]  /*261d0*/  WARPSYNC.COLLECTIVE R15, `(.L_x_3319) ;  /* 0x000000000f087348 */ /* 0x000fea0003c00000 */
[----:B------:R0:W1:Y:S02]  /*261e0*/  SHFL.IDX P6, R14, R13, R12, R11 ;  /* 0x0000000c0d0e7389 */ /* 0x00006400000c000b */
[----:B01----:R-:W-:Y:S01]  /*261f0*/  ENDCOLLECTIVE ;  /* 0x000000000000791b */ /* 0x003fe20003800000 */
.L_x_3319:
        /* <DEDUP_REMOVED lines=15> */
.L_x_3320:
[----:B------:R-:W-:Y:S02]  /*262f0*/  @P0 IMAD R7, R5, 0x2, R17 ;  /* 0x0000000205070824 */ /* 0x000fe400078e0211 */
[----:B------:R-:W-:Y:S02]  /*26300*/  IMAD.MOV.U32 R13, RZ, RZ, R4 ;  /* 0x000000ffff0d7224 */ /* 0x000fe400078e0004 */
[----:B------:R-:W-:Y:S02]  /*26310*/  IMAD.MOV.U32 R12, RZ, RZ, 0x4 ;  /* 0x00000004ff0c7424 */ /* 0x000fe400078e00ff */
[----:B------:R-:W-:-:S07]  /*26320*/  IMAD.MOV.U32 R3, RZ, RZ, R14 ;  /* 0x000000ffff037224 */ /* 0x000fce00078e000e */
[----:B------:R-:W-:Y:S05]  /*26330*/  WARPSYNC.COLLECTIVE R15, `(.L_x_3321) ;  /* 0x000000000f087348 */ /* 0x000fea0003c00000 */
[----:B------:R0:W1:Y:S02]  /*26340*/  SHFL.IDX P6, R14, R13, R12, R11 ;  /* 0x0000000c0d0e7389 */ /* 0x00006400000c000b */
[----:B01----:R-:W-:Y:S01]  /*26350*/  ENDCOLLECTIVE ;  /* 0x000000000000791b */ /* 0x003fe20003800000 */
.L_x_3321:
        /* <DEDUP_REMOVED lines=15> */
.L_x_3322:
[----:B------:R-:W-:Y:S02]  /*26450*/  @P0 IMAD R7, R5, 0x2, R17 ;  /* 0x0000000205070824 */ /* 0x000fe400078e0211 */
[----:B------:R-:W-:Y:S02]  /*26460*/  IMAD.MOV.U32 R13, RZ, RZ, R4 ;  /* 0x000000ffff0d7224 */ /* 0x000fe400078e0004 */
[----:B------:R-:W-:Y:S02]  /*26470*/  IMAD.MOV.U32 R12, RZ, RZ, 0x5 ;  /* 0x00000005ff0c7424 */ /* 0x000fe400078e00ff */
[----:B------:R-:W-:-:S07]  /*26480*/  IMAD.MOV.U32 R3, RZ, RZ, R14 ;  /* 0x000000ffff037224 */ /* 0x000fce00078e000e */
[----:B------:R-:W-:Y:S05]  /*26490*/  WARPSYNC.COLLECTIVE R15, `(.L_x_3323) ;  /* 0x000000000f087348 */ /* 0x000fea0003c00000 */
[----:B------:R0:W1:Y:S02]  /*264a0*/  SHFL.IDX P6, R14, R13, R12, R11 ;  /* 0x0000000c0d0e7389 */ /* 0x00006400000c000b */
[----:B01----:R-:W-:Y:S01]  /*264b0*/  ENDCOLLECTIVE ;  /* 0x000000000000791b */ /* 0x003fe20003800000 */
.L_x_3323:
        /* <DEDUP_REMOVED lines=10> */
.L_x_3324:
[----:B------:R-:W-:Y:S01]  /*26560*/  @!PT LDS RZ, [RZ] ;  /* 0x00000000fffff984 */ /* 0x000fe20000000800 */
[----:B------:R-:W-:Y:S01]  /*26570*/  @!PT LDS RZ, [RZ] ;  /* 0x00000000fffff984 */ /* 0x000fe20000000800 */
[----:B------:R-:W-:Y:S01]  /*26580*/  @!PT LDS RZ, [RZ] ;  /* 0x00000000fffff984 */ /* 0x000fe20000000800 */
[----:B------:R1:W-:Y:S01]  /*26590*/  @P0 LDGSTS.E.BYPASS.LTC128B.128 [R7+0x1e400], desc[UR52][R2.64], !P2 ;  /* 0x1e40000002070fae */ /* 0x0003e2000d101d74 */
[----:B------:R-:W-:Y:S01]  /*265a0*/  IMAD.MOV.U32 R0, RZ, RZ, R14 ;  /* 0x000000ffff007224 */ /* 0x000fe200078e000e */
[----:B------:R-:W-:Y:S06]  /*265b0*/  BRA `(.L_x_3325) ;  /* 0xffffff9800b87947 */ /* 0x000fec000383ffff */
.L_x_3154:
        /* <DEDUP_REMOVED lines=9> */
.L_x_3326:
[C---:B------:R-:W-:Y:S01]  /*26650*/  VIADD R6, R35.reuse, 0x10 ;  /* 0x0000001023067836 */ /* 0x040fe20000000000 */
[----:B------:R-:W-:Y:S01]  /*26660*/  ISETP.GE.AND P0, PT, R35, R5, PT ;  /* 0x000000052300720c */ /* 0x000fe20003f06270 */
[----:B------:R-:W-:Y:S02]  /*26670*/  IMAD.MOV.U32 R13, RZ, RZ, R0 ;  /* 0x000000ffff0d7224 */ /* 0x000fe400078e0000 */
[----:B------:R-:W-:-:S10]  /*26680*/  IMAD.MOV.U32 R2, RZ, RZ, R14 ;  /* 0x000000ffff027224 */ /* 0x000fd400078e000e */
[----:B------:R-:W-:Y:S05]  /*26690*/  WARPSYNC.COLLECTIVE R15, `(.L_x_3327) ;  /* 0x000000000f087348 */ /* 0x000fea0003c00000 */
[----:B------:R0:W1:Y:S02]  /*266a0*/  SHFL.IDX P6, R14, R13, R12, R11 ;  /* 0x0000000c0d0e7389 */ /* 0x00006400000c000b */
[----:B01----:R-:W-:Y:S01]  /*266b0*/  ENDCOLLECTIVE ;  /* 0x000000000000791b */ /* 0x003fe20003800000 */
.L_x_3327:
[----:B------:R-:W-:Y:S02]  /*266c0*/  IMAD.MOV.U32 R13, RZ, RZ, R4 ;  /* 0x000000ffff0d7224 */ /* 0x000fe400078e0004 */
[----:B------:R-:W-:Y:S02]  /*266d0*/  IMAD.MOV.U32 R12, RZ, RZ, 0x1 ;  /* 0x00000001ff0c7424 */ /* 0x000fe400078e00ff */
[----:B------:R-:W-:-:S07]  /*266e0*/  IMAD.MOV.U32 R3, RZ, RZ, R14 ;  /* 0x000000ffff037224 */ /* 0x000fce00078e000e */
[----:B------:R-:W-:Y:S05]  /*266f0*/  WARPSYNC.COLLECTIVE R15, `(.L_x_3328) ;  /* 0x000000000f087348 */ /* 0x000fea0003c00000 */
[----:B------:R0:W1:Y:S02]  /*26700*/  SHFL.IDX P6, R14, R13, R12, R11 ;  /* 0x0000000c0d0e7389 */ /* 0x00006400000c000b */
[----:B01----:R-:W-:Y:S01]  /*26710*/  ENDCOLLECTIVE ;  /* 0x000000000000791b */ /* 0x003fe20003800000 */
.L_x_3328:
        /* <DEDUP_REMOVED lines=15> */
.L_x_3329:
[----:B------:R-:W-:Y:S02]  /*26810*/  IMAD.MOV.U32 R13, RZ, RZ, R4 ;  /* 0x000000ffff0d7224 */ /* 0x000fe400078e0004 */
[----:B------:R-:W-:Y:S02]  /*26820*/  IMAD.MOV.U32 R12, RZ, RZ, 0x2 ;  /* 0x00000002ff0c7424 */ /* 0x000fe400078e00ff */
[----:B------:R-:W-:-:S07]  /*26830*/  IMAD.MOV.U32 R3, RZ, RZ, R14 ;  /* 0x000000ffff037224 */ /* 0x000fce00078e000e */
[----:B------:R-:W-:Y:S05]  /*26840*/  WARPSYNC.COLLECTIVE R15, `(.L_x_3330) ;  /* 0x000000000f087348 */ /* 0x000fea0003c00000 */
[----:B------:R0:W1:Y:S02]  /*26850*/  SHFL.IDX P6, R14, R13, R12, R11 ;  /* 0x0000000c0d0e7389 */ /* 0x00006400000c000b */
[----:B01----:R-:W-:Y:S01]  /*26860*/  ENDCOLLECTIVE ;  /* 0x000000000000791b */ /* 0x003fe20003800000 */
.L_x_3330:
        /* <DEDUP_REMOVED lines=16> */
.L_x_3331:
[----:B------:R-:W-:Y:S02]  /*26970*/  IMAD.MOV.U32 R13, RZ, RZ, R4 ;  /* 0x000000ffff0d7224 */ /* 0x000fe400078e0004 */
[----:B------:R-:W-:Y:S02]  /*26980*/  IMAD.MOV.U32 R12, RZ, RZ, 0x3 ;  /* 0x00000003ff0c7424 */ /* 0x000fe400078e00ff */
[----:B------:R-:W-:-:S07]  /*26990*/  IMAD.MOV.U32 R3, RZ, RZ, R14 ;  /* 0x000000ffff037224 */ /* 0x000fce00078e000e */
[----:B------:R-:W-:Y:S05]  /*269a0*/  WARPSYNC.COLLECTIVE R15, `(.L_x_3332) ;  /* 0x000000000f087348 */ /* 0x000fea0003c00000 */
[----:B------:R0:W1:Y:S02]  /*269b0*/  SHFL.IDX P6, R14, R13, R12, R11 ;  /* 0x0000000c0d0e7389 */ /* 0x00006400000c000b */
[----:B01----:R-:W-:Y:S01]  /*269c0*/  ENDCOLLECTIVE ;  /* 0x000000000000791b */ /* 0x003fe20003800000 */
.L_x_3332:
        /* <DEDUP_REMOVED lines=16> */
.L_x_3333:
[----:B------:R-:W-:Y:S02]  /*26ad0*/  IMAD.MOV.U32 R13, RZ, RZ, R4 ;  /* 0x000000ffff0d7224 */ /* 0x000fe400078e0004 */
[----:B------:R-:W-:Y:S02]  /*26ae0*/  IMAD.MOV.U32 R12, RZ, RZ, 0x4 ;  /* 0x00000004ff0c7424 */ /* 0x000fe400078e00ff */
[----:B------:R-:W-:-:S07]  /*26af0*/  IMAD.MOV.U32 R3, RZ, RZ, R14 ;  /* 0x000000ffff037224 */ /* 0x000fce00078e000e */
[----:B------:R-:W-:Y:S05]  /*26b00*/  WARPSYNC.COLLECTIVE R15, `(.L_x_3334) ;  /* 0x000000000f087348 */ /* 0x000fea0003c00000 */
[----:B------:R0:W1:Y:S02]  /*26b10*/  SHFL.IDX P6, R14, R13, R12, R11 ;  /* 0x0000000c0d0e7389 */ /* 0x00006400000c000b */
[----:B01----:R-:W-:Y:S01]  /*26b20*/  ENDCOLLECTIVE ;  /* 0x000000000000791b */ /* 0x003fe20003800000 */
.L_x_3334:
        /* <DEDUP_REMOVED lines=16> */
.L_x_3335:
[----:B------:R-:W-:Y:S02]  /*26c30*/  IMAD.MOV.U32 R13, RZ, RZ, R4 ;  /* 0x000000ffff0d7224 */ /* 0x000fe400078e0004 */
[----:B------:R-:W-:Y:S02]  /*26c40*/  IMAD.MOV.U32 R12, RZ, RZ, 0x5 ;  /* 0x00000005ff0c7424 */ /* 0x000fe400078e00ff */
[----:B------:R-:W-:-:S07]  /*26c50*/  IMAD.MOV.U32 R3, RZ, RZ, R14 ;  /* 0x000000ffff037224 */ /* 0x000fce00078e000e */
[----:B------:R-:W-:Y:S05]  /*26c60*/  WARPSYNC.COLLECTIVE R15, `(.L_x_3336) ;  /* 0x000000000f087348 */ /* 0x000fea0003c00000 */
[----:B------:R0:W1:Y:S02]  /*26c70*/  SHFL.IDX P6, R14, R13, R12, R11 ;  /* 0x0000000c0d0e7389 */ /* 0x00006400000c000b */
[----:B01----:R-:W-:Y:S01]  /*26c80*/  ENDCOLLECTIVE ;  /* 0x000000000000791b */ /* 0x003fe20003800000 */
.L_x_3336:
        /* <DEDUP_REMOVED lines=16> */
.L_x_3337:
[----:B------:R-:W-:Y:S02]  /*26d90*/  IMAD.MOV.U32 R13, RZ, RZ, R4 ;  /* 0x000000ffff0d7224 */ /* 0x000fe400078e0004 */
[----:B------:R-:W-:Y:S02]  /*26da0*/  IMAD.MOV.U32 R12, RZ, RZ, 0x6 ;  /* 0x00000006ff0c7424 */ /* 0x000fe400078e00ff */
[----:B------:R-:W-:-:S07]  /*26db0*/  IMAD.MOV.U32 R3, RZ, RZ, R14 ;  /* 0x000000ffff037224 */ /* 0x000fce00078e000e */
[----:B------:R-:W-:Y:S05]  /*26dc0*/  WARPSYNC.COLLECTIVE R15, `(.L_x_3338) ;  /* 0x000000000f087348 */ /* 0x000fea0003c00000 */
[----:B------:R0:W1:Y:S02]  /*26dd0*/  SHFL.IDX P6, R14, R13, R12, R11 ;  /* 0x0000000c0d0e7389 */ /* 0x00006400000c000b */
[----:B01----:R-:W-:Y:S01]  /*26de0*/  ENDCOLLECTIVE ;  /* 0x000000000000791b */ /* 0x003fe20003800000 */
.L_x_3338:
        /* <DEDUP_REMOVED lines=16> */
.L_x_3339:
[----:B------:R-:W-:Y:S02]  /*26ef0*/  IMAD.MOV.U32 R13, RZ, RZ, R4 ;  /* 0x000000ffff0d7224 */ /* 0x000fe400078e0004 */
[----:B------:R-:W-:Y:S02]  /*26f00*/  IMAD.MOV.U32 R12, RZ, RZ, 0x7 ;  /* 0x00000007ff0c7424 */ /* 0x000fe400078e00ff */
[----:B------:R-:W-:-:S07]  /*26f10*/  IMAD.MOV.U32 R3, RZ, RZ, R14 ;  /* 0x000000ffff037224 */ /* 0x000fce00078e000e */
[----:B------:R-:W-:Y:S05]  /*26f20*/  WARPSYNC.COLLECTIVE R15, `(.L_x_3340) ;  /* 0x000000000f087348 */ /* 0x000fea0003c00000 */
[----:B------:R0:W1:Y:S02]  /*26f30*/  SHFL.IDX P6, R14, R13, R12, R11 ;  /* 0x0000000c0d0e7389 */ /* 0x00006400000c000b */
[----:B01----:R-:W-:Y:S01]  /*26f40*/  ENDCOLLECTIVE ;  /* 0x000000000000791b */ /* 0x003fe20003800000 */
.L_x_3340:
        /* <DEDUP_REMOVED lines=10> */
.L_x_3341:
[----:B------:R-:W-:Y:S01]  /*26ff0*/  @!PT LDS RZ, [RZ] ;  /* 0x00000000fffff984 */ /* 0x000fe20000000800 */
[----:B------:R-:W-:Y:S01]  /*27000*/  @!PT LDS RZ, [RZ] ;  /* 0x00000000fffff984 */ /* 0x000fe20000000800 */
[----:B------:R-:W-:Y:S01]  /*27010*/  @!PT LDS RZ, [RZ] ;  /* 0x00000000fffff984 */ /* 0x000fe20000000800 */
[----:B------:R0:W-:Y:S01]  /*27020*/  @!P0 LDGSTS.E.BYPASS.LTC128B.128 [R8+0x1b400], desc[UR52][R2.64], !P1 ;  /* 0x1b40000002088fae */ /* 0x0001e2000c901d74 */
[----:B------:R-:W-:Y:S01]  /*27030*/  IMAD.MOV.U32 R0, RZ, RZ, R14 ;  /* 0x000000ffff007224 */ /* 0x000fe200078e000e */
[----:B------:R-:W-:Y:S06]  /*27040*/  BRA `(.L_x_3342) ;  /* 0xffffff9c00347947 */ /* 0x000fec000383ffff */
.L_x_3157:
[----:B0-----:R0:W1:Y:S02]  /*27050*/  SYNCS.PHASECHK.TRANS64.TRYWAIT P0, [R17+URZ+0x22820], R0 ;  /* 0x02282000110075a7 */ /* 0x001064000800017f */
[----:B-1----:R-:W-:Y:S05]  /*27060*/  @!P0 NANOSLEEP.SYNCS 0x989680 ;  /* 0x009896800000895d */ /* 0x002fea0003900000 */
[----:B------:R-:W1:Y:S02]  /*27070*/  @!P0 SYNCS.PHASECHK.TRANS64 P0, [R17+URZ+0x22820], R0 ;  /* 0x02282000110085a7 */ /* 0x000e64000800007f */
[----:B-1----:R-:W-:Y:S05]  /*27080*/  @!P0 BRA `(.L_x_3157) ;  /* 0xfffffffc00f08947 */ /* 0x002fea000383ffff */
[----:B------:R-:W-:Y:S05]  /*27090*/  BRA `(.L_x_3343) ;  /* 0xffffff9c00907947 */ /* 0x000fea000383ffff */
.L_x_3160:
[----:B0-----:R0:W1:Y:S02]  /*270a0*/  SYNCS.PHASECHK.TRANS64.TRYWAIT P0, [R33+URZ+0x22860], R0 ;  /* 0x02286000210075a7 */ /* 0x001064000800017f */
[----:B-1----:R-:W-:Y:S05]  /*270b0*/  @!P0 NANOSLEEP.SYNCS 0x989680 ;  /* 0x009896800000895d */ /* 0x002fea0003900000 */
[----:B------:R-:W1:Y:S02]  /*270c0*/  @!P0 SYNCS.PHASECHK.TRANS64 P0, [R33+URZ+0x22860], R0 ;  /* 0x02286000210085a7 */ /* 0x000e64000800007f */
[----:B-1----:R-:W-:Y:S05]  /*270d0*/  @!P0 BRA `(.L_x_3160) ;  /* 0xfffffffc00f08947 */ /* 0x002fea000383ffff */
[----:B------:R-:W-:Y:S05]  /*270e0*/  BRA `(.L_x_3344) ;  /* 0xffffff9c00a07947 */ /* 0x000fea000383ffff */
.L_x_3161:
        /* <DEDUP_REMOVED lines=8> */
.L_x_3346:
[----:B------:R-:W-:Y:S05]  /*27170*/  BSYNC B0 ;  /* 0x0000000000007941 */ /* 0x000fea0003800000 */
.L_x_3345:
        /* <DEDUP_REMOVED lines=13> */
.L_x_3347:
        /* <DEDUP_REMOVED lines=11> */
.L_x_3348:
        /* <DEDUP_REMOVED lines=17> */
.L_x_3349:
[----:B------:R-:W-:Y:S02]  /*27410*/  IMAD.MOV.U32 R13, RZ, RZ, R6 ;  /* 0x000000ffff0d7224 */ /* 0x000fe400078e0006 */
[----:B------:R-:W-:Y:S01]  /*27420*/  IMAD.MOV.U32 R12, RZ, RZ, 0x2 ;  /* 0x00000002ff0c7424 */ /* 0x000fe200078e00ff */
[----:B------:R-:W-:-:S13]  /*27430*/  IADD3 R2, P4, R14, R0, RZ ;  /* 0x000000000e027210 */ /* 0x000fda0007f9e0ff */
[----:B------:R-:W-:Y:S05]  /*27440*/  WARPSYNC.COLLECTIVE R15, `(.L_x_3350) ;  /* 0x000000000f087348 */ /* 0x000fea0003c00000 */
[----:B------:R0:W1:Y:S02]  /*27450*/  SHFL.IDX P6, R14, R13, R12, R11 ;  /* 0x0000000c0d0e7389 */ /* 0x00006400000c000b */
[----:B01----:R-:W-:Y:S01]  /*27460*/  ENDCOLLECTIVE ;  /* 0x000000000000791b */ /* 0x003fe20003800000 */
.L_x_3350:
        /* <DEDUP_REMOVED lines=17> */
.L_x_3351:
[----:B------:R-:W-:Y:S02]  /*27580*/  IMAD.MOV.U32 R13, RZ, RZ, R6 ;  /* 0x000000ffff0d7224 */ /* 0x000fe400078e0006 */
[----:B------:R-:W-:Y:S01]  /*27590*/  IMAD.MOV.U32 R12, RZ, RZ, 0x3 ;  /* 0x00000003ff0c7424 */ /* 0x000fe200078e00ff */
[----:B------:R-:W-:-:S13]  /*275a0*/  IADD3 R2, P4, R14, R0, RZ ;  /* 0x000000000e027210 */ /* 0x000fda0007f9e0ff */
[----:B------:R-:W-:Y:S05]  /*275b0*/  WARPSYNC.COLLECTIVE R15, `(.L_x_3352) ;  /* 0x000000000f087348 */ /* 0x000fea0003c00000 */
[----:B------:R0:W1:Y:S02]  /*275c0*/  SHFL.IDX P6, R14, R13, R12, R11 ;  /* 0x0000000c0d0e7389 */ /* 0x00006400000c000b */
[----:B01----:R-:W-:Y:S01]  /*275d0*/  ENDCOLLECTIVE ;  /* 0x000000000000791b */ /* 0x003fe20003800000 */
.L_x_3352:
        /* <DEDUP_REMOVED lines=17> */
.L_x_3353:
[----:B------:R-:W-:Y:S02]  /*276f0*/  IMAD.MOV.U32 R13, RZ, RZ, R6 ;  /* 0x000000ffff0d7224 */ /* 0x000fe400078e0006 */
[----:B------:R-:W-:Y:S01]  /*27700*/  IMAD.MOV.U32 R12, RZ, RZ, 0x4 ;  /* 0x00000004ff0c7424 */ /* 0x000fe200078e00ff */
[----:B------:R-:W-:-:S13]  /*27710*/  IADD3 R2, P4, R14, R0, RZ ;  /* 0x000000000e027210 */ /* 0x000fda0007f9e0ff */
[----:B------:R-:W-:Y:S05]  /*27720*/  WARPSYNC.COLLECTIVE R15, `(.L_x_3354) ;  /* 0x000000000f087348 */ /* 0x000fea0003c00000 */
[----:B------:R0:W1:Y:S02]  /*27730*/  SHFL.IDX P6, R14, R13, R12, R11 ;  /* 0x0000000c0d0e7389 */ /* 0x00006400000c000b */
[----:B01----:R-:W-:Y:S01]  /*27740*/  ENDCOLLECTIVE ;  /* 0x000000000000791b */ /* 0x003fe20003800000 */
.L_x_3354:
        /* <DEDUP_REMOVED lines=17> */
.L_x_3355:
[----:B------:R-:W-:Y:S02]  /*27860*/  IMAD.MOV.U32 R13, RZ, RZ, R6 ;  /* 0x000000ffff0d7224 */ /* 0x000fe400078e0006 */
[----:B------:R-:W-:Y:S01]  /*27870*/  IMAD.MOV.U32 R12, RZ, RZ, 0x5 ;  /* 0x00000005ff0c7424 */ /* 0x000fe200078e00ff */
[----:B------:R-:W-:-:S13]  /*27880*/  IADD3 R2, P4, R14, R0, RZ ;  /* 0x000000000e027210 */ /* 0x000fda0007f9e0ff */
[----:B------:R-:W-:Y:S05]  /*27890*/  WARPSYNC.COLLECTIVE R15, `(.L_x_3356) ;  /* 0x000000000f087348 */ /* 0x000fea0003c00000 */
[----:B------:R0:W1:Y:S02]  /*278a0*/  SHFL.IDX P6, R14, R13, R12, R11 ;  /* 0x0000000c0d0e7389 */ /* 0x00006400000c000b */
[----:B01----:R-:W-:Y:S01]  /*278b0*/  ENDCOLLECTIVE ;  /* 0x000000000000791b */ /* 0x003fe20003800000 */
.L_x_3356:
        /* <DEDUP_REMOVED lines=12> */
.L_x_3357:
        /* <DEDUP_REMOVED lines=9> */
.L_x_3168:
[----:B0-----:R0:W1:Y:S02]  /*27a10*/  SYNCS.PHASECHK.TRANS64.TRYWAIT P0, [R6+URZ+0x22840], R22 ;  /* 0x02284016060075a7 */ /* 0x001064000800017f */
[----:B-1----:R-:W-:Y:S05]  /*27a20*/  @!P0 NANOSLEEP.SYNCS 0x989680 ;  /* 0x009896800000895d */ /* 0x002fea0003900000 */
[----:B------:R-:W1:Y:S02]  /*27a30*/  @!P0 SYNCS.PHASECHK.TRANS64 P0, [R6+URZ+0x22840], R22 ;  /* 0x02284016060085a7 */ /* 0x000e64000800007f */
[----:B-1----:R-:W-:Y:S05]  /*27a40*/  @!P0 BRA `(.L_x_3168) ;  /* 0xfffffffc00f08947 */ /* 0x002fea000383ffff */
[----:B------:R-:W-:Y:S05]  /*27a50*/  BRA `(.L_x_3359) ;  /* 0xffffffa000007947 */ /* 0x000fea000383ffff */
.L_x_3169:
        /* <DEDUP_REMOVED lines=8> */
.L_x_3361:
[----:B------:R-:W-:Y:S05]  /*27ae0*/  BSYNC B1 ;  /* 0x0000000000017941 */ /* 0x000fea0003800000 */
.L_x_3360:
        /* <DEDUP_REMOVED lines=9> */
.L_x_3362:
[----:B------:R-:W-:Y:S02]  /*27b80*/  IMAD.MOV.U32 R13, RZ, RZ, R9 ;  /* 0x000000ffff0d7224 */ /* 0x000fe400078e0009 */
[----:B------:R-:W-:Y:S02]  /*27b90*/  IMAD.MOV.U32 R12, RZ, RZ, 0x1 ;  /* 0x00000001ff0c7424 */ /* 0x000fe400078e00ff */
[----:B------:R-:W-:-:S07]  /*27ba0*/  IMAD.MOV.U32 R2, RZ, RZ, R14 ;  /* 0x000000ffff027224 */ /* 0x000fce00078e000e */
[----:B------:R-:W-:Y:S05]  /*27bb0*/  WARPSYNC.COLLECTIVE R15, `(.L_x_3363) ;  /* 0x000000000f087348 */ /* 0x000fea0003c00000 */
[----:B------:R0:W1:Y:S02]  /*27bc0*/  SHFL.IDX P6, R14, R13, R12, R11 ;  /* 0x0000000c0d0e7389 */ /* 0x00006400000c000b */
[----:B01----:R-:W-:Y:S01]  /*27bd0*/  ENDCOLLECTIVE ;  /* 0x000000000000791b */ /* 0x003fe20003800000 */
.L_x_3363:
        /* <DEDUP_REMOVED lines=11> */
.L_x_3364:
[----:B------:R-:W-:Y:S02]  /*27c90*/  IMAD.MOV.U32 R13, RZ, RZ, R9 ;  /* 0x000000ffff0d7224 */ /* 0x000fe400078e0009 */
[----:B------:R-:W-:Y:S02]  /*27ca0*/  IMAD.MOV.U32 R12, RZ, RZ, 0x2 ;  /* 0x00000002ff0c7424 */ /* 0x000fe400078e00ff */
[----:B------:R-:W-:-:S07]  /*27cb0*/  IMAD.MOV.U32 R2, RZ, RZ, R14 ;  /* 0x000000ffff027224 */ /* 0x000fce00078e000e */
[----:B------:R-:W-:Y:S05]  /*27cc0*/  WARPSYNC.COLLECTIVE R15, `(.L_x_3365) ;  /* 0x000000000f087348 */ /* 0x000fea0003c00000 */
[----:B------:R0:W1:Y:S02]  /*27cd0*/  SHFL.IDX P6, R14, R13, R12, R11 ;  /* 0x0000000c0d0e7389 */ /* 0x00006400000c000b */
[----:B01----:R-:W-:Y:S01]  /*27ce0*/  ENDCOLLECTIVE ;  /* 0x000000000000791b */ /* 0x003fe20003800000 */
.L_x_3365:
        /* <DEDUP_REMOVED lines=11> */
.L_x_3366:
[----:B------:R-:W-:Y:S02]  /*27da0*/  IMAD.MOV.U32 R13, RZ, RZ, R9 ;  /* 0x000000ffff0d7224 */ /* 0x000fe400078e0009 */
[----:B------:R-:W-:Y:S02]  /*27db0*/  IMAD.MOV.U32 R12, RZ, RZ, 0x3 ;  /* 0x00000003ff0c7424 */ /* 0x000fe400078e00ff */
[----:B------:R-:W-:-:S07]  /*27dc0*/  IMAD.MOV.U32 R2, RZ, RZ, R14 ;  /* 0x000000ffff027224 */ /* 0x000fce00078e000e */
[----:B------:R-:W-:Y:S05]  /*27dd0*/  WARPSYNC.COLLECTIVE R15, `(.L_x_3367) ;  /* 0x000000000f087348 */ /* 0x000fea0003c00000 */
[----:B------:R0:W1:Y:S02]  /*27de0*/  SHFL.IDX P6, R14, R13, R12, R11 ;  /* 0x0000000c0d0e7389 */ /* 0x00006400000c000b */
[----:B01----:R-:W-:Y:S01]  /*27df0*/  ENDCOLLECTIVE ;  /* 0x000000000000791b */ /* 0x003fe20003800000 */
.L_x_3367:
        /* <DEDUP_REMOVED lines=11> */
.L_x_3368:
[----:B------:R-:W-:Y:S02]  /*27eb0*/  IMAD.MOV.U32 R13, RZ, RZ, R9 ;  /* 0x000000ffff0d7224 */ /* 0x000fe400078e0009 */
[----:B------:R-:W-:Y:S02]  /*27ec0*/  IMAD.MOV.U32 R12, RZ, RZ, 0x4 ;  /* 0x00000004ff0c7424 */ /* 0x000fe400078e00ff */
[----:B------:R-:W-:-:S07]  /*27ed0*/  IMAD.MOV.U32 R2, RZ, RZ, R14 ;  /* 0x000000ffff027224 */ /* 0x000fce00078e000e */
[----:B------:R-:W-:Y:S05]  /*27ee0*/  WARPSYNC.COLLECTIVE R15, `(.L_x_3369) ;  /* 0x000000000f087348 */ /* 0x000fea0003c00000 */
[----:B------:R0:W1:Y:S02]  /*27ef0*/  SHFL.IDX P6, R14, R13, R12, R11 ;  /* 0x0000000c0d0e7389 */ /* 0x00006400000c000b */
[----:B01----:R-:W-:Y:S01]  /*27f00*/  ENDCOLLECTIVE ;  /* 0x000000000000791b */ /* 0x003fe20003800000 */
.L_x_3369:
        /* <DEDUP_REMOVED lines=11> */
.L_x_3370:
[----:B------:R-:W-:Y:S02]  /*27fc0*/  IMAD.MOV.U32 R13, RZ, RZ, R9 ;  /* 0x000000ffff0d7224 */ /* 0x000fe400078e0009 */
[----:B------:R-:W-:Y:S02]  /*27fd0*/  IMAD.MOV.U32 R12, RZ, RZ, 0x5 ;  /* 0x00000005ff0c7424 */ /* 0x000fe400078e00ff */
[----:B------:R-:W-:-:S07]  /*27fe0*/  IMAD.MOV.U32 R2, RZ, RZ, R14 ;  /* 0x000000ffff027224 */ /* 0x000fce00078e000e */
[----:B------:R-:W-:Y:S05]  /*27ff0*/  WARPSYNC.COLLECTIVE R15, `(.L_x_3371) ;  /* 0x000000000f087348 */ /* 0x000fea0003c00000 */
[----:B------:R0:W1:Y:S02]  /*28000*/  SHFL.IDX P6, R14, R13, R12, R11 ;  /* 0x0000000c0d0e7389 */ /* 0x00006400000c000b */
[----:B01----:R-:W-:Y:S01]  /*28010*/  ENDCOLLECTIVE ;  /* 0x000000000000791b */ /* 0x003fe20003800000 */
.L_x_3371:
        /* <DEDUP_REMOVED lines=11> */
.L_x_3372:
[----:B------:R-:W-:Y:S01]  /*280d0*/  IMAD.MOV.U32 R2, RZ, RZ, R14 ;  /* 0x000000ffff027224 */ /* 0x000fe200078e000e */
[----:B------:R-:W-:Y:S06]  /*280e0*/  BRA `(.L_x_3373) ;  /* 0xffffff9c00287947 */ /* 0x000fec000383ffff */
.L_x_3174:
[----:B---3--:R3:W4:Y:S02]  /*280f0*/  SYNCS.PHASECHK.TRANS64.TRYWAIT P0, [R6+URZ+0x22860], R22 ;  /* 0x02286016060075a7 */ /* 0x008724000800017f */
[----:B----4-:R-:W-:Y:S05]  /*28100*/  @!P0 NANOSLEEP.SYNCS 0x989680 ;  /* 0x009896800000895d */ /* 0x010fea0003900000 */
[----:B------:R-:W4:Y:S02]  /*28110*/  @!P0 SYNCS.PHASECHK.TRANS64 P0, [R6+URZ+0x22860], R22 ;  /* 0x02286016060085a7 */ /* 0x000f24000800007f */
[----:B----4-:R-:W-:Y:S05]  /*28120*/  @!P0 BRA `(.L_x_3174) ;  /* 0xfffffffc00f08947 */ /* 0x010fea000383ffff */
[----:B------:R-:W-:Y:S05]  /*28130*/  BRA `(.L_x_3374) ;  /* 0xffffff9c00787947 */ /* 0x000fea000383ffff */
.L_x_3175:
        /* <DEDUP_REMOVED lines=8> */
.L_x_3376:
[----:B------:R-:W-:Y:S05]  /*281c0*/  BSYNC B1 ;  /* 0x0000000000017941 */ /* 0x000fea0003800000 */
.L_x_3375:
        /* <DEDUP_REMOVED lines=9> */
.L_x_3377:
[----:B------:R-:W-:Y:S02]  /*28260*/  IMAD.MOV.U32 R13, RZ, RZ, R9 ;  /* 0x000000ffff0d7224 */ /* 0x000fe400078e0009 */
[----:B------:R-:W-:Y:S01]  /*28270*/  IMAD.MOV.U32 R12, RZ, RZ, 0x1 ;  /* 0x00000001ff0c7424 */ /* 0x000fe200078e00ff */
[----:B------:R-:W-:-:S13]  /*28280*/  IADD3 R2, P0, R14, R0, RZ ;  /* 0x000000000e027210 */ /* 0x000fda0007f1e0ff */
[----:B------:R-:W-:Y:S05]  /*28290*/  WARPSYNC.COLLECTIVE R15, `(.L_x_3378) ;  /* 0x000000000f087348 */ /* 0x000fea0003c00000 */
[----:B------:R0:W1:Y:S02]  /*282a0*/  SHFL.IDX P6, R14, R13, R12, R11 ;  /* 0x0000000c0d0e7389 */ /* 0x00006400000c000b */
[----:B01----:R-:W-:Y:S01]  /*282b0*/  ENDCOLLECTIVE ;  /* 0x000000000000791b */ /* 0x003fe20003800000 */
.L_x_3378:
        /* <DEDUP_REMOVED lines=13> */
.L_x_3379:
[----:B------:R-:W-:Y:S02]  /*28390*/  IMAD.MOV.U32 R13, RZ, RZ, R9 ;  /* 0x000000ffff0d7224 */ /* 0x000fe400078e0009 */
[----:B------:R-:W-:Y:S01]  /*283a0*/  IMAD.MOV.U32 R12, RZ, RZ, 0x2 ;  /* 0x00000002ff0c7424 */ /* 0x000fe200078e00ff */
[----:B------:R-:W-:-:S13]  /*283b0*/  IADD3 R2, P0, R14, R0, RZ ;  /* 0x000000000e027210 */ /* 0x000fda0007f1e0ff */
[----:B------:R-:W-:Y:S05]  /*283c0*/  WARPSYNC.COLLECTIVE R15, `(.L_x_3380) ;  /* 0x000000000f087348 */ /* 0x000fea0003c00000 */
[----:B------:R0:W1:Y:S02]  /*283d0*/  SHFL.IDX P6, R14, R13, R12, R11 ;  /* 0x0000000c0d0e7389 */ /* 0x00006400000c000b */
[----:B01----:R-:W-:Y:S01]  /*283e0*/  ENDCOLLECTIVE ;  /* 0x000000000000791b */ /* 0x003fe20003800000 */
.L_x_3380:
        /* <DEDUP_REMOVED lines=13> */
.L_x_3381:
[----:B------:R-:W-:Y:S02]  /*284c0*/  IMAD.MOV.U32 R13, RZ, RZ, R9 ;  /* 0x000000ffff0d7224 */ /* 0x000fe400078e0009 */
[----:B------:R-:W-:Y:S01]  /*284d0*/  IMAD.MOV.U32 R12, RZ, RZ, 0x3 ;  /* 0x00000003ff0c7424 */ /* 0x000fe200078e00ff */
[----:B------:R-:W-:-:S13]  /*284e0*/  IADD3 R2, P0, R14, R0, RZ ;  /* 0x000000000e027210 */ /* 0x000fda0007f1e0ff */
[----:B------:R-:W-:Y:S05]  /*284f0*/  WARPSYNC.COLLECTIVE R15, `(.L_x_3382) ;  /* 0x000000000f087348 */ /* 0x000fea0003c00000 */
[----:B------:R0:W1:Y:S02]  /*28500*/  SHFL.IDX P6, R14, R13, R12, R11 ;  /* 0x0000000c0d0e7389 */ /* 0x00006400000c000b */
[----:B01----:R-:W-:Y:S01]  /*28510*/  ENDCOLLECTIVE ;  /* 0x000000000000791b */ /* 0x003fe20003800000 */
.L_x_3382:
        /* <DEDUP_REMOVED lines=13> */
.L_x_3383:
[----:B------:R-:W-:Y:S02]  /*285f0*/  IMAD.MOV.U32 R13, RZ, RZ, R9 ;  /* 0x000000ffff0d7224 */ /* 0x000fe400078e0009 */
[----:B------:R-:W-:Y:S01]  /*28600*/  IMAD.MOV.U32 R12, RZ, RZ, 0x4 ;  /* 0x00000004ff0c7424 */ /* 0x000fe200078e00ff */
[----:B------:R-:W-:-:S13]  /*28610*/  IADD3 R2, P0, R14, R0, RZ ;  /* 0x000000000e027210 */ /* 0x000fda0007f1e0ff */
[----:B------:R-:W-:Y:S05]  /*28620*/  WARPSYNC.COLLECTIVE R15, `(.L_x_3384) ;  /* 0x000000000f087348 */ /* 0x000fea0003c00000 */
[----:B------:R0:W1:Y:S02]  /*28630*/  SHFL.IDX P6, R14, R13, R12, R11 ;  /* 0x0000000c0d0e7389 */ /* 0x00006400000c000b */
[----:B01----:R-:W-:Y:S01]  /*28640*/  ENDCOLLECTIVE ;  /* 0x000000000000791b */ /* 0x003fe20003800000 */
.L_x_3384:
        /* <DEDUP_REMOVED lines=13> */
.L_x_3385:
[----:B------:R-:W-:Y:S02]  /*28720*/  IMAD.MOV.U32 R13, RZ, RZ, R9 ;  /* 0x000000ffff0d7224 */ /* 0x000fe400078e0009 */
[----:B------:R-:W-:Y:S01]  /*28730*/  IMAD.MOV.U32 R12, RZ, RZ, 0x5 ;  /* 0x00000005ff0c7424 */ /* 0x000fe200078e00ff */
[----:B------:R-:W-:-:S13]  /*28740*/  IADD3 R2, P0, R14, R0, RZ ;  /* 0x000000000e027210 */ /* 0x000fda0007f1e0ff */
[----:B------:R-:W-:Y:S05]  /*28750*/  WARPSYNC.COLLECTIVE R15, `(.L_x_3386) ;  /* 0x000000000f087348 */ /* 0x000fea0003c00000 */
[----:B------:R0:W1:Y:S02]  /*28760*/  SHFL.IDX P6, R14, R13, R12, R11 ;  /* 0x0000000c0d0e7389 */ /* 0x00006400000c000b */
[----:B01----:R-:W-:Y:S01]  /*28770*/  ENDCOLLECTIVE ;  /* 0x000000000000791b */ /* 0x003fe20003800000 */
.L_x_3386:
        /* <DEDUP_REMOVED lines=13> */
.L_x_3387:
[----:B------:R-:W-:Y:S05]  /*28850*/  BRA `(.L_x_3388) ;  /* 0xffffff9800bc7947 */ /* 0x000fea000383ffff */
.L_x_3183:
        /* <DEDUP_REMOVED lines=8> */
.L_x_3390:
[----:B------:R-:W-:Y:S05]  /*288e0*/  BSYNC B0 ;  /* 0x0000000000007941 */ /* 0x000fea0003800000 */
.L_x_3389:
        /* <DEDUP_REMOVED lines=9> */
.L_x_3391:
        /* <DEDUP_REMOVED lines=24> */
.L_x_3392:
[----:B------:R-:W-:Y:S01]  /*28b00*/  IMAD.MOV.U32 R12, RZ, RZ, 0x2 ;  /* 0x00000002ff0c7424 */ /* 0x000fe200078e00ff */
[----:B------:R-:W-:-:S05]  /*28b10*/  SEL R14, R14, RZ, P1 ;  /* 0x000000ff0e0e7207 */ /* 0x000fca0000800000 */
[----:B------:R-:W-:-:S04]  /*28b20*/  IMAD.IADD R5, R13, 0x1, R14 ;  /* 0x000000010d057824 */ /* 0x000fc800078e020e */
[----:B------:R-:W-:-:S07]  /*28b30*/  IMAD.MOV.U32 R13, RZ, RZ, R5 ;  /* 0x000000ffff0d7224 */ /* 0x000fce00078e0005 */
[----:B------:R-:W-:Y:S05]  /*28b40*/  WARPSYNC.COLLECTIVE R15, `(.L_x_3393) ;  /* 0x000000000f087348 */ /* 0x000fea0003c00000 */
[----:B------:R0:W1:Y:S02]  /*28b50*/  SHFL.UP P6, R14, R13, R12, R11 ;  /* 0x0400000c0d0e7389 */ /* 0x00006400000c000b */
[----:B01----:R-:W-:Y:S01]  /*28b60*/  ENDCOLLECTIVE ;  /* 0x000000000000791b */ /* 0x003fe20003800000 */
.L_x_3393:
[----:B------:R-:W-:Y:S01]  /*28b70*/  IMAD.MOV.U32 R12, RZ, RZ, 0x4 ;  /* 0x00000004ff0c7424 */ /* 0x000fe200078e00ff */
[----:B------:R-:W-:-:S05]  /*28b80*/  SEL R2, R14, RZ, P2 ;  /* 0x000000ff0e027207 */ /* 0x000fca0001000000 */
[----:B------:R-:W-:-:S04]  /*28b90*/  IMAD.IADD R2, R5, 0x1, R2 ;  /* 0x0000000105027824 */ /* 0x000fc800078e0202 */
[----:B------:R-:W-:-:S07]  /*28ba0*/  IMAD.MOV.U32 R13, RZ, RZ, R2 ;  /* 0x000000ffff0d7224 */ /* 0x000fce00078e0002 */
[----:B------:R-:W-:Y:S05]  /*28bb0*/  WARPSYNC.COLLECTIVE R15, `(.L_x_3394) ;  /* 0x000000000f087348 */ /* 0x000fea0003c00000 */
[----:B------:R0:W1:Y:S02]  /*28bc0*/  SHFL.UP P6, R14, R13, R12, R11 ;  /* 0x0400000c0d0e7389 */ /* 0x00006400000c000b */
[----:B01----:R-:W-:Y:S01]  /*28bd0*/  ENDCOLLECTIVE ;  /* 0x000000000000791b */ /* 0x003fe20003800000 */
.L_x_3394:
[----:B------:R-:W-:Y:S01]  /*28be0*/  IMAD.MOV.U32 R12, RZ, RZ, 0x8 ;  /* 0x00000008ff0c7424 */ /* 0x000fe200078e00ff */
[----:B------:R-:W-:-:S05]  /*28bf0*/  SEL R3, R14, RZ, P3 ;  /* 0x000000ff0e037207 */ /* 0x000fca0001800000 */
[----:B------:R-:W-:-:S04]  /*28c00*/  IMAD.IADD R3, R2, 0x1, R3 ;  /* 0x0000000102037824 */ /* 0x000fc800078e0203 */
[----:B------:R-:W-:-:S07]  /*28c10*/  IMAD.MOV.U32 R13, RZ, RZ, R3 ;  /* 0x000000ffff0d7224 */ /* 0x000fce00078e0003 */
[----:B------:R-:W-:Y:S05]  /*28c20*/  WARPSYNC.COLLECTIVE R15, `(.L_x_3395) ;  /* 0x000000000f087348 */ /* 0x000fea0003c00000 */
[----:B------:R0:W1:Y:S02]  /*28c30*/  SHFL.UP P6, R14, R13, R12, R11 ;  /* 0x0400000c0d0e7389 */ /* 0x00006400000c000b */
[----:B01----:R-:W-:Y:S01]  /*28c40*/  ENDCOLLECTIVE ;  /* 0x000000000000791b */ /* 0x003fe20003800000 */
.L_x_3395:
[----:B------:R-:W-:Y:S01]  /*28c50*/  IMAD.MOV.U32 R12, RZ, RZ, 0x10 ;  /* 0x00000010ff0c7424 */ /* 0x000fe200078e00ff */
[----:B------:R-:W-:-:S05]  /*28c60*/  SEL R14, R14, RZ, P4 ;  /* 0x000000ff0e0e7207 */ /* 0x000fca0002000000 */
[----:B------:R-:W-:-:S04]  /*28c70*/  IMAD.IADD R5, R3, 0x1, R14 ;  /* 0x0000000103057824 */ /* 0x000fc800078e020e */
[----:B------:R-:W-:-:S07]  /*28c80*/  IMAD.MOV.U32 R13, RZ, RZ, R5 ;  /* 0x000000ffff0d7224 */ /* 0x000fce00078e0005 */
[----:B------:R-:W-:Y:S05]  /*28c90*/  WARPSYNC.COLLECTIVE R15, `(.L_x_3396) ;  /* 0x000000000f087348 */ /* 0x000fea0003c00000 */
[----:B------:R0:W1:Y:S02]  /*28ca0*/  SHFL.UP P6, R14, R13, R12, R11 ;  /* 0x0400000c0d0e7389 */ /* 0x00006400000c000b */
[----:B01----:R-:W-:Y:S01]  /*28cb0*/  ENDCOLLECTIVE ;  /* 0x000000000000791b */ /* 0x003fe20003800000 */
.L_x_3396:
        /* <DEDUP_REMOVED lines=8> */
.L_x_3397:
[----:B------:R-:W-:Y:S05]  /*28d40*/  BRA `(.L_x_3398) ;  /* 0xffffff9c001c7947 */ /* 0x000fea000383ffff */
.L_x_3186:
[----:B------:R-:W-:Y:S01]  /*28d50*/  BSSY B0, `(.L_x_3399) ;  /* 0x0000007000007945 */ /* 0x000fe20003800000 */
[----:B------:R-:W-:Y:S02]  /*28d60*/  IMAD.MOV.U32 R12, RZ, RZ, 0x1 ;  /* 0x00000001ff0c7424 */ /* 0x000fe400078e00ff */
[----:B------:R-:W-:Y:S02]  /*28d70*/  IMAD.MOV.U32 R11, RZ, RZ, RZ ;  /* 0x000000ffff0b7224 */ /* 0x000fe400078e00ff */
[----:B------:R-:W-:-:S07]  /*28d80*/  IMAD.MOV.U32 R15, RZ, RZ, -0x1 ;  /* 0xffffffffff0f7424 */ /* 0x000fce00078e00ff */
[----:B------:R-:W-:Y:S05]  /*28d90*/  WARPSYNC.COLLECTIVE R15, `(.L_x_3400) ;  /* 0x000000000f087348 */ /* 0x000fea0003c00000 */
[----:B------:R0:W1:Y:S02]  /*28da0*/  SHFL.UP P6, R14, R13, R12, R11 ;  /* 0x0400000c0d0e7389 */ /* 0x00006400000c000b */
[----:B01----:R-:W-:Y:S01]  /*28db0*/  ENDCOLLECTIVE ;  /* 0x000000000000791b */ /* 0x003fe20003800000 */
.L_x_3400:
[----:B------:R-:W-:Y:S05]  /*28dc0*/  BSYNC B0 ;  /* 0x0000000000007941 */ /* 0x000fea0003800000 */
.L_x_3399:
        /* <DEDUP_REMOVED lines=8> */
.L_x_3401:
[----:B------:R-:W-:Y:S01]  /*28e50*/  IMAD.MOV.U32 R12, RZ, RZ, 0x4 ;  /* 0x00000004ff0c7424 */ /* 0x000fe200078e00ff */
[----:B------:R-:W-:-:S05]  /*28e60*/  SEL R2, R14, RZ, P2 ;  /* 0x000000ff0e027207 */ /* 0x000fca0001000000 */
[----:B------:R-:W-:-:S04]  /*28e70*/  IMAD.IADD R2, R13, 0x1, R2 ;  /* 0x000000010d027824 */ /* 0x000fc800078e0202 */
[----:B------:R-:W-:-:S07]  /*28e80*/  IMAD.MOV.U32 R13, RZ, RZ, R2 ;  /* 0x000000ffff0d7224 */ /* 0x000fce00078e0002 */
[----:B------:R-:W-:Y:S05]  /*28e90*/  WARPSYNC.COLLECTIVE R15, `(.L_x_3402) ;  /* 0x000000000f087348 */ /* 0x000fea0003c00000 */
[----:B------:R0:W1:Y:S02]  /*28ea0*/  SHFL.UP P6, R14, R13, R12, R11 ;  /* 0x0400000c0d0e7389 */ /* 0x00006400000c000b */
[----:B01----:R-:W-:Y:S01]  /*28eb0*/  ENDCOLLECTIVE ;  /* 0x000000000000791b */ /* 0x003fe20003800000 */
.L_x_3402:
[----:B------:R-:W-:Y:S01]  /*28ec0*/  IMAD.MOV.U32 R12, RZ, RZ, 0x8 ;  /* 0x00000008ff0c7424 */ /* 0x000fe200078e00ff */
[----:B------:R-:W-:-:S05]  /*28ed0*/  SEL R3, R14, RZ, P3 ;  /* 0x000000ff0e037207 */ /* 0x000fca0001800000 */
[----:B------:R-:W-:-:S04]  /*28ee0*/  IMAD.IADD R3, R2, 0x1, R3 ;  /* 0x0000000102037824 */ /* 0x000fc800078e0203 */
[----:B------:R-:W-:-:S07]  /*28ef0*/  IMAD.MOV.U32 R13, RZ, RZ, R3 ;  /* 0x000000ffff0d7224 */ /* 0x000fce00078e0003 */
[----:B------:R-:W-:Y:S05]  /*28f00*/  WARPSYNC.COLLECTIVE R15, `(.L_x_3403) ;  /* 0x000000000f087348 */ /* 0x000fea0003c00000 */
[----:B------:R0:W1:Y:S02]  /*28f10*/  SHFL.UP P6, R14, R13, R12, R11 ;  /* 0x0400000c0d0e7389 */ /* 0x00006400000c000b */
[----:B01----:R-:W-:Y:S01]  /*28f20*/  ENDCOLLECTIVE ;  /* 0x000000000000791b */ /* 0x003fe20003800000 */
.L_x_3403:
[----:B------:R-:W-:Y:S01]  /*28f30*/  IMAD.MOV.U32 R12, RZ, RZ, 0x10 ;  /* 0x00000010ff0c7424 */ /* 0x000fe200078e00ff */
[----:B------:R-:W-:-:S05]  /*28f40*/  SEL R14, R14, RZ, P4 ;  /* 0x000000ff0e0e7207 */ /* 0x000fca0002000000 */
[----:B------:R-:W-:-:S04]  /*28f50*/  IMAD.IADD R5, R3, 0x1, R14 ;  /* 0x0000000103057824 */ /* 0x000fc800078e020e */
[----:B------:R-:W-:-:S07]  /*28f60*/  IMAD.MOV.U32 R13, RZ, RZ, R5 ;  /* 0x000000ffff0d7224 */ /* 0x000fce00078e0005 */
[----:B------:R-:W-:Y:S05]  /*28f70*/  WARPSYNC.COLLECTIVE R15, `(.L_x_3404) ;  /* 0x000000000f087348 */ /* 0x000fea0003c00000 */
[----:B------:R0:W1:Y:S02]  /*28f80*/  SHFL.UP P6, R14, R13, R12, R11 ;  /* 0x0400000c0d0e7389 */ /* 0x00006400000c000b */
[----:B01----:R-:W-:Y:S01]  /*28f90*/  ENDCOLLECTIVE ;  /* 0x000000000000791b */ /* 0x003fe20003800000 */
.L_x_3404:
        /* <DEDUP_REMOVED lines=8> */
.L_x_3405:
[----:B------:R-:W-:Y:S05]  /*29020*/  BRA `(.L_x_3406) ;  /* 0xffffff9c00087947 */ /* 0x000fea000383ffff */
.L_x_3188:
[----:B------:R-:W-:Y:S01]  /*29030*/  BSSY B0, `(.L_x_3407) ;  /* 0x0000006000007945 */ /* 0x000fe20003800000 */
[----:B------:R-:W-:Y:S01]  /*29040*/  PLOP3.LUT P6, PT, P6, PT, PT, 0x8, 0x0 ;  /* 0x000000000000781c */ /* 0x000fe200037ce170 */
[----:B------:R-:W-:-:S12]  /*29050*/  IMAD.MOV.U32 R15, RZ, RZ, -0x1 ;  /* 0xffffffffff0f7424 */ /* 0x000fd800078e00ff */
[----:B0-----:R-:W-:Y:S05]  /*29060*/  WARPSYNC.COLLECTIVE R15, `(.L_x_3408) ;  /* 0x000000000f087348 */ /* 0x001fea0003c00000 */
[----:B------:R-:W-:Y:S01]  /*29070*/  VOTE.ANY R14, PT, P6 ;  /* 0x00000000000e7806 */ /* 0x000fe200030e0100 */
[----:B0-----:R-:W-:Y:S06]  /*29080*/  ENDCOLLECTIVE ;  /* 0x000000000000791b */ /* 0x001fec0003800000 */
.L_x_3408:
[----:B------:R-:W-:Y:S05]  /*29090*/  BSYNC B0 ;  /* 0x0000000000007941 */ /* 0x000fea0003800000 */
.L_x_3407:
        /* <DEDUP_REMOVED lines=8> */
.L_x_3409:
[----:B------:R-:W-:Y:S02]  /*29120*/  IMAD.IADD R27, R12, 0x1, R27 ;  /* 0x000000010c1b7824 */ /* 0x000fe400078e021b */
[----:B------:R-:W-:Y:S02]  /*29130*/  IMAD.MOV.U32 R13, RZ, RZ, R4 ;  /* 0x000000ffff0d7224 */ /* 0x000fe400078e0004 */
[----:B------:R-:W-:-:S07]  /*29140*/  IMAD.MOV.U32 R25, RZ, RZ, R14 ;  /* 0x000000ffff197224 */ /* 0x000fce00078e000e */
[----:B------:R-:W-:Y:S05]  /*29150*/  WARPSYNC.COLLECTIVE R15, `(.L_x_3410) ;  /* 0x000000000f087348 */ /* 0x000fea0003c00000 */
[----:B------:R0:W1:Y:S02]  /*29160*/  SHFL.IDX P6, R14, R13, R12, R11 ;  /* 0x0000000c0d0e7389 */ /* 0x00006400000c000b */
[----:B01----:R-:W-:Y:S01]  /*29170*/  ENDCOLLECTIVE ;  /* 0x000000000000791b */ /* 0x003fe20003800000 */
.L_x_3410:
[----:B------:R-:W-:Y:S01]  /*29180*/  IMAD.MOV.U32 R4, RZ, RZ, R14 ;  /* 0x000000ffff047224 */ /* 0x000fe200078e000e */
[----:B------:R-:W-:Y:S06]  /*29190*/  BRA `(.L_x_3411) ;  /* 0xffffff9800ec7947 */ /* 0x000fec000383ffff */
.L_x_3190:
[----:B------:R-:W-:Y:S01]  /*291a0*/  BSSY B0, `(.L_x_3412) ;  /* 0x0000007000007945 */ /* 0x000fe20003800000 */
[----:B------:R-:W-:Y:S02]  /*291b0*/  IMAD.MOV.U32 R13, RZ, RZ, R2 ;  /* 0x000000ffff0d7224 */ /* 0x000fe400078e0002 */
[----:B------:R-:W-:Y:S02]  /*291c0*/  IMAD.MOV.U32 R11, RZ, RZ, 0x1f ;  /* 0x0000001fff0b7424 */ /* 0x000fe400078e00ff */
[----:B------:R-:W-:-:S07]  /*291d0*/  IMAD.MOV.U32 R15, RZ, RZ, -0x1 ;  /* 0xffffffffff0f7424 */ /* 0x000fce00078e00ff */
[----:B0-23--:R-:W-:Y:S05]  /*291e0*/  WARPSYNC.COLLECTIVE R15, `(.L_x_3413) ;  /* 0x000000000f087348 */ /* 0x00dfea0003c00000 */
[----:B------:R1:W4:Y:S02]  /*291f0*/  SHFL.IDX P6, R14, R13, R12, R11 ;  /* 0x0000000c0d0e7389 */ /* 0x00032400000c000b */
[----:B01234-:R-:W-:Y:S01]  /*29200*/  ENDCOLLECTIVE ;  /* 0x000000000000791b */ /* 0x01ffe20003800000 */
.L_x_3413:
[----:B------:R-:W-:Y:S05]  /*29210*/  BSYNC B0 ;  /* 0x0000000000007941 */ /* 0x000fea0003800000 */
.L_x_3412:
[----:B------:R-:W-:Y:S01]  /*29220*/  IMAD.MOV.U32 R6, RZ, RZ, R14 ;  /* 0x000000ffff067224 */ /* 0x000fe200078e000e */
[----:B------:R-:W-:Y:S06]  /*29230*/  BRA `(.L_x_3189) ;  /* 0xffffff9800dc7947 */ /* 0x000fec000383ffff */
.L_x_3196:
[----:B0-----:R0:W1:Y:S02]  /*29240*/  SYNCS.PHASECHK.TRANS64.TRYWAIT P0, [R5+URZ+0x22820], R0 ;  /* 0x02282000050075a7 */ /* 0x001064000800017f */
[----:B-1----:R-:W-:Y:S05]  /*29250*/  @!P0 NANOSLEEP.SYNCS 0x989680 ;  /* 0x009896800000895d */ /* 0x002fea0003900000 */
[----:B------:R-:W1:Y:S02]  /*29260*/  @!P0 SYNCS.PHASECHK.TRANS64 P0, [R5+URZ+0x22820], R0 ;  /* 0x02282000050085a7 */ /* 0x000e64000800007f */
[----:B-1----:R-:W-:Y:S05]  /*29270*/  @!P0 BRA `(.L_x_3196) ;  /* 0xfffffffc00f08947 */ /* 0x002fea000383ffff */
[----:B------:R-:W-:Y:S05]  /*29280*/  BRA `(.L_x_3414) ;  /* 0xffffffa400347947 */ /* 0x000fea000383ffff */
.L_x_3197:
        /* <DEDUP_REMOVED lines=8> */
[----:B0-234-:R-:W-:Y:S05]  /*29310*/  WARPSYNC.COLLECTIVE R15, `(.L_x_3416) ;  /* 0x000000000f087348 */ /* 0x01dfea0003c00000 */
[----:B------:R1:W0:Y:S02]  /*29320*/  SHFL.IDX P6, R14, R13, R12, R11 ;  /* 0x0000000c0d0e7389 */ /* 0x00022400000c000b */
[----:B01234-:R-:W-:Y:S01]  /*29330*/  ENDCOLLECTIVE ;  /* 0x000000000000791b */ /* 0x01ffe20003800000 */
.L_x_3416:
[----:B------:R-:W-:Y:S05]  /*29340*/  BSYNC B0 ;  /* 0x0000000000007941 */ /* 0x000fea0003800000 */
.L_x_3415:
[----:B------:R-:W-:Y:S05]  /*29350*/  BRA `(.L_x_3417) ;  /* 0xffffffa4001c7947 */ /* 0x000fea000383ffff */
.L_x_3198:
[----:B------:R-:W-:Y:S01]  /*29360*/  BSSY B0, `(.L_x_3418) ;  /* 0x0000006000007945 */ /* 0x000fe20003800000 */
[----:B------:R-:W-:-:S07]  /*29370*/  IMAD.MOV.U32 R15, RZ, RZ, -0x1 ;  /* 0xffffffffff0f7424 */ /* 0x000fce00078e00ff */
[----:B0-234-:R-:W-:Y:S05]  /*29380*/  WARPSYNC.COLLECTIVE R15, `(.L_x_3419) ;  /* 0x000000000f0c7348 */ /* 0x01dfea0003c00000 */
[----:B------:R-:W-:Y:S02]  /*29390*/  ELECT P6, UR62, PT ;  /* 0x00000000003e782f */ /* 0x000fe400038c0000 */
[----:B------:R-:W-:Y:S01]  /*293a0*/  MOV R14, UR62 ;  /* 0x0000003e000e7c02 */ /* 0x000fe20008000f00 */
[----:B0-234-:R-:W-:Y:S10]  /*293b0*/  ENDCOLLECTIVE ;  /* 0x000000000000791b */ /* 0x01dff40003800000 */
.L_x_3419:
[----:B------:R-:W-:Y:S05]  /*293c0*/  BSYNC B0 ;  /* 0x0000000000007941 */ /* 0x000fea0003800000 */
.L_x_3418:
[----:B------:R-:W-:Y:S05]  /*293d0*/  BRA `(.L_x_3420) ;  /* 0xffffffa400107947 */ /* 0x000fea000383ffff */
.L_x_3200:
[----:B0-----:R0:W1:Y:S02]  /*293e0*/  SYNCS.PHASECHK.TRANS64.TRYWAIT P1, [R3+URZ+0x22840], R2 ;  /* 0x02284002030075a7 */ /* 0x001064000802017f */
[----:B-1----:R-:W-:Y:S05]  /*293f0*/  @!P1 NANOSLEEP.SYNCS 0x989680 ;  /* 0x009896800000995d */ /* 0x002fea0003900000 */
[----:B------:R-:W1:Y:S02]  /*29400*/  @!P1 SYNCS.PHASECHK.TRANS64 P1, [R3+URZ+0x22840], R2 ;  /* 0x02284002030095a7 */ /* 0x000e64000802007f */
[----:B-1----:R-:W-:Y:S05]  /*29410*/  @!P1 BRA `(.L_x_3200) ;  /* 0xfffffffc00f09947 */ /* 0x002fea000383ffff */
[----:B------:R-:W-:Y:S05]  /*29420*/  BRA `(.L_x_3421) ;  /* 0xffffffa400307947 */ /* 0x000fea000383ffff */
.L_x_3202:
[----:B-1----:R1:W0:Y:S02]  /*29430*/  SYNCS.PHASECHK.TRANS64.TRYWAIT P1, [R19+URZ+0x22840], R0 ;  /* 0x02284000130075a7 */ /* 0x002224000802017f */
[----:B0-----:R-:W-:Y:S05]  /*29440*/  @!P1 NANOSLEEP.SYNCS 0x989680 ;  /* 0x009896800000995d */ /* 0x001fea0003900000 */
[----:B------:R-:W0:Y:S02]  /*29450*/  @!P1 SYNCS.PHASECHK.TRANS64 P1, [R19+URZ+0x22840], R0 ;  /* 0x02284000130095a7 */ /* 0x000e24000802007f */
[----:B0-----:R-:W-:Y:S05]  /*29460*/  @!P1 BRA `(.L_x_3202) ;  /* 0xfffffffc00f09947 */ /* 0x001fea000383ffff */
[----:B------:R-:W-:Y:S05]  /*29470*/  BRA `(.L_x_3422) ;  /* 0xffffffa4003c7947 */ /* 0x000fea000383ffff */
.L_x_3204:
[----:B------:R0:W0:Y:S02]  /*29480*/  SYNCS.PHASECHK.TRANS64.TRYWAIT P1, [R3+URZ+0x22860], R2 ;  /* 0x02286002030075a7 */ /* 0x000024000802017f */
[----:B0-----:R-:W-:Y:S05]  /*29490*/  @!P1 NANOSLEEP.SYNCS 0x989680 ;  /* 0x009896800000995d */ /* 0x001fea0003900000 */
[----:B------:R-:W0:Y:S02]  /*294a0*/  @!P1 SYNCS.PHASECHK.TRANS64 P1, [R3+URZ+0x22860], R2 ;  /* 0x02286002030095a7 */ /* 0x000e24000802007f */
[----:B0-----:R-:W-:Y:S05]  /*294b0*/  @!P1 BRA `(.L_x_3204) ;  /* 0xfffffffc00f09947 */ /* 0x001fea000383ffff */
[----:B------:R-:W-:Y:S05]  /*294c0*/  BRA `(.L_x_3423) ;  /* 0xffffffa400387947 */ /* 0x000fea000383ffff */
.L_x_3424:
        /* <DEDUP_REMOVED lines=11> */
.L_x_6566:


//--------------------- .text._ZN7cutlass13device_kernelIN5flash11enable_sm90INS1_16FlashAttnFwdSm90INS1_25CollectiveMainloopFwdSm90ILi2EN4cute5tupleIJNS5_1CILi1EEES8_S8_EEENS6_IJNS7_ILi128EEENS7_ILi96EEENS7_ILi64EEEEEELi256ENS_10bfloat16_tEfNS_4arch4Sm90ELb0ELb1ELb0ELb1ELb1ELb0ELb1ELb1ELb0ELb1ELb1ELb0EEENS1_21CollectiveEpilogueFwdINS6_IJSA_NS7_ILi256EEESB_EEES9_SE_SG_Li256ELb1ELb1ELb1ELb0EEENS1_36VarlenDynamicPersistentTileSchedulerILi128ELi96ELi256ELi128ELb1ELb1ELb1ELb1ELb0ELb1EEEEEEEEEvNT_6ParamsE --------------------------
	.section	.text._ZN7cutlass13device_kernelIN5flash11enable_sm90INS1_16FlashAttnFwdSm90INS1_25CollectiveMainloopFwdSm90ILi2EN4cute5tupleIJNS5_1CILi1EEES8_S8_EEENS6_IJNS7_ILi128EEENS7_ILi96EEENS7_ILi64EEEEEELi256ENS_10bfloat16_tEfNS_4arch4Sm90ELb0ELb1ELb0ELb1ELb1ELb0ELb1ELb1ELb0ELb1ELb1ELb0EEENS1_21CollectiveEpilogueFwdINS6_IJSA_NS7_ILi256EEESB_EEES9_SE_SG_Li256ELb1ELb1ELb1ELb0EEENS1_36VarlenDynamicPersistentTileSchedulerILi128ELi96ELi256ELi128ELb1ELb1ELb1ELb1ELb0ELb1EEEEEEEEEvNT_6ParamsE,"ax",@progbits
	.align	128
.text._ZN7cutlass13device_kernelIN5flash11enable_sm90INS1_16FlashAttnFwdSm90INS1_25CollectiveMainloopFwdSm90ILi2EN4cute5tupleIJNS5_1CILi1EEES8_S8_EEENS6_IJNS7_ILi128EEENS7_ILi96EEENS7_ILi64EEEEEELi256ENS_10bfloat16_tEfNS_4arch4Sm90ELb0ELb1ELb0ELb1ELb1ELb0ELb1ELb1ELb0ELb1ELb1ELb0EEENS1_21CollectiveEpilogueFwdINS6_IJSA_NS7_ILi256EEESB_EEES9_SE_SG_Li256ELb1ELb1ELb1ELb0EEENS1_36VarlenDynamicPersistentTileSchedulerILi128ELi96ELi256ELi128ELb1ELb1ELb1ELb1ELb0ELb1EEEEEEEEEvNT_6ParamsE:
        .type           _ZN7cutlass13device_kernelIN5flash11enable_sm90INS1_16FlashAttnFwdSm90INS1_25CollectiveMainloopFwdSm90ILi2EN4cute5tupleIJNS5_1CILi1EEES8_S8_EEENS6_IJNS7_ILi128EEENS7_ILi96EEENS7_ILi64EEEEEELi256ENS_10bfloat16_tEfNS_4arch4Sm90ELb0ELb1ELb0ELb1ELb1ELb0ELb1ELb1ELb0ELb1ELb1ELb0EEENS1_21CollectiveEpilogueFwdINS6_IJSA_NS7_ILi256EEESB_EEES9_SE_SG_Li256ELb1ELb1ELb1ELb0EEENS1_36VarlenDynamicPersistentTileSchedulerILi128ELi96ELi256ELi128ELb1ELb1ELb1ELb1ELb0ELb1EEEEEEEEEvNT_6ParamsE,@function
        .size           _ZN7cutlass13device_kernelIN5flash11enable_sm90INS1_16FlashAttnFwdSm90INS1_25CollectiveMainloopFwdSm90ILi2EN4cute5tupleIJNS5_1CILi1EEES8_S8_EEENS6_IJNS7_ILi128EEENS7_ILi96EEENS7_ILi64EEEEEELi256ENS_10bfloat16_tEfNS_4arch4Sm90ELb0ELb1ELb0ELb1ELb1ELb0ELb1ELb1ELb0ELb1ELb1ELb0EEENS1_21CollectiveEpilogueFwdINS6_IJSA_NS7_ILi256EEESB_EEES9_SE_SG_Li256ELb1ELb1ELb1ELb0EEENS1_36VarlenDynamicPersistentTileSchedulerILi128ELi96ELi256ELi128ELb1ELb1ELb1ELb1ELb0ELb1EEEEEEEEEvNT_6ParamsE,(.L_x_6567 - _ZN7cutlass13device_kernelIN5flash11enable_sm90INS1_16FlashAttnFwdSm90INS1_25CollectiveMainloopFwdSm90ILi2EN4cute5tupleIJNS5_1CILi1EEES8_S8_EEENS6_IJNS7_ILi128EEENS7_ILi96EEENS7_ILi64EEEEEELi256ENS_10bfloat16_tEfNS_4arch4Sm90ELb0ELb1ELb0ELb1ELb1ELb0ELb1ELb1ELb0ELb1ELb1ELb0EEENS1_21CollectiveEpilogueFwdINS6_IJSA_NS7_ILi256EEESB_EEES9_SE_SG_Li256ELb1ELb1ELb1ELb0EEENS1_36VarlenDynamicPersistentTileSchedulerILi128ELi96ELi256ELi128ELb1ELb1ELb1ELb1ELb0ELb1EEEEEEEEEvNT_6ParamsE)
        .other          _ZN7cutlass13device_kernelIN5flash11enable_sm90INS1_16FlashAttnFwdSm90INS1_25CollectiveMainloopFwdSm90ILi2EN4cute5tupleIJNS5_1CILi1EEES8_S8_EEENS6_IJNS7_ILi128EEENS7_ILi96EEENS7_ILi64EEEEEELi256ENS_10bfloat16_tEfNS_4arch4Sm90ELb0ELb1ELb0ELb1ELb1ELb0ELb1ELb1ELb0ELb1ELb1ELb0EEENS1_21CollectiveEpilogueFwdINS6_IJSA_NS7_ILi256EEESB_EEES9_SE_SG_Li256ELb1ELb1ELb1ELb0EEENS1_36VarlenDynamicPersistentTileSchedulerILi128ELi96ELi256ELi128ELb1ELb1ELb1ELb1ELb0ELb1EEEEEEEEEvNT_6ParamsE,@"STO_CUDA_ENTRY STV_DEFAULT"
_ZN7cutlass13device_kernelIN5flash11enable_sm90INS1_16FlashAttnFwdSm90INS1_25CollectiveMainloopFwdSm90ILi2EN4cute5tupleIJNS5_1CILi1EEES8_S8_EEENS6_IJNS7_ILi128EEENS7_ILi96EEENS7_ILi64EEEEEELi256ENS_10bfloat16_tEfNS_4arch4Sm90ELb0ELb1ELb0ELb1ELb1ELb0ELb1ELb1ELb0ELb1ELb1ELb0EEENS1_21CollectiveEpilogueFwdINS6_IJSA_NS7_ILi256EEESB_EEES9_SE_SG_Li256ELb1ELb1ELb1ELb0EEENS1_36VarlenDynamicPersistentTileSchedulerILi128ELi96ELi256ELi128ELb1ELb1ELb1ELb1ELb0ELb1EEEEEEEEEvNT_6ParamsE:
        /* <DEDUP_REMOVED lines=47> */
.L_x_3425:
        /* <DEDUP_REMOVED lines=22> */
.L_x_3426:
        /* <DEDUP_REMOVED lines=18> */
.L_x_3427:
        /* <DEDUP_REMOVED lines=22> */
.L_x_3428:
        /* <DEDUP_REMOVED lines=23> */
.L_x_3429:
[----:B------:R-:W-:Y:S01]  /*0840*/  UISETP.NE.AND UP0, UPT, UR9, URZ, UPT ;  /* 0x0000003f0900728c */ /* 0x000fe2000bf05270 */
[----:B------:R-:W-:Y:S01]  /*0850*/  NOP ;  /* 0x0000000000007918 */ /* 0x000fe20000000000 */
[----:B0-----:R-:W-:Y:S01]  /*0860*/  UMOV UR4, 0x1 ;  /* 0x0000000100047882 */ /* 0x001fe20000000000 */
[----:B------:R-:W-:Y:S01]  /*0870*/  ULDC UR5, c[0x0][0x20] ;  /* 0x0000080000057ab9 */ /* 0x000fe20000000800 */
[----:B------:R-:W-:Y:S01]  /*0880*/  USEL UR4, UR4, 0x2, !UP0 ;  /* 0x0000000204047887 */ /* 0x000fe2000c000000 */
[----:B-1234-:R-:W-:Y:S01]  /*0890*/  BAR.SYNC.DEFER_BLOCKING 0x0 ;  /* 0x0000000000007b1d */ /* 0x01efe20000010000 */
[----:B------:R-:W-:Y:S02]  /*08a0*/  PLOP3.LUT P1, PT, PT, PT, UP0, 0x80, 0x0 ;  /* 0x000000000000781c */ /* 0x000fe40003f2f008 */
[----:B------:R-:W-:Y:S02]  /*08b0*/  IADD3 R16, P0, R1, UR5, RZ ;  /* 0x0000000501107c10 */ /* 0x000fe4000ff1e0ff */
[----:B------:R-:W-:Y:S01]  /*08c0*/  IMAD.U32 R2, RZ, RZ, UR4 ;  /* 0x00000004ff027e24 */ /* 0x000fe2000f8e00ff */
[----:B------:R-:W-:Y:S01]  /*08d0*/  ULDC UR6, c[0x0][0x24] ;  /* 0x0000090000067ab9 */ /* 0x000fe20000000800 */
[----:B------:R-:W-:Y:S01]  /*08e0*/  ULDC.64 UR36, c[0x0][0x208] ;  /* 0x0000820000247ab9 */ /* 0x000fe20000000a00 */
[----:B------:R-:W-:-:S02]  /*08f0*/  IMAD.X R17, RZ, RZ, UR6, P0 ;  /* 0x00000006ff117e24 */ /* 0x000fc400080e06ff */
[----:B------:R0:W-:Y:S01]  /*0900*/  STL [R1+0x4c8], R2 ;  /* 0x0004c80201007387 */ /* 0x0001e20000100800 */
[----:B------:R-:W-:Y:S02]  /*0910*/  IMAD.MOV.U32 R22, RZ, RZ, R16 ;  /* 0x000000ffff167224 */ /* 0x000fe400078e0010 */
[----:B------:R-:W-:Y:S01]  /*0920*/  IMAD.MOV.U32 R23, RZ, RZ, R17 ;  /* 0x000000ffff177224 */ /* 0x000fe200078e0011 */
[----:B------:R-:W-:Y:S06]  /*0930*/  @!P1 BRA `(.L_x_3430) ;  /* 0x0000023400c89947 */ /* 0x000fec0003800000 */
.L_x_3431:
[----:B------:R-:W-:-:S08]  /*0940*/  NOP ;  /* 0x0000000000007918 */ /* 0x000fd00000000000 */
[----:B------:R-:W1:Y:S02]  /*0950*/  USETMAXREG.TRY_ALLOC.CTAPOOL UP0, 0xe8 ;  /* 0x000000e8000079c8 */ /* 0x000e640008000600 */
[----:B-1----:R-:W-:-:S13]  /*0960*/  PLOP3.LUT P0, PT, PT, PT, UP0, 0x80, 0x0 ;  /* 0x000000000000781c */ /* 0x002fda0003f0f008 */
[----:B------:R-:W-:Y:S05]  /*0970*/  @!P0 BRA `(.L_x_3431) ;  /* 0xfffffffc00f08947 */ /* 0x000fea000383ffff */
[----:B------:R-:W1:Y:S01]  /*0980*/  S2R R0, SR_TID.X ;  /* 0x0000000000007919 */ /* 0x000e620000002100 */
[----:B------:R-:W-:Y:S06]  /*0990*/  BAR.ARV 0x8, 0x180 ;  /* 0x0206000000007b1d */ /* 0x000fec0000002000 */
[----:B0-----:R-:W-:Y:S01]  /*09a0*/  IADD3 R2, P1, R16, 0x1f0, RZ ;  /* 0x000001f010027810 */ /* 0x001fe20007f3e0ff */
[----:B------:R-:W-:Y:S01]  /*09b0*/  ULDC UR4, c[0x0][0xd3c] ;  /* 0x00034f0000047ab9 */ /* 0x000fe20000000800 */
[----:B------:R-:W0:Y:S03]  /*09c0*/  S2R R7, SR_CgaCtaId ;  /* 0x0000000000077919 */ /* 0x000e260000008800 */
[----:B------:R2:W-:Y:S04]  /*09d0*/  STL [R1+0x4b8], R2 ;  /* 0x0004b80201007387 */ /* 0x0005e80000100800 */
[----:B------:R-:W-:Y:S04]  /*09e0*/  STL.64 [R1+0x1f0], RZ ;  /* 0x0001f0ff01007387 */ /* 0x000fe80000100a00 */
[----:B------:R-:W-:Y:S01]  /*09f0*/  STL [R1+0x1f8], RZ ;  /* 0x0001f8ff01007387 */ /* 0x000fe20000100800 */
[----:B--2---:R-:W-:-:S03]  /*0a00*/  IMAD.X R2, RZ, RZ, R17, P1 ;  /* 0x000000ffff027224 */ /* 0x004fc600008e0611 */
[----:B------:R-:W-:Y:S01]  /*0a10*/  STL [R1+0x1fc], RZ ;  /* 0x0001fcff01007387 */ /* 0x000fe20000100800 */
[----:B-1----:R-:W-:-:S03]  /*0a20*/  SHF.R.U32.HI R0, RZ, 0x7, R0 ;  /* 0x00000007ff007819 */ /* 0x002fc60000011600 */
[----:B------:R-:W-:Y:S01]  /*0a30*/  STL [R1+0x4b4], R2 ;  /* 0x0004b40201007387 */ /* 0x000fe20000100800 */
[----:B------:R-:W-:Y:S02]  /*0a40*/  ISETP.NE.AND P0, PT, R0, 0x1, PT ;  /* 0x000000010000780c */ /* 0x000fe40003f05270 */
[----:B------:R-:W-:-:S04]  /*0a50*/  MOV R0, 0x400 ;  /* 0x0000040000007802 */ /* 0x000fc80000000f00 */
[----:B0-----:R-:W-:-:S07]  /*0a60*/  LEA R0, R7, R0, 0x18 ;  /* 0x0000000007007211 */ /* 0x001fce00078ec0ff */
[----:B------:R-:W-:Y:S08]  /*0a70*/  @!P0 BAR.ARV 0x9, 0x100 ;  /* 0x0244000000008b1d */ /* 0x000ff00000002000 */
[----:B------:R-:W-:Y:S06]  /*0a80*/  BAR.SYNC.DEFER_BLOCKING 0x5, 0x180 ;  /* 0x0146000000007b1d */ /* 0x000fec0000010000 */
[----:B------:R0:W1:Y:S02]  /*0a90*/  LDS.128 R12, [R0+0x324d0] ;  /* 0x0324d000000c7984 */ /* 0x0000640000000c00 */
[----:B------:R-:W-:Y:S06]  /*0aa0*/  BAR.ARV 0x4, 0x180 ;  /* 0x0106000000007b1d */ /* 0x000fec0000002000 */
[----:B0-----:R-:W-:-:S05]  /*0ab0*/  IADD3 R0, P2, R16, 0x1fc, RZ ;  /* 0x000001fc10007810 */ /* 0x001fca0007f5e0ff */
[----:B------:R0:W-:Y:S02]  /*0ac0*/  STL [R1+0x4c0], R0 ;  /* 0x0004c00001007387 */ /* 0x0001e40000100800 */
[----:B0-----:R-:W-:-:S05]  /*0ad0*/  IMAD.X R0, RZ, RZ, R17, P2 ;  /* 0x000000ffff007224 */ /* 0x001fca00010e0611 */
[----:B------:R0:W-:Y:S01]  /*0ae0*/  STL [R1+0x4bc], R0 ;  /* 0x0004bc0001007387 */ /* 0x0001e20000100800 */
[----:B-1----:R-:W-:-:S13]  /*0af0*/  ISETP.GE.AND P0, PT, R15, UR4, PT ;  /* 0x000000040f007c0c */ /* 0x002fda000bf06270 */
[----:B0-----:R-:W-:Y:S05]  /*0b00*/  @P0 EXIT ;  /* 0x000000000000094d */ /* 0x001fea0003800000 */
[----:B------:R-:W0:Y:S01]  /*0b10*/  S2R R2, SR_TID.X ;  /* 0x0000000000027919 */ /* 0x000e220000002100 */
[----:B------:R-:W-:Y:S02]  /*0b20*/  R2UR UR5, R13 ;  /* 0x000000000d0572ca */ /* 0x000fe400000e0000 */
[----:B------:R-:W-:Y:S02]  /*0b30*/  R2UR UR6, R14 ;  /* 0x000000000e0672ca */ /* 0x000fe400000e0000 */
[----:B------:R-:W-:Y:S01]  /*0b40*/  R2UR UR7, R15 ;  /* 0x000000000f0772ca */ /* 0x000fe200000e0000 */
[----:B0-----:R-:W-:-:S05]  /*0b50*/  VIADD R217, R2, 0xffffff80 ;  /* 0xffffff8002d97836 */ /* 0x001fca0000000000 */
[----:B------:R-:W-:-:S04]  /*0b60*/  SHF.R.S32.HI R0, RZ, 0x1f, R217 ;  /* 0x0000001fff007819 */ /* 0x000fc800000114d9 */
[CC--:B------:R-:W-:Y:S02]  /*0b70*/  LEA.HI R2, R0.reuse, R217.reuse, RZ, 0x7 ;  /* 0x000000d900027211 */ /* 0x0c0fe400078f38ff */
[-C--:B------:R-:W-:Y:S02]  /*0b80*/  LEA.HI R5, R0, R217.reuse, RZ, 0x4 ;  /* 0x000000d900057211 */ /* 0x080fe400078f20ff */
[----:B------:R-:W-:Y:S02]  /*0b90*/  LOP3.LUT R4, R2, 0xffffff80, RZ, 0xc0, !PT ;  /* 0xffffff8002047812 */ /* 0x000fe400078ec0ff */
[----:B------:R-:W-:Y:S02]  /*0ba0*/  SHF.R.S32.HI R10, RZ, 0x4, R5 ;  /* 0x00000004ff0a7819 */ /* 0x000fe40000011405 */
[----:B------:R-:W-:Y:S01]  /*0bb0*/  LOP3.LUT R8, R5, 0x3fffff0, RZ, 0xc0, !PT ;  /* 0x03fffff005087812 */ /* 0x000fe200078ec0ff */
[----:B------:R-:W-:Y:S01]  /*0bc0*/  IMAD.IADD R12, R217, 0x1, -R4 ;  /* 0x00000001d90c7824 */ /* 0x000fe200078e0a04 */
[----:B------:R-:W-:-:S02]  /*0bd0*/  LEA.HI R4, R0, R217, RZ, 0x5 ;  /* 0x000000d900047211 */ /* 0x000fc400078f28ff */
[----:B------:R-:W-:Y:S01]  /*0be0*/  LEA.HI R9, R5, R10, RZ, 0x1 ;  /* 0x0000000a05097211 */ /* 0x000fe200078f08ff */
[----:B------:R-:W-:Y:S01]  /*0bf0*/  IMAD.IADD R8, R217, 0x1, -R8 ;  /* 0x00000001d9087824 */ /* 0x000fe200078e0a08 */
[----:B------:R-:W-:Y:S01]  /*0c00*/  SHF.R.S32.HI R3, RZ, 0x1f, R12 ;  /* 0x0000001fff037819 */ /* 0x000fe2000001140c */
[----:B------:R-:W-:Y:S01]  /*0c10*/  IMAD.SHL.U32 R6, R4, 0x20, RZ ;  /* 0x0000002004067824 */ /* 0x000fe200078e00ff */
[----:B------:R-:W-:Y:S01]  /*0c20*/  LOP3.LUT R9, R9, 0x1ffffffe, RZ, 0xc0, !PT ;  /* 0x1ffffffe09097812 */ /* 0x000fe200078ec0ff */
[----:B------:R-:W-:Y:S01]  /*0c30*/  STL [R1+0x4b0], R12 ;  /* 0x0004b00c01007387 */ /* 0x000fe20000100800 */
[----:B------:R-:W-:Y:S02]  /*0c40*/  LEA.HI R4, R3, R12, RZ, 0x2 ;  /* 0x0000000c03047211 */ /* 0x000fe400078f10ff */
[----:B------:R-:W-:Y:S01]  /*0c50*/  LOP3.LUT R11, R6, 0xfffffc00, RZ, 0xc0, !PT ;  /* 0xfffffc00060b7812 */ /* 0x000fe200078ec0ff */
[----:B------:R-:W-:Y:S01]  /*0c60*/  IMAD.IADD R9, R10, 0x1, -R9 ;  /* 0x000000010a097824 */ /* 0x000fe200078e0a09 */
[----:B------:R-:W-:-:S02]  /*0c70*/  SHF.R.S32.HI R5, RZ, 0x2, R4 ;  /* 0x00000002ff057819 */ /* 0x000fc40000011404 */
[----:B------:R-:W-:Y:S01]  /*0c80*/  SHF.R.S32.HI R6, RZ, 0x1f, R4 ;  /* 0x0000001fff067819 */ /* 0x000fe20000011404 */
[----:B------:R-:W-:Y:S01]  /*0c90*/  IMAD R8, R8, 0x40, R11 ;  /* 0x0000004008087824 */ /* 0x000fe200078e020b */
[----:B------:R-:W-:Y:S02]  /*0ca0*/  LOP3.LUT R4, R4, 0x7ffffffc, RZ, 0xc0, !PT ;  /* 0x7ffffffc04047812 */ /* 0x000fe400078ec0ff */
[----:B------:R-:W-:Y:S01]  /*0cb0*/  LEA.HI R11, R0, R217, RZ, 0x2 ;  /* 0x000000d9000b7211 */ /* 0x000fe200078f10ff */
[----:B------:R-:W-:Y:S01]  /*0cc0*/  IMAD R8, R9, 0x8, R8 ;  /* 0x0000000809087824 */ /* 0x000fe200078e0208 */
[----:B------:R-:W-:Y:S01]  /*0cd0*/  LEA.HI R6, R6, R5, RZ, 0x3 ;  /* 0x0000000506067211 */ /* 0x000fe200078f18ff */
[----:B------:R-:W-:Y:S01]  /*0ce0*/  IMAD.IADD R4, R12, 0x1, -R4 ;  /* 0x000000010c047824 */ /* 0x000fe200078e0a04 */
[----:B------:R-:W-:Y:S02]  /*0cf0*/  LOP3.LUT R10, R11, 0xfffffffc, RZ, 0xc0, !PT ;  /* 0xfffffffc0b0a7812 */ /* 0x000fe400078ec0ff */
[----:B------:R-:W-:Y:S01]  /*0d00*/  SHF.R.S32.HI R11, RZ, 0x7, R2 ;  /* 0x00000007ff0b7819 */ /* 0x000fe20000011402 */
[----:B------:R-:W-:Y:S01]  /*0d10*/  IMAD.SHL.U32 R179, R4, 0x2, RZ ;  /* 0x0000000204b37824 */ /* 0x000fe200078e00ff */
[----:B------:R-:W-:Y:S01]  /*0d20*/  LOP3.LUT R6, R6, 0xfffffff8, RZ, 0xc0, !PT ;  /* 0xfffffff806067812 */ /* 0x000fe200078ec0ff */
[----:B------:R-:W-:Y:S01]  /*0d30*/  IMAD.IADD R10, R217, 0x1, -R10 ;  /* 0x00000001d90a7824 */ /* 0x000fe200078e0a0a */
[----:B------:R-:W-:Y:S01]  /*0d40*/  LEA.HI R3, R3, R12, RZ, 0x5 ;  /* 0x0000000c03037211 */ /* 0x000fe200078f28ff */
[----:B------:R-:W-:Y:S01]  /*0d50*/  VIADD R210, R179, 0x18 ;  /* 0x00000018b3d27836 */ /* 0x000fe20000000000 */
[----:B------:R-:W-:Y:S01]  /*0d60*/  LEA.HI R2, R2, R11, RZ, 0x1 ;  /* 0x0000000b02027211 */ /* 0x000fe200078f08ff */
[----:B------:R-:W-:Y:S01]  /*0d70*/  IMAD.IADD R6, R5, 0x1, -R6 ;  /* 0x0000000105067824 */ /* 0x000fe200078e0a06 */
[----:B------:R-:W-:Y:S01]  /*0d80*/  LEA.HI R0, R0, R217, RZ, 0x3 ;  /* 0x000000d900007211 */ /* 0x000fe200078f18ff */
[C---:B------:R-:W-:Y:S01]  /*0d90*/  VIADD R212, R179.reuse, 0x8 ;  /* 0x00000008b3d47836 */ /* 0x040fe20000000000 */
[----:B------:R-:W-:Y:S01]  /*0da0*/  SHF.R.S32.HI R3, RZ, 0x5, R3 ;  /* 0x00000005ff037819 */ /* 0x000fe20000011403 */
[C---:B------:R-:W-:Y:S01]  /*0db0*/  VIADD R211, R179.reuse, 0x10 ;  /* 0x00000010b3d37836 */ /* 0x040fe20000000000 */
[----:B------:R-:W-:Y:S01]  /*0dc0*/  LOP3.LUT R2, R2, 0x3fffffe, RZ, 0xc0, !PT ;  /* 0x03fffffe02027812 */ /* 0x000fe200078ec0ff */
[----:B------:R-:W-:Y:S01]  /*0dd0*/  VIADD R207, R179, 0x30 ;  /* 0x00000030b3cf7836 */ /* 0x000fe20000000000 */
[----:B------:R-:W-:Y:S01]  /*0de0*/  LOP3.LUT R218, R0, 0xfffffff8, RZ, 0xc0, !PT ;  /* 0xfffffff800da7812 */ /* 0x000fe200078ec0ff */
[----:B------:R-:W-:Y:S01]  /*0df0*/  IMAD R3, R3, 0x10, R6 ;  /* 0x0000001003037824 */ /* 0x000fe200078e0206 */
[----:B------:R-:W-:Y:S01]  /*0e00*/  SHF.R.S32.HI R215, RZ, 0x3, R0 ;  /* 0x00000003ffd77819 */ /* 0x000fe20000011400 */
[----:B------:R-:W-:Y:S01]  /*0e10*/  IMAD.IADD R2, R11, 0x1, -R2 ;  /* 0x000000010b027824 */ /* 0x000fe200078e0a02 */
[----:B------:R-:W-:Y:S01]  /*0e20*/  SHF.R.S32.HI R0, RZ, 0x1f, R210 ;  /* 0x0000001fff007819 */ /* 0x000fe200000114d2 */
[C---:B------:R-:W-:Y:S01]  /*0e30*/  VIADD R209, R179.reuse, 0x20 ;  /* 0x00000020b3d17836 */ /* 0x040fe20000000000 */
[----:B------:R-:W-:Y:S01]  /*0e40*/  LEA.HI R5, R10, R10, RZ, 0x1 ;  /* 0x0000000a0a057211 */ /* 0x000fe200078f08ff */
[----:B------:R-:W-:Y:S01]  /*0e50*/  IMAD R178, R2, 0x40, R3 ;  /* 0x0000004002b27824 */ /* 0x000fe200078e0203 */
[----:B------:R-:W-:Y:S01]  /*0e60*/  SHF.R.S32.HI R3, RZ, 0x1f, R212 ;  /* 0x0000001fff037819 */ /* 0x000fe200000114d4 */
[----:B------:R0:W-:Y:S01]  /*0e70*/  STL [R1+0x4a4], R0 ;  /* 0x0004a40001007387 */ /* 0x0001e20000100800 */
[----:B------:R-:W-:Y:S01]  /*0e80*/  SHF.R.S32.HI R2, RZ, 0x1f, R211 ;  /* 0x0000001fff027819 */ /* 0x000fe200000114d3 */
[----:B------:R-:W-:Y:S01]  /*0e90*/  VIADD R208, R179, 0x28 ;  /* 0x00000028b3d07836 */ /* 0x000fe20000000000 */
[----:B------:R-:W-:Y:S01]  /*0ea0*/  LOP3.LUT R5, R5, 0x1ffffffe, RZ, 0xc0, !PT ;  /* 0x1ffffffe05057812 */ /* 0x000fe200078ec0ff */
[C---:B------:R-:W-:Y:S01]  /*0eb0*/  VIADD R204, R179.reuse, 0x48 ;  /* 0x00000048b3cc7836 */ /* 0x040fe20000000000 */
[----:B------:R1:W-:Y:S01]  /*0ec0*/  STL [R1+0x4ac], R3 ;  /* 0x0004ac0301007387 */ /* 0x0003e20000100800 */
[----:B------:R-:W-:-:S02]  /*0ed0*/  VIADD R206, R179, 0x38 ;  /* 0x00000038b3ce7836 */ /* 0x000fc40000000000 */
[C---:B------:R-:W-:Y:S01]  /*0ee0*/  VIADD R205, R179.reuse, 0x40 ;  /* 0x00000040b3cd7836 */ /* 0x040fe20000000000 */
[----:B------:R2:W-:Y:S01]  /*0ef0*/  STL [R1+0x4a8], R2 ;  /* 0x0004a80201007387 */ /* 0x0005e20000100800 */
[----:B0-----:R-:W-:Y:S01]  /*0f00*/  SHF.R.S32.HI R0, RZ, 0x1f, R207 ;  /* 0x0000001fff007819 */ /* 0x001fe200000114cf */
[C---:B------:R-:W-:Y:S02]  /*0f10*/  VIADD R201, R179.reuse, 0x60 ;  /* 0x00000060b3c97836 */ /* 0x040fe40000000000 */
[C---:B------:R-:W-:Y:S01]  /*0f20*/  VIADD R203, R179.reuse, 0x50 ;  /* 0x00000050b3cb7836 */ /* 0x040fe20000000000 */
[----:B------:R-:W-:Y:S01]  /*0f30*/  STL [R1+0x4d0], R8 ;  /* 0x0004d00801007387 */ /* 0x000fe20000100800 */
[----:B-1----:R-:W-:Y:S01]  /*0f40*/  SHF.R.S32.HI R3, RZ, 0x1f, R209 ;  /* 0x0000001fff037819 */ /* 0x002fe200000114d1 */
[C---:B------:R-:W-:Y:S02]  /*0f50*/  VIADD R202, R179.reuse, 0x58 ;  /* 0x00000058b3ca7836 */ /* 0x040fe40000000000 */
[----:B------:R0:W-:Y:S01]  /*0f60*/  STL [R1+0x498], R0 ;  /* 0x0004980001007387 */ /* 0x0001e20000100800 */
[----:B--2---:R-:W-:Y:S01]  /*0f70*/  SHF.R.S32.HI R2, RZ, 0x1f, R208 ;  /* 0x0000001fff027819 */ /* 0x004fe200000114d0 */
[----:B------:R-:W-:-:S02]  /*0f80*/  VIADD R198, R179, 0x78 ;  /* 0x00000078b3c67836 */ /* 0x000fc40000000000 */
[----:B------:R1:W-:Y:S01]  /*0f90*/  STL [R1+0x4a0], R3 ;  /* 0x0004a00301007387 */ /* 0x0003e20000100800 */
[C---:B------:R-:W-:Y:S02]  /*0fa0*/  VIADD R200, R179.reuse, 0x68 ;  /* 0x00000068b3c87836 */ /* 0x040fe40000000000 */
[C---:B------:R-:W-:Y:S01]  /*0fb0*/  VIADD R199, R179.reuse, 0x70 ;  /* 0x00000070b3c77836 */ /* 0x040fe20000000000 */
[----:B------:R2:W-:Y:S01]  /*0fc0*/  STL [R1+0x49c], R2 ;  /* 0x00049c0201007387 */ /* 0x0005e20000100800 */
[C---:B------:R-:W-:Y:S01]  /*0fd0*/  VIADD R195, R179.reuse, 0x90 ;  /* 0x00000090b3c37836 */ /* 0x040fe20000000000 */
[----:B0-----:R-:W-:Y:S01]  /*0fe0*/  SHF.R.S32.HI R0, RZ, 0x1f, R204 ;  /* 0x0000001fff007819 */ /* 0x001fe200000114cc */
[C---:B------:R-:W-:Y:S01]  /*0ff0*/  VIADD R197, R179.reuse, 0x80 ;  /* 0x00000080b3c57836 */ /* 0x040fe20000000000 */
[----:B------:R-:W-:Y:S01]  /*1000*/  STL [R1+0x4c4], R11 ;  /* 0x0004c40b01007387 */ /* 0x000fe20000100800 */
[C---:B------:R-:W-:Y:S01]  /*1010*/  VIADD R196, R179.reuse, 0x88 ;  /* 0x00000088b3c47836 */ /* 0x040fe20000000000 */
[----:B-1----:R-:W-:Y:S01]  /*1020*/  SHF.R.S32.HI R3, RZ, 0x1f, R206 ;  /* 0x0000001fff037819 */ /* 0x002fe200000114ce */
[C---:B------:R-:W-:Y:S01]  /*1030*/  VIADD R192, R179.reuse, 0xa8 ;  /* 0x000000a8b3c07836 */ /* 0x040fe20000000000 */
[----:B------:R0:W-:Y:S01]  /*1040*/  STL [R1+0x48c], R0 ;  /* 0x00048c0001007387 */ /* 0x0001e20000100800 */
[C---:B------:R-:W-:Y:S01]  /*1050*/  VIADD R194, R179.reuse, 0x98 ;  /* 0x00000098b3c27836 */ /* 0x040fe20000000000 */
[----:B--2---:R-:W-:Y:S01]  /*1060*/  SHF.R.S32.HI R2, RZ, 0x1f, R205 ;  /* 0x0000001fff027819 */ /* 0x004fe200000114cd */
[C---:B------:R-:W-:Y:S01]  /*1070*/  VIADD R193, R179.reuse, 0xa0 ;  /* 0x000000a0b3c17836 */ /* 0x040fe20000000000 */
[----:B------:R1:W-:Y:S01]  /*1080*/  STL [R1+0x494], R3 ;  /* 0x0004940301007387 */ /* 0x0003e20000100800 */
[----:B------:R-:W-:-:S02]  /*1090*/  VIADD R189, R179, 0xc0 ;  /* 0x000000c0b3bd7836 */ /* 0x000fc40000000000 */
[C---:B------:R-:W-:Y:S01]  /*10a0*/  VIADD R191, R179.reuse, 0xb0 ;  /* 0x000000b0b3bf7836 */ /* 0x040fe20000000000 */
[----:B------:R2:W-:Y:S01]  /*10b0*/  STL [R1+0x490], R2 ;  /* 0x0004900201007387 */ /* 0x0005e20000100800 */
[C---:B------:R-:W-:Y:S01]  /*10c0*/  VIADD R190, R179.reuse, 0xb8 ;  /* 0x000000b8b3be7836 */ /* 0x040fe20000000000 */
[----:B0-----:R-:W-:Y:S01]  /*10d0*/  SHF.R.S32.HI R0, RZ, 0x1f, R201 ;  /* 0x0000001fff007819 */ /* 0x001fe200000114c9 */
[C---:B------:R-:W-:Y:S02]  /*10e0*/  VIADD R186, R179.reuse, 0xd8 ;  /* 0x000000d8b3ba7836 */ /* 0x040fe40000000000 */
[C---:B------:R-:W-:Y:S01]  /*10f0*/  VIADD R188, R179.reuse, 0xc8 ;  /* 0x000000c8b3bc7836 */ /* 0x040fe20000000000 */
[----:B-1----:R-:W-:Y:S01]  /*1100*/  SHF.R.S32.HI R3, RZ, 0x1f, R203 ;  /* 0x0000001fff037819 */ /* 0x002fe200000114cb */
[----:B------:R0:W-:Y:S01]  /*1110*/  STL [R1+0x480], R0 ;  /* 0x0004800001007387 */ /* 0x0001e20000100800 */
[----:B------:R-:W-:Y:S01]  /*1120*/  VIADD R187, R179, 0xd0 ;  /* 0x000000d0b3bb7836 */ /* 0x000fe20000000000 */
[----:B--2---:R-:W-:-:S02]  /*1130*/  SHF.R.S32.HI R2, RZ, 0x1f, R202 ;  /* 0x0000001fff027819 */ /* 0x004fc400000114ca */
[----:B------:R1:W-:Y:S01]  /*1140*/  STL [R1+0x488], R3 ;  /* 0x0004880301007387 */ /* 0x0003e20000100800 */
[----:B------:R-:W-:Y:S02]  /*1150*/  IMAD.IADD R5, R10, 0x1, -R5 ;  /* 0x000000010a057824 */ /* 0x000fe400078e0a05 */
[----:B------:R-:W-:Y:S01]  /*1160*/  IMAD.IADD R218, R217, 0x1, -R218 ;  /* 0x00000001d9da7824 */ /* 0x000fe200078e0ada */
[----:B------:R2:W-:Y:S01]  /*1170*/  STL [R1+0x484], R2 ;  /* 0x0004840201007387 */ /* 0x0005e20000100800 */
[C---:B------:R-:W-:Y:S01]  /*1180*/  VIADD R185, R179.reuse, 0xe0 ;  /* 0x000000e0b3b97836 */ /* 0x040fe20000000000 */
[----:B0-----:R-:W-:Y:S01]  /*1190*/  SHF.R.S32.HI R0, RZ, 0x1f, R198 ;  /* 0x0000001fff007819 */ /* 0x001fe200000114c6 */
[----:B------:R-:W-:Y:S02]  /*11a0*/  IMAD.SHL.U32 R18, R218, 0x8, RZ ;  /* 0x00000008da127824 */ /* 0x000fe400078e00ff */
[C---:B------:R-:W-:Y:S01]  /*11b0*/  VIADD R184, R179.reuse, 0xe8 ;  /* 0x000000e8b3b87836 */ /* 0x040fe20000000000 */
[----:B-1----:R-:W-:Y:S01]  /*11c0*/  SHF.R.S32.HI R3, RZ, 0x1f, R200 ;  /* 0x0000001fff037819 */ /* 0x002fe200000114c8 */
[----:B------:R0:W-:Y:S01]  /*11d0*/  STL [R1+0x474], R0 ;  /* 0x0004740001007387 */ /* 0x0001e20000100800 */
[C---:B------:R-:W-:Y:S01]  /*11e0*/  VIADD R176, R18.reuse, 0x40 ;  /* 0x0000004012b07836 */ /* 0x040fe20000000000 */
[----:B------:R-:W-:Y:S01]  /*11f0*/  SHF.R.S32.HI R183, RZ, 0x1f, R18 ;  /* 0x0000001fffb77819 */ /* 0x000fe20000011412 */
[C---:B------:R-:W-:Y:S01]  /*1200*/  VIADD R19, R18.reuse, 0x80 ;  /* 0x0000008012137836 */ /* 0x040fe20000000000 */
[----:B--2---:R-:W-:Y:S01]  /*1210*/  SHF.R.S32.HI R2, RZ, 0x1f, R199 ;  /* 0x0000001fff027819 */ /* 0x004fe200000114c7 */
[----:B------:R1:W-:Y:S01]  /*1220*/  STL [R1+0x47c], R3 ;  /* 0x00047c0301007387 */ /* 0x0003e20000100800 */
[----:B------:R-:W-:Y:S01]  /*1230*/  VIADD R177, R18, 0xc0 ;  /* 0x000000c012b17836 */ /* 0x000fe20000000000 */
[----:B------:R-:W-:Y:S01]  /*1240*/  SHF.R.S32.HI R182, RZ, 0x1f, R176 ;  /* 0x0000001fffb67819 */ /* 0x000fe200000114b0 */
[C---:B------:R-:W-:Y:S01]  /*1250*/  VIADD R214, R179.reuse, 0xf0 ;  /* 0x000000f0b3d67836 */ /* 0x040fe20000000000 */
[----:B------:R2:W-:Y:S01]  /*1260*/  STL [R1+0x478], R2 ;  /* 0x0004780201007387 */ /* 0x0005e20000100800 */
[----:B0-----:R-:W-:Y:S01]  /*1270*/  SHF.R.S32.HI R0, RZ, 0x1f, R195 ;  /* 0x0000001fff007819 */ /* 0x001fe200000114c3 */
[----:B------:R-:W-:Y:S01]  /*1280*/  VIADD R213, R179, 0xf8 ;  /* 0x000000f8b3d57836 */ /* 0x000fe20000000000 */
[----:B------:R-:W-:-:S02]  /*1290*/  SHF.R.S32.HI R181, RZ, 0x1f, R19 ;  /* 0x0000001fffb57819 */ /* 0x000fc40000011413 */
[----:B------:R-:W-:Y:S01]  /*12a0*/  SHF.R.S32.HI R180, RZ, 0x1f, R177 ;  /* 0x0000001fffb47819 */ /* 0x000fe200000114b1 */
[----:B------:R0:W-:Y:S01]  /*12b0*/  STL [R1+0x468], R0 ;  /* 0x0004680001007387 */ /* 0x0001e20000100800 */
[----:B-1----:R-:W-:Y:S02]  /*12c0*/  SHF.R.S32.HI R3, RZ, 0x1f, R197 ;  /* 0x0000001fff037819 */ /* 0x002fe400000114c5 */
[----:B------:R-:W-:Y:S02]  /*12d0*/  SHF.R.S32.HI R229, RZ, 0x1f, R185 ;  /* 0x0000001fffe57819 */ /* 0x000fe400000114b9 */
[----:B--2---:R-:W-:Y:S01]  /*12e0*/  SHF.R.S32.HI R2, RZ, 0x1f, R196 ;  /* 0x0000001fff027819 */ /* 0x004fe200000114c4 */
[----:B------:R1:W-:Y:S01]  /*12f0*/  STL [R1+0x470], R3 ;  /* 0x0004700301007387 */ /* 0x0003e20000100800 */
[----:B------:R-:W-:Y:S02]  /*1300*/  SHF.R.S32.HI R228, RZ, 0x1f, R184 ;  /* 0x0000001fffe47819 */ /* 0x000fe400000114b8 */
[----:B------:R-:W-:Y:S01]  /*1310*/  SHF.R.S32.HI R227, RZ, 0x1f, R214 ;  /* 0x0000001fffe37819 */ /* 0x000fe200000114d6 */
[----:B------:R2:W-:Y:S01]  /*1320*/  STL [R1+0x46c], R2 ;  /* 0x00046c0201007387 */ /* 0x0005e20000100800 */
[----:B0-----:R-:W-:-:S02]  /*1330*/  SHF.R.S32.HI R0, RZ, 0x1f, R192 ;  /* 0x0000001fff007819 */ /* 0x001fc400000114c0 */
[----:B------:R-:W-:-:S03]  /*1340*/  SHF.R.S32.HI R219, RZ, 0x1f, R213 ;  /* 0x0000001fffdb7819 */ /* 0x000fc600000114d5 */
[----:B------:R0:W-:Y:S01]  /*1350*/  STL [R1+0x45c], R0 ;  /* 0x00045c0001007387 */ /* 0x0001e20000100800 */
[----:B-1----:R-:W-:Y:S02]  /*1360*/  SHF.R.S32.HI R3, RZ, 0x1f, R194 ;  /* 0x0000001fff037819 */ /* 0x002fe400000114c2 */
[----:B--2---:R-:W-:-:S03]  /*1370*/  SHF.R.S32.HI R2, RZ, 0x1f, R193 ;  /* 0x0000001fff027819 */ /* 0x004fc600000114c1 */
[----:B------:R1:W-:Y:S01]  /*1380*/  STL [R1+0x464], R3 ;  /* 0x0004640301007387 */ /* 0x0003e20000100800 */
[----:B0-----:R-:W-:-:S03]  /*1390*/  SHF.R.S32.HI R0, RZ, 0x1f, R189 ;  /* 0x0000001fff007819 */ /* 0x001fc600000114bd */
[----:B------:R0:W-:Y:S04]  /*13a0*/  STL [R1+0x460], R2 ;  /* 0x0004600201007387 */ /* 0x0001e80000100800 */
[----:B------:R2:W-:Y:S01]  /*13b0*/  STL [R1+0x450], R0 ;  /* 0x0004500001007387 */ /* 0x0005e20000100800 */
[----:B-1----:R-:W-:Y:S02]  /*13c0*/  SHF.R.S32.HI R3, RZ, 0x1f, R191 ;  /* 0x0000001fff037819 */ /* 0x002fe400000114bf */
[----:B0-----:R-:W-:-:S03]  /*13d0*/  SHF.R.S32.HI R2, RZ, 0x1f, R190 ;  /* 0x0000001fff027819 */ /* 0x001fc600000114be */
[----:B------:R0:W-:Y:S01]  /*13e0*/  STL [R1+0x458], R3 ;  /* 0x0004580301007387 */ /* 0x0001e20000100800 */
[----:B--2---:R-:W-:-:S03]  /*13f0*/  SHF.R.S32.HI R0, RZ, 0x1f, R186 ;  /* 0x0000001fff007819 */ /* 0x004fc600000114ba */
[----:B------:R1:W-:Y:S04]  /*1400*/  STL [R1+0x454], R2 ;  /* 0x0004540201007387 */ /* 0x0003e80000100800 */
[----:B------:R2:W-:Y:S01]  /*1410*/  STL [R1+0x444], R0 ;  /* 0x0004440001007387 */ /* 0x0005e20000100800 */
[----:B0-----:R-:W-:Y:S02]  /*1420*/  SHF.R.S32.HI R3, RZ, 0x1f, R188 ;  /* 0x0000001fff037819 */ /* 0x001fe400000114bc */
[----:B-1----:R-:W-:-:S03]  /*1430*/  SHF.R.S32.HI R2, RZ, 0x1f, R187 ;  /* 0x0000001fff027819 */ /* 0x002fc600000114bb */
[----:B------:R0:W-:Y:S01]  /*1440*/  STL [R1+0x44c], R3 ;  /* 0x00044c0301007387 */ /* 0x0001e20000100800 */
[----:B--2---:R-:W-:-:S03]  /*1450*/  IMAD R0, R5, 0x8, R178 ;  /* 0x0000000805007824 */ /* 0x004fc600078e02b2 */
[----:B------:R0:W-:Y:S04]  /*1460*/  STL [R1+0x448], R2 ;  /* 0x0004480201007387 */ /* 0x0001e80000100800 */
[----:B------:R0:W-:Y:S02]  /*1470*/  STL [R1+0x4cc], R0 ;  /* 0x0004cc0001007387 */ /* 0x0001e40000100800 */
.L_x_3562:
[----:B------:R-:W-:Y:S01]  /*1480*/  ULDC.64 UR8, c[0x0][0xb20] ;  /* 0x0002c80000087ab9 */ /* 0x000fe20000000a00 */
[----:B------:R-:W-:Y:S01]  /*1490*/  ULDC.64 UR10, c[0x0][0xb18] ;  /* 0x0002c600000a7ab9 */ /* 0x000fe20000000a00 */
[----:B------:R-:W-:Y:S01]  /*14a0*/  UISETP.NE.U32.AND UP0, UPT, UR8, URZ, UPT ;  /* 0x0000003f0800728c */ /* 0x000fe2000bf05070 */
[----:B------:R-:W-:-:S03]  /*14b0*/  ULDC UR45, c[0x0][0x2f0] ;  /* 0x0000bc00002d7ab9 */ /* 0x000fc60000000800 */
[----:B------:R-:W-:-:S03]  /*14c0*/  UISETP.NE.AND.EX UP0, UPT, UR9, URZ, UPT, UP0 ;  /* 0x0000003f0900728c */ /* 0x000fc6000bf05300 */
[----:B------:R-:W-:Y:S02]  /*14d0*/  ULDC.64 UR8, c[0x0][0xb10] ;  /* 0x0002c40000087ab9 */ /* 0x000fe40000000a00 */
[----:B------:R-:W-:Y:S01]  /*14e0*/  UISETP.NE.U32.AND UP1, UPT, UR8, URZ, UPT ;  /* 0x0000003f0800728c */ /* 0x000fe2000bf25070 */
[----:B------:R-:W-:-:S03]  /*14f0*/  PLOP3.LUT P0, PT, PT, PT, UP0, 0x80, 0x0 ;  /* 0x000000000000781c */ /* 0x000fc60003f0f008 */
[----:B------:R-:W-:-:S03]  /*1500*/  UISETP.NE.AND.EX UP1, UPT, UR9, URZ, UPT, UP1 ;  /* 0x0000003f0900728c */ /* 0x000fc6000bf25310 */
[----:B------:R-:W-:Y:S02]  /*1510*/  @UP0 ULDC.64 UR8, c[0x0][0xb20] ;  /* 0x0002c80000080ab9 */ /* 0x000fe40000000a00 */
[----:B------:R-:W-:Y:S01]  /*1520*/  @UP0 UIMAD.WIDE UR8, UR7, 0x4, UR8 ;  /* 0x00000004070808a5 */ /* 0x000fe2000f8e0208 */
[----:B------:R-:W-:-:S05]  /*1530*/  PLOP3.LUT P2, PT, PT, PT, UP1, 0x80, 0x0 ;  /* 0x000000000000781c */ /* 0x000fca0003f4f018 */
[----:B01-3--:R-:W-:Y:S02]  /*1540*/  IMAD.U32 R2, RZ, RZ, UR8 ;  /* 0x00000008ff027e24 */ /* 0x00bfe4000f8e00ff */
[----:B------:R-:W-:Y:S01]  /*1550*/  IMAD.U32 R3, RZ, RZ, UR9 ;  /* 0x00000009ff037e24 */ /* 0x000fe2000f8e00ff */
[----:B------:R-:W-:Y:S02]  /*1560*/  @UP1 ULDC.64 UR8, c[0x0][0xb10] ;  /* 0x0002c40000081ab9 */ /* 0x000fe40000000a00 */
[----:B------:R-:W-:Y:S02]  /*1570*/  @UP1 UIMAD.WIDE UR8, UR7, 0x4, UR8 ;  /* 0x00000004070818a5 */ /* 0x000fe4000f8e0208 */
[----:B--2---:R-:W2:Y:S04]  /*1580*/  @P0 LDG.E R2, desc[UR36][R2.64] ;  /* 0x0000002402020981 */ /* 0x004ea8000c1e1900 */
[----:B------:R-:W-:-:S02]  /*1590*/  IMAD.U32 R4, RZ, RZ, UR8 ;  /* 0x00000008ff047e24 */ /* 0x000fc4000f8e00ff */
[----:B------:R-:W-:Y:S01]  /*15a0*/  IMAD.U32 R5, RZ, RZ, UR9 ;  /* 0x00000009ff057e24 */ /* 0x000fe2000f8e00ff */
[----:B------:R-:W-:-:S04]  /*15b0*/  ULDC.64 UR8, c[0x0][0x418] ;  /* 0x0001060000087ab9 */ /* 0x000fc80000000a00 */
[----:B------:R-:W3:Y:S01]  /*15c0*/  @P2 LDG.E R4, desc[UR36][R4.64] ;  /* 0x0000002404042981 */ /* 0x000ee2000c1e1900 */
[----:B------:R-:W-:Y:S01]  /*15d0*/  UISETP.NE.U32.AND UP0, UPT, UR8, URZ, UPT ;  /* 0x0000003f0800728c */ /* 0x000fe2000bf05070 */
[----:B------:R-:W-:Y:S01]  /*15e0*/  ISETP.NE.U32.AND P1, PT, RZ, UR10, PT ;  /* 0x0000000aff007c0c */ /* 0x000fe2000bf25070 */
[----:B------:R-:W-:Y:S01]  /*15f0*/  UMOV UR4, URZ ;  /* 0x0000003f00047c82 */ /* 0x000fe20008000000 */
[----:B------:R-:W-:Y:S01]  /*1600*/  ULDC UR8, c[0x0][0x424] ;  /* 0x0001090000087ab9 */ /* 0x000fe20000000800 */
[----:B------:R-:W-:Y:S01]  /*1610*/  UISETP.NE.AND.EX UP0, UPT, UR9, URZ, UPT, UP0 ;  /* 0x0000003f0900728c */ /* 0x000fe2000bf05300 */
[----:B------:R-:W-:Y:S01]  /*1620*/  ISETP.NE.AND.EX P1, PT, RZ, UR11, PT, P1 ;  /* 0x0000000bff007c0c */ /* 0x000fe2000bf25310 */
[----:B------:R-:W-:Y:S01]  /*1630*/  ULDC UR44, c[0x0][0x288] ;  /* 0x0000a200002c7ab9 */ /* 0x000fe20000000800 */
[----:B------:R-:W-:Y:S02]  /*1640*/  ULOP3.LUT UR60, UR6, 0xffff, URZ, 0xc0, !UPT ;  /* 0x0000ffff063c7892 */ /* 0x000fe4000f8ec03f */
[----:B------:R-:W-:-:S04]  /*1650*/  USEL UR8, UR8, 0x1, UP0 ;  /* 0x0000000108087887 */ /* 0x000fc80008000000 */
[----:B------:R-:W-:Y:S01]  /*1660*/  UIMAD UR45, UR8, UR45, URZ ;  /* 0x0000002d082d72a4 */ /* 0x000fe2000f8e023f */
[----:B--2---:R-:W-:Y:S02]  /*1670*/  @P0 R2UR UR4, R2 ;  /* 0x00000000020402ca */ /* 0x004fe400000e0000 */
        /* <DEDUP_REMOVED lines=15> */
.L_x_3432:
[----:B------:R-:W-:Y:S01]  /*1770*/  IMAD.U32 R216, RZ, RZ, UR7 ;  /* 0x00000007ffd87e24 */ /* 0x000fe2000f8e00ff */
[----:B------:R-:W-:Y:S06]  /*1780*/  @!P1 BRA `(.L_x_3433) ;  /* 0x00000000001c9947 */ /* 0x000fec0003800000 */
[----:B------:R-:W-:Y:S02]  /*1790*/  ULDC.64 UR8, c[0x0][0xb18] ;  /* 0x0002c60000087ab9 */ /* 0x000fe40000000a00 */
[----:B------:R-:W-:-:S06]  /*17a0*/  UIMAD.WIDE UR8, UR7, 0x4, UR8 ;  /* 0x00000004070878a5 */ /* 0x000fcc000f8e0208 */
[----:B------:R-:W-:Y:S02]  /*17b0*/  IMAD.U32 R2, RZ, RZ, UR8 ;  /* 0x00000008ff027e24 */ /* 0x000fe4000f8e00ff */
[----:B------:R-:W-:-:S05]  /*17c0*/  IMAD.U32 R3, RZ, RZ, UR9 ;  /* 0x00000009ff037e24 */ /* 0x000fca000f8e00ff */
[----:B------:R-:W2:Y:S02]  /*17d0*/  LDG.E R2, desc[UR36][R2.64] ;  /* 0x0000002402027981 */ /* 0x000ea4000c1e1900 */
[----:B--2---:R-:W-:Y:S01]  /*17e0*/  R2UR UR45, R2 ;  /* 0x00000000022d72ca */ /* 0x004fe200000e0000 */
[----:B------:R-:W-:-:S14]  /*17f0*/  BRA `(.L_x_3434) ;  /* 0x0000000000347947 */ /* 0x000fdc0003800000 */
.L_x_3433:
        /* <DEDUP_REMOVED lines=13> */
.L_x_3434:
[----:B------:R-:W2:Y:S01]  /*18d0*/  LDL R0, [R1+0x4c8] ;  /* 0x0004c80001007983 */ /* 0x000ea20000100800 */
[----:B------:R-:W-:Y:S01]  /*18e0*/  MOV R72, 0x400 ;  /* 0x0000040000487802 */ /* 0x000fe20000000f00 */
[----:B------:R-:W0:Y:S01]  /*18f0*/  LDC R8, c[0x0][0xa80] ;  /* 0x0002a000ff087b82 */ /* 0x000e220000000800 */
[----:B------:R-:W-:Y:S01]  /*1900*/  IMAD.MOV.U32 R5, RZ, RZ, 0x80 ;  /* 0x00000080ff057424 */ /* 0x000fe200078e00ff */
[----:B------:R-:W1:Y:S01]  /*1910*/  S2R R27, SR_CgaCtaId ;  /* 0x00000000001b7919 */ /* 0x000e620000008800 */
[----:B------:R-:W-:Y:S01]  /*1920*/  IMAD.MOV.U32 R6, RZ, RZ, 0x100 ;  /* 0x00000100ff067424 */ /* 0x000fe200078e00ff */
[----:B------:R-:W-:Y:S01]  /*1930*/  UIADD3 UR45, -UR4, UR45, URZ ;  /* 0x0000002d042d7290 */ /* 0x000fe2000fffe13f */
[----:B------:R-:W-:Y:S01]  /*1940*/  IMAD.MOV.U32 R21, RZ, RZ, 0x80 ;  /* 0x00000080ff157424 */ /* 0x000fe200078e00ff */
[----:B------:R-:W3:Y:S01]  /*1950*/  S2R R3, SR_SWINHI ;  /* 0x0000000000037919 */ /* 0x000ee20000002f00 */
[----:B------:R-:W-:Y:S01]  /*1960*/  ULDC UR4, c[0x0][0x448] ;  /* 0x0001120000047ab9 */ /* 0x000fe20000000800 */
[----:B------:R-:W-:Y:S01]  /*1970*/  IMAD.MOV.U32 R26, RZ, RZ, 0x100 ;  /* 0x00000100ff1a7424 */ /* 0x000fe200078e00ff */
[----:B------:R-:W-:Y:S01]  /*1980*/  UISETP.NE.AND UP1, UPT, UR4, 0x1, UPT ;  /* 0x000000010400788c */ /* 0x000fe2000bf25270 */
[----:B------:R-:W-:Y:S01]  /*1990*/  IMAD.U32 R14, RZ, RZ, UR5 ;  /* 0x00000005ff0e7e24 */ /* 0x000fe2000f8e00ff */
[----:B------:R-:W-:Y:S01]  /*19a0*/  USHF.L.U32 UR58, UR5, 0x7, URZ ;  /* 0x00000007053a7899 */ /* 0x000fe2000800063f */
[----:B------:R-:W-:Y:S01]  /*19b0*/  STL.128 [R1+0x200], RZ ;  /* 0x000200ff01007387 */ /* 0x000fe20000100c00 */
[----:B------:R-:W-:Y:S01]  /*19c0*/  ULOP3.LUT UR8, UR6, 0xff000000, URZ, 0xc0, !UPT ;  /* 0xff00000006087892 */ /* 0x000fe2000f8ec03f */
[----:B------:R-:W-:-:S02]  /*19d0*/  ULDC.64 UR4, c[0x0][0xad8] ;  /* 0x0002b60000047ab9 */ /* 0x000fc40000000a00 */
[----:B------:R-:W-:Y:S01]  /*19e0*/  STL [R1+0x50], R14 ;  /* 0x0000500e01007387 */ /* 0x000fe20000100800 */
[----:B------:R-:W-:Y:S02]  /*19f0*/  UISETP.GE.AND UP0, UPT, UR5, 0x1, UPT ;  /* 0x000000010500788c */ /* 0x000fe4000bf06270 */
[----:B------:R-:W-:Y:S01]  /*1a00*/  UIADD3 UR9, UR58, 0x7f, URZ ;  /* 0x0000007f3a097890 */ /* 0x000fe2000fffe03f */
[----:B------:R-:W-:Y:S01]  /*1a10*/  STL.128 [R1+0x210], RZ ;  /* 0x000210ff01007387 */ /* 0x000fe20000100c00 */
[----:B------:R-:W-:Y:S01]  /*1a20*/  ULOP3.LUT UR59, UR6, 0xff0000, URZ, 0xc0, !UPT ;  /* 0x00ff0000063b7892 */ /* 0x000fe2000f8ec03f */
[----:B------:R-:W-:Y:S02]  /*1a30*/  @UP1 ULDC UR10, c[0x0][0x450] ;  /* 0x00011400000a1ab9 */ /* 0x000fe40000000800 */
[----:B0-----:R-:W-:Y:S01]  /*1a40*/  STL [R1+0x220], R8 ;  /* 0x0002200801007387 */ /* 0x001fe20000100800 */
[----:B------:R-:W-:Y:S01]  /*1a50*/  @UP1 ULDC UR6, c[0x0][0x44c] ;  /* 0x0001130000061ab9 */ /* 0x000fe20000000800 */
[----:B------:R-:W-:-:S02]  /*1a60*/  UIADD3 UR38, UR45, 0x1, -UR44 ;  /* 0x000000012d267890 */ /* 0x000fc4000fffe82c */
[----:B------:R-:W-:Y:S01]  /*1a70*/  STL.128 [R1+0x240], RZ ;  /* 0x000240ff01007387 */ /* 0x000fe20000100c00 */
[----:B------:R-:W-:Y:S02]  /*1a80*/  USHF.R.U32.HI UR8, URZ, 0x8, UR8 ;  /* 0x000000083f087899 */ /* 0x000fe40008011608 */
[----:B------:R-:W-:Y:S01]  /*1a90*/  UP2UR UR39, UPR, URZ, 0x2 ;  /* 0x000000023f277883 */ /* 0x000fe20008000000 */
[----:B------:R-:W-:Y:S01]  /*1aa0*/  STL.128 [R1+0x250], RZ ;  /* 0x000250ff01007387 */ /* 0x000fe20000100c00 */
[----:B------:R-:W-:Y:S01]  /*1ab0*/  UP2UR UR41, UPR, URZ, 0x1 ;  /* 0x000000013f297883 */ /* 0x000fe20008000000 */
[----:B-1----:R-:W-:Y:S01]  /*1ac0*/  LEA R72, R27, R72, 0x18 ;  /* 0x000000481b487211 */ /* 0x002fe200078ec0ff */
[----:B------:R-:W-:Y:S01]  /*1ad0*/  ULEA.HI UR59, UR59, UR8, URZ, 0x10 ;  /* 0x000000083b3b7291 */ /* 0x000fe2000f8f803f */
[----:B------:R-:W-:Y:S02]  /*1ae0*/  STL.64 [R1+0x30], R26 ;  /* 0x0000301a01007387 */ /* 0x000fe40000100a00 */
[----:B------:R-:W-:-:S02]  /*1af0*/  MOV R24, R72 ;  /* 0x0000004800187202 */ /* 0x000fc40000000f00 */
[----:B---3--:R-:W-:Y:S01]  /*1b00*/  MOV R25, R3 ;  /* 0x0000000300197202 */ /* 0x008fe20000000f00 */
[----:B------:R-:W-:Y:S01]  /*1b10*/  STL.128 [R1+0x260], RZ ;  /* 0x000260ff01007387 */ /* 0x000fe20000100c00 */
[C---:B------:R-:W-:Y:S02]  /*1b20*/  IADD3 R2, P2, R24.reuse, 0x32450, RZ ;  /* 0x0003245018027810 */ /* 0x040fe40007f5e0ff */
[C---:B------:R-:W-:Y:S01]  /*1b30*/  IADD3 R10, P0, R24.reuse, 0x32430, RZ ;  /* 0x00032430180a7810 */ /* 0x040fe20007f1e0ff */
[----:B------:R-:W-:Y:S01]  /*1b40*/  STL.128 [R1+0x270], RZ ;  /* 0x000270ff01007387 */ /* 0x000fe20000100c00 */
[----:B------:R-:W-:Y:S01]  /*1b50*/  IADD3 R12, P1, R24, 0x32440, RZ ;  /* 0x00032440180c7810 */ /* 0x000fe20007f3e0ff */
[--C-:B------:R-:W-:Y:S01]  /*1b60*/  IMAD.X R9, RZ, RZ, R25.reuse, P2 ;  /* 0x000000ffff097224 */ /* 0x100fe200010e0619 */
[C---:B------:R-:W-:Y:S01]  /*1b70*/  IADD3 R30, P2, R16.reuse, 0x28, RZ ;  /* 0x00000028101e7810 */ /* 0x040fe20007f5e0ff */
[--C-:B------:R-:W-:Y:S01]  /*1b80*/  IMAD.X R11, RZ, RZ, R25.reuse, P0 ;  /* 0x000000ffff0b7224 */ /* 0x100fe200000e0619 */
[----:B------:R-:W-:Y:S01]  /*1b90*/  STL.128 [R1+0x280], RZ ;  /* 0x000280ff01007387 */ /* 0x000fe20000100c00 */
[----:B------:R-:W-:Y:S01]  /*1ba0*/  IMAD.X R13, RZ, RZ, R25, P1 ;  /* 0x000000ffff0d7224 */ /* 0x000fe200008e0619 */
[C---:B------:R-:W-:Y:S01]  /*1bb0*/  IADD3 R29, P0, R16.reuse, 0x200, RZ ;  /* 0x00000200101d7810 */ /* 0x040fe20007f1e0ff */
[----:B------:R-:W-:Y:S01]  /*1bc0*/  IMAD.X R41, RZ, RZ, R17, P2 ;  /* 0x000000ffff297224 */ /* 0x000fe200010e0611 */
[----:B------:R-:W-:Y:S01]  /*1bd0*/  STL.64 [R1+0x18], R10 ;  /* 0x0000180a01007387 */ /* 0x000fe20000100a00 */
[----:B------:R-:W-:-:S02]  /*1be0*/  IADD3 R28, P1, R16, 0x240, RZ ;  /* 0x00000240101c7810 */ /* 0x000fc40007f3e0ff */
[--C-:B------:R-:W-:Y:S01]  /*1bf0*/  IMAD.X R40, RZ, RZ, R17.reuse, P0 ;  /* 0x000000ffff287224 */ /* 0x100fe200000e0611 */
[----:B------:R-:W-:Y:S02]  /*1c00*/  STL.64 [R1+0x20], R12 ;  /* 0x0000200c01007387 */ /* 0x000fe40000100a00 */
[----:B------:R-:W-:Y:S02]  /*1c10*/  IMAD.X R39, RZ, RZ, R17, P1 ;  /* 0x000000ffff277224 */ /* 0x000fe400008e0611 */
[----:B------:R-:W-:Y:S04]  /*1c20*/  STL.128 [R1+0x290], RZ ;  /* 0x000290ff01007387 */ /* 0x000fe80000100c00 */
        /* <DEDUP_REMOVED lines=26> */
[----:B------:R-:W-:Y:S04]  /*1dd0*/  STL [R1+0x10], RZ ;  /* 0x000010ff01007387 */ /* 0x000fe80000100800 */
[----:B------:R-:W-:Y:S01]  /*1de0*/  STL [R1+0x38], RZ ;  /* 0x000038ff01007387 */ /* 0x000fe20000100800 */
[----:B--2---:R-:W-:-:S02]  /*1df0*/  R2UR UR7, R0 ;  /* 0x00000000000772ca */ /* 0x004fc400000e0000 */
[----:B------:R-:W-:-:S05]  /*1e00*/  IADD3 R0, P3, R24, 0x32460, RZ ;  /* 0x0003246018007810 */ /* 0x000fca0007f7e0ff */
[----:B------:R-:W-:Y:S01]  /*1e10*/  IMAD.X R3, RZ, RZ, R25, P3 ;  /* 0x000000ffff037224 */ /* 0x000fe200018e0619 */
[----:B------:R-:W-:-:S05]  /*1e20*/  PLOP3.LUT P3, PT, PT, PT, UP0, 0x40, 0x0 ;  /* 0x000000000000781c */ /* 0x000fca0003f6e808 */
[----:B------:R-:W-:Y:S02]  /*1e30*/  IMAD.U32 R4, RZ, RZ, UR7 ;  /* 0x00000007ff047e24 */ /* 0x000fe4000f8e00ff */
[----:B------:R-:W-:Y:S01]  /*1e40*/  IMAD.U32 R20, RZ, RZ, UR7 ;  /* 0x00000007ff147e24 */ /* 0x000fe2000f8e00ff */
[----:B------:R-:W-:Y:S02]  /*1e50*/  UIMAD.WIDE.U32 UR6, UR9, UR6, URZ ;  /* 0x00000006090672a5 */ /* 0x000fe4000f8e003f */
[----:B------:R0:W-:Y:S02]  /*1e60*/  STL.128 [R1], R4 ;  /* 0x0000000401007387 */ /* 0x0001e40000100c00 */
[----:B------:R-:W-:Y:S02]  /*1e70*/  @UP1 USHF.R.U32.HI UR9, URZ, UR10, UR7 ;  /* 0x0000000a3f091299 */ /* 0x000fe40008011607 */
[----:B------:R1:W-:Y:S02]  /*1e80*/  STL.64 [R1+0x28], R20 ;  /* 0x0000281401007387 */ /* 0x0003e40000100a00 */
[----:B------:R-:W-:-:S04]  /*1e90*/  UIADD3 UR9, UR38, UR9, URZ ;  /* 0x0000000926097290 */ /* 0x000fc8000fffe03f */
[----:B------:R-:W-:Y:S01]  /*1ea0*/  UIADD3 UR4, UR9, UR4, URZ ;  /* 0x0000000409047290 */ /* 0x000fe2000fffe03f */
[----:B0-----:R-:W-:Y:S02]  /*1eb0*/  IMAD.MOV.U32 R4, RZ, RZ, R2 ;  /* 0x000000ffff047224 */ /* 0x001fe400078e0002 */
[----:B------:R-:W-:Y:S02]  /*1ec0*/  IMAD.MOV.U32 R5, RZ, RZ, R9 ;  /* 0x000000ffff057224 */ /* 0x000fe400078e0009 */
[----:B------:R-:W-:Y:S02]  /*1ed0*/  IMAD.MOV.U32 R6, RZ, RZ, R0 ;  /* 0x000000ffff067224 */ /* 0x000fe400078e0000 */
[----:B------:R-:W-:-:S05]  /*1ee0*/  IMAD.MOV.U32 R7, RZ, RZ, R3 ;  /* 0x000000ffff077224 */ /* 0x000fca00078e0003 */
[----:B------:R1:W-:Y:S01]  /*1ef0*/  STL.128 [R1+0x40], R4 ;  /* 0x0000400401007387 */ /* 0x0003e20000100c00 */
        /* <DEDUP_REMOVED lines=11> */
.L_x_3436:
[----:B------:R-:W-:-:S11]  /*1fb0*/  UISETP.NE.AND UP0, UPT, UR5, 0x1, UPT ;  /* 0x000000010500788c */ /* 0x000fd6000bf05270 */
[----:B------:R-:W-:Y:S02]  /*1fc0*/  @UP0 ULDC.64 UR10, c[0x0][0xae0] ;  /* 0x0002b800000a0ab9 */ /* 0x000fe40000000a00 */
[----:B------:R-:W-:-:S04]  /*1fd0*/  UIMAD.WIDE.U32 UR6, UR8, UR10, URZ ;  /* 0x0000000a080672a5 */ /* 0x000fc8000f8e003f */
[----:B------:R-:W-:-:S12]  /*1fe0*/  @UP0 USHF.R.U32.HI UR8, URZ, UR11, UR7 ;  /* 0x0000000b3f080299 */ /* 0x000fd80008011607 */
.L_x_3437:
[----:B------:R-:W-:-:S04]  /*1ff0*/  UIMAD UR8, UR8, UR5, UR5 ;  /* 0x00000005080872a4 */ /* 0x000fc8000f8e0205 */
[----:B------:R-:W-:-:S04]  /*2000*/  UISETP.LT.AND UP0, UPT, UR4, UR8, UPT ;  /* 0x000000080400728c */ /* 0x000fc8000bf01270 */
[----:B------:R-:W-:-:S12]  /*2010*/  USEL UR4, UR4, UR8, UP0 ;  /* 0x0000000804047287 */ /* 0x000fd80008000000 */
.L_x_3435:
        /* <DEDUP_REMOVED lines=12> */
[----:B------:R-:W-:Y:S01]  /*20e0*/  UMOV UR12, UR58 ;  /* 0x0000003a000c7c82 */ /* 0x000fe20008000000 */
        /* <DEDUP_REMOVED lines=20> */
.L_x_3439:
[----:B------:R-:W-:-:S11]  /*2230*/  UISETP.NE.AND UP0, UPT, UR5, 0x1, UPT ;  /* 0x000000010500788c */ /* 0x000fd6000bf05270 */
[----:B------:R-:W-:Y:S02]  /*2240*/  @UP0 ULDC.64 UR12, c[0x0][0xae0] ;  /* 0x0002b800000c0ab9 */ /* 0x000fe40000000a00 */
[----:B------:R-:W-:-:S04]  /*2250*/  UIMAD.WIDE.U32 UR8, UR7, UR12, URZ ;  /* 0x0000000c070872a5 */ /* 0x000fc8000f8e003f */
[----:B------:R-:W-:-:S12]  /*2260*/  @UP0 USHF.R.U32.HI UR7, URZ, UR13, UR9 ;  /* 0x0000000d3f070299 */ /* 0x000fd80008011609 */
.L_x_3440:
[----:B------:R-:W-:-:S04]  /*2270*/  UIMAD UR5, UR7, UR5, URZ ;  /* 0x00000005070572a4 */ /* 0x000fc8000f8e023f */
[----:B------:R-:W-:-:S04]  /*2280*/  UISETP.LT.AND UP0, UPT, UR10, UR5, UPT ;  /* 0x000000050a00728c */ /* 0x000fc8000bf01270 */
[----:B------:R-:W-:-:S12]  /*2290*/  USEL UR10, UR10, UR5, !UP0 ;  /* 0x000000050a0a7287 */ /* 0x000fd8000c000000 */
.L_x_3438:
[----:B------:R-:W-:Y:S02]  /*22a0*/  UIMAD.WIDE UR4, UR10, 0x2aaaaaab, URZ ;  /* 0x2aaaaaab0a0478a5 */ /* 0x000fe4000f8e023f */
[----:B------:R-:W-:Y:S02]  /*22b0*/  ULOP3.LUT UR61, UR59, 0xff, URZ, 0xc0, !UPT ;  /* 0x000000ff3b3d7892 */ /* 0x000fe4000f8ec03f */
[----:B------:R-:W-:Y:S02]  /*22c0*/  USHF.R.U32.HI UR4, URZ, 0x1f, UR5 ;  /* 0x0000001f3f047899 */ /* 0x000fe40008011605 */
[----:B------:R-:W-:Y:S02]  /*22d0*/  USHF.R.U32.HI UR59, URZ, 0x10, UR59 ;  /* 0x000000103f3b7899 */ /* 0x000fe4000801163b */
[----:B------:R-:W-:-:S04]  /*22e0*/  ULEA.HI.SX32 UR4, UR5, UR4, 0x1c ;  /* 0x0000000405047291 */ /* 0x000fc8000f8fe23f */
[----:B------:R-:W-:-:S04]  /*22f0*/  UISETP.LT.AND UP0, UPT, URZ, UR4, UPT ;  /* 0x000000043f00728c */ /* 0x000fc8000bf01270 */
[----:B------:R-:W-:-:S03]  /*2300*/  USEL UR40, URZ, UR4, !UP0 ;  /* 0x000000043f287287 */ /* 0x000fc6000c000000 */
[----:B------:R-:W-:Y:S01]  /*2310*/  UMOV UR4, URZ ;  /* 0x0000003f00047c82 */ /* 0x000fe20008000000 */
[----:B------:R-:W-:-:S06]  /*2320*/  UISETP.GT.AND UP0, UPT, UR6, UR40, UPT ;  /* 0x000000280600728c */ /* 0x000fcc000bf04270 */
[----:B------:R-:W-:-:S13]  /*2330*/  PLOP3.LUT P0, PT, PT, PT, UP0, 0x80, 0x0 ;  /* 0x000000000000781c */ /* 0x000fda0003f0f008 */
[----:B------:R-:W-:Y:S05]  /*2340*/  @!P0 BRA `(.L_x_3441) ;  /* 0x0000000000948947 */ /* 0x000fea0003800000 */
[----:B------:R-:W-:Y:S01]  /*2350*/  UISETP.NE.AND UP0, UPT, UR59, URZ, UPT ;  /* 0x0000003f3b00728c */ /* 0x000fe2000bf05270 */
[----:B------:R-:W-:-:S03]  /*2360*/  ULDC UR4, c[0x0][0xae8] ;  /* 0x0002ba0000047ab9 */ /* 0x000fc60000000800 */
[----:B------:R-:W-:-:S04]  /*2370*/  USEL UR10, UR59, UR4, UP0 ;  /* 0x000000043b0a7287 */ /* 0x000fc80008000000 */
[----:B------:R-:W-:Y:S02]  /*2380*/  UIADD3 UR4, UR10, -0x1, UR6 ;  /* 0xffffffff0a047890 */ /* 0x000fe4000fffe006 */
[----:B------:R-:W-:Y:S02]  /*2390*/  IMAD.U32 R3, RZ, RZ, UR10 ;  /* 0x0000000aff037e24 */ /* 0x000fe4000f8e00ff */
[----:B------:R-:W-:-:S03]  /*23a0*/  UIADD3 UR7, -UR40, UR4, URZ ;  /* 0x0000000428077290 */ /* 0x000fc6000fffe13f */
[-C--:B------:R-:W-:Y:S01]  /*23b0*/  IABS R0, R3.reuse ;  /* 0x0000000300007213 */ /* 0x080fe20000000000 */
[----:B------:R-:W-:Y:S01]  /*23c0*/  UMOV UR4, URZ ;  /* 0x0000003f00047c82 */ /* 0x000fe20008000000 */
[----:B-1----:R-:W-:Y:S01]  /*23d0*/  IABS R5, R3 ;  /* 0x0000000300057213 */ /* 0x002fe20000000000 */
[----:B------:R-:W-:Y:S01]  /*23e0*/  IMAD.U32 R4, RZ, RZ, UR7 ;  /* 0x00000007ff047e24 */ /* 0x000fe2000f8e00ff */
[----:B------:R-:W-:Y:S01]  /*23f0*/  R2UR UR11, R0 ;  /* 0x00000000000b72ca */ /* 0x000fe200000e0000 */
[----:B------:R-:W-:-:S03]  /*2400*/  ULOP3.LUT UR7, UR7, UR10, URZ, 0x3c, !UPT ;  /* 0x0000000a07077292 */ /* 0x000fc6000f8e3c3f */
[----:B------:R-:W-:-:S05]  /*2410*/  IABS R4, R4 ;  /* 0x0000000400047213 */ /* 0x000fca0000000000 */
[----:B------:R-:W-:-:S04]  /*2420*/  IMAD.MOV.U32 R3, RZ, RZ, R4 ;  /* 0x000000ffff037224 */ /* 0x000fc800078e0004 */
[----:B------:R-:W0:Y:S01]  /*2430*/  I2F.RP R0, UR11 ;  /* 0x0000000b00007d06 */ /* 0x000e220008209400 */
[----:B------:R-:W-:-:S07]  /*2440*/  R2UR UR9, R3 ;  /* 0x00000000030972ca */ /* 0x000fce00000e0000 */
        /* <DEDUP_REMOVED lines=21> */
.L_x_3441:
        /* <DEDUP_REMOVED lines=9> */
[----:B------:R-:W2:Y:S01]  /*2630*/  LDL R2, [R1+0x4c4] ;  /* 0x0004c40001027983 */ /* 0x000ea20000100800 */
[----:B------:R-:W-:Y:S01]  /*2640*/  VIADD R8, R72, 0x400 ;  /* 0x0000040048087836 */ /* 0x000fe20000000000 */
[----:B------:R-:W-:Y:S01]  /*2650*/  IADD3 R26, P5, R16, 0x58, RZ ;  /* 0x00000058101a7810 */ /* 0x000fe20007fbe0ff */
[----:B-1----:R-:W-:Y:S01]  /*2660*/  IMAD.MOV.U32 R4, RZ, RZ, 0x1 ;  /* 0x00000001ff047424 */ /* 0x002fe200078e00ff */
[----:B------:R-:W-:Y:S01]  /*2670*/  STL.64 [R1+0x58], RZ ;  /* 0x000058ff01007387 */ /* 0x000fe20000100a00 */
[----:B------:R-:W-:Y:S01]  /*2680*/  IMAD.MOV.U32 R5, RZ, RZ, RZ ;  /* 0x000000ffff057224 */ /* 0x000fe200078e00ff */
[----:B------:R-:W-:Y:S01]  /*2690*/  SHF.R.U32.HI R8, RZ, 0x4, R8 ;  /* 0x00000004ff087819 */ /* 0x000fe20000011608 */
[----:B------:R-:W-:Y:S01]  /*26a0*/  IMAD.MOV.U32 R6, RZ, RZ, 0x1 ;  /* 0x00000001ff067424 */ /* 0x000fe200078e00ff */
[----:B------:R-:W-:Y:S01]  /*26b0*/  STL.128 [R1+0x90], RZ ;  /* 0x000090ff01007387 */ /* 0x000fe20000100c00 */
[----:B------:R-:W-:Y:S01]  /*26c0*/  IMAD.MOV.U32 R7, RZ, RZ, RZ ;  /* 0x000000ffff077224 */ /* 0x000fe200078e00ff */
[----:B------:R-:W-:Y:S01]  /*26d0*/  LOP3.LUT R8, R8, 0x3fff, RZ, 0xc0, !PT ;  /* 0x00003fff08087812 */ /* 0x000fe200078ec0ff */
[----:B------:R-:W-:Y:S01]  /*26e0*/  IMAD.MOV.U32 R10, RZ, RZ, 0x1 ;  /* 0x00000001ff0a7424 */ /* 0x000fe200078e00ff */
[----:B------:R-:W-:Y:S01]  /*26f0*/  STL.128 [R1+0xa0], RZ ;  /* 0x0000a0ff01007387 */ /* 0x000fe20000100c00 */
[----:B------:R-:W-:Y:S01]  /*2700*/  IMAD.MOV.U32 R11, RZ, RZ, RZ ;  /* 0x000000ffff0b7224 */ /* 0x000fe200078e00ff */
[C---:B------:R-:W-:Y:S01]  /*2710*/  IADD3 R37, P6, R16.reuse, 0x60, RZ ;  /* 0x0000006010257810 */ /* 0x040fe20007fde0ff */
[----:B------:R-:W-:Y:S01]  /*2720*/  IMAD.X R27, RZ, RZ, R17, P5 ;  /* 0x000000ffff1b7224 */ /* 0x000fe200028e0611 */
[----:B------:R0:W-:Y:S01]  /*2730*/  STL.128 [R1+0x60], R4 ;  /* 0x0000600401007387 */ /* 0x0001e20000100c00 */
[----:B------:R-:W-:-:S02]  /*2740*/  IADD3 R36, P1, R16, 0x68, RZ ;  /* 0x0000006810247810 */ /* 0x000fc40007f3e0ff */
[C---:B------:R-:W-:Y:S01]  /*2750*/  IADD3 R35, P2, R16.reuse, 0x70, RZ ;  /* 0x0000007010237810 */ /* 0x040fe20007f5e0ff */
[----:B------:R-:W-:Y:S01]  /*2760*/  STL.64 [R1+0x70], R10 ;  /* 0x0000700a01007387 */ /* 0x000fe20000100a00 */
[--C-:B------:R-:W-:Y:S01]  /*2770*/  IMAD.X R38, RZ, RZ, R17.reuse, P6 ;  /* 0x000000ffff267224 */ /* 0x100fe200030e0611 */
[C---:B------:R-:W-:Y:S01]  /*2780*/  IADD3 R34, P3, R16.reuse, 0x78, RZ ;  /* 0x0000007810227810 */ /* 0x040fe20007f7e0ff */
[--C-:B------:R-:W-:Y:S01]  /*2790*/  IMAD.X R51, RZ, RZ, R17.reuse, P1 ;  /* 0x000000ffff337224 */ /* 0x100fe200008e0611 */
[----:B------:R-:W-:Y:S01]  /*27a0*/  STL.128 [R1+0xb0], RZ ;  /* 0x0000b0ff01007387 */ /* 0x000fe20000100c00 */
[--C-:B------:R-:W-:Y:S01]  /*27b0*/  IMAD.X R52, RZ, RZ, R17.reuse, P2 ;  /* 0x000000ffff347224 */ /* 0x100fe200010e0611 */
[C---:B------:R-:W-:Y:S01]  /*27c0*/  IADD3 R31, P4, R16.reuse, 0x80, RZ ;  /* 0x00000080101f7810 */ /* 0x040fe20007f9e0ff */
[----:B------:R-:W-:Y:S01]  /*27d0*/  IMAD.X R49, RZ, RZ, R17, P3 ;  /* 0x000000ffff317224 */ /* 0x000fe200018e0611 */
[----:B------:R-:W-:Y:S01]  /*27e0*/  STL.128 [R1+0xc0], RZ ;  /* 0x0000c0ff01007387 */ /* 0x000fe20000100c00 */
[----:B------:R-:W-:-:S02]  /*27f0*/  IADD3 R33, P5, R16, 0x88, RZ ;  /* 0x0000008810217810 */ /* 0x000fc40007fbe0ff */
[----:B------:R-:W-:Y:S01]  /*2800*/  IADD3 R32, P6, R16, 0x90, RZ ;  /* 0x0000009010207810 */ /* 0x000fe20007fde0ff */
[----:B0-----:R-:W-:Y:S01]  /*2810*/  IMAD.MOV.U32 R5, RZ, RZ, 0x40000040 ;  /* 0x40000040ff057424 */ /* 0x001fe200078e00ff */
[C---:B------:R-:W-:Y:S01]  /*2820*/  LOP3.LUT R6, R8.reuse, 0x3000000, RZ, 0xfc, !PT ;  /* 0x0300000008067812 */ /* 0x040fe200078efcff */
[----:B------:R-:W-:Y:S01]  /*2830*/  IMAD.MOV.U32 R7, RZ, RZ, 0x40000040 ;  /* 0x40000040ff077424 */ /* 0x000fe200078e00ff */
[----:B------:R-:W-:Y:S01]  /*2840*/  LOP3.LUT R8, R8, 0x10000, RZ, 0xfc, !PT ;  /* 0x0001000008087812 */ /* 0x000fe200078efcff */
[----:B------:R-:W-:Y:S01]  /*2850*/  STL.128 [R1+0xd0], RZ ;  /* 0x0000d0ff01007387 */ /* 0x000fe20000100c00 */
[C---:B------:R-:W-:Y:S01]  /*2860*/  IADD3 R45, P1, R16.reuse, 0xf0, RZ ;  /* 0x000000f0102d7810 */ /* 0x040fe20007f3e0ff */
[--C-:B------:R-:W-:Y:S01]  /*2870*/  IMAD.X R50, RZ, RZ, R17.reuse, P4 ;  /* 0x000000ffff327224 */ /* 0x100fe200020e0611 */
[----:B------:R-:W-:Y:S01]  /*2880*/  IADD3 R43, P2, R16, 0xf8, RZ ;  /* 0x000000f8102b7810 */ /* 0x000fe20007f5e0ff */
[----:B------:R-:W-:Y:S01]  /*2890*/  STL.128 [R1+0xe0], RZ ;  /* 0x0000e0ff01007387 */ /* 0x000fe20000100c00 */
[----:B------:R-:W-:-:S02]  /*28a0*/  IMAD.X R48, RZ, RZ, R17, P5 ;  /* 0x000000ffff307224 */ /* 0x000fc400028e0611 */
[--C-:B------:R-:W-:Y:S02]  /*28b0*/  IMAD.X R47, RZ, RZ, R17.reuse, P6 ;  /* 0x000000ffff2f7224 */ /* 0x100fe400030e0611 */
[--C-:B------:R-:W-:Y:S02]  /*28c0*/  IMAD.X R46, RZ, RZ, R17.reuse, P1 ;  /* 0x000000ffff2e7224 */ /* 0x100fe400008e0611 */
[----:B------:R-:W-:Y:S01]  /*28d0*/  IMAD.X R44, RZ, RZ, R17, P2 ;  /* 0x000000ffff2c7224 */ /* 0x000fe200010e0611 */
[----:B--2---:R-:W0:Y:S02]  /*28e0*/  SHFL.IDX PT, R0, R2, RZ, 0x1f ;  /* 0x00001fff02007589 */ /* 0x004e2400000e0000 */
[----:B0-----:R-:W-:-:S04]  /*28f0*/  LEA.HI R2, R0, R0, RZ, 0x1 ;  /* 0x0000000000027211 */ /* 0x001fc800078f08ff */
[----:B------:R-:W-:Y:S01]  /*2900*/  LOP3.LUT R3, R2, 0x7fffe, RZ, 0xc0, !PT ;  /* 0x0007fffe02037812 */ /* 0x000fe200078ec0ff */
[----:B------:R-:W-:-:S04]  /*2910*/  VIADD R2, R72, 0x1c400 ;  /* 0x0001c40048027836 */ /* 0x000fc80000000000 */
[----:B------:R-:W-:Y:S01]  /*2920*/  IMAD.IADD R0, R0, 0x1, -R3 ;  /* 0x0000000100007824 */ /* 0x000fe200078e0a03 */
[----:B------:R-:W-:Y:S01]  /*2930*/  SHF.R.U32.HI R2, RZ, 0x4, R2 ;  /* 0x00000004ff027819 */ /* 0x000fe20000011602 */
[----:B------:R-:W-:-:S03]  /*2940*/  VIADD R3, R72, 0x18400 ;  /* 0x0001840048037836 */ /* 0x000fc60000000000 */
[----:B------:R-:W-:Y:S01]  /*2950*/  LOP3.LUT R2, R2, 0x3fff, RZ, 0xc0, !PT ;  /* 0x00003fff02027812 */ /* 0x000fe200078ec0ff */
[----:B------:R-:W-:Y:S01]  /*2960*/  IMAD R0, R0, 0x2000, R3 ;  /* 0x0000200000007824 */ /* 0x000fe200078e0203 */
[----:B------:R-:W-:Y:S02]  /*2970*/  LOP3.LUT P0, RZ, R3, 0x1bf, RZ, 0xc0, !PT ;  /* 0x000001bf03ff7812 */ /* 0x000fe4000780c0ff */
[----:B------:R-:W-:Y:S01]  /*2980*/  LOP3.LUT R4, R2, 0x10000, RZ, 0xfc, !PT ;  /* 0x0001000002047812 */ /* 0x000fe200078efcff */
[----:B------:R-:W-:Y:S01]  /*2990*/  VIADD R3, R0, 0xa000 ;  /* 0x0000a00000037836 */ /* 0x000fe20000000000 */
[----:B------:R-:W-:-:S03]  /*29a0*/  SHF.R.U32.HI R0, RZ, 0x4, R0 ;  /* 0x00000004ff007819 */ /* 0x000fc60000011600 */
[----:B------:R0:W-:Y:S01]  /*29b0*/  STL.128 [R1+0x80], R4 ;  /* 0x0000800401007387 */ /* 0x0001e20000100c00 */
[----:B------:R-:W-:Y:S02]  /*29c0*/  SHF.R.U32.HI R3, RZ, 0x4, R3 ;  /* 0x00000004ff037819 */ /* 0x000fe40000011603 */
[----:B------:R-:W-:Y:S02]  /*29d0*/  LOP3.LUT R0, R0, 0x3fff, RZ, 0xc0, !PT ;  /* 0x00003fff00007812 */ /* 0x000fe400078ec0ff */
[----:B------:R-:W-:Y:S02]  /*29e0*/  LOP3.LUT R3, R3, 0x3fff, RZ, 0xc0, !PT ;  /* 0x00003fff03037812 */ /* 0x000fe400078ec0ff */
[----:B------:R-:W-:Y:S02]  /*29f0*/  LOP3.LUT R2, R0, 0x10000, RZ, 0xfc, !PT ;  /* 0x0001000000027812 */ /* 0x000fe400078efcff */
[----:B------:R-:W-:Y:S01]  /*2a00*/  LOP3.LUT R0, R3, 0x10000, RZ, 0xfc, !PT ;  /* 0x0001000003007812 */ /* 0x000fe200078efcff */
[----:B------:R-:W-:-:S05]  /*2a10*/  IMAD.MOV.U32 R3, RZ, RZ, 0x40000040 ;  /* 0x40000040ff037424 */ /* 0x000fca00078e00ff */
[----:B------:R1:W-:Y:S01]  /*2a20*/  STL.64 [R1+0x78], R2 ;  /* 0x0000780201007387 */ /* 0x0003e20000100a00 */
[----:B0-----:R-:W-:Y:S02]  /*2a30*/  IMAD.MOV.U32 R6, RZ, RZ, R8 ;  /* 0x000000ffff067224 */ /* 0x001fe400078e0008 */
[----:B------:R-:W-:-:S05]  /*2a40*/  IMAD.MOV.U32 R4, RZ, RZ, R0 ;  /* 0x000000ffff047224 */ /* 0x000fca00078e0000 */
[----:B------:R1:W-:Y:S01]  /*2a50*/  STL.128 [R1+0xf0], R4 ;  /* 0x0000f00401007387 */ /* 0x0003e20000100c00 */
[----:B------:R-:W-:Y:S05]  /*2a60*/  @!P0 BRA `(.L_x_3443) ;  /* 0x0000000000408947 */ /* 0x000fea0003800000 */
[----:B-1----:R-:W-:Y:S01]  /*2a70*/  MOV R2, 0x0 ;  /* 0x0000000000027802 */ /* 0x002fe20000000f00 */
        /* <DEDUP_REMOVED lines=15> */
.L_x_3443:
[----:B------:R-:W2:Y:S01]  /*2b70*/  LDL R42, [R1+0x1fc] ;  /* 0x0001fc00012a7983 */ /* 0x000ea20000100800 */
[----:B-1----:R-:W0:Y:S01]  /*2b80*/  LDC.64 R2, c[0x0][0xad8] ;  /* 0x0002b600ff027b82 */ /* 0x002e220000000a00 */
[----:B------:R-:W-:Y:S01]  /*2b90*/  IADD3 R20, P0, R16, 0x100, RZ ;  /* 0x0000010010147810 */ /* 0x000fe20007f1e0ff */
[----:B------:R-:W-:Y:S01]  /*2ba0*/  IMAD.U32 R9, RZ, RZ, UR45 ;  /* 0x0000002dff097e24 */ /* 0x000fe2000f8e00ff */
[----:B------:R-:W1:Y:S01]  /*2bb0*/  S2R R53, SR_TID.X ;  /* 0x0000000000357919 */ /* 0x000e620000002100 */
[----:B------:R-:W-:Y:S01]  /*2bc0*/  IMAD.U32 R8, RZ, RZ, UR44 ;  /* 0x0000002cff087e24 */ /* 0x000fe2000f8e00ff */
[----:B------:R-:W-:Y:S01]  /*2bd0*/  BSSY B0, `(.L_x_3444) ;  /* 0x000001c000007945 */ /* 0x000fe20003800000 */
[----:B------:R-:W-:Y:S01]  /*2be0*/  IMAD.MOV.U32 R12, RZ, RZ, RZ ;  /* 0x000000ffff0c7224 */ /* 0x000fe200078e00ff */
[----:B------:R3:W-:Y:S01]  /*2bf0*/  STL.64 [R1+0x110], R26 ;  /* 0x0001101a01007387 */ /* 0x0007e20000100a00 */
[----:B------:R-:W4:Y:S01]  /*2c00*/  LDC.64 R4, c[0x0][0xae0] ;  /* 0x0002b800ff047b82 */ /* 0x000f220000000a00 */
[----:B------:R-:W-:-:S02]  /*2c10*/  IMAD.X R21, RZ, RZ, R17, P0 ;  /* 0x000000ffff157224 */ /* 0x000fc400000e0611 */
[----:B------:R0:W-:Y:S04]  /*2c20*/  STL.64 [R1+0x100], R178 ;  /* 0x000100b201007387 */ /* 0x0001e80000100a00 */
[----:B------:R0:W-:Y:S01]  /*2c30*/  STL.64 [R1+0x108], R20 ;  /* 0x0001081401007387 */ /* 0x0001e20000100a00 */
[----:B------:R-:W5:Y:S03]  /*2c40*/  LDC R10, c[0x0][0xad4] ;  /* 0x0002b500ff0a7b82 */ /* 0x000f660000000800 */
[----:B------:R0:W-:Y:S04]  /*2c50*/  STL.U8 [R1+0x118], RZ ;  /* 0x000118ff01007387 */ /* 0x0001e80000100000 */
[----:B------:R0:W-:Y:S01]  /*2c60*/  STL.U8 [R1+0x14c], RZ ;  /* 0x00014cff01007387 */ /* 0x0001e20000100000 */
[----:B------:R-:W3:Y:S01]  /*2c70*/  LDC.64 R6, c[0x0][0x448] ;  /* 0x00011200ff067b82 */ /* 0x000ee20000000a00 */
[----:B0-----:R-:W-:-:S02]  /*2c80*/  IMAD.MOV.U32 R11, RZ, RZ, R2 ;  /* 0x000000ffff0b7224 */ /* 0x001fc400078e0002 */
[----:B------:R-:W-:-:S05]  /*2c90*/  IMAD.MOV.U32 R13, RZ, RZ, R3 ;  /* 0x000000ffff0d7224 */ /* 0x000fca00078e0003 */
[----:B------:R-:W0:Y:S01]  /*2ca0*/  LDC R224, c[0x0][0x450] ;  /* 0x00011400ffe07b82 */ /* 0x000e220000000800 */
[----:B----4-:R-:W-:Y:S02]  /*2cb0*/  IMAD.MOV.U32 R14, RZ, RZ, R4 ;  /* 0x000000ffff0e7224 */ /* 0x010fe400078e0004 */
[----:B------:R-:W-:Y:S02]  /*2cc0*/  IMAD.MOV.U32 R15, RZ, RZ, R5 ;  /* 0x000000ffff0f7224 */ /* 0x000fe400078e0005 */
[----:B-1----:R-:W-:Y:S01]  /*2cd0*/  VIADD R217, R53, 0xffffff80 ;  /* 0xffffff8035d97836 */ /* 0x002fe20000000000 */
[----:B-----5:R1:W-:Y:S04]  /*2ce0*/  STL.128 [R1+0x120], R8 ;  /* 0x0001200801007387 */ /* 0x0203e80000100c00 */
[----:B------:R1:W-:Y:S04]  /*2cf0*/  STL.128 [R1+0x130], R12 ;  /* 0x0001300c01007387 */ /* 0x0003e80000100c00 */
[----:B---3--:R1:W-:Y:S04]  /*2d00*/  STL.64 [R1+0x140], R6 ;  /* 0x0001400601007387 */ /* 0x0083e80000100a00 */
[----:B------:R1:W-:Y:S04]  /*2d10*/  STL [R1+0x11c], R217 ;  /* 0x00011cd901007387 */ /* 0x0003e80000100800 */
[----:B0-----:R1:W-:Y:S01]  /*2d20*/  STL [R1+0x148], R224 ;  /* 0x000148e001007387 */ /* 0x0013e20000100800 */
[----:B--2---:R-:W-:-:S04]  /*2d30*/  LEA.HI R0, R42, R42, RZ, 0x1 ;  /* 0x0000002a2a007211 */ /* 0x004fc800078f08ff */
[----:B------:R-:W-:-:S05]  /*2d40*/  LOP3.LUT R27, R0, 0xfffffffe, RZ, 0xc0, !PT ;  /* 0xfffffffe001b7812 */ /* 0x000fca00078ec0ff */
[----:B------:R-:W-:-:S05]  /*2d50*/  IMAD.IADD R0, R42, 0x1, -R27 ;  /* 0x000000012a007824 */ /* 0x000fca00078e0a1b */
[----:B------:R-:W-:-:S04]  /*2d60*/  SHF.L.U32 R27, R0, 0x1f, RZ ;  /* 0x0000001f001b7819 */ /* 0x000fc800000006ff */
[----:B------:R-:W0:Y:S02]  /*2d70*/  SYNCS.PHASECHK.TRANS64.TRYWAIT P0, [R72+URZ+0x32400], R27 ;  /* 0x0324001b480075a7 */ /* 0x000e24000800017f */
[----:B01----:R-:W-:Y:S05]  /*2d80*/  @!P0 BRA `(.L_x_3445) ;  /* 0x0000028000e88947 */ /* 0x003fea0003800000 */
.L_x_3663:
[----:B------:R-:W-:Y:S05]  /*2d90*/  BSYNC B0 ;  /* 0x0000000000007941 */ /* 0x000fea0003800000 */
.L_x_3444:
[----:B------:R-:W2:Y:S04]  /*2da0*/  LDL R9, [R1+0x4b4] ;  /* 0x0004b40001097983 */ /* 0x000ea80000100800 */
[----:B------:R-:W2:Y:S04]  /*2db0*/  LDL R8, [R1+0x4b8] ;  /* 0x0004b80001087983 */ /* 0x000ea80000100800 */
[----:B------:R-:W3:Y:S04]  /*2dc0*/  LDL R0, [R1+0x4c0] ;  /* 0x0004c00001007983 */ /* 0x000ee80000100800 */
[----:B------:R-:W0:Y:S04]  /*2dd0*/  LDL R6, [R1+0x4bc] ;  /* 0x0004bc0001067983 */ /* 0x000e280000100800 */
[----:B------:R-:W4:Y:S04]  /*2de0*/  LDL R42, [R1] ;  /* 0x00000000012a7983 */ /* 0x000f280000100800 */
[----:B------:R1:W5:Y:S01]  /*2df0*/  LDL.64 R12, [R1+0x1f0] ;  /* 0x0001f000010c7983 */ /* 0x0003620000100a00 */
[----:B------:R-:W-:-:S02]  /*2e00*/  IMAD.MOV.U32 R10, RZ, RZ, R37 ;  /* 0x000000ffff0a7224 */ /* 0x000fc400078e0025 */
[----:B------:R-:W-:Y:S01]  /*2e10*/  IMAD.MOV.U32 R11, RZ, RZ, R38 ;  /* 0x000000ffff0b7224 */ /* 0x000fe200078e0026 */
[C---:B------:R-:W-:Y:S01]  /*2e20*/  IADD3 R14, P0, R16.reuse, 0x14c, RZ ;  /* 0x0000014c100e7810 */ /* 0x040fe20007f1e0ff */
[----:B------:R-:W1:Y:S01]  /*2e30*/  S2R R53, SR_TID.X ;  /* 0x0000000000357919 */ /* 0x000e620000002100 */
[----:B------:R-:W-:Y:S05]  /*2e40*/  WARPSYNC.ALL ;  /* 0x0000000000007948 */ /* 0x000fea0003800000 */
[----:B------:R-:W-:Y:S01]  /*2e50*/  BSSY B0, `(.L_x_3446) ;  /* 0x0000037000007945 */ /* 0x000fe20003800000 */
[----:B-1----:R-:W-:Y:S01]  /*2e60*/  SHF.R.U32.HI R37, RZ, 0x7, R53 ;  /* 0x00000007ff257819 */ /* 0x002fe20000011635 */
[----:B--2---:R1:W-:Y:S01]  /*2e70*/  STL.128 [R1+0x150], R8 ;  /* 0x0001500801007387 */ /* 0x0043e20000100c00 */
[----:B---3--:R-:W-:Y:S01]  /*2e80*/  IMAD.MOV.U32 R26, RZ, RZ, R0 ;  /* 0x000000ffff1a7224 */ /* 0x008fe200078e0000 */
[----:B------:R-:W-:Y:S01]  /*2e90*/  IADD3 R0, P2, R16, 0x230, RZ ;  /* 0x0000023010007810 */ /* 0x000fe20007f5e0ff */
[----:B-1----:R-:W-:-:S02]  /*2ea0*/  IMAD.MOV.U32 R8, RZ, RZ, R34 ;  /* 0x000000ffff087224 */ /* 0x002fc400078e0022 */
[----:B------:R-:W-:Y:S02]  /*2eb0*/  IMAD.MOV.U32 R9, RZ, RZ, R49 ;  /* 0x000000ffff097224 */ /* 0x000fe400078e0031 */
[----:B------:R-:W-:Y:S02]  /*2ec0*/  IMAD.MOV.U32 R10, RZ, RZ, R31 ;  /* 0x000000ffff0a7224 */ /* 0x000fe400078e001f */
[----:B------:R-:W-:-:S05]  /*2ed0*/  IMAD.MOV.U32 R11, RZ, RZ, R50 ;  /* 0x000000ffff0b7224 */ /* 0x000fca00078e0032 */
[----:B------:R1:W-:Y:S01]  /*2ee0*/  STL.128 [R1+0x170], R8 ;  /* 0x0001700801007387 */ /* 0x0003e20000100c00 */
[----:B0-----:R-:W-:Y:S01]  /*2ef0*/  IMAD.MOV.U32 R27, RZ, RZ, R6 ;  /* 0x000000ffff1b7224 */ /* 0x001fe200078e0006 */
[----:B------:R-:W-:Y:S01]  /*2f00*/  IADD3 R6, P1, R16, 0x108, RZ ;  /* 0x0000010810067810 */ /* 0x000fe20007f3e0ff */
[--C-:B------:R-:W-:Y:S02]  /*2f10*/  IMAD.X R31, RZ, RZ, R17.reuse, P0 ;  /* 0x000000ffff1f7224 */ /* 0x100fe400000e0611 */
[----:B------:R-:W-:Y:S02]  /*2f20*/  IMAD.X R15, RZ, RZ, R17, P2 ;  /* 0x000000ffff0f7224 */ /* 0x000fe400010e0611 */
[----:B-1----:R-:W-:Y:S02]  /*2f30*/  IMAD.MOV.U32 R8, RZ, RZ, R30 ;  /* 0x000000ffff087224 */ /* 0x002fe400078e001e */
[----:B------:R-:W-:Y:S02]  /*2f40*/  IMAD.MOV.U32 R9, RZ, RZ, R41 ;  /* 0x000000ffff097224 */ /* 0x000fe400078e0029 */
[----:B------:R-:W-:-:S02]  /*2f50*/  IMAD.MOV.U32 R10, RZ, RZ, R35 ;  /* 0x000000ffff0a7224 */ /* 0x000fc400078e0023 */
[----:B------:R-:W-:-:S05]  /*2f60*/  IMAD.MOV.U32 R11, RZ, RZ, R52 ;  /* 0x000000ffff0b7224 */ /* 0x000fca00078e0034 */
[----:B------:R0:W-:Y:S01]  /*2f70*/  STL.128 [R1+0x190], R8 ;  /* 0x0001900801007387 */ /* 0x0001e20000100c00 */
[----:B------:R-:W-:Y:S02]  /*2f80*/  IMAD.X R21, RZ, RZ, R17, P1 ;  /* 0x000000ffff157224 */ /* 0x000fe400008e0611 */
[----:B0-----:R-:W-:Y:S02]  /*2f90*/  IMAD.MOV.U32 R8, RZ, RZ, R45 ;  /* 0x000000ffff087224 */ /* 0x001fe400078e002d */
[----:B------:R-:W-:Y:S02]  /*2fa0*/  IMAD.MOV.U32 R9, RZ, RZ, R46 ;  /* 0x000000ffff097224 */ /* 0x000fe400078e002e */
[----:B------:R-:W-:Y:S02]  /*2fb0*/  IMAD.MOV.U32 R10, RZ, RZ, R43 ;  /* 0x000000ffff0a7224 */ /* 0x000fe400078e002b */
[----:B------:R-:W-:-:S05]  /*2fc0*/  IMAD.MOV.U32 R11, RZ, RZ, R44 ;  /* 0x000000ffff0b7224 */ /* 0x000fca00078e002c */
[----:B------:R0:W-:Y:S01]  /*2fd0*/  STL.128 [R1+0x1a0], R8 ;  /* 0x0001a00801007387 */ /* 0x0001e20000100c00 */
[----:B------:R-:W-:Y:S01]  /*2fe0*/  IADD3 R20, P0, R16, 0x118, RZ ;  /* 0x0000011810147810 */ /* 0x000fe20007f1e0ff */
        /* <DEDUP_REMOVED lines=10> */
[----:B------:R-:W-:Y:S01]  /*3090*/  IMAD.X R21, RZ, RZ, R17, P0 ;  /* 0x000000ffff157224 */ /* 0x000fe200000e0611 */
[----:B----4-:R-:W-:Y:S02]  /*30a0*/  LOP3.LUT R0, R42, 0x1, RZ, 0xfc, !PT ;  /* 0x000000012a007812 */ /* 0x010fe400078efcff */
[----:B------:R-:W-:Y:S01]  /*30b0*/  STL.128 [R1+0x180], R24 ;  /* 0x0001801801007387 */ /* 0x000fe20000100c00 */
[----:B0-----:R-:W-:Y:S02]  /*30c0*/  IMAD.MOV.U32 R8, RZ, RZ, R28 ;  /* 0x000000ffff087224 */ /* 0x001fe400078e001c */
[----:B------:R-:W-:Y:S02]  /*30d0*/  IMAD.MOV.U32 R9, RZ, RZ, R39 ;  /* 0x000000ffff097224 */ /* 0x000fe400078e0027 */
[----:B------:R-:W-:Y:S02]  /*30e0*/  IMAD.MOV.U32 R10, RZ, RZ, R36 ;  /* 0x000000ffff0a7224 */ /* 0x000fe400078e0024 */
[----:B------:R-:W-:-:S05]  /*30f0*/  IMAD.MOV.U32 R11, RZ, RZ, R51 ;  /* 0x000000ffff0b7224 */ /* 0x000fca00078e0033 */
[----:B------:R0:W-:Y:S04]  /*3100*/  STL.128 [R1+0x1d0], R8 ;  /* 0x0001d00801007387 */ /* 0x0001e80000100c00 */
[----:B------:R1:W-:Y:S01]  /*3110*/  STL.128 [R1+0x160], R20 ;  /* 0x0001601401007387 */ /* 0x0003e20000100c00 */
[----:B------:R-:W-:Y:S01]  /*3120*/  ISETP.NE.AND P1, PT, R0, 0x3, PT ;  /* 0x000000030000780c */ /* 0x000fe20003f25270 */
[----:B0-----:R-:W-:Y:S02]  /*3130*/  IMAD.MOV.U32 R8, RZ, RZ, R32 ;  /* 0x000000ffff087224 */ /* 0x001fe400078e0020 */
[----:B------:R-:W-:Y:S02]  /*3140*/  IMAD.MOV.U32 R9, RZ, RZ, R47 ;  /* 0x000000ffff097224 */ /* 0x000fe400078e002f */
[----:B------:R-:W-:-:S02]  /*3150*/  IMAD.MOV.U32 R10, RZ, RZ, R33 ;  /* 0x000000ffff0a7224 */ /* 0x000fc400078e0021 */
[----:B------:R-:W-:-:S05]  /*3160*/  IMAD.MOV.U32 R11, RZ, RZ, R48 ;  /* 0x000000ffff0b7224 */ /* 0x000fca00078e0030 */
[----:B------:R1:W-:Y:S01]  /*3170*/  STL.128 [R1+0x1e0], R8 ;  /* 0x0001e00801007387 */ /* 0x0003e20000100c00 */
[----:B------:R-:W-:-:S05]  /*3180*/  VIADD R6, R37, 0x8 ;  /* 0x0000000825067836 */ /* 0x000fca0000000000 */
[----:B------:R1:W-:Y:S06]  /*3190*/  BAR.SYNC.DEFER_BLOCKING R6, 0x100 ;  /* 0x000400060000751d */ /* 0x0003ec0000010000 */
[----:B------:R-:W-:Y:S05]  /*31a0*/  @!P1 BRA `(.L_x_3447) ;  /* 0x0000000000049947 */ /* 0x000fea0003800000 */
[----:B------:R-:W-:Y:S01]  /*31b0*/  BPT.TRAP 0x1 ;  /* 0x000000040000795c */ /* 0x000fe20000300000 */
.L_x_3447:
[----:B------:R-:W-:Y:S05]  /*31c0*/  BSYNC B0 ;  /* 0x0000000000007941 */ /* 0x000fea0003800000 */
.L_x_3446:
[----:B-1----:R-:W2:Y:S01]  /*31d0*/  LDL.64 R8, [R1+0x18] ;  /* 0x0000180001087983 */ /* 0x002ea20000100a00 */
[----:B-----5:R-:W-:Y:S01]  /*31e0*/  SHF.L.U32 R13, R13, 0x1f, RZ ;  /* 0x0000001f0d0d7819 */ /* 0x020fe200000006ff */
[----:B------:R-:W-:Y:S01]  /*31f0*/  BSSY B0, `(.L_x_3448) ;  /* 0x0000006000007945 */ /* 0x000fe20003800000 */
[----:B--2---:R-:W-:-:S05]  /*3200*/  MOV R9, R8 ;  /* 0x0000000800097202 */ /* 0x004fca0000000f00 */
[----:B------:R-:W-:-:S04]  /*3210*/  IMAD R12, R12, 0x8, R9 ;  /* 0x000000080c0c7824 */ /* 0x000fc800078e0209 */
[----:B------:R0:W1:Y:S01]  /*3220*/  SYNCS.PHASECHK.TRANS64.TRYWAIT P0, [R12+URZ], R13 ;  /* 0x0000000d0c0075a7 */ /* 0x000062000800017f */
[----:B------:R-:W-:Y:S05]  /*3230*/  @!P1 BRA `(.L_x_3449) ;  /* 0x0000000000049947 */ /* 0x000fea0003800000 */
[----:B------:R-:W-:Y:S01]  /*3240*/  BPT.TRAP 0x1 ;  /* 0x000000040000795c */ /* 0x000fe20000300000 */
.L_x_3449:
[----:B------:R-:W-:Y:S05]  /*3250*/  BSYNC B0 ;  /* 0x0000000000007941 */ /* 0x000fea0003800000 */
.L_x_3448:
[----:B------:R-:W-:Y:S04]  /*3260*/  BSSY B0, `(.L_x_3450) ;  /* 0x0000004000007945 */ /* 0x000fe80003800000 */
[----:B-1----:R-:W-:Y:S05]  /*3270*/  @P0 BRA `(.L_x_3451) ;  /* 0x0000000000080947 */ /* 0x002fea0003800000 */
[----:B------:R-:W1:Y:S02]  /*3280*/  SYNCS.PHASECHK.TRANS64.TRYWAIT P0, [R12+URZ], R13 ;  /* 0x0000000d0c0075a7 */ /* 0x000e64000800017f */
[----:B-1----:R-:W-:Y:S05]  /*3290*/  @!P0 BRA `(.L_x_3452) ;  /* 0x0000027c00b88947 */ /* 0x002fea0003800000 */
.L_x_3451:
[----:B------:R-:W-:Y:S05]  /*32a0*/  BSYNC B0 ;  /* 0x0000000000007941 */ /* 0x000fea0003800000 */
.L_x_3450:
[----:B------:R-:W2:Y:S04]  /*32b0*/  LDL R21, [R1+0x1f0] ;  /* 0x0001f00001157983 */ /* 0x000ea80000100800 */
[----:B------:R-:W2:Y:S01]  /*32c0*/  LDL.64 R8, [R1+0x80] ;  /* 0x0000800001087983 */ /* 0x000ea20000100a00 */
[----:B------:R-:W-:Y:S05]  /*32d0*/  WARPSYNC.ALL ;  /* 0x0000000000007948 */ /* 0x000fea0003800000 */
[----:B------:R-:W3:Y:S04]  /*32e0*/  LDL.64 R24, [R1+0x78] ;  /* 0x0000780001187983 */ /* 0x000ee80000100a00 */
[----:B------:R-:W4:Y:S04]  /*32f0*/  LDL.64 R10, [R1+0x78] ;  /* 0x00007800010a7983 */ /* 0x000f280000100a00 */
[----:B01----:R-:W5:Y:S01]  /*3300*/  LDL.64 R12, [R1+0x78] ;  /* 0x00007800010c7983 */ /* 0x003f620000100a00 */
[----:B--2---:R-:W-:-:S03]  /*3310*/  IMAD R8, R21, 0x300, R8 ;  /* 0x0000030015087824 */ /* 0x004fc600078e0208 */
[----:B------:R-:W2:Y:S01]  /*3320*/  LDL.64 R14, [R1+0x78] ;  /* 0x00007800010e7983 */ /* 0x000ea20000100a00 */
[----:B------:R-:W-:Y:S02]  /*3330*/  R2UR UR7, R9 ;  /* 0x00000000090772ca */ /* 0x000fe400000e0000 */
[C---:B------:R-:W-:Y:S01]  /*3340*/  R2UR UR6, R8.reuse ;  /* 0x00000000080672ca */ /* 0x040fe200000e0000 */
[----:B------:R-:W2:Y:S01]  /*3350*/  LDL R73, [R1+0x1fc] ;  /* 0x0001fc0001497983 */ /* 0x000ea20000100800 */
[----:B------:R-:W-:Y:S01]  /*3360*/  VIADD R20, R8, 0x2 ;  /* 0x0000000208147836 */ /* 0x000fe20000000000 */
[----:B------:R-:W-:Y:S01]  /*3370*/  BSSY B0, `(.L_x_3453) ;  /* 0x000002e000007945 */ /* 0x000fe20003800000 */
[----:B------:R-:W-:Y:S01]  /*3380*/  IMAD.MOV.U32 R21, RZ, RZ, R9 ;  /* 0x000000ffff157224 */ /* 0x000fe200078e0009 */
[----:B------:R0:W-:Y:S01]  /*3390*/  STL [R1+0x60], RZ ;  /* 0x000060ff01007387 */ /* 0x0001e20000100800 */
[----:B---3--:R-:W-:Y:S02]  /*33a0*/  R2UR UR4, R24 ;  /* 0x00000000180472ca */ /* 0x008fe400000e0000 */
[----:B------:R-:W-:-:S02]  /*33b0*/  R2UR UR5, R25 ;  /* 0x00000000190572ca */ /* 0x000fc400000e0000 */
[----:B------:R-:W-:Y:S01]  /*33c0*/  WARPGROUP.ARRIVE ;  /* 0x00000000000079c5 */ /* 0x000fe20000000000 */
[----:B----4-:R-:W-:Y:S02]  /*33d0*/  VIADD R10, R10, 0x2 ;  /* 0x000000020a0a7836 */ /* 0x010fe40000000000 */
[----:B-----5:R-:W-:Y:S02]  /*33e0*/  VIADD R12, R12, 0x4 ;  /* 0x000000040c0c7836 */ /* 0x020fe40000000000 */
[----:B--2---:R-:W-:-:S06]  /*33f0*/  VIADD R14, R14, 0x6 ;  /* 0x000000060e0e7836 */ /* 0x004fcc0000000000 */
[----:B------:R-:W-:Y:S01]  /*3400*/  HGMMA.64x96x16.F32.BF16 R24, gdesc[UR4], RZ, !UPT, gsb0 ;  /* 0x01600000041879f0 */ /* 0x000fe2000c0018ff */
[----:B------:R-:W-:Y:S02]  /*3410*/  R2UR UR6, R20 ;  /* 0x00000000140672ca */ /* 0x000fe400000e0000 */
[----:B------:R-:W-:Y:S02]  /*3420*/  R2UR UR7, R21 ;  /* 0x00000000150772ca */ /* 0x000fe400000e0000 */
[----:B------:R-:W-:Y:S01]  /*3430*/  R2UR UR4, R10 ;  /* 0x000000000a0472ca */ /* 0x000fe200000e0000 */
[C---:B------:R-:W-:Y:S01]  /*3440*/  VIADD R10, R8.reuse, 0x4 ;  /* 0x00000004080a7836 */ /* 0x040fe20000000000 */
        /* <DEDUP_REMOVED lines=18> */
[----:B------:R-:W-:Y:S01]  /*3570*/  LOP3.LUT R8, R0, 0xfffffffe, RZ, 0xc0, !PT ;  /* 0xfffffffe00087812 */ /* 0x000fe200078ec0ff */
[----:B------:R-:W-:-:S04]  /*3580*/  IMAD.MOV.U32 R0, RZ, RZ, 0x1 ;  /* 0x00000001ff007424 */ /* 0x000fc800078e00ff */
[----:B------:R-:W-:Y:S01]  /*3590*/  IMAD.IADD R8, R73, 0x1, -R8 ;  /* 0x0000000149087824 */ /* 0x000fe200078e0a08 */
[----:B------:R0:W-:Y:S04]  /*35a0*/  STL [R1+0x60], R0 ;  /* 0x0000600001007387 */ /* 0x0001e80000100800 */
[----:B------:R-:W-:Y:S01]  /*35b0*/  SHF.L.U32 R9, R8, 0x1f, RZ ;  /* 0x0000001f08097819 */ /* 0x000fe200000006ff */
[----:B------:R0:W-:Y:S04]  /*35c0*/  STL [R1+0x60], R0 ;  /* 0x0000600001007387 */ /* 0x0001e80000100800 */
[----:B------:R0:W-:Y:S04]  /*35d0*/  STL [R1+0x60], R0 ;  /* 0x0000600001007387 */ /* 0x0001e80000100800 */
[----:B------:R0:W-:Y:S01]  /*35e0*/  STL [R1+0x60], R0 ;  /* 0x0000600001007387 */ /* 0x0001e20000100800 */
[----:B------:R-:W-:-:S02]  /*35f0*/  WARPGROUP.DEPBAR.LE gsb0, 0x0 ;  /* 0x00008000000079c5 */ /* 0x000fc40000010000 */
[----:B------:R-:W-:-:S06]  /*3600*/  WARPGROUP.ARRIVE ;  /* 0x00000000000079c5 */ /* 0x000fcc0000000000 */
[----:B------:R-:W-:Y:S03]  /*3610*/  HGMMA.64x96x16.F32.BF16 R24, gdesc[UR4], R24, gsb0 ;  /* 0x01600000041879f0 */ /* 0x000fe60008001818 */
[----:B------:R-:W-:Y:S02]  /*3620*/  WARPGROUP.DEPBAR.LE gsb0, 0x0 ;  /* 0x00008000000079c5 */ /* 0x000fe40000010000 */
[----:B------:R-:W1:Y:S02]  /*3630*/  SYNCS.PHASECHK.TRANS64.TRYWAIT P0, [R72+URZ+0x32410], R9 ;  /* 0x03241009480075a7 */ /* 0x000e64000800017f */
[----:B01----:R-:W-:Y:S05]  /*3640*/  @!P0 BRA `(.L_x_3454) ;  /* 0x0000027800e08947 */ /* 0x003fea0003800000 */
.L_x_3664:
[----:B------:R-:W-:Y:S05]  /*3650*/  BSYNC B0 ;  /* 0x0000000000007941 */ /* 0x000fea0003800000 */
.L_x_3453:
[----:B------:R-:W2:Y:S04]  /*3660*/  LDL R10, [R1+0x28] ;  /* 0x00002800010a7983 */ /* 0x000ea80000100800 */
[----:B0-----:R0:W5:Y:S01]  /*3670*/  LDL.64 R8, [R1+0x1f0] ;  /* 0x0001f00001087983 */ /* 0x0011620000100a00 */
[----:B------:R-:W-:Y:S01]  /*3680*/  BSSY B0, `(.L_x_3455) ;  /* 0x0000005000007945 */ /* 0x000fe20003800000 */
[----:B--2---:R-:W-:-:S04]  /*3690*/  LOP3.LUT R10, R10, 0x1, RZ, 0xfc, !PT ;  /* 0x000000010a0a7812 */ /* 0x004fc800078efcff */
[----:B------:R-:W-:-:S13]  /*36a0*/  ISETP.NE.AND P1, PT, R10, 0x3, PT ;  /* 0x000000030a00780c */ /* 0x000fda0003f25270 */
[----:B0-----:R-:W-:Y:S05]  /*36b0*/  @!P1 BRA `(.L_x_3456) ;  /* 0x0000000000049947 */ /* 0x001fea0003800000 */
[----:B------:R-:W-:Y:S01]  /*36c0*/  BPT.TRAP 0x1 ;  /* 0x000000040000795c */ /* 0x000fe20000300000 */
.L_x_3456:
[----:B------:R-:W-:Y:S05]  /*36d0*/  BSYNC B0 ;  /* 0x0000000000007941 */ /* 0x000fea0003800000 */
.L_x_3455:
        /* <DEDUP_REMOVED lines=8> */
.L_x_3458:
[----:B------:R-:W-:Y:S05]  /*3760*/  BSYNC B0 ;  /* 0x0000000000007941 */ /* 0x000fea0003800000 */
.L_x_3457:
[----:B------:R-:W-:Y:S04]  /*3770*/  BSSY B0, `(.L_x_3459) ;  /* 0x0000004000007945 */ /* 0x000fe80003800000 */
[----:B-1----:R-:W-:Y:S05]  /*3780*/  @P0 BRA `(.L_x_3460) ;  /* 0x0000000000080947 */ /* 0x002fea0003800000 */
[----:B------:R-:W1:Y:S02]  /*3790*/  SYNCS.PHASECHK.TRANS64.TRYWAIT P0, [R8+URZ], R9 ;  /* 0x00000009080075a7 */ /* 0x000e64000800017f */
[----:B-1----:R-:W-:Y:S05]  /*37a0*/  @!P0 BRA `(.L_x_3461) ;  /* 0x00000278009c8947 */ /* 0x002fea0003800000 */
.L_x_3460:
[----:B------:R-:W-:Y:S05]  /*37b0*/  BSYNC B0 ;  /* 0x0000000000007941 */ /* 0x000fea0003800000 */
.L_x_3459:
        /* <DEDUP_REMOVED lines=9> */
[----:B------:R0:W5:Y:S01]  /*3850*/  LDL R75, [R1+0xc] ;  /* 0x00000c00014b7983 */ /* 0x0001620000100800 */
[----:B--2---:R-:W-:Y:S01]  /*3860*/  IMAD R8, R73, 0xc00, R8 ;  /* 0x00000c0049087824 */ /* 0x004fe200078e0208 */
[----:B------:R-:W-:-:S02]  /*3870*/  R2UR UR7, R9 ;  /* 0x00000000090772ca */ /* 0x000fc400000e0000 */
[----:B---3--:R-:W-:Y:S02]  /*3880*/  ISETP.NE.U32.AND P0, PT, R72, RZ, PT ;  /* 0x000000ff4800720c */ /* 0x008fe40003f05070 */
[----:B------:R-:W-:Y:S02]  /*3890*/  R2UR UR6, R8 ;  /* 0x00000000080672ca */ /* 0x000fe400000e0000 */
[----:B----4-:R-:W-:Y:S02]  /*38a0*/  R2UR UR4, R10 ;  /* 0x000000000a0472ca */ /* 0x010fe400000e0000 */
[----:B------:R-:W-:Y:S02]  /*38b0*/  R2UR UR5, R11 ;  /* 0x000000000b0572ca */ /* 0x000fe400000e0000 */
[----:B------:R-:W2:Y:S05]  /*38c0*/  LDL.64 R10, [R1+0xf0] ;  /* 0x0000f000010a7983 */ /* 0x000eaa0000100a00 */
        /* <DEDUP_REMOVED lines=130> */
[----:B------:R-:W2:Y:S01]  /*40f0*/  LDL R73, [R1] ;  /* 0x0000000001497983 */ /* 0x000ea20000100800 */
[----:B---3--:R-:W-:Y:S01]  /*4100*/  VIADD R20, R20, 0xc02 ;  /* 0x00000c0214147836 */ /* 0x008fe20000000000 */
[----:B------:R-:W-:Y:S02]  /*4110*/  WARPGROUP.DEPBAR.LE gsb0, 0x0 ;  /* 0x00008000000079c5 */ /* 0x000fe40000010000 */
[----:B------:R-:W-:Y:S01]  /*4120*/  WARPGROUP.ARRIVE ;  /* 0x00000000000079c5 */ /* 0x000fe20000000000 */
[----:B------:R-:W-:Y:S01]  /*4130*/  VIADD R10, R8, 0x902 ;  /* 0x00000902080a7836 */ /* 0x000fe20000000000 */
[----:B------:R0:W5:Y:S06]  /*4140*/  LDL R72, [R1+0x1f0] ;  /* 0x0001f00001487983 */ /* 0x00016c0000100800 */
[----:B------:R-:W-:Y:S01]  /*4150*/  HGMMA.64x96x16.F32.BF16 R24, gdesc[UR4], R24, gsb0 ;  /* 0x01600000041879f0 */ /* 0x000fe20008001818 */
[----:B------:R-:W-:Y:S01]  /*4160*/  IMAD.MOV.U32 R11, RZ, RZ, R9 ;  /* 0x000000ffff0b7224 */ /* 0x000fe200078e0009 */
[----:B------:R-:W-:-:S02]  /*4170*/  R2UR UR6, R10 ;  /* 0x000000000a0672ca */ /* 0x000fc400000e0000 */
[----:B------:R-:W-:Y:S02]  /*4180*/  R2UR UR4, R20 ;  /* 0x00000000140472ca */ /* 0x000fe400000e0000 */
[----:B------:R-:W-:Y:S02]  /*4190*/  R2UR UR7, R11 ;  /* 0x000000000b0772ca */ /* 0x000fe400000e0000 */
[----:B------:R-:W-:Y:S01]  /*41a0*/  R2UR UR5, R21 ;  /* 0x00000000150572ca */ /* 0x000fe200000e0000 */
[----:B----4-:R-:W-:Y:S02]  /*41b0*/  VIADD R14, R14, 0xc04 ;  /* 0x00000c040e0e7836 */ /* 0x010fe40000000000 */
[----:B------:R-:W-:Y:S02]  /*41c0*/  VIADD R10, R8, 0x904 ;  /* 0x00000904080a7836 */ /* 0x000fe40000000000 */
[----:B------:R-:W-:Y:S01]  /*41d0*/  IMAD.MOV.U32 R11, RZ, RZ, R9 ;  /* 0x000000ffff0b7224 */ /* 0x000fe200078e0009 */
[----:B------:R-:W-:-:S02]  /*41e0*/  WARPGROUP.DEPBAR.LE gsb0, 0x0 ;  /* 0x00008000000079c5 */ /* 0x000fc40000010000 */
[----:B------:R-:W-:-:S06]  /*41f0*/  WARPGROUP.ARRIVE ;  /* 0x00000000000079c5 */ /* 0x000fcc0000000000 */
[----:B------:R-:W-:Y:S01]  /*4200*/  HGMMA.64x96x16.F32.BF16 R24, gdesc[UR4], R24, gsb0 ;  /* 0x01600000041879f0 */ /* 0x000fe20008001818 */
        /* <DEDUP_REMOVED lines=13> */
[----:B------:R-:W1:Y:S01]  /*42e0*/  S2R R74, SR_TID.X ;  /* 0x00000000004a7919 */ /* 0x000e620000002100 */
        /* <DEDUP_REMOVED lines=20> */
[----:B------:R-:W-:Y:S02]  /*4430*/  ISETP.NE.AND P0, PT, R73, 0x3, PT ;  /* 0x000000034900780c */ /* 0x000fe40003f05270 */
[----:B-1----:R-:W-:-:S04]  /*4440*/  SHF.R.U32.HI R74, RZ, 0x7, R74 ;  /* 0x00000007ff4a7819 */ /* 0x002fc8000001164a */
[----:B------:R-:W-:Y:S01]  /*4450*/  IADD3 R8, -R74, 0xb, RZ ;  /* 0x0000000b4a087810 */ /* 0x000fe20007ffe1ff */
[----:B------:R-:W-:Y:S01]  /*4460*/  BSSY B0, `(.L_x_3462) ;  /* 0x0000005000007945 */ /* 0x000fe20003800000 */
[----:B------:R-:W-:-:S03]  /*4470*/  WARPGROUP.DEPBAR.LE gsb0, 0x0 ;  /* 0x00008000000079c5 */ /* 0x000fc60000010000 */
[----:B------:R0:W-:Y:S06]  /*4480*/  BAR.ARV R8, 0x100 ;  /* 0x000400080000751d */ /* 0x0001ec0000002000 */
[----:B------:R-:W-:Y:S05]  /*4490*/  @!P0 BRA `(.L_x_3463) ;  /* 0x0000000000048947 */ /* 0x000fea0003800000 */
[----:B------:R-:W-:Y:S01]  /*44a0*/  BPT.TRAP 0x1 ;  /* 0x000000040000795c */ /* 0x000fe20000300000 */
.L_x_3463:
[----:B------:R-:W-:Y:S05]  /*44b0*/  BSYNC B0 ;  /* 0x0000000000007941 */ /* 0x000fea0003800000 */
.L_x_3462:
[----:B0-----:R-:W2:Y:S02]  /*44c0*/  LDL.64 R8, [R1+0x20] ;  /* 0x0000200001087983 */ /* 0x001ea40000100a00 */
[----:B--2---:R-:W-:-:S05]  /*44d0*/  MOV R9, R8 ;  /* 0x0000000800097202 */ /* 0x004fca0000000f00 */
[----:B-----5:R-:W-:-:S05]  /*44e0*/  IMAD R72, R72, 0x8, R9 ;  /* 0x0000000848487824 */ /* 0x020fca00078e0209 */
[----:B------:R-:W-:-:S04]  /*44f0*/  PRMT R72, R75, 0x654, R72 ;  /* 0x000006544b487816 */ /* 0x000fc80000000048 */
[----:B------:R0:W-:Y:S01]  /*4500*/  SYNCS.ARRIVE.TRANS64.RED.A1T0 RZ, [R72+URZ], RZ ;  /* 0x000000ff48ff79a7 */ /* 0x0001e2000810043f */
[----:B------:R-:W2:Y:S04]  /*4510*/  LDL R80, [R1+0x50] ;  /* 0x0000500001507983 */ /* 0x000ea80000100800 */
[----:B------:R-:W3:Y:S04]  /*4520*/  LDL.64 R20, [R1+0x140] ;  /* 0x0001400001147983 */ /* 0x000ee80000100a00 */
[----:B0-----:R-:W4:Y:S04]  /*4530*/  LDL R72, [R1+0x11c] ;  /* 0x00011c0001487983 */ /* 0x001f280000100800 */
        /* <DEDUP_REMOVED lines=38> */
[----:B------:R-:W0:Y:S01]  /*47a0*/  SHFL.IDX PT, R74, R96, RZ, 0x1c1f ;  /* 0x001c1fff604a7589 */ /* 0x000e2200000e0000 */
[----:B------:R-:W-:Y:S02]  /*47b0*/  IMAD R21, R72, -0x60, R9 ;  /* 0xffffffa048157824 */ /* 0x000fe400078e0209 */
[----:B------:R-:W-:Y:S02]  /*47c0*/  IMAD.IADD R20, R75, 0x1, -R20 ;  /* 0x000000014b147824 */ /* 0x000fe400078e0a14 */
[----:B------:R-:W-:Y:S01]  /*47d0*/  VIADD R73, R21, 0x61 ;  /* 0x0000006115497836 */ /* 0x000fe20000000000 */
[----:B------:R-:W-:-:S03]  /*47e0*/  ISETP.GE.AND P1, PT, R13, 0x1, PT ;  /* 0x000000010d00780c */ /* 0x000fc60003f26270 */
[C---:B------:R-:W-:Y:S02]  /*47f0*/  IMAD R73, R20.reuse, -0x2, R73 ;  /* 0xfffffffe14497824 */ /* 0x040fe400078e0249 */
        /* <DEDUP_REMOVED lines=8> */
[----:B0-----:R-:W-:Y:S01]  /*4880*/  VIADDMNMX R10, R74, R98, R75, PT ;  /* 0x000000624a0a7246 */ /* 0x001fe2000380014b */
        /* <DEDUP_REMOVED lines=13> */
.L_x_3467:
[----:B------:R-:W-:-:S13]  /*4960*/  ISETP.NE.AND P0, PT, R13, 0x1, PT ;  /* 0x000000010d00780c */ /* 0x000fda0003f05270 */
[----:B------:R-:W-:-:S05]  /*4970*/  @P0 IMAD.HI.U32 R20, R12, R14, RZ ;  /* 0x0000000e0c140227 */ /* 0x000fca00078e00ff */
[----:B------:R-:W-:-:S07]  /*4980*/  @P0 SHF.R.U32.HI R12, RZ, R15, R20 ;  /* 0x0000000fff0c0219 */ /* 0x000fce0000011614 */
.L_x_3468:
[----:B------:R-:W-:Y:S05]  /*4990*/  BSYNC B1 ;  /* 0x0000000000017941 */ /* 0x000fea0003800000 */
.L_x_3466:
[----:B------:R-:W-:-:S05]  /*49a0*/  IMAD R12, R12, R13, R79 ;  /* 0x0000000d0c0c7224 */ /* 0x000fca00078e024f */
[----:B------:R-:W-:Y:S02]  /*49b0*/  VIMNMX R11, R11, R12, !PT ;  /* 0x0000000c0b0b7248 */ /* 0x000fe40007fe0100 */
[----:B------:R-:W-:-:S07]  /*49c0*/  VIADDMNMX R10, R12, R13, R10, PT ;  /* 0x0000000d0c0a7246 */ /* 0x000fce000380010a */
.L_x_3465:
[----:B------:R-:W-:Y:S05]  /*49d0*/  BSYNC B0 ;  /* 0x0000000000007941 */ /* 0x000fea0003800000 */
.L_x_3464:
        /* <DEDUP_REMOVED lines=8> */
[----:B------:R-:W-:Y:S02]  /*4a60*/  ISETP.LT.OR P3, PT, R10, 0x2, P3 ;  /* 0x000000020a00780c */ /* 0x000fe40001f61670 */
[----:B------:R-:W-:Y:S02]  /*4a70*/  FSEL R92, R28, -INF , !P2 ;  /* 0xff8000001c5c7808 */ /* 0x000fe40005000000 */
[----:B------:R-:W-:Y:S02]  /*4a80*/  ISETP.GT.AND P2, PT, R11, 0x10, !P4 ;  /* 0x000000100b00780c */ /* 0x000fe40006744270 */
[----:B------:R-:W-:Y:S02]  /*4a90*/  ISETP.GE.AND P5, PT, R77, 0xa, PT ;  /* 0x0000000a4d00780c */ /* 0x000fe40003fa6270 */
[----:B------:R-:W-:Y:S02]  /*4aa0*/  FSEL R130, R25, -INF , !P3 ;  /* 0xff80000019827808 */ /* 0x000fe40005800000 */
        /* <DEDUP_REMOVED lines=117> */
.L_x_3472:
[----:B------:R-:W-:-:S13]  /*5200*/  ISETP.NE.AND P6, PT, R13, 0x1, PT ;  /* 0x000000010d00780c */ /* 0x000fda0003fc5270 */
[----:B------:R-:W-:-:S05]  /*5210*/  @P6 IMAD.HI.U32 R14, R8, R14, RZ ;  /* 0x0000000e080e6227 */ /* 0x000fca00078e00ff */
[----:B------:R-:W-:-:S07]  /*5220*/  @P6 SHF.R.U32.HI R8, RZ, R15, R14 ;  /* 0x0000000fff086219 */ /* 0x000fce000001160e */
.L_x_3473:
[----:B------:R-:W-:Y:S05]  /*5230*/  BSYNC B1 ;  /* 0x0000000000017941 */ /* 0x000fea0003800000 */
.L_x_3471:
[----:B------:R-:W-:-:S05]  /*5240*/  IMAD R8, R8, R13, R79 ;  /* 0x0000000d08087224 */ /* 0x000fca00078e024f */
[----:B------:R-:W-:Y:S02]  /*5250*/  VIADDMNMX R10, R8, R13, R10, PT ;  /* 0x0000000d080a7246 */ /* 0x000fe4000380010a */
[----:B------:R-:W-:-:S07]  /*5260*/  VIMNMX R11, R11, R8, !PT ;  /* 0x000000080b0b7248 */ /* 0x000fce0007fe0100 */
.L_x_3470:
[----:B------:R-:W-:Y:S05]  /*5270*/  BSYNC B0 ;  /* 0x0000000000007941 */ /* 0x000fea0003800000 */
.L_x_3469:
        /* <DEDUP_REMOVED lines=10> */
[----:B------:R-:W2:Y:S01]  /*5320*/  LDL R27, [R1+0x29c] ;  /* 0x00029c00011b7983 */ /* 0x000ea20000100800 */
        /* <DEDUP_REMOVED lines=18> */
[----:B------:R-:W-:Y:S02]  /*5450*/  ISETP.GT.AND P0, PT, R11, 0x11, !P1 ;  /* 0x000000110b00780c */ /* 0x000fe40004f04270 */
[----:B------:R-:W-:Y:S01]  /*5460*/  ISETP.NE.AND P1, PT, R52, RZ, PT ;  /* 0x000000ff3400720c */ /* 0x000fe20003f25270 */
[----:B------:R-:W4:Y:S01]  /*5470*/  LDL R34, [R1+0x294] ;  /* 0x0002940001227983 */ /* 0x000f220000100800 */
[----:B------:R-:W-:Y:S02]  /*5480*/  ISETP.LT.OR P0, PT, R10, 0x12, P0 ;  /* 0x000000120a00780c */ /* 0x000fe40000701670 */
[----:B------:R-:W-:Y:S01]  /*5490*/  FMNMX.FTZ R13, R90, R9, !PT ;  /* 0x000000095a0d7209 */ /* 0x000fe20007810000 */
[----:B------:R-:W4:Y:S01]  /*54a0*/  LDL R52, [R1+0x270] ;  /* 0x0002700001347983 */ /* 0x000f220000100800 */
[----:B------:R-:W-:-:S02]  /*54b0*/  FSEL R138, R35, -INF , !P0 ;  /* 0xff800000238a7808 */ /* 0x000fc40004000000 */
[----:B------:R-:W-:Y:S01]  /*54c0*/  ISETP.GT.AND P0, PT, R11, 0x18, !P6 ;  /* 0x000000180b00780c */ /* 0x000fe20007704270 */
[----:B------:R-:W4:Y:S01]  /*54d0*/  LDL R35, [R1+0x3c4] ;  /* 0x0003c40001237983 */ /* 0x000f220000100800 */
[----:B------:R-:W-:Y:S02]  /*54e0*/  ISETP.NE.AND P6, PT, R12, RZ, PT ;  /* 0x000000ff0c00720c */ /* 0x000fe40003fc5270 */
[----:B------:R-:W-:Y:S01]  /*54f0*/  ISETP.LT.OR P0, PT, R10, 0x19, P0 ;  /* 0x000000190a00780c */ /* 0x000fe20000701670 */
[----:B------:R-:W4:Y:S01]  /*5500*/  LDL R127, [R1+0x2ac] ;  /* 0x0002ac00017f7983 */ /* 0x000f220000100800 */
[----:B------:R-:W-:Y:S02]  /*5510*/  FMNMX.FTZ R13, R150, R13, !PT ;  /* 0x0000000d960d7209 */ /* 0x000fe40007810000 */
[----:B------:R-:W-:Y:S01]  /*5520*/  FSEL R100, R38, -INF , !P0 ;  /* 0xff80000026647808 */ /* 0x000fe20004000000 */
[----:B------:R-:W4:Y:S01]  /*5530*/  LDL R126, [R1+0x2b0] ;  /* 0x0002b000017e7983 */ /* 0x000f220000100800 */
[----:B------:R-:W-:-:S02]  /*5540*/  ISETP.NE.AND P0, PT, R32, RZ, PT ;  /* 0x000000ff2000720c */ /* 0x000fc40003f05270 */
[----:B------:R-:W-:Y:S01]  /*5550*/  FMNMX.FTZ R13, R86, R13, !PT ;  /* 0x0000000d560d7209 */ /* 0x000fe20007810000 */
[----:B------:R-:W4:Y:S01]  /*5560*/  LDL R32, [R1+0x244] ;  /* 0x0002440001207983 */ /* 0x000f220000100800 */
[----:B------:R-:W-:Y:S02]  /*5570*/  ISETP.GT.AND P0, PT, R11, 0x19, !P0 ;  /* 0x000000190b00780c */ /* 0x000fe40004704270 */
[----:B------:R-:W-:Y:S01]  /*5580*/  FMNMX.FTZ R13, R148, R13, !PT ;  /* 0x0000000d940d7209 */ /* 0x000fe20007810000 */
[----:B------:R-:W4:Y:S01]  /*5590*/  LDL R38, [R1+0x274] ;  /* 0x0002740001267983 */ /* 0x000f220000100800 */
[----:B------:R-:W-:Y:S02]  /*55a0*/  ISETP.LT.OR P0, PT, R10, 0x1a, P0 ;  /* 0x0000001a0a00780c */ /* 0x000fe40000701670 */
[----:B------:R-:W-:Y:S01]  /*55b0*/  FMNMX.FTZ R13, R84, R13, !PT ;  /* 0x0000000d540d7209 */ /* 0x000fe20007810000 */
        /* <DEDUP_REMOVED lines=14> */
[----:B------:R-:W-:Y:S01]  /*56a0*/  FMNMX.FTZ R13, R88, R13, !PT ;  /* 0x0000000d580d7209 */ /* 0x000fe20007810000 */
[----:B------:R-:W4:Y:S01]  /*56b0*/  LDL R36, [R1+0x284] ;  /* 0x0002840001247983 */ /* 0x000f220000100800 */
[----:B------:R-:W-:Y:S02]  /*56c0*/  ISETP.GT.AND P0, PT, R11, 0x21, !P0 ;  /* 0x000000210b00780c */ /* 0x000fe40004704270 */
[----:B------:R-:W-:Y:S01]  /*56d0*/  FMNMX.FTZ R13, R172, R13, !PT ;  /* 0x0000000dac0d7209 */ /* 0x000fe20007810000 */
[----:B------:R-:W4:Y:S01]  /*56e0*/  LDL R42, [R1+0x290] ;  /* 0x00029000012a7983 */ /* 0x000f220000100800 */
[----:B------:R-:W-:-:S02]  /*56f0*/  ISETP.LT.OR P0, PT, R10, 0x22, P0 ;  /* 0x000000220a00780c */ /* 0x000fc40000701670 */
[----:B------:R-:W-:Y:S01]  /*5700*/  FMNMX.FTZ R13, R78, R13, !PT ;  /* 0x0000000d4e0d7209 */ /* 0x000fe20007810000 */
[----:B------:R-:W4:Y:S01]  /*5710*/  LDL R119, [R1+0x2d4] ;  /* 0x0002d40001777983 */ /* 0x000f220000100800 */
[----:B------:R-:W-:Y:S02]  /*5720*/  FSEL R104, R43, -INF , !P0 ;  /* 0xff8000002b687808 */ /* 0x000fe40004000000 */
[----:B------:R-:W-:Y:S01]  /*5730*/  ISETP.NE.AND P0, PT, R37, RZ, PT ;  /* 0x000000ff2500720c */ /* 0x000fe20003f05270 */
[----:B------:R-:W4:Y:S01]  /*5740*/  LDL R117, [R1+0x2dc] ;  /* 0x0002dc0001757983 */ /* 0x000f220000100800 */
[----:B------:R-:W-:Y:S02]  /*5750*/  FMNMX.FTZ R13, R174, R13, !PT ;  /* 0x0000000dae0d7209 */ /* 0x000fe40007810000 */
[----:B------:R-:W-:Y:S01]  /*5760*/  ISETP.GT.AND P0, PT, R11, 0x28, !P0 ;  /* 0x000000280b00780c */ /* 0x000fe20004704270 */
[----:B------:R-:W4:Y:S01]  /*5770*/  LDL R37, [R1+0x354] ;  /* 0x0003540001257983 */ /* 0x000f220000100800 */
[----:B------:R-:W-:-:S02]  /*5780*/  FMNMX.FTZ R13, R166, R13, !PT ;  /* 0x0000000da60d7209 */ /* 0x000fc40007810000 */
[----:B------:R-:W-:Y:S01]  /*5790*/  ISETP.LT.OR P0, PT, R10, 0x29, P0 ;  /* 0x000000290a00780c */ /* 0x000fe20000701670 */
[----:B------:R-:W4:Y:S01]  /*57a0*/  LDL R39, [R1+0x2e4] ;  /* 0x0002e40001277983 */ /* 0x000f220000100800 */
[----:B------:R-:W-:Y:S02]  /*57b0*/  FMNMX.FTZ R13, R74, R13, !PT ;  /* 0x0000000d4a0d7209 */ /* 0x000fe40007810000 */
[----:B------:R-:W-:Y:S01]  /*57c0*/  FSEL R134, R46, -INF , !P0 ;  /* 0xff8000002e867808 */ /* 0x000fe20004000000 */
[----:B------:R-:W4:Y:S01]  /*57d0*/  LDL R115, [R1+0x2e8] ;  /* 0x0002e80001737983 */ /* 0x000f220000100800 */
[----:B------:R-:W-:Y:S02]  /*57e0*/  ISETP.NE.AND P0, PT, R40, RZ, PT ;  /* 0x000000ff2800720c */ /* 0x000fe40003f05270 */
[C---:B------:R-:W-:Y:S01]  /*57f0*/  ISETP.GT.AND P2, PT, R11.reuse, 0x49, !P2 ;  /* 0x000000490b00780c */ /* 0x040fe20005744270 */
[----:B------:R-:W4:Y:S01]  /*5800*/  LDL R40, [R1+0x248] ;  /* 0x0002480001287983 */ /* 0x000f220000100800 */
[----:B------:R-:W-:-:S02]  /*5810*/  ISETP.GT.AND P0, PT, R11, 0x29, !P0 ;  /* 0x000000290b00780c */ /* 0x000fc40004704270 */
[----:B------:R-:W-:Y:S01]  /*5820*/  FMNMX.FTZ R13, R76, R13, !PT ;  /* 0x0000000d4c0d7209 */ /* 0x000fe20007810000 */
[----:B------:R-:W4:Y:S01]  /*5830*/  LDL R46, [R1+0x28c] ;  /* 0x00028c00012e7983 */ /* 0x000f220000100800 */
[C---:B------:R-:W-:Y:S02]  /*5840*/  ISETP.LT.OR P0, PT, R10.reuse, 0x2a, P0 ;  /* 0x0000002a0a00780c */ /* 0x040fe40000701670 */
[----:B------:R-:W-:Y:S01]  /*5850*/  ISETP.GT.AND P3, PT, R11, 0x50, !P3 ;  /* 0x000000500b00780c */ /* 0x000fe20005f64270 */
[----:B------:R-:W4:Y:S01]  /*5860*/  LDL R113, [R1+0x2f0] ;  /* 0x0002f00001717983 */ /* 0x000f220000100800 */
[----:B------:R-:W-:Y:S02]  /*5870*/  FSEL R106, R47, -INF , !P0 ;  /* 0xff8000002f6a7808 */ /* 0x000fe40004000000 */
[----:B------:R-:W-:Y:S01]  /*5880*/  ISETP.NE.AND P0, PT, R41, RZ, PT ;  /* 0x000000ff2900720c */ /* 0x000fe20003f05270 */
[----:B------:R-:W4:Y:S01]  /*5890*/  LDL R111, [R1+0x2f8] ;  /* 0x0002f800016f7983 */ /* 0x000f220000100800 */
[----:B------:R-:W-:-:S02]  /*58a0*/  ISETP.LT.OR P2, PT, R10, 0x4a, P2 ;  /* 0x0000004a0a00780c */ /* 0x000fc40001741670 */
[C---:B------:R-:W-:Y:S01]  /*58b0*/  ISETP.GT.AND P0, PT, R11.reuse, 0x30, !P0 ;  /* 0x000000300b00780c */ /* 0x040fe20004704270 */
[----:B------:R-:W4:Y:S01]  /*58c0*/  LDL R109, [R1+0x304] ;  /* 0x00030400016d7983 */ /* 0x000f220000100800 */
[----:B------:R-:W-:Y:S02]  /*58d0*/  FMNMX.FTZ R13, R164, R13, !PT ;  /* 0x0000000da40d7209 */ /* 0x000fe40007810000 */
[----:B------:R-:W-:Y:S01]  /*58e0*/  ISETP.LT.OR P0, PT, R10, 0x31, P0 ;  /* 0x000000310a00780c */ /* 0x000fe20000701670 */
[----:B------:R-:W4:Y:S01]  /*58f0*/  LDL R107, [R1+0x30c] ;  /* 0x00030c00016b7983 */ /* 0x000f220000100800 */
[----:B------:R-:W-:Y:S02]  /*5900*/  ISETP.GT.AND P4, PT, R11, 0x51, !P4 ;  /* 0x000000510b00780c */ /* 0x000fe40006784270 */
[----:B------:R-:W-:Y:S01]  /*5910*/  FSEL R102, R50, -INF , !P0 ;  /* 0xff80000032667808 */ /* 0x000fe20004000000 */
[----:B------:R-:W4:Y:S01]  /*5920*/  LDL R105, [R1+0x314] ;  /* 0x0003140001697983 */ /* 0x000f220000100800 */
[----:B------:R-:W-:-:S02]  /*5930*/  ISETP.NE.AND P0, PT, R45, RZ, PT ;  /* 0x000000ff2d00720c */ /* 0x000fc40003f05270 */
[C---:B------:R-:W-:Y:S01]  /*5940*/  ISETP.LT.OR P3, PT, R10.reuse, 0x51, P3 ;  /* 0x000000510a00780c */ /* 0x040fe20001f61670 */
[----:B------:R-:W4:Y:S01]  /*5950*/  LDL R45, [R1+0x1f0] ;  /* 0x0001f000012d7983 */ /* 0x000f220000100800 */
[----:B------:R-:W-:Y:S02]  /*5960*/  ISETP.GT.AND P0, PT, R11, 0x31, !P0 ;  /* 0x000000310b00780c */ /* 0x000fe40004704270 */
[----:B------:R-:W-:Y:S01]  /*5970*/  FSEL R116, R63, -INF , !P2 ;  /* 0xff8000003f747808 */ /* 0x000fe20005000000 */
[----:B------:R-:W4:Y:S01]  /*5980*/  LDL R50, [R1+0x27c] ;  /* 0x00027c0001327983 */ /* 0x000f220000100800 */
[----:B------:R-:W-:Y:S02]  /*5990*/  ISETP.LT.OR P0, PT, R10, 0x32, P0 ;  /* 0x000000320a00780c */ /* 0x000fe40000701670 */
[----:B------:R-:W-:Y:S01]  /*59a0*/  FMNMX.FTZ R13, R20, R13, !PT ;  /* 0x0000000d140d7209 */ /* 0x000fe20007810000 */
[----:B------:R-:W4:Y:S01]  /*59b0*/  LDL R103, [R1+0x320] ;  /* 0x0003200001677983 */ /* 0x000f220000100800 */
[----:B------:R-:W-:-:S02]  /*59c0*/  FSEL R220, R51, -INF , !P0 ;  /* 0xff80000033dc7808 */ /* 0x000fc40004000000 */
[----:B------:R-:W-:Y:S01]  /*59d0*/  ISETP.NE.AND P0, PT, R48, RZ, PT ;  /* 0x000000ff3000720c */ /* 0x000fe20003f05270 */
[----:B------:R-:W4:Y:S01]  /*59e0*/  LDL R101, [R1+0x328] ;  /* 0x0003280001657983 */ /* 0x000f220000100800 */
[C---:B------:R-:W-:Y:S02]  /*59f0*/  ISETP.GT.AND P5, PT, R11.reuse, 0x58, !P5 ;  /* 0x000000580b00780c */ /* 0x040fe40006fa4270 */
[----:B------:R-:W-:Y:S01]  /*5a00*/  ISETP.GT.AND P0, PT, R11, 0x38, !P0 ;  /* 0x000000380b00780c */ /* 0x000fe20004704270 */
[----:B------:R-:W4:Y:S01]  /*5a10*/  LDL R48, [R1+0x280] ;  /* 0x0002800001307983 */ /* 0x000f220000100800 */
[C---:B------:R-:W-:Y:S02]  /*5a20*/  ISETP.LT.OR P4, PT, R10.reuse, 0x52, P4 ;  /* 0x000000520a00780c */ /* 0x040fe40002781670 */
[----:B------:R-:W-:Y:S01]  /*5a30*/  ISETP.LT.OR P0, PT, R10, 0x39, P0 ;  /* 0x000000390a00780c */ /* 0x000fe20000701670 */
[----:B------:R-:W4:Y:S01]  /*5a40*/  LDL R99, [R1+0x330] ;  /* 0x0003300001637983 */ /* 0x000f220000100800 */
[----:B------:R-:W-:-:S02]  /*5a50*/  FSEL R118, R66, -INF , !P3 ;  /* 0xff80000042767808 */ /* 0x000fc40005800000 */
[----:B------:R-:W-:Y:S01]  /*5a60*/  FSEL R14, R54, -INF , !P0 ;  /* 0xff800000360e7808 */ /* 0x000fe20004000000 */
[----:B------:R-:W4:Y:S01]  /*5a70*/  LDL R66, [R1+0x260] ;  /* 0x0002600001427983 */ /* 0x000f220000100800 */
[----:B------:R-:W-:Y:S02]  /*5a80*/  ISETP.NE.AND P0, PT, R49, RZ, PT ;  /* 0x000000ff3100720c */ /* 0x000fe40003f05270 */
[----:B------:R-:W-:Y:S01]  /*5a90*/  FMNMX.FTZ R13, R72, R13, !PT ;  /* 0x0000000d480d7209 */ /* 0x000fe20007810000 */
        /* <DEDUP_REMOVED lines=8> */
[C---:B------:R-:W-:Y:S01]  /*5b20*/  ISETP.GT.AND P0, PT, R11.reuse, 0x40, !P1 ;  /* 0x000000400b00780c */ /* 0x040fe20004f04270 */
[----:B------:R-:W4:Y:S01]  /*5b30*/  LDL R93, [R1+0x34c] ;  /* 0x00034c00015d7983 */ /* 0x000f220000100800 */
[----:B------:R-:W-:Y:S02]  /*5b40*/  ISETP.NE.AND P1, PT, R56, RZ, PT ;  /* 0x000000ff3800720c */ /* 0x000fe40003f25270 */
[----:B------:R-:W-:Y:S01]  /*5b50*/  ISETP.LT.OR P0, PT, R10, 0x41, P0 ;  /* 0x000000410a00780c */ /* 0x000fe20000701670 */
[----:B------:R-:W4:Y:S01]  /*5b60*/  LDL R56, [R1+0x24c] ;  /* 0x00024c0001387983 */ /* 0x000f220000100800 */
[----:B------:R-:W-:-:S02]  /*5b70*/  ISETP.GT.AND P1, PT, R11, 0x48, !P1 ;  /* 0x000000480b00780c */ /* 0x000fc40004f24270 */
[----:B------:R-:W-:Y:S01]  /*5b80*/  FSEL R96, R58, -INF , !P0 ;  /* 0xff8000003a607808 */ /* 0x000fe20004000000 */
[----:B------:R-:W4:Y:S01]  /*5b90*/  LDL R91, [R1+0x358] ;  /* 0x00035800015b7983 */ /* 0x000f220000100800 */
[----:B------:R-:W-:Y:S02]  /*5ba0*/  ISETP.GT.AND P0, PT, R11, RZ, !P6 ;  /* 0x000000ff0b00720c */ /* 0x000fe40007704270 */
[C---:B------:R-:W-:Y:S01]  /*5bb0*/  ISETP.LT.OR P1, PT, R10.reuse, 0x49, P1 ;  /* 0x000000490a00780c */ /* 0x040fe20000f21670 */
[----:B------:R-:W4:Y:S01]  /*5bc0*/  LDL R58, [R1+0x250] ;  /* 0x00025000013a7983 */ /* 0x000f220000100800 */
[----:B------:R-:W-:Y:S02]  /*5bd0*/  ISETP.LT.OR P0, PT, R10, 0x1, P0 ;  /* 0x000000010a00780c */ /* 0x000fe40000701670 */
[----:B------:R-:W-:Y:S01]  /*5be0*/  FSEL R114, R62, -INF , !P1 ;  /* 0xff8000003e727808 */ /* 0x000fe20004800000 */
        /* <DEDUP_REMOVED lines=13> */
[----:B------:R-:W-:Y:S02]  /*5cc0*/  FMNMX.FTZ R9, R98, R9, !PT ;  /* 0x0000000962097209 */ /* 0x000fe40007810000 */
[----:B------:R-:W-:Y:S01]  /*5cd0*/  ISETP.NE.AND P6, PT, R24, RZ, PT ;  /* 0x000000ff1800720c */ /* 0x000fe20003fc5270 */
[----:B------:R-:W4:Y:S01]  /*5ce0*/  LDL R83, [R1+0x37c] ;  /* 0x00037c0001537983 */ /* 0x000f220000100800 */
[----:B------:R-:W-:Y:S02]  /*5cf0*/  FMNMX.FTZ R9, R138, R9, !PT ;  /* 0x000000098a097209 */ /* 0x000fe40007810000 */
[----:B------:R-:W-:Y:S01]  /*5d00*/  ISETP.GT.AND P6, PT, R11, 0x59, !P6 ;  /* 0x000000590b00780c */ /* 0x000fe200077c4270 */
[----:B------:R-:W4:Y:S01]  /*5d10*/  LDL.64 R24, [R1+0x88] ;  /* 0x0000880001187983 */ /* 0x000f220000100a00 */
[----:B------:R-:W-:-:S02]  /*5d20*/  FMNMX.FTZ R9, R100, R9, !PT ;  /* 0x0000000964097209 */ /* 0x000fc40007810000 */
[----:B------:R-:W-:Y:S01]  /*5d30*/  FMNMX.FTZ R13, R44, R13, !PT ;  /* 0x0000000d2c0d7209 */ /* 0x000fe20007810000 */
[----:B------:R-:W4:Y:S01]  /*5d40*/  LDL R81, [R1+0x384] ;  /* 0x0003840001517983 */ /* 0x000f220000100800 */
[----:B------:R-:W-:Y:S02]  /*5d50*/  FMNMX.FTZ R9, R132, R9, !PT ;  /* 0x0000000984097209 */ /* 0x000fe40007810000 */
[----:B------:R-:W-:Y:S01]  /*5d60*/  ISETP.LT.OR P6, PT, R10, 0x5a, P6 ;  /* 0x0000005a0a00780c */ /* 0x000fe200037c1670 */
[----:B------:R-:W4:Y:S01]  /*5d70*/  LDL R79, [R1+0x390] ;  /* 0x00039000014f7983 */ /* 0x000f220000100800 */
[----:B------:R-:W-:Y:S02]  /*5d80*/  FMNMX.FTZ R9, R136, R9, !PT ;  /* 0x0000000988097209 */ /* 0x000fe40007810000 */
[----:B------:R-:W-:Y:S01]  /*5d90*/  FSEL R112, R70, -INF , !P5 ;  /* 0xff80000046707808 */ /* 0x000fe20006800000 */
[----:B------:R-:W4:Y:S01]  /*5da0*/  LDL R77, [R1+0x398] ;  /* 0x00039800014d7983 */ /* 0x000f220000100800 */
[----:B------:R-:W-:-:S02]  /*5db0*/  FMNMX.FTZ R9, R104, R9, !PT ;  /* 0x0000000968097209 */ /* 0x000fc40007810000 */
[----:B------:R-:W-:Y:S01]  /*5dc0*/  FMNMX.FTZ R8, R94, R13, !PT ;  /* 0x0000000d5e087209 */ /* 0x000fe20007810000 */
[----:B------:R-:W4:Y:S01]  /*5dd0*/  LDL R70, [R1+0x268] ;  /* 0x0002680001467983 */ /* 0x000f220000100800 */
[----:B------:R-:W-:Y:S02]  /*5de0*/  FMNMX.FTZ R9, R134, R9, !PT ;  /* 0x0000000986097209 */ /* 0x000fe40007810000 */
[----:B------:R-:W-:Y:S01]  /*5df0*/  FSEL R120, R71, -INF , !P6 ;  /* 0xff80000047787808 */ /* 0x000fe20007000000 */
[----:B------:R-:W0:Y:S01]  /*5e00*/  SHFL.BFLY PT, R11, R8, 0x2, 0x1f ;  /* 0x0c401f00080b7f89 */ /* 0x000e2200000e0000 */
[----:B------:R-:W-:-:S03]  /*5e10*/  FMNMX.FTZ R9, R106, R9, !PT ;  /* 0x000000096a097209 */ /* 0x000fc60007810000 */
[----:B------:R-:W4:Y:S01]  /*5e20*/  LDL R75, [R1+0x3a0] ;  /* 0x0003a000014b7983 */ /* 0x000f220000100800 */
        /* <DEDUP_REMOVED lines=23> */
[----:B------:R-:W4:Y:S04]  /*5fa0*/  LDL R51, [R1+0x410] ;  /* 0x0004100001337983 */ /* 0x000f280000100800 */
[----:B------:R-:W-:Y:S04]  /*5fb0*/  STL.64 [R1+0x200], R8 ;  /* 0x0002000801007387 */ /* 0x000fe80000100a00 */
[----:B------:R-:W4:Y:S01]  /*5fc0*/  LDL R13, [R1+0x204] ;  /* 0x00020400010d7983 */ /* 0x000f220000100800 */
[----:B0-----:R-:W-:-:S03]  /*5fd0*/  FMNMX.FTZ R10, R8, R11, !PT ;  /* 0x0000000b080a7209 */ /* 0x001fc60007810000 */
[----:B---3--:R-:W-:Y:S04]  /*5fe0*/  STL [R1+0x254], R60 ;  /* 0x0002543c01007387 */ /* 0x008fe80000100800 */
[----:B------:R-:W0:Y:S04]  /*5ff0*/  SHFL.BFLY PT, R11, R10, 0x1, 0x1f ;  /* 0x0c201f000a0b7f89 */ /* 0x000e2800000e0000 */
[----:B--2---:R1:W-:Y:S04]  /*6000*/  STL [R1+0x29c], R27 ;  /* 0x00029c1b01007387 */ /* 0x0043e80000100800 */
[----:B----4-:R2:W-:Y:S04]  /*6010*/  STL [R1+0x288], R28 ;  /* 0x0002881c01007387 */ /* 0x0105e80000100800 */
[----:B------:R3:W-:Y:S04]  /*6020*/  STL [R1+0x298], R31 ;  /* 0x0002981f01007387 */ /* 0x0007e80000100800 */
[----:B-1----:R-:W4:Y:S04]  /*6030*/  LDL R27, [R1+0x418] ;  /* 0x00041800011b7983 */ /* 0x002f280000100800 */
[----:B--2---:R-:W2:Y:S01]  /*6040*/  LDL R28, [R1+0x3a8] ;  /* 0x0003a800011c7983 */ /* 0x004ea20000100800 */
[----:B0-----:R-:W-:-:S03]  /*6050*/  FMNMX.FTZ R12, R10, R11, !PT ;  /* 0x0000000b0a0c7209 */ /* 0x001fc60007810000 */
[----:B---3--:R-:W3:Y:S04]  /*6060*/  LDL R31, [R1+0x3e0] ;  /* 0x0003e000011f7983 */ /* 0x008ee80000100800 */
[----:B------:R-:W-:Y:S04]  /*6070*/  STL [R1+0x200], R12 ;  /* 0x0002000c01007387 */ /* 0x000fe80000100800 */
[----:B------:R-:W4:Y:S04]  /*6080*/  LDL R122, [R1+0x200] ;  /* 0x00020000017a7983 */ /* 0x000f280000100800 */
[----:B------:R0:W-:Y:S04]  /*6090*/  STL [R1+0x294], R34 ;  /* 0x0002942201007387 */ /* 0x0001e80000100800 */
[----:B------:R1:W-:Y:S04]  /*60a0*/  STL [R1+0x278], R30 ;  /* 0x0002781e01007387 */ /* 0x0003e80000100800 */
[----:B------:R-:W-:Y:S04]  /*60b0*/  STL [R1+0x25c], R64 ;  /* 0x00025c4001007387 */ /* 0x000fe80000100800 */
[----:B0-----:R-:W2:Y:S04]  /*60c0*/  LDL R34, [R1+0x3fc] ;  /* 0x0003fc0001227983 */ /* 0x001ea80000100800 */
[----:B------:R0:W-:Y:S04]  /*60d0*/  STL [R1+0x244], R32 ;  /* 0x0002442001007387 */ /* 0x0001e80000100800 */
[----:B-1----:R-:W3:Y:S04]  /*60e0*/  LDL R30, [R1+0x338] ;  /* 0x00033800011e7983 */ /* 0x002ee80000100800 */
[----:B------:R-:W-:Y:S04]  /*60f0*/  STL [R1+0x264], R68 ;  /* 0x0002644401007387 */ /* 0x000fe80000100800 */
[----:B0-----:R-:W3:Y:S04]  /*6100*/  LDL R32, [R1+0x2cc] ;  /* 0x0002cc0001207983 */ /* 0x001ee80000100800 */
[----:B------:R-:W-:Y:S04]  /*6110*/  STL [R1+0x270], R52 ;  /* 0x0002703401007387 */ /* 0x000fe80000100800 */
[----:B------:R0:W-:Y:S04]  /*6120*/  STL [R1+0x274], R38 ;  /* 0x0002742601007387 */ /* 0x0001e80000100800 */
[----:B------:R1:W-:Y:S04]  /*6130*/  STL [R1+0x284], R36 ;  /* 0x0002842401007387 */ /* 0x0003e80000100800 */
[----:B------:R-:W-:Y:S04]  /*6140*/  STL [R1+0x290], R42 ;  /* 0x0002902a01007387 */ /* 0x000fe80000100800 */
[----:B0-----:R-:W3:Y:S04]  /*6150*/  LDL R38, [R1+0x31c] ;  /* 0x00031c0001267983 */ /* 0x001ee80000100800 */
[----:B-1----:R-:W3:Y:S04]  /*6160*/  LDL R36, [R1+0x38c] ;  /* 0x00038c0001247983 */ /* 0x002ee80000100800 */
[----:B------:R-:W3:Y:S04]  /*6170*/  LDL R68, [R1+0x3c0] ;  /* 0x0003c00001447983 */ /* 0x000ee80000100800 */
[----:B------:R-:W3:Y:S04]  /*6180*/  LDL R64, [R1+0x3d4] ;  /* 0x0003d40001407983 */ /* 0x000ee80000100800 */
[----:B------:R-:W3:Y:S04]  /*6190*/  LDL R60, [R1+0x3e8] ;  /* 0x0003e800013c7983 */ /* 0x000ee80000100800 */
[----:B------:R0:W-:Y:S04]  /*61a0*/  STL [R1+0x248], R40 ;  /* 0x0002482801007387 */ /* 0x0001e80000100800 */
[----:B------:R1:W-:Y:S04]  /*61b0*/  STL [R1+0x28c], R46 ;  /* 0x00028c2e01007387 */ /* 0x0003e80000100800 */
[----:B------:R-:W3:Y:S04]  /*61c0*/  LDL R52, [R1+0x40c] ;  /* 0x00040c0001347983 */ /* 0x000ee80000100800 */
[----:B0-----:R-:W3:Y:S04]  /*61d0*/  LDL R40, [R1+0x2b4] ;  /* 0x0002b40001287983 */ /* 0x001ee80000100800 */
[----:B------:R-:W3:Y:S04]  /*61e0*/  LDL R49, [R1+0x41c] ;  /* 0x00041c0001317983 */ /* 0x000ee80000100800 */
[----:B------:R-:W3:Y:S04]  /*61f0*/  LDL R47, [R1+0x424] ;  /* 0x00042400012f7983 */ /* 0x000ee80000100800 */
[----:B-1----:R-:W3:Y:S04]  /*6200*/  LDL R46, [R1+0x428] ;  /* 0x00042800012e7983 */ /* 0x002ee80000100800 */
[----:B------:R-:W3:Y:S04]  /*6210*/  LDL R43, [R1+0x430] ;  /* 0x00043000012b7983 */ /* 0x000ee80000100800 */
[----:B------:R0:W-:Y:S04]  /*6220*/  STL [R1+0x27c], R50 ;  /* 0x00027c3201007387 */ /* 0x0001e80000100800 */
[----:B------:R-:W3:Y:S04]  /*6230*/  LDL R42, [R1+0x438] ;  /* 0x00043800012a7983 */ /* 0x000ee80000100800 */
[----:B------:R-:W3:Y:S04]  /*6240*/  LDL R41, [R1+0x43c] ;  /* 0x00043c0001297983 */ /* 0x000ee80000100800 */
[----:B------:R1:W-:Y:S04]  /*6250*/  STL [R1+0x280], R48 ;  /* 0x0002803001007387 */ /* 0x0003e80000100800 */
[----:B0-----:R-:W3:Y:S04]  /*6260*/  LDL R50, [R1+0x414] ;  /* 0x0004140001327983 */ /* 0x001ee80000100800 */
[----:B------:R0:W-:Y:S04]  /*6270*/  STL [R1+0x260], R66 ;  /* 0x0002604201007387 */ /* 0x0001e80000100800 */
[----:B------:R0:W-:Y:S04]  /*6280*/  STL [R1+0x26c], R54 ;  /* 0x00026c3601007387 */ /* 0x0001e80000100800 */
[----:B-1----:R-:W3:Y:S04]  /*6290*/  LDL R48, [R1+0x420] ;  /* 0x0004200001307983 */ /* 0x002ee80000100800 */
[----:B0-----:R-:W3:Y:S04]  /*62a0*/  LDL R66, [R1+0x3cc] ;  /* 0x0003cc0001427983 */ /* 0x001ee80000100800 */
[----:B------:R-:W3:Y:S04]  /*62b0*/  LDL R54, [R1+0x404] ;  /* 0x0004040001367983 */ /* 0x000ee80000100800 */
[----:B------:R0:W-:Y:S04]  /*62c0*/  STL [R1+0x240], R26 ;  /* 0x0002401a01007387 */ /* 0x0001e80000100800 */
[----:B0-----:R-:W3:Y:S04]  /*62d0*/  LDL R26, [R1+0x2a0] ;  /* 0x0002a000011a7983 */ /* 0x001ee80000100800 */
[----:B------:R-:W0:Y:S02]  /*62e0*/  SHFL.BFLY PT, R8, R13, 0x2, 0x1f ;  /* 0x0c401f000d087f89 */ /* 0x000e2400000e0000 */
[----:B0-----:R-:W-:-:S05]  /*62f0*/  FMNMX.FTZ R8, R8, R13, !PT ;  /* 0x0000000d08087209 */ /* 0x001fca0007810000 */
[----:B------:R-:W0:Y:S01]  /*6300*/  SHFL.BFLY PT, R9, R8, 0x1, 0x1f ;  /* 0x0c201f0008097f89 */ /* 0x000e2200000e0000 */
[----:B------:R0:W-:Y:S01]  /*6310*/  BAR.SYNC.DEFER_BLOCKING R6, 0x100 ;  /* 0x000400060000751d */ /* 0x0001e20000010000 */
[----:B----4-:R-:W-:Y:S01]  /*6320*/  FMUL.FTZ R10, R15, R122 ;  /* 0x0000007a0f0a7220 */ /* 0x010fe20000410000 */
[----:B------:R-:W-:-:S04]  /*6330*/  FSETP.NEU.FTZ.AND P0, PT, R122, -INF , PT ;  /* 0xff8000007a00780b */ /* 0x000fc80003f1d000 */
[----:B------:R-:W-:Y:S01]  /*6340*/  STL [R1+0x24c], R56 ;  /* 0x00024c3801007387 */ /* 0x000fe20000100800 */
[----:B------:R-:W-:-:S03]  /*6350*/  FSEL R11, R10, RZ, P0 ;  /* 0x000000ff0a0b7208 */ /* 0x000fc60000000000 */
[----:B------:R-:W-:Y:S01]  /*6360*/  STL [R1+0x250], R58 ;  /* 0x0002503a01007387 */ /* 0x000fe20000100800 */
[----:B0-----:R-:W-:-:S03]  /*6370*/  FMNMX.FTZ R6, R8, R9, !PT ;  /* 0x0000000908067209 */ /* 0x001fc60007810000 */
[----:B------:R-:W-:Y:S01]  /*6380*/  STL [R1+0x258], R62 ;  /* 0x0002583e01007387 */ /* 0x000fe20000100800 */
[C---:B------:R-:W-:Y:S01]  /*6390*/  FSETP.NEU.FTZ.AND P0, PT, R6.reuse, -INF , PT ;  /* 0xff8000000600780b */ /* 0x040fe20003f1d000 */
[-C--:B------:R-:W-:Y:S01]  /*63a0*/  FMUL.FTZ R8, R6, R15.reuse ;  /* 0x0000000f06087220 */ /* 0x080fe20000410000 */
[-CC-:B------:R-:W-:Y:S01]  /*63b0*/  FFMA.FTZ R10, R44, R15.reuse, -R11.reuse ;  /* 0x0000000f2c0a7223 */ /* 0x180fe2000001080b */
[-CC-:B------:R-:W-:Y:S01]  /*63c0*/  FFMA.FTZ R152, R152, R15.reuse, -R11.reuse ;  /* 0x0000000f98987223 */ /* 0x180fe2000001080b */
[-CC-:B------:R-:W-:Y:S01]  /*63d0*/  FFMA.FTZ R130, R130, R15.reuse, -R11.reuse ;  /* 0x0000000f82827223 */ /* 0x180fe2000001080b */
[-CC-:B------:R-:W-:Y:S01]  /*63e0*/  FFMA.FTZ R153, R92, R15.reuse, -R11.reuse ;  /* 0x0000000f5c997223 */ /* 0x180fe2000001080b */
[----:B------:R-:W-:Y:S01]  /*63f0*/  FSEL R29, R8, RZ, P0 ;  /* 0x000000ff081d7208 */ /* 0x000fe20000000000 */
        /* <DEDUP_REMOVED lines=18> */
[-C--:B------:R-:W-:Y:S01]  /*6520*/  FFMA.FTZ R9, R72, R15.reuse, -R11 ;  /* 0x0000000f48097223 */ /* 0x080fe2000001080b */
[----:B------:R-:W-:Y:S01]  /*6530*/  FFMA.FTZ R221, R14, R15, -R29 ;  /* 0x0000000f0edd7223 */ /* 0x000fe2000001081d */
[----:B------:R-:W-:-:S02]  /*6540*/  IMAD R44, R45, 0xc00, R24 ;  /* 0x00000c002d2c7824 */ /* 0x000fc400078e0218 */
[-C--:B------:R-:W-:Y:S01]  /*6550*/  FFMA.FTZ R11, R94, R15.reuse, -R11 ;  /* 0x0000000f5e0b7223 */ /* 0x080fe2000001080b */
        /* <DEDUP_REMOVED lines=22> */
[----:B------:R-:W4:Y:S01]  /*66c0*/  LDL R24, [R1+0x300] ;  /* 0x0003000001187983 */ /* 0x000f220000100800 */
[----:B------:R-:W-:-:S03]  /*66d0*/  FFMA.FTZ R15, R120, R15, -R29 ;  /* 0x0000000f780f7223 */ /* 0x000fc6000001081d */
[----:B------:R-:W4:Y:S04]  /*66e0*/  LDL R29, [R1+0x370] ;  /* 0x00037000011d7983 */ /* 0x000f280000100800 */
[----:B------:R-:W4:Y:S04]  /*66f0*/  LDL R45, [R1+0x42c] ;  /* 0x00042c00012d7983 */ /* 0x000f280000100800 */
[----:B------:R0:W-:Y:S04]  /*6700*/  STL [R1+0x268], R70 ;  /* 0x0002684601007387 */ /* 0x0001e80000100800 */
        /* <DEDUP_REMOVED lines=28> */
[----:B------:R-:W4:Y:S04]  /*68d0*/  LDL R58, [R1+0x3f0] ;  /* 0x0003f000013a7983 */ /* 0x000f280000100800 */
[----:B------:R-:W4:Y:S01]  /*68e0*/  LDL R56, [R1+0x3f8] ;  /* 0x0003f80001387983 */ /* 0x000f220000100800 */
[----:B------:R-:W-:Y:S08]  /*68f0*/  MUFU.EX2 R152, R152 ;  /* 0x0000009800987308 */ /* 0x000ff00000000800 */
[----:B------:R-:W0:Y:S08]  /*6900*/  MUFU.EX2 R130, R130 ;  /* 0x0000008200827308 */ /* 0x000e300000000800 */
[----:B------:R-:W1:Y:S08]  /*6910*/  MUFU.EX2 R153, R153 ;  /* 0x0000009900997308 */ /* 0x000e700000000800 */
[----:B------:R-:W3:Y:S01]  /*6920*/  MUFU.EX2 R135, R135 ;  /* 0x0000008700877308 */ /* 0x000ee20000000800 */
[----:B--2---:R0:W-:Y:S07]  /*6930*/  STL [R1+0x3fc], R34 ;  /* 0x0003fc2201007387 */ /* 0x0041ee0000100800 */
[----:B------:R-:W-:Y:S08]  /*6940*/  MUFU.EX2 R143, R143 ;  /* 0x0000008f008f7308 */ /* 0x000ff00000000800 */
[----:B------:R-:W2:Y:S01]  /*6950*/  MUFU.EX2 R142, R142 ;  /* 0x0000008e008e7308 */ /* 0x000ea20000000800 */
[----:B0-----:R-:W-:-:S07]  /*6960*/  FADD.FTZ R34, R152, R130 ;  /* 0x0000008298227221 */ /* 0x001fce0000010000 */
[----:B------:R-:W0:Y:S08]  /*6970*/  MUFU.EX2 R151, R151 ;  /* 0x0000009700977308 */ /* 0x000e300000000800 */
[----:B------:R-:W0:Y:S01]  /*6980*/  MUFU.EX2 R141, R141 ;  /* 0x0000008d008d7308 */ /* 0x000e220000000800 */
[----:B-1----:R-:W-:-:S07]  /*6990*/  FADD.FTZ R34, R153, R34 ;  /* 0x0000002299227221 */ /* 0x002fce0000010000 */
[----:B------:R-:W1:Y:S01]  /*69a0*/  MUFU.EX2 R150, R150 ;  /* 0x0000009600967308 */ /* 0x000e620000000800 */
[----:B---3--:R3:W-:Y:S07]  /*69b0*/  STL [R1+0x38c], R36 ;  /* 0x00038c2401007387 */ /* 0x0087ee0000100800 */
[----:B------:R-:W1:Y:S01]  /*69c0*/  MUFU.EX2 R140, R140 ;  /* 0x0000008c008c7308 */ /* 0x000e620000000800 */
[----:B---3--:R-:W-:-:S07]  /*69d0*/  FADD.FTZ R36, R135, R34 ;  /* 0x0000002287247221 */ /* 0x008fce0000010000 */
[----:B------:R-:W3:Y:S01]  /*69e0*/  MUFU.EX2 R149, R149 ;  /* 0x0000009500957308 */ /* 0x000ee20000000800 */
[----:B--2---:R-:W-:-:S07]  /*69f0*/  FADD.FTZ R34, R143, R142 ;  /* 0x0000008e8f227221 */ /* 0x004fce0000010000 */
[----:B------:R-:W2:Y:S01]  /*6a00*/  MUFU.EX2 R139, R139 ;  /* 0x0000008b008b7308 */ /* 0x000ea20000000800 */
[----:B------:R0:W-:Y:S07]  /*6a10*/  STL [R1+0x354], R37 ;  /* 0x0003542501007387 */ /* 0x0001ee0000100800 */
[----:B------:R-:W2:Y:S01]  /*6a20*/  MUFU.EX2 R148, R148 ;  /* 0x0000009400947308 */ /* 0x000ea20000000800 */
[----:B------:R1:W-:Y:S01]  /*6a30*/  STL [R1+0x3c4], R35 ;  /* 0x0003c42301007387 */ /* 0x0003e20000100800 */
[----:B0-----:R-:W-:-:S06]  /*6a40*/  FADD.FTZ R37, R151, R36 ;  /* 0x0000002497257221 */ /* 0x001fcc0000010000 */
[----:B------:R-:W0:Y:S01]  /*6a50*/  MUFU.EX2 R138, R138 ;  /* 0x0000008a008a7308 */ /* 0x000e220000000800 */
[----:B------:R3:W-:Y:S01]  /*6a60*/  STL [R1+0x3e0], R31 ;  /* 0x0003e01f01007387 */ /* 0x0007e20000100800 */
[----:B-1----:R-:W-:-:S03]  /*6a70*/  FADD.FTZ R35, R141, R34 ;  /* 0x000000228d237221 */ /* 0x002fc60000010000 */
[----:B------:R1:W-:Y:S03]  /*6a80*/  STL [R1+0x418], R27 ;  /* 0x0004181b01007387 */ /* 0x0003e60000100800 */
[----:B------:R-:W0:Y:S01]  /*6a90*/  MUFU.EX2 R147, R147 ;  /* 0x0000009300937308 */ /* 0x000e220000000800 */
[----:B------:R-:W-:Y:S01]  /*6aa0*/  FADD.FTZ R36, R150, R37 ;  /* 0x0000002596247221 */ /* 0x000fe20000010000 */
[----:B---3--:R-:W-:-:S06]  /*6ab0*/  IMAD.MOV.U32 R31, RZ, RZ, R25 ;  /* 0x000000ffff1f7224 */ /* 0x008fcc00078e0019 */
[----:B------:R-:W3:Y:S01]  /*6ac0*/  MUFU.EX2 R137, R137 ;  /* 0x0000008900897308 */ /* 0x000ee20000000800 */
[----:B-1----:R-:W-:Y:S01]  /*6ad0*/  IMAD.MOV.U32 R27, RZ, RZ, R25 ;  /* 0x000000ffff1b7224 */ /* 0x002fe200078e0019 */
[----:B------:R1:W-:Y:S01]  /*6ae0*/  STL [R1+0x3a8], R28 ;  /* 0x0003a81c01007387 */ /* 0x0003e20000100800 */
[----:B------:R-:W-:Y:S01]  /*6af0*/  FADD.FTZ R34, R140, R35 ;  /* 0x000000238c227221 */ /* 0x000fe20000010000 */
[----:B------:R-:W-:-:S04]  /*6b00*/  R2UR UR15, R31 ;  /* 0x000000001f0f72ca */ /* 0x000fc800000e0000 */
[----:B------:R-:W3:Y:S01]  /*6b10*/  MUFU.EX2 R146, R146 ;  /* 0x0000009200927308 */ /* 0x000ee20000000800 */
[----:B------:R2:W-:Y:S01]  /*6b20*/  STL [R1+0x2a0], R26 ;  /* 0x0002a01a01007387 */ /* 0x0005e20000100800 */
[----:B------:R-:W-:Y:S01]  /*6b30*/  R2UR UR11, R27 ;  /* 0x000000001b0b72ca */ /* 0x000fe200000e0000 */
[----:B-1----:R-:W-:-:S05]  /*6b40*/  VIADD R28, R44, 0x180 ;  /* 0x000001802c1c7836 */ /* 0x002fca0000000000 */
[----:B------:R-:W1:Y:S01]  /*6b50*/  MUFU.EX2 R132, R132 ;  /* 0x0000008400847308 */ /* 0x000e620000000800 */
[----:B------:R-:W-:Y:S01]  /*6b60*/  FADD.FTZ R31, R149, R36 ;  /* 0x00000024951f7221 */ /* 0x000fe20000010000 */
[----:B--2---:R-:W-:Y:S02]  /*6b70*/  VIADD R26, R44, 0x80 ;  /* 0x000000802c1a7836 */ /* 0x004fe40000000000 */
[----:B------:R-:W-:-:S04]  /*6b80*/  FADD.FTZ R27, R139, R34 ;  /* 0x000000228b1b7221 */ /* 0x000fc80000010000 */
[----:B------:R-:W2:Y:S01]  /*6b90*/  MUFU.EX2 R145, R145 ;  /* 0x0000009100917308 */ /* 0x000ea20000000800 */
[----:B------:R-:W-:Y:S01]  /*6ba0*/  R2UR UR18, R28 ;  /* 0x000000001c1272ca */ /* 0x000fe200000e0000 */
[----:B------:R-:W-:Y:S01]  /*6bb0*/  FADD.FTZ R28, R148, R31 ;  /* 0x0000001f941c7221 */ /* 0x000fe20000010000 */
[----:B------:R-:W-:-:S05]  /*6bc0*/  R2UR UR10, R26 ;  /* 0x000000001a0a72ca */ /* 0x000fca00000e0000 */
[----:B------:R-:W2:Y:S01]  /*6bd0*/  MUFU.EX2 R136, R136 ;  /* 0x0000008800887308 */ /* 0x000ea20000000800 */
[----:B0-----:R-:W-:Y:S01]  /*6be0*/  FADD.FTZ R26, R138, R27 ;  /* 0x0000001b8a1a7221 */ /* 0x001fe20000010000 */
[----:B------:R0:W-:Y:S01]  /*6bf0*/  STL [R1+0x434], R33 ;  /* 0x0004342101007387 */ /* 0x0001e20000100800 */
[----:B------:R-:W-:Y:S01]  /*6c00*/  R2UR UR23, R25 ;  /* 0x00000000191772ca */ /* 0x000fe200000e0000 */
[----:B------:R-:W-:-:S04]  /*6c10*/  FADD.FTZ R27, R147, R28 ;  /* 0x0000001c931b7221 */ /* 0x000fc80000010000 */
[----:B------:R-:W2:Y:S01]  /*6c20*/  MUFU.EX2 R133, R133 ;  /* 0x0000008500857308 */ /* 0x000ea20000000800 */
[----:B0-----:R-:W-:Y:S01]  /*6c30*/  IMAD.MOV.U32 R33, RZ, RZ, R25 ;  /* 0x000000ffff217224 */ /* 0x001fe200078e0019 */
[----:B----4-:R0:W-:Y:S06]  /*6c40*/  STL [R1+0x300], R24 ;  /* 0x0003001801007387 */ /* 0x0101ec0000100800 */
[----:B------:R-:W4:Y:S01]  /*6c50*/  MUFU.EX2 R134, R134 ;  /* 0x0000008600867308 */ /* 0x000f220000000800 */
[----:B------:R3:W-:Y:S04]  /*6c60*/  STL [R1+0x370], R29 ;  /* 0x0003701d01007387 */ /* 0x0007e80000100800 */
[----:B------:R1:W-:Y:S01]  /*6c70*/  STL [R1+0x42c], R45 ;  /* 0x00042c2d01007387 */ /* 0x0003e20000100800 */
[----:B0-----:R-:W-:-:S02]  /*6c80*/  VIADD R24, R44, 0x200 ;  /* 0x000002002c187836 */ /* 0x001fc40000000000 */
[----:B---3--:R-:W-:-:S03]  /*6c90*/  IMAD.MOV.U32 R29, RZ, RZ, R25 ;  /* 0x000000ffff1d7224 */ /* 0x008fc600078e0019 */
[----:B------:R-:W-:Y:S01]  /*6ca0*/  R2UR UR22, R24 ;  /* 0x00000000181672ca */ /* 0x000fe200000e0000 */
[----:B-1----:R-:W-:Y:S02]  /*6cb0*/  IMAD.MOV.U32 R45, RZ, RZ, R25 ;  /* 0x000000ffff2d7224 */ /* 0x002fe400078e0019 */
[----:B------:R-:W-:Y:S01]  /*6cc0*/  FADD.FTZ R25, R137, R26 ;  /* 0x0000001a89197221 */ /* 0x000fe20000010000 */
[----:B------:R-:W-:Y:S01]  /*6cd0*/  FADD.FTZ R24, R146, R27 ;  /* 0x0000001b92187221 */ /* 0x000fe20000010000 */
[----:B------:R-:W0:Y:S02]  /*6ce0*/  MUFU.EX2 R144, R144 ;  /* 0x0000009000907308 */ /* 0x000e240000000800 */
[----:B------:R-:W-:Y:S01]  /*6cf0*/  FADD.FTZ R25, R132, R25 ;  /* 0x0000001984197221 */ /* 0x000fe20000010000 */
[----:B--2---:R-:W-:-:S05]  /*6d00*/  FADD.FTZ R27, R145, R24 ;  /* 0x00000018911b7221 */ /* 0x004fca0000010000 */
[----:B------:R-:W1:Y:S01]  /*6d10*/  MUFU.EX2 R131, R131 ;  /* 0x0000008300837308 */ /* 0x000e620000000800 */
[----:B------:R-:W-:Y:S01]  /*6d20*/  FADD.FTZ R24, R136, R25 ;  /* 0x0000001988187221 */ /* 0x000fe20000010000 */
[----:B------:R2:W-:Y:S03]  /*6d30*/  STL [R1+0x2cc], R32 ;  /* 0x0002cc2001007387 */ /* 0x0005e60000100800 */
[----:B------:R-:W-:Y:S01]  /*6d40*/  FADD.FTZ R25, R133, R24 ;  /* 0x0000001885197221 */ /* 0x000fe20000010000 */
[----:B------:R3:W-:Y:S01]  /*6d50*/  STL [R1+0x338], R30 ;  /* 0x0003381e01007387 */ /* 0x0007e20000100800 */
[----:B------:R-:W-:Y:S02]  /*6d60*/  R2UR UR6, R44 ;  /* 0x000000002c0672ca */ /* 0x000fe400000e0000 */
[----:B------:R-:W-:Y:S01]  /*6d70*/  R2UR UR7, R45 ;  /* 0x000000002d0772ca */ /* 0x000fe200000e0000 */
[----:B----4-:R-:W-:Y:S01]  /*6d80*/  FADD.FTZ R24, R134, R25 ;  /* 0x0000001986187221 */ /* 0x010fe20000010000 */
[----:B------:R-:W-:Y:S01]  /*6d90*/  F2FP.BF16.F32.PACK_AB R154, R135, R153 ;  /* 0x00000099879a723e */ /* 0x000fe200000010ff */
[----:B--2---:R-:W-:Y:S01]  /*6da0*/  VIADD R32, R44, 0x280 ;  /* 0x000002802c207836 */ /* 0x004fe20000000000 */
[----:B------:R-:W-:Y:S01]  /*6db0*/  F2FP.BF16.F32.PACK_AB R152, R130, R152 ;  /* 0x000000988298723e */ /* 0x000fe200000010ff */
[----:B---3--:R-:W-:Y:S01]  /*6dc0*/  VIADD R30, R44, 0x100 ;  /* 0x000001002c1e7836 */ /* 0x008fe20000000000 */
[----:B------:R-:W-:-:S02]  /*6dd0*/  F2FP.BF16.F32.PACK_AB R153, R142, R143 ;  /* 0x0000008f8e99723e */ /* 0x000fc400000010ff */
[----:B------:R-:W-:Y:S01]  /*6de0*/  F2FP.BF16.F32.PACK_AB R155, R140, R141 ;  /* 0x0000008d8c9b723e */ /* 0x000fe200000010ff */
[----:B------:R-:W-:Y:S01]  /*6df0*/  STL [R1+0x2a4], R129 ;  /* 0x0002a48101007387 */ /* 0x000fe20000100800 */
[----:B------:R-:W-:Y:S01]  /*6e00*/  R2UR UR14, R30 ;  /* 0x000000001e0e72ca */ /* 0x000fe200000e0000 */
[----:B0-----:R-:W-:Y:S01]  /*6e10*/  FADD.FTZ R222, R144, R27 ;  /* 0x0000001b90de7221 */ /* 0x001fe20000010000 */
[----:B------:R-:W-:Y:S01]  /*6e20*/  R2UR UR19, R29 ;  /* 0x000000001d1372ca */ /* 0x000fe200000e0000 */
[----:B------:R-:W-:Y:S01]  /*6e30*/  STL [R1+0x2a8], R128 ;  /* 0x0002a88001007387 */ /* 0x000fe20000100800 */
[----:B------:R-:W-:Y:S01]  /*6e40*/  R2UR UR26, R32 ;  /* 0x00000000201a72ca */ /* 0x000fe200000e0000 */
[----:B-1----:R-:W-:Y:S01]  /*6e50*/  FADD.FTZ R223, R131, R24 ;  /* 0x0000001883df7221 */ /* 0x002fe20000010000 */
[----:B------:R-:W-:Y:S01]  /*6e60*/  R2UR UR27, R33 ;  /* 0x00000000211b72ca */ /* 0x000fe200000e0000 */
[----:B------:R-:W-:Y:S01]  /*6e70*/  STL [R1+0x2ac], R127 ;  /* 0x0002ac7f01007387 */ /* 0x000fe20000100800 */
[----:B------:R-:W-:-:S02]  /*6e80*/  F2FP.BF16.F32.PACK_AB R156, R150, R151 ;  /* 0x00000097969c723e */ /* 0x000fc400000010ff */
[----:B------:R-:W-:Y:S01]  /*6e90*/  F2FP.BF16.F32.PACK_AB R158, R148, R149 ;  /* 0x00000095949e723e */ /* 0x000fe200000010ff */
[----:B------:R-:W-:Y:S01]  /*6ea0*/  STL [R1+0x2b0], R126 ;  /* 0x0002b07e01007387 */ /* 0x000fe20000100800 */
[----:B------:R-:W-:Y:S02]  /*6eb0*/  F2FP.BF16.F32.PACK_AB R160, R146, R147 ;  /* 0x0000009392a0723e */ /* 0x000fe400000010ff */
[----:B------:R-:W-:Y:S01]  /*6ec0*/  F2FP.BF16.F32.PACK_AB R162, R144, R145 ;  /* 0x0000009190a2723e */ /* 0x000fe200000010ff */
[----:B------:R-:W-:Y:S01]  /*6ed0*/  STL [R1+0x2b4], R40 ;  /* 0x0002b42801007387 */ /* 0x000fe20000100800 */
[----:B------:R-:W-:Y:S02]  /*6ee0*/  F2FP.BF16.F32.PACK_AB R157, R138, R139 ;  /* 0x0000008b8a9d723e */ /* 0x000fe400000010ff */
[----:B------:R-:W-:Y:S01]  /*6ef0*/  F2FP.BF16.F32.PACK_AB R159, R132, R137 ;  /* 0x00000089849f723e */ /* 0x000fe200000010ff */
[----:B------:R-:W-:Y:S01]  /*6f00*/  STL [R1+0x2b8], R125 ;  /* 0x0002b87d01007387 */ /* 0x000fe20000100800 */
[----:B------:R-:W-:-:S02]  /*6f10*/  F2FP.BF16.F32.PACK_AB R161, R133, R136 ;  /* 0x0000008885a1723e */ /* 0x000fc400000010ff */
[----:B------:R-:W-:Y:S01]  /*6f20*/  F2FP.BF16.F32.PACK_AB R163, R131, R134 ;  /* 0x0000008683a3723e */ /* 0x000fe200000010ff */
        /* <DEDUP_REMOVED lines=83> */
[----:B------:R0:W-:Y:S02]  /*7460*/  STL [R1+0x43c], R41 ;  /* 0x00043c2901007387 */ /* 0x0001e40000100800 */
[----:B0-----:R-:W-:-:S06]  /*7470*/  WARPGROUP.ARRIVE ;  /* 0x00000000000079c5 */ /* 0x001fcc0000000000 */
[----:B------:R-:W-:Y:S03]  /*7480*/  HGMMA.64x256x16.F32.BF16 R24, R152, gdesc[UR4].tnspB, RZ, !UPT, gsb0 ;  /* 0x43e0000498187df0 */ /* 0x000fe6000c0018ff */
        /* <DEDUP_REMOVED lines=36> */
[----:B------:R-:W-:Y:S08]  /*76d0*/  MUFU.EX2 R153, R175 ;  /* 0x000000af00997308 */ /* 0x000ff00000000800 */
[----:B------:R-:W-:Y:S08]  /*76e0*/  MUFU.EX2 R172, R172 ;  /* 0x000000ac00ac7308 */ /* 0x000ff00000000800 */
[----:B------:R-:W-:Y:S08]  /*76f0*/  MUFU.EX2 R220, R220 ;  /* 0x000000dc00dc7308 */ /* 0x000ff00000000800 */
[----:B------:R-:W-:Y:S08]  /*7700*/  MUFU.EX2 R173, R173 ;  /* 0x000000ad00ad7308 */ /* 0x000ff00000000800 */
[----:B------:R-:W0:Y:S08]  /*7710*/  MUFU.EX2 R174, R174 ;  /* 0x000000ae00ae7308 */ /* 0x000e300000000800 */
[----:B------:R-:W-:Y:S08]  /*7720*/  MUFU.EX2 R221, R221 ;  /* 0x000000dd00dd7308 */ /* 0x000ff00000000800 */
[----:B------:R-:W1:Y:S01]  /*7730*/  MUFU.EX2 R170, R170 ;  /* 0x000000aa00aa7308 */ /* 0x000e620000000800 */
[----:B0-----:R-:W-:-:S02]  /*7740*/  F2FP.BF16.F32.PACK_AB R154, R174, R173 ;  /* 0x000000adae9a723e */ /* 0x001fc400000010ff */
[----:B-1----:R-:W-:Y:S01]  /*7750*/  F2FP.BF16.F32.PACK_AB R155, R170, R221 ;  /* 0x000000ddaa9b723e */ /* 0x002fe200000010ff */
        /* <DEDUP_REMOVED lines=36> */
[----:B------:R-:W-:Y:S01]  /*79a0*/  FADD.FTZ R157, R153, R223 ;  /* 0x000000df999d7221 */ /* 0x000fe20000010000 */
[----:B------:R-:W-:Y:S02]  /*79b0*/  F2FP.BF16.F32.PACK_AB R152, R172, R152 ;  /* 0x00000098ac98723e */ /* 0x000fe400000010ff */
[----:B------:R-:W-:Y:S01]  /*79c0*/  F2FP.BF16.F32.PACK_AB R153, R220, R153 ;  /* 0x00000099dc99723e */ /* 0x000fe200000010ff */
[----:B------:R-:W-:Y:S01]  /*79d0*/  MUFU.EX2 R165, R165 ;  /* 0x000000a500a57308 */ /* 0x000fe20000000800 */
[----:B------:R-:W-:Y:S01]  /*79e0*/  FADD.FTZ R156, R172, R156 ;  /* 0x0000009cac9c7221 */ /* 0x000fe20000010000 */
[----:B------:R-:W-:-:S06]  /*79f0*/  FADD.FTZ R157, R220, R157 ;  /* 0x0000009ddc9d7221 */ /* 0x000fcc0000010000 */
[----:B------:R-:W-:Y:S08]  /*7a00*/  MUFU.EX2 R21, R21 ;  /* 0x0000001500157308 */ /* 0x000ff00000000800 */
[----:B------:R-:W-:Y:S08]  /*7a10*/  MUFU.EX2 R168, R168 ;  /* 0x000000a800a87308 */ /* 0x000ff00000000800 */
[----:B------:R-:W0:Y:S08]  /*7a20*/  MUFU.EX2 R164, R164 ;  /* 0x000000a400a47308 */ /* 0x000e300000000800 */
[----:B------:R-:W-:Y:S08]  /*7a30*/  MUFU.EX2 R169, R169 ;  /* 0x000000a900a97308 */ /* 0x000ff00000000800 */
[----:B------:R-:W1:Y:S01]  /*7a40*/  MUFU.EX2 R20, R20 ;  /* 0x0000001400147308 */ /* 0x000e620000000800 */
        /* <DEDUP_REMOVED lines=47> */
[----:B------:R-:W-:-:S07]  /*7d40*/  WARPGROUP.DEPBAR.LE gsb0, 0x0 ;  /* 0x00008000000079c5 */ /* 0x000fce0000010000 */
[----:B------:R-:W2:Y:S08]  /*7d50*/  MUFU.EX2 R152, R166 ;  /* 0x000000a600987308 */ /* 0x000eb00000000800 */
[----:B------:R-:W3:Y:S01]  /*7d60*/  MUFU.EX2 R153, R167 ;  /* 0x000000a700997308 */ /* 0x000ee20000000800 */
[----:B0-----:R-:W-:Y:S02]  /*7d70*/  F2FP.BF16.F32.PACK_AB R154, R164, R21 ;  /* 0x00000015a49a723e */ /* 0x001fe400000010ff */
[----:B-1----:R-:W-:Y:S01]  /*7d80*/  F2FP.BF16.F32.PACK_AB R155, R20, R169 ;  /* 0x000000a9149b723e */ /* 0x002fe200000010ff */
[----:B------:R-:W-:Y:S01]  /*7d90*/  STL.128 [R1+0x240], R24 ;  /* 0x0002401801007387 */ /* 0x000fe20000100c00 */
[----:B--2---:R-:W-:Y:S01]  /*7da0*/  FADD.FTZ R156, R152, R156 ;  /* 0x0000009c989c7221 */ /* 0x004fe20000010000 */
[----:B------:R-:W-:-:S02]  /*7db0*/  F2FP.BF16.F32.PACK_AB R152, R165, R152 ;  /* 0x00000098a598723e */ /* 0x000fc400000010ff */
[----:B------:R-:W-:Y:S01]  /*7dc0*/  STL.128 [R1+0x250], R28 ;  /* 0x0002501c01007387 */ /* 0x000fe20000100c00 */
[----:B---3--:R-:W-:Y:S01]  /*7dd0*/  FADD.FTZ R157, R153, R157 ;  /* 0x0000009d999d7221 */ /* 0x008fe20000010000 */
[----:B------:R-:W-:Y:S02]  /*7de0*/  F2FP.BF16.F32.PACK_AB R153, R168, R153 ;  /* 0x00000099a899723e */ /* 0x000fe400000010ff */
        /* <DEDUP_REMOVED lines=39> */
[----:B------:R-:W-:-:S04]  /*8060*/  FADD.FTZ R20, R8, R156 ;  /* 0x0000009c08147221 */ /* 0x000fc80000010000 */
[C---:B------:R-:W-:Y:S01]  /*8070*/  FADD.FTZ R20, R9.reuse, R20 ;  /* 0x0000001409147221 */ /* 0x040fe20000010000 */
[----:B------:R-:W-:Y:S02]  /*8080*/  WARPGROUP.DEPBAR.LE gsb0, 0x0 ;  /* 0x00008000000079c5 */ /* 0x000fe40000010000 */
[----:B------:R-:W-:Y:S02]  /*8090*/  F2FP.BF16.F32.PACK_AB R152, R9, R8 ;  /* 0x000000080998723e */ /* 0x000fe400000010ff */
[----:B------:R-:W-:Y:S02]  /*80a0*/  F2FP.BF16.F32.PACK_AB R153, R13, R12 ;  /* 0x0000000c0d99723e */ /* 0x000fe400000010ff */
        /* <DEDUP_REMOVED lines=33> */
[----:B------:R0:W-:Y:S01]  /*82c0*/  STL.128 [R1+0x430], R148 ;  /* 0x0004309401007387 */ /* 0x0001e20000100c00 */
[----:B------:R-:W-:-:S03]  /*82d0*/  FADD.FTZ R8, R13, R21 ;  /* 0x000000150d087221 */ /* 0x000fc60000010000 */
[----:B------:R1:W5:Y:S01]  /*82e0*/  LDL R9, [R1+0x1f0] ;  /* 0x0001f00001097983 */ /* 0x0003620000100800 */
[----:B0-----:R-:W-:-:S06]  /*82f0*/  WARPGROUP.ARRIVE ;  /* 0x00000000000079c5 */ /* 0x001fcc0000000000 */
[----:B------:R-:W-:Y:S03]  /*8300*/  HGMMA.64x256x16.F32.BF16 R24, R152, gdesc[UR24].tnspB, R24, gsb0 ;  /* 0x43e0001898187df0 */ /* 0x000fe60008001818 */
[----:B------:R-:W-:Y:S02]  /*8310*/  WARPGROUP.DEPBAR.LE gsb0, 0x0 ;  /* 0x00008000000079c5 */ /* 0x000fe40000010000 */
        /* <DEDUP_REMOVED lines=32> */
[----:B------:R-:W4:Y:S04]  /*8520*/  LDL R12, [R1+0x240] ;  /* 0x00024000010c7983 */ /* 0x000f280000100800 */
[----:B------:R-:W4:Y:S04]  /*8530*/  LDL R13, [R1+0x244] ;  /* 0x00024400010d7983 */ /* 0x000f280000100800 */
[----:B------:R-:W4:Y:S04]  /*8540*/  LDL R21, [R1+0x248] ;  /* 0x0002480001157983 */ /* 0x000f280000100800 */
[----:B0-----:R-:W4:Y:S04]  /*8550*/  LDL R24, [R1+0x24c] ;  /* 0x00024c0001187983 */ /* 0x001f280000100800 */
[----:B------:R-:W4:Y:S04]  /*8560*/  LDL R25, [R1+0x250] ;  /* 0x0002500001197983 */ /* 0x000f280000100800 */
[----:B------:R-:W4:Y:S04]  /*8570*/  LDL R26, [R1+0x254] ;  /* 0x00025400011a7983 */ /* 0x000f280000100800 */
[----:B------:R-:W4:Y:S04]  /*8580*/  LDL R27, [R1+0x258] ;  /* 0x00025800011b7983 */ /* 0x000f280000100800 */
[----:B--2---:R-:W2:Y:S04]  /*8590*/  LDL R28, [R1+0x25c] ;  /* 0x00025c00011c7983 */ /* 0x004ea80000100800 */
[----:B------:R-:W2:Y:S04]  /*85a0*/  LDL R29, [R1+0x260] ;  /* 0x00026000011d7983 */ /* 0x000ea80000100800 */
[----:B------:R-:W2:Y:S04]  /*85b0*/  LDL R30, [R1+0x264] ;  /* 0x00026400011e7983 */ /* 0x000ea80000100800 */
[----:B------:R-:W2:Y:S04]  /*85c0*/  LDL R31, [R1+0x268] ;  /* 0x00026800011f7983 */ /* 0x000ea80000100800 */
[----:B---3--:R-:W3:Y:S04]  /*85d0*/  LDL R32, [R1+0x26c] ;  /* 0x00026c0001207983 */ /* 0x008ee80000100800 */
[----:B------:R-:W3:Y:S04]  /*85e0*/  LDL R33, [R1+0x270] ;  /* 0x0002700001217983 */ /* 0x000ee80000100800 */
[----:B------:R-:W3:Y:S04]  /*85f0*/  LDL R34, [R1+0x274] ;  /* 0x0002740001227983 */ /* 0x000ee80000100800 */
[----:B------:R-:W3:Y:S04]  /*8600*/  LDL R35, [R1+0x278] ;  /* 0x0002780001237983 */ /* 0x000ee80000100800 */
[----:B----4-:R-:W4:Y:S04]  /*8610*/  LDL R36, [R1+0x27c] ;  /* 0x00027c0001247983 */ /* 0x010f280000100800 */
[----:B------:R-:W4:Y:S04]  /*8620*/  LDL R37, [R1+0x280] ;  /* 0x0002800001257983 */ /* 0x000f280000100800 */
[----:B------:R-:W4:Y:S04]  /*8630*/  LDL R38, [R1+0x284] ;  /* 0x0002840001267983 */ /* 0x000f280000100800 */
[----:B------:R-:W4:Y:S04]  /*8640*/  LDL R39, [R1+0x288] ;  /* 0x0002880001277983 */ /* 0x000f280000100800 */
        /* <DEDUP_REMOVED lines=109> */
[----:B------:R-:W4:Y:S01]  /*8d20*/  LDL R149, [R1+0x28] ;  /* 0x0000280001957983 */ /* 0x000f220000100800 */
[----:B------:R-:W-:Y:S01]  /*8d30*/  FADD.FTZ R20, R10, R20 ;  /* 0x000000140a147221 */ /* 0x000fe20000010000 */
[----:B------:R-:W-:-:S02]  /*8d40*/  FADD.FTZ R8, R14, R8 ;  /* 0x000000080e087221 */ /* 0x000fc40000010000 */
[----:B------:R0:W-:Y:S01]  /*8d50*/  STL [R1+0x68], RZ ;  /* 0x000068ff01007387 */ /* 0x0001e20000100800 */
[----:B------:R-:W-:Y:S01]  /*8d60*/  FADD.FTZ R14, R11, R20 ;  /* 0x000000140b0e7221 */ /* 0x000fe20000010000 */
[----:B------:R-:W-:Y:S02]  /*8d70*/  FADD.FTZ R15, R15, R8 ;  /* 0x000000080f0f7221 */ /* 0x000fe40000010000 */
        /* <DEDUP_REMOVED lines=18> */
[----:B------:R0:W-:Y:S04]  /*8ea0*/  STL [R1+0x268], R31 ;  /* 0x0002681f01007387 */ /* 0x0001e80000100800 */
[----:B---3--:R0:W-:Y:S04]  /*8eb0*/  STL [R1+0x26c], R32 ;  /* 0x00026c2001007387 */ /* 0x0081e80000100800 */
        /* <DEDUP_REMOVED lines=121> */
.L_x_3475:
[----:B------:R-:W-:Y:S05]  /*9650*/  BSYNC B0 ;  /* 0x0000000000007941 */ /* 0x000fea0003800000 */
.L_x_3474:
        /* <DEDUP_REMOVED lines=31> */
.L_x_3478:
[----:B------:R-:W-:-:S13]  /*9850*/  ISETP.NE.AND P0, PT, R3, 0x1, PT ;  /* 0x000000010300780c */ /* 0x000fda0003f05270 */
[----:B------:R-:W-:-:S05]  /*9860*/  @P0 IMAD.HI.U32 R4, R6, R4, RZ ;  /* 0x0000000406040227 */ /* 0x000fca00078e00ff */
[----:B------:R-:W-:-:S07]  /*9870*/  @P0 SHF.R.U32.HI R6, RZ, R5, R4 ;  /* 0x00000005ff060219 */ /* 0x000fce0000011604 */
.L_x_3479:
[----:B------:R-:W-:Y:S05]  /*9880*/  BSYNC B0 ;  /* 0x0000000000007941 */ /* 0x000fea0003800000 */
.L_x_3477:
[----:B------:R-:W-:-:S05]  /*9890*/  IMAD R3, R6, R3, R3 ;  /* 0x0000000306037224 */ /* 0x000fca00078e0203 */
[----:B------:R-:W-:-:S07]  /*98a0*/  VIMNMX R2, R2, R3, PT ;  /* 0x0000000302027248 */ /* 0x000fce0003fe0100 */
.L_x_3476:
        /* <DEDUP_REMOVED lines=8> */
.L_x_3483:
[C---:B------:R-:W-:Y:S01]  /*9930*/  IADD3 R2, P0, R16.reuse, 0x50, RZ ;  /* 0x0000005010027810 */ /* 0x040fe20007f1e0ff */
[C---:B------:R-:W-:Y:S01]  /*9940*/  VIADD R0, R16.reuse, 0x150 ;  /* 0x0000015010007836 */ /* 0x040fe20000000000 */
[----:B------:R-:W-:Y:S02]  /*9950*/  IADD3 R26, P1, R16, 0x11c, RZ ;  /* 0x0000011c101a7810 */ /* 0x000fe40007f3e0ff */
[----:B------:R-:W-:Y:S01]  /*9960*/  MOV R220, 0x99a0 ;  /* 0x000099a000dc7802 */ /* 0x000fe20000000f00 */
[--C-:B------:R-:W-:Y:S02]  /*9970*/  IMAD.X R3, RZ, RZ, R17.reuse, P0 ;  /* 0x000000ffff037224 */ /* 0x100fe400000e0611 */
[----:B------:R-:W-:-:S08]  /*9980*/  IMAD.X R27, RZ, RZ, R17, P1 ;  /* 0x000000ffff1b7224 */ /* 0x000fd000008e0611 */
[----:B------:R-:W-:Y:S05]  /*9990*/  CALL.REL.NOINC `($_ZN7cutlass13device_kernelIN5flash11enable_sm90INS1_16FlashAttnFwdSm90INS1_25CollectiveMainloopFwdSm90ILi2EN4cute5tupleIJNS5_1CILi1EEES8_S8_EEENS6_IJNS7_ILi128EEENS7_ILi96EEENS7_ILi64EEEEEELi256ENS_10bfloat16_tEfNS_4arch4Sm90ELb0ELb1ELb0ELb1ELb1ELb0ELb1ELb1ELb0ELb1ELb1ELb0EEENS1_21CollectiveEpilogueFwdINS6_IJSA_NS7_ILi256EEESB_EEES9_SE_SG_Li256ELb1ELb1ELb1ELb0EEENS1_36VarlenDynamicPersistentTileSchedulerILi128ELi96ELi256ELi128ELb1ELb1ELb1ELb1ELb0ELb1EEEEEEEEEvNT_6ParamsE$_ZZN5flash25CollectiveMainloopFwdSm90ILi2EN4cute5tupleIJNS1_1CILi1EEES4_S4_EEENS2_IJNS3_ILi128EEENS3_ILi96EEENS3_ILi64EEEEEELi256EN7cutlass10bfloat16_tEfNSA_4arch4Sm90ELb0ELb1ELb0ELb1ELb1ELb0ELb1ELb1ELb0ELb1ELb1ELb0EE3mmaINS_16FlashAttnFwdSm90ISE_NS_21CollectiveEpilogueFwdINS2_IJS6_NS3_ILi256EEES7_EEES5_SB_SD_Li256ELb1ELb1ELb1ELb0EEENS_36VarlenDynamicPersistentTileSchedulerILi128ELi96ELi256ELi128ELb1ELb1ELb1ELb1ELb0ELb1EEEE13SharedStorageENS1_6TensorINS1_11ArrayEngineIfLm128EEENS1_6LayoutINS2_IJNS2_IJNS3_ILi2EEEST_NS3_ILi32EEEEEES4_S4_EEENS2_IJNS2_IJS4_ST_NS3_ILi4EEEEEENS3_ILi0EEESZ_EEEEEEENS_7SoftmaxILi2ELi0EEEEEbRKNSE_6ParamsENSA_13PipelineAsyncILi2EEES19_RNSA_13PipelineStateILj2EEERT0_RT1_iRiRKNS_16SeqlenInfoQKNewKILb1ELb0EEENS2_IJiiiiEEERT_ENKUliT_T0_T1_E_clIZSF_ISO_S12_S14_EbS17_S19_S19_S1C_S1E_S1G_iS1H_S1L_S1M_S1O_EUlRS1P_iE1_NS3_ILb0EEENS3_ILb1EEEEEDaiS1P_S1Q_S1R_) ;  /* 0x0000025c00507944 */ /* 0x000fea0003c00000 */
[C---:B------:R-:W-:Y:S01]  /*99a0*/  ISETP.GT.AND P0, PT, R10.reuse, R11, PT ;  /* 0x0000000b0a00720c */ /* 0x040fe20003f04270 */
[----:B------:R-:W-:-:S12]  /*99b0*/  VIADD R10, R10, 0xffffffff ;  /* 0xffffffff0a0a7836 */ /* 0x000fd80000000000 */
[----:B------:R-:W-:Y:S05]  /*99c0*/  @P0 BRA `(.L_x_3483) ;  /* 0xfffffffc00d80947 */ /* 0x000fea000383ffff */
[----:B------:R-:W-:Y:S05]  /*99d0*/  BSYNC B0 ;  /* 0x0000000000007941 */ /* 0x000fea0003800000 */
.L_x_3482:
[----:B------:R-:W2:Y:S02]  /*99e0*/  LDL R0, [R1+0x50] ;  /* 0x0000500001007983 */ /* 0x000ea40000100800 */
[----:B--2---:R-:W-:-:S07]  /*99f0*/  IMAD.SHL.U32 R0, R0, 0x80, RZ ;  /* 0x0000008000007824 */ /* 0x004fce00078e00ff */
.L_x_3481:
[----:B------:R-:W-:Y:S05]  /*9a00*/  BSYNC B1 ;  /* 0x0000000000017941 */ /* 0x000fea0003800000 */
.L_x_3480:
        /* <DEDUP_REMOVED lines=26> */
.L_x_3486:
[----:B------:R-:W-:Y:S02]  /*9bb0*/  ULDC UR4, c[0x0][0xadc] ;  /* 0x0002b70000047ab9 */ /* 0x000fe40000000800 */
[----:B------:R-:W-:-:S05]  /*9bc0*/  IMAD.U32 R5, RZ, RZ, UR4 ;  /* 0x00000004ff057e24 */ /* 0x000fca000f8e00ff */
[----:B------:R-:W-:-:S13]  /*9bd0*/  ISETP.NE.AND P0, PT, R5, 0x1, PT ;  /* 0x000000010500780c */ /* 0x000fda0003f05270 */
[----:B------:R-:W0:Y:S02]  /*9be0*/  @P0 LDC.64 R6, c[0x0][0xae0] ;  /* 0x0002b800ff060b82 */ /* 0x000e240000000a00 */
[----:B0-----:R-:W-:-:S05]  /*9bf0*/  @P0 IMAD.HI.U32 R4, R0, R6, RZ ;  /* 0x0000000600040227 */ /* 0x001fca00078e00ff */
[----:B------:R-:W-:-:S07]  /*9c00*/  @P0 SHF.R.U32.HI R0, RZ, R7, R4 ;  /* 0x00000007ff000219 */ /* 0x000fce0000011604 */
.L_x_3487:
[----:B------:R-:W-:Y:S05]  /*9c10*/  BSYNC B0 ;  /* 0x0000000000007941 */ /* 0x000fea0003800000 */
.L_x_3485:
[----:B------:R-:W-:-:S05]  /*9c20*/  IMAD R3, R0, R5, RZ ;  /* 0x0000000500037224 */ /* 0x000fca00078e02ff */
[----:B------:R-:W-:-:S07]  /*9c30*/  VIMNMX R2, R2, R3, !PT ;  /* 0x0000000302027248 */ /* 0x000fce0007fe0100 */
.L_x_3484:
[----:B------:R-:W-:-:S04]  /*9c40*/  VIADD R2, R2, 0x5f ;  /* 0x0000005f02027836 */ /* 0x000fc80000000000 */
[----:B------:R-:W-:-:S05]  /*9c50*/  IMAD.HI R2, R2, 0x2aaaaaab, RZ ;  /* 0x2aaaaaab02027827 */ /* 0x000fca00078e02ff */
[----:B------:R-:W-:-:S04]  /*9c60*/  SHF.R.U32.HI R3, RZ, 0x1f, R2 ;  /* 0x0000001fff037819 */ /* 0x000fc80000011602 */
[----:B------:R-:W-:-:S04]  /*9c70*/  LEA.HI.SX32 R2, R2, R3, 0x1c ;  /* 0x0000000302027211 */ /* 0x000fc800078fe2ff */
[----:B------:R-:W-:-:S04]  /*9c80*/  VIMNMX R2, R2, UR40, !PT ;  /* 0x0000002802027c48 */ /* 0x000fc8000ffe0100 */
[----:B------:R-:W-:-:S13]  /*9c90*/  ISETP.GE.AND P0, PT, R10, R2, PT ;  /* 0x000000020a00720c */ /* 0x000fda0003f06270 */
[----:B------:R-:W-:Y:S05]  /*9ca0*/  @!P0 BRA `(.L_x_3488) ;  /* 0x0000009800188947 */ /* 0x000fea0003800000 */
.L_x_3507:
[----:B------:R-:W2:Y:S04]  /*9cb0*/  LDL R4, [R1+0x1f0] ;  /* 0x0001f00001047983 */ /* 0x000ea80000100800 */
[----:B0-----:R-:W3:Y:S04]  /*9cc0*/  LDL R0, [R1+0x1f8] ;  /* 0x0001f80001007983 */ /* 0x001ee80000100800 */
[----:B------:R-:W4:Y:S01]  /*9cd0*/  LDL R3, [R1] ;  /* 0x0000000001037983 */ /* 0x000f220000100800 */
[----:B--2---:R-:W-:-:S05]  /*9ce0*/  VIADD R4, R4, 0x1 ;  /* 0x0000000104047836 */ /* 0x004fca0000000000 */
[----:B------:R-:W-:-:S13]  /*9cf0*/  ISETP.NE.AND P0, PT, R4, 0x2, PT ;  /* 0x000000020400780c */ /* 0x000fda0003f05270 */
[----:B------:R0:W5:Y:S04]  /*9d00*/  @P0 LDL R6, [R1+0x1f4] ;  /* 0x0001f40001060983 */ /* 0x0001680000100800 */
        /* <DEDUP_REMOVED lines=9> */
[----:B-1----:R-:W-:Y:S01]  /*9da0*/  @!P0 IMAD.MOV.U32 R4, RZ, RZ, RZ ;  /* 0x000000ffff048224 */ /* 0x002fe200078e00ff */
[----:B--2---:R-:W-:-:S05]  /*9db0*/  @!P0 LOP3.LUT R6, R5, 0x1, RZ, 0x3c, !PT ;  /* 0x0000000105068812 */ /* 0x004fca00078e3cff */
[----:B------:R0:W-:Y:S01]  /*9dc0*/  @!P0 STL [R1+0x1f4], R6 ;  /* 0x0001f40601008387 */ /* 0x0001e20000100800 */
[----:B------:R-:W-:Y:S05]  /*9dd0*/  @!P1 BRA `(.L_x_3490) ;  /* 0x0000000000049947 */ /* 0x000fea0003800000 */
[----:B------:R-:W-:Y:S01]  /*9de0*/  BPT.TRAP 0x1 ;  /* 0x000000040000795c */ /* 0x000fe20000300000 */
.L_x_3490:
[----:B------:R-:W-:Y:S05]  /*9df0*/  BSYNC B0 ;  /* 0x0000000000007941 */ /* 0x000fea0003800000 */
.L_x_3489:
[----:B------:R-:W2:Y:S01]  /*9e00*/  LDL.64 R8, [R1+0x18] ;  /* 0x0000180001087983 */ /* 0x000ea20000100a00 */
[----:B-----5:R-:W-:Y:S02]  /*9e10*/  SHF.L.U32 R5, R6, 0x1f, RZ ;  /* 0x0000001f06057819 */ /* 0x020fe400000006ff */
[----:B--2---:R-:W-:-:S05]  /*9e20*/  MOV R3, R8 ;  /* 0x0000000800037202 */ /* 0x004fca0000000f00 */
[----:B------:R-:W-:-:S04]  /*9e30*/  IMAD R4, R4, 0x8, R3 ;  /* 0x0000000804047824 */ /* 0x000fc800078e0203 */
[----:B------:R1:W2:Y:S01]  /*9e40*/  SYNCS.PHASECHK.TRANS64.TRYWAIT P0, [R4+URZ], R5 ;  /* 0x00000005040075a7 */ /* 0x0002a2000800017f */
[----:B0-----:R1:W5:Y:S01]  /*9e50*/  LDL.64 R6, [R1+0x1f0] ;  /* 0x0001f00001067983 */ /* 0x0013620000100a00 */
[----:B------:R-:W-:Y:S04]  /*9e60*/  BSSY B0, `(.L_x_3491) ;  /* 0x0000003000007945 */ /* 0x000fe80003800000 */
[----:B------:R-:W-:Y:S05]  /*9e70*/  @!P1 BRA `(.L_x_3492) ;  /* 0x0000000000049947 */ /* 0x000fea0003800000 */
[----:B------:R-:W-:Y:S01]  /*9e80*/  BPT.TRAP 0x1 ;  /* 0x000000040000795c */ /* 0x000fe20000300000 */
.L_x_3492:
[----:B------:R-:W-:Y:S05]  /*9e90*/  BSYNC B0 ;  /* 0x0000000000007941 */ /* 0x000fea0003800000 */
.L_x_3491:
[----:B------:R-:W-:Y:S04]  /*9ea0*/  BSSY B0, `(.L_x_3493) ;  /* 0x0000006000007945 */ /* 0x000fe80003800000 */
[----:B--2---:R-:W-:Y:S05]  /*9eb0*/  @P0 BRA `(.L_x_3494) ;  /* 0x0000000000100947 */ /* 0x004fea0003800000 */
[----:B-----5:R-:W-:Y:S01]  /*9ec0*/  IMAD R6, R6, 0x8, R3 ;  /* 0x0000000806067824 */ /* 0x020fe200078e0203 */
[----:B------:R-:W-:-:S04]  /*9ed0*/  SHF.L.U32 R7, R7, 0x1f, RZ ;  /* 0x0000001f07077819 */ /* 0x000fc800000006ff */
[----:B------:R-:W0:Y:S02]  /*9ee0*/  SYNCS.PHASECHK.TRANS64.TRYWAIT P0, [R6+URZ], R7 ;  /* 0x00000007060075a7 */ /* 0x000e24000800017f */
[----:B0-----:R-:W-:Y:S05]  /*9ef0*/  @!P0 BRA `(.L_x_3495) ;  /* 0x0000021000dc8947 */ /* 0x001fea0003800000 */
.L_x_3494:
[----:B------:R-:W-:Y:S05]  /*9f00*/  BSYNC B0 ;  /* 0x0000000000007941 */ /* 0x000fea0003800000 */
.L_x_3493:
[----:B------:R-:W2:Y:S04]  /*9f10*/  LDL R3, [R1+0x1f0] ;  /* 0x0001f00001037983 */ /* 0x000ea80000100800 */
[----:B-1----:R-:W2:Y:S01]  /*9f20*/  LDL.64 R4, [R1+0x80] ;  /* 0x0000800001047983 */ /* 0x002ea20000100a00 */
[----:B------:R-:W-:Y:S05]  /*9f30*/  WARPSYNC.ALL ;  /* 0x0000000000007948 */ /* 0x000fea0003800000 */
[----:B0----5:R-:W3:Y:S04]  /*9f40*/  LDL.64 R6, [R1+0x78] ;  /* 0x0000780001067983 */ /* 0x021ee80000100a00 */
[----:B------:R-:W4:Y:S04]  /*9f50*/  LDL.64 R8, [R1+0x78] ;  /* 0x0000780001087983 */ /* 0x000f280000100a00 */
[----:B------:R-:W4:Y:S01]  /*9f60*/  LDL.64 R12, [R1+0x78] ;  /* 0x00007800010c7983 */ /* 0x000f220000100a00 */
[----:B--2---:R-:W-:Y:S01]  /*9f70*/  IMAD R4, R3, 0x300, R4 ;  /* 0x0000030003047824 */ /* 0x004fe200078e0204 */
[----:B------:R-:W-:-:S02]  /*9f80*/  R2UR UR7, R5 ;  /* 0x00000000050772ca */ /* 0x000fc400000e0000 */
[----:B------:R-:W2:Y:S01]  /*9f90*/  LDL.64 R14, [R1+0x78] ;  /* 0x00007800010e7983 */ /* 0x000ea20000100a00 */
        /* <DEDUP_REMOVED lines=10> */
[----:B---3--:R-:W-:Y:S02]  /*a040*/  R2UR UR4, R6 ;  /* 0x00000000060472ca */ /* 0x008fe400000e0000 */
        /* <DEDUP_REMOVED lines=9> */
[----:B------:R-:W3:Y:S01]  /*a0e0*/  LD.E R3, desc[UR36][R22.64+0x28] ;  /* 0x0000282416037980 */ /* 0x000ee2000c101900 */
        /* <DEDUP_REMOVED lines=13> */
[----:B--2---:R-:W-:Y:S01]  /*a1c0*/  VIADD R14, R14, 0x6 ;  /* 0x000000060e0e7836 */ /* 0x004fe20000000000 */
        /* <DEDUP_REMOVED lines=8> */
[----:B---3--:R-:W-:-:S04]  /*a250*/  LOP3.LUT R3, R3, 0x1, RZ, 0xfc, !PT ;  /* 0x0000000103037812 */ /* 0x008fc800078efcff */
[----:B------:R-:W-:Y:S01]  /*a260*/  ISETP.NE.AND P0, PT, R3, 0x3, PT ;  /* 0x000000030300780c */ /* 0x000fe20003f05270 */
[----:B------:R-:W-:-:S12]  /*a270*/  WARPGROUP.DEPBAR.LE gsb0, 0x0 ;  /* 0x00008000000079c5 */ /* 0x000fd80000010000 */
[----:B0-----:R-:W-:Y:S05]  /*a280*/  @!P0 BRA `(.L_x_3497) ;  /* 0x0000000000048947 */ /* 0x001fea0003800000 */
[----:B------:R-:W-:Y:S01]  /*a290*/  BPT.TRAP 0x1 ;  /* 0x000000040000795c */ /* 0x000fe20000300000 */
.L_x_3497:
[----:B------:R-:W-:Y:S05]  /*a2a0*/  BSYNC B0 ;  /* 0x0000000000007941 */ /* 0x000fea0003800000 */
.L_x_3496:
[----:B------:R-:W2:Y:S01]  /*a2b0*/  LD.E.64 R4, desc[UR36][R22.64+0x40] ;  /* 0x0000402416047980 */ /* 0x000ea2000c101b00 */
[----:B-----5:R-:W-:Y:S02]  /*a2c0*/  SHF.L.U32 R7, R7, 0x1f, RZ ;  /* 0x0000001f07077819 */ /* 0x020fe400000006ff */
[----:B--2---:R-:W-:-:S05]  /*a2d0*/  MOV R3, R4 ;  /* 0x0000000400037202 */ /* 0x004fca0000000f00 */
[----:B------:R-:W-:-:S04]  /*a2e0*/  IMAD R3, R6, 0x8, R3 ;  /* 0x0000000806037824 */ /* 0x000fc800078e0203 */
[----:B------:R0:W1:Y:S01]  /*a2f0*/  SYNCS.PHASECHK.TRANS64.TRYWAIT P0, [R3+URZ], R7 ;  /* 0x00000007030075a7 */ /* 0x000062000800017f */
[----:B------:R-:W2:Y:S01]  /*a300*/  LD.E R4, desc[UR36][R22.64+0x28] ;  /* 0x0000282416047980 */ /* 0x000ea2000c101900 */
[----:B------:R-:W-:Y:S01]  /*a310*/  BSSY B0, `(.L_x_3498) ;  /* 0x0000005000007945 */ /* 0x000fe20003800000 */
[----:B--2---:R-:W-:-:S04]  /*a320*/  LOP3.LUT R4, R4, 0x1, RZ, 0xfc, !PT ;  /* 0x0000000104047812 */ /* 0x004fc800078efcff */
[----:B------:R-:W-:-:S13]  /*a330*/  ISETP.NE.AND P1, PT, R4, 0x3, PT ;  /* 0x000000030400780c */ /* 0x000fda0003f25270 */
[----:B01----:R-:W-:Y:S05]  /*a340*/  @!P1 BRA `(.L_x_3499) ;  /* 0x0000000000049947 */ /* 0x003fea0003800000 */
[----:B------:R-:W-:Y:S01]  /*a350*/  BPT.TRAP 0x1 ;  /* 0x000000040000795c */ /* 0x000fe20000300000 */
.L_x_3499:
[----:B------:R-:W-:Y:S05]  /*a360*/  BSYNC B0 ;  /* 0x0000000000007941 */ /* 0x000fea0003800000 */
.L_x_3498:
[----:B------:R-:W-:Y:S04]  /*a370*/  BSSY B0, `(.L_x_3500) ;  /* 0x0000007000007945 */ /* 0x000fe80003800000 */
[----:B------:R-:W-:Y:S05]  /*a380*/  @P0 BRA `(.L_x_3501) ;  /* 0x0000000000140947 */ /* 0x000fea0003800000 */
[----:B------:R-:W2:Y:S02]  /*a390*/  LD.E.64 R4, desc[UR36][R22.64+0x40] ;  /* 0x0000402416047980 */ /* 0x000ea4000c101b00 */
[----:B--2---:R-:W-:-:S05]  /*a3a0*/  MOV R5, R4 ;  /* 0x0000000400057202 */ /* 0x004fca0000000f00 */
[----:B------:R-:W-:-:S04]  /*a3b0*/  IMAD R6, R6, 0x8, R5 ;  /* 0x0000000806067824 */ /* 0x000fc800078e0205 */
[----:B------:R-:W0:Y:S02]  /*a3c0*/  SYNCS.PHASECHK.TRANS64.TRYWAIT P0, [R6+URZ], R7 ;  /* 0x00000007060075a7 */ /* 0x000e24000800017f */
[----:B0-----:R-:W-:Y:S05]  /*a3d0*/  @!P0 BRA `(.L_x_3502) ;  /* 0x0000020c00b88947 */ /* 0x001fea0003800000 */
.L_x_3501:
[----:B------:R-:W-:Y:S05]  /*a3e0*/  BSYNC B0 ;  /* 0x0000000000007941 */ /* 0x000fea0003800000 */
.L_x_3500:
[----:B------:R-:W2:Y:S04]  /*a3f0*/  LDL R11, [R1+0x1f0] ;  /* 0x0001f000010b7983 */ /* 0x000ea80000100800 */
[----:B------:R-:W2:Y:S04]  /*a400*/  LDL.64 R4, [R1+0xf8] ;  /* 0x0000f80001047983 */ /* 0x000ea80000100a00 */
[----:B------:R-:W3:Y:S04]  /*a410*/  LDL R3, [R1+0x70] ;  /* 0x0000700001037983 */ /* 0x000ee80000100800 */
[----:B0-----:R-:W4:Y:S04]  /*a420*/  LDL.64 R6, [R1+0xf0] ;  /* 0x0000f00001067983 */ /* 0x001f280000100a00 */
[----:B------:R-:W4:Y:S04]  /*a430*/  LDL.64 R14, [R1+0xf0] ;  /* 0x0000f000010e7983 */ /* 0x000f280000100a00 */
[----:B------:R-:W4:Y:S04]  /*a440*/  LDL.64 R12, [R1+0xf0] ;  /* 0x0000f000010c7983 */ /* 0x000f280000100a00 */
[----:B------:R-:W4:Y:S01]  /*a450*/  LDL.64 R8, [R1+0xf0] ;  /* 0x0000f00001087983 */ /* 0x000f220000100a00 */
[----:B------:R-:W-:Y:S05]  /*a460*/  WARPSYNC.ALL ;  /* 0x0000000000007948 */ /* 0x000fea0003800000 */
[----:B------:R-:W-:Y:S01]  /*a470*/  WARPGROUP.ARRIVE ;  /* 0x00000000000079c5 */ /* 0x000fe20000000000 */
[----:B--2---:R-:W-:Y:S01]  /*a480*/  IMAD R4, R11, 0xc00, R4 ;  /* 0x00000c000b047824 */ /* 0x004fe200078e0204 */
[----:B------:R-:W-:Y:S01]  /*a490*/  R2UR UR7, R5 ;  /* 0x00000000050772ca */ /* 0x000fe200000e0000 */
[----:B------:R-:W-:Y:S01]  /*a4a0*/  IMAD.MOV.U32 R21, RZ, RZ, R5 ;  /* 0x000000ffff157224 */ /* 0x000fe200078e0005 */
[----:B------:R-:W2:Y:S01]  /*a4b0*/  LDL R11, [R1] ;  /* 0x00000000010b7983 */ /* 0x000ea20000100800 */
[----:B---3--:R-:W-:-:S02]  /*a4c0*/  ISETP.NE.U32.AND P0, PT, R3, RZ, PT ;  /* 0x000000ff0300720c */ /* 0x008fc40003f05070 */
[----:B------:R-:W-:Y:S02]  /*a4d0*/  R2UR UR6, R4 ;  /* 0x00000000040672ca */ /* 0x000fe400000e0000 */
[----:B----4-:R-:W-:Y:S02]  /*a4e0*/  R2UR UR4, R6 ;  /* 0x00000000060472ca */ /* 0x010fe400000e0000 */
[----:B------:R-:W-:Y:S01]  /*a4f0*/  R2UR UR5, R7 ;  /* 0x00000000070572ca */ /* 0x000fe200000e0000 */
[----:B------:R-:W-:Y:S01]  /*a500*/  VIADD R20, R4, 0x2 ;  /* 0x0000000204147836 */ /* 0x000fe20000000000 */
[----:B------:R-:W3:Y:S01]  /*a510*/  LDL.64 R6, [R1+0xf0] ;  /* 0x0000f00001067983 */ /* 0x000ee20000100a00 */
[----:B------:R-:W-:Y:S02]  /*a520*/  VIADD R14, R14, 0x2 ;  /* 0x000000020e0e7836 */ /* 0x000fe40000000000 */
[----:B------:R-:W-:Y:S02]  /*a530*/  VIADD R12, R12, 0x4 ;  /* 0x000000040c0c7836 */ /* 0x000fe40000000000 */
[----:B------:R-:W-:Y:S01]  /*a540*/  VOTEU.ANY UP0, P0 ;  /* 0x00000000003f7886 */ /* 0x000fe20000000100 */
[----:B------:R0:W5:Y:S05]  /*a550*/  LDL R3, [R1+0x1f0] ;  /* 0x0001f00001037983 */ /* 0x00016a0000100800 */
[----:B------:R-:W-:Y:S01]  /*a560*/  HGMMA.64x96x16.F32.BF16 R24, gdesc[UR4], R24, UP0, gsb0 ;  /* 0x01600000041879f0 */ /* 0x000fe2000b801818 */
[----:B------:R-:W-:-:S02]  /*a570*/  R2UR UR6, R20 ;  /* 0x00000000140672ca */ /* 0x000fc400000e0000 */
[----:B------:R-:W-:Y:S02]  /*a580*/  R2UR UR7, R21 ;  /* 0x00000000150772ca */ /* 0x000fe400000e0000 */
[----:B------:R-:W-:Y:S02]  /*a590*/  R2UR UR4, R14 ;  /* 0x000000000e0472ca */ /* 0x000fe400000e0000 */
[----:B------:R-:W-:Y:S02]  /*a5a0*/  R2UR UR5, R15 ;  /* 0x000000000f0572ca */ /* 0x000fe400000e0000 */
[----:B------:R-:W4:Y:S01]  /*a5b0*/  LDL.64 R14, [R1+0xf0] ;  /* 0x0000f000010e7983 */ /* 0x000f220000100a00 */
        /* <DEDUP_REMOVED lines=8> */
[----:B------:R-:W-:Y:S02]  /*a640*/  R2UR UR5, R13 ;  /* 0x000000000d0572ca */ /* 0x000fe400000e0000 */
[----:B------:R-:W2:Y:S01]  /*a650*/  LDL.64 R12, [R1+0xf0] ;  /* 0x0000f000010c7983 */ /* 0x000ea20000100a00 */
[----:B------:R-:W-:-:S02]  /*a660*/  VIADD R8, R8, 0x6 ;  /* 0x0000000608087836 */ /* 0x000fc40000000000 */
[----:B------:R-:W-:Y:S02]  /*a670*/  VIADD R20, R4, 0x6 ;  /* 0x0000000604147836 */ /* 0x000fe40000000000 */
[----:B------:R-:W-:Y:S01]  /*a680*/  IMAD.MOV.U32 R21, RZ, RZ, R5 ;  /* 0x000000ffff157224 */ /* 0x000fe200078e0005 */
[----:B------:R-:W-:Y:S02]  /*a690*/  WARPGROUP.DEPBAR.LE gsb0, 0x0 ;  /* 0x00008000000079c5 */ /* 0x000fe40000010000 */
        /* <DEDUP_REMOVED lines=8> */
[----:B------:R-:W-:Y:S01]  /*a720*/  IMAD.MOV.U32 R21, RZ, RZ, R5 ;  /* 0x000000ffff157224 */ /* 0x000fe200078e0005 */
[----:B------:R-:W-:Y:S02]  /*a730*/  WARPGROUP.DEPBAR.LE gsb0, 0x0 ;  /* 0x00008000000079c5 */ /* 0x000fe40000010000 */
[----:B------:R-:W-:-:S06]  /*a740*/  WARPGROUP.ARRIVE ;  /* 0x00000000000079c5 */ /* 0x000fcc0000000000 */
[----:B------:R-:W-:Y:S01]  /*a750*/  HGMMA.64x96x16.F32.BF16 R24, gdesc[UR4], R24, gsb0 ;  /* 0x01600000041879f0 */ /* 0x000fe20008001818 */
[----:B---3--:R-:W-:Y:S01]  /*a760*/  VIADD R6, R6, 0x400 ;  /* 0x0000040006067836 */ /* 0x008fe20000000000 */
[----:B------:R-:W-:Y:S02]  /*a770*/  R2UR UR6, R20 ;  /* 0x00000000140672ca */ /* 0x000fe400000e0000 */
[----:B------:R-:W-:Y:S02]  /*a780*/  R2UR UR7, R21 ;  /* 0x00000000150772ca */ /* 0x000fe400000e0000 */
[----:B------:R-:W-:Y:S02]  /*a790*/  R2UR UR4, R6 ;  /* 0x00000000060472ca */ /* 0x000fe400000e0000 */
[----:B------:R-:W-:Y:S02]  /*a7a0*/  R2UR UR5, R7 ;  /* 0x00000000070572ca */ /* 0x000fe400000e0000 */
[----:B------:R-:W3:Y:S01]  /*a7b0*/  LDL.64 R6, [R1+0xf0] ;  /* 0x0000f00001067983 */ /* 0x000ee20000100a00 */
[----:B----4-:R-:W-:-:S02]  /*a7c0*/  VIADD R14, R14, 0x402 ;  /* 0x000004020e0e7836 */ /* 0x010fc40000000000 */
[----:B------:R-:W-:Y:S01]  /*a7d0*/  VIADD R20, R4, 0x302 ;  /* 0x0000030204147836 */ /* 0x000fe20000000000 */
[----:B------:R-:W-:Y:S02]  /*a7e0*/  WARPGROUP.DEPBAR.LE gsb0, 0x0 ;  /* 0x00008000000079c5 */ /* 0x000fe40000010000 */
[----:B------:R-:W-:-:S06]  /*a7f0*/  WARPGROUP.ARRIVE ;  /* 0x00000000000079c5 */ /* 0x000fcc0000000000 */
[----:B------:R-:W-:Y:S01]  /*a800*/  HGMMA.64x96x16.F32.BF16 R24, gdesc[UR4], R24, gsb0 ;  /* 0x01600000041879f0 */ /* 0x000fe20008001818 */
[----:B------:R-:W-:Y:S01]  /*a810*/  IMAD.MOV.U32 R21, RZ, RZ, R5 ;  /* 0x000000ffff157224 */ /* 0x000fe200078e0005 */
[----:B------:R-:W-:Y:S02]  /*a820*/  R2UR UR6, R20 ;  /* 0x00000000140672ca */ /* 0x000fe400000e0000 */
[----:B------:R-:W-:Y:S02]  /*a830*/  R2UR UR4, R14 ;  /* 0x000000000e0472ca */ /* 0x000fe400000e0000 */
[----:B------:R-:W-:Y:S02]  /*a840*/  R2UR UR7, R21 ;  /* 0x00000000150772ca */ /* 0x000fe400000e0000 */
[----:B------:R-:W-:Y:S02]  /*a850*/  R2UR UR5, R15 ;  /* 0x000000000f0572ca */ /* 0x000fe400000e0000 */
[----:B------:R-:W4:Y:S01]  /*a860*/  LDL.64 R14, [R1+0xf0] ;  /* 0x0000f000010e7983 */ /* 0x000f220000100a00 */
[----:B--2---:R-:W-:-:S02]  /*a870*/  VIADD R12, R12, 0x404 ;  /* 0x000004040c0c7836 */ /* 0x004fc40000000000 */
        /* <DEDUP_REMOVED lines=9> */
[----:B------:R-:W2:Y:S01]  /*a910*/  LDL.64 R12, [R1+0xf0] ;  /* 0x0000f000010c7983 */ /* 0x000ea20000100a00 */
[----:B------:R-:W-:-:S02]  /*a920*/  VIADD R8, R8, 0x406 ;  /* 0x0000040608087836 */ /* 0x000fc40000000000 */
        /* <DEDUP_REMOVED lines=10> */
[----:B---3--:R-:W-:-:S02]  /*a9d0*/  VIADD R6, R6, 0x800 ;  /* 0x0000080006067836 */ /* 0x008fc40000000000 */
        /* <DEDUP_REMOVED lines=52> */
[----:B------:R-:W-:Y:S01]  /*ad20*/  R2UR UR5, R7 ;  /* 0x00000000070572ca */ /* 0x000fe200000e0000 */
[----:B----4-:R-:W-:Y:S01]  /*ad30*/  VIADD R14, R14, 0xc02 ;  /* 0x00000c020e0e7836 */ /* 0x010fe20000000000 */
[----:B------:R0:W5:Y:S01]  /*ad40*/  LDL R20, [R1+0xc] ;  /* 0x00000c0001147983 */ /* 0x0001620000100800 */
        /* <DEDUP_REMOVED lines=9> */
[----:B--2---:R-:W-:Y:S02]  /*ade0*/  VIADD R12, R12, 0xc04 ;  /* 0x00000c040c0c7836 */ /* 0x004fe40000000000 */
        /* <DEDUP_REMOVED lines=47> */
.L_x_3504:
[----:B------:R-:W-:Y:S05]  /*b0e0*/  BSYNC B0 ;  /* 0x0000000000007941 */ /* 0x000fea0003800000 */
.L_x_3503:
[----:B0-----:R-:W2:Y:S02]  /*b0f0*/  LDL.64 R4, [R1+0x20] ;  /* 0x0000200001047983 */ /* 0x001ea40000100a00 */
[----:B--2---:R-:W-:-:S05]  /*b100*/  MOV R4, R4 ;  /* 0x0000000400047202 */ /* 0x004fca0000000f00 */
[----:B-----5:R-:W-:-:S05]  /*b110*/  IMAD R3, R3, 0x8, R4 ;  /* 0x0000000803037824 */ /* 0x020fca00078e0204 */
[----:B------:R-:W-:-:S04]  /*b120*/  PRMT R3, R20, 0x654, R3 ;  /* 0x0000065414037816 */ /* 0x000fc80000000003 */
[----:B------:R0:W-:Y:S01]  /*b130*/  SYNCS.ARRIVE.TRANS64.RED.A1T0 RZ, [R3+URZ], RZ ;  /* 0x000000ff03ff79a7 */ /* 0x0001e2000810043f */
[----:B------:R-:W2:Y:S02]  /*b140*/  LD.E.64 R4, desc[UR36][R22.64+0x200] ;  /* 0x0002002416047980 */ /* 0x000ea4000c101b00 */
[----:B--2---:R-:W-:-:S04]  /*b150*/  FMNMX.FTZ R6, R24, R4, !PT ;  /* 0x0000000418067209 */ /* 0x004fc80007810000 */
[----:B0-----:R-:W-:-:S04]  /*b160*/  FMNMX.FTZ R3, R25, R6, !PT ;  /* 0x0000000619037209 */ /* 0x001fc80007810000 */
        /* <DEDUP_REMOVED lines=34> */
[----:B------:R-:W-:-:S03]  /*b390*/  FMNMX.FTZ R3, R47, R6, !PT ;  /* 0x000000062f037209 */ /* 0x000fc60007810000 */
[----:B------:R-:W-:Y:S01]  /*b3a0*/  ST.E desc[UR36][R22.64+0x200], R9 ;  /* 0x0002000916007985 */ /* 0x000fe2000c101924 */
[----:B------:R-:W-:-:S04]  /*b3b0*/  FMNMX.FTZ R6, R50, R3, !PT ;  /* 0x0000000332067209 */ /* 0x000fc80007810000 */
[----:B------:R-:W-:-:S04]  /*b3c0*/  FMNMX.FTZ R3, R51, R6, !PT ;  /* 0x0000000633037209 */ /* 0x000fc80007810000 */
[----:B------:R-:W-:-:S04]  /*b3d0*/  FMNMX.FTZ R6, R54, R3, !PT ;  /* 0x0000000336067209 */ /* 0x000fc80007810000 */
[----:B------:R-:W-:-:S04]  /*b3e0*/  FMNMX.FTZ R3, R55, R6, !PT ;  /* 0x0000000637037209 */ /* 0x000fc80007810000 */
[----:B------:R-:W-:Y:S02]  /*b3f0*/  FMNMX.FTZ R6, R58, R3, !PT ;  /* 0x000000033a067209 */ /* 0x000fe40007810000 */
[----:B0-----:R-:W-:Y:S02]  /*b400*/  FMNMX.FTZ R11, R9, R8, !PT ;  /* 0x00000008090b7209 */ /* 0x001fe40007810000 */
[----:B------:R-:W-:-:S03]  /*b410*/  FMNMX.FTZ R3, R59, R6, !PT ;  /* 0x000000063b037209 */ /* 0x000fc60007810000 */
[----:B------:R-:W0:Y:S01]  /*b420*/  SHFL.BFLY PT, R12, R11, 0x1, 0x1f ;  /* 0x0c201f000b0c7f89 */ /* 0x000e2200000e0000 */
[----:B------:R-:W-:-:S04]  /*b430*/  FMNMX.FTZ R6, R62, R3, !PT ;  /* 0x000000033e067209 */ /* 0x000fc80007810000 */
[----:B------:R-:W-:-:S04]  /*b440*/  FMNMX.FTZ R3, R63, R6, !PT ;  /* 0x000000063f037209 */ /* 0x000fc80007810000 */
[----:B------:R-:W-:-:S04]  /*b450*/  FMNMX.FTZ R6, R66, R3, !PT ;  /* 0x0000000342067209 */ /* 0x000fc80007810000 */
[----:B------:R-:W-:Y:S02]  /*b460*/  FMNMX.FTZ R3, R67, R6, !PT ;  /* 0x0000000643037209 */ /* 0x000fe40007810000 */
[----:B------:R-:W-:Y:S02]  /*b470*/  IADD3 R6, P0, R16, 0x200, RZ ;  /* 0x0000020010067810 */ /* 0x000fe40007f1e0ff */
[----:B------:R-:W-:Y:S02]  /*b480*/  FMNMX.FTZ R8, R70, R3, !PT ;  /* 0x0000000346087209 */ /* 0x000fe40007810000 */
[----:B------:R-:W-:Y:S01]  /*b490*/  LOP3.LUT R6, R6, 0x4, RZ, 0xfc, !PT ;  /* 0x0000000406067812 */ /* 0x000fe200078efcff */
[----:B------:R-:W-:Y:S01]  /*b4a0*/  IMAD.X R7, RZ, RZ, R17, P0 ;  /* 0x000000ffff077224 */ /* 0x000fe200000e0611 */
[----:B------:R-:W-:Y:S02]  /*b4b0*/  FMNMX.FTZ R3, R71, R8, !PT ;  /* 0x0000000847037209 */ /* 0x000fe40007810000 */
[----:B0-----:R-:W-:-:S03]  /*b4c0*/  FMNMX.FTZ R13, R11, R12, !PT ;  /* 0x0000000c0b0d7209 */ /* 0x001fc60007810000 */
[----:B------:R-:W-:Y:S04]  /*b4d0*/  ST.E desc[UR36][R6.64], R3 ;  /* 0x0000000306007985 */ /* 0x000fe8000c101924 */
[----:B------:R-:W-:Y:S04]  /*b4e0*/  ST.E desc[UR36][R22.64+0x200], R13 ;  /* 0x0002000d16007985 */ /* 0x000fe8000c101924 */
[----:B------:R-:W2:Y:S04]  /*b4f0*/  LD.E R8, desc[UR36][R6.64] ;  /* 0x0000002406087980 */ /* 0x000ea8000c101900 */
[----:B--2---:R-:W0:Y:S02]  /*b500*/  SHFL.BFLY PT, R11, R8, 0x2, 0x1f ;  /* 0x0c401f00080b7f89 */ /* 0x004e2400000e0000 */
[----:B0-----:R-:W-:-:S05]  /*b510*/  FMNMX.FTZ R11, R8, R11, !PT ;  /* 0x0000000b080b7209 */ /* 0x001fca0007810000 */
[----:B------:R-:W0:Y:S02]  /*b520*/  SHFL.BFLY PT, R12, R11, 0x1, 0x1f ;  /* 0x0c201f000b0c7f89 */ /* 0x000e2400000e0000 */
[----:B0-----:R-:W-:-:S05]  /*b530*/  FMNMX.FTZ R21, R11, R12, !PT ;  /* 0x0000000c0b157209 */ /* 0x001fca0007810000 */
[----:B------:R0:W-:Y:S04]  /*b540*/  ST.E desc[UR36][R6.64], R21 ;  /* 0x0000001506007985 */ /* 0x0001e8000c101924 */
[----:B------:R-:W2:Y:S04]  /*b550*/  LD.E R82, desc[UR36][R22.64+0x220] ;  /* 0x0002202416527980 */ /* 0x000ea8000c101900 */
[----:B------:R-:W3:Y:S04]  /*b560*/  LD.E R15, desc[UR36][R22.64+0x200] ;  /* 0x00020024160f7980 */ /* 0x000ee8000c101900 */
[----:B------:R-:W4:Y:S04]  /*b570*/  LD.E R81, desc[UR36][R22.64+0x210] ;  /* 0x0002102416517980 */ /* 0x000f28000c101900 */
[----:B------:R-:W4:Y:S01]  /*b580*/  LD.E R80, desc[UR36][R22.64+0x214] ;  /* 0x0002142416507980 */ /* 0x000f22000c101900 */
[----:B------:R-:W-:-:S03]  /*b590*/  FADD.FTZ R5, R5, -R21 ;  /* 0x8000001505057221 */ /* 0x000fc60000010000 */
        /* <DEDUP_REMOVED lines=56> */
[-C--:B--2---:R-:W-:Y:S01]  /*b920*/  FMUL.FTZ R165, R21, R82.reuse ;  /* 0x0000005215a57220 */ /* 0x084fe20000410000 */
[----:B------:R-:W-:Y:S01]  /*b930*/  FMUL.FTZ R5, R82, R5 ;  /* 0x0000000552057220 */ /* 0x000fe20000410000 */
[-C--:B---3--:R-:W-:Y:S01]  /*b940*/  FMUL.FTZ R83, R15, R82.reuse ;  /* 0x000000520f537220 */ /* 0x088fe20000410000 */
[----:B------:R-:W-:Y:S01]  /*b950*/  FADD.FTZ R3, R4, -R15 ;  /* 0x8000000f04037221 */ /* 0x000fe20000010000 */
[----:B------:R-:W-:-:S03]  /*b960*/  FFMA.FTZ R153, R26, R82, -R165 ;  /* 0x000000521a997223 */ /* 0x000fc600000108a5 */
[----:B------:R-:W-:Y:S01]  /*b970*/  MUFU.EX2 R5, R5 ;  /* 0x0000000500057308 */ /* 0x000fe20000000800 */
[-CC-:B------:R-:W-:Y:S01]  /*b980*/  FFMA.FTZ R72, R25, R82.reuse, -R83.reuse ;  /* 0x0000005219487223 */ /* 0x180fe20000010853 */
[-CC-:B------:R-:W-:Y:S01]  /*b990*/  FFMA.FTZ R158, R36, R82.reuse, -R83.reuse ;  /* 0x00000052249e7223 */ /* 0x180fe20000010853 */
[----:B------:R-:W2:Y:S01]  /*b9a0*/  LD.E R25, desc[UR36][R22.64+0x43c] ;  /* 0x00043c2416197980 */ /* 0x000ea2000c101900 */
[-CC-:B------:R-:W-:Y:S01]  /*b9b0*/  FFMA.FTZ R162, R44, R82.reuse, -R83.reuse ;  /* 0x000000522ca27223 */ /* 0x180fe20000010853 */
[-CC-:B------:R-:W-:Y:S01]  /*b9c0*/  FFMA.FTZ R156, R32, R82.reuse, -R83.reuse ;  /* 0x00000052209c7223 */ /* 0x180fe20000010853 */
[-CC-:B------:R-:W-:Y:S01]  /*b9d0*/  FFMA.FTZ R11, R48, R82.reuse, -R83.reuse ;  /* 0x00000052300b7223 */ /* 0x180fe20000010853 */
[----:B------:R-:W3:Y:S01]  /*b9e0*/  LD.E R36, desc[UR36][R22.64+0x244] ;  /* 0x0002442416247980 */ /* 0x000ee2000c101900 */
        /* <DEDUP_REMOVED lines=13> */
[-C--:B------:R-:W-:Y:S01]  /*bac0*/  FMUL.FTZ R3, R3, R82.reuse ;  /* 0x0000005203037220 */ /* 0x080fe20000410000 */
[-CC-:B0-----:R-:W-:Y:S01]  /*bad0*/  FFMA.FTZ R7, R56, R82.reuse, -R83.reuse ;  /* 0x0000005238077223 */ /* 0x181fe20000010853 */
[----:B------:R-:W3:Y:S01]  /*bae0*/  LD.E R40, desc[UR36][R22.64+0x254] ;  /* 0x0002542416287980 */ /* 0x000ee2000c101900 */
[----:B------:R-:W-:Y:S03]  /*baf0*/  MUFU.EX2 R153, R153 ;  /* 0x0000009900997308 */ /* 0x000fe60000000800 */
[----:B------:R-:W3:Y:S01]  /*bb00*/  LD.E R52, desc[UR36][R22.64+0x2a4] ;  /* 0x0002a42416347980 */ /* 0x000ee2000c101900 */
[-CC-:B------:R-:W-:Y:S01]  /*bb10*/  FFMA.FTZ R33, R41, R82.reuse, -R83.reuse ;  /* 0x0000005229217223 */ /* 0x180fe20000010853 */
[----:B------:R-:W-:-:S02]  /*bb20*/  FFMA.FTZ R28, R45, R82, -R83 ;  /* 0x000000522d1c7223 */ /* 0x000fc40000010853 */
[----:B------:R-:W3:Y:S01]  /*bb30*/  LD.E R24, desc[UR36][R22.64+0x434] ;  /* 0x0004342416187980 */ /* 0x000ee2000c101900 */
[----:B------:R-:W-:Y:S03]  /*bb40*/  MUFU.EX2 R4, R3 ;  /* 0x0000000300047308 */ /* 0x000fe60000000800 */
[----:B------:R-:W3:Y:S04]  /*bb50*/  LD.E R41, desc[UR36][R22.64+0x270] ;  /* 0x0002702416297980 */ /* 0x000ee8000c101900 */
[----:B------:R-:W3:Y:S01]  /*bb60*/  LD.E R45, desc[UR36][R22.64+0x280] ;  /* 0x00028024162d7980 */ /* 0x000ee2000c101900 */
[----:B------:R-:W4:Y:S03]  /*bb70*/  MUFU.EX2 R152, R152 ;  /* 0x0000009800987308 */ /* 0x000f260000000800 */
[----:B------:R-:W3:Y:S04]  /*bb80*/  LD.E R49, desc[UR36][R22.64+0x2b0] ;  /* 0x0002b02416317980 */ /* 0x000ee8000c101900 */
[----:B------:R-:W3:Y:S01]  /*bb90*/  LD.E R53, desc[UR36][R22.64+0x2b4] ;  /* 0x0002b42416357980 */ /* 0x000ee2000c101900 */
[----:B------:R-:W0:Y:S03]  /*bba0*/  MUFU.EX2 R72, R72 ;  /* 0x0000004800487308 */ /* 0x000e260000000800 */
[----:B------:R-:W3:Y:S01]  /*bbb0*/  LD.E R60, desc[UR36][R22.64+0x2c0] ;  /* 0x0002c024163c7980 */ /* 0x000ee2000c101900 */
[-CC-:B------:R-:W-:Y:S01]  /*bbc0*/  FFMA.FTZ R56, R27, R82.reuse, -R165.reuse ;  /* 0x000000521b387223 */ /* 0x180fe200000108a5 */
[-C--:B------:R-:W-:Y:S01]  /*bbd0*/  FFMA.FTZ R155, R30, R82.reuse, -R165 ;  /* 0x000000521e9b7223 */ /* 0x080fe200000108a5 */
[-C--:B------:R-:W-:Y:S01]  /*bbe0*/  FFMA.FTZ R14, R57, R82.reuse, -R83 ;  /* 0x00000052390e7223 */ /* 0x080fe20000010853 */
[-CC-:B------:R-:W-:Y:S01]  /*bbf0*/  FFMA.FTZ R57, R31, R82.reuse, -R165.reuse ;  /* 0x000000521f397223 */ /* 0x180fe200000108a5 */
[----:B------:R-:W-:Y:S01]  /*bc00*/  MUFU.EX2 R154, R154 ;  /* 0x0000009a009a7308 */ /* 0x000fe20000000800 */
[-CC-:B------:R-:W-:Y:S01]  /*bc10*/  FFMA.FTZ R157, R34, R82.reuse, -R165.reuse ;  /* 0x00000052229d7223 */ /* 0x180fe200000108a5 */
[----:B----4-:R-:W-:Y:S01]  /*bc20*/  FFMA.FTZ R81, R4, R81, R152 ;  /* 0x0000005104517223 */ /* 0x010fe20000010098 */
[-CC-:B------:R-:W-:Y:S01]  /*bc30*/  FFMA.FTZ R169, R63, R82.reuse, -R165.reuse ;  /* 0x000000523fa97223 */ /* 0x180fe200000108a5 */
[-CC-:B------:R-:W-:Y:S01]  /*bc40*/  FFMA.FTZ R159, R38, R82.reuse, -R165.reuse ;  /* 0x00000052269f7223 */ /* 0x180fe200000108a5 */
[-CC-:B------:R-:W-:Y:S01]  /*bc50*/  FFMA.FTZ R166, R66, R82.reuse, -R165.reuse ;  /* 0x0000005242a67223 */ /* 0x180fe200000108a5 */
[-CC-:B------:R-:W-:Y:S01]  /*bc60*/  FFMA.FTZ R161, R42, R82.reuse, -R165.reuse ;  /* 0x000000522aa17223 */ /* 0x180fe200000108a5 */
[-CC-:B------:R-:W-:Y:S01]  /*bc70*/  FFMA.FTZ R163, R46, R82.reuse, -R165.reuse ;  /* 0x000000522ea37223 */ /* 0x180fe200000108a5 */
[----:B------:R-:W1:Y:S01]  /*bc80*/  MUFU.EX2 R56, R56 ;  /* 0x0000003800387308 */ /* 0x000e620000000800 */
[-CC-:B------:R-:W-:Y:S01]  /*bc90*/  FFMA.FTZ R31, R35, R82.reuse, -R165.reuse ;  /* 0x00000052231f7223 */ /* 0x180fe200000108a5 */
[-C--:B------:R-:W-:Y:S01]  /*bca0*/  FFMA.FTZ R220, R47, R82.reuse, -R165 ;  /* 0x000000522fdc7223 */ /* 0x080fe200000108a5 */
[-C--:B------:R-:W-:Y:S01]  /*bcb0*/  FFMA.FTZ R20, R65, R82.reuse, -R83 ;  /* 0x0000005241147223 */ /* 0x080fe20000010853 */
[-CC-:B------:R-:W-:Y:S01]  /*bcc0*/  FFMA.FTZ R174, R50, R82.reuse, -R165.reuse ;  /* 0x0000005232ae7223 */ /* 0x180fe200000108a5 */
[-CC-:B------:R-:W-:Y:S01]  /*bcd0*/  FFMA.FTZ R175, R51, R82.reuse, -R165.reuse ;  /* 0x0000005233af7223 */ /* 0x180fe200000108a5 */
[-CC-:B------:R-:W-:Y:S01]  /*bce0*/  FFMA.FTZ R172, R54, R82.reuse, -R165.reuse ;  /* 0x0000005236ac7223 */ /* 0x180fe200000108a5 */
[-CC-:B------:R-:W-:Y:S01]  /*bcf0*/  FFMA.FTZ R173, R55, R82.reuse, -R165.reuse ;  /* 0x0000005237ad7223 */ /* 0x180fe200000108a5 */
[----:B------:R-:W4:Y:S01]  /*bd00*/  MUFU.EX2 R155, R155 ;  /* 0x0000009b009b7308 */ /* 0x000f220000000800 */
[-CC-:B------:R-:W-:Y:S01]  /*bd10*/  FFMA.FTZ R170, R58, R82.reuse, -R165.reuse ;  /* 0x000000523aaa7223 */ /* 0x180fe200000108a5 */
[-CC-:B------:R-:W-:Y:S01]  /*bd20*/  FFMA.FTZ R171, R59, R82.reuse, -R165.reuse ;  /* 0x000000523bab7223 */ /* 0x180fe200000108a5 */
[-C--:B------:R-:W-:Y:S01]  /*bd30*/  FFMA.FTZ R168, R62, R82.reuse, -R165 ;  /* 0x000000523ea87223 */ /* 0x080fe200000108a5 */
[-C--:B------:R-:W-:Y:S01]  /*bd40*/  FFMA.FTZ R15, R61, R82.reuse, -R83 ;  /* 0x000000523d0f7223 */ /* 0x080fe20000010853 */
[-C--:B------:R-:W-:Y:S01]  /*bd50*/  FFMA.FTZ R167, R67, R82.reuse, -R165 ;  /* 0x0000005243a77223 */ /* 0x080fe200000108a5 */
[-CC-:B------:R-:W-:Y:S01]  /*bd60*/  FFMA.FTZ R6, R68, R82.reuse, -R83.reuse ;  /* 0x0000005244067223 */ /* 0x180fe20000010853 */
[----:B------:R-:W-:Y:S01]  /*bd70*/  FFMA.FTZ R69, R69, R82, -R83 ;  /* 0x0000005245457223 */ /* 0x000fe20000010853 */
[----:B------:R-:W4:Y:S01]  /*bd80*/  MUFU.EX2 R73, R73 ;  /* 0x0000004900497308 */ /* 0x000f220000000800 */
[----:B------:R-:W-:Y:S01]  /*bd90*/  FFMA.FTZ R63, R5, R80, R153 ;  /* 0x00000050053f7223 */ /* 0x000fe20000010099 */
[----:B0-----:R-:W-:Y:S01]  /*bda0*/  FADD.FTZ R81, R72, R81 ;  /* 0x0000005148517221 */ /* 0x001fe20000010000 */
[-C--:B------:R-:W-:Y:S01]  /*bdb0*/  FFMA.FTZ R164, R70, R82.reuse, -R165 ;  /* 0x0000005246a47223 */ /* 0x080fe200000108a5 */
[----:B------:R-:W3:Y:S04]  /*bdc0*/  LD.E R26, desc[UR36][R22.64+0x2c4] ;  /* 0x0002c424161a7980 */ /* 0x000ee8000c101900 */
[----:B------:R-:W0:Y:S01]  /*bdd0*/  MUFU.EX2 R57, R57 ;  /* 0x0000003900397308 */ /* 0x000e220000000800 */
[----:B------:R-:W-:-:S07]  /*bde0*/  FFMA.FTZ R3, R64, R82, -R83 ;  /* 0x0000005240037223 */ /* 0x000fce0000010853 */
[----:B------:R-:W0:Y:S01]  /*bdf0*/  MUFU.EX2 R156, R156 ;  /* 0x0000009c009c7308 */ /* 0x000e220000000800 */
[----:B-1----:R-:W-:Y:S01]  /*be00*/  FADD.FTZ R64, R56, R63 ;  /* 0x0000003f38407221 */ /* 0x002fe20000010000 */
[----:B------:R-:W-:Y:S01]  /*be10*/  FFMA.FTZ R34, R39, R82, -R165 ;  /* 0x0000005227227223 */ /* 0x000fe200000108a5 */
[----:B------:R-:W3:Y:S05]  /*be20*/  LD.E R27, desc[UR36][R22.64+0x2e0] ;  /* 0x0002e024161b7980 */ /* 0x000eea000c101900 */
[----:B------:R-:W1:Y:S01]  /*be30*/  MUFU.EX2 R157, R157 ;  /* 0x0000009d009d7308 */ /* 0x000e620000000800 */
[----:B------:R-:W-:-:S07]  /*be40*/  FADD.FTZ R66, R154, R81 ;  /* 0x000000519a427221 */ /* 0x000fce0000010000 */
[----:B------:R-:W1:Y:S01]  /*be50*/  MUFU.EX2 R29, R29 ;  /* 0x0000001d001d7308 */ /* 0x000e620000000800 */
[----:B----4-:R-:W-:Y:S01]  /*be60*/  FADD.FTZ R64, R155, R64 ;  /* 0x000000409b407221 */ /* 0x010fe20000010000 */
[----:B------:R-:W-:-:S06]  /*be70*/  FADD.FTZ R63, R73, R66 ;  /* 0x00000042493f7221 */ /* 0x000fcc0000010000 */
[----:B------:R-:W-:Y:S01]  /*be80*/  MUFU.EX2 R158, R158 ;  /* 0x0000009e009e7308 */ /* 0x000fe20000000800 */
[----:B------:R-:W-:Y:S01]  /*be90*/  FFMA.FTZ R30, R43, R82, -R165 ;  /* 0x000000522b1e7223 */ /* 0x000fe200000108a5 */
[----:B------:R-:W4:Y:S06]  /*bea0*/  LD.E R35, desc[UR36][R22.64+0x2d0] ;  /* 0x0002d02416237980 */ /* 0x000f2c000c101900 */
[----:B------:R-:W-:Y:S08]  /*beb0*/  MUFU.EX2 R32, R32 ;  /* 0x0000002000207308 */ /* 0x000ff00000000800 */
        /* <DEDUP_REMOVED lines=10> */
[C---:B------:R-:W-:Y:S01]  /*bf60*/  FMUL.FTZ R78, R4.reuse, R78 ;  /* 0x0000004e044e7220 */ /* 0x040fe20000410000 */
[C---:B------:R-:W-:Y:S01]  /*bf70*/  FMUL.FTZ R121, R4.reuse, R74 ;  /* 0x0000004a04797220 */ /* 0x040fe20000410000 */
[C---:B------:R-:W-:Y:S01]  /*bf80*/  FMUL.FTZ R129, R4.reuse, R75 ;  /* 0x0000004b04817220 */ /* 0x040fe20000410000 */
[C---:B------:R-:W-:Y:S01]  /*bf90*/  FMUL.FTZ R77, R4.reuse, R77 ;  /* 0x0000004d044d7220 */ /* 0x040fe20000410000 */
[----:B------:R-:W-:Y:S01]  /*bfa0*/  FMUL.FTZ R79, R4, R79 ;  /* 0x0000004f044f7220 */ /* 0x000fe20000410000 */
[----:B------:R-:W4:Y:S02]  /*bfb0*/  LD.E R38, desc[UR36][R22.64+0x2d4] ;  /* 0x0002d42416267980 */ /* 0x000f24000c101900 */
[----:B------:R-:W1:Y:S01]  /*bfc0*/  MUFU.EX2 R31, R31 ;  /* 0x0000001f001f7308 */ /* 0x000e620000000800 */
[----:B0-----:R-:W-:Y:S01]  /*bfd0*/  FADD.FTZ R64, R57, R64 ;  /* 0x0000004039407221 */ /* 0x001fe20000010000 */
[----:B------:R-:W-:Y:S01]  /*bfe0*/  FADD.FTZ R66, R156, R63 ;  /* 0x0000003f9c427221 */ /* 0x000fe20000010000 */
[----:B------:R-:W4:Y:S04]  /*bff0*/  LD.E R39, desc[UR36][R22.64+0x2f0] ;  /* 0x0002f02416277980 */ /* 0x000f28000c101900 */
[----:B------:R-:W4:Y:S01]  /*c000*/  LD.E R70, desc[UR36][R22.64+0x248] ;  /* 0x0002482416467980 */ /* 0x000f22000c101900 */
[----:B------:R-:W0:Y:S01]  /*c010*/  MUFU.EX2 R159, R159 ;  /* 0x0000009f009f7308 */ /* 0x000e220000000800 */
[----:B-1----:R-:W-:Y:S01]  /*c020*/  FADD.FTZ R64, R157, R64 ;  /* 0x000000409d407221 */ /* 0x002fe20000010000 */
[----:B------:R-:W-:Y:S01]  /*c030*/  FADD.FTZ R63, R29, R66 ;  /* 0x000000421d3f7221 */ /* 0x000fe20000010000 */
[----:B------:R-:W4:Y:S04]  /*c040*/  LD.E R43, desc[UR36][R22.64+0x2e4] ;  /* 0x0002e424162b7980 */ /* 0x000f28000c101900 */
[----:B------:R-:W4:Y:S01]  /*c050*/  LD.E R47, desc[UR36][R22.64+0x300] ;  /* 0x00030024162f7980 */ /* 0x000f22000c101900 */
[----:B------:R-:W1:Y:S01]  /*c060*/  MUFU.EX2 R34, R34 ;  /* 0x0000002200227308 */ /* 0x000e620000000800 */
[----:B------:R-:W-:Y:S01]  /*c070*/  FADD.FTZ R64, R31, R64 ;  /* 0x000000401f407221 */ /* 0x000fe20000010000 */
[----:B------:R-:W-:Y:S01]  /*c080*/  FADD.FTZ R63, R158, R63 ;  /* 0x0000003f9e3f7221 */ /* 0x000fe20000010000 */
[----:B------:R-:W4:Y:S04]  /*c090*/  LD.E R80, desc[UR36][R22.64+0x258] ;  /* 0x0002582416507980 */ /* 0x000f28000c101900 */
[----:B------:R-:W4:Y:S01]  /*c0a0*/  LD.E R68, desc[UR36][R22.64+0x278] ;  /* 0x0002782416447980 */ /* 0x000f22000c101900 */
        /* <DEDUP_REMOVED lines=8> */
[----:B------:R-:W4:Y:S05]  /*c130*/  LD.E R42, desc[UR36][R22.64+0x310] ;  /* 0x00031024162a7980 */ /* 0x000f2a000c101900 */
        /* <DEDUP_REMOVED lines=17> */
[----:B------:R-:W4:Y:S05]  /*c250*/  LD.E R62, desc[UR36][R22.64+0x340] ;  /* 0x00034024163e7980 */ /* 0x000f2a000c101900 */
[----:B------:R-:W2:Y:S01]  /*c260*/  MUFU.EX2 R172, R172 ;  /* 0x000000ac00ac7308 */ /* 0x000ea20000000800 */
[----:B0-----:R-:W-:Y:S01]  /*c270*/  FADD.FTZ R64, R174, R63 ;  /* 0x0000003fae407221 */ /* 0x001fe20000010000 */
[----:B------:R-:W-:Y:S01]  /*c280*/  FADD.FTZ R66, R12, R65 ;  /* 0x000000410c427221 */ /* 0x000fe20000010000 */
[----:B------:R-:W4:Y:S05]  /*c290*/  LD.E R59, desc[UR36][R22.64+0x344] ;  /* 0x00034424163b7980 */ /* 0x000f2a000c101900 */
[----:B------:R-:W0:Y:S01]  /*c2a0*/  MUFU.EX2 R173, R173 ;  /* 0x000000ad00ad7308 */ /* 0x000e220000000800 */
[----:B-1----:R-:W-:Y:S01]  /*c2b0*/  FADD.FTZ R63, R175, R64 ;  /* 0x00000040af3f7221 */ /* 0x002fe20000010000 */
[----:B------:R-:W-:Y:S01]  /*c2c0*/  FADD.FTZ R66, R9, R66 ;  /* 0x0000004209427221 */ /* 0x000fe20000010000 */
[----:B------:R-:W4:Y:S05]  /*c2d0*/  LD.E R83, desc[UR36][R22.64+0x410] ;  /* 0x0004102416537980 */ /* 0x000f2a000c101900 */
[----:B------:R-:W1:Y:S08]  /*c2e0*/  MUFU.EX2 R170, R170 ;  /* 0x000000aa00aa7308 */ /* 0x000e700000000800 */
[----:B------:R-:W1:Y:S01]  /*c2f0*/  MUFU.EX2 R14, R14 ;  /* 0x0000000e000e7308 */ /* 0x000e620000000800 */
[----:B--2---:R-:W-:Y:S01]  /*c300*/  FADD.FTZ R64, R172, R63 ;  /* 0x0000003fac407221 */ /* 0x004fe20000010000 */
[----:B------:R-:W-:Y:S01]  /*c310*/  FADD.FTZ R66, R13, R66 ;  /* 0x000000420d427221 */ /* 0x000fe20000010000 */
[----:B------:R-:W-:Y:S01]  /*c320*/  FMUL.FTZ R119, R5, R25 ;  /* 0x0000001905777220 */ /* 0x000fe20000410000 */
[----:B---3--:R-:W-:-:S04]  /*c330*/  FMUL.FTZ R123, R4, R36 ;  /* 0x00000024047b7220 */ /* 0x008fc80000410000 */
[----:B------:R-:W2:Y:S01]  /*c340*/  MUFU.EX2 R171, R171 ;  /* 0x000000ab00ab7308 */ /* 0x000ea20000000800 */
[----:B0-----:R-:W-:Y:S01]  /*c350*/  FADD.FTZ R63, R173, R64 ;  /* 0x00000040ad3f7221 */ /* 0x001fe20000010000 */
[----:B------:R-:W-:Y:S01]  /*c360*/  FADD.FTZ R65, R7, R66 ;  /* 0x0000004207417221 */ /* 0x000fe20000010000 */
[C---:B------:R-:W-:Y:S01]  /*c370*/  FMUL.FTZ R44, R4.reuse, R44 ;  /* 0x0000002c042c7220 */ /* 0x040fe20000410000 */
[C---:B------:R-:W-:Y:S01]  /*c380*/  FMUL.FTZ R125, R4.reuse, R37 ;  /* 0x00000025047d7220 */ /* 0x040fe20000410000 */
[C---:B------:R-:W-:Y:S01]  /*c390*/  FMUL.FTZ R48, R4.reuse, R48 ;  /* 0x0000003004307220 */ /* 0x040fe20000410000 */
[C---:B------:R-:W-:Y:S01]  /*c3a0*/  FMUL.FTZ R127, R4.reuse, R40 ;  /* 0x00000028047f7220 */ /* 0x040fe20000410000 */
[----:B------:R-:W-:Y:S01]  /*c3b0*/  FMUL.FTZ R128, R4, R52 ;  /* 0x0000003404807220 */ /* 0x000fe20000410000 */
[----:B------:R-:W0:Y:S08]  /*c3c0*/  MUFU.EX2 R168, R168 ;  /* 0x000000a800a87308 */ /* 0x000e300000000800 */
[----:B------:R-:W3:Y:S01]  /*c3d0*/  MUFU.EX2 R15, R15 ;  /* 0x0000000f000f7308 */ /* 0x000ee20000000800 */
[----:B-1----:R-:W-:Y:S01]  /*c3e0*/  FADD.FTZ R64, R170, R63 ;  /* 0x0000003faa407221 */ /* 0x002fe20000010000 */
[----:B------:R-:W-:Y:S01]  /*c3f0*/  FADD.FTZ R65, R14, R65 ;  /* 0x000000410e417221 */ /* 0x000fe20000010000 */
[C---:B------:R-:W-:Y:S01]  /*c400*/  FMUL.FTZ R117, R4.reuse, R24 ;  /* 0x0000001804757220 */ /* 0x040fe20000410000 */
[C---:B------:R-:W-:Y:S01]  /*c410*/  FMUL.FTZ R41, R4.reuse, R41 ;  /* 0x0000002904297220 */ /* 0x040fe20000410000 */
[----:B------:R-:W-:Y:S01]  /*c420*/  FMUL.FTZ R45, R4, R45 ;  /* 0x0000002d042d7220 */ /* 0x000fe20000410000 */
[----:B------:R-:W4:Y:S02]  /*c430*/  LD.E R67, desc[UR36][R22.64+0x27c] ;  /* 0x00027c2416437980 */ /* 0x000f24000c101900 */
[----:B------:R-:W1:Y:S08]  /*c440*/  MUFU.EX2 R169, R169 ;  /* 0x000000a900a97308 */ /* 0x000e700000000800 */
[----:B------:R-:W1:Y:S01]  /*c450*/  MUFU.EX2 R3, R3 ;  /* 0x0000000300037308 */ /* 0x000e620000000800 */
[----:B--2---:R-:W-:Y:S01]  /*c460*/  FADD.FTZ R63, R171, R64 ;  /* 0x00000040ab3f7221 */ /* 0x004fe20000010000 */
[----:B------:R-:W-:-:S06]  /*c470*/  FADD.FTZ R64, R8, R65 ;  /* 0x0000004108407221 */ /* 0x000fcc0000010000 */
[----:B------:R-:W2:Y:S08]  /*c480*/  MUFU.EX2 R166, R166 ;  /* 0x000000a600a67308 */ /* 0x000eb00000000800 */
[----:B------:R-:W2:Y:S01]  /*c490*/  MUFU.EX2 R20, R20 ;  /* 0x0000001400147308 */ /* 0x000ea20000000800 */
[----:B0-----:R-:W-:Y:S01]  /*c4a0*/  FADD.FTZ R66, R168, R63 ;  /* 0x0000003fa8427221 */ /* 0x001fe20000010000 */
[----:B---3--:R-:W-:-:S06]  /*c4b0*/  FADD.FTZ R64, R15, R64 ;  /* 0x000000400f407221 */ /* 0x008fcc0000010000 */
[----:B------:R-:W0:Y:S08]  /*c4c0*/  MUFU.EX2 R167, R167 ;  /* 0x000000a700a77308 */ /* 0x000e300000000800 */
[----:B------:R-:W3:Y:S01]  /*c4d0*/  MUFU.EX2 R6, R6 ;  /* 0x0000000600067308 */ /* 0x000ee20000000800 */
[----:B-1----:R-:W-:Y:S01]  /*c4e0*/  FADD.FTZ R63, R169, R66 ;  /* 0x00000042a93f7221 */ /* 0x002fe20000010000 */
[----:B------:R-:W-:-:S06]  /*c4f0*/  FADD.FTZ R65, R3, R64 ;  /* 0x0000004003417221 */ /* 0x000fcc0000010000 */
[----:B------:R-:W1:Y:S01]  /*c500*/  MUFU.EX2 R21, R69 ;  /* 0x0000004500157308 */ /* 0x000e620000000800 */
[----:B--2---:R-:W-:Y:S01]  /*c510*/  FADD.FTZ R64, R166, R63 ;  /* 0x0000003fa6407221 */ /* 0x004fe20000010000 */
[----:B------:R-:W-:Y:S01]  /*c520*/  FADD.FTZ R65, R20, R65 ;  /* 0x0000004114417221 */ /* 0x000fe20000010000 */
[----:B------:R-:W-:Y:S01]  /*c530*/  FFMA.FTZ R165, R71, R82, -R165 ;  /* 0x0000005247a57223 */ /* 0x000fe200000108a5 */
[----:B------:R-:W2:Y:S01]  /*c540*/  LD.E R25, desc[UR36][R22.64+0x2c8] ;  /* 0x0002c82416197980 */ /* 0x000ea2000c101900 */
[----:B0-----:R-:W-:-:S03]  /*c550*/  FADD.FTZ R63, R167, R64 ;  /* 0x00000040a73f7221 */ /* 0x001fc60000010000 */
[----:B------:R-:W2:Y:S01]  /*c560*/  LD.E R82, desc[UR36][R22.64+0x430] ;  /* 0x0004302416527980 */ /* 0x000ea2000c101900 */
[----:B---3--:R-:W-:Y:S01]  /*c570*/  FADD.FTZ R64, R6, R65 ;  /* 0x0000004106407221 */ /* 0x008fe20000010000 */
[----:B------:R-:W0:Y:S02]  /*c580*/  MUFU.EX2 R164, R164 ;  /* 0x000000a400a47308 */ /* 0x000e240000000800 */
[----:B------:R-:W3:Y:S04]  /*c590*/  LD.E R36, desc[UR36][R22.64+0x2e8] ;  /* 0x0002e82416247980 */ /* 0x000ee8000c101900 */
[----:B------:R0:W-:Y:S01]  /*c5a0*/  ST.E desc[UR36][R22.64+0x274], R44 ;  /* 0x0002742c16007985 */ /* 0x0001e2000c101924 */
[----:B-1----:R-:W-:Y:S01]  /*c5b0*/  FADD.FTZ R111, R21, R64 ;  /* 0x00000040156f7221 */ /* 0x002fe20000010000 */
[----:B------:R-:W1:Y:S02]  /*c5c0*/  MUFU.EX2 R165, R165 ;  /* 0x000000a500a57308 */ /* 0x000e640000000800 */
[----:B------:R-:W3:Y:S04]  /*c5d0*/  LD.E R64, desc[UR36][R22.64+0x28c] ;  /* 0x00028c2416407980 */ /* 0x000ee8000c101900 */
[----:B------:R-:W3:Y:S01]  /*c5e0*/  LD.E R37, desc[UR36][R22.64+0x2dc] ;  /* 0x0002dc2416257980 */ /* 0x000ee2000c101900 */
[----:B0-----:R-:W-:-:S03]  /*c5f0*/  FADD.FTZ R66, R164, R63 ;  /* 0x0000003fa4427221 */ /* 0x001fc60000010000 */
[----:B------:R-:W3:Y:S04]  /*c600*/  LD.E R44, desc[UR36][R22.64+0x32c] ;  /* 0x00032c24162c7980 */ /* 0x000ee8000c101900 */
[----:B------:R0:W-:Y:S01]  /*c610*/  ST.E desc[UR36][R22.64+0x294], R48 ;  /* 0x0002943016007985 */ /* 0x0001e2000c101924 */
[----:B-1----:R-:W-:-:S03]  /*c620*/  FADD.FTZ R115, R165, R66 ;  /* 0x00000042a5737221 */ /* 0x002fc60000010000 */
[----:B------:R1:W-:Y:S04]  /*c630*/  ST.E desc[UR36][R22.64+0x2a0], R78 ;  /* 0x0002a04e16007985 */ /* 0x0003e8000c101924 */
[----:B------:R-:W3:Y:S04]  /*c640*/  LD.E R66, desc[UR36][R22.64+0x288] ;  /* 0x0002882416427980 */ /* 0x000ee8000c101900 */
[----:B------:R-:W3:Y:S04]  /*c650*/  LD.E R40, desc[UR36][R22.64+0x30c] ;  /* 0x00030c2416287980 */ /* 0x000ee8000c101900 */
[----:B0-----:R-:W3:Y:S04]  /*c660*/  LD.E R48, desc[UR36][R22.64+0x388] ;  /* 0x0003882416307980 */ /* 0x001ee8000c101900 */
[----:B-1----:R-:W3:Y:S01]  /*c670*/  LD.E R78, desc[UR36][R22.64+0x398] ;  /* 0x00039824164e7980 */ /* 0x002ee2000c101900 */
[C---:B------:R-:W-:Y:S01]  /*c680*/  FMUL.FTZ R49, R4.reuse, R49 ;  /* 0x0000003104317220 */ /* 0x040fe20000410000 */
[C---:B------:R-:W-:Y:S01]  /*c690*/  FMUL.FTZ R53, R4.reuse, R53 ;  /* 0x0000003504357220 */ /* 0x040fe20000410000 */
[C---:B------:R-:W-:Y:S01]  /*c6a0*/  FMUL.FTZ R60, R4.reuse, R60 ;  /* 0x0000003c043c7220 */ /* 0x040fe20000410000 */
[----:B------:R0:W-:Y:S04]  /*c6b0*/  ST.E desc[UR36][R22.64+0x240], R121 ;  /* 0x0002407916007985 */ /* 0x0001e8000c101924 */
[----:B------:R1:W-:Y:S04]  /*c6c0*/  ST.E desc[UR36][R22.64+0x2a4], R128 ;  /* 0x0002a48016007985 */ /* 0x0003e8000c101924 */
[----:B------:R-:W3:Y:S04]  /*c6d0*/  LD.E R24, desc[UR36][R22.64+0x2bc] ;  /* 0x0002bc2416187980 */ /* 0x000ee8000c101900 */
[----:B------:R-:W3:Y:S01]  /*c6e0*/  LD.E R74, desc[UR36][R22.64+0x2d8] ;  /* 0x0002d824164a7980 */ /* 0x000ee2000c101900 */
[----:B0-----:R-:W-:-:S03]  /*c6f0*/  FMUL.FTZ R121, R4, R76 ;  /* 0x0000004c04797220 */ /* 0x001fc60000410000 */
[----:B------:R-:W3:Y:S04]  /*c700*/  LD.E R52, desc[UR36][R22.64+0x39c] ;  /* 0x00039c2416347980 */ /* 0x000ee8000c101900 */
[----:B-1----:R-:W3:Y:S04]  /*c710*/  LD.E R128, desc[UR36][R22.64+0x3ec] ;  /* 0x0003ec2416807980 */ /* 0x002ee8000c101900 */
[----:B------:R0:W-:Y:S04]  /*c720*/  ST.E desc[UR36][R22.64+0x210], R111 ;  /* 0x0002106f16007985 */ /* 0x0001e8000c101924 */
        /* <DEDUP_REMOVED lines=15> */
[----:B------:R-:W3:Y:S04]  /*c820*/  LD.E R81, desc[UR36][R22.64+0x24c] ;  /* 0x00024c2416517980 */ /* 0x000ee8000c101900 */
[----:B------:R-:W3:Y:S04]  /*c830*/  LD.E R71, desc[UR36][R22.64+0x25c] ;  /* 0x00025c2416477980 */ /* 0x000ee8000c101900 */
[----:B------:R-:W3:Y:S04]  /*c840*/  LD.E R69, desc[UR36][R22.64+0x268] ;  /* 0x0002682416457980 */ /* 0x000ee8000c101900 */
[----:B------:R-:W3:Y:S04]  /*c850*/  LD.E R65, desc[UR36][R22.64+0x26c] ;  /* 0x00026c2416417980 */ /* 0x000ee8000c101900 */
[----:B------:R-:W3:Y:S04]  /*c860*/  LD.E R63, desc[UR36][R22.64+0x298] ;  /* 0x00029824163f7980 */ /* 0x000ee8000c101900 */
[----:B0-----:R-:W3:Y:S04]  /*c870*/  LD.E R111, desc[UR36][R22.64+0x2b8] ;  /* 0x0002b824166f7980 */ /* 0x001ee8000c101900 */
[----:B-1----:R-:W3:Y:S04]  /*c880*/  LD.E R115, desc[UR36][R22.64+0x2cc] ;  /* 0x0002cc2416737980 */ /* 0x002ee8000c101900 */
        /* <DEDUP_REMOVED lines=17> */
[----:B------:R-:W-:-:S04]  /*c9a0*/  FMUL.FTZ R27, R4, R27 ;  /* 0x0000001b041b7220 */ /* 0x000fc80000410000 */
[----:B------:R0:W-:Y:S04]  /*c9b0*/  ST.E desc[UR36][R22.64+0x2d0], R35 ;  /* 0x0002d02316007985 */ /* 0x0001e8000c101924 */
[----:B------:R1:W-:Y:S01]  /*c9c0*/  ST.E desc[UR36][R22.64+0x2e0], R27 ;  /* 0x0002e01b16007985 */ /* 0x0003e2000c101924 */
[C---:B------:R-:W-:Y:S01]  /*c9d0*/  FMUL.FTZ R39, R4.reuse, R39 ;  /* 0x0000002704277220 */ /* 0x040fe20000410000 */
[C---:B0-----:R-:W-:Y:S01]  /*c9e0*/  FMUL.FTZ R35, R4.reuse, R98 ;  /* 0x0000006204237220 */ /* 0x041fe20000410000 */
[----:B-1----:R-:W-:-:S04]  /*c9f0*/  FMUL.FTZ R27, R4, R102 ;  /* 0x00000066041b7220 */ /* 0x002fc80000410000 */
[----:B------:R0:W-:Y:S04]  /*ca00*/  ST.E desc[UR36][R22.64+0x394], R35 ;  /* 0x0003942316007985 */ /* 0x0001e8000c101924 */
[----:B------:R1:W-:Y:S01]  /*ca10*/  ST.E desc[UR36][R22.64+0x390], R27 ;  /* 0x0003901b16007985 */ /* 0x0003e2000c101924 */
[C---:B0-----:R-:W-:Y:S01]  /*ca20*/  FMUL.FTZ R35, R4.reuse, R88 ;  /* 0x0000005804237220 */ /* 0x041fe20000410000 */
[C---:B-1----:R-:W-:Y:S02]  /*ca30*/  FMUL.FTZ R27, R4.reuse, R92 ;  /* 0x0000005c041b7220 */ /* 0x042fe40000410000 */
[----:B------:R0:W-:Y:S04]  /*ca40*/  ST.E desc[UR36][R22.64+0x2f0], R39 ;  /* 0x0002f02716007985 */ /* 0x0001e8000c101924 */
[----:B------:R-:W-:Y:S04]  /*ca50*/  ST.E desc[UR36][R22.64+0x3e0], R27 ;  /* 0x0003e01b16007985 */ /* 0x000fe8000c101924 */
[----:B------:R1:W-:Y:S01]  /*ca60*/  ST.E desc[UR36][R22.64+0x3e4], R35 ;  /* 0x0003e42316007985 */ /* 0x0003e2000c101924 */
[C---:B0-----:R-:W-:Y:S01]  /*ca70*/  FMUL.FTZ R39, R4.reuse, R100 ;  /* 0x0000006404277220 */ /* 0x041fe20000410000 */
[C---:B------:R-:W-:Y:S01]  /*ca80*/  FMUL.FTZ R43, R4.reuse, R43 ;  /* 0x0000002b042b7220 */ /* 0x040fe20000410000 */
[----:B------:R-:W-:Y:S01]  /*ca90*/  FMUL.FTZ R47, R4, R47 ;  /* 0x0000002f042f7220 */ /* 0x000fe20000410000 */
[----:B-1----:R-:W-:-:S02]  /*caa0*/  FMUL.FTZ R35, R5, R70 ;  /* 0x0000004605237220 */ /* 0x002fc40000410000 */
[----:B------:R0:W-:Y:S04]  /*cab0*/  ST.E desc[UR36][R22.64+0x3a4], R39 ;  /* 0x0003a42716007985 */ /* 0x0001e8000c101924 */
[----:B------:R1:W-:Y:S01]  /*cac0*/  ST.E desc[UR36][R22.64+0x248], R35 ;  /* 0x0002482316007985 */ /* 0x0003e2000c101924 */
[C---:B--2---:R-:W-:Y:S01]  /*cad0*/  FMUL.FTZ R27, R4.reuse, R82 ;  /* 0x00000052041b7220 */ /* 0x044fe20000410000 */
[----:B0-----:R-:W-:Y:S01]  /*cae0*/  FMUL.FTZ R39, R4, R90 ;  /* 0x0000005a04277220 */ /* 0x001fe20000410000 */
[----:B-1----:R-:W-:-:S03]  /*caf0*/  FMUL.FTZ R35, R5, R114 ;  /* 0x0000007205237220 */ /* 0x002fc60000410000 */
[----:B------:R3:W-:Y:S01]  /*cb00*/  ST.E desc[UR36][R22.64+0x430], R27 ;  /* 0x0004301b16007985 */ /* 0x0007e2000c101924 */
[----:B------:R-:W-:-:S03]  /*cb10*/  FMUL.FTZ R25, R5, R25 ;  /* 0x0000001905197220 */ /* 0x000fc60000410000 */
[----:B------:R0:W-:Y:S01]  /*cb20*/  ST.E desc[UR36][R22.64+0x2e4], R43 ;  /* 0x0002e42b16007985 */ /* 0x0001e2000c101924 */
[----:B---3--:R-:W-:-:S03]  /*cb30*/  FMUL.FTZ R27, R5, R64 ;  /* 0x00000040051b7220 */ /* 0x008fc60000410000 */
[----:B------:R1:W-:Y:S01]  /*cb40*/  ST.E desc[UR36][R22.64+0x300], R47 ;  /* 0x0003002f16007985 */ /* 0x0003e2000c101924 */
[----:B0-----:R-:W-:-:S03]  /*cb50*/  FMUL.FTZ R43, R4, R96 ;  /* 0x00000060042b7220 */ /* 0x001fc60000410000 */
[----:B------:R0:W-:Y:S04]  /*cb60*/  ST.E desc[UR36][R22.64+0x3f4], R39 ;  /* 0x0003f42716007985 */ /* 0x0001e8000c101924 */
[----:B------:R2:W-:Y:S04]  /*cb70*/  ST.E desc[UR36][R22.64+0x28c], R27 ;  /* 0x00028c1b16007985 */ /* 0x0005e8000c101924 */
[----:B------:R3:W-:Y:S01]  /*cb80*/  ST.E desc[UR36][R22.64+0x29c], R35 ;  /* 0x00029c2316007985 */ /* 0x0007e2000c101924 */
[----:B-1----:R-:W-:Y:S01]  /*cb90*/  FMUL.FTZ R47, R4, R94 ;  /* 0x0000005e042f7220 */ /* 0x002fe20000410000 */
[C---:B0-----:R-:W-:Y:S01]  /*cba0*/  FMUL.FTZ R39, R5.reuse, R80 ;  /* 0x0000005005277220 */ /* 0x041fe20000410000 */
[C---:B--2---:R-:W-:Y:S01]  /*cbb0*/  FMUL.FTZ R27, R5.reuse, R36 ;  /* 0x00000024051b7220 */ /* 0x044fe20000410000 */
[C---:B---3--:R-:W-:Y:S01]  /*cbc0*/  FMUL.FTZ R35, R5.reuse, R118 ;  /* 0x0000007605237220 */ /* 0x048fe20000410000 */
[----:B------:R0:W-:Y:S01]  /*cbd0*/  ST.E desc[UR36][R22.64+0x3c4], R43 ;  /* 0x0003c42b16007985 */ /* 0x0001e2000c101924 */
[----:B------:R-:W-:-:S03]  /*cbe0*/  FMUL.FTZ R37, R5, R37 ;  /* 0x0000002505257220 */ /* 0x000fc60000410000 */
[----:B------:R1:W-:Y:S04]  /*cbf0*/  ST.E desc[UR36][R22.64+0x3d4], R47 ;  /* 0x0003d42f16007985 */ /* 0x0003e8000c101924 */
[----:B------:R2:W-:Y:S04]  /*cc00*/  ST.E desc[UR36][R22.64+0x258], R39 ;  /* 0x0002582716007985 */ /* 0x0005e8000c101924 */
[----:B------:R3:W-:Y:S01]  /*cc10*/  ST.E desc[UR36][R22.64+0x2c8], R25 ;  /* 0x0002c81916007985 */ /* 0x0007e2000c101924 */
[----:B0-----:R-:W-:-:S03]  /*cc20*/  FMUL.FTZ R43, R4, R86 ;  /* 0x00000056042b7220 */ /* 0x001fc60000410000 */
[----:B------:R0:W-:Y:S01]  /*cc30*/  ST.E desc[UR36][R22.64+0x2e8], R27 ;  /* 0x0002e81b16007985 */ /* 0x0001e2000c101924 */
[----:B-1----:R-:W-:-:S03]  /*cc40*/  FMUL.FTZ R47, R4, R84 ;  /* 0x00000054042f7220 */ /* 0x002fc60000410000 */
[----:B------:R1:W-:Y:S01]  /*cc50*/  ST.E desc[UR36][R22.64+0x2f8], R35 ;  /* 0x0002f82316007985 */ /* 0x0003e2000c101924 */
[C---:B--2---:R-:W-:Y:S01]  /*cc60*/  FMUL.FTZ R39, R5.reuse, R112 ;  /* 0x0000007005277220 */ /* 0x044fe20000410000 */
[C---:B---3--:R-:W-:Y:S01]  /*cc70*/  FMUL.FTZ R25, R5.reuse, R116 ;  /* 0x0000007405197220 */ /* 0x048fe20000410000 */
[C---:B0-----:R-:W-:Y:S01]  /*cc80*/  FMUL.FTZ R27, R5.reuse, R44 ;  /* 0x0000002c051b7220 */ /* 0x041fe20000410000 */
[C---:B-1----:R-:W-:Y:S01]  /*cc90*/  FMUL.FTZ R35, R5.reuse, R124 ;  /* 0x0000007c05237220 */ /* 0x042fe20000410000 */
[----:B------:R0:W-:Y:S04]  /*cca0*/  ST.E desc[UR36][R22.64+0x414], R43 ;  /* 0x0004142b16007985 */ /* 0x0001e8000c101924 */
[----:B------:R1:W-:Y:S04]  /*ccb0*/  ST.E desc[UR36][R22.64+0x424], R47 ;  /* 0x0004242f16007985 */ /* 0x0003e8000c101924 */
[----:B------:R2:W-:Y:S04]  /*ccc0*/  ST.E desc[UR36][R22.64+0x2ac], R39 ;  /* 0x0002ac2716007985 */ /* 0x0005e8000c101924 */
[----:B------:R3:W-:Y:S01]  /*ccd0*/  ST.E desc[UR36][R22.64+0x2dc], R37 ;  /* 0x0002dc2516007985 */ /* 0x0007e2000c101924 */
[----:B0-----:R-:W-:-:S03]  /*cce0*/  FMUL.FTZ R43, R5, R68 ;  /* 0x00000044052b7220 */ /* 0x001fc60000410000 */
[----:B------:R0:W-:Y:S01]  /*ccf0*/  ST.E desc[UR36][R22.64+0x308], R25 ;  /* 0x0003081916007985 */ /* 0x0001e2000c101924 */
[----:B-1----:R-:W-:-:S03]  /*cd00*/  FMUL.FTZ R47, R5, R66 ;  /* 0x00000042052f7220 */ /* 0x002fc60000410000 */
[----:B------:R1:W-:Y:S01]  /*cd10*/  ST.E desc[UR36][R22.64+0x32c], R27 ;  /* 0x00032c1b16007985 */ /* 0x0003e2000c101924 */
[----:B--2---:R-:W-:-:S03]  /*cd20*/  FMUL.FTZ R39, R5, R40 ;  /* 0x0000002805277220 */ /* 0x004fc60000410000 */
[----:B------:R2:W-:Y:S01]  /*cd30*/  ST.E desc[UR36][R22.64+0x33c], R35 ;  /* 0x00033c2316007985 */ /* 0x0005e2000c101924 */
[C---:B---3--:R-:W-:Y:S01]  /*cd40*/  FMUL.FTZ R37, R5.reuse, R122 ;  /* 0x0000007a05257220 */ /* 0x048fe20000410000 */
[C---:B0-----:R-:W-:Y:S01]  /*cd50*/  FMUL.FTZ R25, R5.reuse, R126 ;  /* 0x0000007e05197220 */ /* 0x041fe20000410000 */
[C---:B-1----:R-:W-:Y:S01]  /*cd60*/  FMUL.FTZ R27, R5.reuse, R48 ;  /* 0x00000030051b7220 */ /* 0x042fe20000410000 */
[C---:B--2---:R-:W-:Y:S01]  /*cd70*/  FMUL.FTZ R35, R5.reuse, R78 ;  /* 0x0000004e05237220 */ /* 0x044fe20000410000 */
        /* <DEDUP_REMOVED lines=14> */
[----:B------:R0:W-:Y:S01]  /*ce60*/  ST.E desc[UR36][R22.64+0x2bc], R43 ;  /* 0x0002bc2b16007985 */ /* 0x0001e2000c101924 */
[C---:B------:R-:W-:Y:S01]  /*ce70*/  FMUL.FTZ R26, R4.reuse, R26 ;  /* 0x0000001a041a7220 */ /* 0x040fe20000410000 */
[C---:B------:R-:W-:Y:S01]  /*ce80*/  FMUL.FTZ R38, R4.reuse, R38 ;  /* 0x0000002604267220 */ /* 0x040fe20000410000 */
[C---:B------:R-:W-:Y:S01]  /*ce90*/  FMUL.FTZ R46, R4.reuse, R46 ;  /* 0x0000002e042e7220 */ /* 0x040fe20000410000 */
[----:B------:R1:W-:Y:S01]  /*cea0*/  ST.E desc[UR36][R22.64+0x2d8], R47 ;  /* 0x0002d82f16007985 */ /* 0x0003e2000c101924 */
[C---:B------:R-:W-:Y:S01]  /*ceb0*/  FMUL.FTZ R51, R4.reuse, R51 ;  /* 0x0000003304337220 */ /* 0x040fe20000410000 */
[C---:B------:R-:W-:Y:S01]  /*cec0*/  FMUL.FTZ R42, R4.reuse, R42 ;  /* 0x0000002a042a7220 */ /* 0x040fe20000410000 */
[C---:B------:R-:W-:Y:S01]  /*ced0*/  FMUL.FTZ R54, R4.reuse, R54 ;  /* 0x0000003604367220 */ /* 0x040fe20000410000 */
[----:B------:R-:W-:Y:S01]  /*cee0*/  ST.E desc[UR36][R22.64+0x39c], R37 ;  /* 0x00039c2516007985 */ /* 0x000fe2000c101924 */
        /* <DEDUP_REMOVED lines=40> */
[C---:B0-----:R-:W-:Y:S01]  /*d170*/  FMUL.FTZ R43, R5.reuse, R120 ;  /* 0x00000078052b7220 */ /* 0x041fe20000410000 */
        /* <DEDUP_REMOVED lines=19> */
[C---:B---3--:R-:W-:Y:S01]  /*d2b0*/  FMUL.FTZ R27, R5.reuse, R138 ;  /* 0x0000008a051b7220 */ /* 0x048fe20000410000 */
[C---:B------:R-:W-:Y:S01]  /*d2c0*/  FMUL.FTZ R129, R5.reuse, R129 ;  /* 0x0000008105817220 */ /* 0x040fe20000410000 */
[C---:B------:R-:W-:Y:S01]  /*d2d0*/  FMUL.FTZ R39, R5.reuse, R136 ;  /* 0x0000008805277220 */ /* 0x040fe20000410000 */
[----:B------:R-:W-:Y:S01]  /*d2e0*/  FMUL.FTZ R137, R5, R137 ;  /* 0x0000008905897220 */ /* 0x000fe20000410000 */
[----:B------:R-:W-:-:S02]  /*d2f0*/  VIADD R4, R144, 0x8 ;  /* 0x0000000890047836 */ /* 0x000fc40000000000 */
[----:B----4-:R-:W-:Y:S01]  /*d300*/  FMUL.FTZ R35, R5, R60 ;  /* 0x0000003c05237220 */ /* 0x010fe20000410000 */
        /* <DEDUP_REMOVED lines=63> */
[----:B------:R2:W-:Y:S04]  /*d700*/  ST.E desc[UR36][R22.64+0x41c], R27 ;  /* 0x00041c1b16007985 */ /* 0x0005e8000c101924 */
[----:B------:R3:W-:Y:S04]  /*d710*/  ST.E desc[UR36][R22.64+0x428], R35 ;  /* 0x0004282316007985 */ /* 0x0007e8000c101924 */
[----:B------:R4:W-:Y:S04]  /*d720*/  ST.E desc[UR36][R22.64+0x42c], R39 ;  /* 0x00042c2716007985 */ /* 0x0009e8000c101924 */
[----:B------:R-:W-:Y:S01]  /*d730*/  ST.E desc[UR36][R22.64+0x438], R137 ;  /* 0x0004388916007985 */ /* 0x000fe2000c101924 */
[----:B------:R4:W-:Y:S06]  /*d740*/  BAR.SYNC.DEFER_BLOCKING R4, 0x100 ;  /* 0x000400040000751d */ /* 0x0009ec0000010000 */
[----:B------:R-:W4:Y:S04]  /*d750*/  LDL R24, [R1+0x1f0] ;  /* 0x0001f00001187983 */ /* 0x000f280000100800 */
[----:B------:R-:W4:Y:S04]  /*d760*/  LD.E R5, desc[UR36][R22.64+0x240] ;  /* 0x0002402416057980 */ /* 0x000f28000c101900 */
[----:B0-----:R-:W4:Y:S04]  /*d770*/  LD.E R25, desc[UR36][R22.64+0x244] ;  /* 0x0002442416197980 */ /* 0x001f28000c101900 */
[----:B-1----:R-:W4:Y:S04]  /*d780*/  LD.E R37, desc[UR36][R22.64+0x248] ;  /* 0x0002482416257980 */ /* 0x002f28000c101900 */
[----:B------:R-:W4:Y:S04]  /*d790*/  LD.E R41, desc[UR36][R22.64+0x24c] ;  /* 0x00024c2416297980 */ /* 0x000f28000c101900 */
[----:B------:R-:W4:Y:S04]  /*d7a0*/  LD.E R43, desc[UR36][R22.64+0x250] ;  /* 0x00025024162b7980 */ /* 0x000f28000c101900 */
[----:B------:R-:W4:Y:S04]  /*d7b0*/  LD.E R45, desc[UR36][R22.64+0x254] ;  /* 0x00025424162d7980 */ /* 0x000f28000c101900 */
[----:B--2---:R-:W2:Y:S04]  /*d7c0*/  LD.E R27, desc[UR36][R22.64+0x258] ;  /* 0x00025824161b7980 */ /* 0x004ea8000c101900 */
[----:B---3--:R-:W3:Y:S04]  /*d7d0*/  LD.E R35, desc[UR36][R22.64+0x25c] ;  /* 0x00025c2416237980 */ /* 0x008ee8000c101900 */
        /* <DEDUP_REMOVED lines=67> */
[----:B------:R0:W-:Y:S04]  /*dc10*/  ST.E desc[UR36][R22.64+0x240], R5 ;  /* 0x0002400516007985 */ /* 0x0001e8000c101924 */
[----:B------:R-:W-:Y:S04]  /*dc20*/  ST.E desc[UR36][R22.64+0x244], R25 ;  /* 0x0002441916007985 */ /* 0x000fe8000c101924 */
[----:B------:R-:W4:Y:S04]  /*dc30*/  LD.E R111, desc[UR36][R22.64+0x3a4] ;  /* 0x0003a424166f7980 */ /* 0x000f28000c101900 */
[----:B0-----:R-:W4:Y:S04]  /*dc40*/  LD.E R5, desc[UR36][R22.64+0x28c] ;  /* 0x00028c2416057980 */ /* 0x001f28000c101900 */
[----:B------:R-:W-:Y:S04]  /*dc50*/  ST.E desc[UR36][R22.64+0x248], R37 ;  /* 0x0002482516007985 */ /* 0x000fe8000c101924 */
[----:B------:R-:W-:Y:S04]  /*dc60*/  ST.E desc[UR36][R22.64+0x24c], R41 ;  /* 0x00024c2916007985 */ /* 0x000fe8000c101924 */
[----:B------:R-:W-:Y:S04]  /*dc70*/  ST.E desc[UR36][R22.64+0x250], R43 ;  /* 0x0002502b16007985 */ /* 0x000fe8000c101924 */
[----:B------:R-:W-:Y:S04]  /*dc80*/  ST.E desc[UR36][R22.64+0x254], R45 ;  /* 0x0002542d16007985 */ /* 0x000fe8000c101924 */
[----:B--2---:R-:W-:Y:S04]  /*dc90*/  ST.E desc[UR36][R22.64+0x258], R27 ;  /* 0x0002581b16007985 */ /* 0x004fe8000c101924 */
[----:B---3--:R-:W-:Y:S04]  /*dca0*/  ST.E desc[UR36][R22.64+0x25c], R35 ;  /* 0x00025c2316007985 */ /* 0x008fe8000c101924 */
        /* <DEDUP_REMOVED lines=10> */
[----:B0-----:R-:W4:Y:S04]  /*dd50*/  LD.E R39, desc[UR36][R22.64+0x294] ;  /* 0x0002942416277980 */ /* 0x001f28000c101900 */
[----:B------:R-:W4:Y:S04]  /*dd60*/  LD.E R41, desc[UR36][R22.64+0x29c] ;  /* 0x00029c2416297980 */ /* 0x000f28000c101900 */
[----:B------:R-:W4:Y:S04]  /*dd70*/  LD.E R43, desc[UR36][R22.64+0x2a4] ;  /* 0x0002a424162b7980 */ /* 0x000f28000c101900 */
[----:B------:R-:W4:Y:S04]  /*dd80*/  LD.E R45, desc[UR36][R22.64+0x2ac] ;  /* 0x0002ac24162d7980 */ /* 0x000f28000c101900 */
[----:B-1----:R-:W4:Y:S04]  /*dd90*/  LD.E R47, desc[UR36][R22.64+0x2b4] ;  /* 0x0002b424162f7980 */ /* 0x002f28000c101900 */
        /* <DEDUP_REMOVED lines=56> */
[----:B0-----:R-:W4:Y:S04]  /*e120*/  LD.E.64 R4, desc[UR36][R22.64+0x88] ;  /* 0x0000882416047980 */ /* 0x001f28000c101b00 */
        /* <DEDUP_REMOVED lines=18> */
[----:B--2---:R-:W-:Y:S04]  /*e250*/  ST.E desc[UR36][R22.64+0x2bc], R49 ;  /* 0x0002bc3116007985 */ /* 0x004fe8000c101924 */
        /* <DEDUP_REMOVED lines=81> */
[----:B------:R-:W4:Y:S01]  /*e770*/  LDL R38, [R1+0x68] ;  /* 0x0000680001267983 */ /* 0x000f220000100800 */
[----:B------:R-:W-:-:S02]  /*e780*/  IMAD R4, R24, 0xc00, R4 ;  /* 0x00000c0018047824 */ /* 0x000fc400078e0204 */
[--C-:B0-----:R-:W-:Y:S01]  /*e790*/  IMAD.MOV.U32 R25, RZ, RZ, R5.reuse ;  /* 0x000000ffff197224 */ /* 0x101fe200078e0005 */
[----:B------:R-:W-:Y:S01]  /*e7a0*/  F2FP.BF16.F32.PACK_AB R152, R72, R152 ;  /* 0x000000984898723e */ /* 0x000fe200000010ff */
[----:B------:R-:W-:Y:S01]  /*e7b0*/  VIADD R24, R4, 0x80 ;  /* 0x0000008004187836 */ /* 0x000fe20000000000 */
[----:B------:R-:W-:Y:S01]  /*e7c0*/  F2FP.BF16.F32.PACK_AB R153, R56, R153 ;  /* 0x000000993899723e */ /* 0x000fe200000010ff */
[----:B-1----:R-:W-:Y:S01]  /*e7d0*/  VIADD R26, R4, 0x100 ;  /* 0x00000100041a7836 */ /* 0x002fe20000000000 */
[----:B------:R-:W-:Y:S01]  /*e7e0*/  F2FP.BF16.F32.PACK_AB R154, R73, R154 ;  /* 0x0000009a499a723e */ /* 0x000fe200000010ff */
[----:B--2---:R-:W-:Y:S01]  /*e7f0*/  IMAD.MOV.U32 R27, RZ, RZ, R5 ;  /* 0x000000ffff1b7224 */ /* 0x004fe200078e0005 */
[----:B------:R-:W-:Y:S01]  /*e800*/  R2UR UR10, R24 ;  /* 0x00000000180a72ca */ /* 0x000fe200000e0000 */
[----:B---3--:R-:W2:Y:S01]  /*e810*/  LD.E R35, desc[UR36][R22.64+0x26c] ;  /* 0x00026c2416237980 */ /* 0x008ea2000c101900 */
[----:B------:R-:W-:Y:S02]  /*e820*/  R2UR UR11, R25 ;  /* 0x00000000190b72ca */ /* 0x000fe400000e0000 */
[----:B------:R-:W-:Y:S01]  /*e830*/  R2UR UR14, R26 ;  /* 0x000000001a0e72ca */ /* 0x000fe200000e0000 */
[----:B------:R-:W2:Y:S01]  /*e840*/  LD.E R24, desc[UR36][R22.64+0x240] ;  /* 0x0002402416187980 */ /* 0x000ea2000c101900 */
[----:B------:R-:W-:-:S02]  /*e850*/  R2UR UR15, R27 ;  /* 0x000000001b0f72ca */ /* 0x000fc400000e0000 */
[----:B------:R-:W-:Y:S01]  /*e860*/  F2FP.BF16.F32.PACK_AB R155, R57, R155 ;  /* 0x0000009b399b723e */ /* 0x000fe200000010ff */
[----:B------:R-:W2:Y:S01]  /*e870*/  LD.E R25, desc[UR36][R22.64+0x244] ;  /* 0x0002442416197980 */ /* 0x000ea2000c101900 */
[----:B------:R-:W-:Y:S02]  /*e880*/  F2FP.BF16.F32.PACK_AB R156, R29, R156 ;  /* 0x0000009c1d9c723e */ /* 0x000fe400000010ff */
[----:B------:R-:W-:Y:S01]  /*e890*/  F2FP.BF16.F32.PACK_AB R157, R31, R157 ;  /* 0x0000009d1f9d723e */ /* 0x000fe200000010ff */
[----:B------:R-:W2:Y:S01]  /*e8a0*/  LD.E R26, desc[UR36][R22.64+0x248] ;  /* 0x00024824161a7980 */ /* 0x000ea2000c101900 */
[----:B------:R-:W-:Y:S02]  /*e8b0*/  F2FP.BF16.F32.PACK_AB R158, R32, R158 ;  /* 0x0000009e209e723e */ /* 0x000fe400000010ff */
[----:B------:R-:W-:Y:S01]  /*e8c0*/  F2FP.BF16.F32.PACK_AB R159, R34, R159 ;  /* 0x0000009f229f723e */ /* 0x000fe200000010ff */
[----:B------:R-:W2:Y:S01]  /*e8d0*/  LD.E R27, desc[UR36][R22.64+0x24c] ;  /* 0x00024c24161b7980 */ /* 0x000ea2000c101900 */
[----:B------:R-:W-:-:S02]  /*e8e0*/  F2FP.BF16.F32.PACK_AB R160, R33, R160 ;  /* 0x000000a021a0723e */ /* 0x000fc400000010ff */
[----:B------:R-:W-:Y:S01]  /*e8f0*/  F2FP.BF16.F32.PACK_AB R161, R30, R161 ;  /* 0x000000a11ea1723e */ /* 0x000fe200000010ff */
[----:B------:R-:W2:Y:S01]  /*e900*/  LD.E R29, desc[UR36][R22.64+0x254] ;  /* 0x00025424161d7980 */ /* 0x000ea2000c101900 */
[----:B------:R-:W-:-:S03]  /*e910*/  F2FP.BF16.F32.PACK_AB R162, R28, R162 ;  /* 0x000000a21ca2723e */ /* 0x000fc600000010ff */
[----:B------:R-:W2:Y:S04]  /*e920*/  LD.E R28, desc[UR36][R22.64+0x250] ;  /* 0x00025024161c7980 */ /* 0x000ea8000c101900 */
[----:B------:R-:W2:Y:S04]  /*e930*/  LD.E R30, desc[UR36][R22.64+0x258] ;  /* 0x00025824161e7980 */ /* 0x000ea8000c101900 */
[----:B------:R-:W2:Y:S04]  /*e940*/  LD.E R31, desc[UR36][R22.64+0x25c] ;  /* 0x00025c24161f7980 */ /* 0x000ea8000c101900 */
[----:B------:R-:W2:Y:S04]  /*e950*/  LD.E R32, desc[UR36][R22.64+0x260] ;  /* 0x0002602416207980 */ /* 0x000ea8000c101900 */
[----:B------:R-:W2:Y:S04]  /*e960*/  LD.E R33, desc[UR36][R22.64+0x264] ;  /* 0x0002642416217980 */ /* 0x000ea8000c101900 */
        /* <DEDUP_REMOVED lines=62> */
[----:B------:R-:W-:-:S03]  /*ed50*/  ISETP.NE.U32.AND P0, PT, R38, RZ, PT ;  /* 0x000000ff2600720c */ /* 0x000fc60003f05070 */
        /* <DEDUP_REMOVED lines=55> */
[----:B------:R-:W-:-:S02]  /*f0d0*/  R2UR UR6, R4 ;  /* 0x00000000040672ca */ /* 0x000fc400000e0000 */
[----:B------:R-:W-:Y:S01]  /*f0e0*/  R2UR UR7, R5 ;  /* 0x00000000050772ca */ /* 0x000fe200000e0000 */
[----:B------:R-:W-:Y:S01]  /*f0f0*/  VOTEU.ANY UP0, P0 ;  /* 0x00000000003f7886 */ /* 0x000fe20000000100 */
[----:B--2---:R-:W-:-:S11]  /*f100*/  WARPGROUP.ARRIVE ;  /* 0x00000000000079c5 */ /* 0x004fd60000000000 */
[----:B------:R-:W-:Y:S01]  /*f110*/  HGMMA.64x256x16.F32.BF16 R24, R152, gdesc[UR4].tnspB, R24, UP0, gsb0 ;  /* 0x43e0000498187df0 */ /* 0x000fe2000b801818 */
[----:B------:R-:W-:Y:S02]  /*f120*/  F2FP.BF16.F32.PACK_AB R163, R220, R163 ;  /* 0x000000a3dca3723e */ /* 0x000fe400000010ff */
        /* <DEDUP_REMOVED lines=131> */
[----:B------:R-:W-:Y:S01]  /*f960*/  STL [R1+0x68], R0 ;  /* 0x0000680001007387 */ /* 0x000fe20000100800 */
[----:B------:R-:W-:Y:S02]  /*f970*/  VIADD R152, R4, 0x180 ;  /* 0x0000018004987836 */ /* 0x000fe40000000000 */
[----:B------:R-:W-:-:S03]  /*f980*/  IMAD.MOV.U32 R153, RZ, RZ, R5 ;  /* 0x000000ffff997224 */ /* 0x000fc600078e0005 */
[----:B------:R-:W-:Y:S02]  /*f990*/  R2UR UR6, R152 ;  /* 0x00000000980672ca */ /* 0x000fe400000e0000 */
[----:B------:R-:W-:Y:S02]  /*f9a0*/  R2UR UR7, R153 ;  /* 0x00000000990772ca */ /* 0x000fe400000e0000 */
[----:B------:R-:W-:Y:S02]  /*f9b0*/  F2FP.BF16.F32.PACK_AB R152, R12, R11 ;  /* 0x0000000b0c98723e */ /* 0x000fe400000010ff */
[----:B------:R-:W-:Y:S02]  /*f9c0*/  F2FP.BF16.F32.PACK_AB R153, R175, R174 ;  /* 0x000000aeaf99723e */ /* 0x000fe400000010ff */
[----:B------:R-:W-:Y:S02]  /*f9d0*/  F2FP.BF16.F32.PACK_AB R154, R13, R9 ;  /* 0x000000090d9a723e */ /* 0x000fe400000010ff */
[----:B------:R-:W-:Y:S01]  /*f9e0*/  F2FP.BF16.F32.PACK_AB R155, R173, R172 ;  /* 0x000000acad9b723e */ /* 0x000fe200000010ff */
[----:B------:R-:W-:-:S02]  /*f9f0*/  WARPGROUP.DEPBAR.LE gsb0, 0x0 ;  /* 0x00008000000079c5 */ /* 0x000fc40000010000 */
        /* <DEDUP_REMOVED lines=132> */
[----:B------:R-:W-:Y:S01]  /*10240*/  IMAD.MOV.U32 R13, RZ, RZ, R5 ;  /* 0x000000ffff0d7224 */ /* 0x000fe200078e0005 */
        /* <DEDUP_REMOVED lines=131> */
[----:B------:R-:W-:Y:S02]  /*10a80*/  R2UR UR6, R12 ;  /* 0x000000000c0672ca */ /* 0x000fe400000e0000 */
[----:B------:R-:W-:Y:S01]  /*10a90*/  R2UR UR7, R13 ;  /* 0x000000000d0772ca */ /* 0x000fe200000e0000 */
[----:B------:R-:W-:Y:S01]  /*10aa0*/  STL [R1+0x68], R0 ;  /* 0x0000680001007387 */ /* 0x000fe20000100800 */
[----:B------:R-:W-:Y:S01]  /*10ab0*/  VIADD R4, R4, 0x280 ;  /* 0x0000028004047836 */ /* 0x000fe20000000000 */
[----:B------:R-:W-:Y:S02]  /*10ac0*/  WARPGROUP.DEPBAR.LE gsb0, 0x0 ;  /* 0x00008000000079c5 */ /* 0x000fe40000010000 */
[----:B------:R-:W-:Y:S02]  /*10ad0*/  F2FP.BF16.F32.PACK_AB R152, R14, R7 ;  /* 0x000000070e98723e */ /* 0x000fe400000010ff */
[----:B------:R-:W-:-:S02]  /*10ae0*/  F2FP.BF16.F32.PACK_AB R153, R171, R170 ;  /* 0x000000aaab99723e */ /* 0x000fc400000010ff */
        /* <DEDUP_REMOVED lines=135> */
[----:B------:R-:W-:Y:S02]  /*11360*/  WARPGROUP.DEPBAR.LE gsb0, 0x0 ;  /* 0x00008000000079c5 */ /* 0x000fe40000010000 */
[----:B------:R-:W-:Y:S02]  /*11370*/  F2FP.BF16.F32.PACK_AB R152, R20, R3 ;  /* 0x000000031498723e */ /* 0x000fe400000010ff */
[----:B------:R-:W-:Y:S02]  /*11380*/  F2FP.BF16.F32.PACK_AB R153, R167, R166 ;  /* 0x000000a6a799723e */ /* 0x000fe400000010ff */
        /* <DEDUP_REMOVED lines=262> */
[----:B------:R0:W-:Y:S04]  /*123f0*/  STL [R1+0x68], R0 ;  /* 0x0000680001007387 */ /* 0x0001e80000100800 */
[----:B------:R-:W2:Y:S04]  /*12400*/  LD.E R3, desc[UR36][R22.64+0x240] ;  /* 0x0002402416037980 */ /* 0x000ea8000c101900 */
[----:B------:R-:W3:Y:S04]  /*12410*/  LD.E R5, desc[UR36][R22.64+0x244] ;  /* 0x0002442416057980 */ /* 0x000ee8000c101900 */
[----:B0-----:R-:W4:Y:S04]  /*12420*/  LD.E R0, desc[UR36][R22.64+0x39c] ;  /* 0x00039c2416007980 */ /* 0x001f28000c101900 */
        /* <DEDUP_REMOVED lines=125> */
[----:B----4-:R0:W-:Y:S04]  /*12c00*/  ST.E desc[UR36][R22.64+0x39c], R0 ;  /* 0x00039c0016007985 */ /* 0x0101e8000c101924 */
[----:B0-----:R-:W4:Y:S04]  /*12c10*/  LD.E R0, desc[UR36][R22.64+0x28] ;  /* 0x0000282416007980 */ /* 0x001f28000c101900 */
[----:B--2---:R0:W-:Y:S04]  /*12c20*/  ST.E desc[UR36][R22.64+0x240], R3 ;  /* 0x0002400316007985 */ /* 0x0041e8000c101924 */
[----:B---3--:R1:W-:Y:S04]  /*12c30*/  ST.E desc[UR36][R22.64+0x244], R5 ;  /* 0x0002440516007985 */ /* 0x0083e8000c101924 */
        /* <DEDUP_REMOVED lines=125> */
[----:B0-----:R1:W5:Y:S01]  /*13410*/  LDL R3, [R1+0x1f0] ;  /* 0x0001f00001037983 */ /* 0x0013620000100800 */
[----:B----4-:R-:W-:-:S04]  /*13420*/  LOP3.LUT R0, R0, 0x1, RZ, 0xfc, !PT ;  /* 0x0000000100007812 */ /* 0x010fc800078efcff */
[----:B------:R-:W-:Y:S01]  /*13430*/  ISETP.NE.AND P0, PT, R0, 0x3, PT ;  /* 0x000000030000780c */ /* 0x000fe20003f05270 */
[----:B------:R-:W-:-:S12]  /*13440*/  BSSY B0, `(.L_x_3505) ;  /* 0x0000003000007945 */ /* 0x000fd80003800000 */
[----:B-1----:R-:W-:Y:S05]  /*13450*/  @!P0 BRA `(.L_x_3506) ;  /* 0x0000000000048947 */ /* 0x002fea0003800000 */
[----:B------:R-:W-:Y:S01]  /*13460*/  BPT.TRAP 0x1 ;  /* 0x000000040000795c */ /* 0x000fe20000300000 */
.L_x_3506:
[----:B------:R-:W-:Y:S05]  /*13470*/  BSYNC B0 ;  /* 0x0000000000007941 */ /* 0x000fea0003800000 */
.L_x_3505:
[----:B------:R-:W2:Y:S04]  /*13480*/  LD.E.64 R4, desc[UR36][R22.64+0x48] ;  /* 0x0000482416047980 */ /* 0x000ea8000c101b00 */
[----:B------:R-:W3:Y:S01]  /*13490*/  LD.E R0, desc[UR36][R22.64+0x34] ;  /* 0x0000342416007980 */ /* 0x000ee2000c101900 */
[C---:B------:R-:W-:Y:S01]  /*134a0*/  ISETP.GT.AND P0, PT, R10.reuse, R2, PT ;  /* 0x000000020a00720c */ /* 0x040fe20003f04270 */
[----:B------:R-:W-:Y:S01]  /*134b0*/  VIADD R10, R10, 0xffffffff ;  /* 0xffffffff0a0a7836 */ /* 0x000fe20000000000 */
[----:B--2---:R-:W-:-:S05]  /*134c0*/  MOV R4, R4 ;  /* 0x0000000400047202 */ /* 0x004fca0000000f00 */
[----:B-----5:R-:W-:-:S05]  /*134d0*/  IMAD R3, R3, 0x8, R4 ;  /* 0x0000000803037824 */ /* 0x020fca00078e0204 */
[----:B---3--:R-:W-:-:S04]  /*134e0*/  PRMT R0, R0, 0x654, R3 ;  /* 0x0000065400007816 */ /* 0x008fc80000000003 */
[----:B------:R0:W-:Y:S01]  /*134f0*/  SYNCS.ARRIVE.TRANS64.RED.A1T0 RZ, [R0+URZ], RZ ;  /* 0x000000ff00ff79a7 */ /* 0x0001e2000810043f */
[----:B------:R-:W-:Y:S05]  /*13500*/  @P0 BRA `(.L_x_3507) ;  /* 0xffffff6400e80947 */ /* 0x000fea000383ffff */
.L_x_3488:
[----:B------:R-:W-:-:S13]  /*13510*/  ISETP.GE.AND P0, PT, R10, UR40, PT ;  /* 0x000000280a007c0c */ /* 0x000fda000bf06270 */
[----:B------:R-:W-:Y:S05]  /*13520*/  @!P0 BRA `(.L_x_3508) ;  /* 0x000000a800f88947 */ /* 0x000fea0003800000 */
[----:B------:R-:W-:-:S05]  /*13530*/  IADD3 R20, P0, R16, 0x28, RZ ;  /* 0x0000002810147810 */ /* 0x000fca0007f1e0ff */
[----:B------:R-:W-:-:S08]  /*13540*/  IMAD.X R21, RZ, RZ, R17, P0 ;  /* 0x000000ffff157224 */ /* 0x000fd000000e0611 */
.L_x_3537:
[----:B------:R-:W2:Y:S04]  /*13550*/  LDL R2, [R1+0x1f0] ;  /* 0x0001f00001027983 */ /* 0x000ea80000100800 */
[----:B0-----:R-:W3:Y:S04]  /*13560*/  LDL R0, [R1+0x1f8] ;  /* 0x0001f80001007983 */ /* 0x001ee80000100800 */
[----:B-1----:R-:W4:Y:S01]  /*13570*/  LDL R3, [R1] ;  /* 0x0000000001037983 */ /* 0x002f220000100800 */
        /* <DEDUP_REMOVED lines=17> */
.L_x_3510:
[----:B------:R-:W-:Y:S05]  /*13690*/  BSYNC B0 ;  /* 0x0000000000007941 */ /* 0x000fea0003800000 */
.L_x_3509:
[----:B------:R-:W2:Y:S01]  /*136a0*/  LDL.64 R6, [R1+0x18] ;  /* 0x0000180001067983 */ /* 0x000ea20000100a00 */
[----:B-----5:R-:W-:Y:S02]  /*136b0*/  SHF.L.U32 R5, R4, 0x1f, RZ ;  /* 0x0000001f04057819 */ /* 0x020fe400000006ff */
[----:B--2---:R-:W-:-:S05]  /*136c0*/  MOV R3, R6 ;  /* 0x0000000600037202 */ /* 0x004fca0000000f00 */
[----:B------:R-:W-:-:S04]  /*136d0*/  IMAD R2, R2, 0x8, R3 ;  /* 0x0000000802027824 */ /* 0x000fc800078e0203 */
[----:B------:R1:W2:Y:S01]  /*136e0*/  SYNCS.PHASECHK.TRANS64.TRYWAIT P0, [R2+URZ], R5 ;  /* 0x00000005020075a7 */ /* 0x0002a2000800017f */
[----:B------:R1:W5:Y:S01]  /*136f0*/  LDL.64 R6, [R1+0x1f0] ;  /* 0x0001f00001067983 */ /* 0x0003620000100a00 */
[----:B------:R-:W-:Y:S04]  /*13700*/  BSSY B0, `(.L_x_3511) ;  /* 0x0000003000007945 */ /* 0x000fe80003800000 */
[----:B------:R-:W-:Y:S05]  /*13710*/  @!P1 BRA `(.L_x_3512) ;  /* 0x0000000000049947 */ /* 0x000fea0003800000 */
[----:B------:R-:W-:Y:S01]  /*13720*/  BPT.TRAP 0x1 ;  /* 0x000000040000795c */ /* 0x000fe20000300000 */
.L_x_3512:
[----:B------:R-:W-:Y:S05]  /*13730*/  BSYNC B0 ;  /* 0x0000000000007941 */ /* 0x000fea0003800000 */
.L_x_3511:
[----:B------:R-:W-:Y:S04]  /*13740*/  BSSY B0, `(.L_x_3513) ;  /* 0x0000006000007945 */ /* 0x000fe80003800000 */
[----:B--2---:R-:W-:Y:S05]  /*13750*/  @P0 BRA `(.L_x_3514) ;  /* 0x0000000000100947 */ /* 0x004fea0003800000 */
[----:B-----5:R-:W-:Y:S01]  /*13760*/  IMAD R6, R6, 0x8, R3 ;  /* 0x0000000806067824 */ /* 0x020fe200078e0203 */
[----:B------:R-:W-:-:S04]  /*13770*/  SHF.L.U32 R7, R7, 0x1f, RZ ;  /* 0x0000001f07077819 */ /* 0x000fc800000006ff */
[----:B------:R-:W2:Y:S02]  /*13780*/  SYNCS.PHASECHK.TRANS64.TRYWAIT P0, [R6+URZ], R7 ;  /* 0x00000007060075a7 */ /* 0x000ea4000800017f */
[----:B--2---:R-:W-:Y:S05]  /*13790*/  @!P0 BRA `(.L_x_3515) ;  /* 0x0000017800dc8947 */ /* 0x004fea0003800000 */
.L_x_3514:
[----:B------:R-:W-:Y:S05]  /*137a0*/  BSYNC B0 ;  /* 0x0000000000007941 */ /* 0x000fea0003800000 */
.L_x_3513:
[----:B-1----:R-:W3:Y:S04]  /*137b0*/  LDL R5, [R1+0x1f0] ;  /* 0x0001f00001057983 */ /* 0x002ee80000100800 */
[----:B------:R-:W3:Y:S01]  /*137c0*/  LDL.64 R2, [R1+0x80] ;  /* 0x0000800001027983 */ /* 0x000ee20000100a00 */
[----:B------:R-:W-:Y:S05]  /*137d0*/  WARPSYNC.ALL ;  /* 0x0000000000007948 */ /* 0x000fea0003800000 */
[----:B------:R-:W4:Y:S04]  /*137e0*/  LDL.64 R14, [R1+0x78] ;  /* 0x00007800010e7983 */ /* 0x000f280000100a00 */
[----:B--2--5:R-:W2:Y:S04]  /*137f0*/  LDL.64 R6, [R1+0x78] ;  /* 0x0000780001067983 */ /* 0x024ea80000100a00 */
[----:B------:R-:W2:Y:S01]  /*13800*/  LDL.64 R8, [R1+0x78] ;  /* 0x0000780001087983 */ /* 0x000ea20000100a00 */
[----:B---3--:R-:W-:Y:S01]  /*13810*/  IMAD R2, R5, 0x300, R2 ;  /* 0x0000030005027824 */ /* 0x008fe200078e0202 */
[----:B------:R-:W-:Y:S01]  /*13820*/  R2UR UR7, R3 ;  /* 0x00000000030772ca */ /* 0x000fe200000e0000 */
[----:B------:R-:W-:Y:S01]  /*13830*/  WARPGROUP.ARRIVE ;  /* 0x00000000000079c5 */ /* 0x000fe20000000000 */
[----:B------:R-:W3:Y:S01]  /*13840*/  LDL.64 R12, [R1+0x78] ;  /* 0x00007800010c7983 */ /* 0x000ee20000100a00 */
[----:B0-----:R-:W-:Y:S01]  /*13850*/  IMAD.MOV.U32 R0, RZ, RZ, 0x1 ;  /* 0x00000001ff007424 */ /* 0x001fe200078e00ff */
[----:B------:R-:W-:-:S02]  /*13860*/  R2UR UR6, R2 ;  /* 0x00000000020672ca */ /* 0x000fc400000e0000 */
[----:B------:R0:W-:Y:S04]  /*13870*/  STL [R1+0x60], RZ ;  /* 0x000060ff01007387 */ /* 0x0001e80000100800 */
[----:B------:R0:W-:Y:S04]  /*13880*/  STL [R1+0x60], R0 ;  /* 0x0000600001007387 */ /* 0x0001e80000100800 */
[----:B------:R0:W-:Y:S04]  /*13890*/  STL [R1+0x60], R0 ;  /* 0x0000600001007387 */ /* 0x0001e80000100800 */
[----:B------:R0:W-:Y:S04]  /*138a0*/  STL [R1+0x60], R0 ;  /* 0x0000600001007387 */ /* 0x0001e80000100800 */
[----:B------:R0:W-:Y:S04]  /*138b0*/  STL [R1+0x60], R0 ;  /* 0x0000600001007387 */ /* 0x0001e80000100800 */
[----:B------:R0:W5:Y:S01]  /*138c0*/  LDL.64 R4, [R1+0x1f0] ;  /* 0x0001f00001047983 */ /* 0x0001620000100a00 */
[----:B----4-:R-:W-:-:S02]  /*138d0*/  R2UR UR4, R14 ;  /* 0x000000000e0472ca */ /* 0x010fc400000e0000 */
[----:B------:R-:W-:-:S13]  /*138e0*/  R2UR UR5, R15 ;  /* 0x000000000f0572ca */ /* 0x000fda00000e0000 */
[----:B------:R-:W-:Y:S01]  /*138f0*/  HGMMA.64x96x16.F32.BF16 R24, gdesc[UR4], RZ, !UPT, gsb0 ;  /* 0x01600000041879f0 */ /* 0x000fe2000c0018ff */
[----:B--2---:R-:W-:Y:S02]  /*13900*/  VIADD R6, R6, 0x2 ;  /* 0x0000000206067836 */ /* 0x004fe40000000000 */
[----:B------:R-:W-:Y:S02]  /*13910*/  VIADD R14, R2, 0x2 ;  /* 0x00000002020e7836 */ /* 0x000fe40000000000 */
[----:B------:R-:W-:Y:S01]  /*13920*/  IMAD.MOV.U32 R15, RZ, RZ, R3 ;  /* 0x000000ffff0f7224 */ /* 0x000fe200078e0003 */
[----:B------:R-:W-:Y:S02]  /*13930*/  R2UR UR4, R6 ;  /* 0x00000000060472ca */ /* 0x000fe400000e0000 */
[----:B------:R-:W-:Y:S02]  /*13940*/  R2UR UR6, R14 ;  /* 0x000000000e0672ca */ /* 0x000fe400000e0000 */
[----:B------:R-:W-:-:S02]  /*13950*/  R2UR UR7, R15 ;  /* 0x000000000f0772ca */ /* 0x000fc400000e0000 */
        /* <DEDUP_REMOVED lines=28> */
[----:B0-----:R-:W-:Y:S05]  /*13b20*/  @!P0 BRA `(.L_x_3517) ;  /* 0x0000000000048947 */ /* 0x001fea0003800000 */
[----:B------:R-:W-:Y:S01]  /*13b30*/  BPT.TRAP 0x1 ;  /* 0x000000040000795c */ /* 0x000fe20000300000 */
.L_x_3517:
[----:B------:R-:W-:Y:S05]  /*13b40*/  BSYNC B0 ;  /* 0x0000000000007941 */ /* 0x000fea0003800000 */
.L_x_3516:
        /* <DEDUP_REMOVED lines=11> */
.L_x_3519:
[----:B------:R-:W-:Y:S05]  /*13c00*/  BSYNC B0 ;  /* 0x0000000000007941 */ /* 0x000fea0003800000 */
.L_x_3518:
[----:B------:R-:W-:Y:S04]  /*13c10*/  BSSY B0, `(.L_x_3520) ;  /* 0x0000007000007945 */ /* 0x000fe80003800000 */
[----:B------:R-:W-:Y:S05]  /*13c20*/  @P0 BRA `(.L_x_3521) ;  /* 0x0000000000140947 */ /* 0x000fea0003800000 */
[----:B------:R-:W2:Y:S02]  /*13c30*/  LD.E.64 R20, desc[UR36][R20.64+0x18] ;  /* 0x0000182414147980 */ /* 0x000ea4000c101b00 */
[----:B--2---:R-:W-:-:S05]  /*13c40*/  MOV R3, R20 ;  /* 0x0000001400037202 */ /* 0x004fca0000000f00 */
[----:B------:R-:W-:-:S04]  /*13c50*/  IMAD R4, R4, 0x8, R3 ;  /* 0x0000000804047824 */ /* 0x000fc800078e0203 */
[----:B------:R-:W0:Y:S02]  /*13c60*/  SYNCS.PHASECHK.TRANS64.TRYWAIT P0, [R4+URZ], R5 ;  /* 0x00000005040075a7 */ /* 0x000e24000800017f */
[----:B0-----:R-:W-:Y:S05]  /*13c70*/  @!P0 BRA `(.L_x_3522) ;  /* 0x0000017400b88947 */ /* 0x001fea0003800000 */
.L_x_3521:
[----:B------:R-:W-:Y:S05]  /*13c80*/  BSYNC B0 ;  /* 0x0000000000007941 */ /* 0x000fea0003800000 */
.L_x_3520:
        /* <DEDUP_REMOVED lines=15> */
[----:B------:R-:W-:Y:S01]  /*13d80*/  R2UR UR5, R5 ;  /* 0x00000000050572ca */ /* 0x000fe200000e0000 */
[----:B------:R-:W-:Y:S01]  /*13d90*/  VIADD R14, R2, 0x2 ;  /* 0x00000002020e7836 */ /* 0x000fe20000000000 */
[----:B------:R-:W2:Y:S01]  /*13da0*/  LDL.64 R4, [R1+0xf0] ;  /* 0x0000f00001047983 */ /* 0x000ea20000100a00 */
[----:B------:R-:W-:Y:S02]  /*13db0*/  VIADD R12, R12, 0x2 ;  /* 0x000000020c0c7836 */ /* 0x000fe40000000000 */
[----:B------:R-:W-:Y:S01]  /*13dc0*/  IMAD.MOV.U32 R15, RZ, RZ, R3 ;  /* 0x000000ffff0f7224 */ /* 0x000fe200078e0003 */
[----:B------:R0:W5:Y:S01]  /*13dd0*/  LDL R11, [R1+0x1f0] ;  /* 0x0001f000010b7983 */ /* 0x0001620000100800 */
[----:B------:R-:W-:-:S06]  /*13de0*/  VOTEU.ANY UP0, P0 ;  /* 0x00000000003f7886 */ /* 0x000fcc0000000100 */
[----:B------:R-:W-:Y:S01]  /*13df0*/  HGMMA.64x96x16.F32.BF16 R24, gdesc[UR4], R24, UP0, gsb0 ;  /* 0x01600000041879f0 */ /* 0x000fe2000b801818 */
[----:B------:R-:W-:Y:S02]  /*13e00*/  R2UR UR6, R14 ;  /* 0x000000000e0672ca */ /* 0x000fe400000e0000 */
[----:B------:R-:W-:Y:S02]  /*13e10*/  R2UR UR7, R15 ;  /* 0x000000000f0772ca */ /* 0x000fe400000e0000 */
[----:B------:R-:W-:Y:S02]  /*13e20*/  R2UR UR4, R12 ;  /* 0x000000000c0472ca */ /* 0x000fe400000e0000 */
[----:B------:R-:W-:Y:S02]  /*13e30*/  R2UR UR5, R13 ;  /* 0x000000000d0572ca */ /* 0x000fe400000e0000 */
[----:B------:R-:W3:Y:S01]  /*13e40*/  LDL.64 R12, [R1+0xf0] ;  /* 0x0000f000010c7983 */ /* 0x000ee20000100a00 */
        /* <DEDUP_REMOVED lines=10> */
[----:B------:R-:W4:Y:S01]  /*13ef0*/  LDL.64 R8, [R1+0xf0] ;  /* 0x0000f00001087983 */ /* 0x000f220000100a00 */
        /* <DEDUP_REMOVED lines=12> */
[----:B------:R-:W-:Y:S01]  /*13fc0*/  IMAD.MOV.U32 R15, RZ, RZ, R3 ;  /* 0x000000ffff0f7224 */ /* 0x000fe200078e0003 */
[----:B------:R-:W-:Y:S02]  /*13fd0*/  WARPGROUP.DEPBAR.LE gsb0, 0x0 ;  /* 0x00008000000079c5 */ /* 0x000fe40000010000 */
[----:B------:R-:W-:-:S06]  /*13fe0*/  WARPGROUP.ARRIVE ;  /* 0x00000000000079c5 */ /* 0x000fcc0000000000 */
[----:B------:R-:W-:Y:S01]  /*13ff0*/  HGMMA.64x96x16.F32.BF16 R24, gdesc[UR4], R24, gsb0 ;  /* 0x01600000041879f0 */ /* 0x000fe20008001818 */
[----:B--2---:R-:W-:Y:S01]  /*14000*/  VIADD R4, R4, 0x400 ;  /* 0x0000040004047836 */ /* 0x004fe20000000000 */
        /* <DEDUP_REMOVED lines=89> */
[----:B------:R-:W-:Y:S01]  /*145a0*/  R2UR UR4, R4 ;  /* 0x00000000040472ca */ /* 0x000fe200000e0000 */
[----:B------:R-:W2:Y:S01]  /*145b0*/  LDL R14, [R1] ;  /* 0x00000000010e7983 */ /* 0x000ea20000100800 */
[----:B------:R-:W-:Y:S02]  /*145c0*/  R2UR UR7, R15 ;  /* 0x000000000f0772ca */ /* 0x000fe400000e0000 */
[----:B------:R-:W-:Y:S01]  /*145d0*/  R2UR UR5, R5 ;  /* 0x00000000050572ca */ /* 0x000fe200000e0000 */
[----:B---3--:R-:W-:Y:S02]  /*145e0*/  VIADD R12, R12, 0xc02 ;  /* 0x00000c020c0c7836 */ /* 0x008fe40000000000 */
        /* <DEDUP_REMOVED lines=57> */
.L_x_3524:
[----:B------:R-:W-:Y:S05]  /*14980*/  BSYNC B0 ;  /* 0x0000000000007941 */ /* 0x000fea0003800000 */
.L_x_3523:
[----:B0-----:R-:W2:Y:S02]  /*14990*/  LDL.64 R2, [R1+0x20] ;  /* 0x0000200001027983 */ /* 0x001ea40000100a00 */
[----:B--2---:R-:W-:-:S05]  /*149a0*/  MOV R2, R2 ;  /* 0x0000000200027202 */ /* 0x004fca0000000f00 */
[----:B-----5:R-:W-:-:S05]  /*149b0*/  IMAD R11, R11, 0x8, R2 ;  /* 0x000000080b0b7824 */ /* 0x020fca00078e0202 */
[----:B------:R-:W-:-:S04]  /*149c0*/  PRMT R11, R20, 0x654, R11 ;  /* 0x00000654140b7816 */ /* 0x000fc8000000000b */
[----:B------:R0:W-:Y:S01]  /*149d0*/  SYNCS.ARRIVE.TRANS64.RED.A1T0 RZ, [R11+URZ], RZ ;  /* 0x000000ff0bff79a7 */ /* 0x0001e2000810043f */
[----:B------:R-:W2:Y:S04]  /*149e0*/  LDL R8, [R1+0x11c] ;  /* 0x00011c0001087983 */ /* 0x000ea80000100800 */
[----:B------:R-:W3:Y:S04]  /*149f0*/  LDL R75, [R1+0x50] ;  /* 0x00005000014b7983 */ /* 0x000ee80000100800 */
[----:B------:R-:W4:Y:S04]  /*14a00*/  LDL.64 R2, [R1+0x140] ;  /* 0x0001400001027983 */ /* 0x000f280000100a00 */
[----:B------:R-:W4:Y:S04]  /*14a10*/  LDL R76, [R1+0x148] ;  /* 0x00014800014c7983 */ /* 0x000f280000100800 */
[----:B------:R-:W4:Y:S04]  /*14a20*/  LDL.128 R12, [R1+0x130] ;  /* 0x00013000010c7983 */ /* 0x000f280000100c00 */
[----:B------:R-:W4:Y:S01]  /*14a30*/  LDL.128 R4, [R1+0x120] ;  /* 0x0001200001047983 */ /* 0x000f220000100c00 */
[----:B------:R-:W-:Y:S01]  /*14a40*/  BSSY B0, `(.L_x_3525) ;  /* 0x0000040000007945 */ /* 0x000fe20003800000 */
[----:B--2---:R-:W-:-:S04]  /*14a50*/  SHF.R.S32.HI R9, RZ, 0x1f, R8 ;  /* 0x0000001fff097819 */ /* 0x004fc80000011408 */
[----:B0-----:R-:W-:-:S04]  /*14a60*/  LEA.HI R11, R9, R8, RZ, 0x7 ;  /* 0x00000008090b7211 */ /* 0x001fc800078f38ff */
        /* <DEDUP_REMOVED lines=18> */
[----:B---3--:R-:W-:Y:S01]  /*14b90*/  IMAD R75, R75, 0x8, R20 ;  /* 0x000000084b4b7824 */ /* 0x008fe200078e0214 */
[----:B----4-:R-:W-:Y:S01]  /*14ba0*/  ISETP.NE.AND P0, PT, R2, 0x1, PT ;  /* 0x000000010200780c */ /* 0x010fe20003f05270 */
        /* <DEDUP_REMOVED lines=8> */
[----:B------:R-:W-:Y:S01]  /*14c30*/  IMAD.MOV.U32 R3, RZ, RZ, -0x60 ;  /* 0xffffffa0ff037424 */ /* 0x000fe200078e00ff */
[----:B------:R-:W-:-:S03]  /*14c40*/  LOP3.LUT R72, R72, 0x7ffffffc, RZ, 0xc0, !PT ;  /* 0x7ffffffc48487812 */ /* 0x000fc600078ec0ff */
[----:B------:R-:W0:Y:S01]  /*14c50*/  SHFL.IDX PT, R11, R8, RZ, 0x1c1f ;  /* 0x001c1fff080b7589 */ /* 0x000e2200000e0000 */
        /* <DEDUP_REMOVED lines=10> */
[--C-:B0-----:R-:W-:Y:S02]  /*14d00*/  IMAD.IADD R2, R20, 0x1, R11.reuse ;  /* 0x0000000114027824 */ /* 0x101fe400078e020b */
        /* <DEDUP_REMOVED lines=12> */
.L_x_3528:
[----:B------:R-:W-:-:S13]  /*14dd0*/  ISETP.NE.AND P0, PT, R13, 0x1, PT ;  /* 0x000000010d00780c */ /* 0x000fda0003f05270 */
[----:B------:R-:W-:-:S05]  /*14de0*/  @P0 IMAD.HI.U32 R12, R6, R14, RZ ;  /* 0x0000000e060c0227 */ /* 0x000fca00078e00ff */
[----:B------:R-:W-:-:S07]  /*14df0*/  @P0 SHF.R.U32.HI R6, RZ, R15, R12 ;  /* 0x0000000fff060219 */ /* 0x000fce000001160c */
.L_x_3529:
[----:B------:R-:W-:Y:S05]  /*14e00*/  BSYNC B1 ;  /* 0x0000000000017941 */ /* 0x000fea0003800000 */
.L_x_3527:
[----:B------:R-:W-:-:S05]  /*14e10*/  IMAD R6, R6, R13, R74 ;  /* 0x0000000d06067224 */ /* 0x000fca00078e024a */
[----:B------:R-:W-:Y:S02]  /*14e20*/  VIMNMX R3, R3, R6, !PT ;  /* 0x0000000603037248 */ /* 0x000fe40007fe0100 */
[----:B------:R-:W-:-:S07]  /*14e30*/  VIADDMNMX R2, R6, R13, R2, PT ;  /* 0x0000000d06027246 */ /* 0x000fce0003800102 */
.L_x_3526:
[----:B------:R-:W-:Y:S05]  /*14e40*/  BSYNC B0 ;  /* 0x0000000000007941 */ /* 0x000fea0003800000 */
.L_x_3525:
[C---:B------:R-:W-:Y:S01]  /*14e50*/  ISETP.GE.AND P0, PT, R72.reuse, 0x9, PT ;  /* 0x000000094800780c */ /* 0x040fe20003f06270 */
[----:B------:R-:W0:Y:S01]  /*14e60*/  SHFL.IDX PT, R8, R8, 0x1, 0x1c1f ;  /* 0x003c1f0008087f89 */ /* 0x000e2200000e0000 */
[----:B------:R-:W-:Y:S01]  /*14e70*/  ISETP.GE.AND P1, PT, R72, 0x2, PT ;  /* 0x000000024800780c */ /* 0x000fe20003f26270 */
[----:B------:R-:W-:Y:S01]  /*14e80*/  BSSY B0, `(.L_x_3530) ;  /* 0x0000086000007945 */ /* 0x000fe20003800000 */
[----:B------:R-:W-:Y:S02]  /*14e90*/  P2R R12, PR, RZ, 0x1 ;  /* 0x00000001ff0c7803 */ /* 0x000fe40000000000 */
[----:B------:R-:W-:Y:S02]  /*14ea0*/  ISETP.GT.AND P0, PT, R3, 0x8, !P0 ;  /* 0x000000080300780c */ /* 0x000fe40004704270 */
[----:B------:R-:W-:Y:S02]  /*14eb0*/  P2R R6, PR, RZ, 0x2 ;  /* 0x00000002ff067803 */ /* 0x000fe40000000000 */
[----:B------:R-:W-:-:S02]  /*14ec0*/  ISETP.LT.OR P0, PT, R2, 0x9, P0 ;  /* 0x000000090200780c */ /* 0x000fc40000701670 */
[C---:B------:R-:W-:Y:S02]  /*14ed0*/  ISETP.GT.AND P1, PT, R3.reuse, 0x1, !P1 ;  /* 0x000000010300780c */ /* 0x040fe40004f24270 */
[----:B------:R-:W-:Y:S02]  /*14ee0*/  ISETP.GE.AND P2, PT, R72, 0x11, PT ;  /* 0x000000114800780c */ /* 0x000fe40003f46270 */
[----:B------:R-:W-:Y:S02]  /*14ef0*/  FSEL R11, R28, -INF , !P0 ;  /* 0xff8000001c0b7808 */ /* 0x000fe40004000000 */
[----:B------:R-:W-:Y:S02]  /*14f00*/  ISETP.LT.OR P1, PT, R2, 0x2, P1 ;  /* 0x000000020200780c */ /* 0x000fe40000f21670 */
[----:B------:R-:W-:Y:S02]  /*14f10*/  ISETP.GT.AND P0, PT, R3, 0x10, !P2 ;  /* 0x000000100300780c */ /* 0x000fe40005704270 */
[----:B------:R-:W-:-:S02]  /*14f20*/  ISETP.GE.AND P3, PT, R72, 0xa, PT ;  /* 0x0000000a4800780c */ /* 0x000fc40003f66270 */
[----:B------:R-:W-:Y:S01]  /*14f30*/  FSEL R25, R25, -INF , !P1 ;  /* 0xff80000019197808 */ /* 0x000fe20004800000 */
[--C-:B0-----:R-:W-:Y:S01]  /*14f40*/  IMAD.IADD R20, R20, 0x1, R8.reuse ;  /* 0x0000000114147824 */ /* 0x101fe200078e0208 */
[----:B------:R-:W-:Y:S01]  /*14f50*/  P2R R78, PR, RZ, 0x4 ;  /* 0x00000004ff4e7803 */ /* 0x000fe20000000000 */
[----:B------:R-:W-:Y:S01]  /*14f60*/  IMAD.IADD R7, R9, 0x1, R8 ;  /* 0x0000000109077824 */ /* 0x000fe200078e0208 */
[----:B------:R-:W-:Y:S02]  /*14f70*/  ISETP.LT.OR P0, PT, R2, 0x11, P0 ;  /* 0x000000110200780c */ /* 0x000fe40000701670 */
[----:B------:R-:W-:Y:S02]  /*14f80*/  ISETP.GT.AND P1, PT, R3, 0x9, !P3 ;  /* 0x000000090300780c */ /* 0x000fe40005f24270 */
[----:B------:R-:W-:Y:S02]  /*14f90*/  ISETP.GE.AND P2, PT, R72, 0x12, PT ;  /* 0x000000124800780c */ /* 0x000fe40003f46270 */
[----:B------:R-:W-:-:S02]  /*14fa0*/  FSEL R73, R32, -INF , !P0 ;  /* 0xff80000020497808 */ /* 0x000fc40004000000 */
[C---:B------:R-:W-:Y:S02]  /*14fb0*/  ISETP.LT.OR P1, PT, R2.reuse, 0xa, P1 ;  /* 0x0000000a0200780c */ /* 0x040fe40000f21670 */
[----:B------:R-:W-:Y:S02]  /*14fc0*/  ISETP.GT.AND P0, PT, R3, 0x11, !P2 ;  /* 0x000000110300780c */ /* 0x000fe40005704270 */
[----:B------:R-:W-:Y:S02]  /*14fd0*/  FSEL R29, R29, -INF , !P1 ;  /* 0xff8000001d1d7808 */ /* 0x000fe40004800000 */
        /* <DEDUP_REMOVED lines=61> */
[----:B------:R-:W-:Y:S02]  /*153b0*/  P2R R28, PR, RZ, 0x4 ;  /* 0x00000004ff1c7803 */ /* 0x000fe40000000000 */
[----:B------:R-:W-:-:S02]  /*153c0*/  FSEL R57, R57, -INF , !P0 ;  /* 0xff80000039397808 */ /* 0x000fc40004000000 */
        /* <DEDUP_REMOVED lines=42> */
.L_x_3533:
[----:B------:R-:W-:-:S13]  /*15670*/  ISETP.NE.AND P6, PT, R13, 0x1, PT ;  /* 0x000000010d00780c */ /* 0x000fda0003fc5270 */
[----:B------:R-:W-:-:S05]  /*15680*/  @P6 IMAD.HI.U32 R14, R4, R14, RZ ;  /* 0x0000000e040e6227 */ /* 0x000fca00078e00ff */
[----:B------:R-:W-:-:S07]  /*15690*/  @P6 SHF.R.U32.HI R4, RZ, R15, R14 ;  /* 0x0000000fff046219 */ /* 0x000fce000001160e */
.L_x_3534:
[----:B------:R-:W-:Y:S05]  /*156a0*/  BSYNC B1 ;  /* 0x0000000000017941 */ /* 0x000fea0003800000 */
.L_x_3532:
[----:B------:R-:W-:-:S05]  /*156b0*/  IMAD R4, R4, R13, R74 ;  /* 0x0000000d04047224 */ /* 0x000fca00078e024a */
[----:B------:R-:W-:Y:S02]  /*156c0*/  VIADDMNMX R20, R4, R13, R20, PT ;  /* 0x0000000d04147246 */ /* 0x000fe40003800114 */
[----:B------:R-:W-:-:S07]  /*156d0*/  VIMNMX R7, R7, R4, !PT ;  /* 0x0000000407077248 */ /* 0x000fce0007fe0100 */
.L_x_3531:
[----:B------:R-:W-:Y:S05]  /*156e0*/  BSYNC B0 ;  /* 0x0000000000007941 */ /* 0x000fea0003800000 */
.L_x_3530:
[----:B------:R-:W2:Y:S01]  /*156f0*/  LDL.64 R2, [R1+0x1c0] ;  /* 0x0001c00001027983 */ /* 0x000ea20000100a00 */
[----:B------:R-:W-:Y:S02]  /*15700*/  ISETP.GT.AND P5, PT, R7, RZ, !P5 ;  /* 0x000000ff0700720c */ /* 0x000fe40006fa4270 */
        /* <DEDUP_REMOVED lines=63> */
[C---:B------:R-:W-:Y:S02]  /*15b00*/  ISETP.GT.AND P5, PT, R7.reuse, 0x40, !P6 ;  /* 0x000000400700780c */ /* 0x040fe400077a4270 */
[C---:B------:R-:W-:Y:S02]  /*15b10*/  ISETP.GT.AND P0, PT, R7.reuse, 0x48, !P0 ;  /* 0x000000480700780c */ /* 0x040fe40004704270 */
[----:B------:R-:W-:Y:S02]  /*15b20*/  ISETP.LT.OR P5, PT, R20, 0x41, P5 ;  /* 0x000000411400780c */ /* 0x000fe40002fa1670 */
[----:B------:R-:W-:Y:S02]  /*15b30*/  ISETP.GT.AND P1, PT, R7, 0x49, !P1 ;  /* 0x000000490700780c */ /* 0x000fe40004f24270 */
[----:B------:R-:W-:-:S02]  /*15b40*/  FSEL R58, R58, -INF , !P5 ;  /* 0xff8000003a3a7808 */ /* 0x000fc40006800000 */
[----:B------:R-:W-:Y:S02]  /*15b50*/  ISETP.NE.AND P5, PT, R87, RZ, PT ;  /* 0x000000ff5700720c */ /* 0x000fe40003fa5270 */
[C---:B------:R-:W-:Y:S01]  /*15b60*/  ISETP.GT.AND P2, PT, R7.reuse, 0x50, !P2 ;  /* 0x000000500700780c */ /* 0x040fe20005744270 */
[----:B--2---:R-:W2:Y:S01]  /*15b70*/  LD.E.64 R4, desc[UR36][R2.64] ;  /* 0x0000002402047980 */ /* 0x004ea2000c101b00 */
[C---:B------:R-:W-:Y:S02]  /*15b80*/  ISETP.GT.AND P5, PT, R7.reuse, 0x41, !P5 ;  /* 0x000000410700780c */ /* 0x040fe40006fa4270 */
[----:B------:R-:W-:Y:S02]  /*15b90*/  ISETP.GT.AND P3, PT, R7, 0x51, !P3 ;  /* 0x000000510700780c */ /* 0x000fe40005f64270 */
[C---:B------:R-:W-:Y:S02]  /*15ba0*/  ISETP.LT.OR P5, PT, R20.reuse, 0x42, P5 ;  /* 0x000000421400780c */ /* 0x040fe40002fa1670 */
[----:B------:R-:W-:-:S02]  /*15bb0*/  ISETP.LT.OR P0, PT, R20, 0x49, P0 ;  /* 0x000000491400780c */ /* 0x000fc40000701670 */
[----:B------:R-:W-:Y:S02]  /*15bc0*/  FSEL R59, R59, -INF , !P5 ;  /* 0xff8000003b3b7808 */ /* 0x000fe40006800000 */
[----:B------:R-:W-:Y:S02]  /*15bd0*/  ISETP.LT.OR P1, PT, R20, 0x4a, P1 ;  /* 0x0000004a1400780c */ /* 0x000fe40000f21670 */
[----:B------:R-:W-:Y:S02]  /*15be0*/  FSEL R62, R62, -INF , !P0 ;  /* 0xff8000003e3e7808 */ /* 0x000fe40004000000 */
[----:B------:R-:W-:Y:S02]  /*15bf0*/  ISETP.LT.OR P2, PT, R20, 0x51, P2 ;  /* 0x000000511400780c */ /* 0x000fe40001741670 */
[----:B------:R-:W-:Y:S02]  /*15c00*/  FSEL R63, R63, -INF , !P1 ;  /* 0xff8000003f3f7808 */ /* 0x000fe40004800000 */
[----:B------:R-:W-:-:S02]  /*15c10*/  ISETP.NE.AND P6, PT, R24, RZ, PT ;  /* 0x000000ff1800720c */ /* 0x000fc40003fc5270 */
[C---:B------:R-:W-:Y:S02]  /*15c20*/  ISETP.GT.AND P4, PT, R7.reuse, 0x58, !P4 ;  /* 0x000000580700780c */ /* 0x040fe40006784270 */
[----:B------:R-:W-:Y:S02]  /*15c30*/  ISETP.LT.OR P3, PT, R20, 0x52, P3 ;  /* 0x000000521400780c */ /* 0x000fe40001f61670 */
[----:B------:R-:W-:Y:S02]  /*15c40*/  FSEL R66, R66, -INF , !P2 ;  /* 0xff80000042427808 */ /* 0x000fe40005000000 */
[----:B------:R-:W-:Y:S02]  /*15c50*/  ISETP.GT.AND P0, PT, R7, 0x59, !P6 ;  /* 0x000000590700780c */ /* 0x000fe40007704270 */
[----:B------:R-:W-:Y:S02]  /*15c60*/  ISETP.LT.OR P4, PT, R20, 0x59, P4 ;  /* 0x000000591400780c */ /* 0x000fe40002781670 */
[----:B------:R-:W-:-:S02]  /*15c70*/  FSEL R67, R67, -INF , !P3 ;  /* 0xff80000043437808 */ /* 0x000fc40005800000 */
[----:B------:R-:W-:Y:S02]  /*15c80*/  ISETP.LT.OR P0, PT, R20, 0x5a, P0 ;  /* 0x0000005a1400780c */ /* 0x000fe40000701670 */
[----:B------:R-:W-:Y:S02]  /*15c90*/  FSEL R70, R70, -INF , !P4 ;  /* 0xff80000046467808 */ /* 0x000fe40006000000 */
[----:B------:R-:W-:Y:S02]  /*15ca0*/  FSEL R71, R71, -INF , !P0 ;  /* 0xff80000047477808 */ /* 0x000fe40004000000 */
[----:B--2---:R-:W-:-:S04]  /*15cb0*/  FMNMX.FTZ R6, R37, R4, !PT ;  /* 0x0000000425067209 */ /* 0x004fc80007810000 */
        /* <DEDUP_REMOVED lines=37> */
[----:B------:R-:W0:Y:S01]  /*15f10*/  SHFL.BFLY PT, R15, R8, 0x2, 0x1f ;  /* 0x0c401f00080f7f89 */ /* 0x000e2200000e0000 */
[----:B------:R-:W-:-:S04]  /*15f20*/  FMNMX.FTZ R6, R54, R9, !PT ;  /* 0x0000000936067209 */ /* 0x000fc80007810000 */
        /* <DEDUP_REMOVED lines=10> */
[----:B------:R-:W-:Y:S02]  /*15fd0*/  FMNMX.FTZ R9, R71, R6, !PT ;  /* 0x0000000647097209 */ /* 0x000fe40007810000 */
[----:B------:R-:W2:Y:S04]  /*15fe0*/  LD.E.64 R6, desc[UR36][R2.64+0x10] ;  /* 0x0000102402067980 */ /* 0x000ea8000c101b00 */
[----:B------:R-:W-:Y:S04]  /*15ff0*/  ST.E.64 desc[UR36][R2.64], R8 ;  /* 0x0000000802007985 */ /* 0x000fe8000c101b24 */
[----:B------:R-:W3:Y:S01]  /*16000*/  LD.E R31, desc[UR36][R2.64+0x4] ;  /* 0x00000424021f7980 */ /* 0x000ee2000c101900 */
[----:B0-----:R-:W-:-:S03]  /*16010*/  FMNMX.FTZ R15, R15, R24, !PT ;  /* 0x000000180f0f7209 */ /* 0x001fc60007810000 */
[----:B------:R-:W4:Y:S04]  /*16020*/  LD.E R24, desc[UR36][R2.64+0x20] ;  /* 0x0000202402187980 */ /* 0x000f28000c101900 */
[----:B------:R-:W-:Y:S04]  /*16030*/  ST.E desc[UR36][R2.64], R15 ;  /* 0x0000000f02007985 */ /* 0x000fe8000c101924 */
[----:B------:R-:W4:Y:S04]  /*16040*/  LD.E R79, desc[UR36][R2.64] ;  /* 0x00000024024f7980 */ /* 0x000f28000c101900 */
[----:B---3--:R-:W0:Y:S01]  /*16050*/  SHFL.BFLY PT, R8, R31, 0x2, 0x1f ;  /* 0x0c401f001f087f89 */ /* 0x008e2200000e0000 */
[----:B----4-:R-:W-:Y:S01]  /*16060*/  FMUL.FTZ R20, R24, R79 ;  /* 0x0000004f18147220 */ /* 0x010fe20000410000 */
[----:B------:R-:W-:-:S04]  /*16070*/  FSETP.NEU.FTZ.AND P0, PT, R79, -INF , PT ;  /* 0xff8000004f00780b */ /* 0x000fc80003f1d000 */
[----:B------:R-:W-:Y:S02]  /*16080*/  FSEL R20, R20, RZ, P0 ;  /* 0x000000ff14147208 */ /* 0x000fe40000000000 */
[----:B0-----:R-:W-:-:S03]  /*16090*/  FMNMX.FTZ R8, R8, R31, !PT ;  /* 0x0000001f08087209 */ /* 0x001fc60007810000 */
[-CC-:B------:R-:W-:Y:S01]  /*160a0*/  FFMA.FTZ R152, R37, R24.reuse, -R20.reuse ;  /* 0x0000001825987223 */ /* 0x180fe20000010814 */
[-CC-:B------:R-:W-:Y:S02]  /*160b0*/  FFMA.FTZ R37, R25, R24.reuse, -R20.reuse ;  /* 0x0000001819257223 */ /* 0x180fe40000010814 */
[----:B------:R-:W0:Y:S01]  /*160c0*/  SHFL.BFLY PT, R25, R8, 0x1, 0x1f ;  /* 0x0c201f0008197f89 */ /* 0x000e2200000e0000 */
[----:B------:R-:W-:Y:S01]  /*160d0*/  FSEL R9, R79, RZ, P0 ;  /* 0x000000ff4f097208 */ /* 0x000fe20000000000 */
[----:B------:R-:W-:-:S04]  /*160e0*/  FFMA.FTZ R160, R41, R24, -R20 ;  /* 0x0000001829a07223 */ /* 0x000fc80000010814 */
[----:B------:R-:W-:-:S04]  /*160f0*/  FADD.FTZ R9, R4, -R9 ;  /* 0x8000000904097221 */ /* 0x000fc80000010000 */
[----:B------:R-:W-:Y:S01]  /*16100*/  FMUL.FTZ R9, R9, R24 ;  /* 0x0000001809097220 */ /* 0x000fe20000410000 */
[----:B0-----:R-:W-:-:S04]  /*16110*/  FMNMX.FTZ R25, R8, R25, !PT ;  /* 0x0000001908197209 */ /* 0x001fc80007810000 */
[C---:B------:R-:W-:Y:S01]  /*16120*/  FSETP.NEU.FTZ.AND P0, PT, R25.reuse, -INF , PT ;  /* 0xff8000001900780b */ /* 0x040fe20003f1d000 */
[----:B------:R-:W-:-:S03]  /*16130*/  FMUL.FTZ R41, R25, R24 ;  /* 0x0000001819297220 */ /* 0x000fc60000410000 */
[----:B------:R-:W-:Y:S02]  /*16140*/  FSEL R4, R25, RZ, P0 ;  /* 0x000000ff19047208 */ /* 0x000fe40000000000 */
[----:B------:R-:W-:-:S03]  /*16150*/  FSEL R41, R41, RZ, P0 ;  /* 0x000000ff29297208 */ /* 0x000fc60000000000 */
[----:B------:R-:W-:Y:S02]  /*16160*/  FADD.FTZ R5, R5, -R4 ;  /* 0x8000000405057221 */ /* 0x000fe40000010000 */
[-CC-:B------:R-:W-:Y:S02]  /*16170*/  FFMA.FTZ R31, R26, R24.reuse, -R41.reuse ;  /* 0x000000181a1f7223 */ /* 0x180fe40000010829 */
[----:B------:R-:W-:Y:S01]  /*16180*/  FMUL.FTZ R5, R24, R5 ;  /* 0x0000000518057220 */ /* 0x000fe20000410000 */
[-CC-:B------:R-:W-:Y:S01]  /*16190*/  FFMA.FTZ R153, R27, R24.reuse, -R41.reuse ;  /* 0x000000181b997223 */ /* 0x180fe20000010829 */
[----:B------:R-:W-:Y:S01]  /*161a0*/  MUFU.EX2 R152, R152 ;  /* 0x0000009800987308 */ /* 0x000fe20000000800 */
[-C--:B------:R-:W-:Y:S01]  /*161b0*/  FFMA.FTZ R36, R11, R24.reuse, -R20 ;  /* 0x000000180b247223 */ /* 0x080fe20000010814 */
[----:B------:R-:W-:-:S06]  /*161c0*/  FFMA.FTZ R30, R30, R24, -R41 ;  /* 0x000000181e1e7223 */ /* 0x000fcc0000010829 */
[----:B------:R-:W2:Y:S01]  /*161d0*/  MUFU.EX2 R9, R9 ;  /* 0x0000000900097308 */ /* 0x000ea20000000800 */
[-C--:B------:R-:W-:Y:S01]  /*161e0*/  FFMA.FTZ R154, R29, R24.reuse, -R20 ;  /* 0x000000181d9a7223 */ /* 0x080fe20000010814 */
[----:B------:R-:W-:-:S06]  /*161f0*/  FFMA.FTZ R155, R14, R24, -R41 ;  /* 0x000000180e9b7223 */ /* 0x000fcc0000010829 */
[----:B------:R-:W-:Y:S08]  /*16200*/  MUFU.EX2 R31, R31 ;  /* 0x0000001f001f7308 */ /* 0x000ff00000000800 */
[----:B------:R-:W0:Y:S01]  /*16210*/  MUFU.EX2 R8, R5 ;  /* 0x0000000500087308 */ /* 0x000e220000000800 */
[----:B------:R-:W-:-:S07]  /*16220*/  FFMA.FTZ R35, R73, R24, -R20 ;  /* 0x0000001849237223 */ /* 0x000fce0000010814 */
[----:B------:R-:W1:Y:S01]  /*16230*/  MUFU.EX2 R37, R37 ;  /* 0x0000002500257308 */ /* 0x000e620000000800 */
[----:B------:R-:W-:-:S07]  /*16240*/  FFMA.FTZ R29, R12, R24, -R41 ;  /* 0x000000180c1d7223 */ /* 0x000fce0000010829 */
[----:B------:R-:W3:Y:S01]  /*16250*/  MUFU.EX2 R153, R153 ;  /* 0x0000009900997308 */ /* 0x000ee20000000800 */
[----:B------:R-:W-:-:S07]  /*16260*/  FFMA.FTZ R156, R77, R24, -R20 ;  /* 0x000000184d9c7223 */ /* 0x000fce0000010814 */
[----:B------:R-:W4:Y:S01]  /*16270*/  MUFU.EX2 R36, R36 ;  /* 0x0000002400247308 */ /* 0x000f220000000800 */
[----:B------:R-:W-:-:S07]  /*16280*/  FFMA.FTZ R157, R13, R24, -R41 ;  /* 0x000000180d9d7223 */ /* 0x000fce0000010829 */
[----:B------:R-:W4:Y:S01]  /*16290*/  MUFU.EX2 R30, R30 ;  /* 0x0000001e001e7308 */ /* 0x000f220000000800 */
[----:B--2---:R-:W-:Y:S01]  /*162a0*/  FFMA.FTZ R6, R9, R6, R152 ;  /* 0x0000000609067223 */ /* 0x004fe20000010098 */
[----:B------:R-:W-:-:S06]  /*162b0*/  FFMA.FTZ R34, R33, R24, -R20 ;  /* 0x0000001821227223 */ /* 0x000fcc0000010814 */
[----:B------:R-:W2:Y:S01]  /*162c0*/  MUFU.EX2 R154, R154 ;  /* 0x0000009a009a7308 */ /* 0x000ea20000000800 */
[----:B0-----:R-:W-:Y:S01]  /*162d0*/  FFMA.FTZ R4, R8, R7, R31 ;  /* 0x0000000708047223 */ /* 0x001fe2000001001f */
[----:B------:R-:W-:-:S06]  /*162e0*/  FFMA.FTZ R28, R38, R24, -R41 ;  /* 0x00000018261c7223 */ /* 0x000fcc0000010829 */
[----:B------:R-:W0:Y:S01]  /*162f0*/  MUFU.EX2 R155, R155 ;  /* 0x0000009b009b7308 */ /* 0x000e220000000800 */
[----:B-1----:R-:W-:Y:S01]  /*16300*/  FADD.FTZ R5, R37, R6 ;  /* 0x0000000625057221 */ /* 0x002fe20000010000 */
[----:B------:R-:W-:-:S06]  /*16310*/  FFMA.FTZ R158, R75, R24, -R20 ;  /* 0x000000184b9e7223 */ /* 0x000fcc0000010814 */
[----:B------:R-:W1:Y:S01]  /*16320*/  MUFU.EX2 R35, R35 ;  /* 0x0000002300237308 */ /* 0x000e620000000800 */
[----:B---3--:R-:W-:Y:S01]  /*16330*/  FADD.FTZ R7, R153, R4 ;  /* 0x0000000499077221 */ /* 0x008fe20000010000 */
[----:B------:R-:W-:-:S06]  /*16340*/  FFMA.FTZ R159, R39, R24, -R41 ;  /* 0x00000018279f7223 */ /* 0x000fcc0000010829 */
[----:B------:R-:W3:Y:S01]  /*16350*/  MUFU.EX2 R29, R29 ;  /* 0x0000001d001d7308 */ /* 0x000ee20000000800 */
[----:B----4-:R-:W-:Y:S01]  /*16360*/  FADD.FTZ R5, R36, R5 ;  /* 0x0000000524057221 */ /* 0x010fe20000010000 */
[----:B------:R-:W-:-:S06]  /*16370*/  FFMA.FTZ R33, R21, R24, -R20 ;  /* 0x0000001815217223 */ /* 0x000fcc0000010814 */
[----:B------:R-:W4:Y:S01]  /*16380*/  MUFU.EX2 R156, R156 ;  /* 0x0000009c009c7308 */ /* 0x000f220000000800 */
[----:B------:R-:W-:Y:S01]  /*16390*/  FADD.FTZ R4, R30, R7 ;  /* 0x000000071e047221 */ /* 0x000fe20000010000 */
[----:B------:R-:W-:-:S06]  /*163a0*/  FFMA.FTZ R13, R42, R24, -R41 ;  /* 0x000000182a0d7223 */ /* 0x000fcc0000010829 */
[----:B------:R-:W4:Y:S01]  /*163b0*/  MUFU.EX2 R157, R157 ;  /* 0x0000009d009d7308 */ /* 0x000f220000000800 */
[----:B--2---:R-:W-:Y:S01]  /*163c0*/  FADD.FTZ R6, R154, R5 ;  /* 0x000000059a067221 */ /* 0x004fe20000010000 */
[----:B0-----:R-:W-:-:S06]  /*163d0*/  FADD.FTZ R4, R155, R4 ;  /* 0x000000049b047221 */ /* 0x001fcc0000010000 */
[----:B------:R-:W0:Y:S01]  /*163e0*/  MUFU.EX2 R34, R34 ;  /* 0x0000002200227308 */ /* 0x000e220000000800 */
[----:B------:R-:W-:-:S07]  /*163f0*/  FFMA.FTZ R161, R43, R24, -R41 ;  /* 0x000000182ba17223 */ /* 0x000fce0000010829 */
[----:B------:R-:W2:Y:S01]  /*16400*/  MUFU.EX2 R28, R28 ;  /* 0x0000001c001c7308 */ /* 0x000ea20000000800 */
        /* <DEDUP_REMOVED lines=12> */
[----:B0-----:R-:W-:Y:S01]  /*164d0*/  FADD.FTZ R5, R34, R5 ;  /* 0x0000000522057221 */ /* 0x001fe20000010000 */
[----:B------:R-:W-:-:S06]  /*164e0*/  FFMA.FTZ R225, R48, R24, -R20 ;  /* 0x0000001830e17223 */ /* 0x000fcc0000010814 */
[----:B------:R-:W0:Y:S01]  /*164f0*/  MUFU.EX2 R160, R160 ;  /* 0x000000a000a07308 */ /* 0x000e220000000800 */
[----:B--2---:R-:W-:Y:S01]  /*16500*/  FADD.FTZ R4, R28, R7 ;  /* 0x000000071c047221 */ /* 0x004fe20000010000 */
[----:B------:R-:W-:-:S06]  /*16510*/  FFMA.FTZ R221, R50, R24, -R41 ;  /* 0x0000001832dd7223 */ /* 0x000fcc0000010829 */
        /* <DEDUP_REMOVED lines=52> */
[-CC-:B------:R-:W-:Y:S01]  /*16860*/  FFMA.FTZ R164, R68, R24.reuse, -R20.reuse ;  /* 0x0000001844a47223 */ /* 0x180fe20000010814 */
[----:B------:R-:W-:Y:S01]  /*16870*/  FFMA.FTZ R21, R69, R24, -R20 ;  /* 0x0000001845157223 */ /* 0x000fe20000010814 */
[----:B--2---:R-:W-:-:S05]  /*16880*/  FADD.FTZ R4, R220, R7 ;  /* 0x00000007dc047221 */ /* 0x004fca0000010000 */
[----:B------:R-:W2:Y:S01]  /*16890*/  MUFU.EX2 R167, R167 ;  /* 0x000000a700a77308 */ /* 0x000ea20000000800 */
[----:B------:R-:W-:Y:S01]  /*168a0*/  FFMA.FTZ R20, R67, R24, -R41 ;  /* 0x0000001843147223 */ /* 0x000fe20000010829 */
[----:B-1----:R-:W-:-:S06]  /*168b0*/  FADD.FTZ R6, R174, R5 ;  /* 0x00000005ae067221 */ /* 0x002fcc0000010000 */
[----:B------:R-:W1:Y:S01]  /*168c0*/  MUFU.EX2 R171, R171 ;  /* 0x000000ab00ab7308 */ /* 0x000e620000000800 */
[----:B---3--:R-:W-:Y:S01]  /*168d0*/  FADD.FTZ R5, R169, R4 ;  /* 0x00000004a9057221 */ /* 0x008fe20000010000 */
[----:B------:R-:W-:-:S06]  /*168e0*/  FFMA.FTZ R11, R70, R24, -R41 ;  /* 0x00000018460b7223 */ /* 0x000fcc0000010829 */
[----:B------:R-:W3:Y:S01]  /*168f0*/  MUFU.EX2 R168, R168 ;  /* 0x000000a800a87308 */ /* 0x000ee20000000800 */
[----:B----4-:R-:W-:Y:S01]  /*16900*/  FADD.FTZ R7, R173, R6 ;  /* 0x00000006ad077221 */ /* 0x010fe20000010000 */
[----:B------:R-:W-:-:S06]  /*16910*/  FADD.FTZ R4, R170, R5 ;  /* 0x00000005aa047221 */ /* 0x000fcc0000010000 */
[----:B------:R-:W4:Y:S01]  /*16920*/  MUFU.EX2 R165, R165 ;  /* 0x000000a500a57308 */ /* 0x000f220000000800 */
[----:B------:R-:W-:-:S07]  /*16930*/  FFMA.FTZ R14, R71, R24, -R41 ;  /* 0x00000018470e7223 */ /* 0x000fce0000010829 */
[----:B------:R-:W4:Y:S01]  /*16940*/  MUFU.EX2 R15, R15 ;  /* 0x0000000f000f7308 */ /* 0x000f220000000800 */
[----:B0-----:R-:W-:Y:S01]  /*16950*/  FADD.FTZ R6, R172, R7 ;  /* 0x00000007ac067221 */ /* 0x001fe20000010000 */
[----:B--2---:R-:W-:-:S06]  /*16960*/  FADD.FTZ R5, R167, R4 ;  /* 0x00000004a7057221 */ /* 0x004fcc0000010000 */
[----:B------:R-:W0:Y:S08]  /*16970*/  MUFU.EX2 R166, R166 ;  /* 0x000000a600a67308 */ /* 0x000e300000000800 */
[----:B------:R-:W2:Y:S01]  /*16980*/  MUFU.EX2 R20, R20 ;  /* 0x0000001400147308 */ /* 0x000ea20000000800 */
[----:B-1----:R-:W-:Y:S01]  /*16990*/  FADD.FTZ R6, R171, R6 ;  /* 0x00000006ab067221 */ /* 0x002fe20000010000 */
[----:B---3--:R-:W-:-:S06]  /*169a0*/  FADD.FTZ R4, R168, R5 ;  /* 0x00000005a8047221 */ /* 0x008fcc0000010000 */
[----:B------:R-:W1:Y:S08]  /*169b0*/  MUFU.EX2 R164, R164 ;  /* 0x000000a400a47308 */ /* 0x000e700000000800 */
[----:B------:R-:W3:Y:S01]  /*169c0*/  MUFU.EX2 R11, R11 ;  /* 0x0000000b000b7308 */ /* 0x000ee20000000800 */
[----:B----4-:R-:W-:Y:S01]  /*169d0*/  FADD.FTZ R5, R165, R6 ;  /* 0x00000006a5057221 */ /* 0x010fe20000010000 */
[----:B------:R-:W-:-:S06]  /*169e0*/  FADD.FTZ R7, R15, R4 ;  /* 0x000000040f077221 */ /* 0x000fcc0000010000 */
[----:B------:R-:W4:Y:S08]  /*169f0*/  MUFU.EX2 R21, R21 ;  /* 0x0000001500157308 */ /* 0x000f300000000800 */
[----:B------:R-:W4:Y:S01]  /*16a00*/  MUFU.EX2 R14, R14 ;  /* 0x0000000e000e7308 */ /* 0x000f220000000800 */
[----:B0-----:R-:W-:Y:S01]  /*16a10*/  FADD.FTZ R5, R166, R5 ;  /* 0x00000005a6057221 */ /* 0x001fe20000010000 */
[----:B--2---:R-:W-:-:S03]  /*16a20*/  FADD.FTZ R4, R20, R7 ;  /* 0x0000000714047221 */ /* 0x004fc60000010000 */
[----:B-1----:R-:W-:Y:S01]  /*16a30*/  FADD.FTZ R6, R164, R5 ;  /* 0x00000005a4067221 */ /* 0x002fe20000010000 */
[----:B---3--:R-:W-:-:S03]  /*16a40*/  FADD.FTZ R5, R11, R4 ;  /* 0x000000040b057221 */ /* 0x008fc60000010000 */
[----:B----4-:R-:W-:Y:S01]  /*16a50*/  FADD.FTZ R4, R21, R6 ;  /* 0x0000000615047221 */ /* 0x010fe20000010000 */
[----:B------:R0:W-:Y:S01]  /*16a60*/  ST.E desc[UR36][R2.64+0x4], R25 ;  /* 0x0000041902007985 */ /* 0x0001e2000c101924 */
[----:B------:R-:W-:-:S05]  /*16a70*/  FADD.FTZ R5, R14, R5 ;  /* 0x000000050e057221 */ /* 0x000fca0000010000 */
[----:B------:R1:W-:Y:S04]  /*16a80*/  ST.E.64 desc[UR36][R2.64+0x10], R4 ;  /* 0x0000100402007985 */ /* 0x0003e8000c101b24 */
[----:B------:R-:W2:Y:S01]  /*16a90*/  LD.E R26, desc[UR36][R22.64+0x240] ;  /* 0x00024024161a7980 */ /* 0x000ea2000c101900 */
[----:B------:R-:W-:-:S04]  /*16aa0*/  IADD3 R24, P0, R16, 0x240, RZ ;  /* 0x0000024010187810 */ /* 0x000fc80007f1e0ff */
[----:B------:R-:W-:Y:S01]  /*16ab0*/  LOP3.LUT R6, R24, 0x4, RZ, 0xfc, !PT ;  /* 0x0000000418067812 */ /* 0x000fe200078efcff */
[----:B------:R-:W-:Y:S02]  /*16ac0*/  IMAD.X R7, RZ, RZ, R17, P0 ;  /* 0x000000ffff077224 */ /* 0x000fe400000e0611 */
[----:B--2---:R-:W-:-:S05]  /*16ad0*/  FMUL.FTZ R27, R9, R26 ;  /* 0x0000001a091b7220 */ /* 0x004fca0000410000 */
[----:B------:R-:W-:Y:S04]  /*16ae0*/  ST.E desc[UR36][R22.64+0x240], R27 ;  /* 0x0002401b16007985 */ /* 0x000fe8000c101924 */
[----:B------:R-:W2:Y:S02]  /*16af0*/  LD.E R26, desc[UR36][R6.64] ;  /* 0x00000024061a7980 */ /* 0x000ea4000c101900 */
[----:B--2---:R-:W-:-:S05]  /*16b00*/  FMUL.FTZ R39, R9, R26 ;  /* 0x0000001a09277220 */ /* 0x004fca0000410000 */
[----:B------:R-:W-:Y:S04]  /*16b10*/  ST.E desc[UR36][R6.64], R39 ;  /* 0x0000002706007985 */ /* 0x000fe8000c101924 */
[----:B------:R-:W2:Y:S04]  /*16b20*/  LD.E R114, desc[UR36][R22.64+0x254] ;  /* 0x0002542416727980 */ /* 0x000ea8000c101900 */
[----:B0-----:R-:W3:Y:S04]  /*16b30*/  LD.E R25, desc[UR36][R22.64+0x434] ;  /* 0x0004342416197980 */ /* 0x001ee8000c101900 */
        /* <DEDUP_REMOVED lines=59> */
[----:B------:R-:W4:Y:S01]  /*16ef0*/  LD.E R26, desc[UR36][R22.64+0x430] ;  /* 0x00043024161a7980 */ /* 0x000f22000c101900 */
[C---:B--2---:R-:W-:Y:S01]  /*16f00*/  FMUL.FTZ R5, R9.reuse, R114 ;  /* 0x0000007209057220 */ /* 0x044fe20000410000 */
[----:B---3--:R-:W-:-:S04]  /*16f10*/  FMUL.FTZ R45, R9, R25 ;  /* 0x00000019092d7220 */ /* 0x008fc80000410000 */
[----:B------:R0:W-:Y:S04]  /*16f20*/  ST.E desc[UR36][R22.64+0x254], R5 ;  /* 0x0002540516007985 */ /* 0x0001e8000c101924 */
[----:B------:R1:W-:Y:S01]  /*16f30*/  ST.E desc[UR36][R22.64+0x434], R45 ;  /* 0x0004342d16007985 */ /* 0x0003e2000c101924 */
[C---:B----4-:R-:W-:Y:S01]  /*16f40*/  FMUL.FTZ R3, R9.reuse, R112 ;  /* 0x0000007009037220 */ /* 0x050fe20000410000 */
[C---:B0-----:R-:W-:Y:S01]  /*16f50*/  FMUL.FTZ R5, R9.reuse, R128 ;  /* 0x0000008009057220 */ /* 0x041fe20000410000 */
[C---:B------:R-:W-:Y:S01]  /*16f60*/  FMUL.FTZ R25, R9.reuse, R116 ;  /* 0x0000007409197220 */ /* 0x040fe20000410000 */
[----:B------:R-:W-:-:S03]  /*16f70*/  FMUL.FTZ R27, R9, R118 ;  /* 0x00000076091b7220 */ /* 0x000fc60000410000 */
[----:B------:R0:W-:Y:S01]  /*16f80*/  ST.E desc[UR36][R22.64+0x290], R5 ;  /* 0x0002900516007985 */ /* 0x0001e2000c101924 */
[C---:B------:R-:W-:Y:S01]  /*16f90*/  FMUL.FTZ R39, R9.reuse, R120 ;  /* 0x0000007809277220 */ /* 0x040fe20000410000 */
[C---:B------:R-:W-:Y:S01]  /*16fa0*/  FMUL.FTZ R41, R9.reuse, R122 ;  /* 0x0000007a09297220 */ /* 0x040fe20000410000 */
[C---:B------:R-:W-:Y:S01]  /*16fb0*/  FMUL.FTZ R43, R9.reuse, R124 ;  /* 0x0000007c092b7220 */ /* 0x040fe20000410000 */
[C---:B-1----:R-:W-:Y:S01]  /*16fc0*/  FMUL.FTZ R45, R9.reuse, R130 ;  /* 0x00000082092d7220 */ /* 0x042fe20000410000 */
[C---:B------:R-:W-:Y:S01]  /*16fd0*/  FMUL.FTZ R47, R9.reuse, R132 ;  /* 0x00000084092f7220 */ /* 0x040fe20000410000 */
[----:B------:R1:W-:Y:S01]  /*16fe0*/  ST.E desc[UR36][R22.64+0x250], R3 ;  /* 0x0002500316007985 */ /* 0x0003e2000c101924 */
[----:B0-----:R-:W-:-:S03]  /*16ff0*/  FMUL.FTZ R5, R9, R148 ;  /* 0x0000009409057220 */ /* 0x001fc60000410000 */
[----:B------:R0:W-:Y:S04]  /*17000*/  ST.E desc[UR36][R22.64+0x260], R25 ;  /* 0x0002601916007985 */ /* 0x0001e8000c101924 */
[----:B------:R2:W-:Y:S04]  /*17010*/  ST.E desc[UR36][R22.64+0x264], R27 ;  /* 0x0002641b16007985 */ /* 0x0005e8000c101924 */
[----:B------:R3:W-:Y:S01]  /*17020*/  ST.E desc[UR36][R22.64+0x270], R39 ;  /* 0x0002702716007985 */ /* 0x0007e2000c101924 */
[----:B-1----:R-:W-:-:S03]  /*17030*/  FMUL.FTZ R3, R9, R126 ;  /* 0x0000007e09037220 */ /* 0x002fc60000410000 */
[----:B------:R1:W-:Y:S01]  /*17040*/  ST.E desc[UR36][R22.64+0x274], R41 ;  /* 0x0002742916007985 */ /* 0x0003e2000c101924 */
[----:B0-----:R-:W-:-:S03]  /*17050*/  FMUL.FTZ R25, R9, R136 ;  /* 0x0000008809197220 */ /* 0x001fc60000410000 */
[----:B------:R0:W-:Y:S01]  /*17060*/  ST.E desc[UR36][R22.64+0x280], R43 ;  /* 0x0002802b16007985 */ /* 0x0001e2000c101924 */
[----:B--2---:R-:W-:-:S03]  /*17070*/  FMUL.FTZ R27, R9, R138 ;  /* 0x0000008a091b7220 */ /* 0x004fc60000410000 */
[----:B------:R2:W-:Y:S01]  /*17080*/  ST.E desc[UR36][R22.64+0x294], R45 ;  /* 0x0002942d16007985 */ /* 0x0005e2000c101924 */
[----:B---3--:R-:W-:-:S03]  /*17090*/  FMUL.FTZ R39, R9, R140 ;  /* 0x0000008c09277220 */ /* 0x008fc60000410000 */
[----:B------:R3:W-:Y:S01]  /*170a0*/  ST.E desc[UR36][R22.64+0x2a0], R47 ;  /* 0x0002a02f16007985 */ /* 0x0007e2000c101924 */
[C---:B-1----:R-:W-:Y:S01]  /*170b0*/  FMUL.FTZ R41, R9.reuse, R142 ;  /* 0x0000008e09297220 */ /* 0x042fe20000410000 */
[C---:B0-----:R-:W-:Y:S02]  /*170c0*/  FMUL.FTZ R43, R9.reuse, R144 ;  /* 0x00000090092b7220 */ /* 0x041fe40000410000 */
[----:B------:R0:W-:Y:S01]  /*170d0*/  ST.E desc[UR36][R22.64+0x2e0], R5 ;  /* 0x0002e00516007985 */ /* 0x0001e2000c101924 */
[C---:B--2---:R-:W-:Y:S01]  /*170e0*/  FMUL.FTZ R45, R9.reuse, R150 ;  /* 0x00000096092d7220 */ /* 0x044fe20000410000 */
[C---:B---3--:R-:W-:Y:S02]  /*170f0*/  FMUL.FTZ R47, R9.reuse, R110 ;  /* 0x0000006e092f7220 */ /* 0x048fe40000410000 */
[----:B------:R1:W-:Y:S01]  /*17100*/  ST.E desc[UR36][R22.64+0x284], R3 ;  /* 0x0002840316007985 */ /* 0x0003e2000c101924 */
[----:B0-----:R-:W-:-:S03]  /*17110*/  FMUL.FTZ R5, R9, R90 ;  /* 0x0000005a09057220 */ /* 0x001fc60000410000 */
[----:B------:R0:W-:Y:S01]  /*17120*/  ST.E desc[UR36][R22.64+0x2b0], R25 ;  /* 0x0002b01916007985 */ /* 0x0001e2000c101924 */
[----:B------:R-:W-:-:S03]  /*17130*/  FMUL.FTZ R49, R9, R134 ;  /* 0x0000008609317220 */ /* 0x000fc60000410000 */
[----:B------:R2:W-:Y:S01]  /*17140*/  ST.E desc[UR36][R22.64+0x2b4], R27 ;  /* 0x0002b41b16007985 */ /* 0x0005e2000c101924 */
[----:B-1----:R-:W-:-:S03]  /*17150*/  FMUL.FTZ R3, R9, R146 ;  /* 0x0000009209037220 */ /* 0x002fc60000410000 */
[----:B------:R1:W-:Y:S04]  /*17160*/  ST.E desc[UR36][R22.64+0x2c0], R39 ;  /* 0x0002c02716007985 */ /* 0x0003e8000c101924 */
[----:B------:R3:W-:Y:S01]  /*17170*/  ST.E desc[UR36][R22.64+0x2c4], R41 ;  /* 0x0002c42916007985 */ /* 0x0007e2000c101924 */
[----:B0-----:R-:W-:-:S03]  /*17180*/  FMUL.FTZ R25, R9, R108 ;  /* 0x0000006c09197220 */ /* 0x001fc60000410000 */
[----:B------:R0:W-:Y:S01]  /*17190*/  ST.E desc[UR36][R22.64+0x2d0], R43 ;  /* 0x0002d02b16007985 */ /* 0x0001e2000c101924 */
[----:B--2---:R-:W-:-:S03]  /*171a0*/  FMUL.FTZ R27, R9, R106 ;  /* 0x0000006a091b7220 */ /* 0x004fc60000410000 */
[----:B------:R2:W-:Y:S01]  /*171b0*/  ST.E desc[UR36][R22.64+0x2e4], R45 ;  /* 0x0002e42d16007985 */ /* 0x0005e2000c101924 */
[----:B-1----:R-:W-:-:S03]  /*171c0*/  FMUL.FTZ R39, R9, R104 ;  /* 0x0000006809277220 */ /* 0x002fc60000410000 */
[----:B------:R1:W-:Y:S01]  /*171d0*/  ST.E desc[UR36][R22.64+0x2f4], R47 ;  /* 0x0002f42f16007985 */ /* 0x0003e2000c101924 */
[C---:B---3--:R-:W-:Y:S01]  /*171e0*/  FMUL.FTZ R41, R9.reuse, R102 ;  /* 0x0000006609297220 */ /* 0x048fe20000410000 */
[C---:B0-----:R-:W-:Y:S02]  /*171f0*/  FMUL.FTZ R43, R9.reuse, R100 ;  /* 0x00000064092b7220 */ /* 0x041fe40000410000 */
[----:B------:R0:W-:Y:S01]  /*17200*/  ST.E desc[UR36][R22.64+0x330], R5 ;  /* 0x0003300516007985 */ /* 0x0001e2000c101924 */
[C---:B--2---:R-:W-:Y:S01]  /*17210*/  FMUL.FTZ R45, R9.reuse, R96 ;  /* 0x00000060092d7220 */ /* 0x044fe20000410000 */
[C---:B-1----:R-:W-:Y:S02]  /*17220*/  FMUL.FTZ R47, R9.reuse, R94 ;  /* 0x0000005e092f7220 */ /* 0x042fe40000410000 */
[----:B------:R1:W-:Y:S01]  /*17230*/  ST.E desc[UR36][R22.64+0x2a4], R49 ;  /* 0x0002a43116007985 */ /* 0x0003e2000c101924 */
[----:B0-----:R-:W-:-:S03]  /*17240*/  FMUL.FTZ R5, R9, R70 ;  /* 0x0000004609057220 */ /* 0x001fc60000410000 */
[----:B------:R0:W-:Y:S04]  /*17250*/  ST.E desc[UR36][R22.64+0x2d4], R3 ;  /* 0x0002d40316007985 */ /* 0x0001e8000c101924 */
        /* <DEDUP_REMOVED lines=10> */
[----:B---3--:R-:W-:-:S03]  /*17300*/  FMUL.FTZ R39, R9, R86 ;  /* 0x0000005609277220 */ /* 0x008fc60000410000 */
[----:B------:R3:W-:Y:S01]  /*17310*/  ST.E desc[UR36][R22.64+0x340], R47 ;  /* 0x0003402f16007985 */ /* 0x0007e2000c101924 */
[C---:B0-----:R-:W-:Y:S01]  /*17320*/  FMUL.FTZ R41, R9.reuse, R84 ;  /* 0x0000005409297220 */ /* 0x041fe20000410000 */
[C---:B--2---:R-:W-:Y:S02]  /*17330*/  FMUL.FTZ R43, R9.reuse, R82 ;  /* 0x00000052092b7220 */ /* 0x044fe40000410000 */
[----:B------:R0:W-:Y:S01]  /*17340*/  ST.E desc[UR36][R22.64+0x380], R5 ;  /* 0x0003800516007985 */ /* 0x0001e2000c101924 */
[C---:B-1----:R-:W-:Y:S01]  /*17350*/  FMUL.FTZ R45, R9.reuse, R76 ;  /* 0x0000004c092d7220 */ /* 0x042fe20000410000 */
[C---:B---3--:R-:W-:Y:S02]  /*17360*/  FMUL.FTZ R47, R9.reuse, R74 ;  /* 0x0000004a092f7220 */ /* 0x048fe40000410000 */
        /* <DEDUP_REMOVED lines=40> */
[C---:B---3--:R-:W-:Y:S01]  /*175f0*/  FMUL.FTZ R47, R9.reuse, R4 ;  /* 0x00000004092f7220 */ /* 0x048fe20000410000 */
[----:B------:R-:W-:Y:S01]  /*17600*/  FMUL.FTZ R9, R9, R26 ;  /* 0x0000001a09097220 */ /* 0x000fe20000410000 */
[C---:B------:R-:W-:Y:S01]  /*17610*/  LOP3.LUT R4, R24.reuse, 0x8, RZ, 0xfc, !PT ;  /* 0x0000000818047812 */ /* 0x040fe200078efcff */
[--C-:B0-----:R-:W-:Y:S01]  /*17620*/  IMAD.MOV.U32 R5, RZ, RZ, R7.reuse ;  /* 0x000000ffff057224 */ /* 0x101fe200078e0007 */
[----:B------:R-:W-:Y:S04]  /*17630*/  ST.E desc[UR36][R22.64+0x2f0], R51 ;  /* 0x0002f03316007985 */ /* 0x000fe8000c101924 */
[----:B------:R0:W-:Y:S04]  /*17640*/  ST.E desc[UR36][R22.64+0x3c4], R3 ;  /* 0x0003c40316007985 */ /* 0x0001e8000c101924 */
[----:B------:R-:W-:Y:S04]  /*17650*/  ST.E desc[UR36][R22.64+0x3e4], R49 ;  /* 0x0003e43116007985 */ /* 0x000fe8000c101924 */
[----:B------:R1:W-:Y:S04]  /*17660*/  ST.E desc[UR36][R22.64+0x3f0], R25 ;  /* 0x0003f01916007985 */ /* 0x0003e8000c101924 */
[----:B------:R2:W-:Y:S04]  /*17670*/  ST.E desc[UR36][R22.64+0x3f4], R27 ;  /* 0x0003f41b16007985 */ /* 0x0005e8000c101924 */
[----:B------:R-:W-:Y:S04]  /*17680*/  ST.E desc[UR36][R22.64+0x400], R39 ;  /* 0x0004002716007985 */ /* 0x000fe8000c101924 */
[----:B------:R3:W-:Y:S04]  /*17690*/  ST.E desc[UR36][R22.64+0x404], R41 ;  /* 0x0004042916007985 */ /* 0x0007e8000c101924 */
[----:B------:R-:W-:Y:S04]  /*176a0*/  ST.E desc[UR36][R22.64+0x410], R43 ;  /* 0x0004102b16007985 */ /* 0x000fe8000c101924 */
[----:B------:R-:W-:Y:S04]  /*176b0*/  ST.E desc[UR36][R22.64+0x420], R45 ;  /* 0x0004202d16007985 */ /* 0x000fe8000c101924 */
[----:B------:R4:W-:Y:S04]  /*176c0*/  ST.E desc[UR36][R22.64+0x424], R47 ;  /* 0x0004242f16007985 */ /* 0x0009e8000c101924 */
[----:B------:R4:W-:Y:S04]  /*176d0*/  ST.E desc[UR36][R22.64+0x430], R9 ;  /* 0x0004300916007985 */ /* 0x0009e8000c101924 */
[----:B0-----:R-:W1:Y:S01]  /*176e0*/  LD.E R3, desc[UR36][R4.64] ;  /* 0x0000002404037980 */ /* 0x001e62000c101900 */
[----:B------:R-:W-:Y:S01]  /*176f0*/  LOP3.LUT R2, R24, 0xc, RZ, 0xfc, !PT ;  /* 0x0000000c18027812 */ /* 0x000fe200078efcff */
[----:B-1----:R-:W-:Y:S01]  /*17700*/  FMUL.FTZ R25, R8, R3 ;  /* 0x0000000308197220 */ /* 0x002fe20000410000 */
[----:B------:R-:W-:-:S04]  /*17710*/  IMAD.MOV.U32 R3, RZ, RZ, R7 ;  /* 0x000000ffff037224 */ /* 0x000fc800078e0007 */
[----:B------:R0:W-:Y:S04]  /*17720*/  ST.E desc[UR36][R4.64], R25 ;  /* 0x0000001904007985 */ /* 0x0001e8000c101924 */
[----:B--2---:R-:W2:Y:S01]  /*17730*/  LD.E R27, desc[UR36][R2.64] ;  /* 0x00000024021b7980 */ /* 0x004ea2000c101900 */
[----:B------:R-:W1:Y:S01]  /*17740*/  S2R R112, SR_TID.X ;  /* 0x0000000000707919 */ /* 0x000e620000002100 */
[----:B--2---:R-:W-:-:S05]  /*17750*/  FMUL.FTZ R27, R8, R27 ;  /* 0x0000001b081b7220 */ /* 0x004fca0000410000 */
[----:B------:R2:W-:Y:S04]  /*17760*/  ST.E desc[UR36][R2.64], R27 ;  /* 0x0000001b02007985 */ /* 0x0005e8000c101924 */
        /* <DEDUP_REMOVED lines=54> */
[----:B---3--:R-:W3:Y:S04]  /*17ad0*/  LD.E R41, desc[UR36][R22.64+0x3fc] ;  /* 0x0003fc2416297980 */ /* 0x008ee8000c101900 */
[----:B----4-:R-:W4:Y:S04]  /*17ae0*/  LD.E R47, desc[UR36][R22.64+0x408] ;  /* 0x00040824162f7980 */ /* 0x010f28000c101900 */
[----:B------:R-:W4:Y:S04]  /*17af0*/  LD.E R45, desc[UR36][R22.64+0x40c] ;  /* 0x00040c24162d7980 */ /* 0x000f28000c101900 */
[----:B------:R-:W4:Y:S04]  /*17b00*/  LD.E R43, desc[UR36][R22.64+0x418] ;  /* 0x00041824162b7980 */ /* 0x000f28000c101900 */
[----:B------:R-:W4:Y:S04]  /*17b10*/  LD.E R39, desc[UR36][R22.64+0x41c] ;  /* 0x00041c2416277980 */ /* 0x000f28000c101900 */
[----:B------:R-:W4:Y:S04]  /*17b20*/  LD.E R9, desc[UR36][R22.64+0x428] ;  /* 0x0004282416097980 */ /* 0x000f28000c101900 */
[----:B0-----:R-:W4:Y:S04]  /*17b30*/  LD.E R25, desc[UR36][R22.64+0x42c] ;  /* 0x00042c2416197980 */ /* 0x001f28000c101900 */
[----:B--2---:R-:W2:Y:S01]  /*17b40*/  LD.E R27, desc[UR36][R22.64+0x438] ;  /* 0x00043824161b7980 */ /* 0x004ea2000c101900 */
[----:B-1----:R-:W-:Y:S01]  /*17b50*/  SHF.R.U32.HI R112, RZ, 0x7, R112 ;  /* 0x00000007ff707819 */ /* 0x002fe20000011670 */
[C---:B------:R-:W-:Y:S01]  /*17b60*/  FMUL.FTZ R117, R8.reuse, R117 ;  /* 0x0000007508757220 */ /* 0x040fe20000410000 */
[C---:B------:R-:W-:Y:S01]  /*17b70*/  FMUL.FTZ R51, R8.reuse, R51 ;  /* 0x0000003308337220 */ /* 0x040fe20000410000 */
[C---:B------:R-:W-:Y:S01]  /*17b80*/  FMUL.FTZ R55, R8.reuse, R55 ;  /* 0x0000003708377220 */ /* 0x040fe20000410000 */
[C---:B------:R-:W-:Y:S01]  /*17b90*/  FMUL.FTZ R53, R8.reuse, R53 ;  /* 0x0000003508357220 */ /* 0x040fe20000410000 */
[C---:B------:R-:W-:Y:S01]  /*17ba0*/  FMUL.FTZ R26, R8.reuse, R26 ;  /* 0x0000001a081a7220 */ /* 0x040fe20000410000 */
        /* <DEDUP_REMOVED lines=9> */
[C---:B------:R-:W-:Y:S01]  /*17c40*/  FMUL.FTZ R127, R8.reuse, R127 ;  /* 0x0000007f087f7220 */ /* 0x040fe20000410000 */
[C---:B------:R-:W-:Y:S01]  /*17c50*/  FMUL.FTZ R129, R8.reuse, R129 ;  /* 0x0000008108817220 */ /* 0x040fe20000410000 */
[----:B------:R-:W-:Y:S01]  /*17c60*/  FMUL.FTZ R131, R8, R131 ;  /* 0x0000008308837220 */ /* 0x000fe20000410000 */
[----:B0-----:R-:W-:Y:S02]  /*17c70*/  VIADD R26, R112, 0x8 ;  /* 0x00000008701a7836 */ /* 0x001fe40000000000 */
        /* <DEDUP_REMOVED lines=42> */
[C---:B---3--:R-:W-:Y:S01]  /*17f20*/  FMUL.FTZ R41, R8.reuse, R41 ;  /* 0x0000002908297220 */ /* 0x048fe20000410000 */
[C---:B----4-:R-:W-:Y:S01]  /*17f30*/  FMUL.FTZ R47, R8.reuse, R47 ;  /* 0x0000002f082f7220 */ /* 0x050fe20000410000 */
[C---:B------:R-:W-:Y:S01]  /*17f40*/  FMUL.FTZ R45, R8.reuse, R45 ;  /* 0x0000002d082d7220 */ /* 0x040fe20000410000 */
[C---:B------:R-:W-:Y:S01]  /*17f50*/  FMUL.FTZ R43, R8.reuse, R43 ;  /* 0x0000002b082b7220 */ /* 0x040fe20000410000 */
[C---:B------:R-:W-:Y:S01]  /*17f60*/  FMUL.FTZ R39, R8.reuse, R39 ;  /* 0x0000002708277220 */ /* 0x040fe20000410000 */
[C---:B------:R-:W-:Y:S01]  /*17f70*/  FMUL.FTZ R51, R8.reuse, R9 ;  /* 0x0000000908337220 */ /* 0x040fe20000410000 */
[C---:B------:R-:W-:Y:S01]  /*17f80*/  FMUL.FTZ R53, R8.reuse, R25 ;  /* 0x0000001908357220 */ /* 0x040fe20000410000 */
[----:B--2---:R-:W-:Y:S01]  /*17f90*/  FMUL.FTZ R55, R8, R27 ;  /* 0x0000001b08377220 */ /* 0x004fe20000410000 */
        /* <DEDUP_REMOVED lines=56> */
[----:B------:R-:W-:Y:S01]  /*18320*/  ST.E desc[UR36][R22.64+0x438], R55 ;  /* 0x0004383716007985 */ /* 0x000fe2000c101924 */
[----:B------:R2:W-:Y:S06]  /*18330*/  BAR.SYNC.DEFER_BLOCKING R26, 0x100 ;  /* 0x0004001a0000751d */ /* 0x0005ec0000010000 */
[----:B------:R-:W3:Y:S04]  /*18340*/  LDL R24, [R1+0x1f0] ;  /* 0x0001f00001187983 */ /* 0x000ee80000100800 */
[----:B0-----:R-:W4:Y:S04]  /*18350*/  LD.E R45, desc[UR36][R22.64+0x240] ;  /* 0x00024024162d7980 */ /* 0x001f28000c101900 */
[----:B------:R-:W3:Y:S04]  /*18360*/  LD.E.64 R8, desc[UR36][R22.64+0x88] ;  /* 0x0000882416087980 */ /* 0x000ee8000c101b00 */
[----:B----4-:R0:W-:Y:S04]  /*18370*/  ST.E desc[UR36][R22.64+0x240], R45 ;  /* 0x0002402d16007985 */ /* 0x0101e8000c101924 */
[----:B------:R-:W4:Y:S04]  /*18380*/  LD.E R25, desc[UR36][R6.64] ;  /* 0x0000002406197980 */ /* 0x000f28000c101900 */
[----:B----4-:R4:W-:Y:S04]  /*18390*/  ST.E desc[UR36][R6.64], R25 ;  /* 0x0000001906007985 */ /* 0x0109e8000c101924 */
[----:B------:R-:W2:Y:S04]  /*183a0*/  LD.E R27, desc[UR36][R4.64] ;  /* 0x00000024041b7980 */ /* 0x000ea8000c101900 */
[----:B--2---:R2:W-:Y:S04]  /*183b0*/  ST.E desc[UR36][R4.64], R27 ;  /* 0x0000001b04007985 */ /* 0x0045e8000c101924 */
[----:B-1----:R-:W3:Y:S04]  /*183c0*/  LD.E R39, desc[UR36][R2.64] ;  /* 0x0000002402277980 */ /* 0x002ee8000c101900 */
[----:B---3--:R1:W-:Y:S04]  /*183d0*/  ST.E desc[UR36][R2.64], R39 ;  /* 0x0000002702007985 */ /* 0x0083e8000c101924 */
[----:B------:R-:W3:Y:S04]  /*183e0*/  LD.E R41, desc[UR36][R22.64+0x250] ;  /* 0x0002502416297980 */ /* 0x000ee8000c101900 */
[----:B------:R-:W3:Y:S04]  /*183f0*/  LD.E R43, desc[UR36][R22.64+0x254] ;  /* 0x00025424162b7980 */ /* 0x000ee8000c101900 */
[----:B------:R-:W3:Y:S04]  /*18400*/  LD.E R47, desc[UR36][R22.64+0x258] ;  /* 0x00025824162f7980 */ /* 0x000ee8000c101900 */
[----:B0-----:R-:W3:Y:S04]  /*18410*/  LD.E R45, desc[UR36][R22.64+0x25c] ;  /* 0x00025c24162d7980 */ /* 0x001ee8000c101900 */
        /* <DEDUP_REMOVED lines=14> */
[----:B--2---:R-:W2:Y:S04]  /*18500*/  LD.E R27, desc[UR36][R22.64+0x298] ;  /* 0x00029824161b7980 */ /* 0x004ea8000c101900 */
[----:B------:R-:W2:Y:S04]  /*18510*/  LD.E R38, desc[UR36][R22.64+0x29c] ;  /* 0x00029c2416267980 */ /* 0x000ea8000c101900 */
[----:B-1----:R-:W2:Y:S04]  /*18520*/  LD.E R39, desc[UR36][R22.64+0x2a0] ;  /* 0x0002a02416277980 */ /* 0x002ea8000c101900 */
        /* <DEDUP_REMOVED lines=54> */
[----:B---3--:R0:W-:Y:S04]  /*18890*/  ST.E desc[UR36][R22.64+0x250], R41 ;  /* 0x0002502916007985 */ /* 0x0081e8000c101924 */
[----:B------:R1:W-:Y:S04]  /*188a0*/  ST.E desc[UR36][R22.64+0x254], R43 ;  /* 0x0002542b16007985 */ /* 0x0003e8000c101924 */
        /* <DEDUP_REMOVED lines=14> */
[----:B0-----:R-:W2:Y:S04]  /*18990*/  LD.E R41, desc[UR36][R22.64+0x2a8] ;  /* 0x0002a82416297980 */ /* 0x001ea8000c101900 */
[----:B-1----:R-:W2:Y:S04]  /*189a0*/  LD.E R43, desc[UR36][R22.64+0x2b0] ;  /* 0x0002b024162b7980 */ /* 0x002ea8000c101900 */
[----:B---3--:R-:W3:Y:S04]  /*189b0*/  LD.E R45, desc[UR36][R22.64+0x2b8] ;  /* 0x0002b824162d7980 */ /* 0x008ee8000c101900 */
        /* <DEDUP_REMOVED lines=48> */
[----:B--2---:R1:W-:Y:S04]  /*18cc0*/  ST.E desc[UR36][R22.64+0x298], R27 ;  /* 0x0002981b16007985 */ /* 0x0043e8000c101924 */
        /* <DEDUP_REMOVED lines=105> */
[----:B0-----:R-:W4:Y:S01]  /*19360*/  LDL R25, [R1+0x68] ;  /* 0x0000680001197983 */ /* 0x001f220000100800 */
[----:B------:R-:W-:-:S02]  /*19370*/  IMAD R8, R24, 0xc00, R8 ;  /* 0x00000c0018087824 */ /* 0x000fc400078e0208 */
[----:B-1----:R-:W-:Y:S01]  /*19380*/  IMAD.MOV.U32 R27, RZ, RZ, R9 ;  /* 0x000000ffff1b7224 */ /* 0x002fe200078e0009 */
[----:B------:R-:W-:Y:S01]  /*19390*/  F2FP.BF16.F32.PACK_AB R152, R37, R152 ;  /* 0x000000982598723e */ /* 0x000fe200000010ff */
[----:B------:R-:W-:Y:S01]  /*193a0*/  VIADD R24, R8, 0x80 ;  /* 0x0000008008187836 */ /* 0x000fe20000000000 */
[----:B------:R-:W-:Y:S01]  /*193b0*/  F2FP.BF16.F32.PACK_AB R154, R154, R36 ;  /* 0x000000249a9a723e */ /* 0x000fe200000010ff */
[----:B------:R-:W-:Y:S01]  /*193c0*/  VIADD R26, R8, 0x100 ;  /* 0x00000100081a7836 */ /* 0x000fe20000000000 */
[----:B------:R-:W-:Y:S01]  /*193d0*/  R2UR UR15, R27 ;  /* 0x000000001b0f72ca */ /* 0x000fe200000e0000 */
[----:B------:R-:W4:Y:S01]  /*193e0*/  LD.E R36, desc[UR36][R22.64+0x270] ;  /* 0x0002702416247980 */ /* 0x000f22000c101900 */
[----:B------:R-:W-:Y:S02]  /*193f0*/  R2UR UR10, R24 ;  /* 0x00000000180a72ca */ /* 0x000fe400000e0000 */
[----:B------:R-:W-:Y:S01]  /*19400*/  R2UR UR14, R26 ;  /* 0x000000001a0e72ca */ /* 0x000fe200000e0000 */
[----:B------:R-:W4:Y:S01]  /*19410*/  LD.E R24, desc[UR36][R22.64+0x240] ;  /* 0x0002402416187980 */ /* 0x000f22000c101900 */
[----:B------:R-:W-:-:S02]  /*19420*/  F2FP.BF16.F32.PACK_AB R156, R156, R35 ;  /* 0x000000239c9c723e */ /* 0x000fc400000010ff */
[----:B------:R-:W-:Y:S01]  /*19430*/  F2FP.BF16.F32.PACK_AB R158, R158, R34 ;  /* 0x000000229e9e723e */ /* 0x000fe200000010ff */
[----:B------:R-:W4:Y:S01]  /*19440*/  LD.E R35, desc[UR36][R22.64+0x26c] ;  /* 0x00026c2416237980 */ /* 0x000f22000c101900 */
[----:B------:R-:W-:Y:S02]  /*19450*/  F2FP.BF16.F32.PACK_AB R160, R160, R33 ;  /* 0x00000021a0a0723e */ /* 0x000fe400000010ff */
[----:B------:R-:W-:Y:S01]  /*19460*/  F2FP.BF16.F32.PACK_AB R162, R162, R32 ;  /* 0x00000020a2a2723e */ /* 0x000fe200000010ff */
[----:B------:R-:W4:Y:S01]  /*19470*/  LD.E R33, desc[UR36][R22.64+0x264] ;  /* 0x0002642416217980 */ /* 0x000f22000c101900 */
[----:B------:R-:W-:Y:S02]  /*19480*/  F2FP.BF16.F32.PACK_AB R153, R153, R31 ;  /* 0x0000001f9999723e */ /* 0x000fe400000010ff */
[----:B------:R-:W-:Y:S01]  /*19490*/  F2FP.BF16.F32.PACK_AB R155, R155, R30 ;  /* 0x0000001e9b9b723e */ /* 0x000fe200000010ff */
[----:B------:R-:W4:Y:S01]  /*194a0*/  LD.E R31, desc[UR36][R22.64+0x25c] ;  /* 0x00025c24161f7980 */ /* 0x000f22000c101900 */
[----:B------:R-:W-:-:S02]  /*194b0*/  F2FP.BF16.F32.PACK_AB R157, R157, R29 ;  /* 0x0000001d9d9d723e */ /* 0x000fc400000010ff */
[----:B------:R-:W-:Y:S01]  /*194c0*/  F2FP.BF16.F32.PACK_AB R159, R159, R28 ;  /* 0x0000001c9f9f723e */ /* 0x000fe200000010ff */
[----:B------:R-:W4:Y:S04]  /*194d0*/  LD.E R29, desc[UR36][R22.64+0x254] ;  /* 0x00025424161d7980 */ /* 0x000f28000c101900 */
        /* <DEDUP_REMOVED lines=12> */
[----:B---3--:R-:W2:Y:S04]  /*195a0*/  LD.E R45, desc[UR36][R22.64+0x294] ;  /* 0x00029424162d7980 */ /* 0x008ea8000c101900 */
        /* <DEDUP_REMOVED lines=54> */
[----:B------:R-:W-:Y:S01]  /*19910*/  ISETP.NE.U32.AND P0, PT, R25, RZ, PT ;  /* 0x000000ff1900720c */ /* 0x000fe20003f05070 */
[----:B------:R-:W-:-:S02]  /*19920*/  IMAD.MOV.U32 R25, RZ, RZ, R9 ;  /* 0x000000ffff197224 */ /* 0x000fc400078e0009 */
[----:B------:R-:W2:Y:S03]  /*19930*/  LD.E R100, desc[UR36][R22.64+0x370] ;  /* 0x0003702416647980 */ /* 0x000ea6000c101900 */
        /* <DEDUP_REMOVED lines=61> */
[----:B------:R-:W-:Y:S01]  /*19d10*/  F2FP.BF16.F32.PACK_AB R163, R12, R163 ;  /* 0x000000a30ca3723e */ /* 0x000fe200000010ff */
        /* <DEDUP_REMOVED lines=685> */
[----:B------:R0:W-:Y:S04]  /*1c7f0*/  ST.E desc[UR36][R6.64], R25 ;  /* 0x0000001906007985 */ /* 0x0001e8000c101924 */
        /* <DEDUP_REMOVED lines=127> */
[----:B------:R-:W3:Y:S04]  /*1cff0*/  LD.E R9, desc[UR36][R22.64+0x240] ;  /* 0x0002402416097980 */ /* 0x000ee8000c101900 */
[----:B---3--:R3:W-:Y:S04]  /*1d000*/  ST.E desc[UR36][R22.64+0x240], R9 ;  /* 0x0002400916007985 */ /* 0x0087e8000c101924 */
[----:B------:R-:W4:Y:S04]  /*1d010*/  LD.E R11, desc[UR36][R6.64] ;  /* 0x00000024060b7980 */ /* 0x000f28000c101900 */
[----:B----4-:R4:W-:Y:S04]  /*1d020*/  ST.E desc[UR36][R6.64], R11 ;  /* 0x0000000b06007985 */ /* 0x0109e8000c101924 */
[----:B------:R-:W2:Y:S04]  /*1d030*/  LD.E R13, desc[UR36][R4.64] ;  /* 0x00000024040d7980 */ /* 0x000ea8000c101900 */
[----:B--2---:R2:W-:Y:S04]  /*1d040*/  ST.E desc[UR36][R4.64], R13 ;  /* 0x0000000d04007985 */ /* 0x0045e8000c101924 */
[----:B------:R-:W3:Y:S04]  /*1d050*/  LD.E R15, desc[UR36][R2.64] ;  /* 0x00000024020f7980 */ /* 0x000ee8000c101900 */
[----:B---3--:R3:W-:Y:S04]  /*1d060*/  ST.E desc[UR36][R2.64], R15 ;  /* 0x0000000f02007985 */ /* 0x0087e8000c101924 */
[----:B------:R-:W3:Y:S04]  /*1d070*/  LD.E R21, desc[UR36][R22.64+0x250] ;  /* 0x0002502416157980 */ /* 0x000ee8000c101900 */
[----:B0-----:R-:W3:Y:S04]  /*1d080*/  LD.E R25, desc[UR36][R22.64+0x254] ;  /* 0x0002542416197980 */ /* 0x001ee8000c101900 */
[----:B-1----:R-:W3:Y:S04]  /*1d090*/  LD.E R27, desc[UR36][R22.64+0x258] ;  /* 0x00025824161b7980 */ /* 0x002ee8000c101900 */
[----:B------:R-:W3:Y:S04]  /*1d0a0*/  LD.E R29, desc[UR36][R22.64+0x25c] ;  /* 0x00025c24161d7980 */ /* 0x000ee8000c101900 */
[----:B------:R-:W3:Y:S04]  /*1d0b0*/  LD.E R9, desc[UR36][R22.64+0x260] ;  /* 0x0002602416097980 */ /* 0x000ee8000c101900 */
[----:B------:R-:W3:Y:S04]  /*1d0c0*/  LD.E R31, desc[UR36][R22.64+0x264] ;  /* 0x00026424161f7980 */ /* 0x000ee8000c101900 */
[----:B----4-:R-:W4:Y:S04]  /*1d0d0*/  LD.E R7, desc[UR36][R22.64+0x268] ;  /* 0x0002682416077980 */ /* 0x010f28000c101900 */
        /* <DEDUP_REMOVED lines=117> */
[----:B------:R-:W-:Y:S04]  /*1d830*/  ST.E desc[UR36][R22.64+0x250], R21 ;  /* 0x0002501516007985 */ /* 0x000fe8000c101924 */
[----:B------:R-:W-:Y:S04]  /*1d840*/  ST.E desc[UR36][R22.64+0x254], R25 ;  /* 0x0002541916007985 */ /* 0x000fe8000c101924 */
[----:B------:R-:W-:Y:S04]  /*1d850*/  ST.E desc[UR36][R22.64+0x258], R27 ;  /* 0x0002581b16007985 */ /* 0x000fe8000c101924 */
[----:B------:R-:W-:Y:S04]  /*1d860*/  ST.E desc[UR36][R22.64+0x25c], R29 ;  /* 0x00025c1d16007985 */ /* 0x000fe8000c101924 */
[----:B------:R-:W-:Y:S04]  /*1d870*/  ST.E desc[UR36][R22.64+0x260], R9 ;  /* 0x0002600916007985 */ /* 0x000fe8000c101924 */
[----:B------:R-:W-:Y:S04]  /*1d880*/  ST.E desc[UR36][R22.64+0x264], R31 ;  /* 0x0002641f16007985 */ /* 0x000fe8000c101924 */
[----:B----4-:R-:W-:Y:S04]  /*1d890*/  ST.E desc[UR36][R22.64+0x268], R7 ;  /* 0x0002680716007985 */ /* 0x010fe8000c101924 */
        /* <DEDUP_REMOVED lines=118> */
[----:B------:R1:W5:Y:S04]  /*1e000*/  LDL R0, [R1+0x1f0] ;  /* 0x0001f00001007983 */ /* 0x0003680000100800 */
[----:B--2---:R-:W2:Y:S01]  /*1e010*/  LD.E R2, desc[UR36][R20.64] ;  /* 0x0000002414027980 */ /* 0x004ea2000c101900 */
[----:B------:R-:W-:Y:S01]  /*1e020*/  BSSY B0, `(.L_x_3535) ;  /* 0x0000005000007945 */ /* 0x000fe20003800000 */
[----:B--2---:R-:W-:-:S04]  /*1e030*/  LOP3.LUT R2, R2, 0x1, RZ, 0xfc, !PT ;  /* 0x0000000102027812 */ /* 0x004fc800078efcff */
[----:B------:R-:W-:-:S13]  /*1e040*/  ISETP.NE.AND P0, PT, R2, 0x3, PT ;  /* 0x000000030200780c */ /* 0x000fda0003f05270 */
[----:B-1----:R-:W-:Y:S05]  /*1e050*/  @!P0 BRA `(.L_x_3536) ;  /* 0x0000000000048947 */ /* 0x002fea0003800000 */
[----:B------:R-:W-:Y:S01]  /*1e060*/  BPT.TRAP 0x1 ;  /* 0x000000040000795c */ /* 0x000fe20000300000 */
.L_x_3536:
[----:B------:R-:W-:Y:S05]  /*1e070*/  BSYNC B0 ;  /* 0x0000000000007941 */ /* 0x000fea0003800000 */
.L_x_3535:
        /* <DEDUP_REMOVED lines=9> */
.L_x_3508:
[----:B0-----:R-:W0:Y:S01]  /*1e110*/  S2R R0, SR_TID.X ;  /* 0x0000000000007919 */ /* 0x001e220000002100 */
[----:B------:R-:W-:Y:S05]  /*1e120*/  WARPSYNC.ALL ;  /* 0x0000000000007948 */ /* 0x000fea0003800000 */
[----:B0-----:R-:W-:-:S04]  /*1e130*/  SHF.R.U32.HI R0, RZ, 0x7, R0 ;  /* 0x00000007ff007819 */ /* 0x001fc80000011600 */
[----:B------:R-:W-:Y:S01]  /*1e140*/  IADD3 R143, -R0, 0xb, RZ ;  /* 0x0000000b008f7810 */ /* 0x000fe20007ffe1ff */
[----:B------:R-:W2:Y:S04]  /*1e150*/  LDL R5, [R1+0x210] ;  /* 0x0002100001057983 */ /* 0x000ea80000100800 */
[----:B------:R-:W3:Y:S04]  /*1e160*/  LDL R8, [R1+0x214] ;  /* 0x0002140001087983 */ /* 0x000ee80000100800 */
[----:B------:R-:W4:Y:S04]  /*1e170*/  LDL R137, [R1+0x1f0] ;  /* 0x0001f00001897983 */ /* 0x000f280000100800 */
[----:B------:R-:W5:Y:S01]  /*1e180*/  LDL.64 R124, [R1+0x290] ;  /* 0x00029000017c7983 */ /* 0x000f620000100a00 */
[----:B------:R-:W-:-:S02]  /*1e190*/  IMAD.MOV.U32 R142, RZ, RZ, -0x800000 ;  /* 0xff800000ff8e7424 */ /* 0x000fc400078e00ff */
[----:B------:R-:W-:Y:S01]  /*1e1a0*/  IMAD.MOV.U32 R140, RZ, RZ, -0x800000 ;  /* 0xff800000ff8c7424 */ /* 0x000fe200078e00ff */
[----:B------:R-:W5:Y:S01]  /*1e1b0*/  LDL.64 R134, [R1+0x240] ;  /* 0x0002400001867983 */ /* 0x000f620000100a00 */
[----:B------:R-:W-:-:S03]  /*1e1c0*/  IMAD.MOV.U32 R139, RZ, RZ, RZ ;  /* 0x000000ffff8b7224 */ /* 0x000fc600078e00ff */
[----:B------:R-:W5:Y:S04]  /*1e1d0*/  LDL.64 R132, [R1+0x250] ;  /* 0x0002500001847983 */ /* 0x000f680000100a00 */
        /* <DEDUP_REMOVED lines=57> */
[----:B------:R-:W5:Y:S04]  /*1e570*/  LDL R138, [R1+0x1f8] ;  /* 0x0001f800018a7983 */ /* 0x000f680000100800 */
[----:B--2---:R-:W0:Y:S02]  /*1e580*/  SHFL.BFLY PT, R0, R5, 0x2, 0x1f ;  /* 0x0c401f0005007f89 */ /* 0x004e2400000e0000 */
[----:B0-----:R-:W-:-:S05]  /*1e590*/  FADD.FTZ R0, R5, R0 ;  /* 0x0000000005007221 */ /* 0x001fca0000010000 */
[----:B-1----:R-:W0:Y:S02]  /*1e5a0*/  SHFL.BFLY PT, R3, R0, 0x1, 0x1f ;  /* 0x0c201f0000037f89 */ /* 0x002e2400000e0000 */
[----:B0-----:R-:W-:-:S05]  /*1e5b0*/  FADD.FTZ R2, R0, R3 ;  /* 0x0000000300027221 */ /* 0x001fca0000010000 */
[----:B------:R-:W-:Y:S04]  /*1e5c0*/  STL [R1+0x210], R2 ;  /* 0x0002100201007387 */ /* 0x000fe80000100800 */
[----:B------:R-:W2:Y:S04]  /*1e5d0*/  LDL R136, [R1+0x210] ;  /* 0x0002100001887983 */ /* 0x000ea80000100800 */
[----:B---3--:R-:W0:Y:S02]  /*1e5e0*/  SHFL.BFLY PT, R3, R8, 0x2, 0x1f ;  /* 0x0c401f0008037f89 */ /* 0x008e2400000e0000 */
[----:B0-----:R-:W-:Y:S01]  /*1e5f0*/  FADD.FTZ R3, R3, R8 ;  /* 0x0000000803037221 */ /* 0x001fe20000010000 */
[----:B----4-:R-:W-:Y:S01]  /*1e600*/  VIADD R137, R137, 0x1 ;  /* 0x0000000189897836 */ /* 0x010fe20000000000 */
[----:B------:R-:W3:Y:S04]  /*1e610*/  LDL.64 R8, [R1+0x3f8] ;  /* 0x0003f80001087983 */ /* 0x000ee80000100a00 */
[----:B------:R-:W0:Y:S02]  /*1e620*/  SHFL.BFLY PT, R4, R3, 0x1, 0x1f ;  /* 0x0c201f0003047f89 */ /* 0x000e2400000e0000 */
[----:B0-----:R-:W-:Y:S01]  /*1e630*/  FADD.FTZ R141, R3, R4 ;  /* 0x00000004038d7221 */ /* 0x001fe20000010000 */
[----:B------:R0:W-:Y:S08]  /*1e640*/  BAR.ARV R143, 0x100 ;  /* 0x0004008f0000751d */ /* 0x0001f00000002000 */
[----:B------:R-:W-:Y:S06]  /*1e650*/  BAR.ARV 0x8, 0x180 ;  /* 0x0206000000007b1d */ /* 0x000fec0000002000 */
[----:B------:R-:W-:-:S13]  /*1e660*/  FSETP.NE.FTZ.AND P1, PT, R141, RZ, PT ;  /* 0x000000ff8d00720b */ /* 0x000fda0003f35000 */
[----:B------:R-:W4:Y:S04]  /*1e670*/  @P1 LDL R6, [R1+0x220] ;  /* 0x0002200001061983 */ /* 0x000f280000100800 */
[----:B------:R-:W5:Y:S01]  /*1e680*/  @P1 LDL R7, [R1+0x204] ;  /* 0x0002040001071983 */ /* 0x000f620000100800 */
[----:B--2---:R-:W-:-:S13]  /*1e690*/  FSETP.NE.FTZ.AND P0, PT, R136, RZ, PT ;  /* 0x000000ff8800720b */ /* 0x004fda0003f15000 */
[----:B------:R-:W2:Y:S04]  /*1e6a0*/  @P0 LDL R4, [R1+0x220] ;  /* 0x0002200001040983 */ /* 0x000ea80000100800 */
[----:B------:R-:W3:Y:S01]  /*1e6b0*/  @P0 LDL R5, [R1+0x200] ;  /* 0x0002000001050983 */ /* 0x000ee20000100800 */
[----:B------:R-:W1:Y:S08]  /*1e6c0*/  @P0 MUFU.LG2 R0, R136 ;  /* 0x0000008800000308 */ /* 0x000e700000000c00 */
[----:B------:R-:W0:Y:S01]  /*1e6d0*/  @P1 MUFU.LG2 R2, R141 ;  /* 0x0000008d00021308 */ /* 0x000e220000000c00 */
[----:B-1----:R-:W-:-:S02]  /*1e6e0*/  @P0 FMUL.FTZ R3, R0, 0.69314718246459960938 ;  /* 0x3f31721800030820 */ /* 0x002fc40000410000 */
[----:B------:R-:W5:Y:S05]  /*1e6f0*/  LDL R0, [R1+0x1fc] ;  /* 0x0001fc0001007983 */ /* 0x000f6a0000100800 */
[----:B------:R1:W1:Y:S01]  /*1e700*/  @P0 MUFU.RCP R139, R136 ;  /* 0x00000088008b0308 */ /* 0x0002620000001000 */
[----:B----4-:R-:W-:Y:S01]  /*1e710*/  @P1 FMUL.FTZ R6, R6, 0.69314718246459960938 ;  /* 0x3f31721806061820 */ /* 0x010fe20000410000 */
[----:B--2---:R-:W-:-:S04]  /*1e720*/  @P0 FMUL.FTZ R4, R4, 0.69314718246459960938 ;  /* 0x3f31721804040820 */ /* 0x004fc80000410000 */
[----:B---3--:R-:W-:Y:S01]  /*1e730*/  @P0 FFMA.FTZ R142, R4, R5, R3 ;  /* 0x00000005048e0223 */ /* 0x008fe20000010003 */
[----:B0-----:R-:W-:Y:S01]  /*1e740*/  @P1 FMUL.FTZ R3, R2, 0.69314718246459960938 ;  /* 0x3f31721802031820 */ /* 0x001fe20000410000 */
[----:B------:R-:W2:Y:S03]  /*1e750*/  LDL.64 R4, [R1+0x408] ;  /* 0x0004080001047983 */ /* 0x000ea60000100a00 */
[----:B-----5:R-:W-:Y:S02]  /*1e760*/  @P1 FFMA.FTZ R140, R6, R7, R3 ;  /* 0x00000007068c1223 */ /* 0x020fe40000010003 */
[----:B------:R-:W3:Y:S04]  /*1e770*/  LDL.64 R2, [R1+0x428] ;  /* 0x0004280001027983 */ /* 0x000ee80000100a00 */
[----:B------:R-:W4:Y:S01]  /*1e780*/  LDL.64 R6, [R1+0x438] ;  /* 0x0004380001067983 */ /* 0x000f220000100a00 */
[----:B------:R-:W-:-:S13]  /*1e790*/  ISETP.NE.AND P0, PT, R137, 0x2, PT ;  /* 0x000000028900780c */ /* 0x000fda0003f05270 */
[----:B-1----:R-:W5:Y:S01]  /*1e7a0*/  @!P0 LDL R136, [R1+0x1f4] ;  /* 0x0001f40001888983 */ /* 0x002f620000100800 */
[-C--:B------:R-:W-:Y:S01]  /*1e7b0*/  FMUL.FTZ R125, R125, R139.reuse ;  /* 0x0000008b7d7d7220 */ /* 0x080fe20000410000 */
[----:B------:R-:W-:-:S05]  /*1e7c0*/  FMUL.FTZ R124, R124, R139 ;  /* 0x0000008b7c7c7220 */ /* 0x000fca0000410000 */
[----:B------:R0:W-:Y:S02]  /*1e7d0*/  STL.64 [R1+0x290], R124 ;  /* 0x0002907c01007387 */ /* 0x0001e40000100a00 */
[----:B0-----:R-:W-:-:S06]  /*1e7e0*/  IMAD.MOV.U32 R124, RZ, RZ, RZ ;  /* 0x000000ffff7c7224 */ /* 0x001fcc00078e00ff */
        /* <DEDUP_REMOVED lines=121> */
[----:B------:R-:W-:-:S02]  /*1ef80*/  VIADD R138, R138, 0x1 ;  /* 0x000000018a8a7836 */ /* 0x000fc40000000000 */
[----:B------:R-:W-:Y:S01]  /*1ef90*/  VIADD R0, R0, 0x1 ;  /* 0x0000000100007836 */ /* 0x000fe20000000000 */
[----:B------:R0:W-:Y:S04]  /*1efa0*/  STL [R1+0x214], R141 ;  /* 0x0002148d01007387 */ /* 0x0001e80000100800 */
[----:B------:R0:W-:Y:S04]  /*1efb0*/  STL.64 [R1+0x240], R134 ;  /* 0x0002408601007387 */ /* 0x0001e80000100a00 */
[----:B------:R0:W-:Y:S04]  /*1efc0*/  STL.64 [R1+0x250], R132 ;  /* 0x0002508401007387 */ /* 0x0001e80000100a00 */
[----:B------:R0:W-:Y:S04]  /*1efd0*/  STL.64 [R1+0x260], R130 ;  /* 0x0002608201007387 */ /* 0x0001e80000100a00 */
[----:B------:R0:W-:Y:S04]  /*1efe0*/  STL.64 [R1+0x270], R128 ;  /* 0x0002708001007387 */ /* 0x0001e80000100a00 */
[----:B------:R0:W-:Y:S04]  /*1eff0*/  STL.64 [R1+0x280], R126 ;  /* 0x0002807e01007387 */ /* 0x0001e80000100a00 */
[----:B------:R0:W-:Y:S04]  /*1f000*/  STL [R1+0x210], R142 ;  /* 0x0002108e01007387 */ /* 0x0001e80000100800 */
        /* <DEDUP_REMOVED lines=23> */
[----:B------:R0:W-:Y:S01]  /*1f180*/  STL.64 [R1+0x400], R80 ;  /* 0x0004005001007387 */ /* 0x0001e20000100a00 */
[-C--:B--2---:R-:W-:Y:S01]  /*1f190*/  FMUL.FTZ R5, R5, R124.reuse ;  /* 0x0000007c05057220 */ /* 0x084fe20000410000 */
[-C--:B------:R-:W-:Y:S01]  /*1f1a0*/  FMUL.FTZ R4, R4, R124.reuse ;  /* 0x0000007c04047220 */ /* 0x080fe20000410000 */
[-C--:B---3--:R-:W-:Y:S01]  /*1f1b0*/  FMUL.FTZ R3, R3, R124.reuse ;  /* 0x0000007c03037220 */ /* 0x088fe20000410000 */
[-C--:B------:R-:W-:Y:S01]  /*1f1c0*/  FMUL.FTZ R2, R2, R124.reuse ;  /* 0x0000007c02027220 */ /* 0x080fe20000410000 */
[-C--:B----4-:R-:W-:Y:S01]  /*1f1d0*/  FMUL.FTZ R7, R7, R124.reuse ;  /* 0x0000007c07077220 */ /* 0x090fe20000410000 */
[----:B------:R-:W-:Y:S01]  /*1f1e0*/  FMUL.FTZ R6, R6, R124 ;  /* 0x0000007c06067220 */ /* 0x000fe20000410000 */
        /* <DEDUP_REMOVED lines=35> */
[----:B------:R0:W-:Y:S04]  /*1f420*/  STL [R1+0x1f8], R138 ;  /* 0x0001f88a01007387 */ /* 0x0001e80000100800 */
[----:B------:R0:W-:Y:S01]  /*1f430*/  STL [R1+0x1fc], R0 ;  /* 0x0001fc0001007387 */ /* 0x0001e20000100800 */
[----:B-----5:R-:W-:-:S03]  /*1f440*/  @!P0 LOP3.LUT R136, R136, 0x1, RZ, 0x3c, !PT ;  /* 0x0000000188888812 */ /* 0x020fc600078e3cff */
[----:B------:R0:W-:Y:S04]  /*1f450*/  STL [R1+0x1f0], R137 ;  /* 0x0001f08901007387 */ /* 0x0001e80000100800 */
[----:B------:R0:W-:Y:S04]  /*1f460*/  @!P0 STL [R1+0x1f4], R136 ;  /* 0x0001f48801008387 */ /* 0x0001e80000100800 */
[----:B------:R0:W-:Y:S01]  /*1f470*/  @!P0 STL [R1+0x1f0], RZ ;  /* 0x0001f0ff01008387 */ /* 0x0001e20000100800 */
[----:B------:R-:W-:-:S13]  /*1f480*/  PLOP3.LUT P0, PT, PT, PT, PT, 0x8, 0x0 ;  /* 0x000000000000781c */ /* 0x000fda0003f0e170 */
.L_x_3442:
[----:B01----:R-:W0:Y:S01]  /*1f490*/  S2R R7, SR_CgaCtaId ;  /* 0x0000000000077919 */ /* 0x003e220000008800 */
[----:B------:R-:W-:Y:S01]  /*1f4a0*/  MOV R0, 0x400 ;  /* 0x0000040000007802 */ /* 0x000fe20000000f00 */
[----:B------:R-:W-:Y:S01]  /*1f4b0*/  BSSY B0, `(.L_x_3538) ;  /* 0x00004b5000007945 */ /* 0x000fe20003800000 */
[----:B------:R-:W-:Y:S02]  /*1f4c0*/  BAR.SYNC.DEFER_BLOCKING 0x5, 0x180 ;  /* 0x0146000000007b1d */ /* 0x000fe40000010000 */
[----:B0-----:R-:W-:-:S05]  /*1f4d0*/  LEA R0, R7, R0, 0x18 ;  /* 0x0000000007007211 */ /* 0x001fca00078ec0ff */
[----:B------:R-:W0:Y:S02]  /*1f4e0*/  LDS.128 R8, [R0+0x324d0] ;  /* 0x0324d00000087984 */ /* 0x000e240000000c00 */
[----:B0-----:R-:W-:Y:S02]  /*1f4f0*/  R2UR UR5, R9 ;  /* 0x00000000090572ca */ /* 0x001fe400000e0000 */
[----:B------:R-:W-:Y:S02]  /*1f500*/  R2UR UR6, R10 ;  /* 0x000000000a0672ca */ /* 0x000fe400000e0000 */
[----:B------:R-:W-:Y:S01]  /*1f510*/  R2UR UR7, R11 ;  /* 0x000000000b0772ca */ /* 0x000fe200000e0000 */
[----:B------:R-:W-:Y:S06]  /*1f520*/  BAR.ARV 0x4, 0x180 ;  /* 0x0106000000007b1d */ /* 0x000fec0000002000 */
[----:B------:R-:W-:Y:S08]  /*1f530*/  @P0 BRA `(.L_x_3539) ;  /* 0x0000003c00100947 */ /* 0x000ff00003800000 */
[----:B------:R-:W2:Y:S01]  /*1f540*/  LDL R4, [R1+0x4d0] ;  /* 0x0004d00001047983 */ /* 0x000ea20000100800 */
[----:B------:R-:W-:Y:S01]  /*1f550*/  R2UR UR4, R216 ;  /* 0x00000000d80472ca */ /* 0x000fe200000e0000 */
[----:B------:R-:W-:Y:S01]  /*1f560*/  ULDC.64 UR8, c[0x0][0xd00] ;  /* 0x0003400000087ab9 */ /* 0x000fe20000000a00 */
[----:B------:R-:W-:Y:S01]  /*1f570*/  ULDC.64 UR10, c[0x0][0xd00] ;  /* 0x00034000000a7ab9 */ /* 0x000fe20000000a00 */
[----:B------:R-:W3:Y:S04]  /*1f580*/  LDL.128 R8, [R1+0x240] ;  /* 0x0002400001087983 */ /* 0x000ee80000100c00 */
[----:B------:R-:W4:Y:S04]  /*1f590*/  LDL.128 R12, [R1+0x260] ;  /* 0x00026000010c7983 */ /* 0x000f280000100c00 */
[----:B------:R-:W4:Y:S04]  /*1f5a0*/  LDL.128 R28, [R1+0x250] ;  /* 0x00025000011c7983 */ /* 0x000f280000100c00 */
[----:B------:R-:W4:Y:S01]  /*1f5b0*/  LDL.128 R24, [R1+0x270] ;  /* 0x0002700001187983 */ /* 0x000f220000100c00 */
[----:B------:R-:W0:Y:S03]  /*1f5c0*/  S2R R5, SR_SWINHI ;  /* 0x0000000000057919 */ /* 0x000e260000002f00 */
[----:B------:R-:W4:Y:S04]  /*1f5d0*/  LDL.128 R124, [R1+0x280] ;  /* 0x00028000017c7983 */ /* 0x000f280000100c00 */
[----:B------:R-:W4:Y:S04]  /*1f5e0*/  LDL.128 R116, [R1+0x2a0] ;  /* 0x0002a00001747983 */ /* 0x000f280000100c00 */
[----:B------:R-:W4:Y:S04]  /*1f5f0*/  LDL.128 R120, [R1+0x290] ;  /* 0x0002900001787983 */ /* 0x000f280000100c00 */
[----:B------:R-:W4:Y:S04]  /*1f600*/  LDL.128 R108, [R1+0x2c0] ;  /* 0x0002c000016c7983 */ /* 0x000f280000100c00 */
[----:B------:R-:W4:Y:S04]  /*1f610*/  LDL.128 R112, [R1+0x2b0] ;  /* 0x0002b00001707983 */ /* 0x000f280000100c00 */
[----:B------:R-:W4:Y:S04]  /*1f620*/  LDL.128 R100, [R1+0x2e0] ;  /* 0x0002e00001647983 */ /* 0x000f280000100c00 */
[----:B------:R-:W4:Y:S01]  /*1f630*/  LDL.128 R104, [R1+0x2d0] ;  /* 0x0002d00001687983 */ /* 0x000f220000100c00 */
[----:B------:R-:W-:-:S02]  /*1f640*/  MOV R2, R0 ;  /* 0x0000000000027202 */ /* 0x000fc40000000f00 */
[----:B0-----:R-:W-:Y:S01]  /*1f650*/  MOV R3, R5 ;  /* 0x0000000500037202 */ /* 0x001fe20000000f00 */
[----:B------:R-:W4:Y:S04]  /*1f660*/  LDL.128 R92, [R1+0x300] ;  /* 0x00030000015c7983 */ /* 0x000f280000100c00 */
        /* <DEDUP_REMOVED lines=14> */
[----:B------:R-:W4:Y:S01]  /*1f750*/  LDL.128 R40, [R1+0x3d0] ;  /* 0x0003d00001287983 */ /* 0x000f220000100c00 */
[----:B--2---:R-:W-:-:S03]  /*1f760*/  IMAD.WIDE R4, R4, 0x2, R2 ;  /* 0x0000000204047825 */ /* 0x004fc600078e0202 */
[C---:B------:R-:W-:Y:S02]  /*1f770*/  IADD3 R33, P1, R4.reuse, 0x20, RZ ;  /* 0x0000002004217810 */ /* 0x040fe40007f3e0ff */
[----:B------:R-:W-:Y:S02]  /*1f780*/  LOP3.LUT R35, R4, 0x380, RZ, 0xc0, !PT ;  /* 0x0000038004237812 */ /* 0x000fe400078ec0ff */
[----:B------:R-:W-:Y:S02]  /*1f790*/  LOP3.LUT R32, R33, 0x380, RZ, 0xc0, !PT ;  /* 0x0000038021207812 */ /* 0x000fe400078ec0ff */
[----:B------:R-:W-:Y:S02]  /*1f7a0*/  SHF.R.U64 R35, R35, 0x3, RZ ;  /* 0x0000000323237819 */ /* 0x000fe400000012ff */
[----:B------:R-:W-:Y:S02]  /*1f7b0*/  SHF.R.U64 R32, R32, 0x3, RZ ;  /* 0x0000000320207819 */ /* 0x000fe400000012ff */
[----:B------:R-:W-:Y:S01]  /*1f7c0*/  LOP3.LUT R34, R35, R4, RZ, 0x3c, !PT ;  /* 0x0000000423227212 */ /* 0x000fe200078e3cff */
[--C-:B------:R-:W-:Y:S01]  /*1f7d0*/  IMAD.MOV.U32 R35, RZ, RZ, R5.reuse ;  /* 0x000000ffff237224 */ /* 0x100fe200078e0005 */
[----:B------:R-:W-:Y:S01]  /*1f7e0*/  LOP3.LUT R32, R32, R33, RZ, 0x3c, !PT ;  /* 0x0000002120207212 */ /* 0x000fe200078e3cff */
[----:B------:R-:W-:Y:S01]  /*1f7f0*/  IMAD.X R33, RZ, RZ, R5, P1 ;  /* 0x000000ffff217224 */ /* 0x000fe200008e0605 */
[----:B---3--:R-:W-:-:S02]  /*1f800*/  F2FP.BF16.F32.PACK_AB R8, R9, R8 ;  /* 0x000000080908723e */ /* 0x008fc400000010ff */
[----:B------:R-:W-:Y:S02]  /*1f810*/  F2FP.BF16.F32.PACK_AB R9, R11, R10 ;  /* 0x0000000a0b09723e */ /* 0x000fe400000010ff */
[----:B----4-:R-:W-:Y:S02]  /*1f820*/  F2FP.BF16.F32.PACK_AB R12, R13, R12 ;  /* 0x0000000c0d0c723e */ /* 0x010fe400000010ff */
[----:B------:R-:W-:Y:S02]  /*1f830*/  MOV R34, R34 ;  /* 0x0000002200227202 */ /* 0x000fe40000000f00 */
[----:B------:R-:W-:Y:S02]  /*1f840*/  F2FP.BF16.F32.PACK_AB R10, R29, R28 ;  /* 0x0000001c1d0a723e */ /* 0x000fe400000010ff */
[----:B------:R-:W-:Y:S01]  /*1f850*/  F2FP.BF16.F32.PACK_AB R11, R31, R30 ;  /* 0x0000001e1f0b723e */ /* 0x000fe200000010ff */
[----:B------:R-:W-:Y:S01]  /*1f860*/  BAR.SYNC.DEFER_BLOCKING 0x1, 0x100 ;  /* 0x0044000000007b1d */ /* 0x000fe20000010000 */
[----:B------:R-:W-:-:S02]  /*1f870*/  F2FP.BF16.F32.PACK_AB R13, R15, R14 ;  /* 0x0000000e0f0d723e */ /* 0x000fc400000010ff */
[----:B------:R-:W-:Y:S02]  /*1f880*/  MOV R6, R32 ;  /* 0x0000002000067202 */ /* 0x000fe40000000f00 */
[----:B------:R-:W-:Y:S02]  /*1f890*/  F2FP.BF16.F32.PACK_AB R14, R25, R24 ;  /* 0x00000018190e723e */ /* 0x000fe400000010ff */
[----:B------:R-:W-:Y:S01]  /*1f8a0*/  F2FP.BF16.F32.PACK_AB R15, R27, R26 ;  /* 0x0000001a1b0f723e */ /* 0x000fe200000010ff */
[----:B------:R-:W2:Y:S04]  /*1f8b0*/  LDL.128 R28, [R1+0x400] ;  /* 0x00040000011c7983 */ /* 0x000ea80000100c00 */
[----:B------:R-:W3:Y:S04]  /*1f8c0*/  LDL.128 R24, [R1+0x410] ;  /* 0x0004100001187983 */ /* 0x000ee80000100c00 */
[----:B------:R0:W-:Y:S04]  /*1f8d0*/  STSM.16.M88.4 [R34], R8 ;  /* 0x0000000822007844 */ /* 0x0001e80000000200 */
[----:B------:R1:W-:Y:S04]  /*1f8e0*/  STSM.16.M88.4 [R6], R12 ;  /* 0x0000000c06007844 */ /* 0x0003e80000000200 */
[----:B0-----:R-:W4:Y:S04]  /*1f8f0*/  LDL.128 R32, [R1+0x3f0] ;  /* 0x0003f00001207983 */ /* 0x001f280000100c00 */
[----:B-1----:R-:W4:Y:S04]  /*1f900*/  LDL.128 R12, [R1+0x420] ;  /* 0x00042000010c7983 */ /* 0x002f280000100c00 */
[----:B------:R-:W4:Y:S01]  /*1f910*/  LDL.128 R8, [R1+0x430] ;  /* 0x0004300001087983 */ /* 0x000f220000100c00 */
[----:B------:R-:W-:-:S02]  /*1f920*/  IADD3 R141, P0, R4, 0x40, RZ ;  /* 0x00000040048d7810 */ /* 0x000fc40007f1e0ff */
[C---:B------:R-:W-:Y:S02]  /*1f930*/  IADD3 R143, P4, R4.reuse, 0x60, RZ ;  /* 0x00000060048f7810 */ /* 0x040fe40007f9e0ff */
[C---:B------:R-:W-:Y:S02]  /*1f940*/  IADD3 R21, P3, R4.reuse, 0x4000, RZ ;  /* 0x0000400004157810 */ /* 0x040fe40007f7e0ff */
[C---:B------:R-:W-:Y:S02]  /*1f950*/  IADD3 R129, P6, R4.reuse, 0x4020, RZ ;  /* 0x0000402004817810 */ /* 0x040fe40007fde0ff */
[----:B------:R-:W-:Y:S02]  /*1f960*/  LOP3.LUT R140, R141, 0x380, RZ, 0xc0, !PT ;  /* 0x000003808d8c7812 */ /* 0x000fe400078ec0ff */
[----:B------:R-:W-:Y:S02]  /*1f970*/  IADD3 R131, P5, R4, 0x4040, RZ ;  /* 0x0000404004837810 */ /* 0x000fe40007fbe0ff */
[----:B------:R-:W-:-:S02]  /*1f980*/  LOP3.LUT R142, R143, 0x380, RZ, 0xc0, !PT ;  /* 0x000003808f8e7812 */ /* 0x000fc400078ec0ff */
[----:B------:R-:W-:Y:S02]  /*1f990*/  IADD3 R133, P2, R4, 0x4060, RZ ;  /* 0x0000406004857810 */ /* 0x000fe40007f5e0ff */
[----:B------:R-:W-:Y:S02]  /*1f9a0*/  LOP3.LUT R20, R21, 0x380, RZ, 0xc0, !PT ;  /* 0x0000038015147812 */ /* 0x000fe400078ec0ff */
[----:B------:R-:W-:Y:S02]  /*1f9b0*/  LOP3.LUT R128, R129, 0x380, RZ, 0xc0, !PT ;  /* 0x0000038081807812 */ /* 0x000fe400078ec0ff */
[----:B------:R-:W-:Y:S02]  /*1f9c0*/  SHF.R.U64 R140, R140, 0x3, RZ ;  /* 0x000000038c8c7819 */ /* 0x000fe400000012ff */
[----:B------:R-:W-:Y:S02]  /*1f9d0*/  LOP3.LUT R130, R131, 0x380, RZ, 0xc0, !PT ;  /* 0x0000038083827812 */ /* 0x000fe400078ec0ff */
[----:B------:R-:W-:-:S02]  /*1f9e0*/  IADD3 R135, P1, R4, 0x8000, RZ ;  /* 0x0000800004877810 */ /* 0x000fc40007f3e0ff */
[----:B------:R-:W-:Y:S02]  /*1f9f0*/  SHF.R.U64 R142, R142, 0x3, RZ ;  /* 0x000000038e8e7819 */ /* 0x000fe400000012ff */
[----:B------:R-:W-:Y:S02]  /*1fa00*/  LOP3.LUT R132, R133, 0x380, RZ, 0xc0, !PT ;  /* 0x0000038085847812 */ /* 0x000fe400078ec0ff */
[----:B------:R-:W-:Y:S02]  /*1fa10*/  SHF.R.U64 R20, R20, 0x3, RZ ;  /* 0x0000000314147819 */ /* 0x000fe400000012ff */
[----:B------:R-:W-:Y:S02]  /*1fa20*/  SHF.R.U64 R128, R128, 0x3, RZ ;  /* 0x0000000380807819 */ /* 0x000fe400000012ff */
[----:B------:R-:W-:Y:S01]  /*1fa30*/  LOP3.LUT R140, R140, R141, RZ, 0x3c, !PT ;  /* 0x0000008d8c8c7212 */ /* 0x000fe200078e3cff */
[----:B------:R-:W-:Y:S01]  /*1fa40*/  IMAD.X R141, RZ, RZ, R5, P0 ;  /* 0x000000ffff8d7224 */ /* 0x000fe200000e0605 */
[----:B------:R-:W-:-:S02]  /*1fa50*/  SHF.R.U64 R130, R130, 0x3, RZ ;  /* 0x0000000382827819 */ /* 0x000fc400000012ff */
[----:B------:R-:W-:Y:S02]  /*1fa60*/  LOP3.LUT R134, R135, 0x380, RZ, 0xc0, !PT ;  /* 0x0000038087867812 */ /* 0x000fe400078ec0ff */
[----:B------:R-:W-:Y:S01]  /*1fa70*/  LOP3.LUT R142, R142, R143, RZ, 0x3c, !PT ;  /* 0x0000008f8e8e7212 */ /* 0x000fe200078e3cff */
[--C-:B------:R-:W-:Y:S01]  /*1fa80*/  IMAD.X R143, RZ, RZ, R5.reuse, P4 ;  /* 0x000000ffff8f7224 */ /* 0x100fe200020e0605 */
[----:B------:R-:W-:Y:S02]  /*1fa90*/  SHF.R.U64 R132, R132, 0x3, RZ ;  /* 0x0000000384847819 */ /* 0x000fe400000012ff */
[----:B------:R-:W-:Y:S01]  /*1faa0*/  LOP3.LUT R20, R20, R21, RZ, 0x3c, !PT ;  /* 0x0000001514147212 */ /* 0x000fe200078e3cff */
[--C-:B------:R-:W-:Y:S01]  /*1fab0*/  IMAD.X R21, RZ, RZ, R5.reuse, P3 ;  /* 0x000000ffff157224 */ /* 0x100fe200018e0605 */
[----:B------:R-:W-:Y:S02]  /*1fac0*/  IADD3 R145, P0, R4, 0x8020, RZ ;  /* 0x0000802004917810 */ /* 0x000fe40007f1e0ff */
[----:B------:R-:W-:Y:S01]  /*1fad0*/  LOP3.LUT R128, R128, R129, RZ, 0x3c, !PT ;  /* 0x0000008180807212 */ /* 0x000fe200078e3cff */
[----:B------:R-:W-:Y:S01]  /*1fae0*/  IMAD.X R129, RZ, RZ, R5, P6 ;  /* 0x000000ffff817224 */ /* 0x000fe200030e0605 */
[----:B------:R-:W-:-:S02]  /*1faf0*/  IADD3 R147, P4, R4, 0x8040, RZ ;  /* 0x0000804004937810 */ /* 0x000fc40007f9e0ff */
[----:B------:R-:W-:Y:S01]  /*1fb00*/  LOP3.LUT R130, R130, R131, RZ, 0x3c, !PT ;  /* 0x0000008382827212 */ /* 0x000fe200078e3cff */
[--C-:B------:R-:W-:Y:S01]  /*1fb10*/  IMAD.X R131, RZ, RZ, R5.reuse, P5 ;  /* 0x000000ffff837224 */ /* 0x100fe200028e0605 */
[----:B------:R-:W-:Y:S02]  /*1fb20*/  SHF.R.U64 R134, R134, 0x3, RZ ;  /* 0x0000000386867819 */ /* 0x000fe400000012ff */
[----:B------:R-:W-:Y:S02]  /*1fb30*/  IADD3 R137, P3, R4, 0x8060, RZ ;  /* 0x0000806004897810 */ /* 0x000fe40007f7e0ff */
[----:B------:R-:W-:Y:S01]  /*1fb40*/  LOP3.LUT R132, R132, R133, RZ, 0x3c, !PT ;  /* 0x0000008584847212 */ /* 0x000fe200078e3cff */
[----:B------:R-:W-:Y:S01]  /*1fb50*/  IMAD.X R133, RZ, RZ, R5, P2 ;  /* 0x000000ffff857224 */ /* 0x000fe200010e0605 */
[----:B------:R-:W-:Y:S02]  /*1fb60*/  IADD3 R139, P6, R4, 0xc000, RZ ;  /* 0x0000c000048b7810 */ /* 0x000fe40007fde0ff */
[----:B------:R-:W-:-:S02]  /*1fb70*/  LOP3.LUT R144, R145, 0x380, RZ, 0xc0, !PT ;  /* 0x0000038091907812 */ /* 0x000fc400078ec0ff */
[C---:B------:R-:W-:Y:S02]  /*1fb80*/  IADD3 R149, P5, R4.reuse, 0xc020, RZ ;  /* 0x0000c02004957810 */ /* 0x040fe40007fbe0ff */
[----:B------:R-:W-:Y:S02]  /*1fb90*/  LOP3.LUT R146, R147, 0x380, RZ, 0xc0, !PT ;  /* 0x0000038093927812 */ /* 0x000fe400078ec0ff */
[----:B------:R-:W-:Y:S02]  /*1fba0*/  IADD3 R151, P2, R4, 0xc040, RZ ;  /* 0x0000c04004977810 */ /* 0x000fe40007f5e0ff */
[----:B------:R-:W-:Y:S01]  /*1fbb0*/  LOP3.LUT R134, R134, R135, RZ, 0x3c, !PT ;  /* 0x0000008786867212 */ /* 0x000fe200078e3cff */
[----:B------:R-:W-:Y:S01]  /*1fbc0*/  IMAD.X R135, RZ, RZ, R5, P1 ;  /* 0x000000ffff877224 */ /* 0x000fe200008e0605 */
[----:B------:R-:W-:Y:S02]  /*1fbd0*/  LOP3.LUT R136, R137, 0x380, RZ, 0xc0, !PT ;  /* 0x0000038089887812 */ /* 0x000fe400078ec0ff */
[----:B------:R-:W-:-:S02]  /*1fbe0*/  LOP3.LUT R138, R139, 0x380, RZ, 0xc0, !PT ;  /* 0x000003808b8a7812 */ /* 0x000fc400078ec0ff */
[----:B------:R-:W-:Y:S02]  /*1fbf0*/  SHF.R.U64 R144, R144, 0x3, RZ ;  /* 0x0000000390907819 */ /* 0x000fe400000012ff */
[----:B------:R-:W-:Y:S02]  /*1fc00*/  LOP3.LUT R148, R149, 0x380, RZ, 0xc0, !PT ;  /* 0x0000038095947812 */ /* 0x000fe400078ec0ff */
[----:B------:R-:W-:Y:S02]  /*1fc10*/  IADD3 R4, P1, R4, 0xc060, RZ ;  /* 0x0000c06004047810 */ /* 0x000fe40007f3e0ff */
[----:B------:R-:W-:Y:S02]  /*1fc20*/  SHF.R.U64 R146, R146, 0x3, RZ ;  /* 0x0000000392927819 */ /* 0x000fe400000012ff */
[----:B------:R-:W-:Y:S02]  /*1fc30*/  LOP3.LUT R150, R151, 0x380, RZ, 0xc0, !PT ;  /* 0x0000038097967812 */ /* 0x000fe400078ec0ff */
[----:B------:R-:W-:-:S02]  /*1fc40*/  F2FP.BF16.F32.PACK_AB R124, R125, R124 ;  /* 0x0000007c7d7c723e */ /* 0x000fc400000010ff */
[----:B------:R-:W-:Y:S02]  /*1fc50*/  SHF.R.U64 R136, R136, 0x3, RZ ;  /* 0x0000000388887819 */ /* 0x000fe400000012ff */
[----:B------:R-:W-:Y:S02]  /*1fc60*/  F2FP.BF16.F32.PACK_AB R125, R127, R126 ;  /* 0x0000007e7f7d723e */ /* 0x000fe400000010ff */
[----:B------:R-:W-:Y:S02]  /*1fc70*/  F2FP.BF16.F32.PACK_AB R116, R117, R116 ;  /* 0x000000747574723e */ /* 0x000fe400000010ff */
[----:B------:R-:W-:Y:S02]  /*1fc80*/  SHF.R.U64 R138, R138, 0x3, RZ ;  /* 0x000000038a8a7819 */ /* 0x000fe400000012ff */
[----:B------:R-:W-:Y:S02]  /*1fc90*/  MOV R140, R140 ;  /* 0x0000008c008c7202 */ /* 0x000fe40000000f00 */
[----:B------:R-:W-:-:S02]  /*1fca0*/  F2FP.BF16.F32.PACK_AB R126, R121, R120 ;  /* 0x00000078797e723e */ /* 0x000fc400000010ff */
[----:B------:R-:W-:Y:S02]  /*1fcb0*/  F2FP.BF16.F32.PACK_AB R127, R123, R122 ;  /* 0x0000007a7b7f723e */ /* 0x000fe400000010ff */
[----:B------:R-:W-:Y:S02]  /*1fcc0*/  F2FP.BF16.F32.PACK_AB R117, R119, R118 ;  /* 0x000000767775723e */ /* 0x000fe400000010ff */
[----:B------:R-:W-:Y:S02]  /*1fcd0*/  F2FP.BF16.F32.PACK_AB R108, R109, R108 ;  /* 0x0000006c6d6c723e */ /* 0x000fe400000010ff */
[----:B------:R-:W-:Y:S01]  /*1fce0*/  LOP3.LUT R144, R144, R145, RZ, 0x3c, !PT ;  /* 0x0000009190907212 */ /* 0x000fe200078e3cff */
[----:B------:R-:W-:Y:S01]  /*1fcf0*/  IMAD.X R145, RZ, RZ, R5, P0 ;  /* 0x000000ffff917224 */ /* 0x000fe200000e0605 */
[----:B------:R-:W-:Y:S02]  /*1fd00*/  SHF.R.U64 R148, R148, 0x3, RZ ;  /* 0x0000000394947819 */ /* 0x000fe400000012ff */
[----:B------:R-:W-:-:S02]  /*1fd10*/  MOV R142, R142 ;  /* 0x0000008e008e7202 */ /* 0x000fc40000000f00 */
[----:B------:R-:W-:Y:S02]  /*1fd20*/  LOP3.LUT R6, R4, 0x380, RZ, 0xc0, !PT ;  /* 0x0000038004067812 */ /* 0x000fe400078ec0ff */
[----:B------:R-:W-:Y:S02]  /*1fd30*/  F2FP.BF16.F32.PACK_AB R118, R113, R112 ;  /* 0x000000707176723e */ /* 0x000fe400000010ff */
[----:B------:R-:W-:Y:S02]  /*1fd40*/  F2FP.BF16.F32.PACK_AB R119, R115, R114 ;  /* 0x000000727377723e */ /* 0x000fe400000010ff */
[----:B------:R-:W-:Y:S02]  /*1fd50*/  F2FP.BF16.F32.PACK_AB R109, R111, R110 ;  /* 0x0000006e6f6d723e */ /* 0x000fe400000010ff */
[----:B------:R-:W-:Y:S02]  /*1fd60*/  F2FP.BF16.F32.PACK_AB R100, R101, R100 ;  /* 0x000000646564723e */ /* 0x000fe400000010ff */
[----:B------:R-:W-:Y:S01]  /*1fd70*/  LOP3.LUT R146, R146, R147, RZ, 0x3c, !PT ;  /* 0x0000009392927212 */ /* 0x000fe200078e3cff */
[----:B------:R-:W-:Y:S01]  /*1fd80*/  IMAD.X R147, RZ, RZ, R5, P4 ;  /* 0x000000ffff937224 */ /* 0x000fe200020e0605 */
[----:B------:R-:W-:-:S02]  /*1fd90*/  SHF.R.U64 R150, R150, 0x3, RZ ;  /* 0x0000000396967819 */ /* 0x000fc400000012ff */
[----:B------:R-:W-:Y:S02]  /*1fda0*/  MOV R20, R20 ;  /* 0x0000001400147202 */ /* 0x000fe40000000f00 */
[----:B------:R-:W-:Y:S02]  /*1fdb0*/  F2FP.BF16.F32.PACK_AB R110, R105, R104 ;  /* 0x00000068696e723e */ /* 0x000fe400000010ff */
[----:B------:R-:W-:Y:S02]  /*1fdc0*/  F2FP.BF16.F32.PACK_AB R111, R107, R106 ;  /* 0x0000006a6b6f723e */ /* 0x000fe400000010ff */
[----:B------:R-:W-:Y:S02]  /*1fdd0*/  F2FP.BF16.F32.PACK_AB R101, R103, R102 ;  /* 0x000000666765723e */ /* 0x000fe400000010ff */
[----:B------:R-:W-:Y:S02]  /*1fde0*/  F2FP.BF16.F32.PACK_AB R92, R93, R92 ;  /* 0x0000005c5d5c723e */ /* 0x000fe400000010ff */
[----:B------:R-:W-:Y:S01]  /*1fdf0*/  LOP3.LUT R136, R136, R137, RZ, 0x3c, !PT ;  /* 0x0000008988887212 */ /* 0x000fe200078e3cff */
[----:B------:R-:W-:Y:S01]  /*1fe00*/  IMAD.X R137, RZ, RZ, R5, P3 ;  /* 0x000000ffff897224 */ /* 0x000fe200018e0605 */
[----:B------:R-:W-:-:S02]  /*1fe10*/  MOV R128, R128 ;  /* 0x0000008000807202 */ /* 0x000fc40000000f00 */
[----:B------:R-:W-:Y:S02]  /*1fe20*/  F2FP.BF16.F32.PACK_AB R102, R97, R96 ;  /* 0x000000606166723e */ /* 0x000fe400000010ff */
[----:B------:R-:W-:Y:S02]  /*1fe30*/  F2FP.BF16.F32.PACK_AB R103, R99, R98 ;  /* 0x000000626367723e */ /* 0x000fe400000010ff */
[----:B------:R-:W-:Y:S02]  /*1fe40*/  F2FP.BF16.F32.PACK_AB R93, R95, R94 ;  /* 0x0000005e5f5d723e */ /* 0x000fe400000010ff */
[----:B------:R-:W-:Y:S01]  /*1fe50*/  F2FP.BF16.F32.PACK_AB R84, R85, R84 ;  /* 0x000000545554723e */ /* 0x000fe200000010ff */
[----:B------:R-:W-:Y:S01]  /*1fe60*/  STSM.16.M88.4 [R140], R124 ;  /* 0x0000007c8c007844 */ /* 0x000fe20000000200 */
        /* <DEDUP_REMOVED lines=10> */
[----:B------:R-:W-:Y:S01]  /*1ff10*/  SHF.R.U64 R6, R6, 0x3, RZ ;  /* 0x0000000306067819 */ /* 0x000fe200000012ff */
[----:B------:R-:W-:Y:S01]  /*1ff20*/  UIMAD.WIDE UR8, UR4, 0x4, UR8 ;  /* 0x00000004040878a5 */ /* 0x000fe2000f8e0208 */
[----:B------:R-:W-:-:S02]  /*1ff30*/  MOV R132, R132 ;  /* 0x0000008400847202 */ /* 0x000fc40000000f00 */
[----:B------:R-:W-:Y:S02]  /*1ff40*/  F2FP.BF16.F32.PACK_AB R86, R81, R80 ;  /* 0x000000505156723e */ /* 0x000fe400000010ff */
[----:B------:R-:W-:Y:S02]  /*1ff50*/  F2FP.BF16.F32.PACK_AB R87, R83, R82 ;  /* 0x000000525357723e */ /* 0x000fe400000010ff */
[----:B------:R-:W-:Y:S02]  /*1ff60*/  F2FP.BF16.F32.PACK_AB R77, R79, R78 ;  /* 0x0000004e4f4d723e */ /* 0x000fe400000010ff */
[----:B------:R-:W-:Y:S01]  /*1ff70*/  F2FP.BF16.F32.PACK_AB R68, R69, R68 ;  /* 0x000000444544723e */ /* 0x000fe200000010ff */
[----:B------:R0:W-:Y:S01]  /*1ff80*/  STSM.16.M88.4 [R20], R108 ;  /* 0x0000006c14007844 */ /* 0x0001e20000000200 */
[----:B------:R-:W-:Y:S01]  /*1ff90*/  LOP3.LUT R150, R150, R151, RZ, 0x3c, !PT ;  /* 0x0000009796967212 */ /* 0x000fe200078e3cff */
[----:B------:R-:W-:Y:S01]  /*1ffa0*/  IMAD.X R151, RZ, RZ, R5, P2 ;  /* 0x000000ffff977224 */ /* 0x000fe200010e0605 */
[----:B------:R-:W-:-:S02]  /*1ffb0*/  MOV R134, R134 ;  /* 0x0000008600867202 */ /* 0x000fc40000000f00 */
[----:B------:R-:W-:Y:S02]  /*1ffc0*/  F2FP.BF16.F32.PACK_AB R78, R73, R72 ;  /* 0x00000048494e723e */ /* 0x000fe400000010ff */
[----:B------:R-:W-:Y:S02]  /*1ffd0*/  F2FP.BF16.F32.PACK_AB R79, R75, R74 ;  /* 0x0000004a4b4f723e */ /* 0x000fe400000010ff */
[----:B------:R-:W-:Y:S02]  /*1ffe0*/  F2FP.BF16.F32.PACK_AB R69, R71, R70 ;  /* 0x000000464745723e */ /* 0x000fe400000010ff */
[----:B------:R-:W-:Y:S01]  /*1fff0*/  F2FP.BF16.F32.PACK_AB R60, R61, R60 ;  /* 0x0000003c3d3c723e */ /* 0x000fe200000010ff */
[----:B------:R-:W-:Y:S01]  /*20000*/  IMAD.X R5, RZ, RZ, R5, P1 ;  /* 0x000000ffff057224 */ /* 0x000fe200008e0605 */
[----:B------:R-:W-:Y:S01]  /*20010*/  MOV R144, R144 ;  /* 0x0000009000907202 */ /* 0x000fe20000000f00 */
[----:B------:R-:W-:Y:S01]  /*20020*/  STSM.16.M88.4 [R128], R100 ;  /* 0x0000006480007844 */ /* 0x000fe20000000200 */
[----:B------:R-:W-:Y:S01]  /*20030*/  F2FP.BF16.F32.PACK_AB R70, R65, R64 ;  /* 0x000000404146723e */ /* 0x000fe200000010ff */
[----:B0-----:R-:W0:Y:S01]  /*20040*/  LDC R20, c[0x0][0xce8] ;  /* 0x00033a00ff147b82 */ /* 0x001e220000000800 */
[----:B------:R-:W-:-:S02]  /*20050*/  F2FP.BF16.F32.PACK_AB R71, R67, R66 ;  /* 0x000000424347723e */ /* 0x000fc400000010ff */
[----:B------:R-:W-:Y:S02]  /*20060*/  F2FP.BF16.F32.PACK_AB R61, R63, R62 ;  /* 0x0000003e3f3d723e */ /* 0x000fe400000010ff */
[----:B------:R-:W-:Y:S01]  /*20070*/  F2FP.BF16.F32.PACK_AB R52, R53, R52 ;  /* 0x000000343534723e */ /* 0x000fe200000010ff */
[----:B------:R-:W-:Y:S01]  /*20080*/  STSM.16.M88.4 [R130], R92 ;  /* 0x0000005c82007844 */ /* 0x000fe20000000200 */
[----:B------:R-:W-:Y:S02]  /*20090*/  MOV R146, R146 ;  /* 0x0000009200927202 */ /* 0x000fe40000000f00 */
[----:B------:R-:W-:Y:S02]  /*200a0*/  F2FP.BF16.F32.PACK_AB R62, R57, R56 ;  /* 0x00000038393e723e */ /* 0x000fe400000010ff */
[----:B------:R-:W-:Y:S02]  /*200b0*/  F2FP.BF16.F32.PACK_AB R63, R59, R58 ;  /* 0x0000003a3b3f723e */ /* 0x000fe400000010ff */
[----:B------:R-:W-:-:S02]  /*200c0*/  F2FP.BF16.F32.PACK_AB R53, R55, R54 ;  /* 0x000000363735723e */ /* 0x000fc400000010ff */
[----:B------:R-:W-:Y:S01]  /*200d0*/  F2FP.BF16.F32.PACK_AB R44, R45, R44 ;  /* 0x0000002c2d2c723e */ /* 0x000fe200000010ff */
[----:B------:R-:W-:Y:S01]  /*200e0*/  STSM.16.M88.4 [R132], R84 ;  /* 0x0000005484007844 */ /* 0x000fe20000000200 */
[----:B------:R-:W-:Y:S02]  /*200f0*/  LOP3.LUT R4, R6, R4, RZ, 0x3c, !PT ;  /* 0x0000000406047212 */ /* 0x000fe400078e3cff */
[----:B------:R-:W-:Y:S02]  /*20100*/  MOV R136, R136 ;  /* 0x0000008800887202 */ /* 0x000fe40000000f00 */
[----:B------:R-:W-:Y:S02]  /*20110*/  F2FP.BF16.F32.PACK_AB R54, R49, R48 ;  /* 0x000000303136723e */ /* 0x000fe400000010ff */
[----:B------:R-:W-:Y:S02]  /*20120*/  F2FP.BF16.F32.PACK_AB R55, R51, R50 ;  /* 0x000000323337723e */ /* 0x000fe400000010ff */
[----:B------:R-:W-:-:S02]  /*20130*/  F2FP.BF16.F32.PACK_AB R45, R47, R46 ;  /* 0x0000002e2f2d723e */ /* 0x000fc400000010ff */
[----:B------:R-:W-:Y:S01]  /*20140*/  F2FP.BF16.F32.PACK_AB R36, R37, R36 ;  /* 0x000000242524723e */ /* 0x000fe200000010ff */
[----:B------:R-:W-:Y:S01]  /*20150*/  STSM.16.M88.4 [R134], R76 ;  /* 0x0000004c86007844 */ /* 0x000fe20000000200 */
[----:B------:R-:W-:Y:S02]  /*20160*/  MOV R138, R138 ;  /* 0x0000008a008a7202 */ /* 0x000fe40000000f00 */
[----:B------:R-:W-:Y:S02]  /*20170*/  F2FP.BF16.F32.PACK_AB R46, R41, R40 ;  /* 0x00000028292e723e */ /* 0x000fe400000010ff */
[----:B------:R-:W-:Y:S02]  /*20180*/  F2FP.BF16.F32.PACK_AB R47, R43, R42 ;  /* 0x0000002a2b2f723e */ /* 0x000fe400000010ff */
[----:B------:R-:W-:Y:S01]  /*20190*/  F2FP.BF16.F32.PACK_AB R37, R39, R38 ;  /* 0x000000262725723e */ /* 0x000fe200000010ff */
[----:B------:R-:W-:Y:S01]  /*201a0*/  STSM.16.M88.4 [R144], R68 ;  /* 0x0000004490007844 */ /* 0x000fe20000000200 */
[----:B------:R-:W-:-:S02]  /*201b0*/  MOV R148, R148 ;  /* 0x0000009400947202 */ /* 0x000fc40000000f00 */
[----:B------:R-:W-:Y:S01]  /*201c0*/  MOV R150, R150 ;  /* 0x0000009600967202 */ /* 0x000fe20000000f00 */
[----:B------:R-:W-:Y:S01]  /*201d0*/  STSM.16.M88.4 [R146], R60 ;  /* 0x0000003c92007844 */ /* 0x000fe20000000200 */
[----:B------:R-:W-:-:S03]  /*201e0*/  MOV R4, R4 ;  /* 0x0000000400047202 */ /* 0x000fc60000000f00 */
[----:B------:R-:W-:Y:S04]  /*201f0*/  STSM.16.M88.4 [R136], R52 ;  /* 0x0000003488007844 */ /* 0x000fe80000000200 */
[----:B------:R-:W-:Y:S01]  /*20200*/  STSM.16.M88.4 [R138], R44 ;  /* 0x0000002c8a007844 */ /* 0x000fe20000000200 */
[----:B------:R-:W-:Y:S02]  /*20210*/  ISETP.NE.U32.AND P1, PT, RZ, UR10, PT ;  /* 0x0000000aff007c0c */ /* 0x000fe4000bf25070 */
[----:B--2---:R-:W-:Y:S02]  /*20220*/  F2FP.BF16.F32.PACK_AB R28, R29, R28 ;  /* 0x0000001c1d1c723e */ /* 0x004fe400000010ff */
[----:B------:R-:W-:Y:S02]  /*20230*/  F2FP.BF16.F32.PACK_AB R29, R31, R30 ;  /* 0x0000001e1f1d723e */ /* 0x000fe400000010ff */
[----:B---3--:R-:W-:-:S02]  /*20240*/  F2FP.BF16.F32.PACK_AB R30, R25, R24 ;  /* 0x00000018191e723e */ /* 0x008fc400000010ff */
[----:B------:R-:W-:Y:S02]  /*20250*/  F2FP.BF16.F32.PACK_AB R31, R27, R26 ;  /* 0x0000001a1b1f723e */ /* 0x000fe400000010ff */
[----:B------:R-:W-:Y:S02]  /*20260*/  ISETP.NE.AND.EX P1, PT, RZ, UR11, PT, P1 ;  /* 0x0000000bff007c0c */ /* 0x000fe4000bf25310 */
[----:B----4-:R-:W-:Y:S02]  /*20270*/  F2FP.BF16.F32.PACK_AB R38, R33, R32 ;  /* 0x000000202126723e */ /* 0x010fe400000010ff */
[----:B------:R-:W-:Y:S02]  /*20280*/  F2FP.BF16.F32.PACK_AB R39, R35, R34 ;  /* 0x000000222327723e */ /* 0x000fe400000010ff */
[----:B------:R-:W-:Y:S02]  /*20290*/  F2FP.BF16.F32.PACK_AB R12, R13, R12 ;  /* 0x0000000c0d0c723e */ /* 0x000fe400000010ff */
[----:B------:R-:W-:-:S02]  /*202a0*/  F2FP.BF16.F32.PACK_AB R13, R15, R14 ;  /* 0x0000000e0f0d723e */ /* 0x000fc400000010ff */
[----:B------:R-:W-:Y:S01]  /*202b0*/  F2FP.BF16.F32.PACK_AB R14, R9, R8 ;  /* 0x00000008090e723e */ /* 0x000fe200000010ff */
[----:B------:R-:W-:Y:S01]  /*202c0*/  IMAD.U32 R8, RZ, RZ, UR8 ;  /* 0x00000008ff087e24 */ /* 0x000fe2000f8e00ff */
[----:B------:R-:W-:Y:S01]  /*202d0*/  F2FP.BF16.F32.PACK_AB R15, R11, R10 ;  /* 0x0000000a0b0f723e */ /* 0x000fe200000010ff */
[----:B------:R-:W-:Y:S01]  /*202e0*/  IMAD.U32 R9, RZ, RZ, UR9 ;  /* 0x00000009ff097e24 */ /* 0x000fe2000f8e00ff */
[----:B------:R-:W-:Y:S01]  /*202f0*/  ULDC.64 UR8, c[0x0][0xd08] ;  /* 0x0003420000087ab9 */ /* 0x000fe20000000a00 */
[----:B------:R-:W-:Y:S01]  /*20300*/  STSM.16.M88.4 [R148], R36 ;  /* 0x0000002494007844 */ /* 0x000fe20000000200 */
[----:B------:R-:W-:-:S03]  /*20310*/  UISETP.NE.U32.AND UP0, UPT, UR8, URZ, UPT ;  /* 0x0000003f0800728c */ /* 0x000fc6000bf05070 */
[----:B------:R-:W-:Y:S01]  /*20320*/  STSM.16.M88.4 [R150], R28 ;  /* 0x0000001c96007844 */ /* 0x000fe20000000200 */
[----:B------:R-:W-:-:S03]  /*20330*/  UISETP.NE.AND.EX UP0, UPT, UR9, URZ, UPT, UP0 ;  /* 0x0000003f0900728c */ /* 0x000fc6000bf05300 */
[----:B------:R1:W-:Y:S01]  /*20340*/  STSM.16.M88.4 [R4], R12 ;  /* 0x0000000c04007844 */ /* 0x0003e20000000200 */
[----:B------:R-:W-:Y:S02]  /*20350*/  BAR.SYNC.DEFER_BLOCKING 0x1, 0x100 ;  /* 0x0044000000007b1d */ /* 0x000fe40000010000 */
[----:B------:R-:W-:-:S05]  /*20360*/  PLOP3.LUT P0, PT, PT, PT, UP0, 0x80, 0x0 ;  /* 0x000000000000781c */ /* 0x000fca0003f0f008 */
[----:B------:R-:W-:Y:S02]  /*20370*/  @UP0 ULDC.64 UR8, c[0x0][0xd08] ;  /* 0x0003420000080ab9 */ /* 0x000fe40000000a00 */
[----:B------:R-:W-:-:S03]  /*20380*/  @UP0 UIMAD.WIDE UR8, UR4, 0x4, UR8 ;  /* 0x00000004040808a5 */ /* 0x000fc6000f8e0208 */
[----:B------:R-:W-:Y:S02]  /*20390*/  ULDC UR4, c[0x0][0xb88] ;  /* 0x0002e20000047ab9 */ /* 0x000fe40000000800 */
[----:B------:R-:W-:Y:S01]  /*203a0*/  IMAD.U32 R11, RZ, RZ, UR4 ;  /* 0x00000004ff0b7e24 */ /* 0x000fe2000f8e00ff */
[----:B------:R2:W5:Y:S01]  /*203b0*/  @P1 LDG.E R10, desc[UR36][R8.64] ;  /* 0x00000024080a1981 */ /* 0x000562000c1e1900 */
[----:B-1----:R-:W-:Y:S01]  /*203c0*/  IMAD.U32 R4, RZ, RZ, UR8 ;  /* 0x00000008ff047e24 */ /* 0x002fe2000f8e00ff */
[----:B------:R-:W-:Y:S01]  /*203d0*/  UISETP.NE.AND UP0, UPT, UR59, URZ, UPT ;  /* 0x0000003f3b00728c */ /* 0x000fe2000bf05270 */
[----:B------:R-:W-:Y:S01]  /*203e0*/  IMAD.U32 R5, RZ, RZ, UR9 ;  /* 0x00000009ff057e24 */ /* 0x000fe2000f8e00ff */
[----:B------:R-:W-:-:S04]  /*203f0*/  ULDC UR4, c[0x0][0xbd4] ;  /* 0x0002f50000047ab9 */ /* 0x000fc80000000800 */
[----:B------:R2:W5:Y:S01]  /*20400*/  @P0 LDG.E R11, desc[UR36][R4.64] ;  /* 0x00000024040b0981 */ /* 0x000562000c1e1900 */
[----:B------:R-:W-:Y:S01]  /*20410*/  USEL UR4, UR59, UR4, UP0 ;  /* 0x000000043b047287 */ /* 0x000fe20008000000 */
[----:B0-----:R-:W-:Y:S11]  /*20420*/  @P0 BRA `(.L_x_3540) ;  /* 0x0000000000100947 */ /* 0x001ff60003800000 */
[----:B------:R-:W-:Y:S05]  /*20430*/  @!P1 BRA `(.L_x_3540) ;  /* 0x00000000000c9947 */ /* 0x000fea0003800000 */
[----:B--2---:R-:W2:Y:S04]  /*20440*/  LDG.E R4, desc[UR36][R8.64] ;  /* 0x0000002408047981 */ /* 0x004ea8000c1e1900 */
[----:B-----5:R-:W2:Y:S02]  /*20450*/  LDG.E R11, desc[UR36][R8.64+0x4] ;  /* 0x00000424080b7981 */ /* 0x020ea4000c1e1900 */
[----:B--2---:R-:W-:-:S07]  /*20460*/  IMAD.IADD R11, R11, 0x1, -R4 ;  /* 0x000000010b0b7824 */ /* 0x004fce00078e0a04 */
.L_x_3540:
[----:B--2---:R-:W2:Y:S04]  /*20470*/  LDL R4, [R1+0x4b0] ;  /* 0x0004b00001047983 */ /* 0x004ea80000100800 */
[----:B------:R-:W3:Y:S01]  /*20480*/  LDL R8, [R1+0x4cc] ;  /* 0x0004cc0001087983 */ /* 0x000ee20000100800 */
[----:B-----5:R-:W-:Y:S01]  /*20490*/  IMAD R6, R11, R20, RZ ;  /* 0x000000140b067224 */ /* 0x020fe200078e02ff */
[----:B------:R-:W-:Y:S01]  /*204a0*/  R2UR UR8, R216 ;  /* 0x00000000d80872ca */ /* 0x000fe200000e0000 */
[----:B------:R-:W-:Y:S01]  /*204b0*/  VIADD R25, R178, UR58 ;  /* 0x0000003ab2197c36 */ /* 0x000fe20008000000 */
[----:B------:R-:W-:Y:S01]  /*204c0*/  ISETP.NE.AND P2, PT, R20, 0x1, PT ;  /* 0x000000011400780c */ /* 0x000fe20003f45270 */
[----:B------:R-:W-:Y:S01]  /*204d0*/  UISETP.GT.AND UP1, UPT, UR4, 0x1, UPT ;  /* 0x000000010400788c */ /* 0x000fe2000bf24270 */
[----:B------:R-:W-:-:S03]  /*204e0*/  UMOV UR19, 0xab8 ;  /* 0x00000ab800137882 */ /* 0x000fc60000000000 */
[----:B------:R-:W-:-:S08]  /*204f0*/  USEL UR19, UR19, 0xa78, UP1 ;  /* 0x00000a7813137887 */ /* 0x000fd00008800000 */
[----:B------:R-:W0:Y:S01]  /*20500*/  @P2 LDC R5, c[0x0][0xcf0] ;  /* 0x00033c00ff052b82 */ /* 0x000e220000000800 */
[----:B------:R-:W-:Y:S01]  /*20510*/  UISETP.NE.U32.AND UP0, UPT, UR10, URZ, UPT ;  /* 0x0000003f0a00728c */ /* 0x000fe2000bf05070 */
[----:B------:R-:W-:Y:S01]  /*20520*/  UMOV UR4, URZ ;  /* 0x0000003f00047c82 */ /* 0x000fe20008000000 */
[----:B------:R-:W-:Y:S01]  /*20530*/  USHF.R.S32.HI UR10, URZ, 0x1f, UR8 ;  /* 0x0000001f3f0a7899 */ /* 0x000fe20008011408 */
[----:B------:R-:W-:Y:S01]  /*20540*/  @P1 R2UR UR4, R10 ;  /* 0x000000000a0412ca */ /* 0x000fe200000e0000 */
[----:B------:R-:W-:Y:S02]  /*20550*/  UISETP.NE.AND.EX UP0, UPT, UR11, URZ, UPT, UP0 ;  /* 0x0000003f0b00728c */ /* 0x000fe4000bf05300 */
[----:B------:R-:W-:Y:S02]  /*20560*/  USEL UR9, UR61, URZ, UP1 ;  /* 0x0000003f3d097287 */ /* 0x000fe40008800000 */
[----:B------:R-:W-:Y:S02]  /*20570*/  USEL UR8, UR8, URZ, !UP0 ;  /* 0x0000003f08087287 */ /* 0x000fe4000c000000 */
[----:B------:R-:W-:Y:S01]  /*20580*/  USEL UR18, UR10, URZ, !UP0 ;  /* 0x0000003f0a127287 */ /* 0x000fe2000c000000 */
[----:B------:R-:W-:-:S02]  /*20590*/  ULDC.64 UR12, c[0x0][UR19+0x220] ;  /* 0x00008800130c7abb */ /* 0x000fc40008000a00 */
[----:B------:R-:W-:Y:S01]  /*205a0*/  ULDC.64 UR10, c[0x0][UR19+0x218] ;  /* 0x00008600130a7abb */ /* 0x000fe20008000a00 */
[----:B------:R-:W-:Y:S01]  /*205b0*/  ULDC.64 UR14, c[0x0][UR19+0x228] ;  /* 0x00008a00130e7abb */ /* 0x000fe20008000a00 */
[----:B------:R-:W-:Y:S02]  /*205c0*/  UIMAD UR13, UR13, UR8, URZ ;  /* 0x000000080d0d72a4 */ /* 0x000fe4000f8e023f */
[----:B------:R-:W-:Y:S02]  /*205d0*/  UIMAD.WIDE.U32 UR16, UR10, UR60, URZ ;  /* 0x0000003c0a1072a5 */ /* 0x000fe4000f8e003f */
[----:B------:R-:W-:Y:S01]  /*205e0*/  UIMAD UR20, UR11, UR60, URZ ;  /* 0x0000003c0b1472a4 */ /* 0x000fe2000f8e023f */
[----:B--2---:R-:W-:Y:S02]  /*205f0*/  LOP3.LUT P0, RZ, R4, 0x3, RZ, 0xc0, !PT ;  /* 0x0000000304ff7812 */ /* 0x004fe4000780c0ff */
[----:B------:R-:W1:Y:S02]  /*20600*/  @P2 LDC R4, c[0x0][0xcec] ;  /* 0x00033b00ff042b82 */ /* 0x000e640000000800 */
[----:B------:R-:W-:-:S13]  /*20610*/  ISETP.GE.OR P3, PT, R25, R6, P0 ;  /* 0x000000061900720c */ /* 0x000fda0000766670 */
[----:B------:R-:W2:Y:S01]  /*20620*/  @!P3 LDL R13, [R1+0x210] ;  /* 0x00021000010db983 */ /* 0x000ea20000100800 */
[----:B---3--:R-:W-:Y:S01]  /*20630*/  VIADD R21, R8, UR58 ;  /* 0x0000003a08157c36 */ /* 0x008fe20008000000 */
[----:B------:R-:W-:Y:S02]  /*20640*/  UIMAD.WIDE.U32 UR10, UR12, UR8, URZ ;  /* 0x000000080c0a72a5 */ /* 0x000fe4000f8e003f */
[----:B------:R-:W-:Y:S01]  /*20650*/  UIMAD.WIDE.U32 UR22, UR14, UR9, URZ ;  /* 0x000000090e1672a5 */ /* 0x000fe2000f8e003f */
[----:B------:R-:W-:Y:S01]  /*20660*/  IMAD.MOV.U32 R9, RZ, RZ, R21 ;  /* 0x000000ffff097224 */ /* 0x000fe200078e0015 */
[----:B------:R-:W-:Y:S02]  /*20670*/  UIMAD UR9, UR15, UR9, URZ ;  /* 0x000000090f0972a4 */ /* 0x000fe4000f8e023f */
[----:B------:R-:W-:Y:S01]  /*20680*/  UIMAD UR13, UR12, UR18, UR13 ;  /* 0x000000120c0d72a4 */ /* 0x000fe2000f8e020d */
[----:B-1----:R-:W-:Y:S01]  /*20690*/  @P2 IMAD.HI.U32 R4, R21, R4, RZ ;  /* 0x0000000415042227 */ /* 0x002fe200078e00ff */
[----:B------:R-:W-:-:S02]  /*206a0*/  UIADD3 UR16, UP0, UP2, UR10, UR16, UR4 ;  /* 0x000000100a107290 */ /* 0x000fc4000fa1e004 */
[----:B------:R-:W-:Y:S02]  /*206b0*/  UIADD3 UR10, UR23, UR9, URZ ;  /* 0x00000009170a7290 */ /* 0x000fe4000fffe03f */
[----:B0-----:R-:W-:Y:S01]  /*206c0*/  @P2 SHF.R.U32.HI R9, RZ, R5, R4 ;  /* 0x00000005ff092219 */ /* 0x001fe20000011604 */
[----:B------:R-:W-:Y:S01]  /*206d0*/  UIADD3 UR20, UR17, UR20, URZ ;  /* 0x0000001411147290 */ /* 0x000fe2000fffe03f */
[----:B------:R-:W-:Y:S01]  /*206e0*/  IMAD.U32 R4, RZ, RZ, UR22 ;  /* 0x00000016ff047e24 */ /* 0x000fe2000f8e00ff */
[----:B------:R-:W-:Y:S01]  /*206f0*/  UIADD3 UR9, UR11, UR13, URZ ;  /* 0x0000000d0b097290 */ /* 0x000fe2000fffe03f */
[----:B------:R-:W-:Y:S01]  /*20700*/  IMAD.U32 R5, RZ, RZ, UR23 ;  /* 0x00000017ff057e24 */ /* 0x000fe2000f8e00ff */
[----:B------:R-:W-:Y:S01]  /*20710*/  USHF.R.S32.HI UR14, URZ, 0x1f, UR4 ;  /* 0x0000001f3f0e7899 */ /* 0x000fe20008011404 */
[----:B------:R-:W-:Y:S01]  /*20720*/  IMAD.MOV R11, RZ, RZ, -R9 ;  /* 0x000000ffff0b7224 */ /* 0x000fe200078e0a09 */
[----:B------:R-:W-:Y:S01]  /*20730*/  IADD3 R4, P1, P4, R9, UR16, R4 ;  /* 0x0000001009047c10 */ /* 0x000fe2000fc3e004 */
[----:B------:R-:W-:Y:S01]  /*20740*/  IMAD.U32 R10, RZ, RZ, UR10 ;  /* 0x0000000aff0a7e24 */ /* 0x000fe2000f8e00ff */
[----:B------:R-:W-:Y:S01]  /*20750*/  UIADD3.X UR9, UR9, UR20, UR14, UP0, UP2 ;  /* 0x0000001409097290 */ /* 0x000fe200087e440e */
[----:B------:R-:W-:Y:S01]  /*20760*/  IMAD R11, R20, R11, R21 ;  /* 0x0000000b140b7224 */ /* 0x000fe200078e0215 */
[----:B------:R-:W-:Y:S01]  /*20770*/  SHF.R.S32.HI R5, RZ, 0x1f, R9 ;  /* 0x0000001fff057819 */ /* 0x000fe20000011409 */
[----:B------:R-:W-:Y:S01]  /*20780*/  ULDC.64 UR10, c[0x0][UR19+0x210] ;  /* 0x00008400130a7abb */ /* 0x000fe20008000a00 */
[----:B------:R-:W-:Y:S01]  /*20790*/  ULDC.64 UR12, c[0x0][0xca8] ;  /* 0x00032a00000c7ab9 */ /* 0x000fe20000000a00 */
[----:B------:R-:W-:Y:S01]  /*207a0*/  IMAD R9, R11, UR11, RZ ;  /* 0x0000000b0b097c24 */ /* 0x000fe2000f8e02ff */
[----:B------:R-:W-:Y:S01]  /*207b0*/  SHF.R.S32.HI R8, RZ, 0x1f, R11 ;  /* 0x0000001fff087819 */ /* 0x000fe2000001140b */
[----:B------:R-:W-:Y:S01]  /*207c0*/  @!UP1 ULDC UR12, c[0x0][0xc50] ;  /* 0x00031400000c9ab9 */ /* 0x000fe20000000800 */
[----:B------:R-:W-:Y:S01]  /*207d0*/  IADD3.X R5, R5, UR9, R10, P1, P4 ;  /* 0x0000000905057c10 */ /* 0x000fe20008fe840a */
[----:B------:R-:W-:-:S02]  /*207e0*/  @!UP1 ULDC UR13, c[0x0][0xc54] ;  /* 0x00031500000d9ab9 */ /* 0x000fc40000000800 */
[----:B------:R-:W-:Y:S02]  /*207f0*/  IMAD R9, R8, UR10, R9 ;  /* 0x0000000a08097c24 */ /* 0x000fe4000f8e0209 */
[----:B------:R-:W-:-:S04]  /*20800*/  IMAD.WIDE.U32 R4, R11, UR10, R4 ;  /* 0x0000000a0b047c25 */ /* 0x000fc8000f8e0004 */
[----:B------:R-:W-:Y:S01]  /*20810*/  IMAD.IADD R5, R5, 0x1, R9 ;  /* 0x0000000105057824 */ /* 0x000fe200078e0209 */
[----:B------:R-:W-:Y:S01]  /*20820*/  LEA R10, P1, R4, UR12, 0x2 ;  /* 0x0000000c040a7c11 */ /* 0x000fe2000f8210ff */
[----:B------:R-:W-:-:S03]  /*20830*/  VIADD R11, R25, 0x8 ;  /* 0x00000008190b7836 */ /* 0x000fc60000000000 */
[----:B------:R-:W-:Y:S01]  /*20840*/  LEA.HI.X R12, R4, UR13, R5, 0x2, P1 ;  /* 0x0000000d040c7c11 */ /* 0x000fe200088f1405 */
[----:B------:R-:W-:Y:S01]  /*20850*/  SHFL.IDX PT, R8, R10, RZ, 0x1c1f ;  /* 0x001c1fff0a087589 */ /* 0x000fe200000e0000 */
[----:B------:R-:W-:-:S03]  /*20860*/  ISETP.GE.OR P0, PT, R11, R6, P0 ;  /* 0x000000060b00720c */ /* 0x000fc60000706670 */
[----:B------:R-:W2:Y:S04]  /*20870*/  SHFL.IDX PT, R9, R12, RZ, 0x1c1f ;  /* 0x001c1fff0c097589 */ /* 0x000ea800000e0000 */
[----:B--2---:R-:W-:Y:S06]  /*20880*/  @!P3 ST.E desc[UR36][R8.64], R13 ;  /* 0x0000000d0800b985 */ /* 0x004fec000c101924 */
[----:B------:R-:W2:Y:S01]  /*20890*/  @!P0 LDL R15, [R1+0x214] ;  /* 0x00021400010f8983 */ /* 0x000ea20000100800 */
[----:B------:R-:W-:-:S02]  /*208a0*/  PLOP3.LUT P1, PT, PT, PT, UP1, 0x80, 0x0 ;  /* 0x000000000000781c */ /* 0x000fc40003f2f018 */
[-C--:B------:R-:W-:Y:S01]  /*208b0*/  ISETP.GE.AND P3, PT, R25, R6.reuse, PT ;  /* 0x000000061900720c */ /* 0x080fe20003f66270 */
[----:B------:R-:W-:Y:S04]  /*208c0*/  SHFL.IDX PT, R4, R10, 0x1, 0x1c1f ;  /* 0x003c1f000a047f89 */ /* 0x000fe800000e0000 */
[----:B------:R-:W2:Y:S04]  /*208d0*/  SHFL.IDX PT, R5, R12, 0x1, 0x1c1f ;  /* 0x003c1f000c057f89 */ /* 0x000ea800000e0000 */
[----:B--2---:R0:W-:Y:S01]  /*208e0*/  @!P0 ST.E desc[UR36][R4.64], R15 ;  /* 0x0000000f04008985 */ /* 0x0041e2000c101924 */
[----:B------:R-:W-:Y:S01]  /*208f0*/  ISETP.GE.AND P0, PT, R11, R6, PT ;  /* 0x000000060b00720c */ /* 0x000fe20003f06270 */
[----:B------:R-:W-:-:S12]  /*20900*/  @P1 BRA `(.L_x_3541) ;  /* 0x0000000c00c81947 */ /* 0x000fd80003800000 */
[----:B0-----:R-:W-:Y:S01]  /*20910*/  IMAD R5, R215, 0x40, R18 ;  /* 0x00000040d7057824 */ /* 0x001fe200078e0212 */
[----:B------:R-:W-:Y:S01]  /*20920*/  ULDC.64 UR12, c[0x0][0xba0] ;  /* 0x0002e800000c7ab9 */ /* 0x000fe20000000a00 */
[----:B------:R-:W0:Y:S02]  /*20930*/  @P2 LDC R21, c[0x0][0xcf0] ;  /* 0x00033c00ff152b82 */ /* 0x000e240000000800 */
[----:B------:R-:W-:-:S03]  /*20940*/  IMAD.WIDE R2, R5, 0x2, R2 ;  /* 0x0000000205027825 */ /* 0x000fc600078e0202 */
[C---:B------:R-:W-:Y:S02]  /*20950*/  IADD3 R13, P4, R2.reuse, 0x1000, RZ ;  /* 0x00001000020d7810 */ /* 0x040fe40007f9e0ff */
[C---:B------:R-:W-:Y:S02]  /*20960*/  IADD3 R25, P3, R2.reuse, 0x2000, RZ ;  /* 0x0000200002197810 */ /* 0x040fe40007f7e0ff */
[----:B------:R-:W-:Y:S02]  /*20970*/  LOP3.LUT R12, R13, 0x380, RZ, 0xc0, !PT ;  /* 0x000003800d0c7812 */ /* 0x000fe400078ec0ff */
[----:B------:R-:W-:Y:S02]  /*20980*/  LOP3.LUT R24, R25, 0x380, RZ, 0xc0, !PT ;  /* 0x0000038019187812 */ /* 0x000fe400078ec0ff */
[----:B------:R-:W-:Y:S02]  /*20990*/  IADD3 R29, P1, R2, 0x3000, RZ ;  /* 0x00003000021d7810 */ /* 0x000fe40007f3e0ff */
[----:B------:R-:W-:-:S02]  /*209a0*/  SHF.R.U64 R12, R12, 0x3, RZ ;  /* 0x000000030c0c7819 */ /* 0x000fc400000012ff */
[----:B------:R-:W-:Y:S02]  /*209b0*/  SHF.R.U64 R24, R24, 0x3, RZ ;  /* 0x0000000318187819 */ /* 0x000fe400000012ff */
[----:B------:R-:W-:Y:S02]  /*209c0*/  LOP3.LUT R28, R29, 0x380, RZ, 0xc0, !PT ;  /* 0x000003801d1c7812 */ /* 0x000fe400078ec0ff */
[----:B------:R-:W-:Y:S01]  /*209d0*/  LOP3.LUT R12, R12, R13, RZ, 0x3c, !PT ;  /* 0x0000000d0c0c7212 */ /* 0x000fe200078e3cff */
[--C-:B------:R-:W-:Y:S01]  /*209e0*/  IMAD.X R13, RZ, RZ, R3.reuse, P4 ;  /* 0x000000ffff0d7224 */ /* 0x100fe200020e0603 */
[----:B------:R-:W-:Y:S01]  /*209f0*/  LOP3.LUT R24, R24, R25, RZ, 0x3c, !PT ;  /* 0x0000001918187212 */ /* 0x000fe200078e3cff */
[----:B------:R-:W-:Y:S01]  /*20a00*/  IMAD.X R25, RZ, RZ, R3, P3 ;  /* 0x000000ffff197224 */ /* 0x000fe200018e0603 */
[C---:B------:R-:W-:Y:S02]  /*20a10*/  IADD3 R33, P0, R2.reuse, 0x4000, RZ ;  /* 0x0000400002217810 */ /* 0x040fe40007f1e0ff */
[C---:B------:R-:W-:Y:S01]  /*20a20*/  IADD3 R37, P6, R2.reuse, 0x5000, RZ ;  /* 0x0000500002257810 */ /* 0x040fe20007fde0ff */
[----:B------:R-:W-:Y:S01]  /*20a30*/  UIMAD UR9, UR14, UR12, URZ ;  /* 0x0000000c0e0972a4 */ /* 0x000fe2000f8e023f */
[C---:B------:R-:W-:Y:S01]  /*20a40*/  IADD3 R41, P5, R2.reuse, 0x6000, RZ ;  /* 0x0000600002297810 */ /* 0x040fe20007fbe0ff */
[----:B------:R-:W-:Y:S01]  /*20a50*/  UIMAD.WIDE.U32 UR10, UR4, UR12, URZ ;  /* 0x0000000c040a72a5 */ /* 0x000fe2000f8e003f */
[C---:B------:R-:W-:Y:S01]  /*20a60*/  IADD3 R45, P4, R2.reuse, 0x7000, RZ ;  /* 0x00007000022d7810 */ /* 0x040fe20007f9e0ff */
[----:B------:R-:W5:Y:S01]  /*20a70*/  LD.E.128 R12, desc[UR36][R12.64] ;  /* 0x000000240c0c7980 */ /* 0x000f62000c101d00 */
[----:B------:R-:W-:-:S02]  /*20a80*/  IADD3 R49, P3, R2, 0x8000, RZ ;  /* 0x0000800002317810 */ /* 0x000fc40007f7e0ff */
[----:B------:R-:W-:Y:S01]  /*20a90*/  SHF.R.U64 R28, R28, 0x3, RZ ;  /* 0x000000031c1c7819 */ /* 0x000fe200000012ff */
[----:B------:R-:W5:Y:S01]  /*20aa0*/  LD.E.128 R24, desc[UR36][R24.64] ;  /* 0x0000002418187980 */ /* 0x000f62000c101d00 */
[----:B------:R-:W-:Y:S02]  /*20ab0*/  LOP3.LUT R32, R33, 0x380, RZ, 0xc0, !PT ;  /* 0x0000038021207812 */ /* 0x000fe400078ec0ff */
[----:B------:R-:W-:Y:S02]  /*20ac0*/  LOP3.LUT R36, R37, 0x380, RZ, 0xc0, !PT ;  /* 0x0000038025247812 */ /* 0x000fe400078ec0ff */
[----:B------:R-:W-:Y:S02]  /*20ad0*/  LOP3.LUT R40, R41, 0x380, RZ, 0xc0, !PT ;  /* 0x0000038029287812 */ /* 0x000fe400078ec0ff */
[----:B------:R-:W-:Y:S02]  /*20ae0*/  LOP3.LUT R44, R45, 0x380, RZ, 0xc0, !PT ;  /* 0x000003802d2c7812 */ /* 0x000fe400078ec0ff */
[----:B------:R-:W-:-:S02]  /*20af0*/  LOP3.LUT R48, R49, 0x380, RZ, 0xc0, !PT ;  /* 0x0000038031307812 */ /* 0x000fc400078ec0ff */
[----:B------:R-:W-:Y:S01]  /*20b00*/  LOP3.LUT R28, R28, R29, RZ, 0x3c, !PT ;  /* 0x0000001d1c1c7212 */ /* 0x000fe200078e3cff */
[----:B------:R-:W-:Y:S01]  /*20b10*/  IMAD.X R29, RZ, RZ, R3, P1 ;  /* 0x000000ffff1d7224 */ /* 0x000fe200008e0603 */
[----:B------:R-:W-:Y:S02]  /*20b20*/  IADD3 R53, P1, R2, 0x9000, RZ ;  /* 0x0000900002357810 */ /* 0x000fe40007f3e0ff */
[----:B------:R-:W-:Y:S02]  /*20b30*/  SHF.R.U64 R32, R32, 0x3, RZ ;  /* 0x0000000320207819 */ /* 0x000fe400000012ff */
[----:B------:R-:W-:Y:S02]  /*20b40*/  SHF.R.U64 R36, R36, 0x3, RZ ;  /* 0x0000000324247819 */ /* 0x000fe400000012ff */
[----:B------:R-:W-:Y:S01]  /*20b50*/  LOP3.LUT R9, R2, 0x380, RZ, 0xc0, !PT ;  /* 0x0000038002097812 */ /* 0x000fe200078ec0ff */
[----:B------:R-:W-:Y:S01]  /*20b60*/  UIMAD UR9, UR4, UR13, UR9 ;  /* 0x0000000d040972a4 */ /* 0x000fe2000f8e0209 */
[----:B------:R-:W-:Y:S01]  /*20b70*/  SHF.R.U64 R40, R40, 0x3, RZ ;  /* 0x0000000328287819 */ /* 0x000fe200000012ff */
[----:B------:R-:W5:Y:S01]  /*20b80*/  LD.E.128 R28, desc[UR36][R28.64] ;  /* 0x000000241c1c7980 */ /* 0x000f62000c101d00 */
[----:B------:R-:W-:Y:S01]  /*20b90*/  SHF.R.U64 R44, R44, 0x3, RZ ;  /* 0x000000032c2c7819 */ /* 0x000fe200000012ff */
[----:B------:R-:W-:Y:S01]  /*20ba0*/  ULDC.64 UR12, c[0x0][0xbe8] ;  /* 0x0002fa00000c7ab9 */ /* 0x000fe20000000a00 */
[----:B------:R-:W-:-:S02]  /*20bb0*/  SHF.R.U64 R48, R48, 0x3, RZ ;  /* 0x0000000330307819 */ /* 0x000fc400000012ff */
        /* <DEDUP_REMOVED lines=13> */
[----:B------:R-:W-:Y:S01]  /*20c90*/  UIADD3 UR11, UR11, UR9, URZ ;  /* 0x000000090b0b7290 */ /* 0x000fe2000fffe03f */
[C---:B------:R-:W-:Y:S01]  /*20ca0*/  IADD3 R61, P6, R2.reuse, 0xb000, RZ ;  /* 0x0000b000023d7810 */ /* 0x040fe20007fde0ff */
[----:B------:R-:W-:Y:S01]  /*20cb0*/  USHF.R.S32.HI UR4, URZ, 0x1f, UR8 ;  /* 0x0000001f3f047899 */ /* 0x000fe20008011408 */
[C---:B------:R-:W-:Y:S01]  /*20cc0*/  IADD3 R65, P5, R2.reuse, 0xc000, RZ ;  /* 0x0000c00002417810 */ /* 0x040fe20007fbe0ff */
[----:B------:R-:W5:Y:S01]  /*20cd0*/  LD.E.128 R32, desc[UR36][R32.64] ;  /* 0x0000002420207980 */ /* 0x000f62000c101d00 */
[C---:B------:R-:W-:Y:S02]  /*20ce0*/  IADD3 R69, P4, R2.reuse, 0xd000, RZ ;  /* 0x0000d00002457810 */ /* 0x040fe40007f9e0ff */
        /* <DEDUP_REMOVED lines=11> */
[----:B------:R-:W-:Y:S01]  /*20da0*/  LOP3.LUT R52, R52, R53, RZ, 0x3c, !PT ;  /* 0x0000003534347212 */ /* 0x000fe200078e3cff */
[----:B------:R-:W-:Y:S01]  /*20db0*/  IMAD.X R53, RZ, RZ, R3, P1 ;  /* 0x000000ffff357224 */ /* 0x000fe200008e0603 */
[----:B------:R-:W-:-:S02]  /*20dc0*/  IADD3 R5, P1, R2, 0xf000, RZ ;  /* 0x0000f00002057810 */ /* 0x000fc40007f3e0ff */
[----:B------:R-:W-:Y:S02]  /*20dd0*/  SHF.R.U64 R56, R56, 0x3, RZ ;  /* 0x0000000338387819 */ /* 0x000fe400000012ff */
[----:B------:R-:W-:Y:S01]  /*20de0*/  SHF.R.U64 R60, R60, 0x3, RZ ;  /* 0x000000033c3c7819 */ /* 0x000fe200000012ff */
[----:B------:R-:W-:Y:S01]  /*20df0*/  IMAD.X R77, RZ, RZ, R3, P1 ;  /* 0x000000ffff4d7224 */ /* 0x000fe200008e0603 */
[----:B------:R-:W-:Y:S01]  /*20e00*/  SHF.R.U64 R64, R64, 0x3, RZ ;  /* 0x0000000340407819 */ /* 0x000fe200000012ff */
[----:B------:R-:W-:Y:S01]  /*20e10*/  UIMAD.WIDE.U32 UR10, UR60, UR12, UR10 ;  /* 0x0000000c3c0a72a5 */ /* 0x000fe2000f8e000a */
[----:B------:R-:W-:Y:S01]  /*20e20*/  SHF.R.U64 R68, R68, 0x3, RZ ;  /* 0x0000000344447819 */ /* 0x000fe200000012ff */
[----:B------:R-:W5:Y:S01]  /*20e30*/  LD.E.128 R52, desc[UR36][R52.64] ;  /* 0x0000002434347980 */ /* 0x000f62000c101d00 */
[----:B------:R-:W-:Y:S02]  /*20e40*/  SHF.R.U64 R72, R72, 0x3, RZ ;  /* 0x0000000348487819 */ /* 0x000fe400000012ff */
[----:B------:R-:W-:-:S02]  /*20e50*/  LOP3.LUT R2, R9, R2, RZ, 0x3c, !PT ;  /* 0x0000000209027212 */ /* 0x000fc400078e3cff */
        /* <DEDUP_REMOVED lines=10> */
[----:B------:R1:W5:Y:S01]  /*20f00*/  LD.E.128 R8, desc[UR36][R2.64] ;  /* 0x0000002402087980 */ /* 0x000362000c101d00 */
[----:B------:R-:W-:Y:S01]  /*20f10*/  LOP3.LUT R4, R5, 0x380, RZ, 0xc0, !PT ;  /* 0x0000038005047812 */ /* 0x000fe200078ec0ff */
[----:B------:R-:W-:-:S02]  /*20f20*/  UIMAD UR11, UR60, UR13, UR11 ;  /* 0x0000000d3c0b72a4 */ /* 0x000fc4000f8e020b */
[----:B------:R-:W5:Y:S01]  /*20f30*/  LD.E.128 R56, desc[UR36][R56.64] ;  /* 0x0000002438387980 */ /* 0x000f62000c101d00 */
[----:B------:R-:W-:Y:S01]  /*20f40*/  SHF.R.U64 R4, R4, 0x3, RZ ;  /* 0x0000000304047819 */ /* 0x000fe200000012ff */
[----:B------:R-:W-:Y:S02]  /*20f50*/  ULDC.64 UR12, c[0x0][0xbf0] ;  /* 0x0002fc00000c7ab9 */ /* 0x000fe40000000a00 */
[----:B------:R-:W5:Y:S01]  /*20f60*/  LD.E.128 R60, desc[UR36][R60.64] ;  /* 0x000000243c3c7980 */ /* 0x000f62000c101d00 */
[----:B-1----:R-:W1:Y:S01]  /*20f70*/  @P2 LDC R3, c[0x0][0xcec] ;  /* 0x00033b00ff032b82 */ /* 0x002e620000000800 */
[----:B------:R-:W-:Y:S01]  /*20f80*/  IMAD R2, R218, 0x20, R215 ;  /* 0x00000020da027824 */ /* 0x000fe200078e02d7 */
[----:B------:R-:W-:Y:S01]  /*20f90*/  LOP3.LUT R76, R4, R5, RZ, 0x3c, !PT ;  /* 0x00000005044c7212 */ /* 0x000fe200078e3cff */
[----:B------:R-:W5:Y:S02]  /*20fa0*/  LD.E.128 R64, desc[UR36][R64.64] ;  /* 0x0000002440407980 */ /* 0x000f64000c101d00 */
[----:B------:R-:W-:Y:S01]  /*20fb0*/  VIADD R80, R2, UR58 ;  /* 0x0000003a02507c36 */ /* 0x000fe20008000000 */
[----:B------:R-:W-:Y:S01]  /*20fc0*/  UIMAD UR4, UR4, UR12, URZ ;  /* 0x0000000c040472a4 */ /* 0x000fe2000f8e023f */
[----:B------:R-:W5:Y:S02]  /*20fd0*/  LD.E.128 R68, desc[UR36][R68.64] ;  /* 0x0000002444447980 */ /* 0x000f64000c101d00 */
[----:B------:R-:W-:Y:S01]  /*20fe0*/  IMAD.MOV.U32 R5, RZ, RZ, R80 ;  /* 0x000000ffff057224 */ /* 0x000fe200078e0050 */
[----:B------:R-:W-:Y:S01]  /*20ff0*/  UIMAD UR4, UR8, UR13, UR4 ;  /* 0x0000000d080472a4 */ /* 0x000fe2000f8e0204 */
[----:B------:R-:W5:Y:S01]  /*21000*/  LD.E.128 R72, desc[UR36][R72.64] ;  /* 0x0000002448487980 */ /* 0x000f62000c101d00 */
[----:B------:R-:W-:-:S03]  /*21010*/  UIMAD.WIDE.U32 UR8, UR8, UR12, UR10 ;  /* 0x0000000c080872a5 */ /* 0x000fc6000f8e000a */
[----:B------:R-:W-:Y:S01]  /*21020*/  ULDC.64 UR10, c[0x0][0xbe0] ;  /* 0x0002f800000a7ab9 */ /* 0x000fe20000000a00 */
[----:B------:R-:W5:Y:S01]  /*21030*/  LD.E.128 R76, desc[UR36][R76.64] ;  /* 0x000000244c4c7980 */ /* 0x000f62000c101d00 */
[----:B-1----:R-:W-:Y:S01]  /*21040*/  @P2 IMAD.HI.U32 R2, R80, R3, RZ ;  /* 0x0000000350022227 */ /* 0x002fe200078e00ff */
[----:B------:R-:W-:Y:S01]  /*21050*/  UIADD3 UR4, UR9, UR4, URZ ;  /* 0x0000000409047290 */ /* 0x000fe2000fffe03f */
[----:B------:R-:W-:Y:S01]  /*21060*/  @!PT LDS RZ, [RZ] ;  /* 0x00000000fffff984 */ /* 0x000fe20000000800 */
[----:B------:R-:W-:Y:S01]  /*21070*/  @!PT LDS RZ, [RZ] ;  /* 0x00000000fffff984 */ /* 0x000fe20000000800 */
[----:B------:R-:W-:Y:S01]  /*21080*/  @!PT LDS RZ, [RZ] ;  /* 0x00000000fffff984 */ /* 0x000fe20000000800 */
[----:B------:R-:W-:Y:S01]  /*21090*/  @!PT LDS RZ, [RZ] ;  /* 0x00000000fffff984 */ /* 0x000fe20000000800 */
[----:B------:R1:W-:Y:S06]  /*210a0*/  MEMBAR.ALL.CTA ;  /* 0x0000000000007992 */ /* 0x0003ec0000008000 */
[----:B-1----:R-:W1:Y:S01]  /*210b0*/  FENCE.VIEW.ASYNC.S ;  /* 0x00000000000073c6 */ /* 0x002e620000000000 */
[----:B0-----:R-:W-:-:S04]  /*210c0*/  @P2 SHF.R.U32.HI R5, RZ, R21, R2 ;  /* 0x00000015ff052219 */ /* 0x001fc80000011602 */
[--C-:B------:R-:W-:Y:S01]  /*210d0*/  SHF.R.S32.HI R4, RZ, 0x1f, R5.reuse ;  /* 0x0000001fff047819 */ /* 0x100fe20000011405 */
[----:B------:R-:W-:Y:S02]  /*210e0*/  IMAD.MOV R21, RZ, RZ, -R5 ;  /* 0x000000ffff157224 */ /* 0x000fe400078e0a05 */
[----:B------:R-:W-:Y:S02]  /*210f0*/  IMAD.U32 R3, RZ, RZ, UR9 ;  /* 0x00000009ff037e24 */ /* 0x000fe4000f8e00ff */
[----:B------:R-:W-:Y:S02]  /*21100*/  IMAD R4, R4, UR10, RZ ;  /* 0x0000000a04047c24 */ /* 0x000fe4000f8e02ff */
[----:B------:R-:W-:Y:S02]  /*21110*/  IMAD R21, R20, R21, R80 ;  /* 0x0000001514157224 */ /* 0x000fe400078e0250 */
[----:B------:R-:W-:Y:S01]  /*21120*/  IMAD.U32 R2, RZ, RZ, UR8 ;  /* 0x00000008ff027e24 */ /* 0x000fe2000f8e00ff */
[----:B------:R-:W-:Y:S01]  /*21130*/  ULDC.64 UR8, c[0x0][0xbd8] ;  /* 0x0002f60000087ab9 */ /* 0x000fe20000000a00 */
[----:B------:R-:W-:-:S02]  /*21140*/  IMAD.U32 R3, RZ, RZ, UR4 ;  /* 0x00000004ff037e24 */ /* 0x000fc4000f8e00ff */
[C---:B------:R-:W-:Y:S01]  /*21150*/  IMAD R81, R5.reuse, UR11, R4 ;  /* 0x0000000b05517c24 */ /* 0x040fe2000f8e0204 */
[----:B------:R-:W-:Y:S01]  /*21160*/  SHF.R.S32.HI R4, RZ, 0x1f, R21 ;  /* 0x0000001fff047819 */ /* 0x000fe20000011415 */
[----:B------:R-:W-:-:S04]  /*21170*/  IMAD.WIDE.U32 R2, R5, UR10, R2 ;  /* 0x0000000a05027c25 */ /* 0x000fc8000f8e0002 */
[----:B------:R-:W-:Y:S02]  /*21180*/  IMAD.IADD R3, R3, 0x1, R81 ;  /* 0x0000000103037824 */ /* 0x000fe400078e0251 */
[----:B------:R-:W-:Y:S02]  /*21190*/  IMAD R4, R4, UR8, RZ ;  /* 0x0000000804047c24 */ /* 0x000fe4000f8e02ff */
[----:B------:R-:W-:Y:S02]  /*211a0*/  VIADD R85, R215, UR58 ;  /* 0x0000003ad7557c36 */ /* 0x000fe40008000000 */
[C---:B------:R-:W-:Y:S02]  /*211b0*/  IMAD R81, R21.reuse, UR9, R4 ;  /* 0x0000000915517c24 */ /* 0x040fe4000f8e0204 */
[----:B------:R-:W-:Y:S01]  /*211c0*/  IMAD.WIDE.U32 R2, R21, UR8, R2 ;  /* 0x0000000815027c25 */ /* 0x000fe2000f8e0002 */
[----:B------:R-:W-:Y:S01]  /*211d0*/  ISETP.GE.AND P2, PT, R85, R6, PT ;  /* 0x000000065500720c */ /* 0x000fe20003f46270 */
[----:B------:R-:W-:-:S02]  /*211e0*/  ULDC.64 UR8, c[0x0][0xb80] ;  /* 0x0002e00000087ab9 */ /* 0x000fc40000000a00 */
[----:B------:R-:W-:Y:S01]  /*211f0*/  VIADD R0, R0, 0x32420 ;  /* 0x0003242000007836 */ /* 0x000fe20000000000 */
[C---:B------:R-:W-:Y:S01]  /*21200*/  LEA R82, P3, R2.reuse, UR8, 0x1 ;  /* 0x0000000802527c11 */ /* 0x040fe2000f8608ff */
[----:B------:R-:W-:Y:S02]  /*21210*/  IMAD.IADD R3, R3, 0x1, R81 ;  /* 0x0000000103037824 */ /* 0x000fe400078e0251 */
[----:B------:R-:W-:Y:S01]  /*21220*/  VIADD R5, R85, 0x20 ;  /* 0x0000002055057836 */ /* 0x000fe20000000000 */
[----:B------:R-:W-:Y:S02]  /*21230*/  PRMT R0, RZ, 0x654, R0 ;  /* 0x00000654ff007816 */ /* 0x000fe40000000000 */
[----:B------:R-:W-:Y:S02]  /*21240*/  LEA.HI.X R83, R2, UR9, R3, 0x1, P3 ;  /* 0x0000000902537c11 */ /* 0x000fe400098f0c03 */
[-C--:B------:R-:W-:Y:S01]  /*21250*/  ISETP.GE.AND P1, PT, R5, R6.reuse, PT ;  /* 0x000000060500720c */ /* 0x080fe20003f26270 */
[----:B------:R-:W-:Y:S01]  /*21260*/  VIADD R5, R85, 0x40 ;  /* 0x0000004055057836 */ /* 0x000fe20000000000 */
[----:B-1----:R0:W-:Y:S01]  /*21270*/  SYNCS.ARRIVE.TRANS64.RED.A1T0 RZ, [R0+URZ], RZ ;  /* 0x000000ff00ff79a7 */ /* 0x0021e2000810043f */
[----:B------:R1:W2:Y:S01]  /*21280*/  SHFL.IDX PT, R80, R82, RZ, 0x181f ;  /* 0x00181fff52507589 */ /* 0x0002a200000e0000 */
[----:B------:R-:W-:Y:S02]  /*21290*/  BSSY B1, `(.L_x_3542) ;  /* 0x0000015000017945 */ /* 0x000fe40003800000 */
[----:B------:R-:W-:Y:S01]  /*212a0*/  ISETP.GE.AND P0, PT, R5, R6, PT ;  /* 0x000000060500720c */ /* 0x000fe20003f06270 */
[----:B0-----:R1:W0:Y:S01]  /*212b0*/  SHFL.IDX PT, R0, R83, RZ, 0x181f ;  /* 0x00181fff53007589 */ /* 0x00122200000e0000 */
[----:B------:R-:W-:Y:S11]  /*212c0*/  @P2 BRA `(.L_x_3543) ;  /* 0x0000000000442947 */ /* 0x000ff60003800000 */
[----:B------:R-:W-:Y:S02]  /*212d0*/  ULDC UR4, c[0x0][0xbc8] ;  /* 0x0002f20000047ab9 */ /* 0x000fe40000000800 */
[----:B------:R-:W-:Y:S02]  /*212e0*/  ISETP.GE.AND P5, PT, R18, UR4, PT ;  /* 0x0000000412007c0c */ /* 0x000fe4000bfa6270 */
[----:B------:R-:W-:Y:S02]  /*212f0*/  ISETP.GE.AND P4, PT, R176, UR4, PT ;  /* 0x00000004b0007c0c */ /* 0x000fe4000bf86270 */
[----:B------:R-:W-:Y:S02]  /*21300*/  ISETP.GE.AND P3, PT, R19, UR4, PT ;  /* 0x0000000413007c0c */ /* 0x000fe4000bf66270 */
[----:B------:R-:W-:-:S07]  /*21310*/  ISETP.GE.AND P2, PT, R177, UR4, PT ;  /* 0x00000004b1007c0c */ /* 0x000fce000bf46270 */
[----:B--2---:R-:W-:-:S04]  /*21320*/  @!P5 LEA R2, P6, R18, R80, 0x1 ;  /* 0x000000501202d211 */ /* 0x004fc800078c08ff */
[----:B0-----:R-:W-:Y:S02]  /*21330*/  @!P5 LEA.HI.X R3, R18, R0, R183, 0x1, P6 ;  /* 0x000000001203d211 */ /* 0x001fe400030f0cb7 */
        /* <DEDUP_REMOVED lines=10> */
.L_x_3543:
[----:B------:R-:W-:Y:S05]  /*213e0*/  BSYNC B1 ;  /* 0x0000000000017941 */ /* 0x000fea0003800000 */
.L_x_3542:
[----:B0-----:R0:W4:Y:S01]  /*213f0*/  SHFL.IDX PT, R0, R83, 0x1, 0x181f ;  /* 0x00381f0053007f89 */ /* 0x00112200000e0000 */
[----:B------:R-:W-:Y:S03]  /*21400*/  BSSY B1, `(.L_x_3544) ;  /* 0x0000014000017945 */ /* 0x000fe60003800000 */
[----:B---3-5:R0:W3:Y:S01]  /*21410*/  SHFL.IDX PT, R10, R82, 0x1, 0x181f ;  /* 0x00381f00520a7f89 */ /* 0x0280e200000e0000 */
[----:B------:R-:W-:Y:S05]  /*21420*/  @P1 BRA `(.L_x_3545) ;  /* 0x0000000000441947 */ /* 0x000fea0003800000 */
[----:B------:R-:W-:Y:S02]  /*21430*/  ULDC UR4, c[0x0][0xbc8] ;  /* 0x0002f20000047ab9 */ /* 0x000fe40000000800 */
[----:B------:R-:W-:Y:S02]  /*21440*/  ISETP.GE.AND P4, PT, R18, UR4, PT ;  /* 0x0000000412007c0c */ /* 0x000fe4000bf86270 */
[----:B------:R-:W-:Y:S02]  /*21450*/  ISETP.GE.AND P3, PT, R176, UR4, PT ;  /* 0x00000004b0007c0c */ /* 0x000fe4000bf66270 */
[----:B------:R-:W-:Y:S02]  /*21460*/  ISETP.GE.AND P2, PT, R19, UR4, PT ;  /* 0x0000000413007c0c */ /* 0x000fe4000bf46270 */
[----:B------:R-:W-:-:S07]  /*21470*/  ISETP.GE.AND P1, PT, R177, UR4, PT ;  /* 0x00000004b1007c0c */ /* 0x000fce000bf26270 */
[-C--:B---3--:R-:W-:Y:S02]  /*21480*/  @!P4 LEA R2, P6, R18, R10.reuse, 0x1 ;  /* 0x0000000a1202c211 */ /* 0x088fe400078c08ff */
[----:B------:R-:W-:Y:S02]  /*21490*/  @!P3 LEA R4, P5, R176, R10, 0x1 ;  /* 0x0000000ab004b211 */ /* 0x000fe400078a08ff */
[----:B----4-:R-:W-:Y:S02]  /*214a0*/  @!P4 LEA.HI.X R3, R18, R0, R183, 0x1, P6 ;  /* 0x000000001203c211 */ /* 0x010fe400030f0cb7 */
        /* <DEDUP_REMOVED lines=9> */
.L_x_3545:
[----:B------:R-:W-:Y:S05]  /*21540*/  BSYNC B1 ;  /* 0x0000000000017941 */ /* 0x000fea0003800000 */
.L_x_3544:
[----:B----4-:R4:W0:Y:S01]  /*21550*/  SHFL.IDX PT, R0, R83, 0x2, 0x181f ;  /* 0x00581f0053007f89 */ /* 0x01082200000e0000 */
[----:B------:R-:W-:Y:S03]  /*21560*/  BSSY B1, `(.L_x_3546) ;  /* 0x0000014000017945 */ /* 0x000fe60003800000 */
[----:B---3--:R4:W3:Y:S01]  /*21570*/  SHFL.IDX PT, R10, R82, 0x2, 0x181f ;  /* 0x00581f00520a7f89 */ /* 0x0088e200000e0000 */
[----:B------:R-:W-:Y:S05]  /*21580*/  @P0 BRA `(.L_x_3547) ;  /* 0x0000000000440947 */ /* 0x000fea0003800000 */
[----:B------:R-:W-:Y:S02]  /*21590*/  ULDC UR4, c[0x0][0xbc8] ;  /* 0x0002f20000047ab9 */ /* 0x000fe40000000800 */
[----:B------:R-:W-:Y:S02]  /*215a0*/  ISETP.GE.AND P3, PT, R18, UR4, PT ;  /* 0x0000000412007c0c */ /* 0x000fe4000bf66270 */
[----:B------:R-:W-:Y:S02]  /*215b0*/  ISETP.GE.AND P2, PT, R176, UR4, PT ;  /* 0x00000004b0007c0c */ /* 0x000fe4000bf46270 */
[----:B------:R-:W-:Y:S02]  /*215c0*/  ISETP.GE.AND P1, PT, R19, UR4, PT ;  /* 0x0000000413007c0c */ /* 0x000fe4000bf26270 */
[----:B------:R-:W-:-:S07]  /*215d0*/  ISETP.GE.AND P0, PT, R177, UR4, PT ;  /* 0x00000004b1007c0c */ /* 0x000fce000bf06270 */
[-C--:B---3--:R-:W-:Y:S02]  /*215e0*/  @!P3 LEA R2, P6, R18, R10.reuse, 0x1 ;  /* 0x0000000a1202b211 */ /* 0x088fe400078c08ff */
[-C--:B------:R-:W-:Y:S02]  /*215f0*/  @!P2 LEA R4, P5, R176, R10.reuse, 0x1 ;  /* 0x0000000ab004a211 */ /* 0x080fe400078a08ff */
[----:B------:R-:W-:Y:S02]  /*21600*/  @!P1 LEA R8, P4, R19, R10, 0x1 ;  /* 0x0000000a13089211 */ /* 0x000fe400078808ff */
[----:B0-----:R-:W-:Y:S02]  /*21610*/  @!P3 LEA.HI.X R3, R18, R0, R183, 0x1, P6 ;  /* 0x000000001203b211 */ /* 0x001fe400030f0cb7 */
        /* <DEDUP_REMOVED lines=8> */
.L_x_3547:
[----:B------:R-:W-:Y:S05]  /*216a0*/  BSYNC B1 ;  /* 0x0000000000017941 */ /* 0x000fea0003800000 */
.L_x_3546:
[----:B0-----:R-:W-:Y:S01]  /*216b0*/  VIADD R3, R85, 0x60 ;  /* 0x0000006055037836 */ /* 0x001fe20000000000 */
[----:B-1--4-:R-:W0:Y:S04]  /*216c0*/  SHFL.IDX PT, R83, R83, 0x3, 0x181f ;  /* 0x00781f0053537f89 */ /* 0x012e2800000e0000 */
[----:B------:R-:W-:Y:S01]  /*216d0*/  ISETP.GE.AND P0, PT, R3, R6, PT ;  /* 0x000000060300720c */ /* 0x000fe20003f06270 */
[----:B------:R-:W1:-:S12]  /*216e0*/  SHFL.IDX PT, R82, R82, 0x3, 0x181f ;  /* 0x00781f0052527f89 */ /* 0x000e5800000e0000 */
[----:B------:R-:W-:Y:S05]  /*216f0*/  @P0 BRA `(.L_x_3548) ;  /* 0x0000002800400947 */ /* 0x000fea0003800000 */
[----:B------:R-:W-:Y:S02]  /*21700*/  ULDC UR4, c[0x0][0xbc8] ;  /* 0x0002f20000047ab9 */ /* 0x000fe40000000800 */
[----:B------:R-:W-:Y:S02]  /*21710*/  ISETP.GE.AND P3, PT, R18, UR4, PT ;  /* 0x0000000412007c0c */ /* 0x000fe4000bf66270 */
[----:B------:R-:W-:Y:S02]  /*21720*/  ISETP.GE.AND P4, PT, R176, UR4, PT ;  /* 0x00000004b0007c0c */ /* 0x000fe4000bf86270 */
[----:B------:R-:W-:-:S09]  /*21730*/  ISETP.GE.AND P5, PT, R19, UR4, PT ;  /* 0x0000000413007c0c */ /* 0x000fd2000bfa6270 */
[-C--:B-1----:R-:W-:Y:S02]  /*21740*/  @!P3 LEA R2, P0, R18, R82.reuse, 0x1 ;  /* 0x000000521202b211 */ /* 0x082fe400078008ff */
[-C--:B------:R-:W-:Y:S02]  /*21750*/  @!P4 LEA R4, P1, R176, R82.reuse, 0x1 ;  /* 0x00000052b004c211 */ /* 0x080fe400078208ff */
[C---:B------:R-:W-:Y:S02]  /*21760*/  @!P5 LEA R8, P2, R19.reuse, R82, 0x1 ;  /* 0x000000521308d211 */ /* 0x040fe400078408ff */
[-C--:B0-----:R-:W-:Y:S02]  /*21770*/  @!P3 LEA.HI.X R3, R18, R83.reuse, R183, 0x1, P0 ;  /* 0x000000531203b211 */ /* 0x081fe400000f0cb7 */
[-C--:B------:R-:W-:Y:S02]  /*21780*/  @!P4 LEA.HI.X R5, R176, R83.reuse, R182, 0x1, P1 ;  /* 0x00000053b005c211 */ /* 0x080fe400008f0cb6 */
[----:B------:R-:W-:Y:S01]  /*21790*/  @!P5 LEA.HI.X R9, R19, R83, R181, 0x1, P2 ;  /* 0x000000531309d211 */ /* 0x000fe200010f0cb5 */
        /* <DEDUP_REMOVED lines=9> */
.L_x_3541:
[----:B------:R1:W5:Y:S01]  /*21830*/  LDL R50, [R1+0x4ac] ;  /* 0x0004ac0001327983 */ /* 0x0003620000100800 */
[----:B------:R-:W-:Y:S01]  /*21840*/  ULDC.64 UR12, c[0x0][0xc08] ;  /* 0x00030200000c7ab9 */ /* 0x000fe20000000a00 */
[----:B------:R-:W2:Y:S02]  /*21850*/  @P2 LDC R2, c[0x0][0xcec] ;  /* 0x00033b00ff022b82 */ /* 0x000ea40000000800 */
[----:B------:R1:W5:Y:S04]  /*21860*/  LDL R49, [R1+0x4a8] ;  /* 0x0004a80001317983 */ /* 0x0003680000100800 */
        /* <DEDUP_REMOVED lines=24> */
[----:B------:R1:W5:Y:S01]  /*219f0*/  LDL R24, [R1+0x444] ;  /* 0x0004440001187983 */ /* 0x0003620000100800 */
[----:B------:R-:W-:Y:S01]  /*21a00*/  UIMAD UR9, UR14, UR12, URZ ;  /* 0x0000000c0e0972a4 */ /* 0x000fe2000f8e023f */
[----:B------:R-:W3:Y:S01]  /*21a10*/  @P2 LDC R3, c[0x0][0xcf0] ;  /* 0x00033c00ff032b82 */ /* 0x000ee20000000800 */
[----:B------:R-:W-:Y:S01]  /*21a20*/  UIMAD.WIDE.U32 UR10, UR4, UR12, URZ ;  /* 0x0000000c040a72a5 */ /* 0x000fe2000f8e003f */
[----:B--2---:R-:W-:Y:S01]  /*21a30*/  @P2 IMAD.HI.U32 R2, R21, R2, RZ ;  /* 0x0000000215022227 */ /* 0x004fe200078e00ff */
[----:B------:R-:W-:Y:S01]  /*21a40*/  UIMAD UR9, UR4, UR13, UR9 ;  /* 0x0000000d040972a4 */ /* 0x000fe2000f8e0209 */
[----:B------:R-:W-:Y:S01]  /*21a50*/  BSSY B1, `(.L_x_3549) ;  /* 0x00000ca000017945 */ /* 0x000fe20003800000 */
[----:B------:R-:W-:Y:S01]  /*21a60*/  USHF.R.S32.HI UR4, URZ, 0x1f, UR8 ;  /* 0x0000001f3f047899 */ /* 0x000fe20008011408 */
[----:B0-----:R-:W-:Y:S01]  /*21a70*/  IMAD.MOV.U32 R5, RZ, RZ, R21 ;  /* 0x000000ffff057224 */ /* 0x001fe200078e0015 */
[----:B------:R-:W-:Y:S01]  /*21a80*/  UIADD3 UR11, UR11, UR9, URZ ;  /* 0x000000090b0b7290 */ /* 0x000fe2000fffe03f */
[----:B------:R-:W-:-:S03]  /*21a90*/  ULDC.64 UR12, c[0x0][0xc38] ;  /* 0x00030e00000c7ab9 */ /* 0x000fc60000000a00 */
[----:B------:R-:W-:-:S04]  /*21aa0*/  UIMAD.WIDE.U32 UR10, UR60, UR12, UR10 ;  /* 0x0000000c3c0a72a5 */ /* 0x000fc8000f8e000a */
[----:B------:R-:W-:-:S03]  /*21ab0*/  UIMAD UR11, UR60, UR13, UR11 ;  /* 0x0000000d3c0b72a4 */ /* 0x000fc6000f8e020b */
[----:B------:R-:W-:Y:S02]  /*21ac0*/  ULDC.64 UR12, c[0x0][0xc40] ;  /* 0x00031000000c7ab9 */ /* 0x000fe40000000a00 */
[----:B------:R-:W-:-:S04]  /*21ad0*/  UIMAD UR4, UR4, UR12, URZ ;  /* 0x0000000c040472a4 */ /* 0x000fc8000f8e023f */
[----:B------:R-:W-:Y:S01]  /*21ae0*/  UIMAD UR4, UR8, UR13, UR4 ;  /* 0x0000000d080472a4 */ /* 0x000fe2000f8e0204 */
[----:B---3--:R-:W-:Y:S01]  /*21af0*/  @P2 SHF.R.U32.HI R5, RZ, R3, R2 ;  /* 0x00000003ff052219 */ /* 0x008fe20000011602 */
[----:B------:R-:W-:-:S03]  /*21b00*/  UIMAD.WIDE.U32 UR8, UR8, UR12, UR10 ;  /* 0x0000000c080872a5 */ /* 0x000fc6000f8e000a */
[----:B------:R-:W-:Y:S01]  /*21b10*/  ULDC.64 UR10, c[0x0][0xc48] ;  /* 0x00031200000a7ab9 */ /* 0x000fe20000000a00 */
[----:B------:R-:W-:Y:S01]  /*21b20*/  UIADD3 UR9, UR9, UR4, URZ ;  /* 0x0000000409097290 */ /* 0x000fe2000fffe03f */
[--C-:B------:R-:W-:Y:S01]  /*21b30*/  SHF.R.S32.HI R2, RZ, 0x1f, R5.reuse ;  /* 0x0000001fff027819 */ /* 0x100fe20000011405 */
[----:B------:R-:W-:Y:S02]  /*21b40*/  IMAD.MOV R9, RZ, RZ, -R5 ;  /* 0x000000ffff097224 */ /* 0x000fe400078e0a05 */
[----:B------:R-:W-:Y:S02]  /*21b50*/  UIMAD.WIDE.U32 UR8, UR61, UR10, UR8 ;  /* 0x0000000a3d0872a5 */ /* 0x000fe4000f8e0008 */
[----:B------:R-:W-:Y:S02]  /*21b60*/  IMAD R9, R20, R9, R21 ;  /* 0x0000000914097224 */ /* 0x000fe400078e0215 */
[----:B------:R-:W-:Y:S02]  /*21b70*/  UIMAD UR61, UR61, UR11, UR9 ;  /* 0x0000000b3d3d72a4 */ /* 0x000fe4000f8e0209 */
[----:B------:R-:W-:Y:S01]  /*21b80*/  IMAD.U32 R3, RZ, RZ, UR9 ;  /* 0x00000009ff037e24 */ /* 0x000fe2000f8e00ff */
[----:B------:R-:W-:-:S02]  /*21b90*/  ULDC.64 UR10, c[0x0][0xc30] ;  /* 0x00030c00000a7ab9 */ /* 0x000fc40000000a00 */
[----:B------:R-:W-:Y:S02]  /*21ba0*/  IMAD R4, R2, UR10, RZ ;  /* 0x0000000a02047c24 */ /* 0x000fe4000f8e02ff */
[----:B------:R-:W-:Y:S01]  /*21bb0*/  IMAD.U32 R2, RZ, RZ, UR8 ;  /* 0x00000008ff027e24 */ /* 0x000fe2000f8e00ff */
[----:B------:R-:W-:Y:S01]  /*21bc0*/  ULDC.64 UR8, c[0x0][0xc28] ;  /* 0x00030a0000087ab9 */ /* 0x000fe20000000a00 */
[----:B------:R-:W-:Y:S02]  /*21bd0*/  IMAD.U32 R3, RZ, RZ, UR61 ;  /* 0x0000003dff037e24 */ /* 0x000fe4000f8e00ff */
[C---:B------:R-:W-:Y:S01]  /*21be0*/  IMAD R11, R5.reuse, UR11, R4 ;  /* 0x0000000b050b7c24 */ /* 0x040fe2000f8e0204 */
[----:B------:R-:W-:Y:S01]  /*21bf0*/  SHF.R.S32.HI R4, RZ, 0x1f, R9 ;  /* 0x0000001fff047819 */ /* 0x000fe20000011409 */
[----:B------:R-:W-:-:S04]  /*21c00*/  IMAD.WIDE.U32 R2, R5, UR10, R2 ;  /* 0x0000000a05027c25 */ /* 0x000fc8000f8e0002 */
[----:B------:R-:W-:Y:S02]  /*21c10*/  IMAD R4, R4, UR8, RZ ;  /* 0x0000000804047c24 */ /* 0x000fe4000f8e02ff */
[----:B------:R-:W-:Y:S02]  /*21c20*/  IMAD.IADD R3, R3, 0x1, R11 ;  /* 0x0000000103037824 */ /* 0x000fe400078e020b */
[C---:B------:R-:W-:Y:S02]  /*21c30*/  IMAD R5, R9.reuse, UR9, R4 ;  /* 0x0000000909057c24 */ /* 0x040fe4000f8e0204 */
[----:B------:R-:W-:Y:S01]  /*21c40*/  IMAD.WIDE.U32 R2, R9, UR8, R2 ;  /* 0x0000000809027c25 */ /* 0x000fe2000f8e0002 */
[----:B------:R-:W-:-:S03]  /*21c50*/  ULDC.64 UR8, c[0x0][0xc00] ;  /* 0x0003000000087ab9 */ /* 0x000fc60000000a00 */
[----:B------:R-:W-:Y:S01]  /*21c60*/  VIADD R4, R0, 0x32420 ;  /* 0x0003242000047836 */ /* 0x000fe20000000000 */
[----:B------:R-:W-:Y:S01]  /*21c70*/  LEA R0, P1, R2, UR8, 0x2 ;  /* 0x0000000802007c11 */ /* 0x000fe2000f8210ff */
[----:B------:R-:W-:-:S03]  /*21c80*/  IMAD.IADD R3, R3, 0x1, R5 ;  /* 0x0000000103037824 */ /* 0x000fc600078e0205 */
[----:B------:R-:W-:Y:S01]  /*21c90*/  PRMT R4, RZ, 0x654, R4 ;  /* 0x00000654ff047816 */ /* 0x000fe20000000004 */
[----:B------:R1:W0:Y:S01]  /*21ca0*/  SHFL.IDX PT, R10, R0, RZ, 0x1c1f ;  /* 0x001c1fff000a7589 */ /* 0x00022200000e0000 */
[----:B------:R-:W-:Y:S02]  /*21cb0*/  LEA.HI.X R6, R2, UR9, R3, 0x2, P1 ;  /* 0x0000000902067c11 */ /* 0x000fe400088f1403 */
[----:B------:R1:W-:Y:S03]  /*21cc0*/  SYNCS.ARRIVE.TRANS64.RED.A1T0 RZ, [R4+URZ], RZ ;  /* 0x000000ff04ff79a7 */ /* 0x0003e6000810043f */
[----:B------:R1:W2:Y:S01]  /*21cd0*/  SHFL.IDX PT, R11, R6, RZ, 0x1c1f ;  /* 0x001c1fff060b7589 */ /* 0x0002a200000e0000 */
[----:B------:R-:W-:Y:S05]  /*21ce0*/  @P3 BRA `(.L_x_3550) ;  /* 0x0000000800803947 */ /* 0x000fea0003800000 */
[----:B------:R-:W-:Y:S02]  /*21cf0*/  ULDC UR4, c[0x0][0xbc8] ;  /* 0x0002f20000047ab9 */ /* 0x000fe40000000800 */
[----:B------:R-:W-:-:S13]  /*21d00*/  ISETP.GE.AND P1, PT, R179, UR4, PT ;  /* 0x00000004b3007c0c */ /* 0x000fda000bf26270 */
[----:B------:R-:W3:Y:S01]  /*21d10*/  @!P1 LDL.64 R20, [R1+0x240] ;  /* 0x0002400001149983 */ /* 0x000ee20000100a00 */
[----:B------:R-:W-:Y:S01]  /*21d20*/  ISETP.GE.AND P2, PT, R212, UR4, PT ;  /* 0x00000004d4007c0c */ /* 0x000fe2000bf46270 */
[----:B0-2---:R-:W-:-:S05]  /*21d30*/  @!P1 IMAD.WIDE R2, R179, 0x4, R10 ;  /* 0x00000004b3029825 */ /* 0x005fca00078e020a */
[----:B---3--:R0:W-:Y:S07]  /*21d40*/  @!P1 ST.E.64 desc[UR36][R2.64], R20 ;  /* 0x0000001402009985 */ /* 0x0081ee000c101b24 */
[----:B-1----:R-:W2:Y:S01]  /*21d50*/  @!P2 LDL.64 R4, [R1+0x250] ;  /* 0x000250000104a983 */ /* 0x002ea20000100a00 */
[----:B------:R-:W-:Y:S02]  /*21d60*/  ISETP.GE.AND P1, PT, R211, UR4, PT ;  /* 0x00000004d3007c0c */ /* 0x000fe4000bf26270 */
[----:B------:R-:W-:-:S04]  /*21d70*/  @!P2 LEA R12, P3, R212, R10, 0x2 ;  /* 0x0000000ad40ca211 */ /* 0x000fc800078610ff */
[----:B-----5:R-:W-:-:S05]  /*21d80*/  @!P2 LEA.HI.X R13, R212, R11, R50, 0x2, P3 ;  /* 0x0000000bd40da211 */ /* 0x020fca00018f1432 */
[----:B--2---:R1:W-:Y:S04]  /*21d90*/  @!P2 ST.E.64 desc[UR36][R12.64], R4 ;  /* 0x000000040c00a985 */ /* 0x0043e8000c101b24 */
[----:B------:R-:W2:Y:S01]  /*21da0*/  @!P1 LDL.64 R8, [R1+0x260] ;  /* 0x0002600001089983 */ /* 0x000ea20000100a00 */
[----:B------:R-:W-:Y:S02]  /*21db0*/  ISETP.GE.AND P2, PT, R210, UR4, PT ;  /* 0x00000004d2007c0c */ /* 0x000fe4000bf46270 */
[----:B------:R-:W-:-:S04]  /*21dc0*/  @!P1 LEA R14, P3, R211, R10, 0x2 ;  /* 0x0000000ad30e9211 */ /* 0x000fc800078610ff */
[----:B------:R-:W-:-:S05]  /*21dd0*/  @!P1 LEA.HI.X R15, R211, R11, R49, 0x2, P3 ;  /* 0x0000000bd30f9211 */ /* 0x000fca00018f1431 */
[----:B--2---:R2:W-:Y:S04]  /*21de0*/  @!P1 ST.E.64 desc[UR36][R14.64], R8 ;  /* 0x000000080e009985 */ /* 0x0045e8000c101b24 */
[----:B0-----:R-:W3:Y:S01]  /*21df0*/  @!P2 LDL.64 R2, [R1+0x270] ;  /* 0x000270000102a983 */ /* 0x001ee20000100a00 */
[----:B------:R-:W-:Y:S02]  /*21e00*/  ISETP.GE.AND P1, PT, R209, UR4, PT ;  /* 0x00000004d1007c0c */ /* 0x000fe4000bf26270 */
[----:B------:R-:W-:-:S04]  /*21e10*/  @!P2 LEA R20, P3, R210, R10, 0x2 ;  /* 0x0000000ad214a211 */ /* 0x000fc800078610ff */
[----:B------:R-:W-:-:S05]  /*21e20*/  @!P2 LEA.HI.X R21, R210, R11, R48, 0x2, P3 ;  /* 0x0000000bd215a211 */ /* 0x000fca00018f1430 */
[----:B---3--:R0:W-:Y:S04]  /*21e30*/  @!P2 ST.E.64 desc[UR36][R20.64], R2 ;  /* 0x000000021400a985 */ /* 0x0081e8000c101b24 */
[----:B-1----:R-:W3:Y:S01]  /*21e40*/  @!P1 LDL.64 R4, [R1+0x280] ;  /* 0x0002800001049983 */ /* 0x002ee20000100a00 */
[----:B------:R-:W-:Y:S02]  /*21e50*/  ISETP.GE.AND P2, PT, R208, UR4, PT ;  /* 0x00000004d0007c0c */ /* 0x000fe4000bf46270 */
[----:B------:R-:W-:-:S04]  /*21e60*/  @!P1 LEA R12, P3, R209, R10, 0x2 ;  /* 0x0000000ad10c9211 */ /* 0x000fc800078610ff */
[----:B------:R-:W-:-:S05]  /*21e70*/  @!P1 LEA.HI.X R13, R209, R11, R47, 0x2, P3 ;  /* 0x0000000bd10d9211 */ /* 0x000fca00018f142f */
[----:B---3--:R1:W-:Y:S04]  /*21e80*/  @!P1 ST.E.64 desc[UR36][R12.64], R4 ;  /* 0x000000040c009985 */ /* 0x0083e8000c101b24 */
[----:B--2---:R-:W2:Y:S01]  /*21e90*/  @!P2 LDL.64 R8, [R1+0x290] ;  /* 0x000290000108a983 */ /* 0x004ea20000100a00 */
        /* <DEDUP_REMOVED lines=124> */
[----:B0-----:R-:W2:Y:S01]  /*22660*/  @!P1 LDL.64 R2, [R1+0x420] ;  /* 0x0004200001029983 */ /* 0x001ea20000100a00 */
[----:B------:R-:W-:Y:S02]  /*22670*/  ISETP.GE.AND P2, PT, R213, UR4, PT ;  /* 0x00000004d5007c0c */ /* 0x000fe4000bf46270 */
[----:B------:R-:W-:-:S04]  /*22680*/  @!P1 LEA R20, P3, R214, R10, 0x2 ;  /* 0x0000000ad6149211 */ /* 0x000fc800078610ff */
[----:B------:R-:W-:-:S05]  /*22690*/  @!P1 LEA.HI.X R21, R214, R11, R227, 0x2, P3 ;  /* 0x0000000bd6159211 */ /* 0x000fca00018f14e3 */
[----:B--2---:R3:W-:Y:S04]  /*226a0*/  @!P1 ST.E.64 desc[UR36][R20.64], R2 ;  /* 0x0000000214009985 */ /* 0x0047e8000c101b24 */
[----:B-1----:R-:W2:Y:S01]  /*226b0*/  @!P2 LDL.64 R4, [R1+0x430] ;  /* 0x000430000104a983 */ /* 0x002ea20000100a00 */
[----:B------:R-:W-:-:S04]  /*226c0*/  @!P2 LEA R10, P1, R213, R10, 0x2 ;  /* 0x0000000ad50aa211 */ /* 0x000fc800078210ff */
[----:B------:R-:W-:-:S05]  /*226d0*/  @!P2 LEA.HI.X R11, R213, R11, R219, 0x2, P1 ;  /* 0x0000000bd50ba211 */ /* 0x000fca00008f14db */
[----:B--2---:R3:W-:Y:S04]  /*226e0*/  @!P2 ST.E.64 desc[UR36][R10.64], R4 ;  /* 0x000000040a00a985 */ /* 0x0047e8000c101b24 */
.L_x_3550:
[----:B------:R-:W-:Y:S05]  /*226f0*/  BSYNC B1 ;  /* 0x0000000000017941 */ /* 0x000fea0003800000 */
.L_x_3549:
[----:B--23--:R4:W2:Y:S04]  /*22700*/  SHFL.IDX PT, R11, R6, 0x1, 0x1c1f ;  /* 0x003c1f00060b7f89 */ /* 0x00c8a800000e0000 */
[----:B0-----:R4:W0:Y:S01]  /*22710*/  SHFL.IDX PT, R10, R0, 0x1, 0x1c1f ;  /* 0x003c1f00000a7f89 */ /* 0x00182200000e0000 */
[----:B------:R-:W-:Y:S05]  /*22720*/  @P0 BRA `(.L_x_3548) ;  /* 0x0000001800340947 */ /* 0x000fea0003800000 */
[----:B-1--4-:R-:W1:Y:S02]  /*22730*/  LDC R0, c[0x0][0xbc8] ;  /* 0x0002f200ff007b82 */ /* 0x012e640000000800 */
[----:B-1----:R-:W-:-:S13]  /*22740*/  ISETP.GE.AND P0, PT, R179, R0, PT ;  /* 0x00000000b300720c */ /* 0x002fda0003f06270 */
[----:B------:R-:W3:Y:S01]  /*22750*/  @!P0 LDL.64 R20, [R1+0x248] ;  /* 0x0002480001148983 */ /* 0x000ee20000100a00 */
[-C--:B------:R-:W-:Y:S01]  /*22760*/  ISETP.GE.AND P1, PT, R212, R0.reuse, PT ;  /* 0x00000000d400720c */ /* 0x080fe20003f26270 */
[----:B0-2---:R-:W-:Y:S01]  /*22770*/  @!P0 IMAD.WIDE R2, R179, 0x4, R10 ;  /* 0x00000004b3028825 */ /* 0x005fe200078e020a */
[----:B------:R-:W-:-:S04]  /*22780*/  ISETP.GE.AND P2, PT, R211, R0, PT ;  /* 0x00000000d300720c */ /* 0x000fc80003f46270 */
[----:B---3--:R0:W-:Y:S07]  /*22790*/  @!P0 ST.E.64 desc[UR36][R2.64], R20 ;  /* 0x0000001402008985 */ /* 0x0081ee000c101b24 */
[----:B------:R-:W2:Y:S01]  /*227a0*/  @!P1 LDL.64 R4, [R1+0x258] ;  /* 0x0002580001049983 */ /* 0x000ea20000100a00 */
[----:B------:R-:W-:-:S04]  /*227b0*/  @!P1 LEA R12, P0, R212, R10, 0x2 ;  /* 0x0000000ad40c9211 */ /* 0x000fc800078010ff */
[----:B-----5:R-:W-:Y:S02]  /*227c0*/  @!P1 LEA.HI.X R13, R212, R11, R50, 0x2, P0 ;  /* 0x0000000bd40d9211 */ /* 0x020fe400000f1432 */
[----:B------:R-:W-:-:S03]  /*227d0*/  @!P2 LEA R14, P0, R211, R10, 0x2 ;  /* 0x0000000ad30ea211 */ /* 0x000fc600078010ff */
[----:B--2---:R1:W-:Y:S04]  /*227e0*/  @!P1 ST.E.64 desc[UR36][R12.64], R4 ;  /* 0x000000040c009985 */ /* 0x0043e8000c101b24 */
[----:B------:R-:W2:Y:S01]  /*227f0*/  @!P2 LDL.64 R8, [R1+0x268] ;  /* 0x000268000108a983 */ /* 0x000ea20000100a00 */
[----:B------:R-:W-:Y:S02]  /*22800*/  ISETP.GE.AND P1, PT, R210, R0, PT ;  /* 0x00000000d200720c */ /* 0x000fe40003f26270 */
[----:B------:R-:W-:-:S05]  /*22810*/  @!P2 LEA.HI.X R15, R211, R11, R49, 0x2, P0 ;  /* 0x0000000bd30fa211 */ /* 0x000fca00000f1431 */
[----:B--2---:R2:W-:Y:S06]  /*22820*/  @!P2 ST.E.64 desc[UR36][R14.64], R8 ;  /* 0x000000080e00a985 */ /* 0x0045ec000c101b24 */
[----:B0-----:R-:W3:Y:S01]  /*22830*/  @!P1 LDL.64 R2, [R1+0x278] ;  /* 0x0002780001029983 */ /* 0x001ee20000100a00 */
[----:B------:R-:W-:Y:S02]  /*22840*/  ISETP.GE.AND P2, PT, R209, R0, PT ;  /* 0x00000000d100720c */ /* 0x000fe40003f46270 */
[----:B------:R-:W-:-:S04]  /*22850*/  @!P1 LEA R20, P0, R210, R10, 0x2 ;  /* 0x0000000ad2149211 */ /* 0x000fc800078010ff */
[----:B------:R-:W-:-:S05]  /*22860*/  @!P1 LEA.HI.X R21, R210, R11, R48, 0x2, P0 ;  /* 0x0000000bd2159211 */ /* 0x000fca00000f1430 */
[----:B---3--:R0:W-:Y:S04]  /*22870*/  @!P1 ST.E.64 desc[UR36][R20.64], R2 ;  /* 0x0000000214009985 */ /* 0x0081e8000c101b24 */
[----:B-1----:R-:W3:Y:S01]  /*22880*/  @!P2 LDL.64 R4, [R1+0x288] ;  /* 0x000288000104a983 */ /* 0x002ee20000100a00 */
[----:B------:R-:W-:Y:S02]  /*22890*/  ISETP.GE.AND P1, PT, R208, R0, PT ;  /* 0x00000000d000720c */ /* 0x000fe40003f26270 */
[----:B------:R-:W-:-:S04]  /*228a0*/  @!P2 LEA R12, P0, R209, R10, 0x2 ;  /* 0x0000000ad10ca211 */ /* 0x000fc800078010ff */
[----:B------:R-:W-:-:S05]  /*228b0*/  @!P2 LEA.HI.X R13, R209, R11, R47, 0x2, P0 ;  /* 0x0000000bd10da211 */ /* 0x000fca00000f142f */
[----:B---3--:R1:W-:Y:S04]  /*228c0*/  @!P2 ST.E.64 desc[UR36][R12.64], R4 ;  /* 0x000000040c00a985 */ /* 0x0083e8000c101b24 */
[----:B--2---:R-:W2:Y:S01]  /*228d0*/  @!P1 LDL.64 R8, [R1+0x298] ;  /* 0x0002980001089983 */ /* 0x004ea20000100a00 */
[----:B------:R-:W-:Y:S02]  /*228e0*/  ISETP.GE.AND P2, PT, R207, R0, PT ;  /* 0x00000000cf00720c */ /* 0x000fe40003f46270 */
[----:B------:R-:W-:-:S04]  /*228f0*/  @!P1 LEA R14, P0, R208, R10, 0x2 ;  /* 0x0000000ad00e9211 */ /* 0x000fc800078010ff */
[----:B------:R-:W-:-:S05]  /*22900*/  @!P1 LEA.HI.X R15, R208, R11, R46, 0x2, P0 ;  /* 0x0000000bd00f9211 */ /* 0x000fca00000f142e */
[----:B--2---:R2:W-:Y:S04]  /*22910*/  @!P1 ST.E.64 desc[UR36][R14.64], R8 ;  /* 0x000000080e009985 */ /* 0x0045e8000c101b24 */
        /* <DEDUP_REMOVED lines=113> */
[----:B------:R-:W-:-:S07]  /*23030*/  @!P2 LEA.HI.X R13, R185, R11, R229, 0x2, P0 ;  /* 0x0000000bb90da211 */ /* 0x000fce00000f14e5 */
[C---:B--2---:R-:W-:Y:S01]  /*23040*/  @!P1 LEA R14, P0, R184.reuse, R10, 0x2 ;  /* 0x0000000ab80e9211 */ /* 0x044fe200078010ff */
[----:B---3--:R0:W-:Y:S04]  /*23050*/  @!P2 ST.E.64 desc[UR36][R12.64], R4 ;  /* 0x000000040c00a985 */ /* 0x0081e8000c101b24 */
[----:B------:R-:W2:Y:S01]  /*23060*/  @!P1 LDL.64 R8, [R1+0x418] ;  /* 0x0004180001089983 */ /* 0x000ea20000100a00 */
[----:B------:R-:W-:Y:S01]  /*23070*/  @!P1 LEA.HI.X R15, R184, R11, R228, 0x2, P0 ;  /* 0x0000000bb80f9211 */ /* 0x000fe200000f14e4 */
[----:B------:R-:W-:Y:S01]  /*23080*/  BSSY B1, `(.L_x_3551) ;  /* 0x0000009000017945 */ /* 0x000fe20003800000 */
[----:B------:R-:W-:-:S03]  /*23090*/  ISETP.GE.AND P0, PT, R214, R0, PT ;  /* 0x00000000d600720c */ /* 0x000fc60003f06270 */
[----:B--2---:R0:W-:Y:S01]  /*230a0*/  @!P1 ST.E.64 desc[UR36][R14.64], R8 ;  /* 0x000000080e009985 */ /* 0x0041e2000c101b24 */
[----:B------:R-:W-:-:S09]  /*230b0*/  ISETP.GE.AND P1, PT, R213, R0, PT ;  /* 0x00000000d500720c */ /* 0x000fd20003f26270 */
[----:B------:R-:W-:Y:S05]  /*230c0*/  @P0 BRA `(.L_x_3552) ;  /* 0x0000000000100947 */ /* 0x000fea0003800000 */
[----:B0-----:R-:W2:Y:S01]  /*230d0*/  LDL.64 R4, [R1+0x428] ;  /* 0x0004280001047983 */ /* 0x001ea20000100a00 */
[----:B------:R-:W-:-:S04]  /*230e0*/  LEA R2, P0, R214, R10, 0x2 ;  /* 0x0000000ad6027211 */ /* 0x000fc800078010ff */
[----:B------:R-:W-:-:S05]  /*230f0*/  LEA.HI.X R3, R214, R11, R227, 0x2, P0 ;  /* 0x0000000bd6037211 */ /* 0x000fca00000f14e3 */
[----:B--2---:R1:W-:Y:S04]  /*23100*/  ST.E.64 desc[UR36][R2.64], R4 ;  /* 0x0000000402007985 */ /* 0x0043e8000c101b24 */
.L_x_3552:
[----:B------:R-:W-:Y:S05]  /*23110*/  BSYNC B1 ;  /* 0x0000000000017941 */ /* 0x000fea0003800000 */
.L_x_3551:
[----:B------:R-:W-:Y:S05]  /*23120*/  @P1 BRA `(.L_x_3548) ;  /* 0x0000000c00b41947 */ /* 0x000fea0003800000 */
[----:B01----:R-:W2:Y:S01]  /*23130*/  LDL.64 R4, [R1+0x438] ;  /* 0x0004380001047983 */ /* 0x003ea20000100a00 */
[----:B------:R-:W-:-:S04]  /*23140*/  LEA R2, P0, R213, R10, 0x2 ;  /* 0x0000000ad5027211 */ /* 0x000fc800078010ff */
[----:B------:R-:W-:-:S05]  /*23150*/  LEA.HI.X R3, R213, R11, R219, 0x2, P0 ;  /* 0x0000000bd5037211 */ /* 0x000fca00000f14db */
[----:B--2---:R0:W-:Y:S01]  /*23160*/  ST.E.64 desc[UR36][R2.64], R4 ;  /* 0x0000000402007985 */ /* 0x0041e2000c101b24 */
[----:B------:R-:W-:Y:S05]  /*23170*/  BRA `(.L_x_3548) ;  /* 0x0000000c00a07947 */ /* 0x000fea0003800000 */
.L_x_3539:
[----:B------:R-:W-:Y:S01]  /*23180*/  R2UR UR4, R216 ;  /* 0x00000000d80472ca */ /* 0x000fe200000e0000 */
[----:B------:R-:W-:Y:S02]  /*23190*/  ULDC.64 UR8, c[0x0][0xd00] ;  /* 0x0003400000087ab9 */ /* 0x000fe40000000a00 */
[----:B------:R-:W-:-:S04]  /*231a0*/  UISETP.NE.U32.AND UP0, UPT, UR8, URZ, UPT ;  /* 0x0000003f0800728c */ /* 0x000fc8000bf05070 */
[----:B------:R-:W-:-:S03]  /*231b0*/  UISETP.NE.AND.EX UP0, UPT, UR9, URZ, UPT, UP0 ;  /* 0x0000003f0900728c */ /* 0x000fc6000bf05300 */
[----:B------:R-:W-:-:S03]  /*231c0*/  ULDC.64 UR8, c[0x0][0xd00] ;  /* 0x0003400000087ab9 */ /* 0x000fc60000000a00 */
[----:B------:R-:W-:Y:S01]  /*231d0*/  UIMAD.WIDE UR8, UR4, 0x4, UR8 ;  /* 0x00000004040878a5 */ /* 0x000fe2000f8e0208 */
[----:B------:R-:W-:-:S05]  /*231e0*/  PLOP3.LUT P1, PT, PT, PT, UP0, 0x80, 0x0 ;  /* 0x000000000000781c */ /* 0x000fca0003f2f008 */
[----:B------:R-:W-:Y:S02]  /*231f0*/  IMAD.U32 R2, RZ, RZ, UR8 ;  /* 0x00000008ff027e24 */ /* 0x000fe4000f8e00ff */
[----:B------:R-:W-:Y:S01]  /*23200*/  IMAD.U32 R3, RZ, RZ, UR9 ;  /* 0x00000009ff037e24 */ /* 0x000fe2000f8e00ff */
[----:B------:R-:W-:Y:S02]  /*23210*/  ULDC.64 UR8, c[0x0][0xd08] ;  /* 0x0003420000087ab9 */ /* 0x000fe40000000a00 */
[----:B------:R-:W-:-:S03]  /*23220*/  UISETP.NE.U32.AND UP1, UPT, UR8, URZ, UPT ;  /* 0x0000003f0800728c */ /* 0x000fc6000bf25070 */
[----:B------:R-:W2:Y:S01]  /*23230*/  @P1 LDG.E R6, desc[UR36][R2.64] ;  /* 0x0000002402061981 */ /* 0x000ea2000c1e1900 */
[----:B------:R-:W-:-:S06]  /*23240*/  UISETP.NE.AND.EX UP1, UPT, UR9, URZ, UPT, UP1 ;  /* 0x0000003f0900728c */ /* 0x000fcc000bf25310 */
[----:B------:R-:W-:-:S05]  /*23250*/  PLOP3.LUT P2, PT, PT, PT, UP1, 0x80, 0x0 ;  /* 0x000000000000781c */ /* 0x000fca0003f4f018 */
[----:B------:R-:W-:Y:S02]  /*23260*/  @UP1 ULDC.64 UR8, c[0x0][0xd08] ;  /* 0x0003420000081ab9 */ /* 0x000fe40000000a00 */
[----:B------:R-:W-:-:S03]  /*23270*/  @UP1 UIMAD.WIDE UR8, UR4, 0x4, UR8 ;  /* 0x00000004040818a5 */ /* 0x000fc6000f8e0208 */
[----:B------:R-:W-:Y:S02]  /*23280*/  ULDC UR4, c[0x0][0xb88] ;  /* 0x0002e20000047ab9 */ /* 0x000fe40000000800 */
[----:B------:R-:W-:Y:S02]  /*23290*/  IMAD.U32 R0, RZ, RZ, UR4 ;  /* 0x00000004ff007e24 */ /* 0x000fe4000f8e00ff */
[----:B------:R-:W-:Y:S02]  /*232a0*/  IMAD.U32 R4, RZ, RZ, UR8 ;  /* 0x00000008ff047e24 */ /* 0x000fe4000f8e00ff */
[----:B------:R-:W-:-:S05]  /*232b0*/  IMAD.U32 R5, RZ, RZ, UR9 ;  /* 0x00000009ff057e24 */ /* 0x000fca000f8e00ff */
[----:B------:R0:W5:Y:S01]  /*232c0*/  @P2 LDG.E R0, desc[UR36][R4.64] ;  /* 0x0000002404002981 */ /* 0x000162000c1e1900 */
[----:B------:R-:W-:Y:S01]  /*232d0*/  UISETP.NE.AND UP1, UPT, UR59, URZ, UPT ;  /* 0x0000003f3b00728c */ /* 0x000fe2000bf25270 */
[----:B------:R-:W-:Y:S01]  /*232e0*/  ISETP.GT.AND P0, PT, R217, 0x7f, PT ;  /* 0x0000007fd900780c */ /* 0x000fe20003f04270 */
[----:B------:R-:W-:-:S09]  /*232f0*/  UMOV UR4, URZ ;  /* 0x0000003f00047c82 */ /* 0x000fd20008000000 */
[----:B------:R-:W-:Y:S01]  /*23300*/  @!UP1 ULDC UR59, c[0x0][0xbd4] ;  /* 0x0002f500003b9ab9 */ /* 0x000fe20000000800 */
[----:B--2---:R-:W-:Y:S01]  /*23310*/  @P1 R2UR UR4, R6 ;  /* 0x00000000060412ca */ /* 0x004fe200000e0000 */
[----:B0-----:R-:W-:-:S14]  /*23320*/  @P2 BRA `(.L_x_3553) ;  /* 0x0000000000102947 */ /* 0x001fdc0003800000 */
[----:B------:R-:W-:Y:S05]  /*23330*/  @!P1 BRA `(.L_x_3553) ;  /* 0x00000000000c9947 */ /* 0x000fea0003800000 */
[----:B------:R-:W2:Y:S04]  /*23340*/  LDG.E R5, desc[UR36][R2.64] ;  /* 0x0000002402057981 */ /* 0x000ea8000c1e1900 */
[----:B-----5:R-:W2:Y:S02]  /*23350*/  LDG.E R0, desc[UR36][R2.64+0x4] ;  /* 0x0000042402007981 */ /* 0x020ea4000c1e1900 */
[----:B--2---:R-:W-:-:S07]  /*23360*/  IMAD.IADD R0, R0, 0x1, -R5 ;  /* 0x0000000100007824 */ /* 0x004fce00078e0a05 */
.L_x_3553:
[----:B------:R-:W-:Y:S01]  /*23370*/  R2UR UR8, R216 ;  /* 0x00000000d80872ca */ /* 0x000fe200000e0000 */
[----:B------:R-:W-:Y:S01]  /*23380*/  USHF.R.S32.HI UR20, URZ, 0x1f, UR4 ;  /* 0x0000001f3f147899 */ /* 0x000fe20008011404 */
[----:B------:R-:W-:Y:S11]  /*23390*/  BSSY B1, `(.L_x_3554) ;  /* 0x000003a000017945 */ /* 0x000ff60003800000 */
[----:B------:R-:W-:-:S02]  /*233a0*/  USHF.R.S32.HI UR21, URZ, 0x1f, UR8 ;  /* 0x0000001f3f157899 */ /* 0x000fc40008011408 */
[----:B------:R-:W-:Y:S02]  /*233b0*/  USEL UR8, UR8, URZ, !UP0 ;  /* 0x0000003f08087287 */ /* 0x000fe4000c000000 */
[----:B------:R-:W-:Y:S01]  /*233c0*/  USEL UR21, UR21, URZ, !UP0 ;  /* 0x0000003f15157287 */ /* 0x000fe2000c000000 */
[----:B------:R-:W-:Y:S11]  /*233d0*/  @P0 BRA `(.L_x_3555) ;  /* 0x0000000000d40947 */ /* 0x000ff60003800000 */
[----:B------:R-:W0:Y:S01]  /*233e0*/  S2R R3, SR_TID.X ;  /* 0x0000000000037919 */ /* 0x000e220000002100 */
[----:B------:R-:W1:Y:S01]  /*233f0*/  LDC R11, c[0x0][0xce8] ;  /* 0x00033a00ff0b7b82 */ /* 0x000e620000000800 */
[----:B------:R-:W-:Y:S02]  /*23400*/  IMAD.U32 R4, RZ, RZ, UR58 ;  /* 0x0000003aff047e24 */ /* 0x000fe4000f8e00ff */
[----:B-1---5:R-:W-:-:S03]  /*23410*/  IMAD R2, R0, R11, RZ ;  /* 0x0000000b00027224 */ /* 0x022fc600078e02ff */
        /* <DEDUP_REMOVED lines=12> */
[----:B------:R-:W-:Y:S01]  /*234e0*/  ULDC.64 UR14, c[0x0][UR18+0x228] ;  /* 0x00008a00120e7abb */ /* 0x000fe20008000a00 */
[----:B------:R-:W-:Y:S01]  /*234f0*/  UIMAD UR13, UR13, UR8, URZ ;  /* 0x000000080d0d72a4 */ /* 0x000fe2000f8e023f */
[----:B------:R-:W1:Y:S01]  /*23500*/  @P0 LDC R9, c[0x0][0xcf0] ;  /* 0x00033c00ff090b82 */ /* 0x000e620000000800 */
[----:B------:R-:W-:Y:S02]  /*23510*/  UIMAD.WIDE.U32 UR16, UR10, UR60, URZ ;  /* 0x0000003c0a1072a5 */ /* 0x000fe4000f8e003f */
        /* <DEDUP_REMOVED lines=10> */
[----:B------:R-:W-:Y:S02]  /*235c0*/  IMAD.U32 R3, RZ, RZ, UR23 ;  /* 0x00000017ff037e24 */ /* 0x000fe4000f8e00ff */
[----:B------:R-:W-:Y:S01]  /*235d0*/  IMAD.U32 R6, RZ, RZ, UR10 ;  /* 0x0000000aff067e24 */ /* 0x000fe2000f8e00ff */
[----:B------:R-:W-:Y:S01]  /*235e0*/  UIADD3.X UR9, UR9, UR19, UR20, UP1, UP2 ;  /* 0x0000001309097290 */ /* 0x000fe20008fe4414 */
[----:B-1----:R-:W-:Y:S01]  /*235f0*/  @P0 SHF.R.U32.HI R5, RZ, R9, R2 ;  /* 0x00000009ff050219 */ /* 0x002fe20000011602 */
[----:B------:R-:W-:Y:S01]  /*23600*/  IMAD.U32 R2, RZ, RZ, UR22 ;  /* 0x00000016ff027e24 */ /* 0x000fe2000f8e00ff */
[----:B------:R-:W-:Y:S01]  /*23610*/  ULDC.64 UR10, c[0x0][UR18+0x210] ;  /* 0x00008400120a7abb */ /* 0x000fe20008000a00 */
[----:B------:R-:W-:Y:S01]  /*23620*/  ULDC.64 UR12, c[0x0][0xca8] ;  /* 0x00032a00000c7ab9 */ /* 0x000fe20000000a00 */
[----:B------:R-:W-:Y:S01]  /*23630*/  @!UP0 ULDC UR12, c[0x0][0xc50] ;  /* 0x00031400000c8ab9 */ /* 0x000fe20000000800 */
[--C-:B------:R-:W-:Y:S01]  /*23640*/  IMAD.MOV R9, RZ, RZ, -R5.reuse ;  /* 0x000000ffff097224 */ /* 0x100fe200078e0a05 */
[----:B------:R-:W-:Y:S01]  /*23650*/  IADD3 R2, P0, P1, R5, UR16, R2 ;  /* 0x0000001005027c10 */ /* 0x000fe2000f91e002 */
[----:B------:R-:W-:Y:S01]  /*23660*/  @!UP0 ULDC UR13, c[0x0][0xc54] ;  /* 0x00031500000d8ab9 */ /* 0x000fe20000000800 */
[----:B------:R-:W-:Y:S01]  /*23670*/  SHF.R.S32.HI R5, RZ, 0x1f, R5 ;  /* 0x0000001fff057819 */ /* 0x000fe20000011405 */
[----:B------:R-:W-:-:S03]  /*23680*/  IMAD R9, R11, R9, R4 ;  /* 0x000000090b097224 */ /* 0x000fc600078e0204 */
[----:B------:R-:W-:Y:S01]  /*23690*/  IADD3.X R3, R5, UR9, R6, P0, P1 ;  /* 0x0000000905037c10 */ /* 0x000fe200087e2406 */
[C---:B------:R-:W-:Y:S01]  /*236a0*/  IMAD R11, R9.reuse, UR11, RZ ;  /* 0x0000000b090b7c24 */ /* 0x040fe2000f8e02ff */
[----:B------:R-:W-:Y:S01]  /*236b0*/  SHF.R.S32.HI R4, RZ, 0x1f, R9 ;  /* 0x0000001fff047819 */ /* 0x000fe20000011409 */
[----:B------:R-:W-:-:S04]  /*236c0*/  IMAD.WIDE.U32 R2, R9, UR10, R2 ;  /* 0x0000000a09027c25 */ /* 0x000fc8000f8e0002 */
[----:B------:R-:W-:Y:S01]  /*236d0*/  IMAD R11, R4, UR10, R11 ;  /* 0x0000000a040b7c24 */ /* 0x000fe2000f8e020b */
[----:B------:R-:W-:-:S03]  /*236e0*/  LEA R4, P0, R2, UR12, 0x2 ;  /* 0x0000000c02047c11 */ /* 0x000fc6000f8010ff */
[----:B------:R-:W-:-:S05]  /*236f0*/  IMAD.IADD R3, R3, 0x1, R11 ;  /* 0x0000000103037824 */ /* 0x000fca00078e020b */
[----:B------:R-:W-:Y:S01]  /*23700*/  LEA.HI.X R5, R2, UR13, R3, 0x2, P0 ;  /* 0x0000000d02057c11 */ /* 0x000fe200080f1403 */
[----:B------:R-:W-:-:S05]  /*23710*/  IMAD.MOV.U32 R3, RZ, RZ, -0x800000 ;  /* 0xff800000ff037424 */ /* 0x000fca00078e00ff */
[----:B------:R0:W-:Y:S02]  /*23720*/  STG.E desc[UR36][R4.64], R3 ;  /* 0x0000000304007986 */ /* 0x0001e4000c101924 */
.L_x_3555:
[----:B------:R-:W-:Y:S05]  /*23730*/  BSYNC B1 ;  /* 0x0000000000017941 */ /* 0x000fea0003800000 */
.L_x_3554:
[----:B------:R-:W-:-:S06]  /*23740*/  UISETP.GT.AND UP0, UPT, UR59, 0x1, UPT ;  /* 0x000000013b00788c */ /* 0x000fcc000bf04270 */
[----:B------:R-:W-:-:S13]  /*23750*/  PLOP3.LUT P0, PT, PT, PT, UP0, 0x80, 0x0 ;  /* 0x000000000000781c */ /* 0x000fda0003f0f008 */
[----:B------:R-:W-:Y:S05]  /*23760*/  @P0 BRA `(.L_x_3548) ;  /* 0x0000000800240947 */ /* 0x000fea0003800000 */
[----:B------:R-:W1:Y:S01]  /*23770*/  LDC R13, c[0x0][0xce8] ;  /* 0x00033a00ff0d7b82 */ /* 0x000e620000000800 */
[----:B------:R-:W-:Y:S01]  /*23780*/  ULDC.64 UR12, c[0x0][0xba0] ;  /* 0x0002e800000c7ab9 */ /* 0x000fe20000000a00 */
[----:B------:R-:W-:Y:S01]  /*23790*/  IMAD R2, R218, 0x20, R215 ;  /* 0x00000020da027824 */ /* 0x000fe200078e02d7 */
[----:B------:R-:W-:Y:S01]  /*237a0*/  UIMAD UR9, UR20, UR12, URZ ;  /* 0x0000000c140972a4 */ /* 0x000fe2000f8e023f */
[----:B------:R-:W-:Y:S01]  /*237b0*/  BSSY B1, `(.L_x_3556) ;  /* 0x0000042000017945 */ /* 0x000fe20003800000 */
[----:B------:R-:W-:Y:S01]  /*237c0*/  UIMAD.WIDE.U32 UR10, UR4, UR12, URZ ;  /* 0x0000000c040a72a5 */ /* 0x000fe2000f8e003f */
[----:B------:R-:W-:Y:S01]  /*237d0*/  VIADD R6, R2, UR58 ;  /* 0x0000003a02067c36 */ /* 0x000fe20008000000 */
[----:B------:R-:W-:-:S03]  /*237e0*/  UIMAD UR9, UR4, UR13, UR9 ;  /* 0x0000000d040972a4 */ /* 0x000fc6000f8e0209 */
[----:B------:R-:W-:Y:S01]  /*237f0*/  ULDC.64 UR12, c[0x0][0xbe8] ;  /* 0x0002fa00000c7ab9 */ /* 0x000fe20000000a00 */
[----:B------:R-:W-:Y:S01]  /*23800*/  UIADD3 UR11, UR11, UR9, URZ ;  /* 0x000000090b0b7290 */ /* 0x000fe2000fffe03f */
[----:B0-----:R-:W-:-:S03]  /*23810*/  IMAD.MOV.U32 R5, RZ, RZ, R6 ;  /* 0x000000ffff057224 */ /* 0x001fc600078e0006 */
[----:B------:R-:W-:-:S04]  /*23820*/  UIMAD.WIDE.U32 UR10, UR60, UR12, UR10 ;  /* 0x0000000c3c0a72a5 */ /* 0x000fc8000f8e000a */
[----:B------:R-:W-:-:S03]  /*23830*/  UIMAD UR11, UR60, UR13, UR11 ;  /* 0x0000000d3c0b72a4 */ /* 0x000fc6000f8e020b */
[----:B------:R-:W-:Y:S01]  /*23840*/  ULDC.64 UR12, c[0x0][0xbf0] ;  /* 0x0002fc00000c7ab9 */ /* 0x000fe20000000a00 */
[----:B-1----:R-:W-:Y:S01]  /*23850*/  ISETP.NE.AND P0, PT, R13, 0x1, PT ;  /* 0x000000010d00780c */ /* 0x002fe20003f05270 */
[----:B------:R-:W-:-:S04]  /*23860*/  UIMAD UR4, UR21, UR12, URZ ;  /* 0x0000000c150472a4 */ /* 0x000fc8000f8e023f */
[----:B------:R-:W-:Y:S02]  /*23870*/  UIMAD UR4, UR8, UR13, UR4 ;  /* 0x0000000d080472a4 */ /* 0x000fe4000f8e0204 */
[----:B------:R-:W-:-:S03]  /*23880*/  UIMAD.WIDE.U32 UR8, UR8, UR12, UR10 ;  /* 0x0000000c080872a5 */ /* 0x000fc6000f8e000a */
[----:B------:R-:W-:Y:S01]  /*23890*/  ULDC.64 UR10, c[0x0][0xbe0] ;  /* 0x0002f800000a7ab9 */ /* 0x000fe20000000a00 */
[----:B------:R-:W-:Y:S02]  /*238a0*/  UIADD3 UR4, UR9, UR4, URZ ;  /* 0x0000000409047290 */ /* 0x000fe4000fffe03f */
[----:B------:R-:W0:Y:S08]  /*238b0*/  @P0 LDC R3, c[0x0][0xcec] ;  /* 0x00033b00ff030b82 */ /* 0x000e300000000800 */
[----:B------:R-:W1:Y:S01]  /*238c0*/  @P0 LDC R9, c[0x0][0xcf0] ;  /* 0x00033c00ff090b82 */ /* 0x000e620000000800 */
[----:B0-----:R-:W-:-:S04]  /*238d0*/  @P0 IMAD.HI.U32 R2, R6, R3, RZ ;  /* 0x0000000306020227 */ /* 0x001fc800078e00ff */
[----:B------:R-:W-:Y:S02]  /*238e0*/  IMAD.U32 R3, RZ, RZ, UR9 ;  /* 0x00000009ff037e24 */ /* 0x000fe4000f8e00ff */
[----:B------:R-:W-:Y:S01]  /*238f0*/  IMAD.U32 R3, RZ, RZ, UR4 ;  /* 0x00000004ff037e24 */ /* 0x000fe2000f8e00ff */
[----:B-1----:R-:W-:-:S04]  /*23900*/  @P0 SHF.R.U32.HI R5, RZ, R9, R2 ;  /* 0x00000009ff050219 */ /* 0x002fc80000011602 */
[--C-:B------:R-:W-:Y:S01]  /*23910*/  SHF.R.S32.HI R2, RZ, 0x1f, R5.reuse ;  /* 0x0000001fff027819 */ /* 0x100fe20000011405 */
[----:B------:R-:W-:-:S04]  /*23920*/  IMAD.MOV R9, RZ, RZ, -R5 ;  /* 0x000000ffff097224 */ /* 0x000fc800078e0a05 */
[----:B------:R-:W-:Y:S02]  /*23930*/  IMAD R4, R2, UR10, RZ ;  /* 0x0000000a02047c24 */ /* 0x000fe4000f8e02ff */
[----:B------:R-:W-:Y:S02]  /*23940*/  IMAD R9, R13, R9, R6 ;  /* 0x000000090d097224 */ /* 0x000fe400078e0206 */
[----:B------:R-:W-:Y:S01]  /*23950*/  IMAD.U32 R2, RZ, RZ, UR8 ;  /* 0x00000008ff027e24 */ /* 0x000fe2000f8e00ff */
[----:B------:R-:W-:Y:S01]  /*23960*/  ULDC.64 UR8, c[0x0][0xbd8] ;  /* 0x0002f60000087ab9 */ /* 0x000fe20000000a00 */
[C---:B------:R-:W-:Y:S01]  /*23970*/  IMAD R11, R5.reuse, UR11, R4 ;  /* 0x0000000b050b7c24 */ /* 0x040fe2000f8e0204 */
[----:B------:R-:W-:Y:S01]  /*23980*/  SHF.R.S32.HI R4, RZ, 0x1f, R9 ;  /* 0x0000001fff047819 */ /* 0x000fe20000011409 */
[----:B------:R-:W-:-:S04]  /*23990*/  IMAD.WIDE.U32 R2, R5, UR10, R2 ;  /* 0x0000000a05027c25 */ /* 0x000fc8000f8e0002 */
[----:B------:R-:W-:Y:S02]  /*239a0*/  IMAD.IADD R3, R3, 0x1, R11 ;  /* 0x0000000103037824 */ /* 0x000fe400078e020b */
[----:B------:R-:W-:Y:S02]  /*239b0*/  IMAD R4, R4, UR8, RZ ;  /* 0x0000000804047c24 */ /* 0x000fe4000f8e02ff */
[----:B------:R-:W-:Y:S02]  /*239c0*/  VIADD R6, R215, UR58 ;  /* 0x0000003ad7067c36 */ /* 0x000fe40008000000 */
[----:B-----5:R-:W-:Y:S02]  /*239d0*/  IMAD R13, R0, R13, RZ ;  /* 0x0000000d000d7224 */ /* 0x020fe400078e02ff */
[C---:B------:R-:W-:Y:S02]  /*239e0*/  IMAD R5, R9.reuse, UR9, R4 ;  /* 0x0000000909057c24 */ /* 0x040fe4000f8e0204 */
[----:B------:R-:W-:Y:S01]  /*239f0*/  IMAD.WIDE.U32 R2, R9, UR8, R2 ;  /* 0x0000000809027c25 */ /* 0x000fe2000f8e0002 */
[----:B------:R-:W-:Y:S01]  /*23a00*/  ISETP.GE.AND P2, PT, R6, R13, PT ;  /* 0x0000000d0600720c */ /* 0x000fe20003f46270 */
[----:B------:R-:W-:-:S02]  /*23a10*/  ULDC.64 UR8, c[0x0][0xb80] ;  /* 0x0002e00000087ab9 */ /* 0x000fc40000000a00 */
[----:B------:R-:W-:Y:S01]  /*23a20*/  VIADD R0, R6, 0x20 ;  /* 0x0000002006007836 */ /* 0x000fe20000000000 */
[----:B------:R-:W-:Y:S01]  /*23a30*/  LEA R4, P3, R2, UR8, 0x1 ;  /* 0x0000000802047c11 */ /* 0x000fe2000f8608ff */
[----:B------:R-:W-:-:S03]  /*23a40*/  IMAD.IADD R3, R3, 0x1, R5 ;  /* 0x0000000103037824 */ /* 0x000fc600078e0205 */
[-C--:B------:R-:W-:Y:S01]  /*23a50*/  ISETP.GE.AND P1, PT, R0, R13.reuse, PT ;  /* 0x0000000d0000720c */ /* 0x080fe20003f26270 */
[----:B------:R-:W-:Y:S01]  /*23a60*/  VIADD R0, R6, 0x40 ;  /* 0x0000004006007836 */ /* 0x000fe20000000000 */
[----:B------:R-:W-:Y:S02]  /*23a70*/  LEA.HI.X R5, R2, UR9, R3, 0x1, P3 ;  /* 0x0000000902057c11 */ /* 0x000fe400098f0c03 */
[----:B------:R0:W1:Y:S02]  /*23a80*/  SHFL.IDX PT, R2, R4, RZ, 0x181f ;  /* 0x00181fff04027589 */ /* 0x00006400000e0000 */
[----:B------:R-:W-:Y:S02]  /*23a90*/  ISETP.GE.AND P0, PT, R0, R13, PT ;  /* 0x0000000d0000720c */ /* 0x000fe40003f06270 */
[----:B------:R0:W2:Y:S01]  /*23aa0*/  SHFL.IDX PT, R0, R5, RZ, 0x181f ;  /* 0x00181fff05007589 */ /* 0x0000a200000e0000 */
[----:B------:R-:W-:Y:S10]  /*23ab0*/  @P2 BRA `(.L_x_3557) ;  /* 0x0000000000442947 */ /* 0x000ff40003800000 */
        /* <DEDUP_REMOVED lines=17> */
.L_x_3557:
[----:B------:R-:W-:Y:S05]  /*23bd0*/  BSYNC B1 ;  /* 0x0000000000017941 */ /* 0x000fea0003800000 */
.L_x_3556:
        /* <DEDUP_REMOVED lines=21> */
.L_x_3559:
[----:B------:R-:W-:Y:S05]  /*23d30*/  BSYNC B1 ;  /* 0x0000000000017941 */ /* 0x000fea0003800000 */
.L_x_3558:
        /* <DEDUP_REMOVED lines=21> */
.L_x_3561:
[----:B------:R-:W-:Y:S05]  /*23e90*/  BSYNC B1 ;  /* 0x0000000000017941 */ /* 0x000fea0003800000 */
.L_x_3560:
[----:B0-----:R-:W-:Y:S01]  /*23ea0*/  VIADD R0, R6, 0x60 ;  /* 0x0000006006007836 */ /* 0x001fe20000000000 */
[----:B--2-4-:R-:W2:Y:S04]  /*23eb0*/  SHFL.IDX PT, R5, R5, 0x3, 0x181f ;  /* 0x00781f0005057f89 */ /* 0x014ea800000e0000 */
[----:B------:R-:W-:Y:S01]  /*23ec0*/  ISETP.GE.AND P0, PT, R0, R13, PT ;  /* 0x0000000d0000720c */ /* 0x000fe20003f06270 */
[----:B-1-3--:R1:W3:-:S12]  /*23ed0*/  SHFL.IDX PT, R2, R4, 0x3, 0x181f ;  /* 0x00781f0004027f89 */ /* 0x00a2d800000e0000 */
[----:B-1----:R-:W-:Y:S05]  /*23ee0*/  @P0 BRA `(.L_x_3548) ;  /* 0x0000000000440947 */ /* 0x002fea0003800000 */
[----:B------:R-:W-:Y:S02]  /*23ef0*/  ULDC UR4, c[0x0][0xbc8] ;  /* 0x0002f20000047ab9 */ /* 0x000fe40000000800 */
[----:B------:R-:W-:Y:S02]  /*23f00*/  ISETP.GE.AND P3, PT, R18, UR4, PT ;  /* 0x0000000412007c0c */ /* 0x000fe4000bf66270 */
[----:B------:R-:W-:Y:S02]  /*23f10*/  ISETP.GE.AND P2, PT, R176, UR4, PT ;  /* 0x00000004b0007c0c */ /* 0x000fe4000bf46270 */
[----:B------:R-:W-:Y:S02]  /*23f20*/  ISETP.GE.AND P1, PT, R19, UR4, PT ;  /* 0x0000000413007c0c */ /* 0x000fe4000bf26270 */
[----:B------:R-:W-:-:S07]  /*23f30*/  ISETP.GE.AND P0, PT, R177, UR4, PT ;  /* 0x00000004b1007c0c */ /* 0x000fce000bf06270 */
[-C--:B---3--:R-:W-:Y:S02]  /*23f40*/  @!P3 LEA R8, P6, R18, R2.reuse, 0x1 ;  /* 0x000000021208b211 */ /* 0x088fe400078c08ff */
[-C--:B------:R-:W-:Y:S02]  /*23f50*/  @!P2 LEA R10, P5, R176, R2.reuse, 0x1 ;  /* 0x00000002b00aa211 */ /* 0x080fe400078a08ff */
[-C--:B------:R-:W-:Y:S02]  /*23f60*/  @!P1 LEA R12, P4, R19, R2.reuse, 0x1 ;  /* 0x00000002130c9211 */ /* 0x080fe400078808ff */
[-C--:B--2---:R-:W-:Y:S02]  /*23f70*/  @!P3 LEA.HI.X R9, R18, R5.reuse, R183, 0x1, P6 ;  /* 0x000000051209b211 */ /* 0x084fe400030f0cb7 */
        /* <DEDUP_REMOVED lines=8> */
.L_x_3548:
[----:B------:R-:W-:Y:S05]  /*24000*/  BSYNC B0 ;  /* 0x0000000000007941 */ /* 0x000fea0003800000 */
.L_x_3538:
[----:B------:R-:W-:Y:S02]  /*24010*/  ULDC UR4, c[0x0][0xd3c] ;  /* 0x00034f0000047ab9 */ /* 0x000fe40000000800 */
[----:B------:R-:W-:-:S06]  /*24020*/  UISETP.GE.AND UP0, UPT, UR7, UR4, UPT ;  /* 0x000000040700728c */ /* 0x000fcc000bf06270 */
[----:B------:R-:W-:-:S13]  /*24030*/  PLOP3.LUT P0, PT, PT, PT, UP0, 0x80, 0x0 ;  /* 0x000000000000781c */ /* 0x000fda0003f0f008 */
[----:B------:R-:W-:Y:S05]  /*24040*/  @!P0 BRA `(.L_x_3562) ;  /* 0xfffffdd4000c8947 */ /* 0x000fea000383ffff */
[----:B------:R-:W-:Y:S05]  /*24050*/  EXIT ;  /* 0x000000000000794d */ /* 0x000fea0003800000 */
.L_x_3430:
[----:B------:R-:W-:-:S08]  /*24060*/  NOP ;  /* 0x0000000000007918 */ /* 0x000fd00000000000 */
[----:B0-----:R-:W0:-:S00]  /*24070*/  USETMAXREG.DEALLOC.CTAPOOL 0x28 ;  /* 0x00000028000079c8 */ /* 0x001e0000080e0500 */
[----:B0-----:R-:W-:Y:S02]  /*24080*/  LOP3.LUT R0, R0, 0x3, RZ, 0xc0, !PT ;  /* 0x0000000300007812 */ /* 0x001fe400078ec0ff */
[----:B------:R-:W-:-:S04]  /*24090*/  LOP3.LUT R23, R23, 0xfffdffff, RZ, 0xc0, !PT ;  /* 0xfffdffff17177812 */ /* 0x000fc800078ec0ff */
[----:B------:R-:W0:Y:S02]  /*240a0*/  SHFL.IDX PT, R0, R0, RZ, 0x1f ;  /* 0x00001fff00007589 */ /* 0x000e2400000e0000 */
[----:B0-----:R-:W-:Y:S01]  /*240b0*/  ISETP.NE.AND P0, PT, R0, RZ, PT ;  /* 0x000000ff0000720c */ /* 0x001fe20003f05270 */
[----:B------:R-:W-:-:S12]  /*240c0*/  IMAD.MOV.U32 R0, RZ, RZ, RZ ;  /* 0x000000ffff007224 */ /* 0x000fd800078e00ff */
[----:B------:R-:W-:Y:S01]  /*240d0*/  @P0 LOP3.LUT R23, R23, 0x20000, RZ, 0xfc, !PT ;  /* 0x0002000017170812 */ /* 0x000fe200078efcff */
[----:B------:R-:W-:Y:S06]  /*240e0*/  @!P0 BRA `(.L_x_3563) ;  /* 0x00000000001c8947 */ /* 0x000fec0003800000 */
[----:B------:R-:W0:Y:S08]  /*240f0*/  S2UR UR5, SR_CgaCtaId ;  /* 0x00000000000579c3 */ /* 0x000e300000008800 */
[----:B------:R-:W-:Y:S06]  /*24100*/  BAR.SYNC.DEFER_BLOCKING 0x5, 0x180 ;  /* 0x0146000000007b1d */ /* 0x000fec0000010000 */
[----:B------:R-:W-:-:S02]  /*24110*/  UMOV UR4, 0x400 ;  /* 0x0000040000047882 */ /* 0x000fc40000000000 */
[----:B0-----:R-:W-:-:S09]  /*24120*/  ULEA UR4, UR5, UR4, 0x18 ;  /* 0x0000000405047291 */ /* 0x001fd2000f8ec03f */
[----:B------:R-:W1:Y:S01]  /*24130*/  LDS.128 R16, [UR4+0x324d0] ;  /* 0x0324d004ff107984 */ /* 0x000e620008000c00 */
[----:B------:R-:W-:Y:S06]  /*24140*/  BAR.ARV 0x4, 0x180 ;  /* 0x0106000000007b1d */ /* 0x000fec0000002000 */
[----:B------:R-:W-:Y:S05]  /*24150*/  BRA `(.L_x_3564) ;  /* 0x0000000c00947947 */ /* 0x000fea0003800000 */
.L_x_3563:
[----:B------:R-:W0:Y:S01]  /*24160*/  S2R R2, SR_TID.X ;  /* 0x0000000000027919 */ /* 0x000e220000002100 */
[----:B------:R-:W-:Y:S01]  /*24170*/  ULDC UR4, c[0x0][0xd3c] ;  /* 0x00034f0000047ab9 */ /* 0x000fe20000000800 */
[----:B------:R-:W-:Y:S01]  /*24180*/  IMAD.MOV.U32 R9, RZ, RZ, RZ ;  /* 0x000000ffff097224 */ /* 0x000fe200078e00ff */
[----:B------:R-:W1:Y:S01]  /*24190*/  S2UR UR6, SR_CTAID.X ;  /* 0x00000000000679c3 */ /* 0x000e620000002500 */
[----:B------:R-:W-:Y:S01]  /*241a0*/  ULDC UR5, c[0x0][0xd38] ;  /* 0x00034e0000057ab9 */ /* 0x000fe20000000800 */
[----:B0-----:R-:W-:-:S04]  /*241b0*/  LOP3.LUT R7, R2, 0x1f, RZ, 0xc0, !PT ;  /* 0x0000001f02077812 */ /* 0x001fc800078ec0ff */
[----:B------:R-:W-:-:S04]  /*241c0*/  ISETP.NE.AND P0, PT, R7, 0x1f, PT ;  /* 0x0000001f0700780c */ /* 0x000fc80003f05270 */
[----:B------:R-:W-:-:S13]  /*241d0*/  ISETP.GE.OR P1, PT, R7, UR4, !P0 ;  /* 0x0000000407007c0c */ /* 0x000fda000c726670 */
[----:B------:R-:W0:Y:S08]  /*241e0*/  @!P1 LDC.64 R4, c[0x0][0xd80] ;  /* 0x00036000ff049b82 */ /* 0x000e300000000a00 */
[----:B------:R-:W2:Y:S01]  /*241f0*/  @!P1 LDC.64 R2, c[0x0][0xd78] ;  /* 0x00035e00ff029b82 */ /* 0x000ea20000000a00 */
[----:B0-----:R-:W-:-:S05]  /*24200*/  @!P1 IMAD.WIDE.U32 R4, R7, 0x4, R4 ;  /* 0x0000000407049825 */ /* 0x001fca00078e0004 */
        /* <DEDUP_REMOVED lines=33> */
.L_x_3567:
[----:B------:R-:W0:Y:S01]  /*24420*/  LDC R0, c[0x0][0xd3c] ;  /* 0x00034f00ff007b82 */ /* 0x000e220000000800 */
[----:B------:R-:W-:-:S06]  /*24430*/  UIADD3 UR4, UR4, 0x1f, URZ ;  /* 0x0000001f04047890 */ /* 0x000fcc000fffe03f */
[----:B0-----:R-:W-:-:S13]  /*24440*/  ISETP.LE.AND P6, PT, R0, UR4, PT ;  /* 0x0000000400007c0c */ /* 0x001fda000bfc3270 */
[----:B------:R-:W-:Y:S05]  /*24450*/  @P6 BRA `(.L_x_3566) ;  /* 0x0000000800a86947 */ /* 0x000fea0003800000 */
[----:B------:R-:W-:-:S05]  /*24460*/  VIADD R9, R7, UR4 ;  /* 0x0000000407097c36 */ /* 0x000fca0008000000 */
[----:B------:R-:W-:Y:S01]  /*24470*/  ISETP.GE.OR P6, PT, R9, R0, !P0 ;  /* 0x000000000900720c */ /* 0x000fe200047c6670 */
[----:B------:R-:W-:-:S12]  /*24480*/  IMAD.MOV.U32 R0, RZ, RZ, RZ ;  /* 0x000000ffff007224 */ /* 0x000fd800078e00ff */
        /* <DEDUP_REMOVED lines=28> */
.L_x_3565:
        /* <DEDUP_REMOVED lines=13> */
.L_x_3568:
        /* <DEDUP_REMOVED lines=62> */
.L_x_3569:
        /* <DEDUP_REMOVED lines=61> */
.L_x_3570:
[----:B------:R-:W-:-:S05]  /*24ed0*/  LOP3.LUT R17, RZ, R2, RZ, 0x33, !PT ;  /* 0x00000002ff117212 */ /* 0x000fca00078e33ff */
[----:B------:R-:W-:Y:S01]  /*24ee0*/  IMAD.IADD R17, R0, 0x1, R17 ;  /* 0x0000000100117824 */ /* 0x000fe200078e0211 */
[----:B------:R-:W-:Y:S06]  /*24ef0*/  BRA `(.L_x_3571) ;  /* 0x0000000000147947 */ /* 0x000fec0003800000 */
.L_x_3566:
[----:B------:R-:W-:Y:S01]  /*24f00*/  ULDC UR4, c[0x0][0xd3c] ;  /* 0x00034f0000047ab9 */ /* 0x000fe20000000800 */
[----:B------:R-:W-:Y:S02]  /*24f10*/  IMAD.MOV.U32 R17, RZ, RZ, RZ ;  /* 0x000000ffff117224 */ /* 0x000fe400078e00ff */
[----:B------:R-:W-:Y:S02]  /*24f20*/  IMAD.U32 R16, RZ, RZ, UR6 ;  /* 0x00000006ff107e24 */ /* 0x000fe4000f8e00ff */
[----:B------:R-:W-:Y:S02]  /*24f30*/  IMAD.MOV.U32 R18, RZ, RZ, RZ ;  /* 0x000000ffff127224 */ /* 0x000fe400078e00ff */
[----:B------:R-:W-:-:S07]  /*24f40*/  IMAD.U32 R19, RZ, RZ, UR4 ;  /* 0x00000004ff137e24 */ /* 0x000fce000f8e00ff */
.L_x_3571:
[----:B------:R-:W-:-:S13]  /*24f50*/  ISETP.NE.AND P0, PT, R7, RZ, PT ;  /* 0x000000ff0700720c */ /* 0x000fda0003f05270 */
[----:B------:R-:W0:Y:S01]  /*24f60*/  @!P0 S2R R3, SR_CgaCtaId ;  /* 0x0000000000038919 */ /* 0x000e220000008800 */
[----:B------:R-:W-:-:S04]  /*24f70*/  @!P0 MOV R0, 0x400 ;  /* 0x0000040000008802 */ /* 0x000fc80000000f00 */
[----:B0-----:R-:W-:-:S05]  /*24f80*/  @!P0 LEA R0, R3, R0, 0x18 ;  /* 0x0000000003008211 */ /* 0x001fca00078ec0ff */
[----:B------:R0:W-:Y:S01]  /*24f90*/  @!P0 STS.128 [R0+0x324d0], R16 ;  /* 0x0324d01000008388 */ /* 0x0001e20000000c00 */
[----:B------:R-:W-:Y:S06]  /*24fa0*/  BAR.ARV 0x5, 0x180 ;  /* 0x0146000000007b1d */ /* 0x000fec0000002000 */
.L_x_3564:
[----:B------:R2:W-:Y:S01]  /*24fb0*/  STL [R1+0x464], RZ ;  /* 0x000464ff01007387 */ /* 0x0005e20000100800 */
[----:B------:R-:W-:Y:S01]  /*24fc0*/  ULDC UR4, c[0x0][0xd3c] ;  /* 0x00034f0000047ab9 */ /* 0x000fe20000000800 */
[----:B------:R-:W-:Y:S01]  /*24fd0*/  IMAD.MOV.U32 R27, RZ, RZ, 0x1 ;  /* 0x00000001ff1b7424 */ /* 0x000fe200078e00ff */
[----:B-1----:R-:W-:Y:S01]  /*24fe0*/  ISETP.GE.AND P0, PT, R19, UR4, PT ;  /* 0x0000000413007c0c */ /* 0x002fe2000bf06270 */
[----:B------:R-:W-:-:S12]  /*24ff0*/  IMAD.MOV.U32 R24, RZ, RZ, RZ ;  /* 0x000000ffff187224 */ /* 0x000fd800078e00ff */
[----:B--2---:R-:W-:Y:S05]  /*25000*/  @P0 BRA `(.L_x_3572) ;  /* 0x0000005c00580947 */ /* 0x004fea0003800000 */
[----:B0-----:R-:W2:Y:S01]  /*25010*/  LDL R0, [R1+0x4c8] ;  /* 0x0004c80001007983 */ /* 0x001ea20000100800 */
[----:B------:R-:W0:Y:S01]  /*25020*/  S2UR UR5, SR_CgaCtaId ;  /* 0x00000000000579c3 */ /* 0x000e220000008800 */
[----:B------:R-:W-:Y:S01]  /*25030*/  BSSY B8, `(.L_x_3572) ;  /* 0x00005d3000087945 */ /* 0x000fe20003800000 */
[----:B------:R-:W-:Y:S01]  /*25040*/  IMAD.MOV.U32 R27, RZ, RZ, 0x1 ;  /* 0x00000001ff1b7424 */ /* 0x000fe200078e00ff */
[----:B------:R-:W1:Y:S01]  /*25050*/  S2R R4, SR_TID.X ;  /* 0x0000000000047919 */ /* 0x000e620000002100 */
[----:B------:R-:W-:Y:S01]  /*25060*/  IMAD.MOV.U32 R24, RZ, RZ, RZ ;  /* 0x000000ffff187224 */ /* 0x000fe200078e00ff */
[----:B------:R-:W-:Y:S01]  /*25070*/  ULDC UR39, c[0x0][0xc] ;  /* 0x0000030000277ab9 */ /* 0x000fe20000000800 */
[----:B------:R3:W-:Y:S01]  /*25080*/  STL [R1+0x464], RZ ;  /* 0x000464ff01007387 */ /* 0x0007e20000100800 */
[----:B-1----:R-:W-:Y:S02]  /*25090*/  LOP3.LUT R3, R4, 0x7f, RZ, 0xc0, !PT ;  /* 0x0000007f04037812 */ /* 0x002fe400078ec0ff */
[----:B--2---:R-:W-:Y:S01]  /*250a0*/  R2UR UR4, R0 ;  /* 0x00000000000472ca */ /* 0x004fe200000e0000 */
[----:B------:R-:W-:-:S05]  /*250b0*/  IMAD.SHL.U32 R0, R4, 0x8, RZ ;  /* 0x0000000804007824 */ /* 0x000fca00078e00ff */
[----:B------:R-:W-:-:S04]  /*250c0*/  LOP3.LUT R2, R0, 0x1f8, RZ, 0xc0, !PT ;  /* 0x000001f800027812 */ /* 0x000fc800078ec0ff */
[----:B------:R-:W-:Y:S01]  /*250d0*/  LOP3.LUT R29, R2, 0x38, R4, 0x78, !PT ;  /* 0x00000038021d7812 */ /* 0x000fe200078e7804 */
[----:B------:R-:W-:Y:S01]  /*250e0*/  IMAD.SHL.U32 R2, R4, 0x10, RZ ;  /* 0x0000001004027824 */ /* 0x000fe200078e00ff */
[----:B------:R-:W-:Y:S01]  /*250f0*/  SHF.R.U32.HI R4, RZ, 0x3, R3 ;  /* 0x00000003ff047819 */ /* 0x000fe20000011603 */
[----:B------:R-:W-:Y:S01]  /*25100*/  ULOP3.LUT UR38, UR4, 0x2, URZ, 0xfc, !UPT ;  /* 0x0000000204267892 */ /* 0x000fe2000f8efc3f */
[----:B------:R-:W-:Y:S02]  /*25110*/  LOP3.LUT R29, R29, 0x200, R0, 0xf8, !PT ;  /* 0x000002001d1d7812 */ /* 0x000fe400078ef800 */
[----:B------:R-:W-:Y:S01]  /*25120*/  UMOV UR4, 0x400 ;  /* 0x0000040000047882 */ /* 0x000fe20000000000 */
[----:B------:R-:W-:Y:S01]  /*25130*/  LOP3.LUT R3, R0, 0x38, RZ, 0xc0, !PT ;  /* 0x0000003800037812 */ /* 0x000fe200078ec0ff */
[----:B0-----:R-:W-:Y:S01]  /*25140*/  ULEA UR4, UR5, UR4, 0x18 ;  /* 0x0000000405047291 */ /* 0x001fe2000f8ec03f */
[----:B------:R-:W-:Y:S02]  /*25150*/  LOP3.LUT R0, R4, 0x70, R2, 0xf8, !PT ;  /* 0x0000007004007812 */ /* 0x000fe400078ef802 */
[----:B------:R-:W-:-:S02]  /*25160*/  LOP3.LUT R4, R3, 0x40, RZ, 0xfc, !PT ;  /* 0x0000004003047812 */ /* 0x000fc400078efcff */
[C---:B------:R-:W-:Y:S01]  /*25170*/  LOP3.LUT R2, R3.reuse, 0x80, RZ, 0xfc, !PT ;  /* 0x0000008003027812 */ /* 0x040fe200078efcff */
[----:B------:R-:W-:Y:S01]  /*25180*/  IMAD.U32 R22, RZ, RZ, UR4 ;  /* 0x00000004ff167e24 */ /* 0x000fe2000f8e00ff */
[----:B------:R-:W-:-:S03]  /*25190*/  LOP3.LUT R0, R3, 0xc0, RZ, 0xfc, !PT ;  /* 0x000000c003007812 */ /* 0x000fc600078efcff */
[----:B---3--:R-:W-:-:S07]  /*251a0*/  IMAD R26, R29, 0x2, R22 ;  /* 0x000000021d1a7824 */ /* 0x008fce00078e0216 */
.L_x_3649:
        /* <DEDUP_REMOVED lines=31> */
[----:B0-23--:R-:W-:Y:S06]  /*253a0*/  @P1 BRA `(.L_x_3573) ;  /* 0x0000000000181947 */ /* 0x00dfec0003800000 */
[----:B------:R-:W-:Y:S02]  /*253b0*/  ULDC UR4, c[0x0][0x288] ;  /* 0x0000a20000047ab9 */ /* 0x000fe40000000800 */
[----:B-----5:R-:W-:Y:S01]  /*253c0*/  IMAD.U32 R37, RZ, RZ, UR4 ;  /* 0x00000004ff257e24 */ /* 0x020fe2000f8e00ff */
[----:B------:R-:W-:Y:S06]  /*253d0*/  @!P2 BRA `(.L_x_3573) ;  /* 0x00000000000ca947 */ /* 0x000fec0003800000 */
[----:B------:R-:W2:Y:S04]  /*253e0*/  LDG.E R4, desc[UR36][R2.64] ;  /* 0x0000002402047981 */ /* 0x000ea8000c1e1900 */
[----:B------:R-:W2:Y:S02]  /*253f0*/  LDG.E R37, desc[UR36][R2.64+0x4] ;  /* 0x0000042402257981 */ /* 0x000ea4000c1e1900 */
[----:B--2---:R-:W-:-:S07]  /*25400*/  IMAD.IADD R37, R37, 0x1, -R4 ;  /* 0x0000000125257824 */ /* 0x004fce00078e0a04 */
.L_x_3573:
        /* <DEDUP_REMOVED lines=8> */
.L_x_3574:
        /* <DEDUP_REMOVED lines=9> */
.L_x_3575:
[----:B0-----:R-:W0:Y:S01]  /*25520*/  LDC R2, c[0x0][0x448] ;  /* 0x00011200ff027b82 */ /* 0x001e220000000800 */
[----:B------:R-:W-:Y:S01]  /*25530*/  IMAD.SHL.U32 R36, R17, 0x80, RZ ;  /* 0x0000008011247824 */ /* 0x000fe200078e00ff */
[----:B------:R-:W-:Y:S01]  /*25540*/  LOP3.LUT R23, R23, 0xfffeffff, RZ, 0xc0, !PT ;  /* 0xfffeffff17177812 */ /* 0x000fe200078ec0ff */
[----:B-----5:R-:W-:Y:S02]  /*25550*/  IMAD.IADD R17, R0, 0x1, -R31 ;  /* 0x0000000100117824 */ /* 0x020fe400078e0a1f */
[----:B------:R-:W-:Y:S01]  /*25560*/  VIADD R4, R36, 0x7f ;  /* 0x0000007f24047836 */ /* 0x000fe20000000000 */
[----:B0-----:R-:W-:Y:S02]  /*25570*/  ISETP.NE.AND P2, PT, R2, 0x1, PT ;  /* 0x000000010200780c */ /* 0x001fe40003f45270 */
[----:B------:R-:W0:Y:S11]  /*25580*/  LDC.64 R2, c[0x0][0xad8] ;  /* 0x0002b600ff027b82 */ /* 0x000e360000000a00 */
[----:B------:R-:W1:Y:S01]  /*25590*/  @P2 LDC R5, c[0x0][0x44c] ;  /* 0x00011300ff052b82 */ /* 0x000e620000000800 */
[----:B------:R-:W-:-:S07]  /*255a0*/  @P2 LOP3.LUT R23, R23, 0x10000, RZ, 0xfc, !PT ;  /* 0x0001000017172812 */ /* 0x000fce00078efcff */
[----:B------:R-:W2:Y:S01]  /*255b0*/  @P2 LDC R6, c[0x0][0x450] ;  /* 0x00011400ff062b82 */ /* 0x000ea20000000800 */
[----:B0-----:R-:W-:Y:S01]  /*255c0*/  ISETP.GE.AND P1, PT, R3, 0x1, PT ;  /* 0x000000010300780c */ /* 0x001fe20003f26270 */
[----:B-1----:R-:W-:-:S05]  /*255d0*/  @P2 IMAD.HI.U32 R5, R4, R5, RZ ;  /* 0x0000000504052227 */ /* 0x002fca00078e00ff */
[----:B--2---:R-:W-:Y:S02]  /*255e0*/  @P2 SHF.R.U32.HI R4, RZ, R6, R5 ;  /* 0x00000006ff042219 */ /* 0x004fe40000011605 */
[----:B------:R-:W-:-:S05]  /*255f0*/  IADD3 R5, R17, 0x1, -R37 ;  /* 0x0000000111057810 */ /* 0x000fca0007ffe825 */
        /* <DEDUP_REMOVED lines=14> */
.L_x_3578:
[----:B------:R-:W-:-:S13]  /*256e0*/  ISETP.NE.AND P0, PT, R3, 0x1, PT ;  /* 0x000000010300780c */ /* 0x000fda0003f05270 */
[----:B------:R-:W0:Y:S02]  /*256f0*/  @P0 LDC.64 R4, c[0x0][0xae0] ;  /* 0x0002b800ff040b82 */ /* 0x000e240000000a00 */
[----:B0-----:R-:W-:-:S05]  /*25700*/  @P0 IMAD.HI.U32 R4, R0, R4, RZ ;  /* 0x0000000400040227 */ /* 0x001fca00078e00ff */
[----:B------:R-:W-:-:S07]  /*25710*/  @P0 SHF.R.U32.HI R0, RZ, R5, R4 ;  /* 0x00000005ff000219 */ /* 0x000fce0000011604 */
.L_x_3579:
[----:B------:R-:W-:Y:S05]  /*25720*/  BSYNC B0 ;  /* 0x0000000000007941 */ /* 0x000fea0003800000 */
.L_x_3577:
[----:B------:R-:W-:-:S05]  /*25730*/  IMAD R5, R0, R3, R3 ;  /* 0x0000000300057224 */ /* 0x000fca00078e0203 */
[----:B------:R-:W-:-:S07]  /*25740*/  VIMNMX R2, R2, R5, PT ;  /* 0x0000000502027248 */ /* 0x000fce0003fe0100 */
.L_x_3576:
[----:B------:R-:W0:Y:S01]  /*25750*/  @P2 LDC R5, c[0x0][0x44c] ;  /* 0x00011300ff052b82 */ /* 0x000e220000000800 */
[----:B------:R-:W-:Y:S01]  /*25760*/  VIADD R2, R2, 0x5f ;  /* 0x0000005f02027836 */ /* 0x000fe20000000000 */
[----:B------:R-:W-:Y:S01]  /*25770*/  ULDC UR4, c[0x0][0xad4] ;  /* 0x0002b50000047ab9 */ /* 0x000fe20000000800 */
[----:B------:R-:W-:-:S05]  /*25780*/  IMAD.MOV.U32 R0, RZ, RZ, R36 ;  /* 0x000000ffff007224 */ /* 0x000fca00078e0024 */
[----:B------:R-:W1:Y:S01]  /*25790*/  @P2 LDC R7, c[0x0][0x450] ;  /* 0x00011400ff072b82 */ /* 0x000e620000000800 */
[----:B0-----:R-:W-:-:S05]  /*257a0*/  @P2 IMAD.HI.U32 R4, R36, R5, RZ ;  /* 0x0000000524042227 */ /* 0x001fca00078e00ff */
[----:B-1----:R-:W-:Y:S01]  /*257b0*/  @P2 SHF.R.U32.HI R0, RZ, R7, R4 ;  /* 0x00000007ff002219 */ /* 0x002fe20000011604 */
[----:B------:R-:W-:-:S04]  /*257c0*/  IMAD.HI R4, R2, 0x2aaaaaab, RZ ;  /* 0x2aaaaaab02047827 */ /* 0x000fc800078e02ff */
[----:B------:R-:W-:Y:S01]  /*257d0*/  VIADD R2, R17, 0x5f ;  /* 0x0000005f11027836 */ /* 0x000fe20000000000 */
[----:B------:R-:W-:-:S03]  /*257e0*/  SHF.R.U32.HI R5, RZ, 0x1f, R4 ;  /* 0x0000001fff057819 */ /* 0x000fc60000011604 */
[----:B------:R-:W-:Y:S01]  /*257f0*/  IMAD.HI R2, R2, 0x2aaaaaab, RZ ;  /* 0x2aaaaaab02027827 */ /* 0x000fe200078e02ff */
[----:B------:R-:W-:-:S04]  /*25800*/  LEA.HI.SX32 R4, R4, R5, 0x1c ;  /* 0x0000000504047211 */ /* 0x000fc800078fe2ff */
[----:B------:R-:W-:-:S04]  /*25810*/  SHF.R.U32.HI R5, RZ, 0x1f, R2 ;  /* 0x0000001fff057819 */ /* 0x000fc80000011602 */
[----:B------:R-:W-:Y:S02]  /*25820*/  LEA.HI.SX32 R5, R2, R5, 0x1c ;  /* 0x0000000502057211 */ /* 0x000fe400078fe2ff */
[----:B------:R-:W-:Y:S02]  /*25830*/  IADD3 R2, R0, R17, -R37 ;  /* 0x0000001100027210 */ /* 0x000fe40007ffe825 */
        /* <DEDUP_REMOVED lines=13> */
.L_x_3582:
[----:B------:R-:W-:-:S13]  /*25910*/  ISETP.NE.AND P0, PT, R3, 0x1, PT ;  /* 0x000000010300780c */ /* 0x000fda0003f05270 */
[----:B------:R-:W0:Y:S02]  /*25920*/  @P0 LDC.64 R4, c[0x0][0xae0] ;  /* 0x0002b800ff040b82 */ /* 0x000e240000000a00 */
[----:B0-----:R-:W-:-:S05]  /*25930*/  @P0 IMAD.HI.U32 R4, R2, R4, RZ ;  /* 0x0000000402040227 */ /* 0x001fca00078e00ff */
[----:B------:R-:W-:-:S07]  /*25940*/  @P0 SHF.R.U32.HI R2, RZ, R5, R4 ;  /* 0x00000005ff020219 */ /* 0x000fce0000011604 */
.L_x_3583:
[----:B------:R-:W-:Y:S05]  /*25950*/  BSYNC B0 ;  /* 0x0000000000007941 */ /* 0x000fea0003800000 */
.L_x_3581:
[----:B------:R-:W-:-:S05]  /*25960*/  IMAD R3, R2, R3, RZ ;  /* 0x0000000302037224 */ /* 0x000fca00078e02ff */
[----:B------:R-:W-:-:S07]  /*25970*/  VIMNMX R0, R0, R3, !PT ;  /* 0x0000000300007248 */ /* 0x000fce0007fe0100 */
.L_x_3580:
[----:B------:R-:W-:Y:S01]  /*25980*/  IMAD.HI R0, R0, 0x2aaaaaab, RZ ;  /* 0x2aaaaaab00007827 */ /* 0x000fe200078e02ff */
[----:B------:R-:W-:Y:S04]  /*25990*/  BSSY B0, `(.L_x_3584) ;  /* 0x000002a000007945 */ /* 0x000fe80003800000 */
[----:B------:R-:W-:-:S04]  /*259a0*/  SHF.R.U32.HI R3, RZ, 0x1f, R0 ;  /* 0x0000001fff037819 */ /* 0x000fc80000011600 */
[----:B------:R-:W-:Y:S02]  /*259b0*/  LEA.HI.SX32 R3, R0, R3, 0x1c ;  /* 0x0000000300037211 */ /* 0x000fe400078fe2ff */
[C---:B------:R-:W-:Y:S02]  /*259c0*/  LOP3.LUT R0, R18.reuse, 0xff000000, RZ, 0xc0, !PT ;  /* 0xff00000012007812 */ /* 0x040fe400078ec0ff */
        /* <DEDUP_REMOVED lines=12> */
[----:B0-----:R-:W-:-:S04]  /*25a90*/  IABS R4, R0 ;  /* 0x0000000000047213 */ /* 0x001fc80000000000 */
[----:B------:R-:W0:Y:S08]  /*25aa0*/  I2F.RP R6, R4 ;  /* 0x0000000400067306 */ /* 0x000e300000209400 */
        /* <DEDUP_REMOVED lines=8> */
[----:B------:R-:W-:-:S05]  /*25b30*/  IADD3 R3, R0, -0x1, R7 ;  /* 0xffffffff00037810 */ /* 0x000fca0007ffe007 */
[----:B------:R-:W-:-:S05]  /*25b40*/  IMAD.IADD R3, R3, 0x1, -R30 ;  /* 0x0000000103037824 */ /* 0x000fca00078e0a1e */
[----:B------:R-:W-:Y:S02]  /*25b50*/  LOP3.LUT R9, R3, R0, RZ, 0x3c, !PT ;  /* 0x0000000003097212 */ /* 0x000fe400078e3cff */
[----:B------:R-:W-:Y:S02]  /*25b60*/  IABS R3, R3 ;  /* 0x0000000300037213 */ /* 0x000fe40000000000 */
[----:B------:R-:W-:-:S03]  /*25b70*/  ISETP.GE.AND P2, PT, R9, RZ, PT ;  /* 0x000000ff0900720c */ /* 0x000fc60003f46270 */
        /* <DEDUP_REMOVED lines=11> */
.L_x_3585:
[----:B------:R-:W-:Y:S05]  /*25c30*/  BSYNC B0 ;  /* 0x0000000000007941 */ /* 0x000fea0003800000 */
.L_x_3584:
[-C--:B------:R-:W-:Y:S01]  /*25c40*/  IMAD R30, R5, R0.reuse, R30 ;  /* 0x00000000051e7224 */ /* 0x080fe200078e021e */
        /* <DEDUP_REMOVED lines=22> */
.L_x_3587:
        /* <DEDUP_REMOVED lines=20> */
.L_x_3590:
[----:B------:R-:W-:Y:S05]  /*25ef0*/  BSYNC B6 ;  /* 0x0000000000067941 */ /* 0x000fea0003800000 */
.L_x_3589:
        /* <DEDUP_REMOVED lines=20> */
.L_x_3593:
        /* <DEDUP_REMOVED lines=15> */
.L_x_3592:
[----:B------:R-:W-:Y:S05]  /*26130*/  BSYNC B6 ;  /* 0x0000000000067941 */ /* 0x000fea0003800000 */
.L_x_3591:
        /* <DEDUP_REMOVED lines=11> */
[----:B------:R-:W-:Y:S01]  /*261f0*/  LOP3.LUT R32, R21, 0x40, RZ, 0xfc, !PT ;  /* 0x0000004015207812 */ /* 0x000fe200078efcff */
[----:B---3--:R-:W-:Y:S01]  /*26200*/  @P0 IMAD.WIDE R2, R19, 0x4, R2 ;  /* 0x0000000413020825 */ /* 0x008fe200078e0202 */
[----:B------:R-:W-:-:S03]  /*26210*/  LOP3.LUT R21, R21, 0x80, RZ, 0xfc, !PT ;  /* 0x0000008015157812 */ /* 0x000fc600078efcff */
[----:B-1----:R-:W-:Y:S01]  /*26220*/  IMAD.SHL.U32 R25, R20, 0x8, RZ ;  /* 0x0000000814197824 */ /* 0x002fe200078e00ff */
[----:B------:R0:W5:Y:S01]  /*26230*/  @P0 LDG.E R28, desc[UR36][R2.64] ;  /* 0x00000024021c0981 */ /* 0x000162000c1e1900 */
[----:B------:R-:W-:Y:S01]  /*26240*/  ISETP.GE.AND P0, PT, R21, UR4, PT ;  /* 0x0000000415007c0c */ /* 0x000fe2000bf06270 */
[----:B------:R-:W-:Y:S01]  /*26250*/  UMOV UR5, 0xffffffff ;  /* 0xffffffff00057882 */ /* 0x000fe20000000000 */
[----:B------:R-:W-:Y:S01]  /*26260*/  ISETP.GE.AND P1, PT, R32, UR4, PT ;  /* 0x0000000420007c0c */ /* 0x000fe2000bf26270 */
[----:B------:R-:W1:Y:S01]  /*26270*/  S2R R21, SR_TID.X ;  /* 0x0000000000157919 */ /* 0x000e620000002100 */
[----:B------:R-:W-:Y:S01]  /*26280*/  LOP3.LUT R25, R25, 0x38, RZ, 0xc0, !PT ;  /* 0x0000003819197812 */ /* 0x000fe200078ec0ff */
[----:B------:R-:W-:Y:S01]  /*26290*/  VIADD R0, R34, 0xffffffff ;  /* 0xffffffff22007836 */ /* 0x000fe20000000000 */
[----:B------:R-:W-:Y:S02]  /*262a0*/  LOP3.LUT R23, R23, 0xfffffffe, RZ, 0xc0, !PT ;  /* 0xfffffffe17177812 */ /* 0x000fe400078ec0ff */
[----:B------:R-:W-:-:S02]  /*262b0*/  ISETP.GE.AND P2, PT, R25, UR4, PT ;  /* 0x0000000419007c0c */ /* 0x000fc4000bf46270 */
[----:B------:R-:W-:Y:S02]  /*262c0*/  LOP3.LUT R23, R23, 0xffffffef, RZ, 0xc0, !PT ;  /* 0xffffffef17177812 */ /* 0x000fe400078ec0ff */
[----:B------:R-:W-:Y:S02]  /*262d0*/  LOP3.LUT R25, R25, 0xc0, RZ, 0xfc, !PT ;  /* 0x000000c019197812 */ /* 0x000fe400078efcff */
[----:B------:R-:W-:Y:S02]  /*262e0*/  LOP3.LUT R20, R20, 0x7f, RZ, 0xc0, !PT ;  /* 0x0000007f14147812 */ /* 0x000fe400078ec0ff */
[----:B------:R-:W-:Y:S02]  /*262f0*/  @P1 LOP3.LUT R23, R23, 0x10, RZ, 0xfc, !PT ;  /* 0x0000001017171812 */ /* 0x000fe400078efcff */
[----:B------:R-:W-:-:S03]  /*26300*/  SHF.R.U32.HI R32, RZ, 0x3, R20 ;  /* 0x00000003ff207819 */ /* 0x000fc60000011614 */
[----:B------:R-:W-:-:S04]  /*26310*/  @P2 LOP3.LUT R23, R23, 0x1, RZ, 0xfc, !PT ;  /* 0x0000000117172812 */ /* 0x000fc800078efcff */
[----:B------:R-:W-:-:S04]  /*26320*/  LOP3.LUT R23, R23, 0xfffffff7, RZ, 0xc0, !PT ;  /* 0xfffffff717177812 */ /* 0x000fc800078ec0ff */
[----:B------:R-:W-:Y:S02]  /*26330*/  @P0 LOP3.LUT R23, R23, 0x8, RZ, 0xfc, !PT ;  /* 0x0000000817170812 */ /* 0x000fe400078efcff */
[----:B------:R-:W-:Y:S02]  /*26340*/  ISETP.GE.AND P0, PT, R25, UR4, PT ;  /* 0x0000000419007c0c */ /* 0x000fe4000bf06270 */
[----:B------:R-:W-:Y:S01]  /*26350*/  LOP3.LUT R23, R23, 0xfffffffb, RZ, 0xc0, !PT ;  /* 0xfffffffb17177812 */ /* 0x000fe200078ec0ff */
[----:B-1----:R-:W-:-:S05]  /*26360*/  IMAD.SHL.U32 R20, R21, 0x10, RZ ;  /* 0x0000001015147824 */ /* 0x002fca00078e00ff */
[----:B------:R-:W-:-:S05]  /*26370*/  LOP3.LUT R20, R32, 0x70, R20, 0xf8, !PT ;  /* 0x0000007020147812 */ /* 0x000fca00078ef814 */
[----:B------:R-:W-:Y:S01]  /*26380*/  @P0 LOP3.LUT R23, R23, 0x4, RZ, 0xfc, !PT ;  /* 0x0000000417170812 */ /* 0x000fe200078efcff */
[----:B------:R-:W-:Y:S01]  /*26390*/  IMAD R6, R0, 0x60, R20 ;  /* 0x0000006000067824 */ /* 0x000fe200078e0214 */
[----:B0-2---:R-:W-:Y:S06]  /*263a0*/  BRA.DIV UR5, `(.L_x_3594) ;  /* 0x0000005205007947 */ /* 0x005fec000b800000 */
.L_x_3667:
        /* <DEDUP_REMOVED lines=21> */
[----:B------:R-:W-:Y:S01]  /*26500*/  IMAD.MOV R5, RZ, RZ, -R7 ;  /* 0x000000ffff057224 */ /* 0x000fe200078e0a07 */
[----:B0-----:R-:W-:-:S04]  /*26510*/  @!P0 LEA R2, P1, R4, R2, 0x2 ;  /* 0x0000000204028211 */ /* 0x001fc800078210ff */
[----:B------:R-:W-:-:S05]  /*26520*/  @!P0 LEA.HI.X R3, R4, R3, R8, 0x2, P1 ;  /* 0x0000000304038211 */ /* 0x000fca00008f1408 */
[----:B------:R0:W5:Y:S01]  /*26530*/  @!P0 LDG.E R35, desc[UR36][R2.64] ;  /* 0x0000002402238981 */ /* 0x000162000c1e1900 */
[----:B------:R-:W-:Y:S01]  /*26540*/  IMAD.U32 R4, RZ, RZ, UR38 ;  /* 0x00000026ff047e24 */ /* 0x000fe2000f8e00ff */
[----:B------:R-:W-:Y:S02]  /*26550*/  ISETP.GT.U32.AND P1, PT, R20, 0x5f, PT ;  /* 0x0000005f1400780c */ /* 0x000fe40003f24070 */
[----:B------:R-:W-:Y:S02]  /*26560*/  LOP3.LUT R23, R23, 0xfffffbff, RZ, 0xc0, !PT ;  /* 0xfffffbff17177812 */ /* 0x000fe400078ec0ff */
[----:B------:R-:W-:Y:S02]  /*26570*/  ISETP.NE.AND P0, PT, R4, 0x3, PT ;  /* 0x000000030400780c */ /* 0x000fe40003f05270 */
[----:B------:R-:W-:Y:S01]  /*26580*/  LOP3.LUT R18, R18, 0xffff, RZ, 0xc0, !PT ;  /* 0x0000ffff12127812 */ /* 0x000fe200078ec0ff */
[----:B0-----:R-:W-:-:S05]  /*26590*/  IMAD R2, R9, R5, R6 ;  /* 0x0000000509027224 */ /* 0x001fca00078e0206 */
[----:B------:R0:W-:Y:S05]  /*265a0*/  STL [R1+0x440], R2 ;  /* 0x0004400201007387 */ /* 0x0001ea0000100800 */
[----:B------:R-:W-:-:S04]  /*265b0*/  @P0 LOP3.LUT R23, R23, 0x400, RZ, 0xfc, !PT ;  /* 0x0000040017170812 */ /* 0x000fc800078efcff */
[----:B------:R-:W-:Y:S02]  /*265c0*/  LOP3.LUT R23, R23, 0xffffffdf, RZ, 0xc0, !PT ;  /* 0xffffffdf17177812 */ /* 0x000fe400078ec0ff */
[----:B0-----:R-:W-:Y:S02]  /*265d0*/  SEL R2, RZ, 0x1, P2 ;  /* 0x00000001ff027807 */ /* 0x001fe40001000000 */
[----:B------:R-:W-:-:S03]  /*265e0*/  @P1 LOP3.LUT R23, R23, 0x20, RZ, 0xfc, !PT ;  /* 0x0000002017171812 */ /* 0x000fc600078efcff */
[----:B------:R0:W-:Y:S01]  /*265f0*/  STL [R1+0x478], R2 ;  /* 0x0004780201007387 */ /* 0x0001e20000100800 */
[----:B------:R-:W-:Y:S05]  /*26600*/  @!P0 BRA `(.L_x_3595) ;  /* 0x0000000000048947 */ /* 0x000fea0003800000 */
[----:B------:R-:W-:Y:S01]  /*26610*/  BPT.TRAP 0x1 ;  /* 0x000000040000795c */ /* 0x000fe20000300000 */
.L_x_3595:
[----:B------:R-:W-:Y:S01]  /*26620*/  IMAD R25, R0, -0x60, R17 ;  /* 0xffffffa000197824 */ /* 0x000fe200078e0211 */
[----:B------:R-:W-:Y:S01]  /*26630*/  SHF.L.U32 R0, R27, 0x1f, RZ ;  /* 0x0000001f1b007819 */ /* 0x000fe200000006ff */
[----:B------:R-:W-:Y:S01]  /*26640*/  IMAD R17, R24, 0x8, R22 ;  /* 0x0000000818117824 */ /* 0x000fe200078e0216 */
[----:B------:R-:W-:Y:S03]  /*26650*/  BSSY B0, `(.L_x_3596) ;  /* 0x0000003000007945 */ /* 0x000fe60003800000 */
[----:B------:R-:W1:Y:S02]  /*26660*/  SYNCS.PHASECHK.TRANS64.TRYWAIT P0, [R17+URZ+0x32440], R0 ;  /* 0x03244000110075a7 */ /* 0x000e64000800017f */
[----:B-1----:R-:W-:Y:S05]  /*26670*/  @!P0 BRA `(.L_x_3597) ;  /* 0x0000004c007c8947 */ /* 0x002fea0003800000 */
.L_x_3668:
[----:B------:R-:W-:Y:S05]  /*26680*/  BSYNC B0 ;  /* 0x0000000000007941 */ /* 0x000fea0003800000 */
.L_x_3596:
[----:B0-----:R-:W1:Y:S01]  /*26690*/  LDL R2, [R1+0x440] ;  /* 0x0004400001027983 */ /* 0x001e620000100800 */
[----:B------:R-:W-:Y:S01]  /*266a0*/  ULDC.64 UR4, c[0x0][0x300] ;  /* 0x0000c00000047ab9 */ /* 0x000fe20000000a00 */
[----:B-----5:R-:W-:Y:S01]  /*266b0*/  SHF.R.S32.HI R4, RZ, 0x1f, R35 ;  /* 0x0000001fff047819 */ /* 0x020fe20000011423 */
[----:B------:R-:W-:Y:S01]  /*266c0*/  ULDC.64 UR6, c[0x0][0x2e8] ;  /* 0x0000ba0000067ab9 */ /* 0x000fe20000000a00 */
[----:B------:R-:W-:-:S03]  /*266d0*/  LOP3.LUT R23, R23, 0xfffffffd, RZ, 0xc0, !PT ;  /* 0xfffffffd17177812 */ /* 0x000fc600078ec0ff */
[----:B------:R-:W-:Y:S01]  /*266e0*/  STL [R1+0x460], R4 ;  /* 0x0004600401007387 */ /* 0x000fe20000100800 */
[----:B-1----:R-:W-:-:S05]  /*266f0*/  SHF.R.S32.HI R0, RZ, 0x1f, R2 ;  /* 0x0000001fff007819 */ /* 0x002fca0000011402 */
[----:B------:R0:W-:Y:S02]  /*26700*/  STL [R1+0x45c], R0 ;  /* 0x00045c0001007387 */ /* 0x0001e40000100800 */
[----:B0-----:R-:W-:-:S04]  /*26710*/  IMAD R0, R0, UR4, RZ ;  /* 0x0000000400007c24 */ /* 0x001fc8000f8e02ff */
[C---:B------:R-:W-:Y:S02]  /*26720*/  IMAD R0, R2.reuse, UR5, R0 ;  /* 0x0000000502007c24 */ /* 0x040fe4000f8e0200 */
[----:B------:R-:W-:Y:S01]  /*26730*/  IMAD.WIDE.U32 R2, R2, UR4, RZ ;  /* 0x0000000402027c25 */ /* 0x000fe2000f8e00ff */
[----:B------:R-:W-:-:S03]  /*26740*/  ULDC.64 UR4, c[0x0][0x310] ;  /* 0x0000c40000047ab9 */ /* 0x000fc60000000a00 */
[----:B------:R-:W-:Y:S02]  /*26750*/  IMAD.IADD R3, R3, 0x1, R0 ;  /* 0x0000000103037824 */ /* 0x000fe400078e0200 */
[----:B------:R-:W-:Y:S02]  /*26760*/  IMAD R0, R4, UR4, RZ ;  /* 0x0000000404007c24 */ /* 0x000fe4000f8e02ff */
[----:B------:R-:W0:Y:S01]  /*26770*/  S2R R4, SR_TID.X ;  /* 0x0000000000047919 */ /* 0x000e220000002100 */
[----:B------:R-:W-:-:S04]  /*26780*/  IMAD.WIDE.U32 R2, R35, UR4, R2 ;  /* 0x0000000423027c25 */ /* 0x000fc8000f8e0002 */
[----:B------:R-:W-:Y:S01]  /*26790*/  IMAD R0, R35, UR5, R0 ;  /* 0x0000000523007c24 */ /* 0x000fe2000f8e0200 */
[----:B------:R-:W-:-:S03]  /*267a0*/  ULDC.64 UR4, c[0x0][0x308] ;  /* 0x0000c20000047ab9 */ /* 0x000fc60000000a00 */
[----:B------:R-:W-:Y:S02]  /*267b0*/  IMAD.IADD R3, R3, 0x1, R0 ;  /* 0x0000000103037824 */ /* 0x000fe400078e0200 */
[----:B------:R-:W-:Y:S01]  /*267c0*/  IMAD.WIDE.U32 R2, R18, UR4, R2 ;  /* 0x0000000412027c25 */ /* 0x000fe2000f8e0002 */
[----:B------:R-:W-:Y:S02]  /*267d0*/  ULDC UR4, c[0x0][0x2f4] ;  /* 0x0000bd0000047ab9 */ /* 0x000fe40000000800 */
[----:B------:R-:W-:Y:S02]  /*267e0*/  LEA R0, P0, R2, UR6, 0x1 ;  /* 0x0000000602007c11 */ /* 0x000fe4000f8008ff */
[----:B0-----:R-:W-:Y:S01]  /*267f0*/  LOP3.LUT R5, R4, 0x7f, RZ, 0xc0, !PT ;  /* 0x0000007f04057812 */ /* 0x001fe200078ec0ff */
[----:B------:R-:W-:Y:S01]  /*26800*/  IMAD R4, R18, UR5, R3 ;  /* 0x0000000512047c24 */ /* 0x000fe2000f8e0203 */
[----:B------:R-:W-:Y:S02]  /*26810*/  UMOV UR5, 0xffffffff ;  /* 0xffffffff00057882 */ /* 0x000fe40000000000 */
[----:B------:R-:W-:-:S02]  /*26820*/  SHF.R.U32.HI R6, RZ, 0x3, R5 ;  /* 0x00000003ff067819 */ /* 0x000fc40000011605 */
[----:B------:R-:W0:Y:S01]  /*26830*/  S2R R5, SR_TID.X ;  /* 0x0000000000057919 */ /* 0x000e220000002100 */
[----:B------:R-:W-:Y:S02]  /*26840*/  LEA.HI.X R4, R2, UR7, R4, 0x1, P0 ;  /* 0x0000000702047c11 */ /* 0x000fe400080f0c04 */
[----:B------:R-:W-:-:S05]  /*26850*/  IMAD.IADD R25, R25, 0x1, -R6 ;  /* 0x0000000119197824 */ /* 0x000fca00078e0a06 */
[----:B------:R-:W-:Y:S01]  /*26860*/  ISETP.GE.AND P0, PT, R25, 0x1, PT ;  /* 0x000000011900780c */ /* 0x000fe20003f06270 */
[----:B0-----:R-:W-:Y:S02]  /*26870*/  IMAD.SHL.U32 R7, R5, 0x8, RZ ;  /* 0x0000000805077824 */ /* 0x001fe400078e00ff */
[----:B------:R-:W-:-:S03]  /*26880*/  IMAD R5, R24, 0x1800, R29 ;  /* 0x0000180018057824 */ /* 0x000fc600078e021d */
[----:B------:R-:W-:-:S04]  /*26890*/  LOP3.LUT R7, R7, 0x38, RZ, 0xc0, !PT ;  /* 0x0000003807077812 */ /* 0x000fc800078ec0ff */
[----:B------:R-:W-:-:S13]  /*268a0*/  ISETP.GE.AND P2, PT, R7, UR4, PT ;  /* 0x0000000407007c0c */ /* 0x000fda000bf46270 */
[----:B------:R-:W-:Y:S01]  /*268b0*/  @P2 LOP3.LUT R23, R23, 0x2, RZ, 0xfc, !PT ;  /* 0x0000000217172812 */ /* 0x000fe200078efcff */
[----:B------:R-:W-:Y:S06]  /*268c0*/  BRA.DIV UR5, `(.L_x_3598) ;  /* 0x0000004a05fc7947 */ /* 0x000fec000b800000 */
        /* <DEDUP_REMOVED lines=52> */
.L_x_3682:
        /* <DEDUP_REMOVED lines=10> */
.L_x_3599:
        /* <DEDUP_REMOVED lines=10> */
.L_x_3600:
[----:B------:R-:W-:Y:S01]  /*26d50*/  VIADD R0, R22, 0x18400 ;  /* 0x0001840016007836 */ /* 0x000fe20000000000 */
[----:B------:R-:W-:Y:S01]  /*26d60*/  LOP3.LUT P1, RZ, R23, 0x40, RZ, 0xc0, !PT ;  /* 0x0000004017ff7812 */ /* 0x000fe2000782c0ff */
[----:B------:R1:W-:-:S12]  /*26d70*/  SYNCS.ARRIVE.TRANS64.A1T0 RZ, [R17+URZ+0x32430], RZ ;  /* 0x032430ff11ff79a7 */ /* 0x0003d8000810003f */
[----:B------:R-:W-:Y:S05]  /*26d80*/  WARPSYNC.ALL ;  /* 0x0000000000007948 */ /* 0x000fea0003800000 */
[----:B------:R-:W-:Y:S01]  /*26d90*/  BAR.SYNC.DEFER_BLOCKING 0x8, 0x180 ;  /* 0x0206000000007b1d */ /* 0x000fe20000010000 */
[----:B------:R-:W-:Y:S02]  /*26da0*/  LOP3.LUT P0, RZ, R0, 0x3ff, RZ, 0xc0, !PT ;  /* 0x000003ff00ff7812 */ /* 0x000fe4000780c0ff */
[----:B------:R-:W-:-:S03]  /*26db0*/  SHF.R.S32.HI R0, RZ, 0x1f, R19 ;  /* 0x0000001fff007819 */ /* 0x000fc60000011413 */
[----:B------:R-:W-:Y:S01]  /*26dc0*/  BSSY B6, `(.L_x_3601) ;  /* 0x0000018000067945 */ /* 0x000fe20003800000 */
[----:B------:R-:W-:Y:S02]  /*26dd0*/  SEL R34, R0, RZ, !P1 ;  /* 0x000000ff00227207 */ /* 0x000fe40004800000 */
[----:B------:R-:W-:-:S03]  /*26de0*/  SEL R0, R19, RZ, !P1 ;  /* 0x000000ff13007207 */ /* 0x000fc60004800000 */
[----:B------:R-:W-:Y:S04]  /*26df0*/  STL [R1+0x454], R34 ;  /* 0x0004542201007387 */ /* 0x000fe80000100800 */
[----:B------:R2:W-:Y:S02]  /*26e00*/  STL [R1+0x448], R0 ;  /* 0x0004480001007387 */ /* 0x0005e40000100800 */
[----:B--2---:R-:W-:-:S05]  /*26e10*/  SHF.R.S32.HI R0, RZ, 0x1f, R33 ;  /* 0x0000001fff007819 */ /* 0x004fca0000011421 */
[----:B------:R2:W-:Y:S01]  /*26e20*/  STL [R1+0x450], R0 ;  /* 0x0004500001007387 */ /* 0x0005e20000100800 */
        /* <DEDUP_REMOVED lines=17> */
.L_x_3602:
[----:B------:R-:W-:Y:S05]  /*26f40*/  BSYNC B6 ;  /* 0x0000000000067941 */ /* 0x000fea0003800000 */
.L_x_3601:
[----:B------:R-:W3:Y:S01]  /*26f50*/  LDL R20, [R1+0x450] ;  /* 0x0004500001147983 */ /* 0x000ee20000100800 */
[----:B------:R-:W-:Y:S01]  /*26f60*/  IMAD.MOV.U32 R21, RZ, RZ, R34 ;  /* 0x000000ffff157224 */ /* 0x000fe200078e0022 */
[----:B------:R-:W-:Y:S01]  /*26f70*/  ULDC.64 UR4, c[0x0][0x298] ;  /* 0x0000a60000047ab9 */ /* 0x000fe20000000a00 */
[----:B0-----:R-:W0:Y:S01]  /*26f80*/  LDC R5, c[0x0][0x448] ;  /* 0x00011200ff057b82 */ /* 0x001e220000000800 */
[----:B------:R-:W4:Y:S01]  /*26f90*/  S2R R2, SR_TID.X ;  /* 0x0000000000027919 */ /* 0x000f220000002100 */
[----:B------:R-:W5:Y:S01]  /*26fa0*/  S2R R34, SR_TID.X ;  /* 0x0000000000227919 */ /* 0x000f620000002100 */
[----:B----4-:R-:W-:-:S04]  /*26fb0*/  LOP3.LUT R2, R2, 0x7f, RZ, 0xc0, !PT ;  /* 0x0000007f02027812 */ /* 0x010fc800078ec0ff */
[----:B--2---:R-:W-:Y:S02]  /*26fc0*/  SHF.R.U32.HI R0, RZ, 0x3, R2 ;  /* 0x00000003ff007819 */ /* 0x004fe40000011602 */
[----:B------:R-:W2:Y:S01]  /*26fd0*/  LDC R2, c[0x0][0x448] ;  /* 0x00011200ff027b82 */ /* 0x000ea20000000800 */
[----:B---3--:R-:W-:Y:S02]  /*26fe0*/  IMAD.MOV.U32 R4, RZ, RZ, R20 ;  /* 0x000000ffff047224 */ /* 0x008fe400078e0014 */
[----:B------:R-:W3:Y:S01]  /*26ff0*/  LDL R20, [R1+0x448] ;  /* 0x0004480001147983 */ /* 0x000ee20000100800 */
[----:B--2---:R-:W-:Y:S01]  /*27000*/  ISETP.NE.AND P6, PT, R2, 0x1, PT ;  /* 0x000000010200780c */ /* 0x004fe20003fc5270 */
[----:B-----5:R-:W-:Y:S02]  /*27010*/  IMAD.SHL.U32 R34, R34, 0x10, RZ ;  /* 0x0000001022227824 */ /* 0x020fe400078e00ff */
[----:B------:R-:W-:Y:S01]  /*27020*/  IMAD R4, R4, UR4, RZ ;  /* 0x0000000404047c24 */ /* 0x000fe2000f8e02ff */
[----:B------:R-:W2:Y:S02]  /*27030*/  S2R R6, SR_TID.X ;  /* 0x0000000000067919 */ /* 0x000ea40000002100 */
[----:B------:R-:W-:Y:S01]  /*27040*/  LOP3.LUT R34, R0, 0x70, R34, 0xf8, !PT ;  /* 0x0000007000227812 */ /* 0x000fe200078ef822 */
[----:B------:R-:W-:-:S04]  /*27050*/  IMAD R4, R33, UR5, R4 ;  /* 0x0000000521047c24 */ /* 0x000fc8000f8e0204 */
[----:B------:R-:W-:Y:S02]  /*27060*/  IMAD.IADD R34, R34, 0x1, R36 ;  /* 0x0000000122227824 */ /* 0x000fe400078e0224 */
[----:B------:R-:W4:Y:S02]  /*27070*/  @P6 LDC R3, c[0x0][0x44c] ;  /* 0x00011300ff036b82 */ /* 0x000f240000000800 */
[----:B------:R-:W-:-:S06]  /*27080*/  IMAD.MOV.U32 R0, RZ, RZ, R34 ;  /* 0x000000ffff007224 */ /* 0x000fcc00078e0022 */
[----:B------:R-:W5:Y:S01]  /*27090*/  @P6 LDC R2, c[0x0][0x450] ;  /* 0x00011400ff026b82 */ /* 0x000f620000000800 */
[----:B----4-:R-:W-:-:S05]  /*270a0*/  @P6 IMAD.HI.U32 R3, R34, R3, RZ ;  /* 0x0000000322036227 */ /* 0x010fca00078e00ff */
[----:B-----5:R-:W-:Y:S01]  /*270b0*/  @P6 SHF.R.U32.HI R0, RZ, R2, R3 ;  /* 0x00000002ff006219 */ /* 0x020fe20000011603 */
[----:B------:R-:W-:Y:S01]  /*270c0*/  IMAD.WIDE.U32 R2, R33, UR4, RZ ;  /* 0x0000000421027c25 */ /* 0x000fe2000f8e00ff */
[----:B------:R-:W-:-:S03]  /*270d0*/  ULDC.64 UR4, c[0x0][0x2d8] ;  /* 0x0000b60000047ab9 */ /* 0x000fc60000000a00 */
[----:B------:R-:W-:Y:S02]  /*270e0*/  IMAD.IADD R3, R3, 0x1, R4 ;  /* 0x0000000103037824 */ /* 0x000fe400078e0204 */
[----:B------:R-:W-:-:S04]  /*270f0*/  IMAD.WIDE.U32 R2, R18, UR4, R2 ;  /* 0x0000000412027c25 */ /* 0x000fc8000f8e0002 */
[----:B------:R-:W-:Y:S01]  /*27100*/  IMAD R3, R18, UR5, R3 ;  /* 0x0000000512037c24 */ /* 0x000fe2000f8e0203 */
[----:B------:R-:W-:Y:S02]  /*27110*/  ULDC.64 UR4, c[0x0][0x2e0] ;  /* 0x0000b80000047ab9 */ /* 0x000fe40000000a00 */
[----:B------:R-:W-:Y:S01]  /*27120*/  IMAD R4, R21, UR4, RZ ;  /* 0x0000000415047c24 */ /* 0x000fe2000f8e02ff */
[----:B--2---:R-:W-:-:S04]  /*27130*/  LOP3.LUT R21, R6, 0x7f, RZ, 0xc0, !PT ;  /* 0x0000007f06157812 */ /* 0x004fc800078ec0ff */
[----:B------:R-:W-:Y:S01]  /*27140*/  SHF.R.U32.HI R21, RZ, 0x3, R21 ;  /* 0x00000003ff157819 */ /* 0x000fe20000011615 */
[C---:B---3--:R-:W-:Y:S02]  /*27150*/  IMAD R4, R20.reuse, UR5, R4 ;  /* 0x0000000514047c24 */ /* 0x048fe4000f8e0204 */
[----:B------:R-:W-:Y:S01]  /*27160*/  IMAD.WIDE.U32 R2, R20, UR4, R2 ;  /* 0x0000000414027c25 */ /* 0x000fe2000f8e0002 */
[----:B------:R-:W-:-:S03]  /*27170*/  ULDC.64 UR4, c[0x0][0x2d0] ;  /* 0x0000b40000047ab9 */ /* 0x000fc60000000a00 */
[----:B------:R-:W-:Y:S01]  /*27180*/  IMAD.IADD R3, R3, 0x1, R4 ;  /* 0x0000000103037824 */ /* 0x000fe200078e0204 */
[----:B------:R-:W-:Y:S01]  /*27190*/  SHF.R.S32.HI R4, RZ, 0x1f, R0 ;  /* 0x0000001fff047819 */ /* 0x000fe20000011400 */
[----:B------:R-:W-:Y:S02]  /*271a0*/  IMAD.SHL.U32 R20, R6, 0x8, RZ ;  /* 0x0000000806147824 */ /* 0x000fe400078e00ff */
[----:B------:R-:W-:-:S03]  /*271b0*/  IMAD.WIDE.U32 R2, R0, UR4, R2 ;  /* 0x0000000400027c25 */ /* 0x000fc6000f8e0002 */
[----:B------:R-:W-:Y:S01]  /*271c0*/  LOP3.LUT R20, R20, 0x38, RZ, 0xc0, !PT ;  /* 0x0000003814147812 */ /* 0x000fe200078ec0ff */
[----:B------:R-:W-:-:S04]  /*271d0*/  IMAD R4, R4, UR4, RZ ;  /* 0x0000000404047c24 */ /* 0x000fc8000f8e02ff */
[----:B------:R-:W-:Y:S01]  /*271e0*/  IMAD R4, R0, UR5, R4 ;  /* 0x0000000500047c24 */ /* 0x000fe2000f8e0204 */
[----:B------:R-:W-:Y:S01]  /*271f0*/  ULDC.64 UR4, c[0x0][0x2c8] ;  /* 0x0000b20000047ab9 */ /* 0x000fe20000000a00 */
[----:B------:R-:W-:Y:S02]  /*27200*/  IMAD.MOV R0, RZ, RZ, -R0 ;  /* 0x000000ffff007224 */ /* 0x000fe400078e0a00 */
[----:B------:R-:W-:Y:S02]  /*27210*/  IMAD.IADD R3, R3, 0x1, R4 ;  /* 0x0000000103037824 */ /* 0x000fe400078e0204 */
[----:B0-----:R-:W-:-:S04]  /*27220*/  IMAD R0, R5, R0, R34 ;  /* 0x0000000005007224 */ /* 0x001fc800078e0222 */
[----:B------:R-:W-:Y:S01]  /*27230*/  IMAD.WIDE.U32 R2, R0, UR4, R2 ;  /* 0x0000000400027c25 */ /* 0x000fe2000f8e0002 */
[----:B------:R-:W-:-:S05]  /*27240*/  SHF.R.S32.HI R4, RZ, 0x1f, R0 ;  /* 0x0000001fff047819 */ /* 0x000fca0000011400 */
[----:B------:R-:W-:-:S04]  /*27250*/  IMAD R4, R4, UR4, RZ ;  /* 0x0000000404047c24 */ /* 0x000fc8000f8e02ff */
        /* <DEDUP_REMOVED lines=9> */
[----:B------:R-:W0:Y:S01]  /*272f0*/  SHFL.IDX PT, R3, R0, RZ, 0x181f ;  /* 0x00181fff00037589 */ /* 0x000e2200000e0000 */
[----:B------:R-:W-:Y:S01]  /*27300*/  IMAD R37, R37, R5, RZ ;  /* 0x0000000525257224 */ /* 0x000fe200078e02ff */
[----:B------:R-:W-:Y:S01]  /*27310*/  LOP3.LUT R23, R23, 0xffffdfff, RZ, 0xc0, !PT ;  /* 0xffffdfff17177812 */ /* 0x000fe200078ec0ff */
[----:B------:R-:W-:Y:S01]  /*27320*/  IMAD.IADD R36, R21, 0x1, R36 ;  /* 0x0000000115247824 */ /* 0x000fe200078e0224 */
[----:B------:R-:W2:Y:S04]  /*27330*/  SHFL.IDX PT, R2, R4, RZ, 0x181f ;  /* 0x00181fff04027589 */ /* 0x000ea800000e0000 */
[----:B------:R-:W-:Y:S01]  /*27340*/  ISETP.GE.AND P6, PT, R36, R37, PT ;  /* 0x000000252400720c */ /* 0x000fe20003fc6270 */
[----:B------:R-:W3:Y:S04]  /*27350*/  SHFL.IDX PT, R11, R0, 0x1, 0x181f ;  /* 0x00381f00000b7f89 */ /* 0x000ee800000e0000 */
[----:B------:R-:W4:Y:S04]  /*27360*/  SHFL.IDX PT, R6, R4, 0x1, 0x181f ;  /* 0x00381f0004067f89 */ /* 0x000f2800000e0000 */
[----:B------:R-:W5:Y:S04]  /*27370*/  SHFL.IDX PT, R8, R0, 0x2, 0x181f ;  /* 0x00581f0000087f89 */ /* 0x000f6800000e0000 */
[----:B------:R-:W1:Y:S01]  /*27380*/  SHFL.IDX PT, R5, R4, 0x2, 0x181f ;  /* 0x00581f0004057f89 */ /* 0x000e6200000e0000 */
[----:B------:R-:W-:-:S02]  /*27390*/  @P6 LOP3.LUT R23, R23, 0x2000, RZ, 0xfc, !PT ;  /* 0x0000200017176812 */ /* 0x000fc400078efcff */
[----:B0-----:R-:W-:Y:S01]  /*273a0*/  @!P6 LEA R3, P1, R20, R3, 0x1 ;  /* 0x000000031403e211 */ /* 0x001fe200078208ff */
[----:B------:R-:W0:Y:S01]  /*273b0*/  SHFL.IDX PT, R9, R0, 0x3, 0x181f ;  /* 0x00781f0000097f89 */ /* 0x000e2200000e0000 */
[----:B------:R-:W-:-:S03]  /*273c0*/  LOP3.LUT R23, R23, 0xffffefff, RZ, 0xc0, !PT ;  /* 0xffffefff17177812 */ /* 0x000fc600078ec0ff */
[----:B--2---:R-:W-:Y:S02]  /*273d0*/  @!P6 IMAD.X R7, RZ, RZ, R2, P1 ;  /* 0x000000ffff07e224 */ /* 0x004fe400008e0602 */
[----:B------:R-:W-:-:S05]  /*273e0*/  VIADD R2, R36, 0x10 ;  /* 0x0000001024027836 */ /* 0x000fca0000000000 */
[----:B------:R-:W-:Y:S01]  /*273f0*/  ISETP.GE.AND P5, PT, R2, R37, PT ;  /* 0x000000250200720c */ /* 0x000fe20003fa6270 */
[----:B------:R-:W-:-:S05]  /*27400*/  VIADD R2, R36, 0x20 ;  /* 0x0000002024027836 */ /* 0x000fca0000000000 */
[----:B------:R-:W-:Y:S01]  /*27410*/  ISETP.GE.AND P3, PT, R2, R37, PT ;  /* 0x000000250200720c */ /* 0x000fe20003f66270 */
[----:B------:R-:W-:-:S05]  /*27420*/  VIADD R2, R36, 0x30 ;  /* 0x0000003024027836 */ /* 0x000fca0000000000 */
[----:B------:R-:W-:Y:S01]  /*27430*/  ISETP.GE.AND P2, PT, R2, R37, PT ;  /* 0x000000250200720c */ /* 0x000fe20003f46270 */
[----:B------:R-:W-:Y:S01]  /*27440*/  VIADD R2, R36, 0x40 ;  /* 0x0000004024027836 */ /* 0x000fe20000000000 */
[----:B---3--:R-:W-:Y:S02]  /*27450*/  @!P5 LEA R11, P1, R20, R11, 0x1 ;  /* 0x0000000b140bd211 */ /* 0x008fe400078208ff */
[----:B------:R-:W-:Y:S02]  /*27460*/  @P5 LOP3.LUT R23, R23, 0x1000, RZ, 0xfc, !PT ;  /* 0x0000100017175812 */ /* 0x000fe400078efcff */
[----:B------:R-:W-:Y:S01]  /*27470*/  ISETP.GE.AND P4, PT, R2, R37, PT ;  /* 0x000000250200720c */ /* 0x000fe20003f86270 */
[----:B----4-:R-:W-:Y:S01]  /*27480*/  @!P5 IMAD.X R6, RZ, RZ, R6, P1 ;  /* 0x000000ffff06d224 */ /* 0x010fe200008e0606 */
[----:B------:R-:W2:Y:S01]  /*27490*/  SHFL.IDX PT, R2, R4, 0x3, 0x181f ;  /* 0x00781f0004027f89 */ /* 0x000ea200000e0000 */
[----:B-----5:R-:W-:Y:S02]  /*274a0*/  @!P3 LEA R8, P1, R20, R8, 0x1 ;  /* 0x000000081408b211 */ /* 0x020fe400078208ff */
[----:B------:R-:W-:-:S03]  /*274b0*/  LOP3.LUT R23, R23, 0xfffff7ff, RZ, 0xc0, !PT ;  /* 0xfffff7ff17177812 */ /* 0x000fc600078ec0ff */
[----:B-1----:R-:W-:Y:S01]  /*274c0*/  @!P3 IMAD.X R5, RZ, RZ, R5, P1 ;  /* 0x000000ffff05b224 */ /* 0x002fe200008e0605 */
[----:B0-----:R-:W-:Y:S02]  /*274d0*/  @!P2 LEA R12, P1, R20, R9, 0x1 ;  /* 0x00000009140ca211 */ /* 0x001fe400078208ff */
[----:B------:R-:W0:Y:S01]  /*274e0*/  SHFL.IDX PT, R9, R0, 0x4, 0x181f ;  /* 0x00981f0000097f89 */ /* 0x000e2200000e0000 */
[----:B------:R-:W-:-:S04]  /*274f0*/  @P3 LOP3.LUT R23, R23, 0x800, RZ, 0xfc, !PT ;  /* 0x0000080017173812 */ /* 0x000fc800078efcff */
[----:B------:R-:W-:-:S04]  /*27500*/  LOP3.LUT R23, R23, 0xfffffdff, RZ, 0xc0, !PT ;  /* 0xfffffdff17177812 */ /* 0x000fc800078ec0ff */
[----:B------:R-:W-:-:S04]  /*27510*/  @P2 LOP3.LUT R23, R23, 0x200, RZ, 0xfc, !PT ;  /* 0x0000020017172812 */ /* 0x000fc800078efcff */
[----:B------:R-:W-:Y:S01]  /*27520*/  LOP3.LUT R23, R23, 0xfffffeff, RZ, 0xc0, !PT ;  /* 0xfffffeff17177812 */ /* 0x000fe200078ec0ff */
[----:B--2---:R-:W-:Y:S02]  /*27530*/  @!P2 IMAD.X R10, RZ, RZ, R2, P1 ;  /* 0x000000ffff0aa224 */ /* 0x004fe400008e0602 */
[----:B------:R-:W1:Y:S01]  /*27540*/  SHFL.IDX PT, R2, R4, 0x4, 0x181f ;  /* 0x00981f0004027f89 */ /* 0x000e6200000e0000 */
[----:B------:R-:W-:-:S04]  /*27550*/  @P4 LOP3.LUT R23, R23, 0x100, RZ, 0xfc, !PT ;  /* 0x0000010017174812 */ /* 0x000fc800078efcff */
[----:B------:R-:W-:Y:S02]  /*27560*/  LOP3.LUT R23, R23, 0xffffff7f, RZ, 0xc0, !PT ;  /* 0xffffff7f17177812 */ /* 0x000fe400078ec0ff */
[----:B0-----:R-:W-:-:S05]  /*27570*/  @!P4 LEA R13, P1, R20, R9, 0x1 ;  /* 0x00000009140dc211 */ /* 0x001fca00078208ff */
[----:B-1----:R-:W-:Y:S02]  /*27580*/  @!P4 IMAD.X R9, RZ, RZ, R2, P1 ;  /* 0x000000ffff09c224 */ /* 0x002fe400008e0602 */
[----:B------:R-:W-:Y:S02]  /*27590*/  @!P6 IMAD.MOV.U32 R2, RZ, RZ, R3 ;  /* 0x000000ffff02e224 */ /* 0x000fe400078e0003 */
[----:B------:R-:W-:Y:S02]  /*275a0*/  @!P6 IMAD.MOV.U32 R3, RZ, RZ, R7 ;  /* 0x000000ffff03e224 */ /* 0x000fe400078e0007 */
[----:B------:R-:W0:Y:S04]  /*275b0*/  SHFL.IDX PT, R7, R0, 0x5, 0x181f ;  /* 0x00b81f0000077f89 */ /* 0x000e2800000e0000 */
[----:B------:R1:W-:Y:S02]  /*275c0*/  @!P6 LDGSTS.E.BYPASS.LTC128B.128 [R26+0x18400], desc[UR36][R2.64], !P0 ;  /* 0x18400000021aefae */ /* 0x0003e4000c101d64 */
[----:B-1----:R-:W-:-:S02]  /*275d0*/  @!P5 IMAD.MOV.U32 R2, RZ, RZ, R11 ;  /* 0x000000ffff02d224 */ /* 0x002fc400078e000b */
[----:B------:R-:W-:Y:S02]  /*275e0*/  @!P5 IMAD.MOV.U32 R3, RZ, RZ, R6 ;  /* 0x000000ffff03d224 */ /* 0x000fe400078e0006 */
[----:B------:R-:W1:Y:S04]  /*275f0*/  SHFL.IDX PT, R6, R4, 0x5, 0x181f ;  /* 0x00b81f0004067f89 */ /* 0x000e6800000e0000 */
[----:B------:R2:W-:Y:S02]  /*27600*/  @!P5 LDGSTS.E.BYPASS.LTC128B.128 [R26+0x18c00], desc[UR36][R2.64], !P0 ;  /* 0x18c00000021adfae */ /* 0x0005e4000c101d64 */
[----:B--2---:R-:W-:Y:S02]  /*27610*/  @!P3 IMAD.MOV.U32 R2, RZ, RZ, R8 ;  /* 0x000000ffff02b224 */ /* 0x004fe400078e0008 */
[----:B------:R-:W-:-:S02]  /*27620*/  @!P3 IMAD.MOV.U32 R3, RZ, RZ, R5 ;  /* 0x000000ffff03b224 */ /* 0x000fc400078e0005 */
[----:B------:R-:W2:Y:S04]  /*27630*/  SHFL.IDX PT, R5, R0, 0x6, 0x181f ;  /* 0x00d81f0000057f89 */ /* 0x000ea800000e0000 */
[----:B------:R3:W-:Y:S04]  /*27640*/  @!P3 LDGSTS.E.BYPASS.LTC128B.128 [R26+0x19400], desc[UR36][R2.64], !P0 ;  /* 0x19400000021abfae */ /* 0x0007e8000c101d64 */
[----:B------:R-:W-:Y:S01]  /*27650*/  SHFL.IDX PT, R0, R0, 0x7, 0x181f ;  /* 0x00f81f0000007f89 */ /* 0x000fe200000e0000 */
[----:B---3--:R-:W-:Y:S02]  /*27660*/  VIADD R2, R36, 0x50 ;  /* 0x0000005024027836 */ /* 0x008fe40000000000 */
[----:B------:R-:W-:-:S03]  /*27670*/  @!P2 IMAD.MOV.U32 R3, RZ, RZ, R10 ;  /* 0x000000ffff03a224 */ /* 0x000fc600078e000a */
[----:B------:R-:W-:Y:S01]  /*27680*/  ISETP.GE.AND P3, PT, R2, R37, PT ;  /* 0x000000250200720c */ /* 0x000fe20003f66270 */
[----:B------:R-:W-:-:S05]  /*27690*/  @!P2 IMAD.MOV.U32 R2, RZ, RZ, R12 ;  /* 0x000000ffff02a224 */ /* 0x000fca00078e000c */
[----:B------:R3:W-:Y:S07]  /*276a0*/  @!P2 LDGSTS.E.BYPASS.LTC128B.128 [R26+0x19c00], desc[UR36][R2.64], !P0 ;  /* 0x19c00000021aafae */ /* 0x0007ee000c101d64 */
[----:B0-----:R-:W-:Y:S02]  /*276b0*/  @!P3 LEA R7, P1, R20, R7, 0x1 ;  /* 0x000000071407b211 */ /* 0x001fe400078208ff */
[----:B------:R-:W-:Y:S01]  /*276c0*/  @P3 LOP3.LUT R23, R23, 0x80, RZ, 0xfc, !PT ;  /* 0x0000008017173812 */ /* 0x000fe200078efcff */
[----:B---3--:R-:W0:Y:S01]  /*276d0*/  SHFL.IDX PT, R2, R4, 0x6, 0x181f ;  /* 0x00d81f0004027f89 */ /* 0x008e2200000e0000 */
[----:B------:R-:W-:-:S02]  /*276e0*/  VIADD R3, R36, 0x60 ;  /* 0x0000006024037836 */ /* 0x000fc40000000000 */
[----:B------:R-:W-:Y:S01]  /*276f0*/  LOP3.LUT R23, R23, 0xffffffbf, RZ, 0xc0, !PT ;  /* 0xffffffbf17177812 */ /* 0x000fe200078ec0ff */
[----:B-1----:R-:W-:Y:S01]  /*27700*/  @!P3 IMAD.X R6, RZ, RZ, R6, P1 ;  /* 0x000000ffff06b224 */ /* 0x002fe200008e0606 */
[----:B------:R-:W1:Y:S01]  /*27710*/  SHFL.IDX PT, R4, R4, 0x7, 0x181f ;  /* 0x00f81f0004047f89 */ /* 0x000e6200000e0000 */
[----:B------:R-:W-:Y:S01]  /*27720*/  ISETP.GE.AND P2, PT, R3, R37, PT ;  /* 0x000000250300720c */ /* 0x000fe20003f46270 */
[----:B------:R-:W-:-:S12]  /*27730*/  @!P4 IMAD.MOV.U32 R3, RZ, RZ, R9 ;  /* 0x000000ffff03c224 */ /* 0x000fd800078e0009 */
[----:B--2---:R-:W-:Y:S02]  /*27740*/  @!P2 LEA R5, P1, R20, R5, 0x1 ;  /* 0x000000051405a211 */ /* 0x004fe400078208ff */
[----:B------:R-:W-:-:S03]  /*27750*/  @P2 LOP3.LUT R23, R23, 0x40, RZ, 0xfc, !PT ;  /* 0x0000004017172812 */ /* 0x000fc600078efcff */
[----:B0-----:R-:W-:Y:S02]  /*27760*/  @!P2 IMAD.X R8, RZ, RZ, R2, P1 ;  /* 0x000000ffff08a224 */ /* 0x001fe400008e0602 */
[----:B------:R-:W-:-:S05]  /*27770*/  @!P4 IMAD.MOV.U32 R2, RZ, RZ, R13 ;  /* 0x000000ffff02c224 */ /* 0x000fca00078e000d */
[----:B------:R0:W-:Y:S02]  /*27780*/  @!P4 LDGSTS.E.BYPASS.LTC128B.128 [R26+0x1a400], desc[UR36][R2.64], !P0 ;  /* 0x1a400000021acfae */ /* 0x0001e4000c101d64 */
[----:B0-----:R-:W-:Y:S02]  /*27790*/  @!P3 IMAD.MOV.U32 R2, RZ, RZ, R7 ;  /* 0x000000ffff02b224 */ /* 0x001fe400078e0007 */
[----:B------:R-:W-:-:S05]  /*277a0*/  @!P3 IMAD.MOV.U32 R3, RZ, RZ, R6 ;  /* 0x000000ffff03b224 */ /* 0x000fca00078e0006 */
[----:B------:R0:W-:Y:S02]  /*277b0*/  @!P3 LDGSTS.E.BYPASS.LTC128B.128 [R26+0x1ac00], desc[UR36][R2.64], !P0 ;  /* 0x1ac00000021abfae */ /* 0x0001e4000c101d64 */
[----:B0-----:R-:W-:Y:S02]  /*277c0*/  @!P2 IMAD.MOV.U32 R2, RZ, RZ, R5 ;  /* 0x000000ffff02a224 */ /* 0x001fe400078e0005 */
[----:B------:R-:W-:-:S05]  /*277d0*/  @!P2 IMAD.MOV.U32 R3, RZ, RZ, R8 ;  /* 0x000000ffff03a224 */ /* 0x000fca00078e0008 */
[----:B-1----:R0:W-:Y:S02]  /*277e0*/  @!P2 LDGSTS.E.BYPASS.LTC128B.128 [R26+0x1b400], desc[UR36][R2.64], !P0 ;  /* 0x1b400000021aafae */ /* 0x0021e4000c101d64 */
.L_x_3699:
        /* <DEDUP_REMOVED lines=12> */
.L_x_3604:
        /* <DEDUP_REMOVED lines=28> */
.L_x_3606:
[----:B------:R-:W-:Y:S05]  /*27a70*/  BSYNC B6 ;  /* 0x0000000000067941 */ /* 0x000fea0003800000 */
.L_x_3605:
[----:B------:R-:W2:Y:S01]  /*27a80*/  LDL.LU R4, [R1+0x450] ;  /* 0x0004500001047983 */ /* 0x000ea20000300800 */
[----:B0-----:R-:W0:Y:S01]  /*27a90*/  LDC R2, c[0x0][0x448] ;  /* 0x00011200ff027b82 */ /* 0x001e220000000800 */
[----:B------:R-:W-:Y:S02]  /*27aa0*/  ULDC.64 UR4, c[0x0][0x398] ;  /* 0x0000e60000047ab9 */ /* 0x000fe40000000a00 */
[----:B------:R-:W3:Y:S04]  /*27ab0*/  LDL.LU R21, [R1+0x454] ;  /* 0x0004540001157983 */ /* 0x000ee80000300800 */
[----:B------:R-:W4:Y:S01]  /*27ac0*/  LDL.LU R20, [R1+0x448] ;  /* 0x0004480001147983 */ /* 0x000f220000300800 */
        /* <DEDUP_REMOVED lines=19> */
[----:B----4-:R-:W-:Y:S01]  /*27c00*/  IMAD.WIDE.U32 R2, R20, UR4, R2 ;  /* 0x0000000414027c25 */ /* 0x010fe2000f8e0002 */
        /* <DEDUP_REMOVED lines=13> */
[----:B------:R-:W-:Y:S02]  /*27ce0*/  IMAD.SHL.U32 R20, R6, 0x8, RZ ;  /* 0x0000000806147824 */ /* 0x000fe400078e00ff */
        /* <DEDUP_REMOVED lines=104> */
.L_x_3717:
        /* <DEDUP_REMOVED lines=12> */
.L_x_3609:
[----:B------:R-:W-:Y:S05]  /*28430*/  BSYNC B0 ;  /* 0x0000000000007941 */ /* 0x000fea0003800000 */
.L_x_3608:
[----:B------:R-:W-:Y:S01]  /*28440*/  NOP ;  /* 0x0000000000007918 */ /* 0x000fe20000000000 */
[----:B------:R-:W-:-:S13]  /*28450*/  PLOP3.LUT P0, PT, PT, PT, PT, 0x80, 0x0 ;  /* 0x000000000000781c */ /* 0x000fda0003f0f070 */
.L_x_3610:
        /* <DEDUP_REMOVED lines=18> */
.L_x_3718:
[----:B------:R-:W-:Y:S05]  /*28580*/  BSYNC B0 ;  /* 0x0000000000007941 */ /* 0x000fea0003800000 */
.L_x_3611:
[----:B------:R-:W-:-:S13]  /*28590*/  LOP3.LUT P0, RZ, R23, 0x400, RZ, 0xc0, !PT ;  /* 0x0000040017ff7812 */ /* 0x000fda000780c0ff */
[----:B------:R-:W-:Y:S05]  /*285a0*/  @!P0 BRA `(.L_x_3613) ;  /* 0x0000000000048947 */ /* 0x000fea0003800000 */
[----:B------:R-:W-:Y:S01]  /*285b0*/  BPT.TRAP 0x1 ;  /* 0x000000040000795c */ /* 0x000fe20000300000 */
.L_x_3613:
[----:B------:R-:W-:Y:S01]  /*285c0*/  SHF.L.U32 R0, R27, 0x1f, RZ ;  /* 0x0000001f1b007819 */ /* 0x000fe200000006ff */
[----:B------:R-:W-:Y:S03]  /*285d0*/  BSSY B0, `(.L_x_3614) ;  /* 0x0000003000007945 */ /* 0x000fe60003800000 */
[----:B------:R-:W1:Y:S02]  /*285e0*/  SYNCS.PHASECHK.TRANS64.TRYWAIT P0, [R17+URZ+0x32460], R0 ;  /* 0x03246000110075a7 */ /* 0x000e64000800017f */
[----:B-1----:R-:W-:Y:S05]  /*285f0*/  @!P0 BRA `(.L_x_3615) ;  /* 0x0000004c00348947 */ /* 0x002fea0003800000 */
.L_x_3719:
[----:B------:R-:W-:Y:S05]  /*28600*/  BSYNC B0 ;  /* 0x0000000000007941 */ /* 0x000fea0003800000 */
.L_x_3614:
[----:B0-----:R-:W1:Y:S01]  /*28610*/  LDL.LU R3, [R1+0x45c] ;  /* 0x00045c0001037983 */ /* 0x001e620000300800 */
[----:B------:R-:W-:Y:S01]  /*28620*/  ULDC.64 UR4, c[0x0][0x328] ;  /* 0x0000ca0000047ab9 */ /* 0x000fe20000000a00 */
[----:B------:R-:W-:Y:S02]  /*28630*/  ULDC.64 UR6, c[0x0][0x318] ;  /* 0x0000c60000067ab9 */ /* 0x000fe40000000a00 */
[----:B------:R-:W2:Y:S04]  /*28640*/  LDL.LU R2, [R1+0x440] ;  /* 0x0004400001027983 */ /* 0x000ea80000300800 */
[----:B------:R-:W3:Y:S04]  /*28650*/  LDL.LU R6, [R1+0x460] ;  /* 0x0004600001067983 */ /* 0x000ee80000300800 */
[----:B------:R-:W4:Y:S01]  /*28660*/  LDL.LU R4, [R1+0x478] ;  /* 0x0004780001047983 */ /* 0x000f220000300800 */
[----:B------:R-:W-:-:S02]  /*28670*/  LOP3.LUT P3, RZ, R23, 0x10, RZ, 0xc0, !PT ;  /* 0x0000001017ff7812 */ /* 0x000fc4000786c0ff */
[C---:B------:R-:W-:Y:S02]  /*28680*/  LOP3.LUT P2, RZ, R23.reuse, 0x8, RZ, 0xc0, !PT ;  /* 0x0000000817ff7812 */ /* 0x040fe4000784c0ff */
[C---:B------:R-:W-:Y:S02]  /*28690*/  LOP3.LUT P1, RZ, R23.reuse, 0x4, RZ, 0xc0, !PT ;  /* 0x0000000417ff7812 */ /* 0x040fe4000782c0ff */
[----:B------:R-:W-:Y:S02]  /*286a0*/  LOP3.LUT P4, RZ, R23, 0x1, RZ, 0xc0, !PT ;  /* 0x0000000117ff7812 */ /* 0x000fe4000788c0ff */
[----:B------:R-:W-:Y:S01]  /*286b0*/  SEL R7, RZ, 0x8, P1 ;  /* 0x00000008ff077807 */ /* 0x000fe20000800000 */
[----:B-1----:R-:W-:-:S04]  /*286c0*/  IMAD R0, R3, UR4, RZ ;  /* 0x0000000403007c24 */ /* 0x002fc8000f8e02ff */
[C---:B--2---:R-:W-:Y:S02]  /*286d0*/  IMAD R5, R2.reuse, UR5, R0 ;  /* 0x0000000502057c24 */ /* 0x044fe4000f8e0200 */
[----:B------:R-:W-:Y:S01]  /*286e0*/  IMAD.WIDE.U32 R2, R2, UR4, RZ ;  /* 0x0000000402027c25 */ /* 0x000fe2000f8e00ff */
[----:B------:R-:W-:-:S03]  /*286f0*/  ULDC.64 UR4, c[0x0][0x338] ;  /* 0x0000ce0000047ab9 */ /* 0x000fc60000000a00 */
[----:B------:R-:W-:Y:S02]  /*28700*/  IMAD.IADD R3, R3, 0x1, R5 ;  /* 0x0000000103037824 */ /* 0x000fe400078e0205 */
[----:B---3--:R-:W-:Y:S02]  /*28710*/  IMAD R0, R6, UR4, RZ ;  /* 0x0000000406007c24 */ /* 0x008fe4000f8e02ff */
[----:B------:R-:W-:-:S04]  /*28720*/  IMAD.WIDE.U32 R2, R35, UR4, R2 ;  /* 0x0000000423027c25 */ /* 0x000fc8000f8e0002 */
[----:B------:R-:W-:Y:S01]  /*28730*/  IMAD R5, R35, UR5, R0 ;  /* 0x0000000523057c24 */ /* 0x000fe2000f8e0200 */
[----:B------:R-:W-:Y:S01]  /*28740*/  ULDC.64 UR4, c[0x0][0x330] ;  /* 0x0000cc0000047ab9 */ /* 0x000fe20000000a00 */
[----:B------:R-:W-:Y:S02]  /*28750*/  SEL R0, RZ, 0x2, P3 ;  /* 0x00000002ff007807 */ /* 0x000fe40001800000 */
        /* <DEDUP_REMOVED lines=81> */
.L_x_3733:
        /* <DEDUP_REMOVED lines=15> */
.L_x_3617:
        /* <DEDUP_REMOVED lines=10> */
.L_x_3618:
[----:B0-----:R-:W2:Y:S01]  /*28e00*/  LDL.LU R2, [R1+0x458] ;  /* 0x0004580001027983 */ /* 0x001ea20000300800 */
[----:B------:R0:W-:Y:S01]  /*28e10*/  SYNCS.ARRIVE.TRANS64.A1T0 RZ, [R17+URZ+0x32450], RZ ;  /* 0x032450ff11ff79a7 */ /* 0x0001e2000810003f */
[----:B------:R-:W-:Y:S01]  /*28e20*/  BSSY B0, `(.L_x_3619) ;  /* 0x00000d8000007945 */ /* 0x000fe20003800000 */
[----:B--2---:R-:W-:-:S05]  /*28e30*/  VIADD R21, R2, 0xfffffffe ;  /* 0xfffffffe02157836 */ /* 0x004fca0000000000 */
[----:B------:R-:W-:-:S13]  /*28e40*/  ISETP.GE.AND P0, PT, R21, R30, PT ;  /* 0x0000001e1500720c */ /* 0x000fda0003f06270 */
[----:B0-----:R-:W-:Y:S05]  /*28e50*/  @!P0 BRA `(.L_x_3620) ;  /* 0x0000000c00508947 */ /* 0x001fea0003800000 */
.L_x_3633:
[----:B0-----:R-:W0:Y:S01]  /*28e60*/  S2R R2, SR_TID.X ;  /* 0x0000000000027919 */ /* 0x001e220000002100 */
[----:B------:R-:W-:Y:S01]  /*28e70*/  IMAD R8, R21, 0x60, R31 ;  /* 0x0000006015087824 */ /* 0x000fe200078e021f */
[----:B------:R-:W-:Y:S01]  /*28e80*/  LOP3.LUT P1, RZ, R23, 0x400, RZ, 0xc0, !PT ;  /* 0x0000040017ff7812 */ /* 0x000fe2000782c0ff */
[----:B------:R-:W-:Y:S01]  /*28e90*/  VIADD R24, R24, 0x1 ;  /* 0x0000000118187836 */ /* 0x000fe20000000000 */
[C---:B0-----:R-:W-:Y:S01]  /*28ea0*/  LOP3.LUT R3, R2.reuse, 0x7f, RZ, 0xc0, !PT ;  /* 0x0000007f02037812 */ /* 0x041fe200078ec0ff */
[----:B------:R-:W-:-:S03]  /*28eb0*/  IMAD.SHL.U32 R2, R2, 0x10, RZ ;  /* 0x0000001002027824 */ /* 0x000fc600078e00ff */
[----:B------:R-:W-:Y:S02]  /*28ec0*/  SHF.R.U32.HI R4, RZ, 0x3, R3 ;  /* 0x00000003ff047819 */ /* 0x000fe40000011603 */
[----:B------:R-:W0:Y:S02]  /*28ed0*/  LDC R3, c[0x0][0x430] ;  /* 0x00010c00ff037b82 */ /* 0x000e240000000800 */
[----:B------:R-:W-:-:S04]  /*28ee0*/  LOP3.LUT R2, R4, 0x70, R2, 0xf8, !PT ;  /* 0x0000007004027812 */ /* 0x000fc800078ef802 */
[C---:B------:R-:W-:Y:S01]  /*28ef0*/  ISETP.GT.U32.AND P2, PT, R2.reuse, 0x5f, PT ;  /* 0x0000005f0200780c */ /* 0x040fe20003f44070 */
[----:B------:R-:W-:-:S04]  /*28f00*/  IMAD.IADD R8, R2, 0x1, R8 ;  /* 0x0000000102087824 */ /* 0x000fc800078e0208 */
[----:B------:R-:W-:-:S08]  /*28f10*/  IMAD.MOV.U32 R9, RZ, RZ, R8 ;  /* 0x000000ffff097224 */ /* 0x000fd000078e0008 */
[----:B-1----:R-:W1:Y:S01]  /*28f20*/  @!P2 LDC.64 R4, c[0x0][0x428] ;  /* 0x00010a00ff04ab82 */ /* 0x002e620000000a00 */
[----:B0-----:R-:W-:-:S13]  /*28f30*/  ISETP.NE.AND P0, PT, R3, 0x1, PT ;  /* 0x000000010300780c */ /* 0x001fda0003f05270 */
[----:B------:R-:W0:Y:S08]  /*28f40*/  @P0 LDC R3, c[0x0][0x434] ;  /* 0x00010d00ff030b82 */ /* 0x000e300000000800 */
[----:B--2---:R-:W2:Y:S01]  /*28f50*/  @P0 LDC R7, c[0x0][0x438] ;  /* 0x00010e00ff070b82 */ /* 0x004ea20000000800 */
[----:B0-----:R-:W-:-:S05]  /*28f60*/  @P0 IMAD.HI.U32 R2, R8, R3, RZ ;  /* 0x0000000308020227 */ /* 0x001fca00078e00ff */
[----:B--2---:R-:W-:Y:S01]  /*28f70*/  @P0 SHF.R.U32.HI R9, RZ, R7, R2 ;  /* 0x00000007ff090219 */ /* 0x004fe20000011602 */
[----:B-1----:R-:W-:Y:S01]  /*28f80*/  @!P2 IMAD R2, R32, R4, RZ ;  /* 0x000000042002a224 */ /* 0x002fe200078e02ff */
[----:B------:R-:W0:Y:S02]  /*28f90*/  @!P2 LDC.64 R6, c[0x0][0x418] ;  /* 0x00010600ff06ab82 */ /* 0x000e240000000a00 */
[--C-:B------:R-:W-:Y:S01]  /*28fa0*/  @!P2 SHF.R.S32.HI R3, RZ, 0x1f, R9.reuse ;  /* 0x0000001fff03a819 */ /* 0x100fe20000011409 */
[----:B------:R-:W-:Y:S02]  /*28fb0*/  @!P2 IMAD R5, R28, R5, R2 ;  /* 0x000000051c05a224 */ /* 0x000fe400078e0202 */
[----:B------:R-:W-:-:S04]  /*28fc0*/  @!P2 IMAD.MOV.U32 R2, RZ, RZ, R9 ;  /* 0x000000ffff02a224 */ /* 0x000fc800078e0009 */
[----:B------:R-:W-:-:S04]  /*28fd0*/  @!P2 IMAD.WIDE.U32 R2, R28, R4, R2 ;  /* 0x000000041c02a225 */ /* 0x000fc800078e0002 */
[----:B------:R-:W-:Y:S01]  /*28fe0*/  @!P2 IMAD.IADD R3, R5, 0x1, R3 ;  /* 0x000000010503a824 */ /* 0x000fe200078e0203 */
[----:B------:R-:W-:Y:S05]  /*28ff0*/  YIELD ;  /* 0x0000000000007946 */ /* 0x000fea0003800000 */
[----:B------:R-:W-:Y:S01]  /*29000*/  IMAD.MOV.U32 R4, RZ, RZ, RZ ;  /* 0x000000ffff047224 */ /* 0x000fe200078e00ff */
[----:B------:R-:W-:Y:S01]  /*29010*/  ULDC UR4, c[0x0][0x430] ;  /* 0x00010c0000047ab9 */ /* 0x000fe20000000800 */
[----:B0-----:R-:W-:Y:S01]  /*29020*/  @!P2 LEA R6, P0, R2, R6, 0x2 ;  /* 0x000000060206a211 */ /* 0x001fe200078010ff */
[----:B------:R-:W-:-:S03]  /*29030*/  IMAD.MOV R5, RZ, RZ, -R9 ;  /* 0x000000ffff057224 */ /* 0x000fc600078e0a09 */
[----:B------:R-:W-:Y:S02]  /*29040*/  @!P2 LEA.HI.X R7, R2, R7, R3, 0x2, P0 ;  /* 0x000000070207a211 */ /* 0x000fe400000f1403 */
[C---:B------:R-:W-:Y:S01]  /*29050*/  ISETP.NE.AND P0, PT, R24.reuse, 0x2, PT ;  /* 0x000000021800780c */ /* 0x040fe20003f05270 */
[----:B------:R-:W-:Y:S02]  /*29060*/  IMAD.MOV.U32 R3, RZ, RZ, R21 ;  /* 0x000000ffff037224 */ /* 0x000fe400078e0015 */
[----:B------:R-:W-:Y:S01]  /*29070*/  IMAD R5, R5, UR4, R8 ;  /* 0x0000000405057c24 */ /* 0x000fe2000f8e0208 */
[----:B------:R-:W-:Y:S01]  /*29080*/  SEL R2, RZ, 0x1, P0 ;  /* 0x00000001ff027807 */ /* 0x000fe20000000000 */
[----:B------:R0:W5:Y:S01]  /*29090*/  @!P2 LDG.E R4, desc[UR36][R6.64] ;  /* 0x000000240604a981 */ /* 0x000162000c1e1900 */
[----:B------:R-:W-:Y:S01]  /*290a0*/  SEL R24, R24, RZ, P0 ;  /* 0x000000ff18187207 */ /* 0x000fe20000000000 */
[----:B------:R-:W-:Y:S01]  /*290b0*/  VIADD R21, R21, 0xffffffff ;  /* 0xffffffff15157836 */ /* 0x000fe20000000000 */
[----:B------:R-:W-:-:S02]  /*290c0*/  LOP3.LUT R27, R27, R2, RZ, 0x3c, !PT ;  /* 0x000000021b1b7212 */ /* 0x000fc400078e3cff */
[----:B------:R-:W-:Y:S01]  /*290d0*/  ISETP.GT.AND P2, PT, R3, R30, PT ;  /* 0x0000001e0300720c */ /* 0x000fe20003f44270 */
[----:B------:R-:W-:-:S12]  /*290e0*/  @!P1 BRA `(.L_x_3621) ;  /* 0x0000000000049947 */ /* 0x000fd80003800000 */
[----:B------:R-:W-:Y:S01]  /*290f0*/  BPT.TRAP 0x1 ;  /* 0x000000040000795c */ /* 0x000fe20000300000 */
.L_x_3621:
[----:B------:R-:W-:Y:S01]  /*29100*/  IMAD R10, R24, 0x8, R22 ;  /* 0x00000008180a7824 */ /* 0x000fe200078e0216 */
[----:B------:R-:W-:Y:S01]  /*29110*/  SHF.L.U32 R20, R27, 0x1f, RZ ;  /* 0x0000001f1b147819 */ /* 0x000fe200000006ff */
[----:B------:R-:W-:Y:S01]  /*29120*/  BSSY B1, `(.L_x_3622) ;  /* 0x0000004000017945 */ /* 0x000fe20003800000 */
[----:B------:R-:W-:Y:S02]  /*29130*/  SHF.R.S32.HI R9, RZ, 0x1f, R5 ;  /* 0x0000001fff097819 */ /* 0x000fe40000011405 */
[----:B------:R-:W1:Y:S02]  /*29140*/  SYNCS.PHASECHK.TRANS64.TRYWAIT P0, [R10+URZ+0x32440], R20 ;  /* 0x032440140a0075a7 */ /* 0x000e64000800017f */
[----:B-1----:R-:W-:Y:S05]  /*29150*/  @!P0 BRA `(.L_x_3623) ;  /* 0x0000004800b08947 */ /* 0x002fea0003800000 */
.L_x_3734:
[----:B------:R-:W-:Y:S05]  /*29160*/  BSYNC B1 ;  /* 0x0000000000017941 */ /* 0x000fea0003800000 */
.L_x_3622:
        /* <DEDUP_REMOVED lines=49> */
.L_x_3748:
        /* <DEDUP_REMOVED lines=8> */
.L_x_3625:
        /* <DEDUP_REMOVED lines=10> */
.L_x_3626:
[----:B------:R2:W-:Y:S01]  /*295a0*/  SYNCS.ARRIVE.TRANS64.A1T0 RZ, [R10+URZ+0x32430], RZ ;  /* 0x032430ff0aff79a7 */ /* 0x0005e2000810003f */
[----:B------:R-:W-:Y:S05]  /*295b0*/  @!P3 BRA `(.L_x_3627) ;  /* 0x000000000004b947 */ /* 0x000fea0003800000 */
[----:B------:R-:W-:Y:S01]  /*295c0*/  BPT.TRAP 0x1 ;  /* 0x000000040000795c */ /* 0x000fe20000300000 */
.L_x_3627:
[----:B------:R-:W3:Y:S01]  /*295d0*/  SYNCS.PHASECHK.TRANS64.TRYWAIT P0, [R10+URZ+0x32460], R20 ;  /* 0x032460140a0075a7 */ /* 0x000ee2000800017f */
[----:B------:R-:W-:Y:S04]  /*295e0*/  BSSY B1, `(.L_x_3628) ;  /* 0x0000002000017945 */ /* 0x000fe80003800000 */
[----:B---3--:R-:W-:Y:S05]  /*295f0*/  @!P0 BRA `(.L_x_3629) ;  /* 0x0000004c003c8947 */ /* 0x008fea0003800000 */
.L_x_3749:
[----:B------:R-:W-:Y:S05]  /*29600*/  BSYNC B1 ;  /* 0x0000000000017941 */ /* 0x000fea0003800000 */
.L_x_3628:
        /* <DEDUP_REMOVED lines=66> */
.L_x_3763:
        /* <DEDUP_REMOVED lines=11> */
.L_x_3631:
        /* <DEDUP_REMOVED lines=10> */
.L_x_3632:
[----:B------:R1:W-:Y:S01]  /*29b80*/  SYNCS.ARRIVE.TRANS64.A1T0 RZ, [R10+URZ+0x32450], RZ ;  /* 0x032450ff0aff79a7 */ /* 0x0003e2000810003f */
[----:B------:R-:W-:Y:S05]  /*29b90*/  @P2 BRA `(.L_x_3633) ;  /* 0xfffffff000b02947 */ /* 0x000fea000383ffff */
.L_x_3620:
[----:B------:R-:W-:Y:S05]  /*29ba0*/  BSYNC B0 ;  /* 0x0000000000007941 */ /* 0x000fea0003800000 */
.L_x_3619:
        /* <DEDUP_REMOVED lines=20> */
.L_x_3635:
[----:B------:R-:W-:Y:S05]  /*29cf0*/  BSYNC B0 ;  /* 0x0000000000007941 */ /* 0x000fea0003800000 */
.L_x_3634:
[----:B------:R-:W-:Y:S02]  /*29d00*/  SEL R24, R24, RZ, P0 ;  /* 0x000000ff18187207 */ /* 0x000fe40000000000 */
[----:B------:R-:W-:-:S07]  /*29d10*/  LOP3.LUT R27, R27, R0, RZ, 0x3c, !PT ;  /* 0x000000001b1b7212 */ /* 0x000fce00078e3cff */
.L_x_3588:
[----:B------:R-:W-:Y:S05]  /*29d20*/  BSYNC B7 ;  /* 0x0000000000077941 */ /* 0x000fea0003800000 */
.L_x_3586:
        /* <DEDUP_REMOVED lines=8> */
[----:B------:R3:W4:Y:S01]  /*29db0*/  LDS.128 R16, [R22+0x324d0] ;  /* 0x0324d00016107984 */ /* 0x0007220000000c00 */
[----:B------:R-:W-:Y:S06]  /*29dc0*/  BAR.ARV 0x4, 0x180 ;  /* 0x0106000000007b1d */ /* 0x000fec0000002000 */
[----:B------:R-:W-:Y:S05]  /*29dd0*/  BRA `(.L_x_3637) ;  /* 0x0000000c00d47947 */ /* 0x000fea0003800000 */
.L_x_3636:
        /* <DEDUP_REMOVED lines=43> */
.L_x_3773:
[----:B------:R-:W-:Y:S02]  /*2a090*/  ULDC UR4, c[0x0][0xd38] ;  /* 0x00034e0000047ab9 */ /* 0x000fe40000000800 */
[----:B------:R-:W-:-:S04]  /*2a0a0*/  IMAD.U32 R5, RZ, RZ, UR4 ;  /* 0x00000004ff057e24 */ /* 0x000fc8000f8e00ff */
[----:B---3--:R-:W-:-:S04]  /*2a0b0*/  IMAD R14, R14, R5, RZ ;  /* 0x000000050e0e7224 */ /* 0x008fc800078e02ff */
[----:B------:R-:W-:-:S05]  /*2a0c0*/  IMAD.IADD R7, R7, 0x1, R14 ;  /* 0x0000000107077824 */ /* 0x000fca00078e020e */
[----:B------:R-:W-:-:S13]  /*2a0d0*/  ISETP.GT.AND P6, PT, R7, R0, PT ;  /* 0x000000000700720c */ /* 0x000fda0003fc4270 */
[----:B------:R-:W-:Y:S05]  /*2a0e0*/  @P6 BRA `(.L_x_3639) ;  /* 0x0000000000a46947 */ /* 0x000fea0003800000 */
.L_x_3642:
        /* <DEDUP_REMOVED lines=35> */
.L_x_3781:
[----:B------:R-:W-:Y:S02]  /*2a320*/  ULDC UR4, c[0x0][0xd38] ;  /* 0x00034e0000047ab9 */ /* 0x000fe40000000800 */
[----:B------:R-:W-:-:S04]  /*2a330*/  IMAD.U32 R5, RZ, RZ, UR4 ;  /* 0x00000004ff057e24 */ /* 0x000fc8000f8e00ff */
[----:B---3--:R-:W-:-:S04]  /*2a340*/  IMAD R14, R14, R5, RZ ;  /* 0x000000050e0e7224 */ /* 0x008fc800078e02ff */
[----:B------:R-:W-:-:S05]  /*2a350*/  IMAD.IADD R7, R14, 0x1, R7 ;  /* 0x000000010e077824 */ /* 0x000fca00078e0207 */
[----:B------:R-:W-:-:S13]  /*2a360*/  ISETP.GT.AND P6, PT, R7, R0, PT ;  /* 0x000000000700720c */ /* 0x000fda0003fc4270 */
[----:B------:R-:W-:Y:S05]  /*2a370*/  @!P6 BRA `(.L_x_3642) ;  /* 0xfffffffc005ce947 */ /* 0x000fea000383ffff */
.L_x_3639:
        /* <DEDUP_REMOVED lines=10> */
.L_x_3786:
[----:B------:R-:W-:-:S13]  /*2a420*/  ISETP.NE.AND P0, PT, R3, RZ, PT ;  /* 0x000000ff0300720c */ /* 0x000fda0003f05270 */
[----:B------:R-:W-:Y:S05]  /*2a430*/  @!P0 BRA `(.L_x_3644) ;  /* 0x0000000000108947 */ /* 0x000fea0003800000 */
[----:B------:R-:W-:Y:S01]  /*2a440*/  UMOV UR4, 0xffffffff ;  /* 0xffffffff00047882 */ /* 0x000fe20000000000 */
[----:B---3--:R-:W-:Y:S02]  /*2a450*/  VIADD R12, R12, 0xffffffff ;  /* 0xffffffff0c0c7836 */ /* 0x008fe40000000000 */
[----:B------:R-:W-:Y:S05]  /*2a460*/  BRA.DIV UR4, `(.L_x_3645) ;  /* 0x0000004e04d07947 */ /* 0x000fea000b800000 */
[----:B------:R3:W0:Y:S02]  /*2a470*/  SHFL.IDX PT, R6, R2, R12, 0x1f ;  /* 0x00001f0c02067589 */ /* 0x00062400000e0000 */
.L_x_3644:
        /* <DEDUP_REMOVED lines=8> */
[----:B0-----:R-:W3:Y:S08]  /*2a500*/  MUFU.RCP R7, R7 ;  /* 0x0000000700077308 */ /* 0x001ef00000001000 */
[----:B----4-:R-:W-:Y:S01]  /*2a510*/  MUFU.RCP R8, R8 ;  /* 0x0000000800087308 */ /* 0x010fe20000001000 */
[----:B---3--:R-:W-:Y:S01]  /*2a520*/  VIADD R2, R7, 0xffffffe ;  /* 0x0ffffffe07027836 */ /* 0x008fe20000000000 */
[----:B------:R-:W-:-:S06]  /*2a530*/  IABS R7, R17 ;  /* 0x0000001100077213 */ /* 0x000fcc0000000000 */
[----:B------:R0:W3:Y:S02]  /*2a540*/  F2I.FTZ.U32.TRUNC.NTZ R3, R2 ;  /* 0x0000000200037305 */ /* 0x0000e4000021f000 */
[----:B0-----:R-:W-:Y:S02]  /*2a550*/  IMAD.MOV.U32 R2, RZ, RZ, RZ ;  /* 0x000000ffff027224 */ /* 0x001fe400078e00ff */
[----:B---3--:R-:W-:-:S04]  /*2a560*/  IMAD.MOV R9, RZ, RZ, -R3 ;  /* 0x000000ffff097224 */ /* 0x008fc800078e0a03 */
        /* <DEDUP_REMOVED lines=44> */
.L_x_3646:
[----:B---3--:R-:W0:Y:S02]  /*2a830*/  LDC.64 R2, c[0x0][0xd90] ;  /* 0x00036400ff027b82 */ /* 0x008e240000000a00 */
        /* <DEDUP_REMOVED lines=59> */
.L_x_3647:
[----:B------:R-:W-:-:S05]  /*2abf0*/  LOP3.LUT R2, RZ, R2, RZ, 0x33, !PT ;  /* 0x00000002ff027212 */ /* 0x000fca00078e33ff */
[----:B------:R-:W-:Y:S01]  /*2ac00*/  IMAD.IADD R17, R17, 0x1, R2 ;  /* 0x0000000111117824 */ /* 0x000fe200078e0202 */
[----:B------:R-:W-:Y:S06]  /*2ac10*/  BRA `(.L_x_3648) ;  /* 0x00000000001c7947 */ /* 0x000fec0003800000 */
.L_x_3640:
[----:B------:R-:W-:Y:S01]  /*2ac20*/  UMOV UR4, URZ ;  /* 0x0000003f00047c82 */ /* 0x000fe20008000000 */
[----:B------:R-:W-:Y:S01]  /*2ac30*/  UMOV UR5, URZ ;  /* 0x0000003f00057c82 */ /* 0x000fe20008000000 */
[----:B------:R-:W-:Y:S01]  /*2ac40*/  ULDC UR6, c[0x0][0xd3c] ;  /* 0x00034f0000067ab9 */ /* 0x000fe20000000800 */
[----:B------:R-:W-:Y:S02]  /*2ac50*/  IMAD.MOV.U32 R16, RZ, RZ, R0 ;  /* 0x000000ffff107224 */ /* 0x000fe400078e0000 */
[----:B------:R-:W-:Y:S02]  /*2ac60*/  IMAD.U32 R17, RZ, RZ, UR4 ;  /* 0x00000004ff117e24 */ /* 0x000fe4000f8e00ff */
[----:B------:R-:W-:Y:S02]  /*2ac70*/  IMAD.U32 R18, RZ, RZ, UR5 ;  /* 0x00000005ff127e24 */ /* 0x000fe4000f8e00ff */
[----:B------:R-:W-:-:S07]  /*2ac80*/  IMAD.U32 R19, RZ, RZ, UR6 ;  /* 0x00000006ff137e24 */ /* 0x000fce000f8e00ff */
.L_x_3648:
        /* <DEDUP_REMOVED lines=10> */
.L_x_3637:
[----:B------:R-:W-:Y:S02]  /*2ad30*/  ULDC UR4, c[0x0][0xd3c] ;  /* 0x00034f0000047ab9 */ /* 0x000fe40000000800 */
[----:B----4-:R-:W-:-:S13]  /*2ad40*/  ISETP.GE.AND P0, PT, R19, UR4, PT ;  /* 0x0000000413007c0c */ /* 0x010fda000bf06270 */
[----:B------:R-:W-:Y:S05]  /*2ad50*/  @!P0 BRA `(.L_x_3649) ;  /* 0xffffffa400148947 */ /* 0x000fea000383ffff */
[----:B------:R-:W-:Y:S05]  /*2ad60*/  BSYNC B8 ;  /* 0x0000000000087941 */ /* 0x000fea0003800000 */
.L_x_3572:
[----:B0-----:R-:W4:Y:S01]  /*2ad70*/  LDL.LU R0, [R1+0x464] ;  /* 0x0004640001007983 */ /* 0x001f220000300800 */
[----:B------:R-:W-:Y:S01]  /*2ad80*/  BSSY B0, `(.L_x_3650) ;  /* 0x000000b000007945 */ /* 0x000fe20003800000 */
[----:B------:R-:W0:Y:S01]  /*2ad90*/  S2R R5, SR_CgaCtaId ;  /* 0x0000000000057919 */ /* 0x000e220000008800 */
[----:B----4-:R-:W-:-:S05]  /*2ada0*/  VIADD R0, R0, 0x1 ;  /* 0x0000000100007836 */ /* 0x010fca0000000000 */
[----:B------:R-:W-:-:S04]  /*2adb0*/  LEA.HI R2, R0, R0, RZ, 0x1 ;  /* 0x0000000000027211 */ /* 0x000fc800078f08ff */
[----:B------:R-:W-:Y:S02]  /*2adc0*/  LOP3.LUT R3, R2, 0xfffffffe, RZ, 0xc0, !PT ;  /* 0xfffffffe02037812 */ /* 0x000fe400078ec0ff */
[----:B------:R-:W-:-:S03]  /*2add0*/  MOV R2, 0x400 ;  /* 0x0000040000027802 */ /* 0x000fc60000000f00 */
[----:B------:R-:W-:Y:S01]  /*2ade0*/  IMAD.IADD R0, R0, 0x1, -R3 ;  /* 0x0000000100007824 */ /* 0x000fe200078e0a03 */
[----:B0-----:R-:W-:-:S04]  /*2adf0*/  LEA R5, R5, R2, 0x18 ;  /* 0x0000000205057211 */ /* 0x001fc800078ec0ff */
[----:B------:R-:W-:-:S04]  /*2ae00*/  SHF.L.U32 R0, R0, 0x1f, RZ ;  /* 0x0000001f00007819 */ /* 0x000fc800000006ff */
[----:B------:R-:W0:Y:S02]  /*2ae10*/  SYNCS.PHASECHK.TRANS64.TRYWAIT P0, [R5+URZ+0x32420], R0 ;  /* 0x03242000050075a7 */ /* 0x000e24000800017f */
[----:B0-----:R-:W-:Y:S05]  /*2ae20*/  @!P0 BRA `(.L_x_3651) ;  /* 0x0000004400888947 */ /* 0x001fea0003800000 */
.L_x_3789:
[----:B------:R-:W-:Y:S05]  /*2ae30*/  BSYNC B0 ;  /* 0x0000000000007941 */ /* 0x000fea0003800000 */
.L_x_3650:
[----:B------:R-:W-:-:S03]  /*2ae40*/  UMOV UR4, 0xffffffff ;  /* 0xffffffff00047882 */ /* 0x000fc60000000000 */
[----:B------:R-:W-:Y:S05]  /*2ae50*/  BRA.DIV UR4, `(.L_x_3652) ;  /* 0x0000004604907947 */ /* 0x000fea000b800000 */
[----:B0-----:R-:W0:Y:S02]  /*2ae60*/  S2R R0, SR_TID.X ;  /* 0x0000000000007919 */ /* 0x001e240000002100 */
[----:B0-----:R-:W-:-:S04]  /*2ae70*/  SHF.R.U32.HI R0, RZ, 0x5, R0 ;  /* 0x00000005ff007819 */ /* 0x001fc80000011600 */
[----:B------:R-:W-:-:S05]  /*2ae80*/  LOP3.LUT R0, R0, 0x3, RZ, 0xc0, !PT ;  /* 0x0000000300007812 */ /* 0x000fca00078ec0ff */
[----:B------:R0:W4:Y:S02]  /*2ae90*/  SHFL.IDX PT, R14, R0, RZ, 0x1f ;  /* 0x00001fff000e7589 */ /* 0x00012400000e0000 */
.L_x_3792:
[----:B----4-:R-:W-:Y:S01]  /*2aea0*/  ISETP.NE.AND P0, PT, R14, RZ, PT ;  /* 0x000000ff0e00720c */ /* 0x010fe20003f05270 */
[----:B------:R-:W-:-:S12]  /*2aeb0*/  BSSY B0, `(.L_x_3653) ;  /* 0x0000026000007945 */ /* 0x000fd80003800000 */
[----:B------:R-:W-:Y:S05]  /*2aec0*/  @P0 BRA `(.L_x_3654) ;  /* 0x0000000000900947 */ /* 0x000fea0003800000 */
[----:B------:R-:W-:-:S03]  /*2aed0*/  UMOV UR4, 0xffffffff ;  /* 0xffffffff00047882 */ /* 0x000fc60000000000 */
[----:B------:R-:W-:Y:S05]  /*2aee0*/  BRA.DIV UR4, `(.L_x_3655) ;  /* 0x0000004604a07947 */ /* 0x000fea000b800000 */
[----:B------:R-:W-:-:S13]  /*2aef0*/  ELECT P6, URZ, PT ;  /* 0x00000000003f782f */ /* 0x000fda00038c0000 */
.L_x_3795:
[----:B------:R-:W-:Y:S05]  /*2af00*/  @!P6 BRA `(.L_x_3654) ;  /* 0x000000000080e947 */ /* 0x000fea0003800000 */
[----:B0-----:R-:W4:Y:S02]  /*2af10*/  LDL R0, [R1+0x4c8] ;  /* 0x0004c80001007983 */ /* 0x001f240000100800 */
[----:B----4-:R-:W-:-:S13]  /*2af20*/  R2UR UR4, R0 ;  /* 0x00000000000472ca */ /* 0x010fda00000e0000 */
[----:B------:R-:W-:-:S06]  /*2af30*/  ULOP3.LUT UR4, UR4, 0x2, URZ, 0xfc, !UPT ;  /* 0x0000000204047892 */ /* 0x000fcc000f8efc3f */
[----:B------:R-:W-:-:S05]  /*2af40*/  IMAD.U32 R0, RZ, RZ, UR4 ;  /* 0x00000004ff007e24 */ /* 0x000fca000f8e00ff */
[----:B------:R-:W-:-:S13]  /*2af50*/  ISETP.NE.AND P0, PT, R0, 0x3, PT ;  /* 0x000000030000780c */ /* 0x000fda0003f05270 */
[----:B------:R-:W-:Y:S05]  /*2af60*/  @!P0 BRA `(.L_x_3656) ;  /* 0x0000000000048947 */ /* 0x000fea0003800000 */
[----:B------:R-:W-:Y:S01]  /*2af70*/  BPT.TRAP 0x1 ;  /* 0x000000040000795c */ /* 0x000fe20000300000 */
.L_x_3656:
[C---:B------:R-:W-:Y:S01]  /*2af80*/  IMAD R3, R24.reuse, 0x8, R5 ;  /* 0x0000000818037824 */ /* 0x040fe200078e0205 */
[----:B------:R-:W-:Y:S01]  /*2af90*/  SHF.L.U32 R2, R27, 0x1f, RZ ;  /* 0x0000001f1b027819 */ /* 0x000fe200000006ff */
[----:B------:R-:W-:-:S03]  /*2afa0*/  VIADD R24, R24, 0x1 ;  /* 0x0000000118187836 */ /* 0x000fc60000000000 */
[----:B------:R-:W0:Y:S02]  /*2afb0*/  SYNCS.PHASECHK.TRANS64.TRYWAIT P1, [R3+URZ+0x32440], R2 ;  /* 0x03244002030075a7 */ /* 0x000e24000802017f */
[----:B------:R-:W-:-:S04]  /*2afc0*/  ISETP.NE.AND P2, PT, R24, 0x2, PT ;  /* 0x000000021800780c */ /* 0x000fc80003f45270 */
[----:B------:R-:W-:Y:S01]  /*2afd0*/  SEL R0, RZ, 0x1, P2 ;  /* 0x00000001ff007807 */ /* 0x000fe20001000000 */
[----:B0-----:R-:W-:Y:S08]  /*2afe0*/  @!P1 BRA `(.L_x_3657) ;  /* 0x0000004400809947 */ /* 0x001ff00003800000 */
.L_x_3796:
[----:B------:R-:W-:Y:S02]  /*2aff0*/  SEL R24, R24, RZ, P2 ;  /* 0x000000ff18187207 */ /* 0x000fe40001000000 */
[----:B------:R-:W-:Y:S01]  /*2b000*/  LOP3.LUT R0, R27, R0, RZ, 0x3c, !PT ;  /* 0x000000001b007212 */ /* 0x000fe200078e3cff */
[----:B------:R-:W-:Y:S06]  /*2b010*/  @!P0 BRA `(.L_x_3658) ;  /* 0x0000000000048947 */ /* 0x000fec0003800000 */
[----:B------:R-:W-:Y:S01]  /*2b020*/  BPT.TRAP 0x1 ;  /* 0x000000040000795c */ /* 0x000fe20000300000 */
.L_x_3658:
[----:B------:R-:W-:Y:S01]  /*2b030*/  IMAD R5, R24, 0x8, R5 ;  /* 0x0000000818057824 */ /* 0x000fe200078e0205 */
[----:B------:R-:W-:-:S04]  /*2b040*/  SHF.L.U32 R0, R0, 0x1f, RZ ;  /* 0x0000001f00007819 */ /* 0x000fc800000006ff */
[----:B------:R-:W4:Y:S02]  /*2b050*/  SYNCS.PHASECHK.TRANS64.TRYWAIT P1, [R5+URZ+0x32440], R0 ;  /* 0x03244000050075a7 */ /* 0x000f24000802017f */
[----:B----4-:R-:W-:Y:S05]  /*2b060*/  @!P1 BRA `(.L_x_3659) ;  /* 0x0000004400749947 */ /* 0x010fea0003800000 */
.L_x_3797:
[----:B------:R-:W-:Y:S05]  /*2b070*/  @!P0 BRA `(.L_x_3660) ;  /* 0x0000000000048947 */ /* 0x000fea0003800000 */
[----:B------:R-:W-:Y:S01]  /*2b080*/  BPT.TRAP 0x1 ;  /* 0x000000040000795c */ /* 0x000fe20000300000 */
.L_x_3660:
[----:B------:R-:W5:Y:S02]  /*2b090*/  SYNCS.PHASECHK.TRANS64.TRYWAIT P1, [R3+URZ+0x32460], R2 ;  /* 0x03246002030075a7 */ /* 0x000f64000802017f */
[----:B-----5:R-:W-:Y:S05]  /*2b0a0*/  @!P1 BRA `(.L_x_3661) ;  /* 0x0000004400789947 */ /* 0x020fea0003800000 */
.L_x_3798:
[----:B------:R-:W-:Y:S05]  /*2b0b0*/  @!P0 BRA `(.L_x_3662) ;  /* 0x0000000000048947 */ /* 0x000fea0003800000 */
[----:B------:R-:W-:Y:S01]  /*2b0c0*/  BPT.TRAP 0x1 ;  /* 0x000000040000795c */ /* 0x000fe20000300000 */
.L_x_3662:
[----:B------:R0:W0:Y:S02]  /*2b0d0*/  SYNCS.PHASECHK.TRANS64.TRYWAIT P0, [R5+URZ+0x32460], R0 ;  /* 0x03246000050075a7 */ /* 0x000024000800017f */
[----:B0-----:R-:W-:Y:S05]  /*2b0e0*/  @!P0 NANOSLEEP.SYNCS 0x989680 ;  /* 0x009896800000895d */ /* 0x001fea0003900000 */
[----:B------:R-:W0:Y:S02]  /*2b0f0*/  @!P0 SYNCS.PHASECHK.TRANS64 P0, [R5+URZ+0x32460], R0 ;  /* 0x03246000050085a7 */ /* 0x000e24000800007f */
[----:B0-----:R-:W-:Y:S05]  /*2b100*/  @!P0 BRA `(.L_x_3662) ;  /* 0xfffffffc00f08947 */ /* 0x001fea000383ffff */
.L_x_3654:
[----:B------:R-:W-:Y:S05]  /*2b110*/  BSYNC B0 ;  /* 0x0000000000007941 */ /* 0x000fea0003800000 */
.L_x_3653:
[----:B------:R-:W-:Y:S05]  /*2b120*/  EXIT ;  /* 0x000000000000794d */ /* 0x000fea0003800000 */
.L_x_3445:
[----:B0-----:R0:W1:Y:S02]  /*2b130*/  SYNCS.PHASECHK.TRANS64.TRYWAIT P0, [R72+URZ+0x32400], R27 ;  /* 0x0324001b480075a7 */ /* 0x001064000800017f */
[----:B-1----:R-:W-:Y:S05]  /*2b140*/  @!P0 NANOSLEEP.SYNCS 0x989680 ;  /* 0x009896800000895d */ /* 0x002fea0003900000 */
[----:B------:R-:W1:Y:S02]  /*2b150*/  @!P0 SYNCS.PHASECHK.TRANS64 P0, [R72+URZ+0x32400], R27 ;  /* 0x0324001b480085a7 */ /* 0x000e64000800007f */
[----:B-1----:R-:W-:Y:S05]  /*2b160*/  @!P0 BRA `(.L_x_3445) ;  /* 0xfffffffc00f08947 */ /* 0x002fea000383ffff */
[----:B------:R-:W-:Y:S05]  /*2b170*/  BRA `(.L_x_3663) ;  /* 0xfffffd7c00047947 */ /* 0x000fea000383ffff */
.L_x_3452:
[----:B-1----:R1:W2:Y:S02]  /*2b180*/  SYNCS.PHASECHK.TRANS64.TRYWAIT P0, [R12+URZ], R13 ;  /* 0x0000000d0c0075a7 */ /* 0x0022a4000800017f */
[----:B--2---:R-:W-:Y:S05]  /*2b190*/  @!P0 NANOSLEEP.SYNCS 0x989680 ;  /* 0x009896800000895d */ /* 0x004fea0003900000 */
[----:B------:R-:W2:Y:S02]  /*2b1a0*/  @!P0 SYNCS.PHASECHK.TRANS64 P0, [R12+URZ], R13 ;  /* 0x0000000d0c0085a7 */ /* 0x000ea4000800007f */
[----:B--2---:R-:W-:Y:S05]  /*2b1b0*/  @!P0 BRA `(.L_x_3452) ;  /* 0xfffffffc00f08947 */ /* 0x004fea000383ffff */
[----:B------:R-:W-:Y:S05]  /*2b1c0*/  BRA `(.L_x_3451) ;  /* 0xfffffd8000347947 */ /* 0x000fea000383ffff */
.L_x_3454:
[----:B0-----:R0:W1:Y:S02]  /*2b1d0*/  SYNCS.PHASECHK.TRANS64.TRYWAIT P0, [R72+URZ+0x32410], R9 ;  /* 0x03241009480075a7 */ /* 0x001064000800017f */
[----:B-1----:R-:W-:Y:S05]  /*2b1e0*/  @!P0 NANOSLEEP.SYNCS 0x989680 ;  /* 0x009896800000895d */ /* 0x002fea0003900000 */
[----:B------:R-:W1:Y:S02]  /*2b1f0*/  @!P0 SYNCS.PHASECHK.TRANS64 P0, [R72+URZ+0x32410], R9 ;  /* 0x03241009480085a7 */ /* 0x000e64000800007f */
[----:B-1----:R-:W-:Y:S05]  /*2b200*/  @!P0 BRA `(.L_x_3454) ;  /* 0xfffffffc00f08947 */ /* 0x002fea000383ffff */
[----:B------:R-:W-:Y:S05]  /*2b210*/  BRA `(.L_x_3664) ;  /* 0xfffffd84000c7947 */ /* 0x000fea000383ffff */
.L_x_3461:
[----:B-1----:R1:W2:Y:S02]  /*2b220*/  SYNCS.PHASECHK.TRANS64.TRYWAIT P0, [R8+URZ], R9 ;  /* 0x00000009080075a7 */ /* 0x0022a4000800017f */
[----:B--2---:R-:W-:Y:S05]  /*2b230*/  @!P0 NANOSLEEP.SYNCS 0x989680 ;  /* 0x009896800000895d */ /* 0x004fea0003900000 */
[----:B------:R-:W2:Y:S02]  /*2b240*/  @!P0 SYNCS.PHASECHK.TRANS64 P0, [R8+URZ], R9 ;  /* 0x00000009080085a7 */ /* 0x000ea4000800007f */
[----:B--2---:R-:W-:Y:S05]  /*2b250*/  @!P0 BRA `(.L_x_3461) ;  /* 0xfffffffc00f08947 */ /* 0x004fea000383ffff */
[----:B------:R-:W-:Y:S05]  /*2b260*/  BRA `(.L_x_3460) ;  /* 0xfffffd8400507947 */ /* 0x000fea000383ffff */
.L_x_3495:
[----:B0-----:R0:W2:Y:S02]  /*2b270*/  SYNCS.PHASECHK.TRANS64.TRYWAIT P0, [R6+URZ], R7 ;  /* 0x00000007060075a7 */ /* 0x0010a4000800017f */
[----:B--2---:R-:W-:Y:S05]  /*2b280*/  @!P0 NANOSLEEP.SYNCS 0x989680 ;  /* 0x009896800000895d */ /* 0x004fea0003900000 */
[----:B------:R-:W2:Y:S02]  /*2b290*/  @!P0 SYNCS.PHASECHK.TRANS64 P0, [R6+URZ], R7 ;  /* 0x00000007060085a7 */ /* 0x000ea4000800007f */
[----:B--2---:R-:W-:Y:S05]  /*2b2a0*/  @!P0 BRA `(.L_x_3495) ;  /* 0xfffffffc00f08947 */ /* 0x004fea000383ffff */
[----:B------:R-:W-:Y:S05]  /*2b2b0*/  BRA `(.L_x_3494) ;  /* 0xfffffdec00107947 */ /* 0x000fea000383ffff */
.L_x_3502:
[----:B0-----:R0:W1:Y:S02]  /*2b2c0*/  SYNCS.PHASECHK.TRANS64.TRYWAIT P0, [R6+URZ], R7 ;  /* 0x00000007060075a7 */ /* 0x001064000800017f */
[----:B-1----:R-:W-:Y:S05]  /*2b2d0*/  @!P0 NANOSLEEP.SYNCS 0x989680 ;  /* 0x009896800000895d */ /* 0x002fea0003900000 */
[----:B------:R-:W1:Y:S02]  /*2b2e0*/  @!P0 SYNCS.PHASECHK.TRANS64 P0, [R6+URZ], R7 ;  /* 0x00000007060085a7 */ /* 0x000e64000800007f */
[----:B-1----:R-:W-:Y:S05]  /*2b2f0*/  @!P0 BRA `(.L_x_3502) ;  /* 0xfffffffc00f08947 */ /* 0x002fea000383ffff */
[----:B------:R-:W-:Y:S05]  /*2b300*/  BRA `(.L_x_3501) ;  /* 0xfffffdf000347947 */ /* 0x000fea000383ffff */
.L_x_3515:
[----:B--2---:R2:W3:Y:S02]  /*2b310*/  SYNCS.PHASECHK.TRANS64.TRYWAIT P0, [R6+URZ], R7 ;  /* 0x00000007060075a7 */ /* 0x0044e4000800017f */
[----:B---3--:R-:W-:Y:S05]  /*2b320*/  @!P0 NANOSLEEP.SYNCS 0x989680 ;  /* 0x009896800000895d */ /* 0x008fea0003900000 */
[----:B------:R-:W3:Y:S02]  /*2b330*/  @!P0 SYNCS.PHASECHK.TRANS64 P0, [R6+URZ], R7 ;  /* 0x00000007060085a7 */ /* 0x000ee4000800007f */
[----:B---3--:R-:W-:Y:S05]  /*2b340*/  @!P0 BRA `(.L_x_3515) ;  /* 0xfffffffc00f08947 */ /* 0x008fea000383ffff */
[----:B------:R-:W-:Y:S05]  /*2b350*/  BRA `(.L_x_3514) ;  /* 0xfffffe8400107947 */ /* 0x000fea000383ffff */
.L_x_3522:
[----:B0-----:R0:W1:Y:S02]  /*2b360*/  SYNCS.PHASECHK.TRANS64.TRYWAIT P0, [R4+URZ], R5 ;  /* 0x00000005040075a7 */ /* 0x001064000800017f */
[----:B-1----:R-:W-:Y:S05]  /*2b370*/  @!P0 NANOSLEEP.SYNCS 0x989680 ;  /* 0x009896800000895d */ /* 0x002fea0003900000 */
[----:B------:R-:W1:Y:S02]  /*2b380*/  @!P0 SYNCS.PHASECHK.TRANS64 P0, [R4+URZ], R5 ;  /* 0x00000005040085a7 */ /* 0x000e64000800007f */
[----:B-1----:R-:W-:Y:S05]  /*2b390*/  @!P0 BRA `(.L_x_3522) ;  /* 0xfffffffc00f08947 */ /* 0x002fea000383ffff */
[----:B------:R-:W-:Y:S05]  /*2b3a0*/  BRA `(.L_x_3521) ;  /* 0xfffffe8800347947 */ /* 0x000fea000383ffff */
.L_x_3594:
[----:B------:R-:W-:Y:S01]  /*2b3b0*/  SHF.R.U32.HI R21, RZ, 0x5, R21 ;  /* 0x00000005ff157819 */ /* 0x000fe20000011615 */
[----:B------:R-:W-:Y:S01]  /*2b3c0*/  BSSY B0, `(.L_x_3665) ;  /* 0x0000009000007945 */ /* 0x000fe20003800000 */
[----:B------:R-:W-:Y:S02]  /*2b3d0*/  IMAD.MOV.U32 R12, RZ, RZ, RZ ;  /* 0x000000ffff0c7224 */ /* 0x000fe400078e00ff */
[----:B------:R-:W-:Y:S01]  /*2b3e0*/  LOP3.LUT R21, R21, 0x3, RZ, 0xc0, !PT ;  /* 0x0000000315157812 */ /* 0x000fe200078ec0ff */
[----:B------:R-:W-:Y:S02]  /*2b3f0*/  IMAD.MOV.U32 R11, RZ, RZ, 0x1f ;  /* 0x0000001fff0b7424 */ /* 0x000fe400078e00ff */
[----:B------:R-:W-:Y:S02]  /*2b400*/  IMAD.MOV.U32 R15, RZ, RZ, -0x1 ;  /* 0xffffffffff0f7424 */ /* 0x000fe400078e00ff */
[----:B------:R-:W-:-:S07]  /*2b410*/  IMAD.MOV.U32 R13, RZ, RZ, R21 ;  /* 0x000000ffff0d7224 */ /* 0x000fce00078e0015 */
[----:B-----5:R-:W-:Y:S05]  /*2b420*/  WARPSYNC.COLLECTIVE R15, `(.L_x_3666) ;  /* 0x000000000f087348 */ /* 0x020fea0003c00000 */
[----:B------:R0:W1:Y:S02]  /*2b430*/  SHFL.IDX P6, R14, R13, R12, R11 ;  /* 0x0000000c0d0e7389 */ /* 0x00006400000c000b */
[----:B01---5:R-:W-:Y:S01]  /*2b440*/  ENDCOLLECTIVE ;  /* 0x000000000000791b */ /* 0x023fe20003800000 */
.L_x_3666:
[----:B------:R-:W-:Y:S05]  /*2b450*/  BSYNC B0 ;  /* 0x0000000000007941 */ /* 0x000fea0003800000 */
.L_x_3665:
[----:B------:R-:W-:Y:S05]  /*2b460*/  BRA `(.L_x_3667) ;  /* 0xffffffac00d07947 */ /* 0x000fea000383ffff */
.L_x_3597:
[----:B-1----:R1:W2:Y:S02]  /*2b470*/  SYNCS.PHASECHK.TRANS64.TRYWAIT P0, [R17+URZ+0x32440], R0 ;  /* 0x03244000110075a7 */ /* 0x0022a4000800017f */
[----:B--2---:R-:W-:Y:S05]  /*2b480*/  @!P0 NANOSLEEP.SYNCS 0x989680 ;  /* 0x009896800000895d */ /* 0x004fea0003900000 */
[----:B------:R-:W2:Y:S02]  /*2b490*/  @!P0 SYNCS.PHASECHK.TRANS64 P0, [R17+URZ+0x32440], R0 ;  /* 0x03244000110085a7 */ /* 0x000ea4000800007f */
[----:B--2---:R-:W-:Y:S05]  /*2b4a0*/  @!P0 BRA `(.L_x_3597) ;  /* 0xfffffffc00f08947 */ /* 0x004fea000383ffff */
[----:B------:R-:W-:Y:S05]  /*2b4b0*/  BRA `(.L_x_3668) ;  /* 0xffffffb000707947 */ /* 0x000fea000383ffff */
.L_x_3598:
        /* <DEDUP_REMOVED lines=8> */
.L_x_3670:
[----:B------:R-:W-:Y:S05]  /*2b540*/  BSYNC B0 ;  /* 0x0000000000007941 */ /* 0x000fea0003800000 */
.L_x_3669:
        /* <DEDUP_REMOVED lines=9> */
.L_x_3671:
[----:B------:R-:W-:Y:S02]  /*2b5e0*/  IMAD.MOV.U32 R13, RZ, RZ, R4 ;  /* 0x000000ffff0d7224 */ /* 0x000fe400078e0004 */
[----:B------:R-:W-:Y:S02]  /*2b5f0*/  IMAD.MOV.U32 R12, RZ, RZ, 0x1 ;  /* 0x00000001ff0c7424 */ /* 0x000fe400078e00ff */
[----:B------:R-:W-:-:S07]  /*2b600*/  IMAD.MOV.U32 R3, RZ, RZ, R14 ;  /* 0x000000ffff037224 */ /* 0x000fce00078e000e */
[----:B------:R-:W-:Y:S05]  /*2b610*/  WARPSYNC.COLLECTIVE R15, `(.L_x_3672) ;  /* 0x000000000f087348 */ /* 0x000fea0003c00000 */
[----:B------:R0:W1:Y:S02]  /*2b620*/  SHFL.IDX P6, R14, R13, R12, R11 ;  /* 0x0000000c0d0e7389 */ /* 0x00006400000c000b */
[----:B01----:R-:W-:Y:S01]  /*2b630*/  ENDCOLLECTIVE ;  /* 0x000000000000791b */ /* 0x003fe20003800000 */
.L_x_3672:
        /* <DEDUP_REMOVED lines=15> */
.L_x_3673:
[----:B------:R-:W-:Y:S02]  /*2b730*/  @P0 IMAD R6, R5, 0x2, R22 ;  /* 0x0000000205060824 */ /* 0x000fe400078e0216 */
[----:B------:R-:W-:Y:S02]  /*2b740*/  IMAD.MOV.U32 R13, RZ, RZ, R4 ;  /* 0x000000ffff0d7224 */ /* 0x000fe400078e0004 */
[----:B------:R-:W-:Y:S02]  /*2b750*/  IMAD.MOV.U32 R12, RZ, RZ, 0x2 ;  /* 0x00000002ff0c7424 */ /* 0x000fe400078e00ff */
[----:B------:R-:W-:-:S07]  /*2b760*/  IMAD.MOV.U32 R3, RZ, RZ, R14 ;  /* 0x000000ffff037224 */ /* 0x000fce00078e000e */
[----:B------:R-:W-:Y:S05]  /*2b770*/  WARPSYNC.COLLECTIVE R15, `(.L_x_3674) ;  /* 0x000000000f087348 */ /* 0x000fea0003c00000 */
[----:B------:R0:W1:Y:S02]  /*2b780*/  SHFL.IDX P6, R14, R13, R12, R11 ;  /* 0x0000000c0d0e7389 */ /* 0x00006400000c000b */
[----:B01----:R-:W-:Y:S01]  /*2b790*/  ENDCOLLECTIVE ;  /* 0x000000000000791b */ /* 0x003fe20003800000 */
.L_x_3674:
        /* <DEDUP_REMOVED lines=15> */
.L_x_3675:
[----:B------:R-:W-:Y:S02]  /*2b890*/  @P0 IMAD R6, R5, 0x2, R22 ;  /* 0x0000000205060824 */ /* 0x000fe400078e0216 */
[----:B------:R-:W-:Y:S02]  /*2b8a0*/  IMAD.MOV.U32 R13, RZ, RZ, R4 ;  /* 0x000000ffff0d7224 */ /* 0x000fe400078e0004 */
[----:B------:R-:W-:Y:S02]  /*2b8b0*/  IMAD.MOV.U32 R12, RZ, RZ, 0x3 ;  /* 0x00000003ff0c7424 */ /* 0x000fe400078e00ff */
[----:B------:R-:W-:-:S07]  /*2b8c0*/  IMAD.MOV.U32 R3, RZ, RZ, R14 ;  /* 0x000000ffff037224 */ /* 0x000fce00078e000e */
[----:B------:R-:W-:Y:S05]  /*2b8d0*/  WARPSYNC.COLLECTIVE R15, `(.L_x_3676) ;  /* 0x000000000f087348 */ /* 0x000fea0003c00000 */
[----:B------:R0:W1:Y:S02]  /*2b8e0*/  SHFL.IDX P6, R14, R13, R12, R11 ;  /* 0x0000000c0d0e7389 */ /* 0x00006400000c000b */
[----:B01----:R-:W-:Y:S01]  /*2b8f0*/  ENDCOLLECTIVE ;  /* 0x000000000000791b */ /* 0x003fe20003800000 */
.L_x_3676:
        /* <DEDUP_REMOVED lines=15> */
.L_x_3677:
[----:B------:R-:W-:Y:S02]  /*2b9f0*/  @P0 IMAD R6, R5, 0x2, R22 ;  /* 0x0000000205060824 */ /* 0x000fe400078e0216 */
[----:B------:R-:W-:Y:S02]  /*2ba00*/  IMAD.MOV.U32 R13, RZ, RZ, R4 ;  /* 0x000000ffff0d7224 */ /* 0x000fe400078e0004 */
[----:B------:R-:W-:Y:S02]  /*2ba10*/  IMAD.MOV.U32 R12, RZ, RZ, 0x4 ;  /* 0x00000004ff0c7424 */ /* 0x000fe400078e00ff */
[----:B------:R-:W-:-:S07]  /*2ba20*/  IMAD.MOV.U32 R3, RZ, RZ, R14 ;  /* 0x000000ffff037224 */ /* 0x000fce00078e000e */
[----:B------:R-:W-:Y:S05]  /*2ba30*/  WARPSYNC.COLLECTIVE R15, `(.L_x_3678) ;  /* 0x000000000f087348 */ /* 0x000fea0003c00000 */
[----:B------:R0:W1:Y:S02]  /*2ba40*/  SHFL.IDX P6, R14, R13, R12, R11 ;  /* 0x0000000c0d0e7389 */ /* 0x00006400000c000b */
[----:B01----:R-:W-:Y:S01]  /*2ba50*/  ENDCOLLECTIVE ;  /* 0x000000000000791b */ /* 0x003fe20003800000 */
.L_x_3678:
        /* <DEDUP_REMOVED lines=15> */
.L_x_3679:
[----:B------:R-:W-:Y:S02]  /*2bb50*/  @P0 IMAD R6, R5, 0x2, R22 ;  /* 0x0000000205060824 */ /* 0x000fe400078e0216 */
[----:B------:R-:W-:Y:S02]  /*2bb60*/  IMAD.MOV.U32 R13, RZ, RZ, R4 ;  /* 0x000000ffff0d7224 */ /* 0x000fe400078e0004 */
[----:B------:R-:W-:Y:S02]  /*2bb70*/  IMAD.MOV.U32 R12, RZ, RZ, 0x5 ;  /* 0x00000005ff0c7424 */ /* 0x000fe400078e00ff */
[----:B------:R-:W-:-:S07]  /*2bb80*/  IMAD.MOV.U32 R3, RZ, RZ, R14 ;  /* 0x000000ffff037224 */ /* 0x000fce00078e000e */
[----:B------:R-:W-:Y:S05]  /*2bb90*/  WARPSYNC.COLLECTIVE R15, `(.L_x_3680) ;  /* 0x000000000f087348 */ /* 0x000fea0003c00000 */
[----:B------:R0:W1:Y:S02]  /*2bba0*/  SHFL.IDX P6, R14, R13, R12, R11 ;  /* 0x0000000c0d0e7389 */ /* 0x00006400000c000b */
[----:B01----:R-:W-:Y:S01]  /*2bbb0*/  ENDCOLLECTIVE ;  /* 0x000000000000791b */ /* 0x003fe20003800000 */
.L_x_3680:
        /* <DEDUP_REMOVED lines=10> */
.L_x_3681:
[----:B------:R-:W-:Y:S01]  /*2bc60*/  @!PT LDS RZ, [RZ] ;  /* 0x00000000fffff984 */ /* 0x000fe20000000800 */
[----:B------:R-:W-:Y:S01]  /*2bc70*/  @!PT LDS RZ, [RZ] ;  /* 0x00000000fffff984 */ /* 0x000fe20000000800 */
[----:B------:R-:W-:Y:S01]  /*2bc80*/  @!PT LDS RZ, [RZ] ;  /* 0x00000000fffff984 */ /* 0x000fe20000000800 */
[----:B------:R1:W-:Y:S01]  /*2bc90*/  @P0 LDGSTS.E.BYPASS.LTC128B.128 [R6+0x1e400], desc[UR36][R2.64], !P2 ;  /* 0x1e40000002060fae */ /* 0x0003e2000d101d64 */
[----:B------:R-:W-:Y:S01]  /*2bca0*/  IMAD.MOV.U32 R0, RZ, RZ, R14 ;  /* 0x000000ffff007224 */ /* 0x000fe200078e000e */
[----:B------:R-:W-:Y:S06]  /*2bcb0*/  BRA `(.L_x_3682) ;  /* 0xffffffac00d47947 */ /* 0x000fec000383ffff */
.L_x_3603:
[----:B------:R-:W-:Y:S01]  /*2bcc0*/  IMAD.MOV.U32 R13, RZ, RZ, R4 ;  /* 0x000000ffff0d7224 */ /* 0x000fe200078e0004 */
[----:B------:R-:W-:Y:S01]  /*2bcd0*/  LOP3.LUT R23, R23, 0xffffdfff, RZ, 0xc0, !PT ;  /* 0xffffdfff17177812 */ /* 0x000fe200078ec0ff */
        /* <DEDUP_REMOVED lines=8> */
.L_x_3683:
[----:B------:R-:W-:Y:S01]  /*2bd60*/  ISETP.GE.AND P2, PT, R36, R37, PT ;  /* 0x000000252400720c */ /* 0x000fe20003f46270 */
[----:B------:R-:W-:-:S12]  /*2bd70*/  IMAD.MOV.U32 R13, RZ, RZ, R0 ;  /* 0x000000ffff0d7224 */ /* 0x000fd800078e0000 */
[----:B------:R-:W-:-:S04]  /*2bd80*/  @P2 LOP3.LUT R23, R23, 0x2000, RZ, 0xfc, !PT ;  /* 0x0000200017172812 */ /* 0x000fc800078efcff */
[----:B------:R-:W-:Y:S01]  /*2bd90*/  LOP3.LUT R23, R23, 0xffffefff, RZ, 0xc0, !PT ;  /* 0xffffefff17177812 */ /* 0x000fe200078ec0ff */
[----:B------:R-:W-:-:S07]  /*2bda0*/  IMAD.MOV.U32 R2, RZ, RZ, R14 ;  /* 0x000000ffff027224 */ /* 0x000fce00078e000e */
[----:B------:R-:W-:Y:S05]  /*2bdb0*/  WARPSYNC.COLLECTIVE R15, `(.L_x_3684) ;  /* 0x000000000f087348 */ /* 0x000fea0003c00000 */
[----:B------:R0:W1:Y:S02]  /*2bdc0*/  SHFL.IDX P6, R14, R13, R12, R11 ;  /* 0x0000000c0d0e7389 */ /* 0x00006400000c000b */
[----:B01----:R-:W-:Y:S01]  /*2bdd0*/  ENDCOLLECTIVE ;  /* 0x000000000000791b */ /* 0x003fe20003800000 */
.L_x_3684:
[----:B------:R-:W-:Y:S02]  /*2bde0*/  IMAD.MOV.U32 R13, RZ, RZ, R4 ;  /* 0x000000ffff0d7224 */ /* 0x000fe400078e0004 */
[----:B------:R-:W-:Y:S02]  /*2bdf0*/  IMAD.MOV.U32 R12, RZ, RZ, 0x1 ;  /* 0x00000001ff0c7424 */ /* 0x000fe400078e00ff */
[----:B------:R-:W-:-:S07]  /*2be00*/  IMAD.MOV.U32 R3, RZ, RZ, R14 ;  /* 0x000000ffff037224 */ /* 0x000fce00078e000e */
[----:B------:R-:W-:Y:S05]  /*2be10*/  WARPSYNC.COLLECTIVE R15, `(.L_x_3685) ;  /* 0x000000000f087348 */ /* 0x000fea0003c00000 */
[----:B------:R0:W1:Y:S02]  /*2be20*/  SHFL.IDX P6, R14, R13, R12, R11 ;  /* 0x0000000c0d0e7389 */ /* 0x00006400000c000b */
[----:B01----:R-:W-:Y:S01]  /*2be30*/  ENDCOLLECTIVE ;  /* 0x000000000000791b */ /* 0x003fe20003800000 */
.L_x_3685:
        /* <DEDUP_REMOVED lines=13> */
.L_x_3686:
[----:B------:R-:W-:-:S05]  /*2bf10*/  VIADD R2, R36, 0x10 ;  /* 0x0000001024027836 */ /* 0x000fca0000000000 */
[----:B------:R-:W-:Y:S01]  /*2bf20*/  ISETP.GE.AND P2, PT, R2, R37, PT ;  /* 0x000000250200720c */ /* 0x000fe20003f46270 */
[----:B------:R-:W-:Y:S02]  /*2bf30*/  IMAD.MOV.U32 R13, RZ, RZ, R4 ;  /* 0x000000ffff0d7224 */ /* 0x000fe400078e0004 */
[----:B------:R-:W-:-:S10]  /*2bf40*/  IMAD.MOV.U32 R12, RZ, RZ, 0x2 ;  /* 0x00000002ff0c7424 */ /* 0x000fd400078e00ff */
[----:B------:R-:W-:Y:S01]  /*2bf50*/  @P2 LOP3.LUT R23, R23, 0x1000, RZ, 0xfc, !PT ;  /* 0x0000100017172812 */ /* 0x000fe200078efcff */
[----:B------:R-:W-:-:S03]  /*2bf60*/  IMAD.MOV.U32 R11, RZ, RZ, R14 ;  /* 0x000000ffff0b7224 */ /* 0x000fc600078e000e */
[----:B------:R-:W-:Y:S02]  /*2bf70*/  LOP3.LUT R23, R23, 0xfffff7ff, RZ, 0xc0, !PT ;  /* 0xfffff7ff17177812 */ /* 0x000fe400078ec0ff */
[----:B------:R-:W-:-:S05]  /*2bf80*/  @!P2 LEA R11, P1, R20, R11, 0x1 ;  /* 0x0000000b140ba211 */ /* 0x000fca00078208ff */
[----:B------:R-:W-:Y:S02]  /*2bf90*/  @!P2 IMAD.MOV.U32 R2, RZ, RZ, R11 ;  /* 0x000000ffff02a224 */ /* 0x000fe400078e000b */
[----:B------:R-:W-:Y:S02]  /*2bfa0*/  IMAD.MOV.U32 R11, RZ, RZ, 0x181f ;  /* 0x0000181fff0b7424 */ /* 0x000fe400078e00ff */
[----:B------:R-:W-:-:S07]  /*2bfb0*/  @!P2 IMAD.X R6, RZ, RZ, R6, P1 ;  /* 0x000000ffff06a224 */ /* 0x000fce00008e0606 */
[----:B------:R-:W-:Y:S05]  /*2bfc0*/  WARPSYNC.COLLECTIVE R15, `(.L_x_3687) ;  /* 0x000000000f087348 */ /* 0x000fea0003c00000 */
[----:B------:R0:W1:Y:S02]  /*2bfd0*/  SHFL.IDX P6, R14, R13, R12, R11 ;  /* 0x0000000c0d0e7389 */ /* 0x00006400000c000b */
[----:B01----:R-:W-:Y:S01]  /*2bfe0*/  ENDCOLLECTIVE ;  /* 0x000000000000791b */ /* 0x003fe20003800000 */
.L_x_3687:
[----:B------:R-:W-:-:S05]  /*2bff0*/  @!P2 IMAD.MOV.U32 R3, RZ, RZ, R6 ;  /* 0x000000ffff03a224 */ /* 0x000fca00078e0006 */
        /* <DEDUP_REMOVED lines=11> */
.L_x_3688:
        /* <DEDUP_REMOVED lines=8> */
.L_x_3689:
        /* <DEDUP_REMOVED lines=15> */
.L_x_3690:
[----:B------:R-:W-:Y:S01]  /*2c220*/  @P2 LOP3.LUT R23, R23, 0x200, RZ, 0xfc, !PT ;  /* 0x0000020017172812 */ /* 0x000fe200078efcff */
[----:B------:R-:W-:-:S03]  /*2c230*/  IMAD.MOV.U32 R13, RZ, RZ, R4 ;  /* 0x000000ffff0d7224 */ /* 0x000fc600078e0004 */
[----:B------:R-:W-:Y:S01]  /*2c240*/  LOP3.LUT R23, R23, 0xfffffeff, RZ, 0xc0, !PT ;  /* 0xfffffeff17177812 */ /* 0x000fe200078ec0ff */
        /* <DEDUP_REMOVED lines=9> */
.L_x_3691:
        /* <DEDUP_REMOVED lines=11> */
.L_x_3692:
[----:B------:R-:W-:-:S04]  /*2c390*/  @P2 LOP3.LUT R23, R23, 0x100, RZ, 0xfc, !PT ;  /* 0x0000010017172812 */ /* 0x000fc800078efcff */
[----:B------:R-:W-:Y:S01]  /*2c3a0*/  LOP3.LUT R23, R23, 0xffffff7f, RZ, 0xc0, !PT ;  /* 0xffffff7f17177812 */ /* 0x000fe200078ec0ff */
[----:B------:R-:W-:Y:S02]  /*2c3b0*/  IMAD.MOV.U32 R12, RZ, RZ, 0x5 ;  /* 0x00000005ff0c7424 */ /* 0x000fe400078e00ff */
[----:B------:R-:W-:-:S05]  /*2c3c0*/  IMAD.MOV.U32 R9, RZ, RZ, R14 ;  /* 0x000000ffff097224 */ /* 0x000fca00078e000e */
[----:B------:R-:W-:-:S05]  /*2c3d0*/  @!P2 LEA R13, P1, R20, R9, 0x1 ;  /* 0x00000009140da211 */ /* 0x000fca00078208ff */
[----:B------:R-:W-:Y:S02]  /*2c3e0*/  @!P2 IMAD.X R9, RZ, RZ, R2, P1 ;  /* 0x000000ffff09a224 */ /* 0x000fe400008e0602 */
[----:B------:R-:W-:Y:S02]  /*2c3f0*/  @!P2 IMAD.MOV.U32 R2, RZ, RZ, R13 ;  /* 0x000000ffff02a224 */ /* 0x000fe400078e000d */
[----:B------:R-:W-:Y:S02]  /*2c400*/  IMAD.MOV.U32 R13, RZ, RZ, R4 ;  /* 0x000000ffff0d7224 */ /* 0x000fe400078e0004 */
[----:B------:R-:W-:-:S07]  /*2c410*/  @!P2 IMAD.MOV.U32 R3, RZ, RZ, R9 ;  /* 0x000000ffff03a224 */ /* 0x000fce00078e0009 */
[----:B------:R-:W-:Y:S05]  /*2c420*/  WARPSYNC.COLLECTIVE R15, `(.L_x_3693) ;  /* 0x000000000f087348 */ /* 0x000fea0003c00000 */
[----:B------:R0:W1:Y:S02]  /*2c430*/  SHFL.IDX P6, R14, R13, R12, R11 ;  /* 0x0000000c0d0e7389 */ /* 0x00006400000c000b */
[----:B01----:R-:W-:Y:S01]  /*2c440*/  ENDCOLLECTIVE ;  /* 0x000000000000791b */ /* 0x003fe20003800000 */
.L_x_3693:
        /* <DEDUP_REMOVED lines=11> */
.L_x_3694:
        /* <DEDUP_REMOVED lines=8> */
.L_x_3695:
[----:B------:R-:W-:-:S05]  /*2c580*/  @!P2 LEA R7, P1, R20, R7, 0x1 ;  /* 0x000000071407a211 */ /* 0x000fca00078208ff */
[----:B------:R-:W-:Y:S02]  /*2c590*/  @!P2 IMAD.X R6, RZ, RZ, R6, P1 ;  /* 0x000000ffff06a224 */ /* 0x000fe400008e0606 */
[----:B------:R-:W-:Y:S02]  /*2c5a0*/  @!P2 IMAD.MOV.U32 R2, RZ, RZ, R7 ;  /* 0x000000ffff02a224 */ /* 0x000fe400078e0007 */
[----:B------:R-:W-:Y:S02]  /*2c5b0*/  @!P2 IMAD.MOV.U32 R3, RZ, RZ, R6 ;  /* 0x000000ffff03a224 */ /* 0x000fe400078e0006 */
[----:B------:R-:W-:Y:S02]  /*2c5c0*/  IMAD.MOV.U32 R13, RZ, RZ, R0 ;  /* 0x000000ffff0d7224 */ /* 0x000fe400078e0000 */
[----:B------:R-:W-:Y:S01]  /*2c5d0*/  VIADD R6, R36, 0x60 ;  /* 0x0000006024067836 */ /* 0x000fe20000000000 */
[----:B------:R-:W-:Y:S01]  /*2c5e0*/  @!PT LDS RZ, [RZ] ;  /* 0x00000000fffff984 */ /* 0x000fe20000000800 */
[----:B------:R-:W-:Y:S01]  /*2c5f0*/  @!PT LDS RZ, [RZ] ;  /* 0x00000000fffff984 */ /* 0x000fe20000000800 */
[----:B------:R-:W-:Y:S01]  /*2c600*/  @!PT LDS RZ, [RZ] ;  /* 0x00000000fffff984 */ /* 0x000fe20000000800 */
[----:B------:R0:W-:Y:S04]  /*2c610*/  @!P2 LDGSTS.E.BYPASS.LTC128B.128 [R26+0x1ac00], desc[UR36][R2.64], !P0 ;  /* 0x1ac00000021aafae */ /* 0x0001e8000c101d64 */
[----:B------:R-:W-:Y:S01]  /*2c620*/  ISETP.GE.AND P2, PT, R6, R37, PT ;  /* 0x000000250600720c */ /* 0x000fe20003f46270 */
[----:B0-----:R-:W-:-:S12]  /*2c630*/  IMAD.MOV.U32 R2, RZ, RZ, R14 ;  /* 0x000000ffff027224 */ /* 0x001fd800078e000e */
[----:B------:R-:W-:Y:S05]  /*2c640*/  WARPSYNC.COLLECTIVE R15, `(.L_x_3696) ;  /* 0x000000000f087348 */ /* 0x000fea0003c00000 */
[----:B------:R0:W1:Y:S02]  /*2c650*/  SHFL.IDX P6, R14, R13, R12, R11 ;  /* 0x0000000c0d0e7389 */ /* 0x00006400000c000b */
[----:B01----:R-:W-:Y:S01]  /*2c660*/  ENDCOLLECTIVE ;  /* 0x000000000000791b */ /* 0x003fe20003800000 */
.L_x_3696:
[----:B------:R-:W-:Y:S01]  /*2c670*/  @P2 LOP3.LUT R23, R23, 0x40, RZ, 0xfc, !PT ;  /* 0x0000004017172812 */ /* 0x000fe200078efcff */
[----:B------:R-:W-:Y:S02]  /*2c680*/  IMAD.MOV.U32 R13, RZ, RZ, R4 ;  /* 0x000000ffff0d7224 */ /* 0x000fe400078e0004 */
[----:B------:R-:W-:Y:S02]  /*2c690*/  IMAD.MOV.U32 R12, RZ, RZ, 0x7 ;  /* 0x00000007ff0c7424 */ /* 0x000fe400078e00ff */
[----:B------:R-:W-:-:S07]  /*2c6a0*/  IMAD.MOV.U32 R5, RZ, RZ, R14 ;  /* 0x000000ffff057224 */ /* 0x000fce00078e000e */
[----:B------:R-:W-:Y:S05]  /*2c6b0*/  WARPSYNC.COLLECTIVE R15, `(.L_x_3697) ;  /* 0x000000000f087348 */ /* 0x000fea0003c00000 */
[----:B------:R0:W1:Y:S02]  /*2c6c0*/  SHFL.IDX P6, R14, R13, R12, R11 ;  /* 0x0000000c0d0e7389 */ /* 0x00006400000c000b */
[----:B01----:R-:W-:Y:S01]  /*2c6d0*/  ENDCOLLECTIVE ;  /* 0x000000000000791b */ /* 0x003fe20003800000 */
.L_x_3697:
        /* <DEDUP_REMOVED lines=13> */
.L_x_3698:
[----:B------:R-:W-:Y:S01]  /*2c7b0*/  IMAD.MOV.U32 R0, RZ, RZ, R14 ;  /* 0x000000ffff007224 */ /* 0x000fe200078e000e */
[----:B------:R-:W-:Y:S06]  /*2c7c0*/  BRA `(.L_x_3699) ;  /* 0xffffffb000087947 */ /* 0x000fec000383ffff */
.L_x_3607:
        /* <DEDUP_REMOVED lines=8> */
.L_x_3701:
[----:B------:R-:W-:Y:S05]  /*2c850*/  BSYNC B0 ;  /* 0x0000000000007941 */ /* 0x000fea0003800000 */
.L_x_3700:
        /* <DEDUP_REMOVED lines=9> */
.L_x_3702:
[----:B------:R-:W-:Y:S02]  /*2c8f0*/  IMAD.MOV.U32 R13, RZ, RZ, R4 ;  /* 0x000000ffff0d7224 */ /* 0x000fe400078e0004 */
[----:B------:R-:W-:Y:S01]  /*2c900*/  IMAD.MOV.U32 R12, RZ, RZ, 0x1 ;  /* 0x00000001ff0c7424 */ /* 0x000fe200078e00ff */
[----:B------:R-:W-:-:S13]  /*2c910*/  @!P5 LEA R5, P0, R8, R14, 0x1 ;  /* 0x0000000e0805d211 */ /* 0x000fda00078008ff */
[----:B------:R-:W-:Y:S05]  /*2c920*/  WARPSYNC.COLLECTIVE R15, `(.L_x_3703) ;  /* 0x000000000f087348 */ /* 0x000fea0003c00000 */
[----:B------:R0:W1:Y:S02]  /*2c930*/  SHFL.IDX P6, R14, R13, R12, R11 ;  /* 0x0000000c0d0e7389 */ /* 0x00006400000c000b */
[----:B01----:R-:W-:Y:S01]  /*2c940*/  ENDCOLLECTIVE ;  /* 0x000000000000791b */ /* 0x003fe20003800000 */
.L_x_3703:
        /* <DEDUP_REMOVED lines=15> */
.L_x_3704:
        /* <DEDUP_REMOVED lines=17> */
.L_x_3705:
[----:B------:R-:W-:Y:S02]  /*2cb50*/  IMAD.MOV.U32 R13, RZ, RZ, R0 ;  /* 0x000000ffff0d7224 */ /* 0x000fe400078e0000 */
[----:B------:R-:W-:-:S07]  /*2cb60*/  IMAD.MOV.U32 R5, RZ, RZ, R14 ;  /* 0x000000ffff057224 */ /* 0x000fce00078e000e */
[----:B------:R-:W-:Y:S05]  /*2cb70*/  WARPSYNC.COLLECTIVE R15, `(.L_x_3706) ;  /* 0x000000000f087348 */ /* 0x000fea0003c00000 */
[----:B------:R0:W1:Y:S02]  /*2cb80*/  SHFL.IDX P6, R14, R13, R12, R11 ;  /* 0x0000000c0d0e7389 */ /* 0x00006400000c000b */
[----:B01----:R-:W-:Y:S01]  /*2cb90*/  ENDCOLLECTIVE ;  /* 0x000000000000791b */ /* 0x003fe20003800000 */
.L_x_3706:
[----:B------:R-:W-:Y:S02]  /*2cba0*/  IMAD.MOV.U32 R13, RZ, RZ, R4 ;  /* 0x000000ffff0d7224 */ /* 0x000fe400078e0004 */
[----:B------:R-:W-:Y:S01]  /*2cbb0*/  IMAD.MOV.U32 R12, RZ, RZ, 0x3 ;  /* 0x00000003ff0c7424 */ /* 0x000fe200078e00ff */
[----:B------:R-:W-:-:S13]  /*2cbc0*/  @!P5 LEA R6, P0, R8, R14, 0x1 ;  /* 0x0000000e0806d211 */ /* 0x000fda00078008ff */
[----:B------:R-:W-:Y:S05]  /*2cbd0*/  WARPSYNC.COLLECTIVE R15, `(.L_x_3707) ;  /* 0x000000000f087348 */ /* 0x000fea0003c00000 */
[----:B------:R0:W1:Y:S02]  /*2cbe0*/  SHFL.IDX P6, R14, R13, R12, R11 ;  /* 0x0000000c0d0e7389 */ /* 0x00006400000c000b */
[----:B01----:R-:W-:Y:S01]  /*2cbf0*/  ENDCOLLECTIVE ;  /* 0x000000000000791b */ /* 0x003fe20003800000 */
.L_x_3707:
        /* <DEDUP_REMOVED lines=16> */
.L_x_3708:
        /* <DEDUP_REMOVED lines=17> */
.L_x_3709:
[----:B------:R-:W-:Y:S02]  /*2ce10*/  IMAD.MOV.U32 R13, RZ, RZ, R0 ;  /* 0x000000ffff0d7224 */ /* 0x000fe400078e0000 */
[----:B------:R-:W-:-:S07]  /*2ce20*/  IMAD.MOV.U32 R5, RZ, RZ, R14 ;  /* 0x000000ffff057224 */ /* 0x000fce00078e000e */
[----:B------:R-:W-:Y:S05]  /*2ce30*/  WARPSYNC.COLLECTIVE R15, `(.L_x_3710) ;  /* 0x000000000f087348 */ /* 0x000fea0003c00000 */
[----:B------:R0:W1:Y:S02]  /*2ce40*/  SHFL.IDX P6, R14, R13, R12, R11 ;  /* 0x0000000c0d0e7389 */ /* 0x00006400000c000b */
[----:B01----:R-:W-:Y:S01]  /*2ce50*/  ENDCOLLECTIVE ;  /* 0x000000000000791b */ /* 0x003fe20003800000 */
.L_x_3710:
[----:B------:R-:W-:Y:S02]  /*2ce60*/  IMAD.MOV.U32 R13, RZ, RZ, R4 ;  /* 0x000000ffff0d7224 */ /* 0x000fe400078e0004 */
[----:B------:R-:W-:Y:S01]  /*2ce70*/  IMAD.MOV.U32 R12, RZ, RZ, 0x5 ;  /* 0x00000005ff0c7424 */ /* 0x000fe200078e00ff */
[----:B------:R-:W-:-:S13]  /*2ce80*/  @!P5 LEA R6, P0, R8, R14, 0x1 ;  /* 0x0000000e0806d211 */ /* 0x000fda00078008ff */
[----:B------:R-:W-:Y:S05]  /*2ce90*/  WARPSYNC.COLLECTIVE R15, `(.L_x_3711) ;  /* 0x000000000f087348 */ /* 0x000fea0003c00000 */
[----:B------:R0:W1:Y:S02]  /*2cea0*/  SHFL.IDX P6, R14, R13, R12, R11 ;  /* 0x0000000c0d0e7389 */ /* 0x00006400000c000b */
[----:B01----:R-:W-:Y:S01]  /*2ceb0*/  ENDCOLLECTIVE ;  /* 0x000000000000791b */ /* 0x003fe20003800000 */
.L_x_3711:
        /* <DEDUP_REMOVED lines=16> */
.L_x_3712:
        /* <DEDUP_REMOVED lines=17> */
.L_x_3713:
[----:B------:R-:W-:Y:S02]  /*2d0d0*/  IMAD.MOV.U32 R13, RZ, RZ, R0 ;  /* 0x000000ffff0d7224 */ /* 0x000fe400078e0000 */
[----:B------:R-:W-:-:S07]  /*2d0e0*/  IMAD.MOV.U32 R5, RZ, RZ, R14 ;  /* 0x000000ffff057224 */ /* 0x000fce00078e000e */
[----:B------:R-:W-:Y:S05]  /*2d0f0*/  WARPSYNC.COLLECTIVE R15, `(.L_x_3714) ;  /* 0x000000000f087348 */ /* 0x000fea0003c00000 */
[----:B------:R0:W1:Y:S02]  /*2d100*/  SHFL.IDX P6, R14, R13, R12, R11 ;  /* 0x0000000c0d0e7389 */ /* 0x00006400000c000b */
[----:B01----:R-:W-:Y:S01]  /*2d110*/  ENDCOLLECTIVE ;  /* 0x000000000000791b */ /* 0x003fe20003800000 */
.L_x_3714:
[----:B------:R-:W-:Y:S02]  /*2d120*/  IMAD.MOV.U32 R13, RZ, RZ, R4 ;  /* 0x000000ffff0d7224 */ /* 0x000fe400078e0004 */
[----:B------:R-:W-:Y:S01]  /*2d130*/  IMAD.MOV.U32 R12, RZ, RZ, 0x7 ;  /* 0x00000007ff0c7424 */ /* 0x000fe200078e00ff */
[----:B------:R-:W-:-:S13]  /*2d140*/  @!P5 LEA R6, P0, R8, R14, 0x1 ;  /* 0x0000000e0806d211 */ /* 0x000fda00078008ff */
[----:B------:R-:W-:Y:S05]  /*2d150*/  WARPSYNC.COLLECTIVE R15, `(.L_x_3715) ;  /* 0x000000000f087348 */ /* 0x000fea0003c00000 */
[----:B------:R0:W1:Y:S02]  /*2d160*/  SHFL.IDX P6, R14, R13, R12, R11 ;  /* 0x0000000c0d0e7389 */ /* 0x00006400000c000b */
[----:B01----:R-:W-:Y:S01]  /*2d170*/  ENDCOLLECTIVE ;  /* 0x000000000000791b */ /* 0x003fe20003800000 */
.L_x_3715:
        /* <DEDUP_REMOVED lines=15> */
.L_x_3716:
[----:B------:R-:W-:Y:S05]  /*2d270*/  BRA `(.L_x_3717) ;  /* 0xffffffb0003c7947 */ /* 0x000fea000383ffff */
.L_x_3612:
[----:B0-----:R0:W1:Y:S02]  /*2d280*/  SYNCS.PHASECHK.TRANS64.TRYWAIT P0, [R22+URZ+0x32420], R3 ;  /* 0x03242003160075a7 */ /* 0x001064000800017f */
[----:B-1----:R-:W-:Y:S05]  /*2d290*/  @!P0 NANOSLEEP.SYNCS 0x989680 ;  /* 0x009896800000895d */ /* 0x002fea0003900000 */
[----:B------:R-:W1:Y:S02]  /*2d2a0*/  @!P0 SYNCS.PHASECHK.TRANS64 P0, [R22+URZ+0x32420], R3 ;  /* 0x03242003160085a7 */ /* 0x000e64000800007f */
[----:B-1----:R-:W-:Y:S05]  /*2d2b0*/  @!P0 BRA `(.L_x_3612) ;  /* 0xfffffffc00f08947 */ /* 0x002fea000383ffff */
[----:B------:R-:W-:Y:S05]  /*2d2c0*/  BRA `(.L_x_3718) ;  /* 0xffffffb000ac7947 */ /* 0x000fea000383ffff */
.L_x_3615:
[----:B-1----:R1:W2:Y:S02]  /*2d2d0*/  SYNCS.PHASECHK.TRANS64.TRYWAIT P0, [R17+URZ+0x32460], R0 ;  /* 0x03246000110075a7 */ /* 0x0022a4000800017f */
[----:B--2---:R-:W-:Y:S05]  /*2d2e0*/  @!P0 NANOSLEEP.SYNCS 0x989680 ;  /* 0x009896800000895d */ /* 0x004fea0003900000 */
[----:B------:R-:W2:Y:S02]  /*2d2f0*/  @!P0 SYNCS.PHASECHK.TRANS64 P0, [R17+URZ+0x32460], R0 ;  /* 0x03246000110085a7 */ /* 0x000ea4000800007f */
[----:B--2---:R-:W-:Y:S05]  /*2d300*/  @!P0 BRA `(.L_x_3615) ;  /* 0xfffffffc00f08947 */ /* 0x004fea000383ffff */
[----:B------:R-:W-:Y:S05]  /*2d310*/  BRA `(.L_x_3719) ;  /* 0xffffffb000b87947 */ /* 0x000fea000383ffff */
.L_x_3616:
        /* <DEDUP_REMOVED lines=8> */
.L_x_3721:
[----:B------:R-:W-:Y:S05]  /*2d3a0*/  BSYNC B0 ;  /* 0x0000000000007941 */ /* 0x000fea0003800000 */
.L_x_3720:
        /* <DEDUP_REMOVED lines=13> */
.L_x_3722:
        /* <DEDUP_REMOVED lines=9> */
.L_x_3723:
        /* <DEDUP_REMOVED lines=17> */
.L_x_3724:
[----:B------:R-:W-:Y:S02]  /*2d620*/  IMAD.MOV.U32 R13, RZ, RZ, R6 ;  /* 0x000000ffff0d7224 */ /* 0x000fe400078e0006 */
[----:B------:R-:W-:Y:S01]  /*2d630*/  IMAD.MOV.U32 R12, RZ, RZ, 0x2 ;  /* 0x00000002ff0c7424 */ /* 0x000fe200078e00ff */
[----:B------:R-:W-:-:S13]  /*2d640*/  IADD3 R2, P3, R14, R0, RZ ;  /* 0x000000000e027210 */ /* 0x000fda0007f7e0ff */
[----:B------:R-:W-:Y:S05]  /*2d650*/  WARPSYNC.COLLECTIVE R15, `(.L_x_3725) ;  /* 0x000000000f087348 */ /* 0x000fea0003c00000 */
[----:B------:R0:W1:Y:S02]  /*2d660*/  SHFL.IDX P6, R14, R13, R12, R11 ;  /* 0x0000000c0d0e7389 */ /* 0x00006400000c000b */
[----:B01----:R-:W-:Y:S01]  /*2d670*/  ENDCOLLECTIVE ;  /* 0x000000000000791b */ /* 0x003fe20003800000 */
.L_x_3725:
        /* <DEDUP_REMOVED lines=17> */
.L_x_3726:
[----:B------:R-:W-:Y:S02]  /*2d790*/  IMAD.MOV.U32 R13, RZ, RZ, R6 ;  /* 0x000000ffff0d7224 */ /* 0x000fe400078e0006 */
[----:B------:R-:W-:Y:S01]  /*2d7a0*/  IMAD.MOV.U32 R12, RZ, RZ, 0x3 ;  /* 0x00000003ff0c7424 */ /* 0x000fe200078e00ff */
[----:B------:R-:W-:-:S13]  /*2d7b0*/  IADD3 R2, P3, R14, R0, RZ ;  /* 0x000000000e027210 */ /* 0x000fda0007f7e0ff */
[----:B------:R-:W-:Y:S05]  /*2d7c0*/  WARPSYNC.COLLECTIVE R15, `(.L_x_3727) ;  /* 0x000000000f087348 */ /* 0x000fea0003c00000 */
[----:B------:R0:W1:Y:S02]  /*2d7d0*/  SHFL.IDX P6, R14, R13, R12, R11 ;  /* 0x0000000c0d0e7389 */ /* 0x00006400000c000b */
[----:B01----:R-:W-:Y:S01]  /*2d7e0*/  ENDCOLLECTIVE ;  /* 0x000000000000791b */ /* 0x003fe20003800000 */
.L_x_3727:
        /* <DEDUP_REMOVED lines=17> */
.L_x_3728:
[----:B------:R-:W-:Y:S02]  /*2d900*/  IMAD.MOV.U32 R13, RZ, RZ, R6 ;  /* 0x000000ffff0d7224 */ /* 0x000fe400078e0006 */
[----:B------:R-:W-:Y:S01]  /*2d910*/  IMAD.MOV.U32 R12, RZ, RZ, 0x4 ;  /* 0x00000004ff0c7424 */ /* 0x000fe200078e00ff */
[----:B------:R-:W-:-:S13]  /*2d920*/  IADD3 R2, P3, R14, R0, RZ ;  /* 0x000000000e027210 */ /* 0x000fda0007f7e0ff */
[----:B------:R-:W-:Y:S05]  /*2d930*/  WARPSYNC.COLLECTIVE R15, `(.L_x_3729) ;  /* 0x000000000f087348 */ /* 0x000fea0003c00000 */
[----:B------:R0:W1:Y:S02]  /*2d940*/  SHFL.IDX P6, R14, R13, R12, R11 ;  /* 0x0000000c0d0e7389 */ /* 0x00006400000c000b */
[----:B01----:R-:W-:Y:S01]  /*2d950*/  ENDCOLLECTIVE ;  /* 0x000000000000791b */ /* 0x003fe20003800000 */
.L_x_3729:
        /* <DEDUP_REMOVED lines=17> */
.L_x_3730:
[----:B------:R-:W-:Y:S02]  /*2da70*/  IMAD.MOV.U32 R13, RZ, RZ, R6 ;  /* 0x000000ffff0d7224 */ /* 0x000fe400078e0006 */
[----:B------:R-:W-:Y:S01]  /*2da80*/  IMAD.MOV.U32 R12, RZ, RZ, 0x5 ;  /* 0x00000005ff0c7424 */ /* 0x000fe200078e00ff */
[----:B------:R-:W-:-:S13]  /*2da90*/  IADD3 R2, P3, R14, R0, RZ ;  /* 0x000000000e027210 */ /* 0x000fda0007f7e0ff */
[----:B------:R-:W-:Y:S05]  /*2daa0*/  WARPSYNC.COLLECTIVE R15, `(.L_x_3731) ;  /* 0x000000000f087348 */ /* 0x000fea0003c00000 */
[----:B------:R0:W1:Y:S02]  /*2dab0*/  SHFL.IDX P6, R14, R13, R12, R11 ;  /* 0x0000000c0d0e7389 */ /* 0x00006400000c000b */
[----:B01----:R-:W-:Y:S01]  /*2dac0*/  ENDCOLLECTIVE ;  /* 0x000000000000791b */ /* 0x003fe20003800000 */
.L_x_3731:
        /* <DEDUP_REMOVED lines=12> */
.L_x_3732:
        /* <DEDUP_REMOVED lines=9> */
.L_x_3623:
[----:B-1----:R1:W2:Y:S02]  /*2dc20*/  SYNCS.PHASECHK.TRANS64.TRYWAIT P0, [R10+URZ+0x32440], R20 ;  /* 0x032440140a0075a7 */ /* 0x0022a4000800017f */
[----:B--2---:R-:W-:Y:S05]  /*2dc30*/  @!P0 NANOSLEEP.SYNCS 0x989680 ;  /* 0x009896800000895d */ /* 0x004fea0003900000 */
[----:B------:R-:W2:Y:S02]  /*2dc40*/  @!P0 SYNCS.PHASECHK.TRANS64 P0, [R10+URZ+0x32440], R20 ;  /* 0x032440140a0085a7 */ /* 0x000ea4000800007f */
[----:B--2---:R-:W-:Y:S05]  /*2dc50*/  @!P0 BRA `(.L_x_3623) ;  /* 0xfffffffc00f08947 */ /* 0x004fea000383ffff */
[----:B------:R-:W-:Y:S05]  /*2dc60*/  BRA `(.L_x_3734) ;  /* 0xffffffb4003c7947 */ /* 0x000fea000383ffff */
.L_x_3624:
        /* <DEDUP_REMOVED lines=8> */
.L_x_3736:
[----:B------:R-:W-:Y:S05]  /*2dcf0*/  BSYNC B1 ;  /* 0x0000000000017941 */ /* 0x000fea0003800000 */
.L_x_3735:
        /* <DEDUP_REMOVED lines=9> */
.L_x_3737:
[----:B------:R-:W-:Y:S02]  /*2dd90*/  IMAD.MOV.U32 R13, RZ, RZ, R8 ;  /* 0x000000ffff0d7224 */ /* 0x000fe400078e0008 */
[----:B------:R-:W-:Y:S02]  /*2dda0*/  IMAD.MOV.U32 R12, RZ, RZ, 0x1 ;  /* 0x00000001ff0c7424 */ /* 0x000fe400078e00ff */
[----:B------:R-:W-:-:S07]  /*2ddb0*/  IMAD.MOV.U32 R2, RZ, RZ, R14 ;  /* 0x000000ffff027224 */ /* 0x000fce00078e000e */
[----:B------:R-:W-:Y:S05]  /*2ddc0*/  WARPSYNC.COLLECTIVE R15, `(.L_x_3738) ;  /* 0x000000000f087348 */ /* 0x000fea0003c00000 */
[----:B------:R0:W1:Y:S02]  /*2ddd0*/  SHFL.IDX P6, R14, R13, R12, R11 ;  /* 0x0000000c0d0e7389 */ /* 0x00006400000c000b */
[----:B01----:R-:W-:Y:S01]  /*2dde0*/  ENDCOLLECTIVE ;  /* 0x000000000000791b */ /* 0x003fe20003800000 */
.L_x_3738:
        /* <DEDUP_REMOVED lines=11> */
.L_x_3739:
[----:B------:R-:W-:Y:S02]  /*2dea0*/  IMAD.MOV.U32 R13, RZ, RZ, R8 ;  /* 0x000000ffff0d7224 */ /* 0x000fe400078e0008 */
[----:B------:R-:W-:Y:S02]  /*2deb0*/  IMAD.MOV.U32 R12, RZ, RZ, 0x2 ;  /* 0x00000002ff0c7424 */ /* 0x000fe400078e00ff */
[----:B------:R-:W-:-:S07]  /*2dec0*/  IMAD.MOV.U32 R2, RZ, RZ, R14 ;  /* 0x000000ffff027224 */ /* 0x000fce00078e000e */
[----:B------:R-:W-:Y:S05]  /*2ded0*/  WARPSYNC.COLLECTIVE R15, `(.L_x_3740) ;  /* 0x000000000f087348 */ /* 0x000fea0003c00000 */
[----:B------:R0:W1:Y:S02]  /*2dee0*/  SHFL.IDX P6, R14, R13, R12, R11 ;  /* 0x0000000c0d0e7389 */ /* 0x00006400000c000b */
[----:B01----:R-:W-:Y:S01]  /*2def0*/  ENDCOLLECTIVE ;  /* 0x000000000000791b */ /* 0x003fe20003800000 */
.L_x_3740:
        /* <DEDUP_REMOVED lines=11> */
.L_x_3741:
[----:B------:R-:W-:Y:S02]  /*2dfb0*/  IMAD.MOV.U32 R13, RZ, RZ, R8 ;  /* 0x000000ffff0d7224 */ /* 0x000fe400078e0008 */
[----:B------:R-:W-:Y:S02]  /*2dfc0*/  IMAD.MOV.U32 R12, RZ, RZ, 0x3 ;  /* 0x00000003ff0c7424 */ /* 0x000fe400078e00ff */
[----:B------:R-:W-:-:S07]  /*2dfd0*/  IMAD.MOV.U32 R2, RZ, RZ, R14 ;  /* 0x000000ffff027224 */ /* 0x000fce00078e000e */
[----:B------:R-:W-:Y:S05]  /*2dfe0*/  WARPSYNC.COLLECTIVE R15, `(.L_x_3742) ;  /* 0x000000000f087348 */ /* 0x000fea0003c00000 */
[----:B------:R0:W1:Y:S02]  /*2dff0*/  SHFL.IDX P6, R14, R13, R12, R11 ;  /* 0x0000000c0d0e7389 */ /* 0x00006400000c000b */
[----:B01----:R-:W-:Y:S01]  /*2e000*/  ENDCOLLECTIVE ;  /* 0x000000000000791b */ /* 0x003fe20003800000 */
.L_x_3742:
        /* <DEDUP_REMOVED lines=11> */
.L_x_3743:
[----:B------:R-:W-:Y:S02]  /*2e0c0*/  IMAD.MOV.U32 R13, RZ, RZ, R8 ;  /* 0x000000ffff0d7224 */ /* 0x000fe400078e0008 */
[----:B------:R-:W-:Y:S02]  /*2e0d0*/  IMAD.MOV.U32 R12, RZ, RZ, 0x4 ;  /* 0x00000004ff0c7424 */ /* 0x000fe400078e00ff */
[----:B------:R-:W-:-:S07]  /*2e0e0*/  IMAD.MOV.U32 R2, RZ, RZ, R14 ;  /* 0x000000ffff027224 */ /* 0x000fce00078e000e */
[----:B------:R-:W-:Y:S05]  /*2e0f0*/  WARPSYNC.COLLECTIVE R15, `(.L_x_3744) ;  /* 0x000000000f087348 */ /* 0x000fea0003c00000 */
[----:B------:R0:W1:Y:S02]  /*2e100*/  SHFL.IDX P6, R14, R13, R12, R11 ;  /* 0x0000000c0d0e7389 */ /* 0x00006400000c000b */
[----:B01----:R-:W-:Y:S01]  /*2e110*/  ENDCOLLECTIVE ;  /* 0x000000000000791b */ /* 0x003fe20003800000 */
.L_x_3744:
        /* <DEDUP_REMOVED lines=11> */
.L_x_3745:
[----:B------:R-:W-:Y:S02]  /*2e1d0*/  IMAD.MOV.U32 R13, RZ, RZ, R8 ;  /* 0x000000ffff0d7224 */ /* 0x000fe400078e0008 */
[----:B------:R-:W-:Y:S02]  /*2e1e0*/  IMAD.MOV.U32 R12, RZ, RZ, 0x5 ;  /* 0x00000005ff0c7424 */ /* 0x000fe400078e00ff */
[----:B------:R-:W-:-:S07]  /*2e1f0*/  IMAD.MOV.U32 R2, RZ, RZ, R14 ;  /* 0x000000ffff027224 */ /* 0x000fce00078e000e */
[----:B------:R-:W-:Y:S05]  /*2e200*/  WARPSYNC.COLLECTIVE R15, `(.L_x_3746) ;  /* 0x000000000f087348 */ /* 0x000fea0003c00000 */
[----:B------:R0:W1:Y:S02]  /*2e210*/  SHFL.IDX P6, R14, R13, R12, R11 ;  /* 0x0000000c0d0e7389 */ /* 0x00006400000c000b */
[----:B01----:R-:W-:Y:S01]  /*2e220*/  ENDCOLLECTIVE ;  /* 0x000000000000791b */ /* 0x003fe20003800000 */
.L_x_3746:
        /* <DEDUP_REMOVED lines=11> */
.L_x_3747:
[----:B------:R-:W-:Y:S05]  /*2e2e0*/  BRA `(.L_x_3748) ;  /* 0xffffffb000647947 */ /* 0x000fea000383ffff */
.L_x_3629:
[----:B---3--:R3:W4:Y:S02]  /*2e2f0*/  SYNCS.PHASECHK.TRANS64.TRYWAIT P0, [R10+URZ+0x32460], R20 ;  /* 0x032460140a0075a7 */ /* 0x008724000800017f */
[----:B----4-:R-:W-:Y:S05]  /*2e300*/  @!P0 NANOSLEEP.SYNCS 0x989680 ;  /* 0x009896800000895d */ /* 0x010fea0003900000 */
[----:B------:R-:W4:Y:S02]  /*2e310*/  @!P0 SYNCS.PHASECHK.TRANS64 P0, [R10+URZ+0x32460], R20 ;  /* 0x032460140a0085a7 */ /* 0x000f24000800007f */
[----:B----4-:R-:W-:Y:S05]  /*2e320*/  @!P0 BRA `(.L_x_3629) ;  /* 0xfffffffc00f08947 */ /* 0x010fea000383ffff */
[----:B------:R-:W-:Y:S05]  /*2e330*/  BRA `(.L_x_3749) ;  /* 0xffffffb000b07947 */ /* 0x000fea000383ffff */
.L_x_3630:
        /* <DEDUP_REMOVED lines=8> */
.L_x_3751:
[----:B------:R-:W-:Y:S05]  /*2e3c0*/  BSYNC B1 ;  /* 0x0000000000017941 */ /* 0x000fea0003800000 */
.L_x_3750:
        /* <DEDUP_REMOVED lines=9> */
.L_x_3752:
[----:B------:R-:W-:Y:S02]  /*2e460*/  IMAD.MOV.U32 R13, RZ, RZ, R25 ;  /* 0x000000ffff0d7224 */ /* 0x000fe400078e0019 */
[----:B------:R-:W-:Y:S01]  /*2e470*/  IMAD.MOV.U32 R12, RZ, RZ, 0x1 ;  /* 0x00000001ff0c7424 */ /* 0x000fe200078e00ff */
[----:B------:R-:W-:-:S13]  /*2e480*/  IADD3 R2, P0, R14, R0, RZ ;  /* 0x000000000e027210 */ /* 0x000fda0007f1e0ff */
[----:B------:R-:W-:Y:S05]  /*2e490*/  WARPSYNC.COLLECTIVE R15, `(.L_x_3753) ;  /* 0x000000000f087348 */ /* 0x000fea0003c00000 */
[----:B------:R0:W1:Y:S02]  /*2e4a0*/  SHFL.IDX P6, R14, R13, R12, R11 ;  /* 0x0000000c0d0e7389 */ /* 0x00006400000c000b */
[----:B01----:R-:W-:Y:S01]  /*2e4b0*/  ENDCOLLECTIVE ;  /* 0x000000000000791b */ /* 0x003fe20003800000 */
.L_x_3753:
        /* <DEDUP_REMOVED lines=13> */
.L_x_3754:
[----:B------:R-:W-:Y:S02]  /*2e590*/  IMAD.MOV.U32 R13, RZ, RZ, R25 ;  /* 0x000000ffff0d7224 */ /* 0x000fe400078e0019 */
[----:B------:R-:W-:Y:S01]  /*2e5a0*/  IMAD.MOV.U32 R12, RZ, RZ, 0x2 ;  /* 0x00000002ff0c7424 */ /* 0x000fe200078e00ff */
[----:B------:R-:W-:-:S13]  /*2e5b0*/  IADD3 R2, P0, R14, R0, RZ ;  /* 0x000000000e027210 */ /* 0x000fda0007f1e0ff */
[----:B------:R-:W-:Y:S05]  /*2e5c0*/  WARPSYNC.COLLECTIVE R15, `(.L_x_3755) ;  /* 0x000000000f087348 */ /* 0x000fea0003c00000 */
[----:B------:R0:W1:Y:S02]  /*2e5d0*/  SHFL.IDX P6, R14, R13, R12, R11 ;  /* 0x0000000c0d0e7389 */ /* 0x00006400000c000b */
[----:B01----:R-:W-:Y:S01]  /*2e5e0*/  ENDCOLLECTIVE ;  /* 0x000000000000791b */ /* 0x003fe20003800000 */
.L_x_3755:
        /* <DEDUP_REMOVED lines=13> */
.L_x_3756:
[----:B------:R-:W-:Y:S02]  /*2e6c0*/  IMAD.MOV.U32 R13, RZ, RZ, R25 ;  /* 0x000000ffff0d7224 */ /* 0x000fe400078e0019 */
[----:B------:R-:W-:Y:S02]  /*2e6d0*/  IMAD.MOV.U32 R12, RZ, RZ, 0x3 ;  /* 0x00000003ff0c7424 */ /* 0x000fe400078e00ff */
[----:B------:R-:W-:-:S07]  /*2e6e0*/  IMAD.MOV.U32 R8, RZ, RZ, R14 ;  /* 0x000000ffff087224 */ /* 0x000fce00078e000e */
[----:B------:R-:W-:Y:S05]  /*2e6f0*/  WARPSYNC.COLLECTIVE R15, `(.L_x_3757) ;  /* 0x000000000f087348 */ /* 0x000fea0003c00000 */
[----:B------:R0:W1:Y:S02]  /*2e700*/  SHFL.IDX P6, R14, R13, R12, R11 ;  /* 0x0000000c0d0e7389 */ /* 0x00006400000c000b */
[----:B01----:R-:W-:Y:S01]  /*2e710*/  ENDCOLLECTIVE ;  /* 0x000000000000791b */ /* 0x003fe20003800000 */
.L_x_3757:
        /* <DEDUP_REMOVED lines=14> */
.L_x_3758:
[----:B------:R-:W-:Y:S02]  /*2e800*/  IMAD.MOV.U32 R13, RZ, RZ, R25 ;  /* 0x000000ffff0d7224 */ /* 0x000fe400078e0019 */
[----:B------:R-:W-:Y:S01]  /*2e810*/  IMAD.MOV.U32 R12, RZ, RZ, 0x4 ;  /* 0x00000004ff0c7424 */ /* 0x000fe200078e00ff */
[----:B------:R-:W-:-:S13]  /*2e820*/  IADD3 R2, P0, R14, R0, RZ ;  /* 0x000000000e027210 */ /* 0x000fda0007f1e0ff */
[----:B------:R-:W-:Y:S05]  /*2e830*/  WARPSYNC.COLLECTIVE R15, `(.L_x_3759) ;  /* 0x000000000f087348 */ /* 0x000fea0003c00000 */
[----:B------:R0:W1:Y:S02]  /*2e840*/  SHFL.IDX P6, R14, R13, R12, R11 ;  /* 0x0000000c0d0e7389 */ /* 0x00006400000c000b */
[----:B01----:R-:W-:Y:S01]  /*2e850*/  ENDCOLLECTIVE ;  /* 0x000000000000791b */ /* 0x003fe20003800000 */
.L_x_3759:
        /* <DEDUP_REMOVED lines=13> */
.L_x_3760:
[----:B------:R-:W-:Y:S02]  /*2e930*/  IMAD.MOV.U32 R13, RZ, RZ, R25 ;  /* 0x000000ffff0d7224 */ /* 0x000fe400078e0019 */
[----:B------:R-:W-:Y:S01]  /*2e940*/  IMAD.MOV.U32 R12, RZ, RZ, 0x5 ;  /* 0x00000005ff0c7424 */ /* 0x000fe200078e00ff */
[----:B------:R-:W-:-:S13]  /*2e950*/  IADD3 R2, P0, R14, R0, RZ ;  /* 0x000000000e027210 */ /* 0x000fda0007f1e0ff */
[----:B------:R-:W-:Y:S05]  /*2e960*/  WARPSYNC.COLLECTIVE R15, `(.L_x_3761) ;  /* 0x000000000f087348 */ /* 0x000fea0003c00000 */
[----:B------:R0:W1:Y:S02]  /*2e970*/  SHFL.IDX P6, R14, R13, R12, R11 ;  /* 0x0000000c0d0e7389 */ /* 0x00006400000c000b */
[----:B01----:R-:W-:Y:S01]  /*2e980*/  ENDCOLLECTIVE ;  /* 0x000000000000791b */ /* 0x003fe20003800000 */
.L_x_3761:
        /* <DEDUP_REMOVED lines=13> */
.L_x_3762:
[----:B------:R-:W-:Y:S05]  /*2ea60*/  BRA `(.L_x_3763) ;  /* 0xffffffac00f07947 */ /* 0x000fea000383ffff */
.L_x_3638:
        /* <DEDUP_REMOVED lines=8> */
.L_x_3765:
[----:B------:R-:W-:Y:S05]  /*2eaf0*/  BSYNC B0 ;  /* 0x0000000000007941 */ /* 0x000fea0003800000 */
.L_x_3764:
        /* <DEDUP_REMOVED lines=9> */
.L_x_3766:
        /* <DEDUP_REMOVED lines=24> */
.L_x_3767:
[----:B------:R-:W-:Y:S01]  /*2ed10*/  IMAD.MOV.U32 R12, RZ, RZ, 0x2 ;  /* 0x00000002ff0c7424 */ /* 0x000fe200078e00ff */
[----:B------:R-:W-:-:S05]  /*2ed20*/  SEL R14, R14, RZ, P1 ;  /* 0x000000ff0e0e7207 */ /* 0x000fca0000800000 */
[----:B------:R-:W-:-:S04]  /*2ed30*/  IMAD.IADD R5, R13, 0x1, R14 ;  /* 0x000000010d057824 */ /* 0x000fc800078e020e */
[----:B------:R-:W-:-:S07]  /*2ed40*/  IMAD.MOV.U32 R13, RZ, RZ, R5 ;  /* 0x000000ffff0d7224 */ /* 0x000fce00078e0005 */
[----:B------:R-:W-:Y:S05]  /*2ed50*/  WARPSYNC.COLLECTIVE R15, `(.L_x_3768) ;  /* 0x000000000f087348 */ /* 0x000fea0003c00000 */
[----:B------:R0:W1:Y:S02]  /*2ed60*/  SHFL.UP P6, R14, R13, R12, R11 ;  /* 0x0400000c0d0e7389 */ /* 0x00006400000c000b */
[----:B01----:R-:W-:Y:S01]  /*2ed70*/  ENDCOLLECTIVE ;  /* 0x000000000000791b */ /* 0x003fe20003800000 */
.L_x_3768:
[----:B------:R-:W-:Y:S01]  /*2ed80*/  IMAD.MOV.U32 R12, RZ, RZ, 0x4 ;  /* 0x00000004ff0c7424 */ /* 0x000fe200078e00ff */
[----:B------:R-:W-:-:S05]  /*2ed90*/  SEL R2, R14, RZ, P2 ;  /* 0x000000ff0e027207 */ /* 0x000fca0001000000 */
[----:B------:R-:W-:-:S04]  /*2eda0*/  IMAD.IADD R2, R5, 0x1, R2 ;  /* 0x0000000105027824 */ /* 0x000fc800078e0202 */
[----:B------:R-:W-:-:S07]  /*2edb0*/  IMAD.MOV.U32 R13, RZ, RZ, R2 ;  /* 0x000000ffff0d7224 */ /* 0x000fce00078e0002 */
[----:B------:R-:W-:Y:S05]  /*2edc0*/  WARPSYNC.COLLECTIVE R15, `(.L_x_3769) ;  /* 0x000000000f087348 */ /* 0x000fea0003c00000 */
[----:B------:R0:W1:Y:S02]  /*2edd0*/  SHFL.UP P6, R14, R13, R12, R11 ;  /* 0x0400000c0d0e7389 */ /* 0x00006400000c000b */
[----:B01----:R-:W-:Y:S01]  /*2ede0*/  ENDCOLLECTIVE ;  /* 0x000000000000791b */ /* 0x003fe20003800000 */
.L_x_3769:
[----:B------:R-:W-:Y:S01]  /*2edf0*/  IMAD.MOV.U32 R12, RZ, RZ, 0x8 ;  /* 0x00000008ff0c7424 */ /* 0x000fe200078e00ff */
[----:B------:R-:W-:-:S05]  /*2ee00*/  SEL R3, R14, RZ, P3 ;  /* 0x000000ff0e037207 */ /* 0x000fca0001800000 */
[----:B------:R-:W-:-:S04]  /*2ee10*/  IMAD.IADD R3, R2, 0x1, R3 ;  /* 0x0000000102037824 */ /* 0x000fc800078e0203 */
[----:B------:R-:W-:-:S07]  /*2ee20*/  IMAD.MOV.U32 R13, RZ, RZ, R3 ;  /* 0x000000ffff0d7224 */ /* 0x000fce00078e0003 */
[----:B------:R-:W-:Y:S05]  /*2ee30*/  WARPSYNC.COLLECTIVE R15, `(.L_x_3770) ;  /* 0x000000000f087348 */ /* 0x000fea0003c00000 */
[----:B------:R0:W1:Y:S02]  /*2ee40*/  SHFL.UP P6, R14, R13, R12, R11 ;  /* 0x0400000c0d0e7389 */ /* 0x00006400000c000b */
[----:B01----:R-:W-:Y:S01]  /*2ee50*/  ENDCOLLECTIVE ;  /* 0x000000000000791b */ /* 0x003fe20003800000 */
.L_x_3770:
[----:B------:R-:W-:Y:S01]  /*2ee60*/  IMAD.MOV.U32 R12, RZ, RZ, 0x10 ;  /* 0x00000010ff0c7424 */ /* 0x000fe200078e00ff */
[----:B------:R-:W-:-:S05]  /*2ee70*/  SEL R14, R14, RZ, P4 ;  /* 0x000000ff0e0e7207 */ /* 0x000fca0002000000 */
[----:B------:R-:W-:-:S04]  /*2ee80*/  IMAD.IADD R5, R3, 0x1, R14 ;  /* 0x0000000103057824 */ /* 0x000fc800078e020e */
[----:B------:R-:W-:-:S07]  /*2ee90*/  IMAD.MOV.U32 R13, RZ, RZ, R5 ;  /* 0x000000ffff0d7224 */ /* 0x000fce00078e0005 */
[----:B------:R-:W-:Y:S05]  /*2eea0*/  WARPSYNC.COLLECTIVE R15, `(.L_x_3771) ;  /* 0x000000000f087348 */ /* 0x000fea0003c00000 */
[----:B------:R0:W1:Y:S02]  /*2eeb0*/  SHFL.UP P6, R14, R13, R12, R11 ;  /* 0x0400000c0d0e7389 */ /* 0x00006400000c000b */
[----:B01----:R-:W-:Y:S01]  /*2eec0*/  ENDCOLLECTIVE ;  /* 0x000000000000791b */ /* 0x003fe20003800000 */
.L_x_3771:
        /* <DEDUP_REMOVED lines=8> */
.L_x_3772:
[----:B------:R-:W-:Y:S05]  /*2ef50*/  BRA `(.L_x_3773) ;  /* 0xffffffb0004c7947 */ /* 0x000fea000383ffff */
.L_x_3641:
[----:B------:R-:W-:Y:S01]  /*2ef60*/  BSSY B0, `(.L_x_3774) ;  /* 0x0000007000007945 */ /* 0x000fe20003800000 */
[----:B------:R-:W-:Y:S02]  /*2ef70*/  IMAD.MOV.U32 R12, RZ, RZ, 0x1 ;  /* 0x00000001ff0c7424 */ /* 0x000fe400078e00ff */
[----:B------:R-:W-:Y:S02]  /*2ef80*/  IMAD.MOV.U32 R11, RZ, RZ, RZ ;  /* 0x000000ffff0b7224 */ /* 0x000fe400078e00ff */
[----:B------:R-:W-:-:S07]  /*2ef90*/  IMAD.MOV.U32 R15, RZ, RZ, -0x1 ;  /* 0xffffffffff0f7424 */ /* 0x000fce00078e00ff */
[----:B-12---:R-:W-:Y:S05]  /*2efa0*/  WARPSYNC.COLLECTIVE R15, `(.L_x_3775) ;  /* 0x000000000f087348 */ /* 0x006fea0003c00000 */
[----:B------:R0:W3:Y:S02]  /*2efb0*/  SHFL.UP P6, R14, R13, R12, R11 ;  /* 0x0400000c0d0e7389 */ /* 0x0000e400000c000b */
[----:B0123--:R-:W-:Y:S01]  /*2efc0*/  ENDCOLLECTIVE ;  /* 0x000000000000791b */ /* 0x00ffe20003800000 */
.L_x_3775:
[----:B------:R-:W-:Y:S05]  /*2efd0*/  BSYNC B0 ;  /* 0x0000000000007941 */ /* 0x000fea0003800000 */
.L_x_3774:
        /* <DEDUP_REMOVED lines=8> */
.L_x_3776:
[----:B------:R-:W-:Y:S01]  /*2f060*/  IMAD.MOV.U32 R12, RZ, RZ, 0x4 ;  /* 0x00000004ff0c7424 */ /* 0x000fe200078e00ff */
[----:B------:R-:W-:-:S05]  /*2f070*/  SEL R2, R14, RZ, P2 ;  /* 0x000000ff0e027207 */ /* 0x000fca0001000000 */
[----:B------:R-:W-:-:S04]  /*2f080*/  IMAD.IADD R2, R13, 0x1, R2 ;  /* 0x000000010d027824 */ /* 0x000fc800078e0202 */
[----:B------:R-:W-:-:S07]  /*2f090*/  IMAD.MOV.U32 R13, RZ, RZ, R2 ;  /* 0x000000ffff0d7224 */ /* 0x000fce00078e0002 */
[----:B------:R-:W-:Y:S05]  /*2f0a0*/  WARPSYNC.COLLECTIVE R15, `(.L_x_3777) ;  /* 0x000000000f087348 */ /* 0x000fea0003c00000 */
[----:B------:R0:W1:Y:S02]  /*2f0b0*/  SHFL.UP P6, R14, R13, R12, R11 ;  /* 0x0400000c0d0e7389 */ /* 0x00006400000c000b */
[----:B01----:R-:W-:Y:S01]  /*2f0c0*/  ENDCOLLECTIVE ;  /* 0x000000000000791b */ /* 0x003fe20003800000 */
.L_x_3777:
[----:B------:R-:W-:Y:S01]  /*2f0d0*/  IMAD.MOV.U32 R12, RZ, RZ, 0x8 ;  /* 0x00000008ff0c7424 */ /* 0x000fe200078e00ff */
[----:B------:R-:W-:-:S05]  /*2f0e0*/  SEL R3, R14, RZ, P3 ;  /* 0x000000ff0e037207 */ /* 0x000fca0001800000 */
[----:B------:R-:W-:-:S04]  /*2f0f0*/  IMAD.IADD R3, R2, 0x1, R3 ;  /* 0x0000000102037824 */ /* 0x000fc800078e0203 */
[----:B------:R-:W-:-:S07]  /*2f100*/  IMAD.MOV.U32 R13, RZ, RZ, R3 ;  /* 0x000000ffff0d7224 */ /* 0x000fce00078e0003 */
[----:B------:R-:W-:Y:S05]  /*2f110*/  WARPSYNC.COLLECTIVE R15, `(.L_x_3778) ;  /* 0x000000000f087348 */ /* 0x000fea0003c00000 */
[----:B------:R0:W1:Y:S02]  /*2f120*/  SHFL.UP P6, R14, R13, R12, R11 ;  /* 0x0400000c0d0e7389 */ /* 0x00006400000c000b */
[----:B01----:R-:W-:Y:S01]  /*2f130*/  ENDCOLLECTIVE ;  /* 0x000000000000791b */ /* 0x003fe20003800000 */
.L_x_3778:
[----:B------:R-:W-:Y:S01]  /*2f140*/  IMAD.MOV.U32 R12, RZ, RZ, 0x10 ;  /* 0x00000010ff0c7424 */ /* 0x000fe200078e00ff */
[----:B------:R-:W-:-:S05]  /*2f150*/  SEL R14, R14, RZ, P4 ;  /* 0x000000ff0e0e7207 */ /* 0x000fca0002000000 */
[----:B------:R-:W-:-:S04]  /*2f160*/  IMAD.IADD R5, R3, 0x1, R14 ;  /* 0x0000000103057824 */ /* 0x000fc800078e020e */
[----:B------:R-:W-:-:S07]  /*2f170*/  IMAD.MOV.U32 R13, RZ, RZ, R5 ;  /* 0x000000ffff0d7224 */ /* 0x000fce00078e0005 */
[----:B------:R-:W-:Y:S05]  /*2f180*/  WARPSYNC.COLLECTIVE R15, `(.L_x_3779) ;  /* 0x000000000f087348 */ /* 0x000fea0003c00000 */
[----:B------:R0:W1:Y:S02]  /*2f190*/  SHFL.UP P6, R14, R13, R12, R11 ;  /* 0x0400000c0d0e7389 */ /* 0x00006400000c000b */
[----:B01----:R-:W-:Y:S01]  /*2f1a0*/  ENDCOLLECTIVE ;  /* 0x000000000000791b */ /* 0x003fe20003800000 */
.L_x_3779:
        /* <DEDUP_REMOVED lines=8> */
.L_x_3780:
[----:B------:R-:W-:Y:S05]  /*2f230*/  BRA `(.L_x_3781) ;  /* 0xffffffb000387947 */ /* 0x000fea000383ffff */
.L_x_3643:
[----:B------:R-:W-:Y:S01]  /*2f240*/  BSSY B0, `(.L_x_3782) ;  /* 0x0000006000007945 */ /* 0x000fe20003800000 */
[----:B------:R-:W-:Y:S01]  /*2f250*/  PLOP3.LUT P6, PT, P6, PT, PT, 0x8, 0x0 ;  /* 0x000000000000781c */ /* 0x000fe200037ce170 */
[----:B------:R-:W-:-:S12]  /*2f260*/  IMAD.MOV.U32 R15, RZ, RZ, -0x1 ;  /* 0xffffffffff0f7424 */ /* 0x000fd800078e00ff */
[----:B012---:R-:W-:Y:S05]  /*2f270*/  WARPSYNC.COLLECTIVE R15, `(.L_x_3783) ;  /* 0x000000000f087348 */ /* 0x007fea0003c00000 */
[----:B------:R-:W-:Y:S01]  /*2f280*/  VOTE.ANY R14, PT, P6 ;  /* 0x00000000000e7806 */ /* 0x000fe200030e0100 */
[----:B012---:R-:W-:Y:S06]  /*2f290*/  ENDCOLLECTIVE ;  /* 0x000000000000791b */ /* 0x007fec0003800000 */
.L_x_3783:
[----:B------:R-:W-:Y:S05]  /*2f2a0*/  BSYNC B0 ;  /* 0x0000000000007941 */ /* 0x000fea0003800000 */
.L_x_3782:
        /* <DEDUP_REMOVED lines=8> */
.L_x_3784:
[----:B------:R-:W-:Y:S02]  /*2f330*/  IMAD.IADD R19, R12, 0x1, R19 ;  /* 0x000000010c137824 */ /* 0x000fe400078e0213 */
[----:B------:R-:W-:Y:S02]  /*2f340*/  IMAD.MOV.U32 R13, RZ, RZ, R4 ;  /* 0x000000ffff0d7224 */ /* 0x000fe400078e0004 */
[----:B------:R-:W-:-:S07]  /*2f350*/  IMAD.MOV.U32 R17, RZ, RZ, R14 ;  /* 0x000000ffff117224 */ /* 0x000fce00078e000e */
[----:B------:R-:W-:Y:S05]  /*2f360*/  WARPSYNC.COLLECTIVE R15, `(.L_x_3785) ;  /* 0x000000000f087348 */ /* 0x000fea0003c00000 */
[----:B------:R0:W1:Y:S02]  /*2f370*/  SHFL.IDX P6, R14, R13, R12, R11 ;  /* 0x0000000c0d0e7389 */ /* 0x00006400000c000b */
[----:B01----:R-:W-:Y:S01]  /*2f380*/  ENDCOLLECTIVE ;  /* 0x000000000000791b */ /* 0x003fe20003800000 */
.L_x_3785:
[----:B------:R-:W-:Y:S01]  /*2f390*/  IMAD.MOV.U32 R4, RZ, RZ, R14 ;  /* 0x000000ffff047224 */ /* 0x000fe200078e000e */
[----:B------:R-:W-:Y:S06]  /*2f3a0*/  BRA `(.L_x_3786) ;  /* 0xffffffb0001c7947 */ /* 0x000fec000383ffff */
.L_x_3645:
[----:B------:R-:W-:Y:S01]  /*2f3b0*/  BSSY B0, `(.L_x_3787) ;  /* 0x0000007000007945 */ /* 0x000fe20003800000 */
[----:B------:R-:W-:Y:S02]  /*2f3c0*/  IMAD.MOV.U32 R13, RZ, RZ, R2 ;  /* 0x000000ffff0d7224 */ /* 0x000fe400078e0002 */
[----:B------:R-:W-:Y:S02]  /*2f3d0*/  IMAD.MOV.U32 R11, RZ, RZ, 0x1f ;  /* 0x0000001fff0b7424 */ /* 0x000fe400078e00ff */
[----:B------:R-:W-:-:S07]  /*2f3e0*/  IMAD.MOV.U32 R15, RZ, RZ, -0x1 ;  /* 0xffffffffff0f7424 */ /* 0x000fce00078e00ff */
[----:B012-4-:R-:W-:Y:S05]  /*2f3f0*/  WARPSYNC.COLLECTIVE R15, `(.L_x_3788) ;  /* 0x000000000f087348 */ /* 0x017fea0003c00000 */
[----:B------:R3:W0:Y:S02]  /*2f400*/  SHFL.IDX P6, R14, R13, R12, R11 ;  /* 0x0000000c0d0e7389 */ /* 0x00062400000c000b */
[----:B01234-:R-:W-:Y:S01]  /*2f410*/  ENDCOLLECTIVE ;  /* 0x000000000000791b */ /* 0x01ffe20003800000 */
.L_x_3788:
[----:B------:R-:W-:Y:S05]  /*2f420*/  BSYNC B0 ;  /* 0x0000000000007941 */ /* 0x000fea0003800000 */
.L_x_3787:
[----:B------:R-:W-:Y:S01]  /*2f430*/  IMAD.MOV.U32 R6, RZ, RZ, R14 ;  /* 0x000000ffff067224 */ /* 0x000fe200078e000e */
[----:B------:R-:W-:Y:S06]  /*2f440*/  BRA `(.L_x_3644) ;  /* 0xffffffb0000c7947 */ /* 0x000fec000383ffff */
.L_x_3651:
[----:B0-----:R0:W4:Y:S02]  /*2f450*/  SYNCS.PHASECHK.TRANS64.TRYWAIT P0, [R5+URZ+0x32420], R0 ;  /* 0x03242000050075a7 */ /* 0x001124000800017f */
[----:B----4-:R-:W-:Y:S05]  /*2f460*/  @!P0 NANOSLEEP.SYNCS 0x989680 ;  /* 0x009896800000895d */ /* 0x010fea0003900000 */
[----:B------:R-:W4:Y:S02]  /*2f470*/  @!P0 SYNCS.PHASECHK.TRANS64 P0, [R5+URZ+0x32420], R0 ;  /* 0x03242000050085a7 */ /* 0x000f24000800007f */
[----:B----4-:R-:W-:Y:S05]  /*2f480*/  @!P0 BRA `(.L_x_3651) ;  /* 0xfffffffc00f08947 */ /* 0x010fea000383ffff */
[----:B------:R-:W-:Y:S05]  /*2f490*/  BRA `(.L_x_3789) ;  /* 0xffffffb800647947 */ /* 0x000fea000383ffff */
.L_x_3652:
[----:B------:R-:W4:Y:S01]  /*2f4a0*/  S2R R2, SR_TID.X ;  /* 0x0000000000027919 */ /* 0x000f220000002100 */
[----:B------:R-:W-:Y:S01]  /*2f4b0*/  BSSY B0, `(.L_x_3790) ;  /* 0x000000a000007945 */ /* 0x000fe20003800000 */
[----:B------:R-:W-:Y:S02]  /*2f4c0*/  IMAD.MOV.U32 R12, RZ, RZ, RZ ;  /* 0x000000ffff0c7224 */ /* 0x000fe400078e00ff */
[----:B------:R-:W-:Y:S02]  /*2f4d0*/  IMAD.MOV.U32 R11, RZ, RZ, 0x1f ;  /* 0x0000001fff0b7424 */ /* 0x000fe400078e00ff */
[----:B------:R-:W-:Y:S01]  /*2f4e0*/  IMAD.MOV.U32 R15, RZ, RZ, -0x1 ;  /* 0xffffffffff0f7424 */ /* 0x000fe200078e00ff */
[----:B----4-:R-:W-:-:S04]  /*2f4f0*/  SHF.R.U32.HI R2, RZ, 0x5, R2 ;  /* 0x00000005ff027819 */ /* 0x010fc80000011602 */
[----:B------:R-:W-:-:S05]  /*2f500*/  LOP3.LUT R2, R2, 0x3, RZ, 0xc0, !PT ;  /* 0x0000000302027812 */ /* 0x000fca00078ec0ff */
[----:B------:R-:W-:-:S07]  /*2f510*/  IMAD.MOV.U32 R13, RZ, RZ, R2 ;  /* 0x000000ffff0d7224 */ /* 0x000fce00078e0002 */
[----:B0123--:R-:W-:Y:S05]  /*2f520*/  WARPSYNC.COLLECTIVE R15, `(.L_x_3791) ;  /* 0x000000000f087348 */ /* 0x00ffea0003c00000 */
[----:B------:R4:W0:Y:S02]  /*2f530*/  SHFL.IDX P6, R14, R13, R12, R11 ;  /* 0x0000000c0d0e7389 */ /* 0x00082400000c000b */
[----:B01234-:R-:W-:Y:S01]  /*2f540*/  ENDCOLLECTIVE ;  /* 0x000000000000791b */ /* 0x01ffe20003800000 */
.L_x_3791:
[----:B------:R-:W-:Y:S05]  /*2f550*/  BSYNC B0 ;  /* 0x0000000000007941 */ /* 0x000fea0003800000 */
.L_x_3790:
[----:B------:R-:W-:Y:S05]  /*2f560*/  BRA `(.L_x_3792) ;  /* 0xffffffb8004c7947 */ /* 0x000fea000383ffff */
.L_x_3655:
[----:B------:R-:W-:Y:S01]  /*2f570*/  BSSY B1, `(.L_x_3793) ;  /* 0x0000006000017945 */ /* 0x000fe20003800000 */
[----:B------:R-:W-:-:S07]  /*2f580*/  IMAD.MOV.U32 R15, RZ, RZ, -0x1 ;  /* 0xffffffffff0f7424 */ /* 0x000fce00078e00ff */
[----:B0123--:R-:W-:Y:S05]  /*2f590*/  WARPSYNC.COLLECTIVE R15, `(.L_x_3794) ;  /* 0x000000000f0c7348 */ /* 0x00ffea0003c00000 */
[----:B------:R-:W-:Y:S02]  /*2f5a0*/  ELECT P6, UR62, PT ;  /* 0x00000000003e782f */ /* 0x000fe400038c0000 */
[----:B------:R-:W-:Y:S01]  /*2f5b0*/  MOV R14, UR62 ;  /* 0x0000003e000e7c02 */ /* 0x000fe20008000f00 */
[----:B0123--:R-:W-:Y:S10]  /*2f5c0*/  ENDCOLLECTIVE ;  /* 0x000000000000791b */ /* 0x00fff40003800000 */
.L_x_3794:
[----:B------:R-:W-:Y:S05]  /*2f5d0*/  BSYNC B1 ;  /* 0x0000000000017941 */ /* 0x000fea0003800000 */
.L_x_3793:
[----:B------:R-:W-:Y:S05]  /*2f5e0*/  BRA `(.L_x_3795) ;  /* 0xffffffb800447947 */ /* 0x000fea000383ffff */
.L_x_3657:
[----:B0-----:R0:W4:Y:S02]  /*2f5f0*/  SYNCS.PHASECHK.TRANS64.TRYWAIT P1, [R3+URZ+0x32440], R2 ;  /* 0x03244002030075a7 */ /* 0x001124000802017f */
[----:B----4-:R-:W-:Y:S05]  /*2f600*/  @!P1 NANOSLEEP.SYNCS 0x989680 ;  /* 0x009896800000995d */ /* 0x010fea0003900000 */
[----:B------:R-:W4:Y:S02]  /*2f610*/  @!P1 SYNCS.PHASECHK.TRANS64 P1, [R3+URZ+0x32440], R2 ;  /* 0x03244002030095a7 */ /* 0x000f24000802007f */
[----:B----4-:R-:W-:Y:S05]  /*2f620*/  @!P1 BRA `(.L_x_3657) ;  /* 0xfffffffc00f09947 */ /* 0x010fea000383ffff */
[----:B------:R-:W-:Y:S05]  /*2f630*/  BRA `(.L_x_3796) ;  /* 0xffffffb8006c7947 */ /* 0x000fea000383ffff */
.L_x_3659:
[----:B----4-:R4:W0:Y:S02]  /*2f640*/  SYNCS.PHASECHK.TRANS64.TRYWAIT P1, [R5+URZ+0x32440], R0 ;  /* 0x03244000050075a7 */ /* 0x010824000802017f */
[----:B0-----:R-:W-:Y:S05]  /*2f650*/  @!P1 NANOSLEEP.SYNCS 0x989680 ;  /* 0x009896800000995d */ /* 0x001fea0003900000 */
[----:B------:R-:W0:Y:S02]  /*2f660*/  @!P1 SYNCS.PHASECHK.TRANS64 P1, [R5+URZ+0x32440], R0 ;  /* 0x03244000050095a7 */ /* 0x000e24000802007f */
[----:B0-----:R-:W-:Y:S05]  /*2f670*/  @!P1 BRA `(.L_x_3659) ;  /* 0xfffffffc00f09947 */ /* 0x001fea000383ffff */
[----:B------:R-:W-:Y:S05]  /*2f680*/  BRA `(.L_x_3797) ;  /* 0xffffffb800787947 */ /* 0x000fea000383ffff */
.L_x_3661:
[----:B------:R0:W0:Y:S02]  /*2f690*/  SYNCS.PHASECHK.TRANS64.TRYWAIT P1, [R3+URZ+0x32460], R2 ;  /* 0x03246002030075a7 */ /* 0x000024000802017f */
[----:B0-----:R-:W-:Y:S05]  /*2f6a0*/  @!P1 NANOSLEEP.SYNCS 0x989680 ;  /* 0x009896800000995d */ /* 0x001fea0003900000 */
[----:B------:R-:W0:Y:S02]  /*2f6b0*/  @!P1 SYNCS.PHASECHK.TRANS64 P1, [R3+URZ+0x32460], R2 ;  /* 0x03246002030095a7 */ /* 0x000e24000802007f */
[----:B0-----:R-:W-:Y:S05]  /*2f6c0*/  @!P1 BRA `(.L_x_3661) ;  /* 0xfffffffc00f09947 */ /* 0x001fea000383ffff */
[----:B------:R-:W-:Y:S05]  /*2f6d0*/  BRA `(.L_x_3798) ;  /* 0xffffffb800747947 */ /* 0x000fea000383ffff */
        .type           $_ZN7cutlass13device_kernelIN5flash11enable_sm90INS1_16FlashAttnFwdSm90INS1_25CollectiveMainloopFwdSm90ILi2EN4cute5tupleIJNS5_1CILi1EEES8_S8_EEENS6_IJNS7_ILi128EEENS7_ILi96EEENS7_ILi64EEEEEELi256ENS_10bfloat16_tEfNS_4arch4Sm90ELb0ELb1ELb0ELb1ELb1ELb0ELb1ELb1ELb0ELb1ELb1ELb0EEENS1_21CollectiveEpilogueFwdINS6_IJSA_NS7_ILi256EEESB_EEES9_SE_SG_Li256ELb1ELb1ELb1ELb0EEENS1_36VarlenDynamicPersistentTileSchedulerILi128ELi96ELi256ELi128ELb1ELb1ELb1ELb1ELb0ELb1EEEEEEEEEvNT_6ParamsE$_ZZN5flash25CollectiveMainloopFwdSm90ILi2EN4cute5tupleIJNS1_1CILi1EEES4_S4_EEENS2_IJNS3_ILi128EEENS3_ILi96EEENS3_ILi64EEEEEELi256EN7cutlass10bfloat16_tEfNSA_4arch4Sm90ELb0ELb1ELb0ELb1ELb1ELb0ELb1ELb1ELb0ELb1ELb1ELb0EE3mmaINS_16FlashAttnFwdSm90ISE_NS_21CollectiveEpilogueFwdINS2_IJS6_NS3_ILi256EEES7_EEES5_SB_SD_Li256ELb1ELb1ELb1ELb0EEENS_36VarlenDynamicPersistentTileSchedulerILi128ELi96ELi256ELi128ELb1ELb1ELb1ELb1ELb0ELb1EEEE13SharedStorageENS1_6TensorINS1_11ArrayEngineIfLm128EEENS1_6LayoutINS2_IJNS2_IJNS3_ILi2EEEST_NS3_ILi32EEEEEES4_S4_EEENS2_IJNS2_IJS4_ST_NS3_ILi4EEEEEENS3_ILi0EEESZ_EEEEEEENS_7SoftmaxILi2ELi0EEEEEbRKNSE_6ParamsENSA_13PipelineAsyncILi2EEES19_RNSA_13PipelineStateILj2EEERT0_RT1_iRiRKNS_16SeqlenInfoQKNewKILb1ELb0EEENS2_IJiiiiEEERT_ENKUliT_T0_T1_E_clIZSF_ISO_S12_S14_EbS17_S19_S19_S1C_S1E_S1G_iS1H_S1L_S1M_S1O_EUlRS1P_iE1_NS3_ILb0EEENS3_ILb1EEEEEDaiS1P_S1Q_S1R_,@function
        .size           $_ZN7cutlass13device_kernelIN5flash11enable_sm90INS1_16FlashAttnFwdSm90INS1_25CollectiveMainloopFwdSm90ILi2EN4cute5tupleIJNS5_1CILi1EEES8_S8_EEENS6_IJNS7_ILi128EEENS7_ILi96EEENS7_ILi64EEEEEELi256ENS_10bfloat16_tEfNS_4arch4Sm90ELb0ELb1ELb0ELb1ELb1ELb0ELb1ELb1ELb0ELb1ELb1ELb0EEENS1_21CollectiveEpilogueFwdINS6_IJSA_NS7_ILi256EEESB_EEES9_SE_SG_Li256ELb1ELb1ELb1ELb0EEENS1_36VarlenDynamicPersistentTileSchedulerILi128ELi96ELi256ELi128ELb1ELb1ELb1ELb1ELb0ELb1EEEEEEEEEvNT_6ParamsE$_ZZN5flash25CollectiveMainloopFwdSm90ILi2EN4cute5tupleIJNS1_1CILi1EEES4_S4_EEENS2_IJNS3_ILi128EEENS3_ILi96EEENS3_ILi64EEEEEELi256EN7cutlass10bfloat16_tEfNSA_4arch4Sm90ELb0ELb1ELb0ELb1ELb1ELb0ELb1ELb1ELb0ELb1ELb1ELb0EE3mmaINS_16FlashAttnFwdSm90ISE_NS_21CollectiveEpilogueFwdINS2_IJS6_NS3_ILi256EEES7_EEES5_SB_SD_Li256ELb1ELb1ELb1ELb0EEENS_36VarlenDynamicPersistentTileSchedulerILi128ELi96ELi256ELi128ELb1ELb1ELb1ELb1ELb0ELb1EEEE13SharedStorageENS1_6TensorINS1_11ArrayEngineIfLm128EEENS1_6LayoutINS2_IJNS2_IJNS3_ILi2EEEST_NS3_ILi32EEEEEES4_S4_EEENS2_IJNS2_IJS4_ST_NS3_ILi4EEEEEENS3_ILi0EEESZ_EEEEEEENS_7SoftmaxILi2ELi0EEEEEbRKNSE_6ParamsENSA_13PipelineAsyncILi2EEES19_RNSA_13PipelineStateILj2EEERT0_RT1_iRiRKNS_16SeqlenInfoQKNewKILb1ELb0EEENS2_IJiiiiEEERT_ENKUliT_T0_T1_E_clIZSF_ISO_S12_S14_EbS17_S19_S19_S1C_S1E_S1G_iS1H_S1L_S1M_S1O_EUlRS1P_iE1_NS3_ILb0EEENS3_ILb1EEEEEDaiS1P_S1Q_S1R_,(.L_x_6567 - $_ZN7cutlass13device_kernelIN5flash11enable_sm90INS1_16FlashAttnFwdSm90INS1_25CollectiveMainloopFwdSm90ILi2EN4cute5tupleIJNS5_1CILi1EEES8_S8_EEENS6_IJNS7_ILi128EEENS7_ILi96EEENS7_ILi64EEEEEELi256ENS_10bfloat16_tEfNS_4arch4Sm90ELb0ELb1ELb0ELb1ELb1ELb0ELb1ELb1ELb0ELb1ELb1ELb0EEENS1_21CollectiveEpilogueFwdINS6_IJSA_NS7_ILi256EEESB_EEES9_SE_SG_Li256ELb1ELb1ELb1ELb0EEENS1_36VarlenDynamicPersistentTileSchedulerILi128ELi96ELi256ELi128ELb1ELb1ELb1ELb1ELb0ELb1EEEEEEEEEvNT_6ParamsE$_ZZN5flash25CollectiveMainloopFwdSm90ILi2EN4cute5tupleIJNS1_1CILi1EEES4_S4_EEENS2_IJNS3_ILi128EEENS3_ILi96EEENS3_ILi64EEEEEELi256EN7cutlass10bfloat16_tEfNSA_4arch4Sm90ELb0ELb1ELb0ELb1ELb1ELb0ELb1ELb1ELb0ELb1ELb1ELb0EE3mmaINS_16FlashAttnFwdSm90ISE_NS_21CollectiveEpilogueFwdINS2_IJS6_NS3_ILi256EEES7_EEES5_SB_SD_Li256ELb1ELb1ELb1ELb0EEENS_36VarlenDynamicPersistentTileSchedulerILi128ELi96ELi256ELi128ELb1ELb1ELb1ELb1ELb0ELb1EEEE13SharedStorageENS1_6TensorINS1_11ArrayEngineIfLm128EEENS1_6LayoutINS2_IJNS2_IJNS3_ILi2EEEST_NS3_ILi32EEEEEES4_S4_EEENS2_IJNS2_IJS4_ST_NS3_ILi4EEEEEENS3_ILi0EEESZ_EEEEEEENS_7SoftmaxILi2ELi0EEEEEbRKNSE_6ParamsENSA_13PipelineAsyncILi2EEES19_RNSA_13PipelineStateILj2EEERT0_RT1_iRiRKNS_16SeqlenInfoQKNewKILb1ELb0EEENS2_IJiiiiEEERT_ENKUliT_T0_T1_E_clIZSF_ISO_S12_S14_EbS17_S19_S19_S1C_S1E_S1G_iS1H_S1L_S1M_S1O_EUlRS1P_iE1_NS3_ILb0EEENS3_ILb1EEEEEDaiS1P_S1Q_S1R_)
$_ZN7cutlass13device_kernelIN5flash11enable_sm90INS1_16FlashAttnFwdSm90INS1_25CollectiveMainloopFwdSm90ILi2EN4cute5tupleIJNS5_1CILi1EEES8_S8_EEENS6_IJNS7_ILi128EEENS7_ILi96EEENS7_ILi64EEEEEELi256ENS_10bfloat16_tEfNS_4arch4Sm90ELb0ELb1ELb0ELb1ELb1ELb0ELb1ELb1ELb0ELb1ELb1ELb0EEENS1_21CollectiveEpilogueFwdINS6_IJSA_NS7_ILi256EEESB_EEES9_SE_SG_Li256ELb1ELb1ELb1ELb0EEENS1_36VarlenDynamicPersistentTileSchedulerILi128ELi96ELi256ELi128ELb1ELb1ELb1ELb1ELb0ELb1EEEEEEEEEvNT_6ParamsE$_ZZN5flash25CollectiveMainloopFwdSm90ILi2EN4cute5tupleIJNS1_1CILi1EEES4_S4_EEENS2_IJNS3_ILi128EEENS3_ILi96EEENS3_ILi64EEEEEELi256EN7cutlass10bfloat16_tEfNSA_4arch4Sm90ELb0ELb1ELb0ELb1ELb1ELb0ELb1ELb1ELb0ELb1ELb1ELb0EE3mmaINS_16FlashAttnFwdSm90ISE_NS_21CollectiveEpilogueFwdINS2_IJS6_NS3_ILi256EEES7_EEES5_SB_SD_Li256ELb1ELb1ELb1ELb0EEENS_36VarlenDynamicPersistentTileSchedulerILi128ELi96ELi256ELi128ELb1ELb1ELb1ELb1ELb0ELb1EEEE13SharedStorageENS1_6TensorINS1_11ArrayEngineIfLm128EEENS1_6LayoutINS2_IJNS2_IJNS3_ILi2EEEST_NS3_ILi32EEEEEES4_S4_EEENS2_IJNS2_IJS4_ST_NS3_ILi4EEEEEENS3_ILi0EEESZ_EEEEEEENS_7SoftmaxILi2ELi0EEEEEbRKNSE_6ParamsENSA_13PipelineAsyncILi2EEES19_RNSA_13PipelineStateILj2EEERT0_RT1_iRiRKNS_16SeqlenInfoQKNewKILb1ELb0EEENS2_IJiiiiEEERT_ENKUliT_T0_T1_E_clIZSF_ISO_S12_S14_EbS17_S19_S19_S1C_S1E_S1G_iS1H_S1L_S1M_S1O_EUlRS1P_iE1_NS3_ILb0EEENS3_ILb1EEEEEDaiS1P_S1Q_S1R_:
        /* <DEDUP_REMOVED lines=24> */
[----:B------:R0:W-:Y:S08]  /*2f860*/  ST.E desc[UR4][R6.64], R9 ;  /* 0x0000000906007985 */ /* 0x0001f0000c101904 */
[----:B------:R1:W-:Y:S01]  /*2f870*/  @!P0 ST.E desc[UR8][R6.64], RZ ;  /* 0x000000ff06008985 */ /* 0x0003e2000c101908 */
[----:B--2---:R-:W-:-:S05]  /*2f880*/  VIADD R21, R8, 0x1 ;  /* 0x0000000108157836 */ /* 0x004fca0000000000 */
[----:B------:R1:W-:Y:S01]  /*2f890*/  ST.E desc[UR6][R6.64+0x8], R21 ;  /* 0x0000081506007985 */ /* 0x0003e2000c101906 */
        /* <DEDUP_REMOVED lines=12> */
[----:B0-----:R-:W-:-:S07]  /*2f960*/  IMAD.MOV.U32 R9, RZ, RZ, R27 ;  /* 0x000000ffff097224 */ /* 0x001fce00078e001b */
[----:B---3--:R1:W5:Y:S04]  /*2f970*/  LD.E R20, desc[UR4][R12.64] ;  /* 0x000000040c147980 */ /* 0x008368000c101900 */
[----:B------:R1:W5:Y:S01]  /*2f980*/  LD.E R24, desc[UR6][R12.64+0x4] ;  /* 0x000004060c187980 */ /* 0x000362000c101900 */
[----:B--2---:R-:W-:-:S04]  /*2f990*/  LOP3.LUT R8, R8, 0x1, RZ, 0xfc, !PT ;  /* 0x0000000108087812 */ /* 0x004fc800078efcff */
[----:B------:R-:W-:Y:S01]  /*2f9a0*/  ISETP.NE.AND P0, PT, R8, 0x3, PT ;  /* 0x000000030800780c */ /* 0x000fe20003f05270 */
[----:B------:R-:W-:-:S12]  /*2f9b0*/  IMAD.MOV.U32 R8, RZ, RZ, R26 ;  /* 0x000000ffff087224 */ /* 0x000fd800078e001a */
[----:B-1----:R-:W-:Y:S05]  /*2f9c0*/  @!P0 BRA `(.L_x_3800) ;  /* 0x0000000000048947 */ /* 0x002fea0003800000 */
[----:B------:R-:W-:Y:S01]  /*2f9d0*/  BPT.TRAP 0x1 ;  /* 0x000000040000795c */ /* 0x000fe20000300000 */
.L_x_3800:
[----:B------:R-:W-:Y:S05]  /*2f9e0*/  BSYNC B2 ;  /* 0x0000000000027941 */ /* 0x000fea0003800000 */
.L_x_3799:
        /* <DEDUP_REMOVED lines=17> */
.L_x_3802:
[----:B------:R-:W-:Y:S05]  /*2fb00*/  BSYNC B2 ;  /* 0x0000000000027941 */ /* 0x000fea0003800000 */
.L_x_3801:
        /* <DEDUP_REMOVED lines=10> */
.L_x_3804:
[----:B------:R-:W-:Y:S05]  /*2fbb0*/  BSYNC B2 ;  /* 0x0000000000027941 */ /* 0x000fea0003800000 */
.L_x_3803:
[----:B------:R-:W2:Y:S04]  /*2fbc0*/  LDL.64 R12, [R0] ;  /* 0x00000000000c7983 */ /* 0x000ea80000100a00 */
[----:B0----5:R-:W3:Y:S01]  /*2fbd0*/  LDL.64 R6, [R0+0x28] ;  /* 0x0000280000067983 */ /* 0x021ee20000100a00 */
        /* <DEDUP_REMOVED lines=13> */
[----:B----4-:R-:W-:Y:S04]  /*2fcb0*/  ST.E desc[UR4][R14.64], RZ ;  /* 0x000000ff0e007985 */ /* 0x010fe8000c101904 */
[----:B------:R-:W3:Y:S01]  /*2fcc0*/  LD.E.64 R12, desc[UR6][R20.64] ;  /* 0x00000006140c7980 */ /* 0x000ee2000c101b00 */
[----:B--2---:R-:W-:Y:S01]  /*2fcd0*/  IMAD R6, R25, 0x300, R6 ;  /* 0x0000030019067824 */ /* 0x004fe200078e0206 */
[----:B------:R-:W-:Y:S01]  /*2fce0*/  R2UR UR7, R7 ;  /* 0x00000000070772ca */ /* 0x000fe200000e0000 */
[----:B------:R-:W-:Y:S01]  /*2fcf0*/  WARPGROUP.ARRIVE ;  /* 0x00000000000079c5 */ /* 0x000fe20000000000 */
[----:B------:R-:W-:Y:S02]  /*2fd00*/  R2UR UR8, R4 ;  /* 0x00000000040872ca */ /* 0x000fe400000e0000 */
[----:B------:R-:W-:-:S02]  /*2fd10*/  R2UR UR6, R6 ;  /* 0x00000000060672ca */ /* 0x000fc400000e0000 */
[C---:B------:R-:W-:Y:S02]  /*2fd20*/  R2UR UR9, R5.reuse ;  /* 0x00000000050972ca */ /* 0x040fe400000e0000 */
[----:B------:R-:W-:Y:S02]  /*2fd30*/  R2UR UR10, R4 ;  /* 0x00000000040a72ca */ /* 0x000fe400000e0000 */
[----:B------:R-:W-:Y:S02]  /*2fd40*/  R2UR UR11, R5 ;  /* 0x00000000050b72ca */ /* 0x000fe400000e0000 */
[----:B---3--:R-:W-:Y:S01]  /*2fd50*/  R2UR UR4, R12 ;  /* 0x000000000c0472ca */ /* 0x008fe200000e0000 */
[----:B------:R-:W-:Y:S01]  /*2fd60*/  IMAD.MOV.U32 R12, RZ, RZ, 0x1 ;  /* 0x00000001ff0c7424 */ /* 0x000fe200078e00ff */
[----:B------:R-:W-:-:S13]  /*2fd70*/  R2UR UR5, R13 ;  /* 0x000000000d0572ca */ /* 0x000fda00000e0000 */
[----:B------:R-:W-:Y:S03]  /*2fd80*/  HGMMA.64x96x16.F32.BF16 R24, gdesc[UR4], RZ, !UPT, gsb0 ;  /* 0x01600000041879f0 */ /* 0x000fe6000c0018ff */
[----:B------:R-:W-:Y:S02]  /*2fd90*/  WARPGROUP.DEPBAR.LE gsb0, 0x0 ;  /* 0x00008000000079c5 */ /* 0x000fe40000010000 */
[----:B------:R-:W-:Y:S04]  /*2fda0*/  ST.E desc[UR8][R14.64], R12 ;  /* 0x0000000c0e007985 */ /* 0x000fe8000c101908 */
[----:B------:R-:W2:Y:S01]  /*2fdb0*/  LD.E.64 R72, desc[UR10][R20.64] ;  /* 0x0000000a14487980 */ /* 0x000ea2000c101b00 */
[----:B------:R-:W-:Y:S01]  /*2fdc0*/  VIADD R74, R6, 0x2 ;  /* 0x00000002064a7836 */ /* 0x000fe20000000000 */
[----:B------:R-:W-:Y:S01]  /*2fdd0*/  WARPGROUP.ARRIVE ;  /* 0x00000000000079c5 */ /* 0x000fe20000000000 */
[----:B------:R-:W-:Y:S01]  /*2fde0*/  IMAD.MOV.U32 R75, RZ, RZ, R7 ;  /* 0x000000ffff4b7224 */ /* 0x000fe200078e0007 */
[----:B------:R-:W-:-:S02]  /*2fdf0*/  R2UR UR8, R4 ;  /* 0x00000000040872ca */ /* 0x000fc400000e0000 */
[----:B------:R-:W-:Y:S02]  /*2fe00*/  R2UR UR6, R74 ;  /* 0x000000004a0672ca */ /* 0x000fe400000e0000 */
        /* <DEDUP_REMOVED lines=42> */
[----:B0-----:R-:W3:-:S12]  /*300b0*/  LDL.64 R14, [R0] ;  /* 0x00000000000e7983 */ /* 0x001ed80000100a00 */
        /* <DEDUP_REMOVED lines=12> */
.L_x_3807:
[----:B------:R-:W-:Y:S05]  /*30180*/  BSYNC B2 ;  /* 0x0000000000027941 */ /* 0x000fea0003800000 */
.L_x_3806:
        /* <DEDUP_REMOVED lines=17> */
.L_x_3809:
[----:B------:R-:W-:Y:S05]  /*302a0*/  BSYNC B2 ;  /* 0x0000000000027941 */ /* 0x000fea0003800000 */
.L_x_3808:
        /* <DEDUP_REMOVED lines=10> */
.L_x_3811:
[----:B------:R-:W-:Y:S05]  /*30350*/  BSYNC B2 ;  /* 0x0000000000027941 */ /* 0x000fea0003800000 */
.L_x_3810:
[----:B------:R-:W2:Y:S04]  /*30360*/  LDL.64 R6, [R0] ;  /* 0x0000000000067983 */ /* 0x000ea80000100a00 */
[----:B------:R-:W3:Y:S04]  /*30370*/  LDL.64 R72, [R0+0x58] ;  /* 0x0000580000487983 */ /* 0x000ee80000100a00 */
[----:B------:R-:W4:Y:S04]  /*30380*/  LDL.64 R14, [R0+0x48] ;  /* 0x00004800000e7983 */ /* 0x000f280000100a00 */
[----:B0----5:R-:W4:Y:S01]  /*30390*/  LDL.64 R20, [R0+0x50] ;  /* 0x0000500000147983 */ /* 0x021f220000100a00 */
        /* <DEDUP_REMOVED lines=18> */
[----:B--2---:R-:W-:Y:S01]  /*304c0*/  IMAD R6, R13, 0xc00, R6 ;  /* 0x00000c000d067824 */ /* 0x004fe200078e0206 */
[----:B------:R-:W-:-:S04]  /*304d0*/  R2UR UR7, R7 ;  /* 0x00000000070772ca */ /* 0x000fc800000e0000 */
[----:B------:R-:W-:Y:S02]  /*304e0*/  R2UR UR6, R6 ;  /* 0x00000000060672ca */ /* 0x000fe400000e0000 */
[----:B---3--:R-:W-:Y:S02]  /*304f0*/  ISETP.NE.U32.AND P0, PT, R74, RZ, PT ;  /* 0x000000ff4a00720c */ /* 0x008fe40003f05070 */
[----:B----4-:R-:W-:Y:S02]  /*30500*/  R2UR UR4, R72 ;  /* 0x00000000480472ca */ /* 0x010fe400000e0000 */
[----:B------:R-:W-:-:S09]  /*30510*/  R2UR UR5, R73 ;  /* 0x00000000490572ca */ /* 0x000fd200000e0000 */
[----:B------:R-:W-:-:S05]  /*30520*/  VOTEU.ANY UP0, P0 ;  /* 0x00000000003f7886 */ /* 0x000fca0000000100 */
[----:B------:R-:W-:Y:S03]  /*30530*/  HGMMA.64x96x16.F32.BF16 R24, gdesc[UR4], R24, UP0, gsb0 ;  /* 0x01600000041879f0 */ /* 0x000fe6000b801818 */
        /* <DEDUP_REMOVED lines=238> */
[----:B------:R0:W-:Y:S01]  /*31420*/  ST.E desc[UR8][R14.64], R12 ;  /* 0x0000000c0e007985 */ /* 0x0001e2000c101908 */
[----:B------:R-:W1:Y:S01]  /*31430*/  S2R R6, SR_TID.X ;  /* 0x0000000000067919 */ /* 0x000e620000002100 */
[----:B------:R-:W-:Y:S02]  /*31440*/  R2UR UR4, R4 ;  /* 0x00000000040472ca */ /* 0x000fe400000e0000 */
[----:B------:R-:W-:Y:S01]  /*31450*/  R2UR UR5, R5 ;  /* 0x00000000050572ca */ /* 0x000fe200000e0000 */
[----:B------:R-:W2:Y:S04]  /*31460*/  LDL.64 R20, [R0] ;  /* 0x0000000000147983 */ /* 0x000ea80000100a00 */
[----:B0-----:R-:W3:Y:S01]  /*31470*/  LDL.64 R14, [R0+0x18] ;  /* 0x00001800000e7983 */ /* 0x001ee20000100a00 */
[----:B-1----:R-:W-:-:S04]  /*31480*/  SHF.R.U32.HI R7, RZ, 0x7, R6 ;  /* 0x00000007ff077819 */ /* 0x002fc80000011606 */
[----:B------:R-:W-:-:S05]  /*31490*/  IADD3 R7, -R7, 0xb, RZ ;  /* 0x0000000b07077810 */ /* 0x000fca0007ffe1ff */
[----:B------:R0:W-:Y:S06]  /*314a0*/  BAR.ARV R7, 0x100 ;  /* 0x000400070000751d */ /* 0x0001ec0000002000 */
[----:B---3--:R-:W3:Y:S01]  /*314b0*/  LD.E R72, desc[UR4][R14.64] ;  /* 0x000000040e487980 */ /* 0x008ee2000c101900 */
[----:B------:R-:W-:Y:S02]  /*314c0*/  R2UR UR4, R4 ;  /* 0x00000000040472ca */ /* 0x000fe400000e0000 */
[----:B------:R-:W-:Y:S01]  /*314d0*/  R2UR UR5, R5 ;  /* 0x00000000050572ca */ /* 0x000fe200000e0000 */
[----:B------:R-:W-:-:S12]  /*314e0*/  BSSY B2, `(.L_x_3813) ;  /* 0x0000006000027945 */ /* 0x000fd80003800000 */
[----:B--2---:R0:W5:Y:S01]  /*314f0*/  LD.E R13, desc[UR4][R20.64] ;  /* 0x00000004140d7980 */ /* 0x004162000c101900 */
[----:B---3--:R-:W-:-:S04]  /*31500*/  LOP3.LUT R72, R72, 0x1, RZ, 0xfc, !PT ;  /* 0x0000000148487812 */ /* 0x008fc800078efcff */
[----:B------:R-:W-:-:S13]  /*31510*/  ISETP.NE.AND P0, PT, R72, 0x3, PT ;  /* 0x000000034800780c */ /* 0x000fda0003f05270 */
[----:B0-----:R-:W-:Y:S05]  /*31520*/  @!P0 BRA `(.L_x_3814) ;  /* 0x0000000000048947 */ /* 0x001fea0003800000 */
[----:B------:R-:W-:Y:S01]  /*31530*/  BPT.TRAP 0x1 ;  /* 0x000000040000795c */ /* 0x000fe20000300000 */
.L_x_3814:
[----:B------:R-:W-:Y:S05]  /*31540*/  BSYNC B2 ;  /* 0x0000000000027941 */ /* 0x000fea0003800000 */
.L_x_3813:
[C---:B------:R-:W-:Y:S02]  /*31550*/  R2UR UR6, R4.reuse ;  /* 0x00000000040672ca */ /* 0x040fe400000e0000 */
[C---:B------:R-:W-:Y:S02]  /*31560*/  R2UR UR7, R5.reuse ;  /* 0x00000000050772ca */ /* 0x040fe400000e0000 */
[----:B------:R-:W-:Y:S02]  /*31570*/  R2UR UR4, R4 ;  /* 0x00000000040472ca */ /* 0x000fe400000e0000 */
[----:B------:R-:W-:-:S09]  /*31580*/  R2UR UR5, R5 ;  /* 0x00000000050572ca */ /* 0x000fd200000e0000 */
[----:B------:R-:W2:Y:S04]  /*31590*/  LD.E.64 R20, desc[UR6][R14.64+0x20] ;  /* 0x000020060e147980 */ /* 0x000ea8000c101b00 */
[----:B------:R-:W3:Y:S01]  /*315a0*/  LD.E R7, desc[UR4][R14.64+0xc] ;  /* 0x00000c040e077980 */ /* 0x000ee2000c101900 */
[----:B--2---:R-:W-:-:S05]  /*315b0*/  MOV R20, R20 ;  /* 0x0000001400147202 */ /* 0x004fca0000000f00 */
[----:B-----5:R-:W-:-:S05]  /*315c0*/  IMAD R20, R13, 0x8, R20 ;  /* 0x000000080d147824 */ /* 0x020fca00078e0214 */
[----:B---3--:R-:W-:-:S04]  /*315d0*/  PRMT R7, R7, 0x654, R20 ;  /* 0x0000065407077816 */ /* 0x008fc80000000014 */
[----:B------:R0:W-:Y:S01]  /*315e0*/  SYNCS.ARRIVE.TRANS64.RED.A1T0 RZ, [R7+URZ], RZ ;  /* 0x000000ff07ff79a7 */ /* 0x0001e2000810043f */
[----:B------:R-:W2:Y:S04]  /*315f0*/  LD.E R13, desc[UR4][R8.64+0x24] ;  /* 0x00002404080d7980 */ /* 0x000ea8000c101900 */
[----:B------:R-:W3:Y:S04]  /*31600*/  LD.E R76, desc[UR4][R2.64] ;  /* 0x00000004024c7980 */ /* 0x000ee8000c101900 */
[----:B0-----:R-:W4:Y:S01]  /*31610*/  LD.E R7, desc[UR4][R8.64] ;  /* 0x0000000408077980 */ /* 0x001f22000c101900 */
[----:B------:R-:W-:-:S02]  /*31620*/  R2UR UR14, R4 ;  /* 0x00000000040e72ca */ /* 0x000fc400000e0000 */
[C---:B------:R-:W-:Y:S02]  /*31630*/  R2UR UR15, R5.reuse ;  /* 0x00000000050f72ca */ /* 0x040fe400000e0000 */
[C---:B------:R-:W-:Y:S02]  /*31640*/  R2UR UR10, R4.reuse ;  /* 0x00000000040a72ca */ /* 0x040fe400000e0000 */
[C---:B------:R-:W-:Y:S02]  /*31650*/  R2UR UR11, R5.reuse ;  /* 0x00000000050b72ca */ /* 0x040fe400000e0000 */
[C---:B------:R-:W-:Y:S02]  /*31660*/  R2UR UR8, R4.reuse ;  /* 0x00000000040872ca */ /* 0x040fe400000e0000 */
[----:B------:R-:W-:Y:S02]  /*31670*/  R2UR UR9, R5 ;  /* 0x00000000050972ca */ /* 0x000fe400000e0000 */
[----:B------:R-:W-:-:S03]  /*31680*/  R2UR UR12, R4 ;  /* 0x00000000040c72ca */ /* 0x000fc600000e0000 */
[----:B------:R-:W3:Y:S01]  /*31690*/  LD.E R2, desc[UR14][R8.64+0x18] ;  /* 0x0000180e08027980 */ /* 0x000ee2000c101900 */
[----:B------:R-:W-:-:S03]  /*316a0*/  R2UR UR13, R5 ;  /* 0x00000000050d72ca */ /* 0x000fc600000e0000 */
[----:B------:R-:W3:Y:S04]  /*316b0*/  LD.E R79, desc[UR10][R8.64+0xc] ;  /* 0x00000c0a084f7980 */ /* 0x000ee8000c101900 */
[----:B------:R-:W3:Y:S06]  /*316c0*/  LD.E R82, desc[UR8][R8.64+0x10] ;  /* 0x0000100808527980 */ /* 0x000eec000c101900 */
[----:B------:R-:W3:Y:S01]  /*316d0*/  LD.E R81, desc[UR12][R8.64+0x14] ;  /* 0x0000140c08517980 */ /* 0x000ee2000c101900 */
[----:B--2---:R-:W-:-:S13]  /*316e0*/  ISETP.NE.AND P0, PT, R13, 0x1, PT ;  /* 0x000000010d00780c */ /* 0x004fda0003f05270 */
[C---:B------:R-:W-:Y:S02]  /*316f0*/  @P0 R2UR UR4, R4.reuse ;  /* 0x00000000040402ca */ /* 0x040fe400000e0000 */
[C---:B------:R-:W-:Y:S02]  /*31700*/  @P0 R2UR UR5, R5.reuse ;  /* 0x00000000050502ca */ /* 0x040fe400000e0000 */
[----:B------:R-:W-:Y:S02]  /*31710*/  @P0 R2UR UR6, R4 ;  /* 0x00000000040602ca */ /* 0x000fe400000e0000 */
[----:B------:R-:W-:-:S09]  /*31720*/  @P0 R2UR UR7, R5 ;  /* 0x00000000050702ca */ /* 0x000fd200000e0000 */
[----:B------:R-:W2:Y:S04]  /*31730*/  @P0 LD.E R77, desc[UR4][R8.64+0x28] ;  /* 0x00002804084d0980 */ /* 0x000ea8000c101900 */
[----:B------:R-:W2:Y:S01]  /*31740*/  @P0 LD.E R80, desc[UR6][R8.64+0x2c] ;  /* 0x00002c0608500980 */ /* 0x000ea2000c101900 */
[C---:B------:R-:W-:Y:S02]  /*31750*/  R2UR UR4, R4.reuse ;  /* 0x00000000040472ca */ /* 0x040fe400000e0000 */
[C---:B------:R-:W-:Y:S02]  /*31760*/  R2UR UR5, R5.reuse ;  /* 0x00000000050572ca */ /* 0x040fe400000e0000 */
[----:B------:R-:W-:Y:S02]  /*31770*/  R2UR UR6, R4 ;  /* 0x00000000040672ca */ /* 0x000fe400000e0000 */
[----:B------:R-:W-:-:S09]  /*31780*/  R2UR UR7, R5 ;  /* 0x00000000050772ca */ /* 0x000fd200000e0000 */
[----:B------:R-:W2:Y:S04]  /*31790*/  LD.E R14, desc[UR4][R8.64+0x8] ;  /* 0x00000804080e7980 */ /* 0x000ea8000c101900 */
[----:B------:R-:W2:Y:S01]  /*317a0*/  LD.E R3, desc[UR6][R8.64+0x4] ;  /* 0x0000040608037980 */ /* 0x000ea2000c101900 */
        /* <DEDUP_REMOVED lines=10> */
[----:B------:R-:W-:Y:S02]  /*31850*/  LEA.HI R15, R15, R72, RZ, 0x5 ;  /* 0x000000480f0f7211 */ /* 0x000fe400078f28ff */
[----:B------:R-:W-:Y:S02]  /*31860*/  SHF.R.S32.HI R20, RZ, 0x7, R13 ;  /* 0x00000007ff147819 */ /* 0x000fe4000001140d */
[----:B------:R-:W-:Y:S01]  /*31870*/  LEA.HI R74, R74, R73, RZ, 0x3 ;  /* 0x000000494a4a7211 */ /* 0x000fe200078f18ff */
[----:B------:R-:W-:Y:S01]  /*31880*/  IMAD.IADD R78, R7, 0x1, -R78 ;  /* 0x00000001074e7824 */ /* 0x000fe200078e0a4e */
[----:B------:R-:W-:Y:S02]  /*31890*/  SHF.R.S32.HI R15, RZ, 0x5, R15 ;  /* 0x00000005ff0f7819 */ /* 0x000fe4000001140f */
[----:B------:R-:W-:Y:S02]  /*318a0*/  LEA.HI R13, R13, R20, RZ, 0x1 ;  /* 0x000000140d0d7211 */ /* 0x000fe400078f08ff */
[----:B------:R-:W-:Y:S01]  /*318b0*/  LOP3.LUT R74, R74, 0xfffffff8, RZ, 0xc0, !PT ;  /* 0xfffffff84a4a7812 */ /* 0x000fe200078ec0ff */
[----:B---3--:R-:W-:Y:S01]  /*318c0*/  IMAD R15, R76, 0x8, R15 ;  /* 0x000000084c0f7824 */ /* 0x008fe200078e020f */
[----:B------:R-:W-:-:S02]  /*318d0*/  LOP3.LUT R13, R13, 0x3fffffe, RZ, 0xc0, !PT ;  /* 0x03fffffe0d0d7812 */ /* 0x000fc400078ec0ff */
[----:B------:R-:W-:Y:S01]  /*318e0*/  LEA.HI R7, R78, R78, RZ, 0x1 ;  /* 0x0000004e4e077211 */ /* 0x000fe200078f08ff */
[----:B------:R-:W-:Y:S02]  /*318f0*/  IMAD.IADD R74, R73, 0x1, -R74 ;  /* 0x00000001494a7824 */ /* 0x000fe400078e0a4a */
[----:B------:R-:W-:Y:S01]  /*31900*/  IMAD.IADD R13, R20, 0x1, -R13 ;  /* 0x00000001140d7824 */ /* 0x000fe200078e0a0d */
[----:B------:R-:W-:Y:S01]  /*31910*/  LOP3.LUT R7, R7, 0x1ffffffe, RZ, 0xc0, !PT ;  /* 0x1ffffffe07077812 */ /* 0x000fe200078ec0ff */
[----:B------:R-:W-:-:S04]  /*31920*/  IMAD.U32 R74, R15, 0x10, R74 ;  /* 0x000000100f4a7824 */ /* 0x000fc800078e004a */
[----:B------:R-:W-:Y:S02]  /*31930*/  IMAD.IADD R7, R78, 0x1, -R7 ;  /* 0x000000014e077824 */ /* 0x000fe400078e0a07 */
[----:B------:R-:W-:-:S04]  /*31940*/  IMAD R74, R13, 0x40, R74 ;  /* 0x000000400d4a7824 */ /* 0x000fc800078e024a */
[----:B------:R-:W-:Y:S01]  /*31950*/  IMAD R74, R7, 0x8, R74 ;  /* 0x00000008074a7824 */ /* 0x000fe200078e024a */
[----:B------:R-:W-:Y:S01]  /*31960*/  LOP3.LUT R21, R21, 0x7ffffffc, RZ, 0xc0, !PT ;  /* 0x7ffffffc15157812 */ /* 0x000fe200078ec0ff */
[----:B------:R-:W-:Y:S01]  /*31970*/  IMAD.MOV.U32 R7, RZ, RZ, -0x60 ;  /* 0xffffffa0ff077424 */ /* 0x000fe200078e00ff */
[----:B------:R-:W-:-:S03]  /*31980*/  ISETP.GE.AND P1, PT, R2, 0x1, PT ;  /* 0x000000010200780c */ /* 0x000fc60003f26270 */
[----:B------:R-:W-:Y:S02]  /*31990*/  IMAD.IADD R21, R72, 0x1, -R21 ;  /* 0x0000000148157824 */ /* 0x000fe400078e0a15 */
[----:B------:R-:W-:-:S04]  /*319a0*/  IMAD R20, R10, R7, 0x1 ;  /* 0x000000010a147424 */ /* 0x000fc800078e0207 */
[----:B------:R-:W-:Y:S01]  /*319b0*/  IMAD R20, R21, -0x2, R20 ;  /* 0xfffffffe15147824 */ /* 0x000fe200078e0214 */
[----:B------:R-:W-:Y:S01]  /*319c0*/  LOP3.LUT R72, RZ, R79, RZ, 0x33, !PT ;  /* 0x0000004fff487212 */ /* 0x000fe200078e33ff */
[----:B------:R-:W-:Y:S01]  /*319d0*/  BSSY B2, `(.L_x_3815) ;  /* 0x000002d000027945 */ /* 0x000fe20003800000 */
[----:B------:R-:W-:Y:S02]  /*319e0*/  IMAD R81, R10, -0x60, R81 ;  /* 0xffffffa00a517824 */ /* 0x000fe400078e0251 */
[----:B------:R-:W-:Y:S02]  /*319f0*/  VIADD R73, R20, 0xffffffff ;  /* 0xffffffff14497836 */ /* 0x000fe40000000000 */
[----:B--2---:R-:W-:-:S05]  /*31a00*/  @P0 IMAD.HI.U32 R77, R74, R77, RZ ;  /* 0x0000004d4a4d0227 */ /* 0x004fca00078e00ff */
[----:B------:R-:W-:-:S05]  /*31a10*/  @P0 SHF.R.U32.HI R74, RZ, R80, R77 ;  /* 0x00000050ff4a0219 */ /* 0x000fca000001164d */
[----:B------:R-:W0:Y:S01]  /*31a20*/  SHFL.IDX PT, R13, R74, RZ, 0x1c1f ;  /* 0x001c1fff4a0d7589 */ /* 0x000e2200000e0000 */
[----:B------:R-:W-:-:S05]  /*31a30*/  IADD3 R7, -R3, R20, R14 ;  /* 0x0000001403077210 */ /* 0x000fca0007ffe10e */
        /* <DEDUP_REMOVED lines=21> */
.L_x_3820:
[----:B------:R-:W-:Y:S05]  /*31b90*/  BSYNC B4 ;  /* 0x0000000000047941 */ /* 0x000fea0003800000 */
.L_x_3819:
[----:B------:R-:W-:Y:S01]  /*31ba0*/  LOP3.LUT R13, RZ, R13, RZ, 0x33, !PT ;  /* 0x0000000dff0d7212 */ /* 0x000fe200078e33ff */
[----:B------:R-:W-:Y:S06]  /*31bb0*/  BRA `(.L_x_3821) ;  /* 0x0000000000287947 */ /* 0x000fec0003800000 */
.L_x_3818:
        /* <DEDUP_REMOVED lines=10> */
.L_x_3821:
[----:B------:R-:W-:Y:S05]  /*31c60*/  BSYNC B3 ;  /* 0x0000000000037941 */ /* 0x000fea0003800000 */
.L_x_3817:
[----:B------:R-:W-:-:S05]  /*31c70*/  IMAD R20, R2, R13, R73 ;  /* 0x0000000d02147224 */ /* 0x000fca00078e0249 */
[----:B------:R-:W-:Y:S02]  /*31c80*/  VIMNMX R15, R15, R20, !PT ;  /* 0x000000140f0f7248 */ /* 0x000fe40007fe0100 */
[----:B------:R-:W-:-:S07]  /*31c90*/  VIADDMNMX R7, R20, R2, R7, PT ;  /* 0x0000000214077246 */ /* 0x000fce0003800107 */
.L_x_3816:
[----:B------:R-:W-:Y:S05]  /*31ca0*/  BSYNC B2 ;  /* 0x0000000000027941 */ /* 0x000fea0003800000 */
.L_x_3815:
        /* <DEDUP_REMOVED lines=38> */
[----:B------:R-:W-:Y:S01]  /*31f10*/  FSEL R13, R40, -INF , !P2 ;  /* 0xff800000280d7808 */ /* 0x000fe20005000000 */
[----:B0-----:R-:W-:Y:S01]  /*31f20*/  IMAD.IADD R40, R21, 0x1, R74 ;  /* 0x0000000115287824 */ /* 0x001fe200078e024a */
        /* <DEDUP_REMOVED lines=96> */
.L_x_3827:
[----:B------:R-:W-:Y:S05]  /*32530*/  BSYNC B4 ;  /* 0x0000000000047941 */ /* 0x000fea0003800000 */
.L_x_3826:
[----:B------:R-:W-:Y:S01]  /*32540*/  LOP3.LUT R3, RZ, R3, RZ, 0x33, !PT ;  /* 0x00000003ff037212 */ /* 0x000fe200078e33ff */
[----:B------:R-:W-:Y:S06]  /*32550*/  BRA `(.L_x_3828) ;  /* 0x0000000000287947 */ /* 0x000fec0003800000 */
.L_x_3825:
        /* <DEDUP_REMOVED lines=10> */
.L_x_3828:
[----:B------:R-:W-:Y:S05]  /*32600*/  BSYNC B3 ;  /* 0x0000000000037941 */ /* 0x000fea0003800000 */
.L_x_3824:
[----:B------:R-:W-:-:S05]  /*32610*/  IMAD R3, R2, R3, R73 ;  /* 0x0000000302037224 */ /* 0x000fca00078e0249 */
[----:B------:R-:W-:Y:S02]  /*32620*/  VIADDMNMX R7, R3, R2, R7, PT ;  /* 0x0000000203077246 */ /* 0x000fe40003800107 */
[----:B------:R-:W-:-:S07]  /*32630*/  VIMNMX R40, R40, R3, !PT ;  /* 0x0000000328287248 */ /* 0x000fce0007fe0100 */
.L_x_3823:
[----:B------:R-:W-:Y:S05]  /*32640*/  BSYNC B2 ;  /* 0x0000000000027941 */ /* 0x000fea0003800000 */
.L_x_3822:
[----:B------:R-:W2:Y:S01]  /*32650*/  LDL.64 R14, [R0+0x70] ;  /* 0x00007000000e7983 */ /* 0x000ea20000100a00 */
[----:B------:R-:W-:Y:S02]  /*32660*/  R2UR UR4, R4 ;  /* 0x00000000040472ca */ /* 0x000fe400000e0000 */
[----:B------:R-:W-:Y:S02]  /*32670*/  R2UR UR5, R5 ;  /* 0x00000000050572ca */ /* 0x000fe400000e0000 */
[----:B------:R-:W-:Y:S02]  /*32680*/  ISETP.GT.AND P0, PT, R40, 0x1, !P0 ;  /* 0x000000012800780c */ /* 0x000fe40004704270 */
[----:B------:R-:W-:Y:S02]  /*32690*/  ISETP.NE.AND P6, PT, R76, RZ, PT ;  /* 0x000000ff4c00720c */ /* 0x000fe40003fc5270 */
[----:B------:R-:W-:Y:S02]  /*326a0*/  ISETP.LT.OR P0, PT, R7, 0x2, P0 ;  /* 0x000000020700780c */ /* 0x000fe40000701670 */
[----:B------:R-:W-:-:S02]  /*326b0*/  ISETP.GT.AND P1, PT, R40, 0x8, !P1 ;  /* 0x000000082800780c */ /* 0x000fc40004f24270 */
[----:B------:R-:W-:Y:S02]  /*326c0*/  FSEL R76, R27, -INF , !P0 ;  /* 0xff8000001b4c7808 */ /* 0x000fe40004000000 */
[----:B------:R-:W-:Y:S02]  /*326d0*/  ISETP.NE.AND P0, PT, R75, RZ, PT ;  /* 0x000000ff4b00720c */ /* 0x000fe40003f05270 */
[C---:B------:R-:W-:Y:S02]  /*326e0*/  ISETP.LT.OR P1, PT, R7.reuse, 0x9, P1 ;  /* 0x000000090700780c */ /* 0x040fe40000f21670 */
[----:B------:R-:W-:Y:S02]  /*326f0*/  ISETP.GT.AND P0, PT, R40, 0x9, !P0 ;  /* 0x000000092800780c */ /* 0x000fe40004704270 */
[----:B------:R-:W-:Y:S02]  /*32700*/  FSEL R21, R30, -INF , !P1 ;  /* 0xff8000001e157808 */ /* 0x000fe40004800000 */
        /* <DEDUP_REMOVED lines=55> */
[C---:B------:R-:W-:Y:S01]  /*32a80*/  ISETP.GT.AND P0, PT, R40.reuse, RZ, !P6 ;  /* 0x000000ff2800720c */ /* 0x040fe20007704270 */
[----:B--2---:R-:W2:Y:S03]  /*32a90*/  LD.E.64 R2, desc[UR4][R14.64] ;  /* 0x000000040e027980 */ /* 0x004ea6000c101b00 */
[----:B------:R-:W-:Y:S02]  /*32aa0*/  ISETP.LT.OR P0, PT, R7, 0x1, P0 ;  /* 0x000000010700780c */ /* 0x000fe40000701670 */
[----:B------:R-:W-:Y:S01]  /*32ab0*/  ISETP.GT.AND P1, PT, R40, 0x48, !P1 ;  /* 0x000000482800780c */ /* 0x000fe20004f24270 */
[----:B------:R-:W3:Y:S01]  /*32ac0*/  LD.E R35, desc[UR4][R14.64+0x10] ;  /* 0x000010040e237980 */ /* 0x000ee2000c101900 */
[----:B------:R-:W-:-:S02]  /*32ad0*/  FSEL R26, R26, -INF , !P0 ;  /* 0xff8000001a1a7808 */ /* 0x000fc40004000000 */
[----:B------:R-:W-:Y:S02]  /*32ae0*/  ISETP.NE.AND P0, PT, R91, RZ, PT ;  /* 0x000000ff5b00720c */ /* 0x000fe40003f05270 */
[C---:B------:R-:W-:Y:S02]  /*32af0*/  ISETP.GT.AND P2, PT, R40.reuse, 0x49, !P2 ;  /* 0x000000492800780c */ /* 0x040fe40005744270 */
[----:B------:R-:W-:Y:S02]  /*32b00*/  ISETP.GT.AND P0, PT, R40, 0x41, !P0 ;  /* 0x000000412800780c */ /* 0x000fe40004704270 */
[----:B------:R-:W-:Y:S02]  /*32b10*/  ISETP.NE.AND P6, PT, R81, RZ, PT ;  /* 0x000000ff5100720c */ /* 0x000fe40003fc5270 */
[C---:B------:R-:W-:Y:S02]  /*32b20*/  ISETP.LT.OR P0, PT, R7.reuse, 0x42, P0 ;  /* 0x000000420700780c */ /* 0x040fe40000701670 */
[----:B------:R-:W-:-:S02]  /*32b30*/  ISETP.LT.OR P1, PT, R7, 0x49, P1 ;  /* 0x000000490700780c */ /* 0x000fc40000f21670 */
[----:B------:R-:W-:Y:S02]  /*32b40*/  FSEL R59, R59, -INF , !P0 ;  /* 0xff8000003b3b7808 */ /* 0x000fe40004000000 */
[----:B------:R-:W-:Y:S02]  /*32b50*/  ISETP.GT.AND P3, PT, R40, 0x50, !P3 ;  /* 0x000000502800780c */ /* 0x000fe40005f64270 */
[----:B------:R-:W-:Y:S02]  /*32b60*/  ISETP.LT.OR P2, PT, R7, 0x4a, P2 ;  /* 0x0000004a0700780c */ /* 0x000fe40001741670 */
[----:B------:R-:W-:Y:S02]  /*32b70*/  FSEL R62, R62, -INF , !P1 ;  /* 0xff8000003e3e7808 */ /* 0x000fe40004800000 */
[C---:B------:R-:W-:Y:S02]  /*32b80*/  ISETP.GT.AND P4, PT, R40.reuse, 0x51, !P4 ;  /* 0x000000512800780c */ /* 0x040fe40006784270 */
[----:B------:R-:W-:-:S02]  /*32b90*/  ISETP.GT.AND P5, PT, R40, 0x58, !P5 ;  /* 0x000000582800780c */ /* 0x000fc40006fa4270 */
[----:B------:R-:W-:Y:S02]  /*32ba0*/  ISETP.GT.AND P6, PT, R40, 0x59, !P6 ;  /* 0x000000592800780c */ /* 0x000fe400077c4270 */
[----:B------:R-:W-:Y:S02]  /*32bb0*/  ISETP.LT.OR P3, PT, R7, 0x51, P3 ;  /* 0x000000510700780c */ /* 0x000fe40001f61670 */
[----:B------:R-:W-:Y:S02]  /*32bc0*/  FSEL R63, R63, -INF , !P2 ;  /* 0xff8000003f3f7808 */ /* 0x000fe40005000000 */
[C---:B------:R-:W-:Y:S02]  /*32bd0*/  ISETP.LT.OR P4, PT, R7.reuse, 0x52, P4 ;  /* 0x000000520700780c */ /* 0x040fe40002781670 */
[C---:B------:R-:W-:Y:S02]  /*32be0*/  ISETP.LT.OR P5, PT, R7.reuse, 0x59, P5 ;  /* 0x000000590700780c */ /* 0x040fe40002fa1670 */
[----:B------:R-:W-:-:S02]  /*32bf0*/  ISETP.LT.OR P6, PT, R7, 0x5a, P6 ;  /* 0x0000005a0700780c */ /* 0x000fc400037c1670 */
[----:B------:R-:W-:Y:S02]  /*32c00*/  FSEL R66, R66, -INF , !P3 ;  /* 0xff80000042427808 */ /* 0x000fe40005800000 */
[----:B------:R-:W-:Y:S02]  /*32c10*/  FSEL R67, R67, -INF , !P4 ;  /* 0xff80000043437808 */ /* 0x000fe40006000000 */
[----:B------:R-:W-:Y:S02]  /*32c20*/  FSEL R70, R70, -INF , !P5 ;  /* 0xff80000046467808 */ /* 0x000fe40006800000 */
[----:B------:R-:W-:Y:S02]  /*32c30*/  R2UR UR6, R4 ;  /* 0x00000000040672ca */ /* 0x000fe400000e0000 */
        /* <DEDUP_REMOVED lines=52> */
[----:B------:R-:W-:Y:S04]  /*32f80*/  ST.E.64 desc[UR4][R14.64], R8 ;  /* 0x000000080e007985 */ /* 0x000fe8000c101b04 */
[----:B------:R-:W2:Y:S01]  /*32f90*/  LD.E R34, desc[UR6][R14.64+0x4] ;  /* 0x000004060e227980 */ /* 0x000ea2000c101900 */
[----:B0-----:R-:W-:-:S05]  /*32fa0*/  FMNMX.FTZ R7, R8, R7, !PT ;  /* 0x0000000708077209 */ /* 0x001fca0007810000 */
[----:B------:R-:W0:Y:S02]  /*32fb0*/  SHFL.BFLY PT, R30, R7, 0x1, 0x1f ;  /* 0x0c201f00071e7f89 */ /* 0x000e2400000e0000 */
[----:B0-----:R-:W-:Y:S02]  /*32fc0*/  FMNMX.FTZ R31, R7, R30, !PT ;  /* 0x0000001e071f7209 */ /* 0x001fe40007810000 */
[----:B------:R-:W3:Y:S04]  /*32fd0*/  LD.E R30, desc[UR4][R14.64+0x20] ;  /* 0x000020040e1e7980 */ /* 0x000ee8000c101900 */
[----:B------:R-:W-:Y:S04]  /*32fe0*/  ST.E desc[UR4][R14.64], R31 ;  /* 0x0000001f0e007985 */ /* 0x000fe8000c101904 */
[----:B------:R-:W4:Y:S01]  /*32ff0*/  LD.E R38, desc[UR6][R14.64] ;  /* 0x000000060e267980 */ /* 0x000f22000c101900 */
[----:B------:R-:W-:-:S02]  /*33000*/  R2UR UR8, R4 ;  /* 0x00000000040872ca */ /* 0x000fc400000e0000 */
[----:B------:R-:W-:Y:S01]  /*33010*/  R2UR UR9, R5 ;  /* 0x00000000050972ca */ /* 0x000fe200000e0000 */
[----:B--2---:R-:W0:Y:S02]  /*33020*/  SHFL.BFLY PT, R7, R34, 0x2, 0x1f ;  /* 0x0c401f0022077f89 */ /* 0x004e2400000e0000 */
[----:B0-----:R-:W-:-:S05]  /*33030*/  FMNMX.FTZ R7, R7, R34, !PT ;  /* 0x0000002207077209 */ /* 0x001fca0007810000 */
[----:B------:R-:W0:Y:S01]  /*33040*/  SHFL.BFLY PT, R8, R7, 0x1, 0x1f ;  /* 0x0c201f0007087f89 */ /* 0x000e2200000e0000 */
[C---:B----4-:R-:W-:Y:S02]  /*33050*/  FSETP.NEU.FTZ.AND P0, PT, R38.reuse, -INF , PT ;  /* 0xff8000002600780b */ /* 0x050fe40003f1d000 */
[----:B0-----:R-:W-:Y:S02]  /*33060*/  FMNMX.FTZ R9, R7, R8, !PT ;  /* 0x0000000807097209 */ /* 0x001fe40007810000 */
[----:B------:R-:W-:Y:S02]  /*33070*/  FSEL R31, R38, RZ, P0 ;  /* 0x000000ff261f7208 */ /* 0x000fe40000000000 */
[----:B------:R-:W-:-:S03]  /*33080*/  FSETP.NEU.FTZ.AND P0, PT, R9, -INF , PT ;  /* 0xff8000000900780b */ /* 0x000fc60003f1d000 */
[----:B------:R-:W-:Y:S01]  /*33090*/  FADD.FTZ R31, R2, -R31 ;  /* 0x8000001f021f7221 */ /* 0x000fe20000010000 */
[----:B------:R-:W-:-:S03]  /*330a0*/  FSEL R2, R9, RZ, P0 ;  /* 0x000000ff09027208 */ /* 0x000fc60000000000 */
[----:B---3--:R-:W-:Y:S02]  /*330b0*/  FMUL.FTZ R8, R31, R30 ;  /* 0x0000001e1f087220 */ /* 0x008fe40000410000 */
[----:B------:R-:W-:-:S04]  /*330c0*/  FADD.FTZ R3, R3, -R2 ;  /* 0x8000000203037221 */ /* 0x000fc80000010000 */
[----:B------:R-:W-:Y:S01]  /*330d0*/  FMUL.FTZ R30, R30, R3 ;  /* 0x000000031e1e7220 */ /* 0x000fe20000410000 */
[----:B------:R-:W0:Y:S08]  /*330e0*/  MUFU.EX2 R8, R8 ;  /* 0x0000000800087308 */ /* 0x000e300000000800 */
[----:B------:R-:W1:Y:S01]  /*330f0*/  MUFU.EX2 R7, R30 ;  /* 0x0000001e00077308 */ /* 0x000e620000000800 */
[----:B------:R2:W-:Y:S01]  /*33100*/  ST.E desc[UR4][R14.64+0x4], R9 ;  /* 0x000004090e007985 */ /* 0x0005e2000c101904 */
[----:B0-----:R-:W-:Y:S01]  /*33110*/  FMUL.FTZ R35, R8, R35 ;  /* 0x0000002308237220 */ /* 0x001fe20000410000 */
[----:B-1----:R-:W-:-:S04]  /*33120*/  FMUL.FTZ R31, R7, R40 ;  /* 0x00000028071f7220 */ /* 0x002fc80000410000 */
[----:B------:R-:W-:Y:S04]  /*33130*/  ST.E desc[UR6][R14.64+0x10], R35 ;  /* 0x000010230e007985 */ /* 0x000fe8000c101906 */
[----:B------:R0:W-:Y:S04]  /*33140*/  ST.E desc[UR8][R14.64+0x14], R31 ;  /* 0x0000141f0e007985 */ /* 0x0001e8000c101908 */
[----:B------:R-:W3:Y:S04]  /*33150*/  LDL.64 R2, [R0+0x70] ;  /* 0x0000700000027983 */ /* 0x000ee80000100a00 */
[----:B---3--:R-:W0:Y:S04]  /*33160*/  LD.E R78, desc[UR6][R2.64+0x20] ;  /* 0x00002006024e7980 */ /* 0x008e28000c101900 */
[----:B------:R-:W0:Y:S04]  /*33170*/  LD.E R39, desc[UR4][R2.64] ;  /* 0x0000000402277980 */ /* 0x000e28000c101900 */
[----:B------:R-:W3:Y:S04]  /*33180*/  LD.E R79, desc[UR4][R2.64+0x4] ;  /* 0x00000404024f7980 */ /* 0x000ee8000c101900 */
[----:B------:R-:W4:Y:S04]  /*33190*/  LD.E R77, desc[UR4][R2.64+0x10] ;  /* 0x00001004024d7980 */ /* 0x000f28000c101900 */
[----:B--2---:R-:W2:Y:S01]  /*331a0*/  LD.E R9, desc[UR6][R2.64+0x14] ;  /* 0x0000140602097980 */ /* 0x004ea2000c101900 */
[C---:B0-----:R-:W-:Y:S01]  /*331b0*/  FMUL.FTZ R14, R39.reuse, R78 ;  /* 0x0000004e270e7220 */ /* 0x041fe20000410000 */
[----:B------:R-:W-:-:S04]  /*331c0*/  FSETP.NEU.FTZ.AND P0, PT, R39, -INF , PT ;  /* 0xff8000002700780b */ /* 0x000fc80003f1d000 */
[----:B------:R-:W-:Y:S02]  /*331d0*/  FSEL R15, R14, RZ, P0 ;  /* 0x000000ff0e0f7208 */ /* 0x000fe40000000000 */
[----:B---3--:R-:W-:-:S03]  /*331e0*/  FSETP.NEU.FTZ.AND P0, PT, R79, -INF , PT ;  /* 0xff8000004f00780b */ /* 0x008fc60003f1d000 */
[----:B------:R-:W-:Y:S01]  /*331f0*/  FFMA.FTZ R158, R45, R78, -R15 ;  /* 0x0000004e2d9e7223 */ /* 0x000fe2000001080f */
[----:B------:R-:W-:-:S05]  /*33200*/  FMUL.FTZ R45, R78, R79 ;  /* 0x0000004f4e2d7220 */ /* 0x000fca0000410000 */
[----:B------:R-:W-:Y:S01]  /*33210*/  FSEL R45, R45, RZ, P0 ;  /* 0x000000ff2d2d7208 */ /* 0x000fe20000000000 */
[----:B------:R-:W-:-:S04]  /*33220*/  FFMA.FTZ R172, R41, R78, -R15 ;  /* 0x0000004e29ac7223 */ /* 0x000fc8000001080f */
[-C--:B------:R-:W-:Y:S01]  /*33230*/  FFMA.FTZ R30, R26, R78.reuse, -R45 ;  /* 0x0000004e1a1e7223 */ /* 0x080fe2000001082d */
[-C--:B------:R-:W-:Y:S01]  /*33240*/  FFMA.FTZ R42, R25, R78.reuse, -R15 ;  /* 0x0000004e192a7223 */ /* 0x080fe2000001080f */
[-C--:B------:R-:W-:Y:S01]  /*33250*/  FFMA.FTZ R173, R76, R78.reuse, -R45 ;  /* 0x0000004e4cad7223 */ /* 0x080fe2000001082d */
[----:B------:R-:W4:Y:S01]  /*33260*/  MUFU.EX2 R172, R172 ;  /* 0x000000ac00ac7308 */ /* 0x000f220000000800 */
[-CC-:B------:R-:W-:Y:S01]  /*33270*/  FFMA.FTZ R174, R29, R78.reuse, -R15.reuse ;  /* 0x0000004e1dae7223 */ /* 0x180fe2000001080f */
[-C--:B------:R-:W-:Y:S01]  /*33280*/  FFMA.FTZ R41, R28, R78.reuse, -R15 ;  /* 0x0000004e1c297223 */ /* 0x080fe2000001080f */
[----:B------:R-:W-:-:S05]  /*33290*/  FFMA.FTZ R29, R21, R78, -R45 ;  /* 0x0000004e151d7223 */ /* 0x000fca000001082d */
[----:B------:R-:W2:Y:S01]  /*332a0*/  MUFU.EX2 R30, R30 ;  /* 0x0000001e001e7308 */ /* 0x000ea20000000800 */
[-C--:B------:R-:W-:Y:S01]  /*332b0*/  FFMA.FTZ R175, R75, R78.reuse, -R45 ;  /* 0x0000004e4baf7223 */ /* 0x080fe2000001082d */
[----:B------:R-:W-:-:S06]  /*332c0*/  FFMA.FTZ R40, R32, R78, -R15 ;  /* 0x0000004e20287223 */ /* 0x000fcc000001080f */
[----:B------:R-:W0:Y:S01]  /*332d0*/  MUFU.EX2 R42, R42 ;  /* 0x0000002a002a7308 */ /* 0x000e220000000800 */
[----:B------:R-:W-:-:S07]  /*332e0*/  FFMA.FTZ R28, R27, R78, -R45 ;  /* 0x0000004e1b1c7223 */ /* 0x000fce000001082d */
[----:B------:R-:W1:Y:S01]  /*332f0*/  MUFU.EX2 R173, R173 ;  /* 0x000000ad00ad7308 */ /* 0x000e620000000800 */
[-C--:B------:R-:W-:Y:S01]  /*33300*/  FFMA.FTZ R152, R33, R78.reuse, -R15 ;  /* 0x0000004e21987223 */ /* 0x080fe2000001080f */
[----:B------:R-:W-:-:S06]  /*33310*/  FFMA.FTZ R153, R74, R78, -R45 ;  /* 0x0000004e4a997223 */ /* 0x000fcc000001082d */
[----:B------:R-:W3:Y:S08]  /*33320*/  MUFU.EX2 R41, R41 ;  /* 0x0000002900297308 */ /* 0x000ef00000000800 */
[----:B------:R-:W3:Y:S01]  /*33330*/  MUFU.EX2 R29, R29 ;  /* 0x0000001d001d7308 */ /* 0x000ee20000000800 */
[----:B----4-:R-:W-:Y:S01]  /*33340*/  FADD.FTZ R77, R172, R77 ;  /* 0x0000004dac4d7221 */ /* 0x010fe20000010000 */
[----:B--2---:R-:W-:-:S06]  /*33350*/  FADD.FTZ R14, R30, R9 ;  /* 0x000000091e0e7221 */ /* 0x004fcc0000010000 */
[----:B------:R-:W2:Y:S01]  /*33360*/  MUFU.EX2 R174, R174 ;  /* 0x000000ae00ae7308 */ /* 0x000ea20000000800 */
[-C--:B------:R-:W-:Y:S01]  /*33370*/  FFMA.FTZ R39, R36, R78.reuse, -R15 ;  /* 0x0000004e24277223 */ /* 0x080fe2000001080f */
[----:B------:R-:W-:-:S06]  /*33380*/  FFMA.FTZ R27, R24, R78, -R45 ;  /* 0x0000004e181b7223 */ /* 0x000fcc000001082d */
[----:B------:R-:W4:Y:S01]  /*33390*/  MUFU.EX2 R175, R175 ;  /* 0x000000af00af7308 */ /* 0x000f220000000800 */
[----:B------:R-:W-:Y:S01]  /*333a0*/  FFMA.FTZ R156, R20, R78, -R15 ;  /* 0x0000004e149c7223 */ /* 0x000fe2000001080f */
[----:B0-----:R-:W-:Y:S01]  /*333b0*/  FADD.FTZ R20, R42, R77 ;  /* 0x0000004d2a147221 */ /* 0x001fe20000010000 */
[----:B-1----:R-:W-:-:S05]  /*333c0*/  FADD.FTZ R14, R173, R14 ;  /* 0x0000000ead0e7221 */ /* 0x002fca0000010000 */
[----:B------:R-:W0:Y:S01]  /*333d0*/  MUFU.EX2 R40, R40 ;  /* 0x0000002800287308 */ /* 0x000e220000000800 */
[-C--:B------:R-:W-:Y:S01]  /*333e0*/  FFMA.FTZ R154, R37, R78.reuse, -R15 ;  /* 0x0000004e259a7223 */ /* 0x080fe2000001080f */
[----:B------:R-:W-:-:S06]  /*333f0*/  FFMA.FTZ R155, R73, R78, -R45 ;  /* 0x0000004e499b7223 */ /* 0x000fcc000001082d */
[----:B------:R-:W1:Y:S01]  /*33400*/  MUFU.EX2 R28, R28 ;  /* 0x0000001c001c7308 */ /* 0x000e620000000800 */
[----:B---3--:R-:W-:Y:S01]  /*33410*/  FADD.FTZ R9, R41, R20 ;  /* 0x0000001429097221 */ /* 0x008fe20000010000 */
[----:B------:R-:W-:-:S06]  /*33420*/  FADD.FTZ R14, R29, R14 ;  /* 0x0000000e1d0e7221 */ /* 0x000fcc0000010000 */
[----:B------:R-:W3:Y:S01]  /*33430*/  MUFU.EX2 R152, R152 ;  /* 0x0000009800987308 */ /* 0x000ee20000000800 */
[-C--:B------:R-:W-:Y:S01]  /*33440*/  FFMA.FTZ R38, R13, R78.reuse, -R15 ;  /* 0x0000004e0d267223 */ /* 0x080fe2000001080f */
[----:B------:R-:W-:-:S06]  /*33450*/  FFMA.FTZ R26, R72, R78, -R45 ;  /* 0x0000004e481a7223 */ /* 0x000fcc000001082d */
[----:B------:R-:W3:Y:S01]  /*33460*/  MUFU.EX2 R153, R153 ;  /* 0x0000009900997308 */ /* 0x000ee20000000800 */
[----:B--2---:R-:W-:Y:S01]  /*33470*/  FADD.FTZ R9, R174, R9 ;  /* 0x00000009ae097221 */ /* 0x004fe20000010000 */
[----:B----4-:R-:W-:-:S06]  /*33480*/  FADD.FTZ R13, R175, R14 ;  /* 0x0000000eaf0d7221 */ /* 0x010fcc0000010000 */
[----:B------:R-:W2:Y:S01]  /*33490*/  MUFU.EX2 R39, R39 ;  /* 0x0000002700277308 */ /* 0x000ea20000000800 */
[----:B------:R-:W-:-:S07]  /*334a0*/  FFMA.FTZ R157, R43, R78, -R45 ;  /* 0x0000004e2b9d7223 */ /* 0x000fce000001082d */
[----:B------:R-:W4:Y:S01]  /*334b0*/  MUFU.EX2 R27, R27 ;  /* 0x0000001b001b7308 */ /* 0x000f220000000800 */
[----:B0-----:R-:W-:Y:S01]  /*334c0*/  FADD.FTZ R9, R40, R9 ;  /* 0x0000000928097221 */ /* 0x001fe20000010000 */
[----:B-1----:R-:W-:-:S06]  /*334d0*/  FADD.FTZ R14, R28, R13 ;  /* 0x0000000d1c0e7221 */ /* 0x002fcc0000010000 */
[----:B------:R-:W0:Y:S01]  /*334e0*/  MUFU.EX2 R154, R154 ;  /* 0x0000009a009a7308 */ /* 0x000e220000000800 */
[-C--:B------:R-:W-:Y:S01]  /*334f0*/  FFMA.FTZ R37, R44, R78.reuse, -R15 ;  /* 0x0000004e2c257223 */ /* 0x080fe2000001080f */
[----:B------:R-:W-:-:S06]  /*33500*/  FFMA.FTZ R25, R46, R78, -R45 ;  /* 0x0000004e2e197223 */ /* 0x000fcc000001082d */
[----:B------:R-:W1:Y:S01]  /*33510*/  MUFU.EX2 R155, R155 ;  /* 0x0000009b009b7308 */ /* 0x000e620000000800 */
[----:B---3--:R-:W-:Y:S01]  /*33520*/  FADD.FTZ R44, R152, R9 ;  /* 0x00000009982c7221 */ /* 0x008fe20000010000 */
[----:B------:R-:W-:-:S06]  /*33530*/  FADD.FTZ R14, R153, R14 ;  /* 0x0000000e990e7221 */ /* 0x000fcc0000010000 */
[----:B------:R-:W3:Y:S01]  /*33540*/  MUFU.EX2 R38, R38 ;  /* 0x0000002600267308 */ /* 0x000ee20000000800 */
[----:B------:R-:W-:-:S07]  /*33550*/  FFMA.FTZ R159, R47, R78, -R45 ;  /* 0x0000004e2f9f7223 */ /* 0x000fce000001082d */
[----:B------:R-:W3:Y:S01]  /*33560*/  MUFU.EX2 R26, R26 ;  /* 0x0000001a001a7308 */ /* 0x000ee20000000800 */
[----:B--2---:R-:W-:Y:S01]  /*33570*/  FADD.FTZ R9, R39, R44 ;  /* 0x0000002c27097221 */ /* 0x004fe20000010000 */
[----:B----4-:R-:W-:-:S06]  /*33580*/  FADD.FTZ R14, R27, R14 ;  /* 0x0000000e1b0e7221 */ /* 0x010fcc0000010000 */
[----:B------:R-:W2:Y:S01]  /*33590*/  MUFU.EX2 R156, R156 ;  /* 0x0000009c009c7308 */ /* 0x000ea20000000800 */
[-C--:B------:R-:W-:Y:S01]  /*335a0*/  FFMA.FTZ R36, R48, R78.reuse, -R15 ;  /* 0x0000004e30247223 */ /* 0x080fe2000001080f */
[----:B------:R-:W-:-:S06]  /*335b0*/  FFMA.FTZ R24, R50, R78, -R45 ;  /* 0x0000004e32187223 */ /* 0x000fcc000001082d */
        /* <DEDUP_REMOVED lines=31> */
[-CC-:B------:R-:W-:Y:S01]  /*337b0*/  FFMA.FTZ R33, R60, R78.reuse, -R15.reuse ;  /* 0x0000004e3c217223 */ /* 0x180fe2000001080f */
[-CC-:B------:R-:W-:Y:S01]  /*337c0*/  FFMA.FTZ R166, R61, R78.reuse, -R15.reuse ;  /* 0x0000004e3da67223 */ /* 0x180fe2000001080f */
[----:B------:R-:W-:-:S05]  /*337d0*/  FFMA.FTZ R32, R64, R78, -R15 ;  /* 0x0000004e40207223 */ /* 0x000fca000001080f */
[----:B------:R-:W3:Y:S01]  /*337e0*/  MUFU.EX2 R162, R162 ;  /* 0x000000a200a27308 */ /* 0x000ee20000000800 */
[-CC-:B------:R-:W-:Y:S01]  /*337f0*/  FFMA.FTZ R168, R65, R78.reuse, -R15.reuse ;  /* 0x0000004e41a87223 */ /* 0x180fe2000001080f */
[-CC-:B------:R-:W-:Y:S01]  /*33800*/  FFMA.FTZ R31, R68, R78.reuse, -R15.reuse ;  /* 0x0000004e441f7223 */ /* 0x180fe2000001080f */
[----:B------:R-:W-:-:S05]  /*33810*/  FFMA.FTZ R170, R69, R78, -R15 ;  /* 0x0000004e45aa7223 */ /* 0x000fca000001080f */
[----:B------:R-:W3:Y:S01]  /*33820*/  MUFU.EX2 R163, R163 ;  /* 0x000000a300a37308 */ /* 0x000ee20000000800 */
[----:B--2---:R-:W-:Y:S01]  /*33830*/  FADD.FTZ R9, R36, R9 ;  /* 0x0000000924097221 */ /* 0x004fe20000010000 */
[----:B----4-:R-:W-:Y:S01]  /*33840*/  FADD.FTZ R44, R24, R13 ;  /* 0x0000000d182c7221 */ /* 0x010fe20000010000 */
[----:B------:R-:W-:-:S05]  /*33850*/  FFMA.FTZ R15, R62, R78, -R45 ;  /* 0x0000004e3e0f7223 */ /* 0x000fca000001082d */
[----:B------:R-:W2:Y:S01]  /*33860*/  MUFU.EX2 R34, R34 ;  /* 0x0000002200227308 */ /* 0x000ea20000000800 */
[----:B0-----:R-:W-:Y:S01]  /*33870*/  FADD.FTZ R46, R160, R9 ;  /* 0x00000009a02e7221 */ /* 0x001fe20000010000 */
[----:B-1----:R-:W-:-:S06]  /*33880*/  FADD.FTZ R44, R161, R44 ;  /* 0x0000002ca12c7221 */ /* 0x002fcc0000010000 */
[----:B------:R-:W0:Y:S01]  /*33890*/  MUFU.EX2 R20, R20 ;  /* 0x0000001400147308 */ /* 0x000e220000000800 */
[----:B------:R-:W-:Y:S01]  /*338a0*/  FFMA.FTZ R167, R63, R78, -R45 ;  /* 0x0000004e3fa77223 */ /* 0x000fe2000001082d */
[----:B---3--:R-:W-:Y:S01]  /*338b0*/  FADD.FTZ R9, R35, R46 ;  /* 0x0000002e23097221 */ /* 0x008fe20000010000 */
[----:B------:R-:W-:-:S05]  /*338c0*/  FADD.FTZ R44, R21, R44 ;  /* 0x0000002c152c7221 */ /* 0x000fca0000010000 */
[----:B------:R-:W1:Y:S01]  /*338d0*/  MUFU.EX2 R164, R164 ;  /* 0x000000a400a47308 */ /* 0x000e620000000800 */
[----:B------:R-:W-:-:S07]  /*338e0*/  FFMA.FTZ R14, R66, R78, -R45 ;  /* 0x0000004e420e7223 */ /* 0x000fce000001082d */
[----:B------:R-:W3:Y:S01]  /*338f0*/  MUFU.EX2 R165, R165 ;  /* 0x000000a500a57308 */ /* 0x000ee20000000800 */
[----:B------:R-:W-:Y:S01]  /*33900*/  FADD.FTZ R9, R162, R9 ;  /* 0x00000009a2097221 */ /* 0x000fe20000010000 */
[----:B------:R-:W-:-:S06]  /*33910*/  FADD.FTZ R43, R163, R44 ;  /* 0x0000002ca32b7221 */ /* 0x000fcc0000010000 */
[----:B------:R-:W4:Y:S01]  /*33920*/  MUFU.EX2 R33, R33 ;  /* 0x0000002100217308 */ /* 0x000f220000000800 */
[----:B------:R-:W-:-:S07]  /*33930*/  FFMA.FTZ R169, R67, R78, -R45 ;  /* 0x0000004e43a97223 */ /* 0x000fce000001082d */
[----:B------:R-:W4:Y:S01]  /*33940*/  MUFU.EX2 R15, R15 ;  /* 0x0000000f000f7308 */ /* 0x000f220000000800 */
[----:B--2---:R-:W-:Y:S01]  /*33950*/  FADD.FTZ R9, R34, R9 ;  /* 0x0000000922097221 */ /* 0x004fe20000010000 */
[----:B0-----:R-:W-:-:S06]  /*33960*/  FADD.FTZ R44, R20, R43 ;  /* 0x0000002b142c7221 */ /* 0x001fcc0000010000 */
[----:B------:R-:W0:Y:S01]  /*33970*/  MUFU.EX2 R166, R166 ;  /* 0x000000a600a67308 */ /* 0x000e220000000800 */
[----:B------:R-:W-:-:S07]  /*33980*/  FFMA.FTZ R13, R70, R78, -R45 ;  /* 0x0000004e460d7223 */ /* 0x000fce000001082d */
[----:B------:R-:W2:Y:S01]  /*33990*/  MUFU.EX2 R167, R167 ;  /* 0x000000a700a77308 */ /* 0x000ea20000000800 */
[----:B-1----:R-:W-:Y:S01]  /*339a0*/  FADD.FTZ R46, R164, R9 ;  /* 0x00000009a42e7221 */ /* 0x002fe20000010000 */
[----:B---3--:R-:W-:-:S06]  /*339b0*/  FADD.FTZ R44, R165, R44 ;  /* 0x0000002ca52c7221 */ /* 0x008fcc0000010000 */
[----:B------:R-:W1:Y:S01]  /*339c0*/  MUFU.EX2 R32, R32 ;  /* 0x0000002000207308 */ /* 0x000e620000000800 */
[----:B------:R-:W-:-:S07]  /*339d0*/  FFMA.FTZ R171, R71, R78, -R45 ;  /* 0x0000004e47ab7223 */ /* 0x000fce000001082d */
[----:B------:R-:W3:Y:S01]  /*339e0*/  MUFU.EX2 R14, R14 ;  /* 0x0000000e000e7308 */ /* 0x000ee20000000800 */
[----:B----4-:R-:W-:Y:S01]  /*339f0*/  FADD.FTZ R9, R33, R46 ;  /* 0x0000002e21097221 */ /* 0x010fe20000010000 */
[----:B------:R-:W-:-:S06]  /*33a00*/  FADD.FTZ R44, R15, R44 ;  /* 0x0000002c0f2c7221 */ /* 0x000fcc0000010000 */
[----:B------:R-:W4:Y:S08]  /*33a10*/  MUFU.EX2 R168, R168 ;  /* 0x000000a800a87308 */ /* 0x000f300000000800 */
        /* <DEDUP_REMOVED lines=10> */
[----:B------:R-:W-:-:S03]  /*33ac0*/  FADD.FTZ R44, R169, R44 ;  /* 0x0000002ca92c7221 */ /* 0x000fc60000010000 */
[----:B0-----:R-:W-:Y:S01]  /*33ad0*/  FADD.FTZ R9, R31, R46 ;  /* 0x0000002e1f097221 */ /* 0x001fe20000010000 */
[----:B--2---:R-:W-:-:S03]  /*33ae0*/  FADD.FTZ R44, R13, R44 ;  /* 0x0000002c0d2c7221 */ /* 0x004fc60000010000 */
[----:B-1----:R-:W-:Y:S01]  /*33af0*/  FADD.FTZ R9, R170, R9 ;  /* 0x00000009aa097221 */ /* 0x002fe20000010000 */
[----:B---3--:R-:W-:-:S04]  /*33b00*/  FADD.FTZ R43, R171, R44 ;  /* 0x0000002cab2b7221 */ /* 0x008fc80000010000 */
[----:B------:R-:W-:Y:S04]  /*33b10*/  ST.E desc[UR4][R2.64+0x10], R9 ;  /* 0x0000100902007985 */ /* 0x000fe8000c101904 */
[----:B------:R0:W-:Y:S04]  /*33b20*/  ST.E desc[UR6][R2.64+0x14], R43 ;  /* 0x0000142b02007985 */ /* 0x0001e8000c101906 */
[----:B0-----:R-:W2:Y:S01]  /*33b30*/  LDL.64 R2, [R0+0x80] ;  /* 0x0000800000027983 */ /* 0x001ea20000100a00 */
        /* <DEDUP_REMOVED lines=94> */
[----:B------:R-:W2:Y:S01]  /*34120*/  LD.E R95, desc[UR22][R2.64+0x5c] ;  /* 0x00005c16025f7980 */ /* 0x000ea2000c101900 */
[----:B---3--:R-:W-:-:S03]  /*34130*/  FMUL.FTZ R91, R8, R91 ;  /* 0x0000005b085b7220 */ /* 0x008fc60000410000 */
[----:B------:R0:W-:Y:S01]  /*34140*/  ST.E desc[UR10][R2.64+0x60], R93 ;  /* 0x0000605d02007985 */ /* 0x0001e2000c10190a */
[----:B----4-:R-:W-:-:S03]  /*34150*/  FMUL.FTZ R87, R8, R87 ;  /* 0x0000005708577220 */ /* 0x010fc60000410000 */
[----:B------:R1:W-:Y:S01]  /*34160*/  ST.E desc[UR8][R2.64+0x54], R91 ;  /* 0x0000545b02007985 */ /* 0x0003e2000c101908 */
[----:B------:R-:W-:-:S03]  /*34170*/  FMUL.FTZ R89, R8, R89 ;  /* 0x0000005908597220 */ /* 0x000fc60000410000 */
[----:B------:R-:W3:Y:S04]  /*34180*/  LD.E R92, desc[UR14][R2.64+0x6c] ;  /* 0x00006c0e025c7980 */ /* 0x000ee8000c101900 */
[----:B0-----:R-:W4:Y:S01]  /*34190*/  LD.E R93, desc[UR12][R2.64+0x68] ;  /* 0x0000680c025d7980 */ /* 0x001f22000c101900 */
[C---:B------:R-:W-:Y:S01]  /*341a0*/  FMUL.FTZ R85, R8.reuse, R85 ;  /* 0x0000005508557220 */ /* 0x040fe20000410000 */
[C---:B------:R-:W-:Y:S02]  /*341b0*/  FMUL.FTZ R81, R8.reuse, R81 ;  /* 0x0000005108517220 */ /* 0x040fe40000410000 */
[----:B------:R0:W-:Y:S04]  /*341c0*/  ST.E desc[UR4][R2.64+0x44], R87 ;  /* 0x0000445702007985 */ /* 0x0001e8000c101904 */
[----:B-1----:R-:W3:Y:S01]  /*341d0*/  LD.E R91, desc[UR24][R2.64+0x78] ;  /* 0x00007818025b7980 */ /* 0x002ee2000c101900 */
[----:B------:R-:W-:-:S03]  /*341e0*/  FMUL.FTZ R83, R8, R83 ;  /* 0x0000005308537220 */ /* 0x000fc60000410000 */
[----:B------:R1:W-:Y:S04]  /*341f0*/  ST.E desc[UR6][R2.64+0x50], R89 ;  /* 0x0000505902007985 */ /* 0x0003e8000c101906 */
[----:B0-----:R-:W3:Y:S04]  /*34200*/  LD.E R87, desc[UR26][R2.64+0x7c] ;  /* 0x00007c1a02577980 */ /* 0x001ee8000c101900 */
[----:B------:R-:W3:Y:S01]  /*34210*/  LD.E R90, desc[UR16][R2.64+0x88] ;  /* 0x00008810025a7980 */ /* 0x000ee2000c101900 */
[----:B------:R-:W-:-:S03]  /*34220*/  FMUL.FTZ R79, R8, R79 ;  /* 0x0000004f084f7220 */ /* 0x000fc60000410000 */
[----:B-1----:R-:W3:Y:S04]  /*34230*/  LD.E R89, desc[UR18][R2.64+0x8c] ;  /* 0x00008c1202597980 */ /* 0x002ee8000c101900 */
[----:B------:R-:W3:Y:S04]  /*34240*/  LD.E R88, desc[UR20][R2.64+0x98] ;  /* 0x0000981402587980 */ /* 0x000ee8000c101900 */
[----:B------:R0:W-:Y:S04]  /*34250*/  ST.E desc[UR8][R2.64+0x40], R85 ;  /* 0x0000405502007985 */ /* 0x0001e8000c101908 */
[----:B------:R-:W3:Y:S01]  /*34260*/  LD.E R86, desc[UR6][R2.64+0x9c] ;  /* 0x00009c0602567980 */ /* 0x000ee2000c101900 */
[----:B------:R-:W-:-:S03]  /*34270*/  FMUL.FTZ R75, R8, R75 ;  /* 0x0000004b084b7220 */ /* 0x000fc60000410000 */
[----:B------:R1:W-:Y:S04]  /*34280*/  ST.E desc[UR4][R2.64+0x30], R81 ;  /* 0x0000305102007985 */ /* 0x0003e8000c101904 */
[----:B0-----:R-:W3:Y:S01]  /*34290*/  LD.E R85, desc[UR10][R2.64+0xa8] ;  /* 0x0000a80a02557980 */ /* 0x001ee2000c101900 */
[----:B------:R-:W-:-:S03]  /*342a0*/  FMUL.FTZ R77, R8, R77 ;  /* 0x0000004d084d7220 */ /* 0x000fc60000410000 */
[----:B------:R0:W-:Y:S04]  /*342b0*/  ST.E desc[UR6][R2.64+0x34], R83 ;  /* 0x0000345302007985 */ /* 0x0001e8000c101906 */
[----:B-1----:R-:W3:Y:S04]  /*342c0*/  LD.E R81, desc[UR12][R2.64+0xac] ;  /* 0x0000ac0c02517980 */ /* 0x002ee8000c101900 */
[----:B------:R-:W3:Y:S04]  /*342d0*/  LD.E R84, desc[UR14][R2.64+0xb8] ;  /* 0x0000b80e02547980 */ /* 0x000ee8000c101900 */
[----:B0-----:R-:W3:Y:S04]  /*342e0*/  LD.E R83, desc[UR16][R2.64+0xbc] ;  /* 0x0000bc1002537980 */ /* 0x001ee8000c101900 */
[----:B------:R-:W3:Y:S01]  /*342f0*/  LD.E R82, desc[UR18][R2.64+0xc8] ;  /* 0x0000c81202527980 */ /* 0x000ee2000c101900 */
[----:B------:R-:W-:-:S03]  /*34300*/  FMUL.FTZ R73, R8, R73 ;  /* 0x0000004908497220 */ /* 0x000fc60000410000 */
[----:B------:R0:W-:Y:S04]  /*34310*/  ST.E desc[UR10][R2.64+0x24], R79 ;  /* 0x0000244f02007985 */ /* 0x0001e8000c10190a */
[----:B------:R-:W3:Y:S01]  /*34320*/  LD.E R80, desc[UR20][R2.64+0xcc] ;  /* 0x0000cc1402507980 */ /* 0x000ee2000c101900 */
[----:B------:R-:W-:-:S03]  /*34330*/  FMUL.FTZ R71, R8, R71 ;  /* 0x0000004708477220 */ /* 0x000fc60000410000 */
[----:B------:R1:W-:Y:S04]  /*34340*/  ST.E desc[UR6][R2.64+0x14], R75 ;  /* 0x0000144b02007985 */ /* 0x0003e8000c101906 */
[----:B0-----:R-:W3:Y:S04]  /*34350*/  LD.E R79, desc[UR22][R2.64+0xd8] ;  /* 0x0000d816024f7980 */ /* 0x001ee8000c101900 */
[----:B------:R-:W3:Y:S01]  /*34360*/  LD.E R78, desc[UR24][R2.64+0xdc] ;  /* 0x0000dc18024e7980 */ /* 0x000ee2000c101900 */
[----:B------:R-:W-:-:S03]  /*34370*/  FMUL.FTZ R69, R8, R69 ;  /* 0x0000004508457220 */ /* 0x000fc60000410000 */
[----:B------:R0:W-:Y:S04]  /*34380*/  ST.E desc[UR8][R2.64+0x20], R77 ;  /* 0x0000204d02007985 */ /* 0x0001e8000c101908 */
[----:B-1----:R-:W3:Y:S04]  /*34390*/  LD.E R75, desc[UR10][R2.64+0xe8] ;  /* 0x0000e80a024b7980 */ /* 0x002ee8000c101900 */
[----:B------:R-:W3:Y:S04]  /*343a0*/  LD.E R76, desc[UR14][R2.64+0xf8] ;  /* 0x0000f80e024c7980 */ /* 0x000ee8000c101900 */
[----:B0-----:R-:W3:Y:S01]  /*343b0*/  LD.E R77, desc[UR12][R2.64+0xec] ;  /* 0x0000ec0c024d7980 */ /* 0x001ee2000c101900 */
[----:B------:R-:W-:-:S03]  /*343c0*/  FMUL.FTZ R65, R8, R65 ;  /* 0x0000004108417220 */ /* 0x000fc60000410000 */
[----:B------:R-:W3:Y:S01]  /*343d0*/  LD.E R74, desc[UR16][R2.64+0xfc] ;  /* 0x0000fc10024a7980 */ /* 0x000ee2000c101900 */
[----:B------:R-:W-:-:S03]  /*343e0*/  FMUL.FTZ R67, R8, R67 ;  /* 0x0000004308437220 */ /* 0x000fc60000410000 */
[----:B------:R0:W-:Y:S04]  /*343f0*/  ST.E desc[UR4][R2.64+0x10], R73 ;  /* 0x0000104902007985 */ /* 0x0001e8000c101904 */
[----:B------:R-:W3:Y:S04]  /*34400*/  LD.E R72, desc[UR18][R2.64+0x108] ;  /* 0x0001081202487980 */ /* 0x000ee8000c101900 */
[----:B------:R1:W-:Y:S04]  /*34410*/  ST.E desc[UR6][R2.64+0x4], R71 ;  /* 0x0000044702007985 */ /* 0x0003e8000c101906 */
[----:B0-----:R-:W3:Y:S01]  /*34420*/  LD.E R73, desc[UR20][R2.64+0x10c] ;  /* 0x00010c1402497980 */ /* 0x001ee2000c101900 */
[----:B------:R-:W-:-:S03]  /*34430*/  FMUL.FTZ R63, R8, R63 ;  /* 0x0000003f083f7220 */ /* 0x000fc60000410000 */
[----:B------:R0:W-:Y:S04]  /*34440*/  ST.E desc[UR4][R2.64], R69 ;  /* 0x0000004502007985 */ /* 0x0001e8000c101904 */
[----:B-1----:R-:W3:Y:S04]  /*34450*/  LD.E R71, desc[UR12][R2.64+0x118] ;  /* 0x0001180c02477980 */ /* 0x002ee8000c101900 */
[----:B------:R-:W3:Y:S04]  /*34460*/  LD.E R70, desc[UR22][R2.64+0x128] ;  /* 0x0001281602467980 */ /* 0x000ee8000c101900 */
[----:B0-----:R-:W3:Y:S01]  /*34470*/  LD.E R69, desc[UR14][R2.64+0x11c] ;  /* 0x00011c0e02457980 */ /* 0x001ee2000c101900 */
[----:B------:R-:W-:-:S03]  /*34480*/  FMUL.FTZ R61, R8, R61 ;  /* 0x0000003d083d7220 */ /* 0x000fc60000410000 */
[----:B------:R0:W-:Y:S04]  /*34490*/  ST.E desc[UR8][R2.64+0x74], R65 ;  /* 0x0000744102007985 */ /* 0x0001e8000c101908 */
[----:B------:R-:W3:Y:S04]  /*344a0*/  LD.E R68, desc[UR16][R2.64+0x12c] ;  /* 0x00012c1002447980 */ /* 0x000ee8000c101900 */
[----:B------:R1:W-:Y:S04]  /*344b0*/  ST.E desc[UR10][R2.64+0x80], R67 ;  /* 0x0000804302007985 */ /* 0x0003e8000c10190a */
[----:B0-----:R-:W3:Y:S01]  /*344c0*/  LD.E R65, desc[UR18][R2.64+0x138] ;  /* 0x0001381202417980 */ /* 0x001ee2000c101900 */
[----:B------:R-:W-:-:S03]  /*344d0*/  FMUL.FTZ R59, R8, R59 ;  /* 0x0000003b083b7220 */ /* 0x000fc60000410000 */
[----:B------:R-:W3:Y:S04]  /*344e0*/  LD.E R66, desc[UR24][R2.64+0x148] ;  /* 0x0001481802427980 */ /* 0x000ee8000c101900 */
[----:B-1----:R-:W3:Y:S04]  /*344f0*/  LD.E R67, desc[UR20][R2.64+0x13c] ;  /* 0x00013c1402437980 */ /* 0x002ee8000c101900 */
[----:B------:R0:W-:Y:S04]  /*34500*/  ST.E desc[UR6][R2.64+0x70], R63 ;  /* 0x0000703f02007985 */ /* 0x0001e8000c101906 */
[----:B------:R-:W3:Y:S01]  /*34510*/  LD.E R64, desc[UR6][R2.64+0x14c] ;  /* 0x00014c0602407980 */ /* 0x000ee2000c101900 */
[----:B------:R-:W-:-:S03]  /*34520*/  FMUL.FTZ R57, R8, R57 ;  /* 0x0000003908397220 */ /* 0x000fc60000410000 */
[----:B------:R-:W3:Y:S04]  /*34530*/  LD.E R62, desc[UR12][R2.64+0x15c] ;  /* 0x00015c0c023e7980 */ /* 0x000ee8000c101900 */
[----:B0-----:R-:W3:Y:S04]  /*34540*/  LD.E R63, desc[UR8][R2.64+0x158] ;  /* 0x00015808023f7980 */ /* 0x001ee8000c101900 */
[----:B------:R0:W-:Y:S04]  /*34550*/  ST.E desc[UR4][R2.64+0x64], R61 ;  /* 0x0000643d02007985 */ /* 0x0001e8000c101904 */
[----:B------:R-:W3:Y:S01]  /*34560*/  LD.E R58, desc[UR14][R2.64+0x168] ;  /* 0x0001680e023a7980 */ /* 0x000ee2000c101900 */
[----:B------:R-:W-:-:S03]  /*34570*/  FMUL.FTZ R55, R8, R55 ;  /* 0x0000003708377220 */ /* 0x000fc60000410000 */
[----:B------:R1:W-:Y:S04]  /*34580*/  ST.E desc[UR4][R2.64+0x84], R59 ;  /* 0x0000843b02007985 */ /* 0x0003e8000c101904 */
[----:B0-----:R-:W3:Y:S04]  /*34590*/  LD.E R61, desc[UR16][R2.64+0x16c] ;  /* 0x00016c10023d7980 */ /* 0x001ee8000c101900 */
[----:B------:R-:W3:Y:S01]  /*345a0*/  LD.E R60, desc[UR18][R2.64+0x178] ;  /* 0x00017812023c7980 */ /* 0x000ee2000c101900 */
[----:B------:R-:W-:-:S03]  /*345b0*/  FMUL.FTZ R53, R8, R53 ;  /* 0x0000003508357220 */ /* 0x000fc60000410000 */
[----:B-1----:R-:W3:Y:S04]  /*345c0*/  LD.E R59, desc[UR20][R2.64+0x17c] ;  /* 0x00017c14023b7980 */ /* 0x002ee8000c101900 */
[----:B------:R0:W-:Y:S01]  /*345d0*/  ST.E desc[UR8][R2.64+0xa0], R57 ;  /* 0x0000a03902007985 */ /* 0x0001e2000c101908 */
[----:B------:R-:W-:-:S03]  /*345e0*/  FMUL.FTZ R49, R8, R49 ;  /* 0x0000003108317220 */ /* 0x000fc60000410000 */
[----:B------:R-:W3:Y:S01]  /*345f0*/  LD.E R56, desc[UR24][R2.64+0x18c] ;  /* 0x00018c1802387980 */ /* 0x000ee2000c101900 */
[----:B------:R-:W-:-:S03]  /*34600*/  FMUL.FTZ R47, R8, R47 ;  /* 0x0000002f082f7220 */ /* 0x000fc60000410000 */
[----:B------:R1:W-:Y:S04]  /*34610*/  ST.E desc[UR6][R2.64+0x94], R55 ;  /* 0x0000943702007985 */ /* 0x0003e8000c101906 */
[----:B0-----:R-:W3:Y:S01]  /*34620*/  LD.E R57, desc[UR22][R2.64+0x188] ;  /* 0x0001881602397980 */ /* 0x001ee2000c101900 */
[----:B------:R-:W-:-:S03]  /*34630*/  FMUL.FTZ R48, R8, R51 ;  /* 0x0000003308307220 */ /* 0x000fc60000410000 */
[----:B------:R-:W3:Y:S01]  /*34640*/  LD.E R52, desc[UR26][R2.64+0x198] ;  /* 0x0001981a02347980 */ /* 0x000ee2000c101900 */
[----:B------:R-:W-:-:S03]  /*34650*/  FMUL.FTZ R46, R8, R46 ;  /* 0x0000002e082e7220 */ /* 0x000fc60000410000 */
[----:B-1----:R-:W3:Y:S01]  /*34660*/  LD.E R55, desc[UR12][R2.64+0x19c] ;  /* 0x00019c0c02377980 */ /* 0x002ee2000c101900 */
[----:B------:R-:W-:-:S03]  /*34670*/  FMUL.FTZ R9, R8, R9 ;  /* 0x0000000908097220 */ /* 0x000fc60000410000 */
[----:B------:R0:W-:Y:S04]  /*34680*/  ST.E desc[UR4][R2.64+0x90], R53 ;  /* 0x0000903502007985 */ /* 0x0001e8000c101904 */
[----:B------:R-:W3:Y:S01]  /*34690*/  LD.E R54, desc[UR14][R2.64+0x1a8] ;  /* 0x0001a80e02367980 */ /* 0x000ee2000c101900 */
[----:B------:R-:W-:-:S03]  /*346a0*/  FMUL.FTZ R45, R8, R45 ;  /* 0x0000002d082d7220 */ /* 0x000fc60000410000 */
[----:B------:R-:W3:Y:S04]  /*346b0*/  LD.E R51, desc[UR4][R2.64+0x1b8] ;  /* 0x0001b80402337980 */ /* 0x000ee8000c101900 */
[----:B0-----:R-:W3:Y:S01]  /*346c0*/  LD.E R53, desc[UR16][R2.64+0x1ac] ;  /* 0x0001ac1002357980 */ /* 0x001ee2000c101900 */
[C---:B------:R-:W-:Y:S01]  /*346d0*/  FMUL.FTZ R44, R8.reuse, R44 ;  /* 0x0000002c082c7220 */ /* 0x040fe20000410000 */
[C---:B------:R-:W-:Y:S02]  /*346e0*/  FMUL.FTZ R43, R8.reuse, R43 ;  /* 0x0000002b082b7220 */ /* 0x040fe40000410000 */
[----:B------:R0:W-:Y:S04]  /*346f0*/  ST.E desc[UR8][R2.64+0xb4], R49 ;  /* 0x0000b43102007985 */ /* 0x0001e8000c101908 */
[----:B------:R-:W3:Y:S04]  /*34700*/  LD.E R50, desc[UR6][R2.64+0x1bc] ;  /* 0x0001bc0602327980 */ /* 0x000ee8000c101900 */
[----:B------:R1:W-:Y:S04]  /*34710*/  ST.E desc[UR4][R2.64+0xa4], R47 ;  /* 0x0000a42f02007985 */ /* 0x0003e8000c101904 */
[----:B0-----:R-:W3:Y:S04]  /*34720*/  LD.E R49, desc[UR8][R2.64+0x1c8] ;  /* 0x0001c80802317980 */ /* 0x001ee8000c101900 */
[----:B------:R0:W-:Y:S04]  /*34730*/  ST.E desc[UR6][R2.64+0xb0], R48 ;  /* 0x0000b03002007985 */ /* 0x0001e8000c101906 */
[----:B-1----:R-:W3:Y:S04]  /*34740*/  LD.E R47, desc[UR10][R2.64+0x1cc] ;  /* 0x0001cc0a022f7980 */ /* 0x002ee8000c101900 */
        /* <DEDUP_REMOVED lines=10> */
[----:B-1----:R-:W3:Y:S01]  /*347f0*/  LD.E R43, desc[UR22][R2.64+0x1fc] ;  /* 0x0001fc16022b7980 */ /* 0x002ee2000c101900 */
[C---:B------:R-:W-:Y:S01]  /*34800*/  FMUL.FTZ R138, R8.reuse, R138 ;  /* 0x0000008a088a7220 */ /* 0x040fe20000410000 */
[C---:B------:R-:W-:Y:S01]  /*34810*/  FMUL.FTZ R140, R8.reuse, R140 ;  /* 0x0000008c088c7220 */ /* 0x040fe20000410000 */
[C---:B------:R-:W-:Y:S01]  /*34820*/  FMUL.FTZ R139, R8.reuse, R139 ;  /* 0x0000008b088b7220 */ /* 0x040fe20000410000 */
[C---:B------:R-:W-:Y:S01]  /*34830*/  FMUL.FTZ R137, R8.reuse, R137 ;  /* 0x0000008908897220 */ /* 0x040fe20000410000 */
[C---:B------:R-:W-:Y:S01]  /*34840*/  FMUL.FTZ R136, R8.reuse, R136 ;  /* 0x0000008808887220 */ /* 0x040fe20000410000 */
[----:B------:R-:W-:Y:S01]  /*34850*/  ST.E desc[UR4][R2.64+0xe4], R138 ;  /* 0x0000e48a02007985 */ /* 0x000fe2000c101904 */
[C---:B------:R-:W-:Y:S01]  /*34860*/  FMUL.FTZ R135, R8.reuse, R135 ;  /* 0x0000008708877220 */ /* 0x040fe20000410000 */
[C---:B------:R-:W-:Y:S01]  /*34870*/  FMUL.FTZ R134, R8.reuse, R134 ;  /* 0x0000008608867220 */ /* 0x040fe20000410000 */
[C---:B------:R-:W-:Y:S01]  /*34880*/  FMUL.FTZ R133, R8.reuse, R133 ;  /* 0x0000008508857220 */ /* 0x040fe20000410000 */
        /* <DEDUP_REMOVED lines=33> */
[----:B------:R-:W-:Y:S04]  /*34aa0*/  ST.E desc[UR16][R2.64+0x170], R124 ;  /* 0x0001707c02007985 */ /* 0x000fe8000c101910 */
[----:B------:R-:W-:Y:S04]  /*34ab0*/  ST.E desc[UR6][R2.64+0x174], R122 ;  /* 0x0001747a02007985 */ /* 0x000fe8000c101906 */
[----:B------:R0:W-:Y:S01]  /*34ac0*/  ST.E desc[UR8][R2.64+0x180], R121 ;  /* 0x0001807902007985 */ /* 0x0001e2000c101908 */
[----:B------:R-:W-:-:S03]  /*34ad0*/  FMUL.FTZ R115, R8, R115 ;  /* 0x0000007308737220 */ /* 0x000fc60000410000 */
[----:B------:R-:W-:Y:S04]  /*34ae0*/  ST.E desc[UR4][R2.64+0x184], R120 ;  /* 0x0001847802007985 */ /* 0x000fe8000c101904 */
[----:B------:R-:W-:Y:S04]  /*34af0*/  ST.E desc[UR10][R2.64+0x190], R116 ;  /* 0x0001907402007985 */ /* 0x000fe8000c10190a */
[----:B------:R1:W-:Y:S01]  /*34b00*/  ST.E desc[UR12][R2.64+0x194], R119 ;  /* 0x0001947702007985 */ /* 0x0003e2000c10190c */
[----:B------:R-:W-:-:S03]  /*34b10*/  FMUL.FTZ R113, R8, R113 ;  /* 0x0000007108717220 */ /* 0x000fc60000410000 */
[----:B------:R-:W-:Y:S01]  /*34b20*/  ST.E desc[UR14][R2.64+0x1a0], R118 ;  /* 0x0001a07602007985 */ /* 0x000fe2000c10190e */
[----:B0-----:R-:W-:-:S03]  /*34b30*/  FMUL.FTZ R121, R8, R112 ;  /* 0x0000007008797220 */ /* 0x001fc60000410000 */
[----:B------:R0:W-:Y:S01]  /*34b40*/  ST.E desc[UR16][R2.64+0x1a4], R117 ;  /* 0x0001a47502007985 */ /* 0x0001e2000c101910 */
[----:B-1----:R-:W-:-:S03]  /*34b50*/  FMUL.FTZ R119, R8, R114 ;  /* 0x0000007208777220 */ /* 0x002fc60000410000 */
[----:B------:R1:W-:Y:S01]  /*34b60*/  ST.E desc[UR6][R2.64+0x1b0], R115 ;  /* 0x0001b07302007985 */ /* 0x0003e2000c101906 */
[C---:B------:R-:W-:Y:S01]  /*34b70*/  FMUL.FTZ R111, R8.reuse, R111 ;  /* 0x0000006f086f7220 */ /* 0x040fe20000410000 */
[C---:B------:R-:W-:Y:S01]  /*34b80*/  FMUL.FTZ R109, R8.reuse, R109 ;  /* 0x0000006d086d7220 */ /* 0x040fe20000410000 */
[C---:B0-----:R-:W-:Y:S01]  /*34b90*/  FMUL.FTZ R117, R8.reuse, R110 ;  /* 0x0000006e08757220 */ /* 0x041fe20000410000 */
[----:B------:R-:W-:Y:S01]  /*34ba0*/  ST.E desc[UR4][R2.64+0x1b4], R119 ;  /* 0x0001b47702007985 */ /* 0x000fe2000c101904 */
[----:B------:R-:W-:-:S03]  /*34bb0*/  FMUL.FTZ R107, R8, R107 ;  /* 0x0000006b086b7220 */ /* 0x000fc60000410000 */
[----:B------:R-:W-:Y:S01]  /*34bc0*/  ST.E desc[UR8][R2.64+0x1c0], R117 ;  /* 0x0001c07502007985 */ /* 0x000fe2000c101908 */
[----:B-1----:R-:W-:-:S03]  /*34bd0*/  FMUL.FTZ R115, R8, R108 ;  /* 0x0000006c08737220 */ /* 0x002fc60000410000 */
[----:B------:R0:W-:Y:S01]  /*34be0*/  ST.E desc[UR10][R2.64+0x1c4], R113 ;  /* 0x0001c47102007985 */ /* 0x0001e2000c10190a */
[----:B------:R-:W-:-:S03]  /*34bf0*/  FMUL.FTZ R105, R7, R105 ;  /* 0x0000006907697220 */ /* 0x000fc60000410000 */
[----:B------:R-:W-:Y:S04]  /*34c00*/  ST.E desc[UR12][R2.64+0x1d0], R121 ;  /* 0x0001d07902007985 */ /* 0x000fe8000c10190c */
[----:B------:R1:W-:Y:S01]  /*34c10*/  ST.E desc[UR14][R2.64+0x1d4], R111 ;  /* 0x0001d46f02007985 */ /* 0x0003e2000c10190e */
[----:B0-----:R-:W-:-:S03]  /*34c20*/  FMUL.FTZ R113, R8, R104 ;  /* 0x0000006808717220 */ /* 0x001fc60000410000 */
[----:B------:R0:W-:Y:S01]  /*34c30*/  ST.E desc[UR6][R2.64+0x1e0], R109 ;  /* 0x0001e06d02007985 */ /* 0x0001e2000c101906 */
[----:B------:R-:W-:-:S03]  /*34c40*/  FMUL.FTZ R103, R7, R103 ;  /* 0x0000006707677220 */ /* 0x000fc60000410000 */
[----:B------:R-:W-:Y:S01]  /*34c50*/  ST.E desc[UR16][R2.64+0x1e4], R115 ;  /* 0x0001e47302007985 */ /* 0x000fe2000c101910 */
[----:B-1----:R-:W-:-:S03]  /*34c60*/  FMUL.FTZ R111, R7, R106 ;  /* 0x0000006a076f7220 */ /* 0x002fc60000410000 */
[----:B------:R1:W-:Y:S01]  /*34c70*/  ST.E desc[UR4][R2.64+0x1f0], R107 ;  /* 0x0001f06b02007985 */ /* 0x0003e2000c101904 */
[----:B------:R-:W-:-:S03]  /*34c80*/  FMUL.FTZ R101, R7, R101 ;  /* 0x0000006507657220 */ /* 0x000fc60000410000 */
[----:B------:R-:W-:Y:S01]  /*34c90*/  ST.E desc[UR8][R2.64+0x1f4], R113 ;  /* 0x0001f47102007985 */ /* 0x000fe2000c101908 */
[----:B0-----:R-:W-:-:S03]  /*34ca0*/  FMUL.FTZ R109, R7, R102 ;  /* 0x00000066076d7220 */ /* 0x001fc60000410000 */
[----:B------:R-:W-:Y:S01]  /*34cb0*/  ST.E desc[UR10][R2.64+0x8], R111 ;  /* 0x0000086f02007985 */ /* 0x000fe2000c10190a */
[----:B------:R-:W-:-:S03]  /*34cc0*/  FMUL.FTZ R99, R7, R99 ;  /* 0x0000006307637220 */ /* 0x000fc60000410000 */
[----:B------:R0:W-:Y:S01]  /*34cd0*/  ST.E desc[UR12][R2.64+0xc], R105 ;  /* 0x00000c6902007985 */ /* 0x0001e2000c10190c */
[C---:B-1----:R-:W-:Y:S01]  /*34ce0*/  FMUL.FTZ R107, R7.reuse, R98 ;  /* 0x00000062076b7220 */ /* 0x042fe20000410000 */
[C---:B------:R-:W-:Y:S02]  /*34cf0*/  FMUL.FTZ R97, R7.reuse, R97 ;  /* 0x0000006107617220 */ /* 0x040fe40000410000 */
[----:B------:R1:W-:Y:S01]  /*34d00*/  ST.E desc[UR6][R2.64+0x18], R103 ;  /* 0x0000186702007985 */ /* 0x0003e2000c101906 */
[----:B--2---:R-:W-:-:S03]  /*34d10*/  FMUL.FTZ R95, R7, R95 ;  /* 0x0000005f075f7220 */ /* 0x004fc60000410000 */
[----:B------:R2:W-:Y:S01]  /*34d20*/  ST.E desc[UR14][R2.64+0x1c], R101 ;  /* 0x00001c6502007985 */ /* 0x0005e2000c10190e */
[----:B0-----:R-:W-:-:S03]  /*34d30*/  FMUL.FTZ R105, R7, R100 ;  /* 0x0000006407697220 */ /* 0x001fc60000410000 */
[----:B------:R-:W-:Y:S01]  /*34d40*/  ST.E desc[UR16][R2.64+0x28], R109 ;  /* 0x0000286d02007985 */ /* 0x000fe2000c101910 */
[----:B-1----:R-:W-:-:S03]  /*34d50*/  FMUL.FTZ R103, R7, R96 ;  /* 0x0000006007677220 */ /* 0x002fc60000410000 */
[----:B------:R-:W-:Y:S01]  /*34d60*/  ST.E desc[UR4][R2.64+0x2c], R105 ;  /* 0x00002c6902007985 */ /* 0x000fe2000c101904 */
[----:B--2---:R-:W-:-:S03]  /*34d70*/  FMUL.FTZ R101, R7, R94 ;  /* 0x0000005e07657220 */ /* 0x004fc60000410000 */
[----:B------:R-:W-:Y:S01]  /*34d80*/  ST.E desc[UR8][R2.64+0x38], R107 ;  /* 0x0000386b02007985 */ /* 0x000fe2000c101908 */
[----:B----4-:R-:W-:-:S03]  /*34d90*/  FMUL.FTZ R93, R7, R93 ;  /* 0x0000005d075d7220 */ /* 0x010fc60000410000 */
[----:B------:R0:W-:Y:S01]  /*34da0*/  ST.E desc[UR10][R2.64+0x3c], R99 ;  /* 0x00003c6302007985 */ /* 0x0001e2000c10190a */
[----:B---3--:R-:W-:-:S03]  /*34db0*/  FMUL.FTZ R91, R7, R91 ;  /* 0x0000005b075b7220 */ /* 0x008fc60000410000 */
[----:B------:R1:W-:Y:S01]  /*34dc0*/  ST.E desc[UR6][R2.64+0x48], R97 ;  /* 0x0000486102007985 */ /* 0x0003e2000c101906 */
[----:B------:R-:W-:-:S03]  /*34dd0*/  FMUL.FTZ R87, R7, R87 ;  /* 0x0000005707577220 */ /* 0x000fc60000410000 */
[----:B------:R-:W-:Y:S01]  /*34de0*/  ST.E desc[UR12][R2.64+0x4c], R101 ;  /* 0x00004c6502007985 */ /* 0x000fe2000c10190c */
[----:B0-----:R-:W-:-:S03]  /*34df0*/  FMUL.FTZ R99, R7, R92 ;  /* 0x0000005c07637220 */ /* 0x001fc60000410000 */
[----:B------:R-:W-:Y:S01]  /*34e00*/  ST.E desc[UR14][R2.64+0x58], R103 ;  /* 0x0000586702007985 */ /* 0x000fe2000c10190e */
[----:B------:R-:W-:-:S03]  /*34e10*/  FMUL.FTZ R89, R7, R89 ;  /* 0x0000005907597220 */ /* 0x000fc60000410000 */
[----:B------:R0:W-:Y:S01]  /*34e20*/  ST.E desc[UR16][R2.64+0x5c], R95 ;  /* 0x00005c5f02007985 */ /* 0x0001e2000c101910 */
[----:B-1----:R-:W-:-:S03]  /*34e30*/  FMUL.FTZ R97, R7, R88 ;  /* 0x0000005807617220 */ /* 0x002fc60000410000 */
[----:B------:R1:W-:Y:S01]  /*34e40*/  ST.E desc[UR4][R2.64+0x68], R93 ;  /* 0x0000685d02007985 */ /* 0x0003e2000c101904 */
[----:B------:R-:W-:-:S03]  /*34e50*/  FMUL.FTZ R85, R7, R85 ;  /* 0x0000005507557220 */ /* 0x000fc60000410000 */
[----:B------:R-:W-:Y:S01]  /*34e60*/  ST.E desc[UR8][R2.64+0x6c], R99 ;  /* 0x00006c6302007985 */ /* 0x000fe2000c101908 */
[----:B0-----:R-:W-:-:S03]  /*34e70*/  FMUL.FTZ R95, R7, R90 ;  /* 0x0000005a075f7220 */ /* 0x001fc60000410000 */
[----:B------:R0:W-:Y:S01]  /*34e80*/  ST.E desc[UR6][R2.64+0x78], R91 ;  /* 0x0000785b02007985 */ /* 0x0001e2000c101906 */
[C---:B------:R-:W-:Y:S01]  /*34e90*/  FMUL.FTZ R81, R7.reuse, R81 ;  /* 0x0000005107517220 */ /* 0x040fe20000410000 */
[C---:B-1----:R-:W-:Y:S02]  /*34ea0*/  FMUL.FTZ R93, R7.reuse, R86 ;  /* 0x00000056075d7220 */ /* 0x042fe40000410000 */
[----:B------:R1:W-:Y:S01]  /*34eb0*/  ST.E desc[UR10][R2.64+0x7c], R87 ;  /* 0x00007c5702007985 */ /* 0x0003e2000c10190a */
[----:B------:R-:W-:-:S03]  /*34ec0*/  FMUL.FTZ R83, R7, R83 ;  /* 0x0000005307537220 */ /* 0x000fc60000410000 */
[----:B------:R-:W-:Y:S04]  /*34ed0*/  ST.E desc[UR12][R2.64+0x88], R95 ;  /* 0x0000885f02007985 */ /* 0x000fe8000c10190c */
[----:B------:R2:W-:Y:S01]  /*34ee0*/  ST.E desc[UR14][R2.64+0x8c], R89 ;  /* 0x00008c5902007985 */ /* 0x0005e2000c10190e */
[C---:B0-----:R-:W-:Y:S01]  /*34ef0*/  FMUL.FTZ R91, R7.reuse, R80 ;  /* 0x00000050075b7220 */ /* 0x041fe20000410000 */
[C---:B-1----:R-:W-:Y:S02]  /*34f00*/  FMUL.FTZ R87, R7.reuse, R84 ;  /* 0x0000005407577220 */ /* 0x042fe40000410000 */
[----:B------:R-:W-:Y:S01]  /*34f10*/  ST.E desc[UR16][R2.64+0x98], R97 ;  /* 0x0000986102007985 */ /* 0x000fe2000c101910 */
[----:B------:R-:W-:-:S03]  /*34f20*/  FMUL.FTZ R79, R7, R79 ;  /* 0x0000004f074f7220 */ /* 0x000fc60000410000 */
[----:B------:R-:W-:Y:S01]  /*34f30*/  ST.E desc[UR4][R2.64+0x9c], R93 ;  /* 0x00009c5d02007985 */ /* 0x000fe2000c101904 */
[----:B--2---:R-:W-:-:S03]  /*34f40*/  FMUL.FTZ R89, R7, R82 ;  /* 0x0000005207597220 */ /* 0x004fc60000410000 */
[----:B------:R-:W-:Y:S01]  /*34f50*/  ST.E desc[UR6][R2.64+0xa8], R85 ;  /* 0x0000a85502007985 */ /* 0x000fe2000c101906 */
[----:B------:R-:W-:-:S03]  /*34f60*/  FMUL.FTZ R75, R7, R75 ;  /* 0x0000004b074b7220 */ /* 0x000fc60000410000 */
[----:B------:R0:W-:Y:S01]  /*34f70*/  ST.E desc[UR8][R2.64+0xac], R81 ;  /* 0x0000ac5102007985 */ /* 0x0001e2000c101908 */
[----:B------:R-:W-:-:S03]  /*34f80*/  FMUL.FTZ R77, R7, R77 ;  /* 0x0000004d074d7220 */ /* 0x000fc60000410000 */
[----:B------:R-:W-:Y:S04]  /*34f90*/  ST.E desc[UR10][R2.64+0xb8], R87 ;  /* 0x0000b85702007985 */ /* 0x000fe8000c10190a */
[----:B------:R1:W-:Y:S01]  /*34fa0*/  ST.E desc[UR12][R2.64+0xbc], R83 ;  /* 0x0000bc5302007985 */ /* 0x0003e2000c10190c */
[----:B0-----:R-:W-:-:S03]  /*34fb0*/  FMUL.FTZ R81, R7, R78 ;  /* 0x0000004e07517220 */ /* 0x001fc60000410000 */
[----:B------:R-:W-:Y:S01]  /*34fc0*/  ST.E desc[UR14][R2.64+0xc8], R89 ;  /* 0x0000c85902007985 */ /* 0x000fe2000c10190e */
[----:B------:R-:W-:-:S03]  /*34fd0*/  FMUL.FTZ R85, R7, R72 ;  /* 0x0000004807557220 */ /* 0x000fc60000410000 */
[----:B------:R-:W-:Y:S01]  /*34fe0*/  ST.E desc[UR4][R2.64+0xcc], R91 ;  /* 0x0000cc5b02007985 */ /* 0x000fe2000c101904 */
[----:B-1----:R-:W-:-:S03]  /*34ff0*/  FMUL.FTZ R83, R7, R76 ;  /* 0x0000004c07537220 */ /* 0x002fc60000410000 */
[----:B------:R0:W-:Y:S01]  /*35000*/  ST.E desc[UR16][R2.64+0xd8], R79 ;  /* 0x0000d84f02007985 */ /* 0x0001e2000c101910 */
[----:B------:R-:W-:-:S03]  /*35010*/  FMUL.FTZ R73, R7, R73 ;  /* 0x0000004907497220 */ /* 0x000fc60000410000 */
[----:B------:R-:W-:Y:S01]  /*35020*/  ST.E desc[UR6][R2.64+0xdc], R81 ;  /* 0x0000dc5102007985 */ /* 0x000fe2000c101906 */
[----:B------:R-:W-:-:S03]  /*35030*/  FMUL.FTZ R71, R7, R71 ;  /* 0x0000004707477220 */ /* 0x000fc60000410000 */
[----:B------:R1:W-:Y:S01]  /*35040*/  ST.E desc[UR8][R2.64+0xe8], R75 ;  /* 0x0000e84b02007985 */ /* 0x0003e2000c101908 */
[----:B0-----:R-:W-:-:S03]  /*35050*/  FMUL.FTZ R79, R7, R74 ;  /* 0x0000004a074f7220 */ /* 0x001fc60000410000 */
[----:B------:R0:W-:Y:S01]  /*35060*/  ST.E desc[UR10][R2.64+0xec], R77 ;  /* 0x0000ec4d02007985 */ /* 0x0001e2000c10190a */
[----:B------:R-:W-:-:S03]  /*35070*/  FMUL.FTZ R69, R7, R69 ;  /* 0x0000004507457220 */ /* 0x000fc60000410000 */
[----:B------:R-:W-:Y:S04]  /*35080*/  ST.E desc[UR12][R2.64+0xf8], R83 ;  /* 0x0000f85302007985 */ /* 0x000fe8000c10190c */
[----:B------:R-:W-:Y:S01]  /*35090*/  ST.E desc[UR4][R2.64+0xfc], R79 ;  /* 0x0000fc4f02007985 */ /* 0x000fe2000c101904 */
[----:B-1----:R-:W-:-:S03]  /*350a0*/  FMUL.FTZ R75, R7, R70 ;  /* 0x00000046074b7220 */ /* 0x002fc60000410000 */
[----:B------:R-:W-:Y:S01]  /*350b0*/  ST.E desc[UR14][R2.64+0x108], R85 ;  /* 0x0001085502007985 */ /* 0x000fe2000c10190e */
[----:B------:R-:W-:-:S03]  /*350c0*/  FMUL.FTZ R65, R7, R65 ;  /* 0x0000004107417220 */ /* 0x000fc60000410000 */
[----:B------:R1:W-:Y:S01]  /*350d0*/  ST.E desc[UR16][R2.64+0x10c], R73 ;  /* 0x00010c4902007985 */ /* 0x0003e2000c101910 */
[C---:B------:R-:W-:Y:S01]  /*350e0*/  FMUL.FTZ R67, R7.reuse, R67 ;  /* 0x0000004307437220 */ /* 0x040fe20000410000 */
[C---:B0-----:R-:W-:Y:S02]  /*350f0*/  FMUL.FTZ R77, R7.reuse, R66 ;  /* 0x00000042074d7220 */ /* 0x041fe40000410000 */
[----:B------:R-:W-:Y:S01]  /*35100*/  ST.E desc[UR6][R2.64+0x118], R71 ;  /* 0x0001184702007985 */ /* 0x000fe2000c101906 */
[----:B------:R-:W-:-:S03]  /*35110*/  FMUL.FTZ R63, R7, R63 ;  /* 0x0000003f073f7220 */ /* 0x000fc60000410000 */
[----:B------:R0:W-:Y:S01]  /*35120*/  ST.E desc[UR8][R2.64+0x11c], R69 ;  /* 0x00011c4502007985 */ /* 0x0001e2000c101908 */
[----:B-1----:R-:W-:-:S03]  /*35130*/  FMUL.FTZ R73, R7, R68 ;  /* 0x0000004407497220 */ /* 0x002fc60000410000 */
[----:B------:R-:W-:Y:S04]  /*35140*/  ST.E desc[UR10][R2.64+0x128], R75 ;  /* 0x0001284b02007985 */ /* 0x000fe8000c10190a */
[----:B------:R-:W-:Y:S01]  /*35150*/  ST.E desc[UR4][R2.64+0x12c], R73 ;  /* 0x00012c4902007985 */ /* 0x000fe2000c101904 */
[----:B0-----:R-:W-:-:S03]  /*35160*/  FMUL.FTZ R69, R7, R64 ;  /* 0x0000004007457220 */ /* 0x001fc60000410000 */
[----:B------:R0:W-:Y:S01]  /*35170*/  ST.E desc[UR12][R2.64+0x138], R65 ;  /* 0x0001384102007985 */ /* 0x0001e2000c10190c */
[----:B------:R-:W-:-:S03]  /*35180*/  FMUL.FTZ R61, R7, R61 ;  /* 0x0000003d073d7220 */ /* 0x000fc60000410000 */
[----:B------:R1:W-:Y:S01]  /*35190*/  ST.E desc[UR14][R2.64+0x13c], R67 ;  /* 0x00013c4302007985 */ /* 0x0003e2000c10190e */
[C---:B------:R-:W-:Y:S01]  /*351a0*/  FMUL.FTZ R71, R7.reuse, R60 ;  /* 0x0000003c07477220 */ /* 0x040fe20000410000 */
[C---:B------:R-:W-:Y:S02]  /*351b0*/  FMUL.FTZ R59, R7.reuse, R59 ;  /* 0x0000003b073b7220 */ /* 0x040fe40000410000 */
[----:B------:R-:W-:Y:S01]  /*351c0*/  ST.E desc[UR16][R2.64+0x148], R77 ;  /* 0x0001484d02007985 */ /* 0x000fe2000c101910 */
[----:B0-----:R-:W-:-:S03]  /*351d0*/  FMUL.FTZ R65, R7, R62 ;  /* 0x0000003e07417220 */ /* 0x001fc60000410000 */
[----:B------:R-:W-:Y:S01]  /*351e0*/  ST.E desc[UR6][R2.64+0x14c], R69 ;  /* 0x00014c4502007985 */ /* 0x000fe2000c101906 */
[----:B-1----:R-:W-:-:S03]  /*351f0*/  FMUL.FTZ R67, R7, R58 ;  /* 0x0000003a07437220 */ /* 0x002fc60000410000 */
        /* <DEDUP_REMOVED lines=17> */
[C---:B-1----:R-:W-:Y:S01]  /*35310*/  FMUL.FTZ R57, R7.reuse, R50 ;  /* 0x0000003207397220 */ /* 0x042fe20000410000 */
[C---:B------:R-:W-:Y:S02]  /*35320*/  FMUL.FTZ R47, R7.reuse, R47 ;  /* 0x0000002f072f7220 */ /* 0x040fe40000410000 */
[----:B------:R0:W-:Y:S04]  /*35330*/  ST.E desc[UR10][R2.64+0x19c], R55 ;  /* 0x00019c3702007985 */ /* 0x0001e8000c10190a */
[----:B------:R-:W-:Y:S04]  /*35340*/  ST.E desc[UR12][R2.64+0x1a8], R63 ;  /* 0x0001a83f02007985 */ /* 0x000fe8000c10190c */
[----:B------:R1:W-:Y:S01]  /*35350*/  ST.E desc[UR14][R2.64+0x1ac], R53 ;  /* 0x0001ac3502007985 */ /* 0x0003e2000c10190e */
[----:B------:R-:W-:-:S03]  /*35360*/  FMUL.FTZ R45, R7, R45 ;  /* 0x0000002d072d7220 */ /* 0x000fc60000410000 */
[----:B------:R2:W-:Y:S01]  /*35370*/  ST.E desc[UR6][R2.64+0x1b8], R51 ;  /* 0x0001b83302007985 */ /* 0x0005e2000c101906 */
[----:B0-----:R-:W-:-:S03]  /*35380*/  FMUL.FTZ R55, R7, R9 ;  /* 0x0000000907377220 */ /* 0x001fc60000410000 */
[----:B------:R0:W-:Y:S01]  /*35390*/  ST.E desc[UR16][R2.64+0x1bc], R57 ;  /* 0x0001bc3902007985 */ /* 0x0001e2000c101910 */
[----:B-1----:R-:W-:-:S03]  /*353a0*/  FMUL.FTZ R53, R7, R48 ;  /* 0x0000003007357220 */ /* 0x002fc60000410000 */
[----:B------:R-:W-:Y:S01]  /*353b0*/  ST.E desc[UR4][R2.64+0x1c8], R49 ;  /* 0x0001c83102007985 */ /* 0x000fe2000c101904 */
[----:B--2---:R-:W-:-:S03]  /*353c0*/  FMUL.FTZ R51, R7, R46 ;  /* 0x0000002e07337220 */ /* 0x004fc60000410000 */
[----:B------:R-:W-:Y:S01]  /*353d0*/  ST.E desc[UR8][R2.64+0x1cc], R47 ;  /* 0x0001cc2f02007985 */ /* 0x000fe2000c101908 */
[C---:B------:R-:W-:Y:S01]  /*353e0*/  FMUL.FTZ R43, R7.reuse, R43 ;  /* 0x0000002b072b7220 */ /* 0x040fe20000410000 */
[----:B0-----:R-:W-:Y:S02]  /*353f0*/  FMUL.FTZ R57, R7, R44 ;  /* 0x0000002c07397220 */ /* 0x001fe40000410000 */
[----:B------:R-:W-:Y:S04]  /*35400*/  ST.E desc[UR10][R2.64+0x1d8], R53 ;  /* 0x0001d83502007985 */ /* 0x000fe8000c10190a */
[----:B------:R-:W-:Y:S04]  /*35410*/  ST.E desc[UR6][R2.64+0x1dc], R51 ;  /* 0x0001dc3302007985 */ /* 0x000fe8000c101906 */
[----:B------:R-:W-:Y:S04]  /*35420*/  ST.E desc[UR12][R2.64+0x1e8], R55 ;  /* 0x0001e83702007985 */ /* 0x000fe8000c10190c */
[----:B------:R-:W-:Y:S04]  /*35430*/  ST.E desc[UR14][R2.64+0x1ec], R45 ;  /* 0x0001ec2d02007985 */ /* 0x000fe8000c10190e */
[----:B------:R-:W-:Y:S04]  /*35440*/  ST.E desc[UR16][R2.64+0x1f8], R57 ;  /* 0x0001f83902007985 */ /* 0x000fe8000c101910 */
[----:B------:R0:W-:Y:S01]  /*35450*/  ST.E desc[UR18][R2.64+0x1fc], R43 ;  /* 0x0001fc2b02007985 */ /* 0x0001e2000c101912 */
[----:B------:R-:W-:-:S03]  /*35460*/  LEA.HI R44, R6, 0x8, RZ, 0x19 ;  /* 0x00000008062c7811 */ /* 0x000fc600078fc8ff */
[----:B------:R-:W2:Y:S02]  /*35470*/  LDL.64 R8, [R0] ;  /* 0x0000000000087983 */ /* 0x000ea40000100a00 */
[----:B------:R1:W-:Y:S06]  /*35480*/  BAR.SYNC.DEFER_BLOCKING R44, 0x100 ;  /* 0x0004002c0000751d */ /* 0x0003ec0000010000 */
[----:B0-----:R-:W3:Y:S01]  /*35490*/  LDL.64 R2, [R0+0x80] ;  /* 0x0000800000027983 */ /* 0x001ee20000100a00 */
[C---:B------:R-:W-:Y:S02]  /*354a0*/  R2UR UR28, R4.reuse ;  /* 0x00000000041c72ca */ /* 0x040fe400000e0000 */
[----:B------:R-:W-:Y:S01]  /*354b0*/  R2UR UR29, R5 ;  /* 0x00000000051d72ca */ /* 0x000fe200000e0000 */
[----:B------:R-:W4:Y:S04]  /*354c0*/  LDL.64 R6, [R0+0x98] ;  /* 0x0000980000067983 */ /* 0x000f280000100a00 */
[----:B--2---:R-:W2:Y:S04]  /*354d0*/  LD.E R43, desc[UR6][R8.64] ;  /* 0x00000006082b7980 */ /* 0x004ea8000c101900 */
[----:B------:R-:W2:Y:S04]  /*354e0*/  LDL.64 R8, [R0+0x88] ;  /* 0x0000880000087983 */ /* 0x000ea80000100a00 */
[----:B---3--:R-:W3:Y:S04]  /*354f0*/  LD.E R47, desc[UR4][R2.64] ;  /* 0x00000004022f7980 */ /* 0x008ee8000c101900 */
        /* <DEDUP_REMOVED lines=64> */
[----:B----4-:R-:W4:Y:S04]  /*35900*/  LD.E.64 R6, desc[UR4][R6.64] ;  /* 0x0000000406067980 */ /* 0x010f28000c101b00 */
[----:B---3--:R-:W-:Y:S04]  /*35910*/  ST.E desc[UR8][R2.64], R47 ;  /* 0x0000002f02007985 */ /* 0x008fe8000c101908 */
[----:B--2---:R0:W-:Y:S04]  /*35920*/  ST.E desc[UR4][R2.64+0x4], R45 ;  /* 0x0000042d02007985 */ /* 0x0041e8000c101904 */
        /* <DEDUP_REMOVED lines=63> */
[----:B0-----:R-:W3:Y:S04]  /*35d20*/  LD.E R45, desc[UR28][R2.64+0x104] ;  /* 0x0001041c022d7980 */ /* 0x001ee8000c101900 */
[----:B---3--:R0:W-:Y:S04]  /*35d30*/  ST.E desc[UR4][R2.64+0x104], R45 ;  /* 0x0001042d02007985 */ /* 0x0081e8000c101904 */
[----:B------:R-:W3:Y:S04]  /*35d40*/  LD.E R47, desc[UR6][R2.64+0x108] ;  /* 0x00010806022f7980 */ /* 0x000ee8000c101900 */
[----:B-1----:R-:W4:Y:S04]  /*35d50*/  LD.E R49, desc[UR8][R2.64+0x10c] ;  /* 0x00010c0802317980 */ /* 0x002f28000c101900 */
        /* <DEDUP_REMOVED lines=8> */
[----:B0-----:R-:W2:Y:S04]  /*35de0*/  LD.E R45, desc[UR26][R2.64+0x130] ;  /* 0x0001301a022d7980 */ /* 0x001ea8000c101900 */
        /* <DEDUP_REMOVED lines=113> */
[----:B0-----:R-:W4:Y:S01]  /*36500*/  LD.E R45, desc[UR28][R8.64] ;  /* 0x0000001c082d7980 */ /* 0x001f22000c101900 */
        /* <DEDUP_REMOVED lines=20> */
[----:B------:R-:W-:Y:S02]  /*36650*/  R2UR UR48, R4 ;  /* 0x00000000043072ca */ /* 0x000fe400000e0000 */
[----:B------:R-:W-:Y:S01]  /*36660*/  R2UR UR49, R5 ;  /* 0x00000000053172ca */ /* 0x000fe200000e0000 */
[----:B------:R-:W-:Y:S01]  /*36670*/  IMAD R6, R43, 0xc00, R6 ;  /* 0x00000c002b067824 */ /* 0x000fe200078e0206 */
[----:B------:R-:W-:Y:S01]  /*36680*/  F2FP.BF16.F32.PACK_AB R172, R42, R172 ;  /* 0x000000ac2aac723e */ /* 0x000fe200000010ff */
[----:B------:R-:W4:Y:S01]  /*36690*/  LD.E R43, desc[UR34][R2.64+0x4c] ;  /* 0x00004c22022b7980 */ /* 0x000f22000c101900 */
[----:B------:R-:W-:Y:S02]  /*366a0*/  F2FP.BF16.F32.PACK_AB R174, R174, R41 ;  /* 0x00000029aeae723e */ /* 0x000fe400000010ff */
[----:B------:R-:W-:Y:S01]  /*366b0*/  F2FP.BF16.F32.PACK_AB R152, R152, R40 ;  /* 0x000000289898723e */ /* 0x000fe200000010ff */
        /* <DEDUP_REMOVED lines=199> */
[----:B------:R-:W-:Y:S02]  /*37330*/  R2UR UR4, R4 ;  /* 0x00000000040472ca */ /* 0x000fe400000e0000 */
[----:B------:R-:W-:-:S13]  /*37340*/  R2UR UR5, R5 ;  /* 0x00000000050572ca */ /* 0x000fda00000e0000 */
        /* <DEDUP_REMOVED lines=720> */
[----:B------:R-:W-:Y:S01]  /*3a050*/  F2FP.BF16.F32.PACK_AB R167, R167, R15 ;  /* 0x0000000fa7a7723e */ /* 0x000fe200000010ff */
[----:B------:R-:W-:Y:S01]  /*3a060*/  IMAD.MOV.U32 R15, RZ, RZ, R7 ;  /* 0x000000ffff0f7224 */ /* 0x000fe200078e0007 */
[----:B------:R-:W-:Y:S01]  /*3a070*/  F2FP.BF16.F32.PACK_AB R169, R169, R14 ;  /* 0x0000000ea9a9723e */ /* 0x000fe200000010ff */
[----:B------:R-:W-:-:S03]  /*3a080*/  VIADD R14, R6, 0x80 ;  /* 0x00000080060e7836 */ /* 0x000fc60000000000 */
[----:B------:R-:W-:Y:S02]  /*3a090*/  R2UR UR7, R15 ;  /* 0x000000000f0772ca */ /* 0x000fe400000e0000 */
[----:B------:R-:W-:Y:S02]  /*3a0a0*/  R2UR UR6, R14 ;  /* 0x000000000e0672ca */ /* 0x000fe400000e0000 */
        /* <DEDUP_REMOVED lines=3549> */
[----:B---3--:R-:W3:Y:S01]  /*47e80*/  LD.E R31, desc[UR22][R2.64+0x1c] ;  /* 0x00001c16021f7980 */ /* 0x008ee2000c101900 */
[C---:B------:R-:W-:Y:S02]  /*47e90*/  R2UR UR20, R4.reuse ;  /* 0x00000000041472ca */ /* 0x040fe400000e0000 */
[C---:B------:R-:W-:Y:S01]  /*47ea0*/  R2UR UR21, R5.reuse ;  /* 0x00000000051572ca */ /* 0x040fe200000e0000 */
[----:B----4-:R-:W4:Y:S01]  /*47eb0*/  LD.E R33, desc[UR24][R2.64+0x20] ;  /* 0x0000201802217980 */ /* 0x010f22000c101900 */
        /* <DEDUP_REMOVED lines=375> */
[----:B--2---:R-:W-:Y:S01]  /*49630*/  ST.E desc[UR16][R2.64+0x18], R29 ;  /* 0x0000181d02007985 */ /* 0x004fe2000c101910 */
[C---:B------:R-:W-:Y:S02]  /*49640*/  R2UR UR16, R4.reuse ;  /* 0x00000000041072ca */ /* 0x040fe400000e0000 */
[----:B------:R-:W-:Y:S01]  /*49650*/  R2UR UR17, R5 ;  /* 0x00000000051172ca */ /* 0x000fe200000e0000 */
[----:B---3--:R-:W-:Y:S01]  /*49660*/  ST.E desc[UR18][R2.64+0x1c], R31 ;  /* 0x00001c1f02007985 */ /* 0x008fe2000c101912 */
[----:B------:R-:W-:-:S02]  /*49670*/  R2UR UR18, R4 ;  /* 0x00000000041272ca */ /* 0x000fc400000e0000 */
[C---:B------:R-:W-:Y:S01]  /*49680*/  R2UR UR19, R5.reuse ;  /* 0x00000000051372ca */ /* 0x040fe200000e0000 */
[----:B----4-:R-:W-:Y:S01]  /*49690*/  ST.E desc[UR20][R2.64+0x20], R33 ;  /* 0x0000202102007985 */ /* 0x010fe2000c101914 */
[C---:B------:R-:W-:Y:S02]  /*496a0*/  R2UR UR20, R4.reuse ;  /* 0x00000000041472ca */ /* 0x040fe400000e0000 */
[C---:B------:R-:W-:Y:S01]  /*496b0*/  R2UR UR21, R5.reuse ;  /* 0x00000000051572ca */ /* 0x040fe200000e0000 */
[----:B------:R-:W-:Y:S01]  /*496c0*/  ST.E desc[UR22][R2.64+0x24], R35 ;  /* 0x0000242302007985 */ /* 0x000fe2000c101916 */
[C---:B------:R-:W-:Y:S02]  /*496d0*/  R2UR UR22, R4.reuse ;  /* 0x00000000041672ca */ /* 0x040fe400000e0000 */
[----:B------:R-:W-:Y:S01]  /*496e0*/  R2UR UR23, R5 ;  /* 0x00000000051772ca */ /* 0x000fe200000e0000 */
[----:B------:R-:W-:Y:S01]  /*496f0*/  ST.E desc[UR24][R2.64+0x28], R9 ;  /* 0x0000280902007985 */ /* 0x000fe2000c101918 */
        /* <DEDUP_REMOVED lines=331> */
[----:B0-----:R-:W1:Y:S01]  /*4abb0*/  LDL.64 R8, [R0+0x40] ;  /* 0x0000400000087983 */ /* 0x001e620000100a00 */
[----:B------:R-:W-:-:S02]  /*4abc0*/  R2UR UR4, R4 ;  /* 0x00000000040472ca */ /* 0x000fc400000e0000 */
[----:B------:R-:W-:Y:S01]  /*4abd0*/  R2UR UR5, R5 ;  /* 0x00000000050572ca */ /* 0x000fe200000e0000 */
[----:B------:R-:W3:-:S12]  /*4abe0*/  LDL.64 R6, [R0] ;  /* 0x0000000000067983 */ /* 0x000ed80000100a00 */
[----:B-1----:R-:W4:Y:S01]  /*4abf0*/  LD.E R12, desc[UR4][R8.64] ;  /* 0x00000004080c7980 */ /* 0x002f22000c101900 */
[----:B------:R-:W-:Y:S02]  /*4ac00*/  R2UR UR4, R4 ;  /* 0x00000000040472ca */ /* 0x000fe400000e0000 */
[----:B------:R-:W-:Y:S01]  /*4ac10*/  R2UR UR5, R5 ;  /* 0x00000000050572ca */ /* 0x000fe200000e0000 */
[----:B------:R-:W-:-:S12]  /*4ac20*/  BSSY B2, `(.L_x_3829) ;  /* 0x0000006000027945 */ /* 0x000fd80003800000 */
[----:B---3--:R2:W5:Y:S01]  /*4ac30*/  LD.E R6, desc[UR4][R6.64] ;  /* 0x0000000406067980 */ /* 0x008562000c101900 */
[----:B----4-:R-:W-:-:S04]  /*4ac40*/  LOP3.LUT R12, R12, 0x1, RZ, 0xfc, !PT ;  /* 0x000000010c0c7812 */ /* 0x010fc800078efcff */
[----:B------:R-:W-:-:S13]  /*4ac50*/  ISETP.NE.AND P0, PT, R12, 0x3, PT ;  /* 0x000000030c00780c */ /* 0x000fda0003f05270 */
[----:B--2---:R-:W-:Y:S05]  /*4ac60*/  @!P0 BRA `(.L_x_3830) ;  /* 0x0000000000048947 */ /* 0x004fea0003800000 */
[----:B------:R-:W-:Y:S01]  /*4ac70*/  BPT.TRAP 0x1 ;  /* 0x000000040000795c */ /* 0x000fe20000300000 */
.L_x_3830:
[----:B------:R-:W-:Y:S05]  /*4ac80*/  BSYNC B2 ;  /* 0x0000000000027941 */ /* 0x000fea0003800000 */
.L_x_3829:
        /* <DEDUP_REMOVED lines=11> */
[----:B0-----:R-:W-:Y:S05]  /*4ad40*/  RET.REL.NODEC R220 `(_ZN7cutlass13device_kernelIN5flash11enable_sm90INS1_16FlashAttnFwdSm90INS1_25CollectiveMainloopFwdSm90ILi2EN4cute5tupleIJNS5_1CILi1EEES8_S8_EEENS6_IJNS7_ILi128EEENS7_ILi96EEENS7_ILi64EEEEEELi256ENS_10bfloat16_tEfNS_4arch4Sm90ELb0ELb1ELb0ELb1ELb1ELb0ELb1ELb1ELb0ELb1ELb1ELb0EEENS1_21CollectiveEpilogueFwdINS6_IJSA_NS7_ILi256EEESB_EEES9_SE_SG_Li256ELb1ELb1ELb1ELb0EEENS1_36VarlenDynamicPersistentTileSchedulerILi128ELi96ELi256ELi128ELb1ELb1ELb1ELb1ELb0ELb1EEEEEEEEEvNT_6ParamsE) ;  /* 0xfffffb50dcac7950 */ /* 0x001fea0003c3ffff */
.L_x_3805:
[----:B0-----:R0:W1:Y:S02]  /*4ad50*/  SYNCS.PHASECHK.TRANS64.TRYWAIT P0, [R6+URZ], R7 ;  /* 0x00000007060075a7 */ /* 0x001064000800017f */
[----:B-1----:R-:W-:Y:S05]  /*4ad60*/  @!P0 NANOSLEEP.SYNCS 0x989680 ;  /* 0x009896800000895d */ /* 0x002fea0003900000 */
[----:B------:R-:W1:Y:S02]  /*4ad70*/  @!P0 SYNCS.PHASECHK.TRANS64 P0, [R6+URZ], R7 ;  /* 0x00000007060085a7 */ /* 0x000e64000800007f */
[----:B-1----:R-:W-:Y:S05]  /*4ad80*/  @!P0 BRA `(.L_x_3805) ;  /* 0xfffffffc00f08947 */ /* 0x002fea000383ffff */
[----:B------:R-:W-:Y:S05]  /*4ad90*/  BRA `(.L_x_3804) ;  /* 0xfffffe4c00847947 */ /* 0x000fea000383ffff */
.L_x_3812:
[----:B0-----:R0:W1:Y:S02]  /*4ada0*/  SYNCS.PHASECHK.TRANS64.TRYWAIT P0, [R20+URZ], R21 ;  /* 0x00000015140075a7 */ /* 0x001064000800017f */
[----:B-1----:R-:W-:Y:S05]  /*4adb0*/  @!P0 NANOSLEEP.SYNCS 0x989680 ;  /* 0x009896800000895d */ /* 0x002fea0003900000 */
[----:B------:R-:W1:Y:S02]  /*4adc0*/  @!P0 SYNCS.PHASECHK.TRANS64 P0, [R20+URZ], R21 ;  /* 0x00000015140085a7 */ /* 0x000e64000800007f */
[----:B-1----:R-:W-:Y:S05]  /*4add0*/  @!P0 BRA `(.L_x_3812) ;  /* 0xfffffffc00f08947 */ /* 0x002fea000383ffff */
[----:B------:R-:W-:Y:S05]  /*4ade0*/  BRA `(.L_x_3811) ;  /* 0xfffffe5400587947 */ /* 0x000fea000383ffff */
.L_x_3831:
        /* <DEDUP_REMOVED lines=9> */
.L_x_6567:


//--------------------- .text._ZN7cutlass13device_kernelIN5flash11enable_sm90INS1_16FlashAttnFwdSm90INS1_25CollectiveMainloopFwdSm90ILi2EN4cute5tupleIJNS5_1CILi1EEES8_S8_EEENS6_IJNS7_ILi128EEENS7_ILi96EEENS7_ILi64EEEEEELi256ENS_10bfloat16_tEfNS_4arch4Sm90ELb0ELb1ELb0ELb1ELb1ELb1ELb1ELb1ELb0ELb1ELb1ELb0EEENS1_21CollectiveEpilogueFwdINS6_IJSA_NS7_ILi256EEESB_EEES9_SE_SG_Li256ELb1ELb1ELb1ELb0EEENS1_36VarlenDynamicPersistentTileSchedulerILi128ELi96ELi256ELi128ELb1ELb1ELb1ELb1ELb0ELb1EEEEEEEEEvNT_6ParamsE --------------------------
	.section	.text._ZN7cutlass13device_kernelIN5flash11enable_sm90INS1_16FlashAttnFwdSm90INS1_25CollectiveMainloopFwdSm90ILi2EN4cute5tupleIJNS5_1CILi1EEES8_S8_EEENS6_IJNS7_ILi128EEENS7_ILi96EEENS7_ILi64EEEEEELi256ENS_10bfloat16_tEfNS_4arch4Sm90ELb0ELb1ELb0ELb1ELb1ELb1ELb1ELb1ELb0ELb1ELb1ELb0EEENS1_21CollectiveEpilogueFwdINS6_IJSA_NS7_ILi256EEESB_EEES9_SE_SG_Li256ELb1ELb1ELb1ELb0EEENS1_36VarlenDynamicPersistentTileSchedulerILi128ELi96ELi256ELi128ELb1ELb1ELb1ELb1ELb0ELb1EEEEEEEEEvNT_6ParamsE,"ax",@progbits
	.align	128
.text._ZN7cutlass13device_kernelIN5flash11enable_sm90INS1_16FlashAttnFwdSm90INS1_25CollectiveMainloopFwdSm90ILi2EN4cute5tupleIJNS5_1CILi1EEES8_S8_EEENS6_IJNS7_ILi128EEENS7_ILi96EEENS7_ILi64EEEEEELi256ENS_10bfloat16_tEfNS_4arch4Sm90ELb0ELb1ELb0ELb1ELb1ELb1ELb1ELb1ELb0ELb1ELb1ELb0EEENS1_21CollectiveEpilogueFwdINS6_IJSA_NS7_ILi256EEESB_EEES9_SE_SG_Li256ELb1ELb1ELb1ELb0EEENS1_36VarlenDynamicPersistentTileSchedulerILi128ELi96ELi256ELi128ELb1ELb1ELb1ELb1ELb0ELb1EEEEEEEEEvNT_6ParamsE:
        .type           _ZN7cutlass13device_kernelIN5flash11enable_sm90INS1_16FlashAttnFwdSm90INS1_25CollectiveMainloopFwdSm90ILi2EN4cute5tupleIJNS5_1CILi1EEES8_S8_EEENS6_IJNS7_ILi128EEENS7_ILi96EEENS7_ILi64EEEEEELi256ENS_10bfloat16_tEfNS_4arch4Sm90ELb0ELb1ELb0ELb1ELb1ELb1ELb1ELb1ELb0ELb1ELb1ELb0EEENS1_21CollectiveEpilogueFwdINS6_IJSA_NS7_ILi256EEESB_EEES9_SE_SG_Li256ELb1ELb1ELb1ELb0EEENS1_36VarlenDynamicPersistentTileSchedulerILi128ELi96ELi256ELi128ELb1ELb1ELb1ELb1ELb0ELb1EEEEEEEEEvNT_6ParamsE,@function
        .size           _ZN7cutlass13device_kernelIN5flash11enable_sm90INS1_16FlashAttnFwdSm90INS1_25CollectiveMainloopFwdSm90ILi2EN4cute5tupleIJNS5_1CILi1EEES8_S8_EEENS6_IJNS7_ILi128EEENS7_ILi96EEENS7_ILi64EEEEEELi256ENS_10bfloat16_tEfNS_4arch4Sm90ELb0ELb1ELb0ELb1ELb1ELb1ELb1ELb1ELb0ELb1ELb1ELb0EEENS1_21CollectiveEpilogueFwdINS6_IJSA_NS7_ILi256EEESB_EEES9_SE_SG_Li256ELb1ELb1ELb1ELb0EEENS1_36VarlenDynamicPersistentTileSchedulerILi128ELi96ELi256ELi128ELb1ELb1ELb1ELb1ELb0ELb1EEEEEEEEEvNT_6ParamsE,(.L_x_6569 - _ZN7cutlass13device_kernelIN5flash11enable_sm90INS1_16FlashAttnFwdSm90INS1_25CollectiveMainloopFwdSm90ILi2EN4cute5tupleIJNS5_1CILi1EEES8_S8_EEENS6_IJNS7_ILi128EEENS7_ILi96EEENS7_ILi64EEEEEELi256ENS_10bfloat16_tEfNS_4arch4Sm90ELb0ELb1ELb0ELb1ELb1ELb1ELb1ELb1ELb0ELb1ELb1ELb0EEENS1_21CollectiveEpilogueFwdINS6_IJSA_NS7_ILi256EEESB_EEES9_SE_SG_Li256ELb1ELb1ELb1ELb0EEENS1_36VarlenDynamicPersistentTileSchedulerILi128ELi96ELi256ELi128ELb1ELb1ELb1ELb1ELb0ELb1EEEEEEEEEvNT_6ParamsE)
        .other          _ZN7cutlass13device_kernelIN5flash11enable_sm90INS1_16FlashAttnFwdSm90INS1_25CollectiveMainloopFwdSm90ILi2EN4cute5tupleIJNS5_1CILi1EEES8_S8_EEENS6_IJNS7_ILi128EEENS7_ILi96EEENS7_ILi64EEEEEELi256ENS_10bfloat16_tEfNS_4arch4Sm90ELb0ELb1ELb0ELb1ELb1ELb1ELb1ELb1ELb0ELb1ELb1ELb0EEENS1_21CollectiveEpilogueFwdINS6_IJSA_NS7_ILi256EEESB_EEES9_SE_SG_Li256ELb1ELb1ELb1ELb0EEENS1_36VarlenDynamicPersistentTileSchedulerILi128ELi96ELi256ELi128ELb1ELb1ELb1ELb1ELb0ELb1EEEEEEEEEvNT_6ParamsE,@"STO_CUDA_ENTRY STV_DEFAULT"
_ZN7cutlass13device_kernelIN5flash11enable_sm90INS1_16FlashAttnFwdSm90INS1_25CollectiveMainloopFwdSm90ILi2EN4cute5tupleIJNS5_1CILi1EEES8_S8_EEENS6_IJNS7_ILi128EEENS7_ILi96EEENS7_ILi64EEEEEELi256ENS_10bfloat16_tEfNS_4arch4Sm90ELb0ELb1ELb0ELb1ELb1ELb1ELb1ELb1ELb0ELb1ELb1ELb0EEENS1_21CollectiveEpilogueFwdINS6_IJSA_NS7_ILi256EEESB_EEES9_SE_SG_Li256ELb1ELb1ELb1ELb0EEENS1_36VarlenDynamicPersistentTileSchedulerILi128ELi96ELi256ELi128ELb1ELb1ELb1ELb1ELb0ELb1EEEEEEEEEvNT_6ParamsE:
[----:B------:R-:W0:Y:S02]  /*0000*/  LDC R1, c[0x0][0x28] ;  /* 0x00000a00ff017b82 */ /* 0x000e240000000800 */
[----:B0-----:R-:W-:-:S05]  /*0010*/  VIADD R1, R1, 0xfffffad0 ;  /* 0xfffffad001017836 */ /* 0x001fca0000000000 */
[----:B------:R-:W-:Y:S01]  /*0020*/  R2UR UR4, R1 ;  /* 0x00000000010472ca */ /* 0x000fe200000e0000 */
[----:B------:R-:W0:Y:S01]  /*0030*/  S2R R3, SR_TID.X ;  /* 0x0000000000037919 */ /* 0x000e220000002100 */
[----:B------:R-:W-:Y:S01]  /*0040*/  ELECT P0, URZ, PT ;  /* 0x00000000003f782f */ /* 0x000fe20003800000 */
[----:B------:R-:W-:Y:S01]  /*0050*/  BSSY B0, `(.L_x_3832) ;  /* 0x0000012000007945 */ /* 0x000fe20003800000 */
[----:B------:R-:W-:Y:S01]  /*0060*/  ULDC UR37, c[0x0][0x20] ;  /* 0x0000080000257ab9 */ /* 0x000fe20000000800 */
[----:B------:R-:W-:-:S08]  /*0070*/  ULDC UR36, c[0x0][0x24] ;  /* 0x0000090000247ab9 */ /* 0x000fd00000000800 */
[----:B------:R-:W-:-:S04]  /*0080*/  UIADD3 UR37, UP0, UR4, UR37, URZ ;  /* 0x0000002504257290 */ /* 0x000fc8000ff1e03f */
[----:B------:R-:W-:Y:S01]  /*0090*/  UIADD3.X UR36, URZ, UR36, URZ, UP0, !UPT ;  /* 0x000000243f247290 */ /* 0x000fe200087fe43f */
        /* <DEDUP_REMOVED lines=13> */
.L_x_3833:
[----:B------:R-:W-:Y:S05]  /*0170*/  BSYNC B0 ;  /* 0x0000000000007941 */ /* 0x000fea0003800000 */
.L_x_3832:
        /* <DEDUP_REMOVED lines=21> */
[----:B0-----:R0:W1:Y:S01]  /*02d0*/  @UP1 SYNCS.EXCH.64 URZ, [UR8+0x32400], UR4 ;  /* 0x03240004083f15b2 */ /* 0x0010620008000100 */
[----:B------:R0:W2:Y:S04]  /*02e0*/  @UP2 SYNCS.EXCH.64 URZ, [UR8+0x32410], UR4 ;  /* 0x03241004083f25b2 */ /* 0x0000a80008000100 */
[----:B------:R0:W3:Y:S01]  /*02f0*/  @UP3 SYNCS.EXCH.64 URZ, [UR8+0x32420], UR6 ;  /* 0x03242006083f35b2 */ /* 0x0000e20008000100 */
        /* <DEDUP_REMOVED lines=18> */
[----:B----4-:R-:W-:Y:S01]  /*0420*/  NOP ;  /* 0x0000000000007918 */ /* 0x010fe20000000000 */
.L_x_3834:
[----:B------:R-:W4:Y:S01]  /*0430*/  SHFL.IDX PT, R2, R0, RZ, 0x1f ;  /* 0x00001fff00027589 */ /* 0x000f2200000e0000 */
[----:B------:R-:W-:Y:S01]  /*0440*/  NOP ;  /* 0x0000000000007918 */ /* 0x000fe20000000000 */
[----:B----4-:R-:W-:-:S13]  /*0450*/  ISETP.NE.AND P0, PT, R2, RZ, PT ;  /* 0x000000ff0200720c */ /* 0x010fda0003f05270 */
        /* <DEDUP_REMOVED lines=19> */
.L_x_3835:
[----:B------:R-:W4:Y:S01]  /*0590*/  SHFL.IDX PT, R2, R0, RZ, 0x1f ;  /* 0x00001fff00027589 */ /* 0x000f2200000e0000 */
[----:B------:R-:W-:Y:S01]  /*05a0*/  NOP ;  /* 0x0000000000007918 */ /* 0x000fe20000000000 */
[----:B----4-:R-:W-:-:S13]  /*05b0*/  ISETP.NE.AND P0, PT, R2, RZ, PT ;  /* 0x000000ff0200720c */ /* 0x010fda0003f05270 */
        /* <DEDUP_REMOVED lines=14> */
[----:B----4-:R-:W-:Y:S01]  /*06a0*/  NOP ;  /* 0x0000000000007918 */ /* 0x010fe20000000000 */
.L_x_3836:
        /* <DEDUP_REMOVED lines=22> */
.L_x_3837:
        /* <DEDUP_REMOVED lines=22> */
.L_x_3838:
[----:B------:R-:W-:Y:S01]  /*0970*/  PLOP3.LUT P0, PT, PT, PT, UP0, 0x80, 0x0 ;  /* 0x000000000000781c */ /* 0x000fe20003f0f008 */
[----:B------:R-:W-:Y:S01]  /*0980*/  UMOV UR38, 0x1 ;  /* 0x0000000100267882 */ /* 0x000fe20000000000 */
[----:B------:R-:W-:Y:S01]  /*0990*/  NOP ;  /* 0x0000000000007918 */ /* 0x000fe20000000000 */
[----:B------:R-:W-:Y:S01]  /*09a0*/  USEL UR38, UR38, 0x2, !UP0 ;  /* 0x0000000226267887 */ /* 0x000fe2000c000000 */
[----:B------:R-:W-:Y:S01]  /*09b0*/  BSSY B9, `(.L_x_3839) ;  /* 0x0003924000097945 */ /* 0x000fe20003800000 */
[----:B------:R-:W-:Y:S01]  /*09c0*/  ULDC.64 UR44, c[0x0][0x208] ;  /* 0x00008200002c7ab9 */ /* 0x000fe20000000a00 */
[----:B------:R-:W-:Y:S02]  /*09d0*/  IMAD.U32 R18, RZ, RZ, UR37 ;  /* 0x00000025ff127e24 */ /* 0x000fe4000f8e00ff */
[----:B------:R-:W-:Y:S01]  /*09e0*/  IMAD.U32 R19, RZ, RZ, UR36 ;  /* 0x00000024ff137e24 */ /* 0x000fe2000f8e00ff */
[----:B0123--:R-:W-:Y:S06]  /*09f0*/  BAR.SYNC.DEFER_BLOCKING 0x0 ;  /* 0x0000000000007b1d */ /* 0x00ffec0000010000 */
[----:B------:R-:W-:Y:S05]  /*0a00*/  @!P0 BRA `(.L_x_3840) ;  /* 0x0000030400c48947 */ /* 0x000fea0003800000 */
.L_x_3841:
[----:B------:R-:W-:-:S08]  /*0a10*/  NOP ;  /* 0x0000000000007918 */ /* 0x000fd00000000000 */
[----:B------:R-:W0:Y:S02]  /*0a20*/  USETMAXREG.TRY_ALLOC.CTAPOOL UP0, 0xe8 ;  /* 0x000000e8000079c8 */ /* 0x000e240008000600 */
[----:B0-----:R-:W-:-:S13]  /*0a30*/  PLOP3.LUT P0, PT, PT, PT, UP0, 0x80, 0x0 ;  /* 0x000000000000781c */ /* 0x001fda0003f0f008 */
[----:B------:R-:W-:Y:S05]  /*0a40*/  @!P0 BRA `(.L_x_3841) ;  /* 0xfffffffc00f08947 */ /* 0x000fea000383ffff */
[----:B------:R-:W0:Y:S01]  /*0a50*/  S2R R0, SR_TID.X ;  /* 0x0000000000007919 */ /* 0x000e220000002100 */
[----:B------:R-:W1:Y:S01]  /*0a60*/  S2UR UR4, SR_CgaCtaId ;  /* 0x00000000000479c3 */ /* 0x000e620000008800 */
[----:B------:R-:W-:Y:S01]  /*0a70*/  MOV R2, 0x400 ;  /* 0x0000040000027802 */ /* 0x000fe20000000f00 */
[----:B------:R-:W-:-:S06]  /*0a80*/  UIADD3 URZ, UP0, UR37, 0x1f0, URZ ;  /* 0x000001f0253f7890 */ /* 0x000fcc000ff1e03f */
[----:B------:R-:W-:Y:S06]  /*0a90*/  BAR.ARV 0x8, 0x180 ;  /* 0x0206000000007b1d */ /* 0x000fec0000002000 */
[----:B------:R-:W-:Y:S01]  /*0aa0*/  UIADD3 URZ, UP1, UR37, 0x1fc, URZ ;  /* 0x000001fc253f7890 */ /* 0x000fe2000ff3e03f */
[----:B------:R-:W-:Y:S01]  /*0ab0*/  STL.64 [R1+0x1f0], RZ ;  /* 0x0001f0ff01007387 */ /* 0x000fe20000100a00 */
[----:B------:R-:W-:Y:S02]  /*0ac0*/  UIADD3.X UR39, URZ, UR36, URZ, UP0, !UPT ;  /* 0x000000243f277290 */ /* 0x000fe400087fe43f */
[----:B------:R-:W-:Y:S01]  /*0ad0*/  UIADD3.X UR40, URZ, UR36, URZ, UP1, !UPT ;  /* 0x000000243f287290 */ /* 0x000fe20008ffe43f */
[----:B------:R-:W-:Y:S04]  /*0ae0*/  STL [R1+0x1f8], RZ ;  /* 0x0001f8ff01007387 */ /* 0x000fe80000100800 */
[----:B------:R-:W-:Y:S01]  /*0af0*/  STL [R1+0x1fc], RZ ;  /* 0x0001fcff01007387 */ /* 0x000fe20000100800 */
[----:B-1----:R-:W-:Y:S01]  /*0b00*/  IMAD.U32 R27, RZ, RZ, UR4 ;  /* 0x00000004ff1b7e24 */ /* 0x002fe2000f8e00ff */
[----:B------:R-:W-:-:S04]  /*0b10*/  ULDC UR4, c[0x0][0xd3c] ;  /* 0x00034f0000047ab9 */ /* 0x000fc80000000800 */
[----:B------:R-:W-:Y:S02]  /*0b20*/  LEA R2, R27, R2, 0x18 ;  /* 0x000000021b027211 */ /* 0x000fe400078ec0ff */
[----:B0-----:R-:W-:-:S04]  /*0b30*/  SHF.R.U32.HI R0, RZ, 0x7, R0 ;  /* 0x00000007ff007819 */ /* 0x001fc80000011600 */
[----:B------:R-:W-:-:S13]  /*0b40*/  ISETP.NE.AND P0, PT, R0, 0x1, PT ;  /* 0x000000010000780c */ /* 0x000fda0003f05270 */
[----:B------:R-:W-:Y:S08]  /*0b50*/  @!P0 BAR.ARV 0x9, 0x100 ;  /* 0x0244000000008b1d */ /* 0x000ff00000002000 */
[----:B------:R-:W-:Y:S06]  /*0b60*/  BAR.SYNC.DEFER_BLOCKING 0x5, 0x180 ;  /* 0x0146000000007b1d */ /* 0x000fec0000010000 */
[----:B------:R-:W0:Y:S02]  /*0b70*/  LDS.128 R96, [R2+0x324d0] ;  /* 0x0324d00002607984 */ /* 0x000e240000000c00 */
[----:B------:R-:W-:Y:S06]  /*0b80*/  BAR.ARV 0x4, 0x180 ;  /* 0x0106000000007b1d */ /* 0x000fec0000002000 */
[----:B0-----:R-:W-:-:S13]  /*0b90*/  ISETP.GE.AND P0, PT, R99, UR4, PT ;  /* 0x0000000463007c0c */ /* 0x001fda000bf06270 */
[----:B------:R-:W-:Y:S05]  /*0ba0*/  @P0 BRA `(.L_x_3842) ;  /* 0x0000039000100947 */ /* 0x000fea0003800000 */
[----:B------:R-:W0:Y:S01]  /*0bb0*/  S2R R0, SR_TID.X ;  /* 0x0000000000007919 */ /* 0x000e220000002100 */
[----:B------:R-:W-:Y:S02]  /*0bc0*/  IMAD.MOV.U32 R153, RZ, RZ, RZ ;  /* 0x000000ffff997224 */ /* 0x000fe400078e00ff */
[----:B------:R-:W-:Y:S02]  /*0bd0*/  IMAD.MOV.U32 R159, RZ, RZ, RZ ;  /* 0x000000ffff9f7224 */ /* 0x000fe400078e00ff */
[----:B0-----:R-:W-:-:S05]  /*0be0*/  VIADD R11, R0, 0xffffff80 ;  /* 0xffffff80000b7836 */ /* 0x001fca0000000000 */
[----:B------:R-:W-:Y:S01]  /*0bf0*/  SHF.R.S32.HI R0, RZ, 0x1f, R11 ;  /* 0x0000001fff007819 */ /* 0x000fe2000001140b */
[----:B------:R-:W-:Y:S03]  /*0c00*/  STL [R1+0x49c], R11 ;  /* 0x00049c0b01007387 */ /* 0x000fe60000100800 */
[CC--:B------:R-:W-:Y:S02]  /*0c10*/  LEA.HI R3, R0.reuse, R11.reuse, RZ, 0x7 ;  /* 0x0000000b00037211 */ /* 0x0c0fe400078f38ff */
[----:B------:R-:W-:Y:S02]  /*0c20*/  LEA.HI R8, R0, R11, RZ, 0x4 ;  /* 0x0000000b00087211 */ /* 0x000fe400078f20ff */
[----:B------:R-:W-:Y:S02]  /*0c30*/  LOP3.LUT R4, R3, 0xffffff80, RZ, 0xc0, !PT ;  /* 0xffffff8003047812 */ /* 0x000fe400078ec0ff */
[----:B------:R-:W-:-:S02]  /*0c40*/  SHF.R.S32.HI R12, RZ, 0x7, R3 ;  /* 0x00000007ff0c7819 */ /* 0x000fc40000011403 */
[----:B------:R-:W-:Y:S01]  /*0c50*/  SHF.R.S32.HI R9, RZ, 0x4, R8 ;  /* 0x00000004ff097819 */ /* 0x000fe20000011408 */
[----:B------:R-:W-:Y:S01]  /*0c60*/  IMAD.IADD R10, R11, 0x1, -R4 ;  /* 0x000000010b0a7824 */ /* 0x000fe200078e0a04 */
[----:B------:R-:W-:Y:S01]  /*0c70*/  LEA.HI R3, R3, R12, RZ, 0x1 ;  /* 0x0000000c03037211 */ /* 0x000fe200078f08ff */
[----:B------:R-:W-:Y:S01]  /*0c80*/  STL [R1+0x518], R12 ;  /* 0x0005180c01007387 */ /* 0x000fe20000100800 */
[----:B------:R-:W-:Y:S02]  /*0c90*/  LEA.HI R203, R0, R11, RZ, 0x5 ;  /* 0x0000000b00cb7211 */ /* 0x000fe400078f28ff */
[----:B------:R-:W-:Y:S01]  /*0ca0*/  SHF.R.S32.HI R4, RZ, 0x1f, R10 ;  /* 0x0000001fff047819 */ /* 0x000fe2000001140a */
[----:B------:R-:W-:Y:S01]  /*0cb0*/  STL [R1+0x514], R10 ;  /* 0x0005140a01007387 */ /* 0x000fe20000100800 */
[----:B------:R-:W-:Y:S02]  /*0cc0*/  LOP3.LUT R3, R3, 0x3fffffe, RZ, 0xc0, !PT ;  /* 0x03fffffe03037812 */ /* 0x000fe400078ec0ff */
[----:B------:R-:W-:-:S02]  /*0cd0*/  LEA.HI R5, R4, R10, RZ, 0x2 ;  /* 0x0000000a04057211 */ /* 0x000fc400078f10ff */
[----:B------:R-:W-:Y:S01]  /*0ce0*/  LEA.HI R4, R4, R10, RZ, 0x5 ;  /* 0x0000000a04047211 */ /* 0x000fe200078f28ff */
[----:B------:R-:W-:Y:S01]  /*0cf0*/  IMAD.IADD R3, R12, 0x1, -R3 ;  /* 0x000000010c037824 */ /* 0x000fe200078e0a03 */
[--C-:B------:R-:W-:Y:S02]  /*0d00*/  SHF.R.S32.HI R6, RZ, 0x2, R5.reuse ;  /* 0x00000002ff067819 */ /* 0x100fe40000011405 */
[----:B------:R-:W-:Y:S02]  /*0d10*/  SHF.R.S32.HI R7, RZ, 0x1f, R5 ;  /* 0x0000001fff077819 */ /* 0x000fe40000011405 */
[----:B------:R-:W-:Y:S02]  /*0d20*/  SHF.R.S32.HI R4, RZ, 0x5, R4 ;  /* 0x00000005ff047819 */ /* 0x000fe40000011404 */
[----:B------:R-:W-:Y:S02]  /*0d30*/  LEA.HI R7, R7, R6, RZ, 0x3 ;  /* 0x0000000607077211 */ /* 0x000fe400078f18ff */
[----:B------:R-:W-:-:S02]  /*0d40*/  SHF.R.S32.HI R203, RZ, 0x5, R203 ;  /* 0x00000005ffcb7819 */ /* 0x000fc400000114cb */
[----:B------:R-:W-:Y:S02]  /*0d50*/  LOP3.LUT R7, R7, 0xfffffff8, RZ, 0xc0, !PT ;  /* 0xfffffff807077812 */ /* 0x000fe400078ec0ff */
[----:B------:R-:W-:-:S03]  /*0d60*/  LOP3.LUT R5, R5, 0x7ffffffc, RZ, 0xc0, !PT ;  /* 0x7ffffffc05057812 */ /* 0x000fc600078ec0ff */
[----:B------:R-:W-:Y:S01]  /*0d70*/  IMAD.IADD R7, R6, 0x1, -R7 ;  /* 0x0000000106077824 */ /* 0x000fe200078e0a07 */
[----:B------:R-:W-:Y:S01]  /*0d80*/  LOP3.LUT R6, R8, 0x3fffff0, RZ, 0xc0, !PT ;  /* 0x03fffff008067812 */ /* 0x000fe200078ec0ff */
[----:B------:R-:W-:Y:S01]  /*0d90*/  IMAD.IADD R5, R10, 0x1, -R5 ;  /* 0x000000010a057824 */ /* 0x000fe200078e0a05 */
[----:B------:R-:W-:Y:S01]  /*0da0*/  LEA.HI R8, R8, R9, RZ, 0x1 ;  /* 0x0000000908087211 */ /* 0x000fe200078f08ff */
[----:B------:R-:W-:Y:S02]  /*0db0*/  IMAD R4, R4, 0x10, R7 ;  /* 0x0000001004047824 */ /* 0x000fe400078e0207 */
[----:B------:R-:W-:Y:S01]  /*0dc0*/  IMAD.IADD R6, R11, 0x1, -R6 ;  /* 0x000000010b067824 */ /* 0x000fe200078e0a06 */
[----:B------:R-:W-:Y:S01]  /*0dd0*/  LOP3.LUT R8, R8, 0x1ffffffe, RZ, 0xc0, !PT ;  /* 0x1ffffffe08087812 */ /* 0x000fe200078ec0ff */
[----:B------:R-:W-:Y:S01]  /*0de0*/  IMAD R204, R3, 0x40, R4 ;  /* 0x0000004003cc7824 */ /* 0x000fe200078e0204 */
[CC--:B------:R-:W-:Y:S01]  /*0df0*/  LEA.HI R3, R0.reuse, R11.reuse, RZ, 0x2 ;  /* 0x0000000b00037211 */ /* 0x0c0fe200078f10ff */
[----:B------:R-:W-:Y:S01]  /*0e00*/  IMAD.SHL.U32 R205, R5, 0x2, RZ ;  /* 0x0000000205cd7824 */ /* 0x000fe200078e00ff */
[----:B------:R-:W-:Y:S01]  /*0e10*/  LEA.HI R0, R0, R11, RZ, 0x3 ;  /* 0x0000000b00007211 */ /* 0x000fe200078f18ff */
[----:B------:R-:W-:Y:S01]  /*0e20*/  IMAD.IADD R8, R9, 0x1, -R8 ;  /* 0x0000000109087824 */ /* 0x000fe200078e0a08 */
[--C-:B------:R-:W-:Y:S01]  /*0e30*/  SHF.R.S32.HI R158, RZ, 0x2, R3.reuse ;  /* 0x00000002ff9e7819 */ /* 0x100fe20000011403 */
[----:B------:R-:W-:Y:S01]  /*0e40*/  IMAD R9, R203, 0x10, R6 ;  /* 0x00000010cb097824 */ /* 0x000fe200078e0206 */
[----:B------:R-:W-:Y:S01]  /*0e50*/  SHF.R.S32.HI R7, RZ, 0x1f, R3 ;  /* 0x0000001fff077819 */ /* 0x000fe20000011403 */
[----:B------:R-:W-:Y:S01]  /*0e60*/  VIADD R26, R205, 0x40 ;  /* 0x00000040cd1a7836 */ /* 0x000fe20000000000 */
[----:B------:R-:W-:Y:S01]  /*0e70*/  LOP3.LUT R3, R3, 0xfffffffc, RZ, 0xc0, !PT ;  /* 0xfffffffc03037812 */ /* 0x000fe200078ec0ff */
[----:B------:R-:W-:Y:S01]  /*0e80*/  VIADD R175, R158, 0x40 ;  /* 0x000000409eaf7836 */ /* 0x000fe20000000000 */
[----:B------:R-:W-:Y:S01]  /*0e90*/  SHF.R.S32.HI R4, RZ, 0x3, R0 ;  /* 0x00000003ff047819 */ /* 0x000fe20000011400 */
[----:B------:R-:W-:Y:S01]  /*0ea0*/  VIADD R24, R205, 0x50 ;  /* 0x00000050cd187836 */ /* 0x000fe20000000000 */
[----:B------:R-:W-:Y:S01]  /*0eb0*/  LOP3.LUT R0, R0, 0xfffffff8, RZ, 0xc0, !PT ;  /* 0xfffffff800007812 */ /* 0x000fe200078ec0ff */
[----:B------:R-:W-:Y:S01]  /*0ec0*/  IMAD.IADD R3, R11, 0x1, -R3 ;  /* 0x000000010b037824 */ /* 0x000fe200078e0a03 */
[----:B------:R-:W-:Y:S01]  /*0ed0*/  LEA.HI R7, R7, R158, RZ, 0x3 ;  /* 0x0000009e07077211 */ /* 0x000fe200078f18ff */
[----:B------:R0:W-:Y:S01]  /*0ee0*/  STL [R1+0x498], R4 ;  /* 0x0004980401007387 */ /* 0x0001e20000100800 */
[----:B------:R-:W-:-:S02]  /*0ef0*/  IMAD.SHL.U32 R206, R175, 0x40, RZ ;  /* 0x00000040afce7824 */ /* 0x000fc400078e00ff */
[----:B------:R-:W-:Y:S01]  /*0f00*/  IMAD.IADD R6, R11, 0x1, -R0 ;  /* 0x000000010b067824 */ /* 0x000fe200078e0a00 */
[C---:B------:R-:W-:Y:S01]  /*0f10*/  LEA.HI R0, R3.reuse, R3, RZ, 0x1 ;  /* 0x0000000303007211 */ /* 0x040fe200078f08ff */
[C---:B------:R-:W-:Y:S01]  /*0f20*/  IMAD.SHL.U32 R22, R3.reuse, 0x8, RZ ;  /* 0x0000000803167824 */ /* 0x040fe200078e00ff */
[----:B------:R-:W-:Y:S01]  /*0f30*/  LOP3.LUT R206, R206, 0x1c0, RZ, 0xc0, !PT ;  /* 0x000001c0cece7812 */ /* 0x000fe200078ec0ff */
[----:B------:R1:W-:Y:S01]  /*0f40*/  STL [R1+0x4a0], R3 ;  /* 0x0004a00301007387 */ /* 0x0003e20000100800 */
[----:B------:R-:W-:Y:S01]  /*0f50*/  LOP3.LUT R0, R0, 0x1ffffffe, RZ, 0xc0, !PT ;  /* 0x1ffffffe00007812 */ /* 0x000fe200078ec0ff */
[----:B------:R-:W-:Y:S01]  /*0f60*/  IMAD.SHL.U32 R154, R3, 0x4, RZ ;  /* 0x00000004039a7824 */ /* 0x000fe200078e00ff */
[----:B0-----:R-:W-:Y:S01]  /*0f70*/  SHF.R.S32.HI R4, RZ, 0x1f, R175 ;  /* 0x0000001fff047819 */ /* 0x001fe200000114af */
[----:B------:R0:W-:Y:S01]  /*0f80*/  STL [R1+0x4a8], R6 ;  /* 0x0004a80601007387 */ /* 0x0001e20000100800 */
[----:B------:R-:W-:Y:S01]  /*0f90*/  LOP3.LUT R7, R7, 0xfffffff8, RZ, 0xc0, !PT ;  /* 0xfffffff807077812 */ /* 0x000fe200078ec0ff */
[----:B------:R-:W-:Y:S01]  /*0fa0*/  IMAD.SHL.U32 R198, R6, 0x8, RZ ;  /* 0x0000000806c67824 */ /* 0x000fe200078e00ff */
[----:B------:R-:W-:Y:S01]  /*0fb0*/  LEA.HI R4, R4, R175, RZ, 0x3 ;  /* 0x000000af04047211 */ /* 0x000fe200078f18ff */
[----:B------:R-:W-:Y:S01]  /*0fc0*/  VIADD R17, R205, 0x68 ;  /* 0x00000068cd117836 */ /* 0x000fe20000000000 */
[----:B------:R-:W-:Y:S01]  /*0fd0*/  SHF.R.U32.HI R207, RZ, 0x3, R206 ;  /* 0x00000003ffcf7819 */ /* 0x000fe200000116ce */
[----:B-1----:R-:W-:Y:S01]  /*0fe0*/  IMAD.IADD R3, R3, 0x1, -R0 ;  /* 0x0000000103037824 */ /* 0x002fe200078e0a00 */
[--C-:B------:R-:W-:Y:S01]  /*0ff0*/  LOP3.LUT R0, R206, 0x38, R22.reuse, 0xf8, !PT ;  /* 0x00000038ce007812 */ /* 0x100fe200078ef816 */
[----:B------:R-:W-:Y:S01]  /*1000*/  IMAD.SHL.U32 R4, R4, 0x40, RZ ;  /* 0x0000004004047824 */ /* 0x000fe200078e00ff */
[----:B------:R-:W-:Y:S01]  /*1010*/  STL [R1+0x484], R26 ;  /* 0x0004841a01007387 */ /* 0x000fe20000100800 */
[----:B0-----:R-:W-:Y:S01]  /*1020*/  IMAD.IADD R6, R158, 0x1, -R7 ;  /* 0x000000019e067824 */ /* 0x001fe200078e0a07 */
[----:B------:R-:W-:Y:S01]  /*1030*/  SHF.R.S32.HI R23, RZ, 0x1f, R22 ;  /* 0x0000001fff177819 */ /* 0x000fe20000011416 */
[----:B------:R-:W-:Y:S01]  /*1040*/  VIADD R164, R154, 0x10 ;  /* 0x000000109aa47836 */ /* 0x000fe20000000000 */
[----:B------:R-:W-:Y:S01]  /*1050*/  LOP3.LUT R208, R4, 0xfffffe00, RZ, 0xc0, !PT ;  /* 0xfffffe0004d07812 */ /* 0x000fe200078ec0ff */
[C---:B------:R-:W-:Y:S01]  /*1060*/  VIADD R14, R205.reuse, 0x80 ;  /* 0x00000080cd0e7836 */ /* 0x040fe20000000000 */
[----:B------:R0:W-:Y:S01]  /*1070*/  STL [R1+0x494], R6 ;  /* 0x0004940601007387 */ /* 0x0001e20000100800 */
[----:B------:R-:W-:Y:S01]  /*1080*/  VIADD R11, R205, 0x98 ;  /* 0x00000098cd0b7836 */ /* 0x000fe20000000000 */
[----:B------:R-:W-:Y:S01]  /*1090*/  LOP3.LUT R7, R208, R0, R207, 0xf6, !PT ;  /* 0x00000000d0077212 */ /* 0x000fe200078ef6cf */
[----:B------:R-:W-:Y:S01]  /*10a0*/  IMAD R8, R9, 0x8, R8 ;  /* 0x0000000809087824 */ /* 0x000fe200078e0208 */
[----:B------:R-:W-:Y:S01]  /*10b0*/  STL [R1+0x47c], R24 ;  /* 0x00047c1801007387 */ /* 0x000fe20000100800 */
[----:B------:R-:W-:Y:S01]  /*10c0*/  VIADD R5, R205, 0xc0 ;  /* 0x000000c0cd057836 */ /* 0x000fe20000000000 */
[----:B------:R-:W-:Y:S01]  /*10d0*/  SHF.R.S32.HI R222, RZ, 0x1f, R198 ;  /* 0x0000001fffde7819 */ /* 0x000fe200000114c6 */
[----:B------:R-:W-:Y:S01]  /*10e0*/  IMAD R0, R7, 0x2, R2 ;  /* 0x0000000207007824 */ /* 0x000fe200078e0202 */
[----:B------:R-:W-:Y:S01]  /*10f0*/  SHF.R.S32.HI R7, RZ, 0x1f, R26 ;  /* 0x0000001fff077819 */ /* 0x000fe2000001141a */
[----:B------:R-:W-:Y:S01]  /*1100*/  IMAD.SHL.U32 R4, R8, 0x8, RZ ;  /* 0x0000000808047824 */ /* 0x000fe200078e00ff */
[----:B0-----:R-:W-:Y:S01]  /*1110*/  SHF.R.S32.HI R6, RZ, 0x1f, R164 ;  /* 0x0000001fff067819 */ /* 0x001fe200000114a4 */
[C---:B------:R-:W-:Y:S01]  /*1120*/  VIADD R8, R205.reuse, 0xb0 ;  /* 0x000000b0cd087836 */ /* 0x040fe20000000000 */
[----:B------:R0:W-:Y:S01]  /*1130*/  STL [R1+0x444], R5 ;  /* 0x0004440501007387 */ /* 0x0001e20000100800 */
[----:B------:R-:W-:-:S02]  /*1140*/  VIADD R227, R205, 0xd8 ;  /* 0x000000d8cde37836 */ /* 0x000fc40000000000 */
[C---:B------:R-:W-:Y:S01]  /*1150*/  VIADD R229, R205.reuse, 0xc8 ;  /* 0x000000c8cde57836 */ /* 0x040fe20000000000 */
[----:B------:R1:W-:Y:S01]  /*1160*/  STL [R1+0x508], R7 ;  /* 0x0005080701007387 */ /* 0x0003e20000100800 */
[C---:B------:R-:W-:Y:S02]  /*1170*/  VIADD R228, R205.reuse, 0xd0 ;  /* 0x000000d0cde47836 */ /* 0x040fe40000000000 */
[C---:B------:R-:W-:Y:S01]  /*1180*/  VIADD R28, R205.reuse, 0x38 ;  /* 0x00000038cd1c7836 */ /* 0x040fe20000000000 */
[----:B------:R2:W-:Y:S01]  /*1190*/  STL [R1+0x4a4], R6 ;  /* 0x0004a40601007387 */ /* 0x0005e20000100800 */
[C---:B------:R-:W-:Y:S01]  /*11a0*/  VIADD R25, R205.reuse, 0x48 ;  /* 0x00000048cd197836 */ /* 0x040fe20000000000 */
[----:B0-----:R-:W-:Y:S01]  /*11b0*/  SHF.R.S32.HI R5, RZ, 0x1f, R5 ;  /* 0x0000001fff057819 */ /* 0x001fe20000011405 */
[C---:B------:R-:W-:Y:S01]  /*11c0*/  VIADD R21, R205.reuse, 0x58 ;  /* 0x00000058cd157836 */ /* 0x040fe20000000000 */
[----:B------:R0:W-:Y:S01]  /*11d0*/  STL [R1+0x520], R4 ;  /* 0x0005200401007387 */ /* 0x0001e20000100800 */
[C---:B------:R-:W-:Y:S01]  /*11e0*/  VIADD R20, R205.reuse, 0x60 ;  /* 0x00000060cd147836 */ /* 0x040fe20000000000 */
[----:B-1----:R-:W-:Y:S01]  /*11f0*/  SHF.R.S32.HI R7, RZ, 0x1f, R24 ;  /* 0x0000001fff077819 */ /* 0x002fe20000011418 */
[C---:B------:R-:W-:Y:S01]  /*1200*/  VIADD R16, R205.reuse, 0x70 ;  /* 0x00000070cd107836 */ /* 0x040fe20000000000 */
[----:B------:R1:W-:Y:S01]  /*1210*/  STL [R1+0x4c8], R5 ;  /* 0x0004c80501007387 */ /* 0x0003e20000100800 */
[----:B------:R-:W-:-:S02]  /*1220*/  VIADD R15, R205, 0x78 ;  /* 0x00000078cd0f7836 */ /* 0x000fc40000000000 */
[C---:B--2---:R-:W-:Y:S01]  /*1230*/  VIADD R6, R205.reuse, 0xb8 ;  /* 0x000000b8cd067836 */ /* 0x044fe20000000000 */
[----:B------:R2:W-:Y:S01]  /*1240*/  STL [R1+0x500], R7 ;  /* 0x0005000701007387 */ /* 0x0005e20000100800 */
[C---:B------:R-:W-:Y:S02]  /*1250*/  VIADD R13, R205.reuse, 0x88 ;  /* 0x00000088cd0d7836 */ /* 0x040fe40000000000 */
[C---:B0-----:R-:W-:Y:S01]  /*1260*/  VIADD R4, R205.reuse, 0xf0 ;  /* 0x000000f0cd047836 */ /* 0x041fe20000000000 */
        /* <DEDUP_REMOVED lines=9> */
[----:B------:R-:W-:Y:S01]  /*1300*/  VIADD R225, R205, 0xe8 ;  /* 0x000000e8cde17836 */ /* 0x000fe20000000000 */
[----:B0-----:R-:W-:Y:S01]  /*1310*/  SHF.R.S32.HI R6, RZ, 0x1f, R6 ;  /* 0x0000001fff067819 */ /* 0x001fe20000011406 */
[C---:B------:R-:W-:Y:S01]  /*1320*/  VIADD R152, R22.reuse, 0x20 ;  /* 0x0000002016987836 */ /* 0x040fe20000000000 */
[----:B------:R0:W-:Y:S01]  /*1330*/  STL [R1+0x4f4], R7 ;  /* 0x0004f40701007387 */ /* 0x0001e20000100800 */
[----:B------:R-:W-:-:S02]  /*1340*/  VIADD R172, R22, 0x40 ;  /* 0x0000004016ac7836 */ /* 0x000fc40000000000 */
[C---:B-1----:R-:W-:Y:S01]  /*1350*/  VIADD R0, R205.reuse, 0xf8 ;  /* 0x000000f8cd007836 */ /* 0x042fe20000000000 */
[----:B------:R1:W-:Y:S01]  /*1360*/  STL [R1+0x4cc], R6 ;  /* 0x0004cc0601007387 */ /* 0x0003e20000100800 */
[C---:B------:R-:W-:Y:S01]  /*1370*/  VIADD R167, R22.reuse, 0x60 ;  /* 0x0000006016a77836 */ /* 0x040fe20000000000 */
[----:B--2---:R-:W-:Y:S01]  /*1380*/  SHF.R.S32.HI R5, RZ, 0x1f, R4 ;  /* 0x0000001fff057819 */ /* 0x004fe20000011404 */
[C---:B------:R-:W-:Y:S01]  /*1390*/  VIADD R166, R22.reuse, 0x80 ;  /* 0x0000008016a67836 */ /* 0x040fe20000000000 */
[----:B------:R2:W-:Y:S01]  /*13a0*/  STL [R1+0x490], R4 ;  /* 0x0004900401007387 */ /* 0x0005e20000100800 */
[C---:B------:R-:W-:Y:S01]  /*13b0*/  VIADD R165, R22.reuse, 0xa0 ;  /* 0x000000a016a57836 */ /* 0x040fe20000000000 */
[----:B0-----:R-:W-:Y:S01]  /*13c0*/  SHF.R.S32.HI R7, RZ, 0x1f, R14 ;  /* 0x0000001fff077819 */ /* 0x001fe2000001140e */
[C---:B------:R-:W-:Y:S01]  /*13d0*/  VIADD R174, R22.reuse, 0xc0 ;  /* 0x000000c016ae7836 */ /* 0x040fe20000000000 */
[----:B------:R0:W-:Y:S01]  /*13e0*/  STL [R1+0x488], R28 ;  /* 0x0004881c01007387 */ /* 0x0001e20000100800 */
[----:B------:R-:W-:Y:S01]  /*13f0*/  VIADD R173, R22, 0xe0 ;  /* 0x000000e016ad7836 */ /* 0x000fe20000000000 */
[----:B-1----:R-:W-:Y:S01]  /*1400*/  SHF.R.S32.HI R6, RZ, 0x1f, R228 ;  /* 0x0000001fff067819 */ /* 0x002fe200000114e4 */
[C---:B------:R-:W-:Y:S01]  /*1410*/  VIADD R200, R198.reuse, 0x40 ;  /* 0x00000040c6c87836 */ /* 0x040fe20000000000 */
[----:B------:R1:W-:Y:S01]  /*1420*/  STL [R1+0x4e8], R7 ;  /* 0x0004e80701007387 */ /* 0x0003e20000100800 */
[C---:B------:R-:W-:Y:S01]  /*1430*/  VIADD R199, R198.reuse, 0x80 ;  /* 0x00000080c6c77836 */ /* 0x040fe20000000000 */
[----:B--2---:R-:W-:Y:S01]  /*1440*/  SHF.R.S32.HI R4, RZ, 0x1f, R0 ;  /* 0x0000001fff047819 */ /* 0x004fe20000011400 */
[----:B------:R-:W-:Y:S01]  /*1450*/  VIADD R201, R198, 0xc0 ;  /* 0x000000c0c6c97836 */ /* 0x000fe20000000000 */
[----:B------:R2:W-:Y:S01]  /*1460*/  STL [R1+0x480], R25 ;  /* 0x0004801901007387 */ /* 0x0005e20000100800 */
[----:B------:R-:W-:Y:S01]  /*1470*/  SHF.R.S32.HI R157, RZ, 0x1f, R152 ;  /* 0x0000001fff9d7819 */ /* 0x000fe20000011498 */
[----:B------:R-:W-:Y:S01]  /*1480*/  VIADD R223, R205, 0x30 ;  /* 0x00000030cddf7836 */ /* 0x000fe20000000000 */
[----:B0-----:R-:W-:Y:S01]  /*1490*/  SHF.R.S32.HI R28, RZ, 0x1f, R28 ;  /* 0x0000001fff1c7819 */ /* 0x001fe2000001141c */
[----:B------:R0:W-:Y:S01]  /*14a0*/  STL [R1+0x478], R21 ;  /* 0x0004781501007387 */ /* 0x0001e20000100800 */
[----:B------:R-:W-:-:S02]  /*14b0*/  SHF.R.S32.HI R197, RZ, 0x1f, R172 ;  /* 0x0000001fffc57819 */ /* 0x000fc400000114ac */
[----:B-1----:R-:W-:Y:S01]  /*14c0*/  SHF.R.S32.HI R7, RZ, 0x1f, R11 ;  /* 0x0000001fff077819 */ /* 0x002fe2000001140b */
[----:B------:R1:W-:Y:S01]  /*14d0*/  STL [R1+0x474], R20 ;  /* 0x0004741401007387 */ /* 0x0003e20000100800 */
[----:B------:R-:W-:Y:S02]  /*14e0*/  SHF.R.S32.HI R196, RZ, 0x1f, R167 ;  /* 0x0000001fffc47819 */ /* 0x000fe400000114a7 */
[----:B--2---:R-:W-:Y:S01]  /*14f0*/  SHF.R.S32.HI R25, RZ, 0x1f, R25 ;  /* 0x0000001fff197819 */ /* 0x004fe20000011419 */
[----:B------:R2:W-:Y:S01]  /*1500*/  STL [R1+0x4dc], R7 ;  /* 0x0004dc0701007387 */ /* 0x0005e20000100800 */
[----:B------:R-:W-:Y:S02]  /*1510*/  SHF.R.S32.HI R195, RZ, 0x1f, R166 ;  /* 0x0000001fffc37819 */ /* 0x000fe400000114a6 */
        /* <DEDUP_REMOVED lines=20> */
[----:B-1----:R-:W-:-:S03]  /*1660*/  SHF.R.S32.HI R12, RZ, 0x1f, R12 ;  /* 0x0000001fff0c7819 */ /* 0x002fc6000001140c */
[----:B------:R1:W-:Y:S01]  /*1670*/  STL [R1+0x48c], R0 ;  /* 0x00048c0001007387 */ /* 0x0003e20000100800 */
[----:B--2---:R-:W-:-:S03]  /*1680*/  SHF.R.S32.HI R10, RZ, 0x1f, R10 ;  /* 0x0000001fff0a7819 */ /* 0x004fc6000001140a */
[----:B------:R2:W-:Y:S01]  /*1690*/  STL [R1+0x4c4], R7 ;  /* 0x0004c40701007387 */ /* 0x0005e20000100800 */
[----:B0-----:R-:W-:-:S03]  /*16a0*/  SHF.R.S32.HI R9, RZ, 0x1f, R9 ;  /* 0x0000001fff097819 */ /* 0x001fc60000011409 */
[----:B------:R0:W-:Y:S01]  /*16b0*/  STL [R1+0x4c0], R6 ;  /* 0x0004c00601007387 */ /* 0x0001e20000100800 */
[----:B-1----:R-:W-:-:S03]  /*16c0*/  IMAD R0, R3, 0x8, R204 ;  /* 0x0000000803007824 */ /* 0x002fc600078e02cc */
[----:B------:R1:W-:Y:S01]  /*16d0*/  STL [R1+0x470], R17 ;  /* 0x0004701101007387 */ /* 0x0003e20000100800 */
[----:B--2---:R-:W-:-:S03]  /*16e0*/  SHF.R.S32.HI R7, RZ, 0x1f, R226 ;  /* 0x0000001fff077819 */ /* 0x004fc600000114e2 */
[----:B------:R1:W-:Y:S01]  /*16f0*/  STL [R1+0x464], R14 ;  /* 0x0004640e01007387 */ /* 0x0003e20000100800 */
[----:B0-----:R-:W-:-:S03]  /*1700*/  SHF.R.S32.HI R6, RZ, 0x1f, R225 ;  /* 0x0000001fff067819 */ /* 0x001fc600000114e1 */
        /* <DEDUP_REMOVED lines=16> */
[----:B------:R1:W-:Y:S02]  /*1810*/  STL [R1+0x4ac], R4 ;  /* 0x0004ac0401007387 */ /* 0x0003e40000100800 */
.L_x_4085:
[----:B------:R-:W-:Y:S05]  /*1820*/  YIELD ;  /* 0x0000000000007946 */ /* 0x000fea0003800000 */
[----:B------:R-:W-:Y:S01]  /*1830*/  ULDC.64 UR4, c[0x0][0xb20] ;  /* 0x0002c80000047ab9 */ /* 0x000fe20000000a00 */
[----:B012---:R-:W0:Y:S01]  /*1840*/  LDC.64 R4, c[0x0][0xb00] ;  /* 0x0002c000ff047b82 */ /* 0x007e220000000a00 */
[----:B------:R-:W-:Y:S01]  /*1850*/  ISETP.NE.U32.AND P1, PT, RZ, UR4, PT ;  /* 0x00000004ff007c0c */ /* 0x000fe2000bf25070 */
[----:B----4-:R-:W-:Y:S02]  /*1860*/  IMAD.MOV.U32 R10, RZ, RZ, RZ ;  /* 0x000000ffff0a7224 */ /* 0x010fe400078e00ff */
        /* <DEDUP_REMOVED lines=38> */
.L_x_3843:
[----:B------:R-:W-:Y:S01]  /*1ad0*/  ULDC.64 UR4, c[0x0][0xb18] ;  /* 0x0002c60000047ab9 */ /* 0x000fe20000000a00 */
[C---:B------:R-:W-:Y:S01]  /*1ae0*/  LOP3.LUT R3, R98.reuse, 0xff000000, RZ, 0xc0, !PT ;  /* 0xff00000062037812 */ /* 0x040fe200078ec0ff */
[----:B------:R-:W-:Y:S01]  /*1af0*/  IMAD.MOV.U32 R218, RZ, RZ, R99 ;  /* 0x000000ffffda7224 */ /* 0x000fe200078e0063 */
[----:B------:R-:W-:Y:S02]  /*1b00*/  ISETP.NE.U32.AND P1, PT, RZ, UR4, PT ;  /* 0x00000004ff007c0c */ /* 0x000fe4000bf25070 */
[C---:B------:R-:W-:Y:S02]  /*1b10*/  LOP3.LUT R0, R98.reuse, 0xff0000, RZ, 0xc0, !PT ;  /* 0x00ff000062007812 */ /* 0x040fe400078ec0ff */
[----:B------:R-:W-:Y:S02]  /*1b20*/  ISETP.NE.AND.EX P1, PT, RZ, UR5, PT, P1 ;  /* 0x00000005ff007c0c */ /* 0x000fe4000bf25310 */
[----:B------:R-:W-:Y:S02]  /*1b30*/  SHF.R.U32.HI R3, RZ, 0x8, R3 ;  /* 0x00000008ff037819 */ /* 0x000fe40000011603 */
[----:B------:R-:W-:-:S02]  /*1b40*/  LOP3.LUT R156, R98, 0xffff, RZ, 0xc0, !PT ;  /* 0x0000ffff629c7812 */ /* 0x000fc400078ec0ff */
[----:B------:R-:W-:-:S07]  /*1b50*/  LEA.HI R217, R0, R3, RZ, 0x10 ;  /* 0x0000000300d97211 */ /* 0x000fce00078f80ff */
[----:B------:R-:W-:Y:S05]  /*1b60*/  @!P1 BRA `(.L_x_3844) ;  /* 0x0000000000109947 */ /* 0x000fea0003800000 */
[----:B------:R-:W0:Y:S02]  /*1b70*/  LDC.64 R4, c[0x0][0xb18] ;  /* 0x0002c600ff047b82 */ /* 0x000e240000000a00 */
[----:B0-----:R-:W-:-:S05]  /*1b80*/  IMAD.WIDE R4, R99, 0x4, R4 ;  /* 0x0000000463047825 */ /* 0x001fca00078e0204 */
[----:B------:R0:W5:Y:S01]  /*1b90*/  LDG.E R31, desc[UR44][R4.64] ;  /* 0x0000002c041f7981 */ /* 0x000162000c1e1900 */
[----:B------:R-:W-:Y:S05]  /*1ba0*/  BRA `(.L_x_3845) ;  /* 0x0000000000107947 */ /* 0x000fea0003800000 */
.L_x_3844:
[----:B------:R-:W-:Y:S05]  /*1bb0*/  @!P0 BRA `(.L_x_3845) ;  /* 0x00000000000c8947 */ /* 0x000fea0003800000 */
[----:B------:R-:W2:Y:S04]  /*1bc0*/  LDG.E R0, desc[UR44][R4.64] ;  /* 0x0000002c04007981 */ /* 0x000ea8000c1e1900 */
[----:B------:R-:W2:Y:S02]  /*1bd0*/  LDG.E R31, desc[UR44][R4.64+0x4] ;  /* 0x0000042c041f7981 */ /* 0x000ea4000c1e1900 */
[----:B--2---:R-:W-:-:S07]  /*1be0*/  IMAD.IADD R31, R31, 0x1, -R0 ;  /* 0x000000011f1f7824 */ /* 0x004fce00078e0a00 */
.L_x_3845:
[----:B------:R-:W-:Y:S02]  /*1bf0*/  ULDC.64 UR4, c[0x0][0xb08] ;  /* 0x0002c20000047ab9 */ /* 0x000fe40000000a00 */
[----:B------:R-:W-:-:S04]  /*1c00*/  ISETP.NE.U32.AND P0, PT, RZ, UR4, PT ;  /* 0x00000004ff007c0c */ /* 0x000fc8000bf05070 */
[----:B------:R-:W-:Y:S01]  /*1c10*/  ISETP.NE.AND.EX P0, PT, RZ, UR5, PT, P0 ;  /* 0x00000005ff007c0c */ /* 0x000fe2000bf05300 */
[----:B------:R-:W-:Y:S02]  /*1c20*/  ULDC.64 UR4, c[0x0][0xb28] ;  /* 0x0002ca0000047ab9 */ /* 0x000fe40000000a00 */
[----:B------:R-:W-:-:S04]  /*1c30*/  ISETP.NE.U32.AND P1, PT, RZ, UR4, PT ;  /* 0x00000004ff007c0c */ /* 0x000fc8000bf25070 */
[----:B------:R-:W-:-:S06]  /*1c40*/  ISETP.NE.AND.EX P1, PT, RZ, UR5, PT, P1 ;  /* 0x00000005ff007c0c */ /* 0x000fcc000bf25310 */
[----:B------:R-:W1:Y:S08]  /*1c50*/  @P0 LDC.64 R8, c[0x0][0xb08] ;  /* 0x0002c200ff080b82 */ /* 0x000e700000000a00 */
[----:B0-----:R-:W0:Y:S01]  /*1c60*/  @P1 LDC.64 R4, c[0x0][0xb28] ;  /* 0x0002ca00ff041b82 */ /* 0x001e220000000a00 */
[----:B-1----:R-:W-:-:S05]  /*1c70*/  @P0 IMAD.WIDE R8, R99, 0x4, R8 ;  /* 0x0000000463080825 */ /* 0x002fca00078e0208 */
[----:B------:R-:W2:Y:S04]  /*1c80*/  @P0 LDG.E R0, desc[UR44][R8.64] ;  /* 0x0000002c08000981 */ /* 0x000ea8000c1e1900 */
[----:B------:R-:W2:Y:S01]  /*1c90*/  @P0 LDG.E R3, desc[UR44][R8.64+0x4] ;  /* 0x0000042c08030981 */ /* 0x000ea2000c1e1900 */
[----:B0-----:R-:W-:Y:S02]  /*1ca0*/  @P1 IMAD.WIDE R6, R99, 0x4, R4 ;  /* 0x0000000463061825 */ /* 0x001fe400078e0204 */
[----:B------:R-:W0:Y:S02]  /*1cb0*/  LDC R4, c[0x0][0x448] ;  /* 0x00011200ff047b82 */ /* 0x000e240000000800 */
[----:B-----5:R-:W-:-:S06]  /*1cc0*/  IMAD.MOV.U32 R44, RZ, RZ, R31 ;  /* 0x000000ffff2c7224 */ /* 0x020fcc00078e001f */
[----:B------:R1:W5:Y:S01]  /*1cd0*/  @P1 LDG.E R44, desc[UR44][R6.64] ;  /* 0x0000002c062c1981 */ /* 0x000362000c1e1900 */
[----:B------:R-:W-:Y:S02]  /*1ce0*/  IMAD.SHL.U32 R216, R97, 0x80, RZ ;  /* 0x0000008061d87824 */ /* 0x000fe400078e00ff */
[----:B------:R-:W-:Y:S01]  /*1cf0*/  IMAD.IADD R13, R31, 0x1, -R10 ;  /* 0x000000011f0d7824 */ /* 0x000fe200078e0a0a */
[----:B0-----:R-:W-:Y:S02]  /*1d00*/  ISETP.NE.AND P1, PT, R4, 0x1, PT ;  /* 0x000000010400780c */ /* 0x001fe40003f25270 */
[----:B------:R-:W0:Y:S11]  /*1d10*/  LDC.64 R4, c[0x0][0xad8] ;  /* 0x0002b600ff047b82 */ /* 0x000e360000000a00 */
[----:B------:R-:W1:Y:S08]  /*1d20*/  @P1 LDC R12, c[0x0][0x44c] ;  /* 0x00011300ff0c1b82 */ /* 0x000e700000000800 */
[----:B------:R-:W3:Y:S01]  /*1d30*/  @P1 LDC R11, c[0x0][0x450] ;  /* 0x00011400ff0b1b82 */ /* 0x000ee20000000800 */
[----:B0-----:R-:W-:Y:S01]  /*1d40*/  ISETP.GE.AND P2, PT, R5, 0x1, PT ;  /* 0x000000010500780c */ /* 0x001fe20003f46270 */
[----:B--2---:R-:W-:-:S02]  /*1d50*/  @P0 IMAD.IADD R26, R3, 0x1, -R0 ;  /* 0x00000001031a0824 */ /* 0x004fc400078e0a00 */
[----:B------:R-:W-:Y:S02]  /*1d60*/  VIADD R3, R216, 0x7f ;  /* 0x0000007fd8037836 */ /* 0x000fe40000000000 */
[----:B------:R-:W-:Y:S02]  /*1d70*/  IMAD.IADD R29, R13, 0x1, R26 ;  /* 0x000000010d1d7824 */ /* 0x000fe400078e021a */
[----:B-1----:R-:W-:-:S03]  /*1d80*/  @P1 IMAD.HI.U32 R6, R3, R12, RZ ;  /* 0x0000000c03061227 */ /* 0x002fc600078e00ff */
[C---:B------:R-:W-:Y:S01]  /*1d90*/  IADD3 R215, R29.reuse, 0x1, -R28 ;  /* 0x000000011dd77810 */ /* 0x040fe20007ffe81c */
[----:B------:R-:W-:Y:S01]  /*1da0*/  VIADD R0, R29, 0x5f ;  /* 0x0000005f1d007836 */ /* 0x000fe20000000000 */
[----:B---3--:R-:W-:-:S03]  /*1db0*/  @P1 SHF.R.U32.HI R3, RZ, R11, R6 ;  /* 0x0000000bff031219 */ /* 0x008fc60000011606 */
        /* <DEDUP_REMOVED lines=17> */
.L_x_3848:
[----:B------:R-:W-:-:S13]  /*1ed0*/  ISETP.NE.AND P0, PT, R5, 0x1, PT ;  /* 0x000000010500780c */ /* 0x000fda0003f05270 */
[----:B------:R-:W0:Y:S02]  /*1ee0*/  @P0 LDC.64 R6, c[0x0][0xae0] ;  /* 0x0002b800ff060b82 */ /* 0x000e240000000a00 */
[----:B0-----:R-:W-:-:S05]  /*1ef0*/  @P0 IMAD.HI.U32 R6, R0, R6, RZ ;  /* 0x0000000600060227 */ /* 0x001fca00078e00ff */
[----:B------:R-:W-:-:S07]  /*1f00*/  @P0 SHF.R.U32.HI R0, RZ, R7, R6 ;  /* 0x00000007ff000219 */ /* 0x000fce0000011606 */
.L_x_3849:
[----:B------:R-:W-:Y:S05]  /*1f10*/  BSYNC B0 ;  /* 0x0000000000007941 */ /* 0x000fea0003800000 */
.L_x_3847:
[----:B------:R-:W-:-:S05]  /*1f20*/  IMAD R3, R0, R5, R5 ;  /* 0x0000000500037224 */ /* 0x000fca00078e0205 */
[----:B------:R-:W-:-:S07]  /*1f30*/  VIMNMX R4, R4, R3, PT ;  /* 0x0000000304047248 */ /* 0x000fce0003fe0100 */
.L_x_3846:
        /* <DEDUP_REMOVED lines=25> */
.L_x_3852:
[----:B------:R-:W-:-:S13]  /*20d0*/  ISETP.NE.AND P0, PT, R5, 0x1, PT ;  /* 0x000000010500780c */ /* 0x000fda0003f05270 */
[----:B------:R-:W0:Y:S02]  /*20e0*/  @P0 LDC.64 R6, c[0x0][0xae0] ;  /* 0x0002b800ff060b82 */ /* 0x000e240000000a00 */
[----:B0-----:R-:W-:-:S05]  /*20f0*/  @P0 IMAD.HI.U32 R6, R0, R6, RZ ;  /* 0x0000000600060227 */ /* 0x001fca00078e00ff */
[----:B------:R-:W-:-:S07]  /*2100*/  @P0 SHF.R.U32.HI R0, RZ, R7, R6 ;  /* 0x00000007ff000219 */ /* 0x000fce0000011606 */
.L_x_3853:
[----:B------:R-:W-:Y:S05]  /*2110*/  BSYNC B0 ;  /* 0x0000000000007941 */ /* 0x000fea0003800000 */
.L_x_3851:
[----:B------:R-:W-:-:S05]  /*2120*/  IMAD R0, R0, R5, RZ ;  /* 0x0000000500007224 */ /* 0x000fca00078e02ff */
[----:B------:R-:W-:-:S07]  /*2130*/  VIMNMX R3, R3, R0, !PT ;  /* 0x0000000003037248 */ /* 0x000fce0007fe0100 */
.L_x_3850:
[----:B------:R-:W-:Y:S01]  /*2140*/  IMAD.HI R3, R3, 0x2aaaaaab, RZ ;  /* 0x2aaaaaab03037827 */ /* 0x000fe200078e02ff */
[----:B------:R-:W-:Y:S01]  /*2150*/  BSSY B0, `(.L_x_3854) ;  /* 0x0000028000007945 */ /* 0x000fe20003800000 */
[----:B------:R-:W-:Y:S02]  /*2160*/  LOP3.LUT R224, R217, 0xff, RZ, 0xc0, !PT ;  /* 0x000000ffd9e07812 */ /* 0x000fe400078ec0ff */
[----:B------:R-:W-:Y:S02]  /*2170*/  SHF.R.U32.HI R217, RZ, 0x10, R217 ;  /* 0x00000010ffd97819 */ /* 0x000fe400000116d9 */
[----:B------:R-:W-:-:S04]  /*2180*/  SHF.R.U32.HI R0, RZ, 0x1f, R3 ;  /* 0x0000001fff007819 */ /* 0x000fc80000011603 */
[----:B------:R-:W-:Y:S01]  /*2190*/  LEA.HI.SX32 R0, R3, R0, 0x1c ;  /* 0x0000000003007211 */ /* 0x000fe200078fe2ff */
[----:B------:R-:W-:-:S03]  /*21a0*/  IMAD.MOV.U32 R3, RZ, RZ, RZ ;  /* 0x000000ffff037224 */ /* 0x000fc600078e00ff */
[----:B------:R-:W-:-:S04]  /*21b0*/  VIMNMX R9, RZ, R0, !PT ;  /* 0x00000000ff097248 */ /* 0x000fc80007fe0100 */
[----:B------:R-:W-:-:S13]  /*21c0*/  ISETP.GT.AND P0, PT, R8, R9, PT ;  /* 0x000000090800720c */ /* 0x000fda0003f04270 */
[----:B------:R-:W-:Y:S05]  /*21d0*/  @!P0 BRA `(.L_x_3855) ;  /* 0x00000000007c8947 */ /* 0x000fea0003800000 */
        /* <DEDUP_REMOVED lines=31> */
.L_x_3855:
[----:B------:R-:W-:Y:S05]  /*23d0*/  BSYNC B0 ;  /* 0x0000000000007941 */ /* 0x000fea0003800000 */
.L_x_3854:
        /* <DEDUP_REMOVED lines=37> */
.L_x_3858:
[----:B------:R-:W-:Y:S05]  /*2630*/  BSYNC B6 ;  /* 0x0000000000067941 */ /* 0x000fea0003800000 */
.L_x_3857:
        /* <DEDUP_REMOVED lines=20> */
.L_x_3860:
[----:B------:R-:W-:Y:S05]  /*2780*/  BSYNC B6 ;  /* 0x0000000000067941 */ /* 0x000fea0003800000 */
.L_x_3859:
[----:B------:R-:W-:Y:S01]  /*2790*/  ULDC.64 UR4, c[0x0][0xaf0] ;  /* 0x0002bc0000047ab9 */ /* 0x000fe20000000a00 */
[----:B------:R-:W2:Y:S01]  /*27a0*/  LDL R34, [R1+0x494] ;  /* 0x0004940001227983 */ /* 0x000ea20000100800 */
[----:B------:R-:W-:Y:S01]  /*27b0*/  ISETP.NE.U32.AND P0, PT, RZ, UR4, PT ;  /* 0x00000004ff007c0c */ /* 0x000fe2000bf05070 */
[----:B------:R-:W-:Y:S02]  /*27c0*/  IMAD.MOV.U32 R0, RZ, RZ, R99 ;  /* 0x000000ffff007224 */ /* 0x000fe400078e0063 */
[----:B------:R-:W3:Y:S01]  /*27d0*/  LDL R32, [R1+0x4a0] ;  /* 0x0004a00001207983 */ /* 0x000ee20000100800 */
[----:B------:R-:W-:Y:S01]  /*27e0*/  ISETP.NE.AND.EX P0, PT, RZ, UR5, PT, P0 ;  /* 0x00000005ff007c0c */ /* 0x000fe2000bf05300 */
[----:B------:R-:W-:Y:S01]  /*27f0*/  ULDC UR8, c[0x0][0x320] ;  /* 0x0000c80000087ab9 */ /* 0x000fe20000000800 */
[----:B------:R-:W-:Y:S01]  /*2800*/  SHF.R.S32.HI R3, RZ, 0x1f, R158 ;  /* 0x0000001fff037819 */ /* 0x000fe2000001149e */
[----:B------:R-:W0:Y:S01]  /*2810*/  S2R R33, SR_TID.X ;  /* 0x0000000000217919 */ /* 0x000e220000002100 */
[----:B------:R-:W1:Y:S01]  /*2820*/  LDC R11, c[0x0][0x3f4] ;  /* 0x0000fd00ff0b7b82 */ /* 0x000e620000000800 */
[----:B------:R-:W-:Y:S01]  /*2830*/  ULDC.64 UR4, c[0x0][0x3f8] ;  /* 0x0000fe0000047ab9 */ /* 0x000fe20000000a00 */
[----:B------:R-:W-:Y:S01]  /*2840*/  SHF.R.S32.HI R155, RZ, 0x1f, R154 ;  /* 0x0000001fff9b7819 */ /* 0x000fe2000001149a */
[----:B------:R-:W-:-:S06]  /*2850*/  ULDC.64 UR6, c[0x0][0x408] ;  /* 0x0001020000067ab9 */ /* 0x000fcc0000000a00 */
[----:B------:R-:W4:Y:S02]  /*2860*/  @P0 LDC.64 R4, c[0x0][0xaf0] ;  /* 0x0002bc00ff040b82 */ /* 0x000f240000000a00 */
[----:B----4-:R-:W-:-:S05]  /*2870*/  @P0 IMAD.WIDE R4, R99, 0x4, R4 ;  /* 0x0000000463040825 */ /* 0x010fca00078e0204 */
[----:B------:R4:W3:Y:S01]  /*2880*/  @P0 LDG.E R0, desc[UR44][R4.64] ;  /* 0x0000002c04000981 */ /* 0x0008e2000c1e1900 */
[----:B------:R-:W-:Y:S01]  /*2890*/  ISETP.GE.AND P1, PT, R152, UR8, PT ;  /* 0x0000000898007c0c */ /* 0x000fe2000bf26270 */
[C---:B------:R-:W-:Y:S01]  /*28a0*/  IMAD R7, R3.reuse, UR4, RZ ;  /* 0x0000000403077c24 */ /* 0x040fe2000f8e02ff */
[----:B0-----:R-:W-:Y:S01]  /*28b0*/  SHF.R.U32.HI R33, RZ, 0x7, R33 ;  /* 0x00000007ff217819 */ /* 0x001fe20000011621 */
[----:B------:R-:W-:Y:S01]  /*28c0*/  IMAD R9, R3, UR6, RZ ;  /* 0x0000000603097c24 */ /* 0x000fe2000f8e02ff */
[----:B------:R-:W-:Y:S01]  /*28d0*/  SEL R3, RZ, 0xffffffff, P1 ;  /* 0xffffffffff037807 */ /* 0x000fe20000800000 */
[----:B------:R-:W-:Y:S01]  /*28e0*/  IMAD.WIDE.U32 R16, R158, UR4, R154 ;  /* 0x000000049e107c25 */ /* 0x000fe2000f8e009a */
[----:B------:R-:W-:Y:S02]  /*28f0*/  ISETP.GE.AND P0, PT, R22, UR8, PT ;  /* 0x0000000816007c0c */ /* 0x000fe4000bf06270 */
[----:B------:R-:W-:Y:S01]  /*2900*/  ISETP.NE.AND P6, PT, R33, 0x1, PT ;  /* 0x000000012100780c */ /* 0x000fe20003fc5270 */
[C---:B------:R-:W-:Y:S01]  /*2910*/  IMAD R7, R158.reuse, UR5, R7 ;  /* 0x000000059e077c24 */ /* 0x040fe2000f8e0207 */
[----:B----4-:R-:W-:Y:S01]  /*2920*/  SEL R4, RZ, 0x1, P0 ;  /* 0x00000001ff047807 */ /* 0x010fe20000000000 */
[----:B------:R-:W-:Y:S01]  /*2930*/  IMAD.WIDE.U32 R20, R158, UR4, R22 ;  /* 0x000000049e147c25 */ /* 0x000fe2000f8e0016 */
[----:B------:R-:W-:-:S02]  /*2940*/  ISETP.GE.AND P0, PT, R172, UR8, PT ;  /* 0x00000008ac007c0c */ /* 0x000fc4000bf06270 */
[----:B------:R-:W-:Y:S01]  /*2950*/  ISETP.GE.AND P1, PT, R167, UR8, PT ;  /* 0x00000008a7007c0c */ /* 0x000fe2000bf26270 */
[----:B------:R-:W-:Y:S01]  /*2960*/  IMAD.SHL.U32 R5, R3, 0x2, RZ ;  /* 0x0000000203057824 */ /* 0x000fe200078e00ff */
[----:B------:R-:W-:Y:S01]  /*2970*/  ISETP.GE.AND P2, PT, R173, UR8, PT ;  /* 0x00000008ad007c0c */ /* 0x000fe2000bf46270 */
[----:B------:R-:W-:Y:S01]  /*2980*/  IMAD.IADD R3, R30, 0x1, R31 ;  /* 0x000000011e037824 */ /* 0x000fe200078e021f */
[----:B------:R-:W-:Y:S01]  /*2990*/  SEL R6, RZ, 0x8, P1 ;  /* 0x00000008ff067807 */ /* 0x000fe20000800000 */
[----:B------:R-:W-:Y:S01]  /*29a0*/  IMAD.IADD R17, R17, 0x1, R7 ;  /* 0x0000000111117824 */ /* 0x000fe200078e0207 */
[----:B------:R-:W-:Y:S01]  /*29b0*/  LOP3.LUT R4, R5, 0x2, R4, 0xe2, !PT ;  /* 0x0000000205047812 */ /* 0x000fe200078ee204 */
[----:B------:R-:W-:Y:S01]  /*29c0*/  IMAD.IADD R21, R7, 0x1, R21 ;  /* 0x0000000107157824 */ /* 0x000fe200078e0215 */
[----:B-----5:R-:W-:Y:S01]  /*29d0*/  SHF.R.S32.HI R7, RZ, 0x1f, R44 ;  /* 0x0000001fff077819 */ /* 0x020fe2000001142c */
[----:B------:R-:W-:Y:S01]  /*29e0*/  IMAD.WIDE.U32 R24, R158, UR6, R154 ;  /* 0x000000069e187c25 */ /* 0x000fe2000f8e009a */
[----:B------:R-:W-:-:S02]  /*29f0*/  SEL R5, RZ, 0x4, P0 ;  /* 0x00000004ff057807 */ /* 0x000fc40000000000 */
[----:B------:R-:W-:Y:S01]  /*2a00*/  ISETP.GE.AND P0, PT, R166, UR8, PT ;  /* 0x00000008a6007c0c */ /* 0x000fe2000bf06270 */
[C---:B------:R-:W-:Y:S01]  /*2a10*/  IMAD R9, R158.reuse, UR7, R9 ;  /* 0x000000079e097c24 */ /* 0x040fe2000f8e0209 */
[----:B------:R-:W-:Y:S01]  /*2a20*/  ISETP.GE.AND P1, PT, R165, UR8, PT ;  /* 0x00000008a5007c0c */ /* 0x000fe2000bf26270 */
[----:B------:R-:W-:Y:S01]  /*2a30*/  IMAD.WIDE.U32 R30, R158, UR6, R22 ;  /* 0x000000069e1e7c25 */ /* 0x000fe2000f8e0016 */
[----:B------:R-:W-:Y:S02]  /*2a40*/  LOP3.LUT R4, R6, R4, R5, 0xfe, !PT ;  /* 0x0000000406047212 */ /* 0x000fe400078efe05 */
[----:B------:R-:W-:Y:S01]  /*2a50*/  SEL R5, RZ, 0x10, P0 ;  /* 0x00000010ff057807 */ /* 0x000fe20000000000 */
[----:B------:R-:W-:Y:S01]  /*2a60*/  IMAD.IADD R25, R25, 0x1, R9 ;  /* 0x0000000119197824 */ /* 0x000fe200078e0209 */
[----:B------:R-:W-:Y:S01]  /*2a70*/  ISETP.GE.AND P0, PT, R174, UR8, PT ;  /* 0x00000008ae007c0c */ /* 0x000fe2000bf06270 */
[----:B------:R-:W-:Y:S01]  /*2a80*/  IMAD.IADD R31, R9, 0x1, R31 ;  /* 0x00000001091f7824 */ /* 0x000fe200078e021f */
[----:B------:R-:W-:Y:S01]  /*2a90*/  SEL R6, RZ, 0x20, P1 ;  /* 0x00000020ff067807 */ /* 0x000fe20000800000 */
[C---:B------:R-:W-:Y:S01]  /*2aa0*/  IMAD R9, R7.reuse, UR4, RZ ;  /* 0x0000000407097c24 */ /* 0x040fe2000f8e02ff */
[----:B-1----:R-:W-:Y:S01]  /*2ab0*/  ISETP.GE.AND P1, PT, R22, R11, PT ;  /* 0x0000000b1600720c */ /* 0x002fe20003f26270 */
[----:B------:R-:W-:Y:S01]  /*2ac0*/  IMAD R7, R7, UR6, RZ ;  /* 0x0000000607077c24 */ /* 0x000fe2000f8e02ff */
[----:B------:R-:W-:Y:S01]  /*2ad0*/  LOP3.LUT R4, R6, R4, R5, 0xfe, !PT ;  /* 0x0000000406047212 */ /* 0x000fe200078efe05 */
[C---:B------:R-:W-:Y:S01]  /*2ae0*/  IMAD R9, R44.reuse, UR5, R9 ;  /* 0x000000052c097c24 */ /* 0x040fe2000f8e0209 */
[----:B------:R-:W-:Y:S01]  /*2af0*/  SEL R51, RZ, 0x40, P0 ;  /* 0x00000040ff337807 */ /* 0x000fe20000000000 */
[----:B------:R-:W-:Y:S01]  /*2b00*/  IMAD.WIDE.U32 R16, R44, UR4, R16 ;  /* 0x000000042c107c25 */ /* 0x000fe2000f8e0010 */
[----:B------:R-:W-:-:S03]  /*2b10*/  SEL R5, RZ, 0x7fff80, P2 ;  /* 0x007fff80ff057807 */ /* 0x000fc60001000000 */
[----:B------:R-:W-:Y:S01]  /*2b20*/  IMAD.WIDE.U32 R20, R44, UR4, R20 ;  /* 0x000000042c147c25 */ /* 0x000fe2000f8e0014 */
[----:B------:R-:W-:-:S03]  /*2b30*/  LOP3.LUT R51, R5, R4, R51, 0xfe, !PT ;  /* 0x0000000405337212 */ /* 0x000fc600078efe33 */
[C---:B------:R-:W-:Y:S01]  /*2b40*/  IMAD R63, R44.reuse, UR7, R7 ;  /* 0x000000072c3f7c24 */ /* 0x040fe2000f8e0207 */
[----:B------:R-:W-:Y:S01]  /*2b50*/  SEL R7, R11, RZ, P1 ;  /* 0x000000ff0b077207 */ /* 0x000fe20000800000 */
[----:B------:R-:W-:Y:S01]  /*2b60*/  IMAD.WIDE.U32 R24, R44, UR6, R24 ;  /* 0x000000062c187c25 */ /* 0x000fe2000f8e0018 */
[----:B------:R-:W-:-:S03]  /*2b70*/  PRMT R68, R51, 0x8880, RZ ;  /* 0x0000888033447816 */ /* 0x000fc600000000ff */
[----:B------:R-:W-:Y:S01]  /*2b80*/  IMAD.WIDE.U32 R30, R44, UR6, R30 ;  /* 0x000000062c1e7c25 */ /* 0x000fe2000f8e001e */
[----:B------:R-:W-:Y:S05]  /*2b90*/  @!P6 WARPSYNC.ALL ;  /* 0x000000000000e948 */ /* 0x000fea0003800000 */
[----:B------:R-:W-:Y:S01]  /*2ba0*/  ULDC UR4, c[0x0][0x2f4] ;  /* 0x0000bd0000047ab9 */ /* 0x000fe20000000800 */
[----:B------:R-:W-:Y:S01]  /*2bb0*/  IMAD.IADD R7, R22, 0x1, R7 ;  /* 0x0000000116077824 */ /* 0x000fe200078e0207 */
[----:B------:R-:W-:Y:S01]  /*2bc0*/  ISETP.GE.AND P3, PT, R152, UR4, PT ;  /* 0x0000000498007c0c */ /* 0x000fe2000bf66270 */
[----:B------:R-:W-:Y:S01]  /*2bd0*/  IMAD.MOV.U32 R55, RZ, RZ, 0x20 ;  /* 0x00000020ff377424 */ /* 0x000fe200078e00ff */
[----:B------:R-:W-:Y:S01]  /*2be0*/  ISETP.GE.AND P0, PT, R22, UR4, PT ;  /* 0x0000000416007c0c */ /* 0x000fe2000bf06270 */
[----:B------:R-:W-:Y:S01]  /*2bf0*/  IMAD.U32 R58, RZ, RZ, UR38 ;  /* 0x00000026ff3a7e24 */ /* 0x000fe2000f8e00ff */
[----:B------:R-:W-:Y:S01]  /*2c00*/  SEL R6, RZ, 0xffffffff, P3 ;  /* 0xffffffffff067807 */ /* 0x000fe20001800000 */
[----:B------:R-:W-:Y:S01]  /*2c10*/  IMAD.IADD R62, R25, 0x1, R63 ;  /* 0x00000001193e7824 */ /* 0x000fe200078e023f */
[----:B------:R-:W-:Y:S01]  /*2c20*/  SHF.R.S32.HI R4, RZ, 0x1f, R7 ;  /* 0x0000001fff047819 */ /* 0x000fe20000011407 */
[----:B------:R-:W-:Y:S01]  /*2c30*/  VIADD R54, R33, 0x8 ;  /* 0x0000000821367836 */ /* 0x000fe20000000000 */
[----:B------:R-:W-:Y:S01]  /*2c40*/  SEL R52, RZ, 0x1, P0 ;  /* 0x00000001ff347807 */ /* 0x000fe20000000000 */
[----:B------:R-:W-:Y:S01]  /*2c50*/  IMAD.SHL.U32 R11, R6, 0x2, RZ ;  /* 0x00000002060b7824 */ /* 0x000fe200078e00ff */
[----:B------:R-:W-:Y:S01]  /*2c60*/  LEA.HI R7, R4, R7, RZ, 0x3 ;  /* 0x0000000704077211 */ /* 0x000fe200078f18ff */
[----:B------:R-:W-:Y:S01]  /*2c70*/  IMAD.IADD R60, R17, 0x1, R9 ;  /* 0x00000001113c7824 */ /* 0x000fe200078e0209 */
[----:B------:R-:W-:Y:S01]  /*2c80*/  LOP3.LUT R58, R58, 0x1, RZ, 0xfc, !PT ;  /* 0x000000013a3a7812 */ /* 0x000fe200078efcff */
[----:B------:R-:W-:Y:S01]  /*2c90*/  IMAD.IADD R61, R9, 0x1, R21 ;  /* 0x00000001093d7824 */ /* 0x000fe200078e0215 */
[----:B------:R-:W-:Y:S01]  /*2ca0*/  LOP3.LUT R52, R11, 0x2, R52, 0xe2, !PT ;  /* 0x000000020b347812 */ /* 0x000fe200078ee234 */
[----:B------:R-:W-:Y:S01]  /*2cb0*/  IMAD.IADD R63, R63, 0x1, R31 ;  /* 0x000000013f3f7824 */ /* 0x000fe200078e021f */
[----:B------:R-:W-:-:S02]  /*2cc0*/  SHF.R.S32.HI R65, RZ, 0x3, R7 ;  /* 0x00000003ff417819 */ /* 0x000fc40000011407 */
[----:B------:R-:W-:Y:S01]  /*2cd0*/  PRMT R68, R68, 0x7710, RZ ;  /* 0x0000771044447816 */ /* 0x000fe200000000ff */
[C---:B--2---:R-:W-:Y:S01]  /*2ce0*/  IMAD.SHL.U32 R50, R34.reuse, 0x40, RZ ;  /* 0x0000004022327824 */ /* 0x044fe200078e00ff */
[----:B------:R-:W-:Y:S01]  /*2cf0*/  @!P6 BAR.SYNC.DEFER_BLOCKING 0x9, 0x100 ;  /* 0x024400000000eb1d */ /* 0x000fe20000010000 */
[----:B------:R-:W-:Y:S01]  /*2d00*/  LOP3.LUT P0, RZ, R34, 0x4, RZ, 0xc0, !PT ;  /* 0x0000000422ff7812 */ /* 0x000fe2000780c0ff */
[----:B---3--:R-:W-:Y:S02]  /*2d10*/  IMAD R57, R32, 0x40, R158 ;  /* 0x0000004020397824 */ /* 0x008fe400078e029e */
[----:B------:R-:W-:Y:S02]  /*2d20*/  LOP3.LUT R50, R50, 0x1c0, RZ, 0xc0, !PT ;  /* 0x000001c032327812 */ /* 0x000fe400078ec0ff */
[----:B------:R-:W-:Y:S02]  /*2d30*/  SEL R55, R55, 0xffffffe0, !P0 ;  /* 0xffffffe037377807 */ /* 0x000fe40004000000 */
[----:B------:R-:W-:-:S02]  /*2d40*/  SHF.R.U32.HI R53, RZ, 0x3, R50 ;  /* 0x00000003ff357819 */ /* 0x000fc40000011632 */
[C---:B------:R-:W-:Y:S02]  /*2d50*/  LOP3.LUT R6, R50.reuse, 0x18, R22, 0xf8, !PT ;  /* 0x0000001832067812 */ /* 0x040fe400078ef816 */
[----:B------:R-:W-:Y:S02]  /*2d60*/  LOP3.LUT R4, R50, 0x38, R7, 0xf8, !PT ;  /* 0x0000003832047812 */ /* 0x000fe400078ef807 */
[-C--:B------:R-:W-:Y:S02]  /*2d70*/  LOP3.LUT R6, R6, R53.reuse, RZ, 0x3c, !PT ;  /* 0x0000003506067212 */ /* 0x080fe400078e3cff */
[----:B------:R-:W-:-:S03]  /*2d80*/  LOP3.LUT R4, R4, R53, RZ, 0x3c, !PT ;  /* 0x0000003504047212 */ /* 0x000fc600078e3cff */
[C---:B------:R-:W-:Y:S01]  /*2d90*/  IMAD R56, R203.reuse, 0x200, R6 ;  /* 0x00000200cb387824 */ /* 0x040fe200078e0206 */
[----:B------:R-:W-:Y:S01]  /*2da0*/  LOP3.LUT R6, R206, 0x38, R7, 0xf8, !PT ;  /* 0x00000038ce067812 */ /* 0x000fe200078ef807 */
[----:B------:R-:W-:Y:S02]  /*2db0*/  IMAD R66, R203, 0x200, R4 ;  /* 0x00000200cb427824 */ /* 0x000fe400078e0204 */
[----:B------:R-:W-:Y:S01]  /*2dc0*/  IMAD.IADD R59, R55, 0x1, R56 ;  /* 0x00000001373b7824 */ /* 0x000fe200078e0238 */
[----:B------:R-:W-:-:S05]  /*2dd0*/  LOP3.LUT R67, R6, R207, RZ, 0x3c, !PT ;  /* 0x000000cf06437212 */ /* 0x000fca00078e3cff */
[----:B------:R-:W-:Y:S01]  /*2de0*/  IMAD.IADD R67, R208, 0x1, R67 ;  /* 0x00000001d0437824 */ /* 0x000fe200078e0243 */
[----:B------:R-:W-:-:S07]  /*2df0*/  SHF.R.S32.HI R64, RZ, 0x1f, R0 ;  /* 0x0000001fff407819 */ /* 0x000fce0000011400 */
.L_x_3916:
[----:B------:R-:W0:Y:S01]  /*2e00*/  LDC R75, c[0x0][0x430] ;  /* 0x00010c00ff4b7b82 */ /* 0x000e220000000800 */
[----:B------:R-:W-:Y:S02]  /*2e10*/  VIADD R48, R48, 0xffffffff ;  /* 0xffffffff30307836 */ /* 0x000fe40000000000 */
[----:B------:R-:W-:Y:S02]  /*2e20*/  IMAD.MOV.U32 R74, RZ, RZ, RZ ;  /* 0x000000ffff4a7224 */ /* 0x000fe400078e00ff */
[----:B------:R-:W-:-:S03]  /*2e30*/  IMAD R4, R48, 0x60, R57 ;  /* 0x0000006030047824 */ /* 0x000fc600078e0239 */
[----:B-1----:R-:W1:Y:S01]  /*2e40*/  LDC R81, c[0x0][0x3f4] ;  /* 0x0000fd00ff517b82 */ /* 0x002e620000000800 */
[----:B------:R-:W-:Y:S01]  /*2e50*/  IMAD.IADD R12, R3, 0x1, R4 ;  /* 0x00000001030c7824 */ /* 0x000fe200078e0204 */
[----:B------:R-:W-:-:S03]  /*2e60*/  ISETP.GE.AND P0, PT, R4, R26, PT ;  /* 0x0000001a0400720c */ /* 0x000fc60003f06270 */
[----:B------:R-:W-:Y:S01]  /*2e70*/  IMAD.MOV.U32 R8, RZ, RZ, R12 ;  /* 0x000000ffff087224 */ /* 0x000fe200078e000c */
[----:B------:R-:W-:Y:S02]  /*2e80*/  ISETP.GT.OR P0, PT, R57, 0x5f, P0 ;  /* 0x0000005f3900780c */ /* 0x000fe40000704670 */
[----:B0-----:R-:W-:-:S11]  /*2e90*/  ISETP.NE.AND P2, PT, R75, 0x1, PT ;  /* 0x000000014b00780c */ /* 0x001fd60003f45270 */
[----:B------:R-:W0:Y:S08]  /*2ea0*/  @!P0 LDC.64 R6, c[0x0][0x428] ;  /* 0x00010a00ff068b82 */ /* 0x000e300000000a00 */
[----:B------:R-:W2:Y:S08]  /*2eb0*/  @!P0 LDC.64 R4, c[0x0][0x418] ;  /* 0x00010600ff048b82 */ /* 0x000eb00000000a00 */
[----:B------:R-:W3:Y:S08]  /*2ec0*/  @P2 LDC R9, c[0x0][0x434] ;  /* 0x00010d00ff092b82 */ /* 0x000ef00000000800 */
[----:B----4-:R-:W4:Y:S01]  /*2ed0*/  @P2 LDC R10, c[0x0][0x438] ;  /* 0x00010e00ff0a2b82 */ /* 0x010f220000000800 */
[----:B---3--:R-:W-:-:S05]  /*2ee0*/  @P2 IMAD.HI.U32 R9, R12, R9, RZ ;  /* 0x000000090c092227 */ /* 0x008fca00078e00ff */
[----:B----4-:R-:W-:Y:S01]  /*2ef0*/  @P2 SHF.R.U32.HI R8, RZ, R10, R9 ;  /* 0x0000000aff082219 */ /* 0x010fe20000011609 */
[----:B0-----:R-:W-:-:S03]  /*2f00*/  @!P0 IMAD R10, R64, R6, RZ ;  /* 0x00000006400a8224 */ /* 0x001fc600078e02ff */
[----:B------:R-:W-:Y:S01]  /*2f10*/  @!P0 SHF.R.S32.HI R9, RZ, 0x1f, R8 ;  /* 0x0000001fff098819 */ /* 0x000fe20000011408 */
[C---:B------:R-:W-:Y:S02]  /*2f20*/  @!P0 IMAD R11, R0.reuse, R7, R10 ;  /* 0x00000007000b8224 */ /* 0x040fe400078e020a */
[----:B------:R-:W-:-:S04]  /*2f30*/  @!P0 IMAD.WIDE.U32 R6, R0, R6, R8 ;  /* 0x0000000600068225 */ /* 0x000fc800078e0008 */
[----:B------:R-:W-:Y:S01]  /*2f40*/  @!P0 IMAD.IADD R7, R7, 0x1, R11 ;  /* 0x0000000107078824 */ /* 0x000fe200078e020b */
[----:B--2---:R-:W-:-:S04]  /*2f50*/  @!P0 LEA R4, P2, R6, R4, 0x2 ;  /* 0x0000000406048211 */ /* 0x004fc800078410ff */
[----:B------:R-:W-:-:S05]  /*2f60*/  @!P0 LEA.HI.X R5, R6, R5, R7, 0x2, P2 ;  /* 0x0000000506058211 */ /* 0x000fca00010f1407 */
[----:B------:R0:W5:Y:S01]  /*2f70*/  @!P0 LDG.E R74, desc[UR44][R4.64] ;  /* 0x0000002c044a8981 */ /* 0x000162000c1e1900 */
[----:B-1----:R-:W-:Y:S01]  /*2f80*/  ISETP.GE.AND P0, PT, R81, 0x1, PT ;  /* 0x000000015100780c */ /* 0x002fe20003f06270 */
[----:B------:R-:W-:Y:S01]  /*2f90*/  IMAD.MOV R6, RZ, RZ, -R8 ;  /* 0x000000ffff067224 */ /* 0x000fe200078e0a08 */
[----:B------:R-:W-:Y:S05]  /*2fa0*/  YIELD ;  /* 0x0000000000007946 */ /* 0x000fea0003800000 */
[----:B------:R-:W-:Y:S01]  /*2fb0*/  IMAD R75, R75, R6, R12 ;  /* 0x000000064b4b7224 */ /* 0x000fe200078e020c */
[----:B------:R-:W-:Y:S01]  /*2fc0*/  BSSY B0, `(.L_x_3861) ;  /* 0x000032e000007945 */ /* 0x000fe20003800000 */
[C---:B------:R-:W-:Y:S01]  /*2fd0*/  IMAD R84, R153.reuse, 0x1800, R56 ;  /* 0x0000180099547824 */ /* 0x040fe200078e0238 */
[----:B------:R-:W-:Y:S01]  /*2fe0*/  ISETP.GT.AND P2, PT, R48, R49, PT ;  /* 0x000000313000720c */ /* 0x000fe20003f44270 */
[----:B------:R-:W-:-:S02]  /*2ff0*/  IMAD R6, R153, 0x1800, R59 ;  /* 0x0000180099067824 */ /* 0x000fc400078e023b */
[--C-:B------:R-:W-:Y:S02]  /*3000*/  IMAD R84, R84, 0x2, R47.reuse ;  /* 0x0000000254547824 */ /* 0x100fe400078e022f */
[----:B------:R-:W-:Y:S01]  /*3010*/  IMAD R83, R6, 0x2, R47 ;  /* 0x0000000206537824 */ /* 0x000fe200078e022f */
[----:B0-----:R-:W-:Y:S07]  /*3020*/  @!P0 BRA `(.L_x_3862) ;  /* 0x0000002c00948947 */ /* 0x001fee0003800000 */
[----:B------:R-:W-:Y:S01]  /*3030*/  SHF.R.S32.HI R76, RZ, 0x1f, R75 ;  /* 0x0000001fff4c7819 */ /* 0x000fe2000001144b */
[----:B------:R-:W-:Y:S01]  /*3040*/  ULDC.64 UR4, c[0x0][0x300] ;  /* 0x0000c00000047ab9 */ /* 0x000fe20000000a00 */
[----:B------:R-:W0:Y:S01]  /*3050*/  LDC.64 R10, c[0x0][0x3f8] ;  /* 0x0000fe00ff0a7b82 */ /* 0x000e220000000a00 */
[C---:B------:R-:W-:Y:S01]  /*3060*/  IMAD.WIDE.U32 R4, R75.reuse, UR4, RZ ;  /* 0x000000044b047c25 */ /* 0x040fe2000f8e00ff */
[----:B-----5:R-:W-:Y:S01]  /*3070*/  SHF.R.S32.HI R77, RZ, 0x1f, R74 ;  /* 0x0000001fff4d7819 */ /* 0x020fe2000001144a */
[----:B------:R-:W-:Y:S02]  /*3080*/  ULDC.U8 UR6, c[0x0][0x410] ;  /* 0x0001040000067ab9 */ /* 0x000fe40000000000 */
[----:B------:R-:W-:Y:S01]  /*3090*/  IMAD R6, R76, UR4, RZ ;  /* 0x000000044c067c24 */ /* 0x000fe2000f8e02ff */
[----:B------:R-:W-:Y:S02]  /*30a0*/  ISETP.NE.AND P0, PT, RZ, UR6, PT ;  /* 0x00000006ff007c0c */ /* 0x000fe4000bf05270 */
[----:B------:R-:W1:Y:S01]  /*30b0*/  LDC.64 R12, c[0x0][0x408] ;  /* 0x00010200ff0c7b82 */ /* 0x000e620000000a00 */
[----:B------:R-:W-:Y:S01]  /*30c0*/  IMAD R7, R75, UR5, R6 ;  /* 0x000000054b077c24 */ /* 0x000fe2000f8e0206 */
[----:B------:R-:W-:-:S03]  /*30d0*/  ULDC.64 UR4, c[0x0][0x310] ;  /* 0x0000c40000047ab9 */ /* 0x000fc60000000a00 */
[----:B------:R-:W-:Y:S02]  /*30e0*/  IMAD.IADD R5, R5, 0x1, R7 ;  /* 0x0000000105057824 */ /* 0x000fe400078e0207 */
[----:B------:R-:W-:Y:S02]  /*30f0*/  IMAD R7, R77, UR4, RZ ;  /* 0x000000044d077c24 */ /* 0x000fe4000f8e02ff */
[----:B------:R-:W-:-:S04]  /*3100*/  IMAD.WIDE.U32 R4, R74, UR4, R4 ;  /* 0x000000044a047c25 */ /* 0x000fc8000f8e0004 */
[----:B------:R-:W-:Y:S01]  /*3110*/  IMAD R7, R74, UR5, R7 ;  /* 0x000000054a077c24 */ /* 0x000fe2000f8e0207 */
[----:B------:R-:W-:Y:S01]  /*3120*/  ULDC.64 UR4, c[0x0][0x308] ;  /* 0x0000c20000047ab9 */ /* 0x000fe20000000a00 */
[----:B0-----:R-:W-:-:S04]  /*3130*/  IMAD.WIDE.U32 R14, R48, R10, RZ ;  /* 0x0000000a300e7225 */ /* 0x001fc800078e00ff */
[----:B------:R-:W-:Y:S01]  /*3140*/  IMAD.IADD R5, R5, 0x1, R7 ;  /* 0x0000000105057824 */ /* 0x000fe200078e0207 */
[----:B------:R-:W-:Y:S01]  /*3150*/  SHF.R.S32.HI R7, RZ, 0x1f, R48 ;  /* 0x0000001fff077819 */ /* 0x000fe20000011430 */
[----:B------:R-:W-:-:S04]  /*3160*/  IMAD.WIDE.U32 R4, R156, UR4, R4 ;  /* 0x000000049c047c25 */ /* 0x000fc8000f8e0004 */
[----:B------:R-:W-:Y:S01]  /*3170*/  IMAD R5, R156, UR5, R5 ;  /* 0x000000059c057c24 */ /* 0x000fe2000f8e0205 */
[----:B------:R-:W-:Y:S01]  /*3180*/  ULDC.64 UR4, c[0x0][0x2e8] ;  /* 0x0000ba0000047ab9 */ /* 0x000fe20000000a00 */
[C---:B------:R-:W-:Y:S01]  /*3190*/  IMAD R6, R7.reuse, R10, RZ ;  /* 0x0000000a07067224 */ /* 0x040fe200078e02ff */
[----:B------:R-:W-:Y:S01]  /*31a0*/  LEA R79, P3, R4, UR4, 0x1 ;  /* 0x00000004044f7c11 */ /* 0x000fe2000f8608ff */
[-C--:B-1----:R-:W-:Y:S02]  /*31b0*/  IMAD R7, R7, R12.reuse, RZ ;  /* 0x0000000c07077224 */ /* 0x082fe400078e02ff */
[----:B------:R-:W-:Y:S01]  /*31c0*/  IMAD.WIDE.U32 R70, R48, R12, RZ ;  /* 0x0000000c30467225 */ /* 0x000fe200078e00ff */
[----:B------:R-:W-:-:S03]  /*31d0*/  LEA.HI.X R80, R4, UR5, R5, 0x1, P3 ;  /* 0x0000000504507c11 */ /* 0x000fc600098f0c05 */
[C---:B------:R-:W-:Y:S02]  /*31e0*/  IMAD R69, R48.reuse, R11, R6 ;  /* 0x0000000b30457224 */ /* 0x040fe400078e0206 */
[----:B------:R-:W-:Y:S02]  /*31f0*/  IMAD R7, R48, R13, R7 ;  /* 0x0000000d30077224 */ /* 0x000fe400078e0207 */
[----:B------:R-:W-:Y:S02]  /*3200*/  IMAD.IADD R69, R15, 0x1, R69 ;  /* 0x000000010f457824 */ /* 0x000fe400078e0245 */
[----:B------:R-:W-:Y:S01]  /*3210*/  IMAD.IADD R82, R71, 0x1, R7 ;  /* 0x0000000147527824 */ /* 0x000fe200078e0207 */
[----:B------:R-:W-:Y:S06]  /*3220*/  @!P0 BRA `(.L_x_3863) ;  /* 0x00000014008c8947 */ /* 0x000fec0003800000 */
[----:B------:R-:W-:Y:S01]  /*3230*/  IMAD R78, R48, -0x60, R26 ;  /* 0xffffffa0304e7824 */ /* 0x000fe200078e021a */
[----:B------:R-:W-:Y:S01]  /*3240*/  BSSY B1, `(.L_x_3864) ;  /* 0x0000023000017945 */ /* 0x000fe20003800000 */
[----:B------:R-:W-:Y:S02]  /*3250*/  CS2R R8, SRZ ;  /* 0x0000000000087805 */ /* 0x000fe4000001ff00 */
[----:B------:R-:W-:Y:S02]  /*3260*/  CS2R R38, SRZ ;  /* 0x0000000000267805 */ /* 0x000fe4000001ff00 */
[----:B------:R-:W-:Y:S02]  /*3270*/  CS2R R42, SRZ ;  /* 0x00000000002a7805 */ /* 0x000fe4000001ff00 */
[----:B------:R-:W-:Y:S02]  /*3280*/  VIMNMX R78, R78, 0x60, PT ;  /* 0x000000604e4e7848 */ /* 0x000fe40003fe0100 */
[----:B------:R-:W-:-:S02]  /*3290*/  CS2R R40, SRZ ;  /* 0x0000000000287805 */ /* 0x000fc4000001ff00 */
[----:B------:R-:W-:Y:S02]  /*32a0*/  CS2R R72, SRZ ;  /* 0x0000000000487805 */ /* 0x000fe4000001ff00 */
[----:B------:R-:W-:-:S13]  /*32b0*/  ISETP.GE.AND P0, PT, R158, R78, PT ;  /* 0x0000004e9e00720c */ /* 0x000fda0003f06270 */
[----:B------:R-:W-:Y:S05]  /*32c0*/  @P0 BRA `(.L_x_3865) ;  /* 0x0000000000680947 */ /* 0x000fea0003800000 */
[----:B------:R-:W-:Y:S01]  /*32d0*/  IMAD.MOV.U32 R4, RZ, RZ, R16 ;  /* 0x000000ffff047224 */ /* 0x000fe200078e0010 */
[----:B------:R-:W-:Y:S01]  /*32e0*/  ULDC.64 UR4, c[0x0][0x3e8] ;  /* 0x0000fa0000047ab9 */ /* 0x000fe20000000a00 */
[----:B------:R-:W-:Y:S01]  /*32f0*/  IMAD.MOV.U32 R5, RZ, RZ, R60 ;  /* 0x000000ffff057224 */ /* 0x000fe200078e003c */
[----:B------:R-:W-:Y:S01]  /*3300*/  ISETP.GE.AND P4, PT, R164, R81, PT ;  /* 0x00000051a400720c */ /* 0x000fe20003f86270 */
[----:B------:R-:W-:Y:S01]  /*3310*/  IMAD R33, R69, 0x60, RZ ;  /* 0x0000006045217824 */ /* 0x000fe200078e02ff */
[----:B------:R-:W-:Y:S01]  /*3320*/  CS2R R42, SRZ ;  /* 0x00000000002a7805 */ /* 0x000fe2000001ff00 */
[----:B------:R-:W-:Y:S01]  /*3330*/  IMAD.WIDE.U32 R6, R14, 0x60, R4 ;  /* 0x000000600e067825 */ /* 0x000fe200078e0004 */
[----:B------:R-:W-:Y:S02]  /*3340*/  CS2R R38, SRZ ;  /* 0x0000000000267805 */ /* 0x000fe4000001ff00 */
[----:B------:R-:W-:Y:S02]  /*3350*/  CS2R R72, SRZ ;  /* 0x0000000000487805 */ /* 0x000fe4000001ff00 */
[----:B------:R-:W-:Y:S01]  /*3360*/  CS2R R40, SRZ ;  /* 0x0000000000287805 */ /* 0x000fe2000001ff00 */
[----:B------:R-:W-:Y:S01]  /*3370*/  IMAD.IADD R5, R7, 0x1, R33 ;  /* 0x0000000107057824 */ /* 0x000fe200078e0221 */
[----:B------:R-:W-:Y:S01]  /*3380*/  LEA R4, P3, R6, UR4, 0x1 ;  /* 0x0000000406047c11 */ /* 0x000fe2000f8608ff */
[----:B------:R-:W-:-:S02]  /*3390*/  IMAD.MOV.U32 R32, RZ, RZ, R24 ;  /* 0x000000ffff207224 */ /* 0x000fc400078e0018 */
[----:B------:R-:W-:Y:S01]  /*33a0*/  IMAD.MOV.U32 R33, RZ, RZ, R62 ;  /* 0x000000ffff217224 */ /* 0x000fe200078e003e */
[----:B------:R-:W-:Y:S01]  /*33b0*/  LEA.HI.X R5, R6, UR5, R5, 0x1, P3 ;  /* 0x0000000506057c11 */ /* 0x000fe200098f0c05 */
[----:B------:R-:W-:Y:S01]  /*33c0*/  IMAD R7, R82, 0x60, RZ ;  /* 0x0000006052077824 */ /* 0x000fe200078e02ff */
[----:B------:R-:W-:Y:S01]  /*33d0*/  ISETP.GE.AND P3, PT, R154, R81, PT ;  /* 0x000000519a00720c */ /* 0x000fe20003f66270 */
[----:B------:R-:W-:Y:S01]  /*33e0*/  IMAD.WIDE.U32 R32, R70, 0x60, R32 ;  /* 0x0000006046207825 */ /* 0x000fe200078e0020 */
[----:B------:R-:W-:Y:S01]  /*33f0*/  ULDC.64 UR4, c[0x0][0x400] ;  /* 0x0001000000047ab9 */ /* 0x000fe20000000a00 */
[----:B------:R0:W5:Y:S02]  /*3400*/  @!P4 LDG.E.64 R38, desc[UR44][R4.64+0x20] ;  /* 0x0000202c0426c981 */ /* 0x000164000c1e1b00 */
[----:B------:R-:W-:Y:S01]  /*3410*/  IMAD.IADD R7, R33, 0x1, R7 ;  /* 0x0000000121077824 */ /* 0x000fe200078e0207 */
[----:B------:R-:W-:-:S04]  /*3420*/  LEA R6, P5, R32, UR4, 0x1 ;  /* 0x0000000420067c11 */ /* 0x000fc8000f8a08ff */
[----:B------:R-:W-:-:S03]  /*3430*/  LEA.HI.X R7, R32, UR5, R7, 0x1, P5 ;  /* 0x0000000520077c11 */ /* 0x000fc6000a8f0c07 */
[----:B------:R0:W5:Y:S04]  /*3440*/  @!P3 LDG.E.64 R42, desc[UR44][R4.64] ;  /* 0x0000002c042ab981 */ /* 0x000168000c1e1b00 */
[----:B------:R0:W5:Y:S04]  /*3450*/  @!P3 LDG.E.64 R72, desc[UR44][R6.64] ;  /* 0x0000002c0648b981 */ /* 0x000168000c1e1b00 */
[----:B------:R0:W5:Y:S02]  /*3460*/  @!P4 LDG.E.64 R40, desc[UR44][R6.64+0x20] ;  /* 0x0000202c0628c981 */ /* 0x000164000c1e1b00 */
.L_x_3865:
[----:B------:R-:W-:Y:S05]  /*3470*/  BSYNC B1 ;  /* 0x0000000000017941 */ /* 0x000fea0003800000 */
.L_x_3864:
[----:B------:R-:W-:Y:S01]  /*3480*/  ISETP.GE.AND P4, PT, R175, R78, PT ;  /* 0x0000004eaf00720c */ /* 0x000fe20003f86270 */
[----:B------:R-:W-:Y:S01]  /*3490*/  BSSY B1, `(.L_x_3866) ;  /* 0x0000023000017945 */ /* 0x000fe20003800000 */
[----:B------:R-:W-:Y:S02]  /*34a0*/  CS2R R34, SRZ ;  /* 0x0000000000227805 */ /* 0x000fe4000001ff00 */
[----:B------:R-:W-:Y:S01]  /*34b0*/  CS2R R32, SRZ ;  /* 0x0000000000207805 */ /* 0x000fe2000001ff00 */
[----:B-----5:R-:W-:Y:S01]  /*34c0*/  IMAD.MOV.U32 R85, RZ, RZ, R38 ;  /* 0x000000ffff557224 */ /* 0x020fe200078e0026 */
[----:B------:R-:W-:Y:S01]  /*34d0*/  CS2R R36, SRZ ;  /* 0x0000000000247805 */ /* 0x000fe2000001ff00 */
[----:B------:R-:W-:-:S06]  /*34e0*/  IMAD.MOV.U32 R86, RZ, RZ, R39 ;  /* 0x000000ffff567224 */ /* 0x000fcc00078e0027 */
[----:B------:R-:W-:Y:S05]  /*34f0*/  @P4 BRA `(.L_x_3867) ;  /* 0x0000000000704947 */ /* 0x000fea0003800000 */
[C---:B0-----:R-:W-:Y:S01]  /*3500*/  SHF.L.U64.HI R5, R10.reuse, 0x6, R11 ;  /* 0x000000060a057819 */ /* 0x041fe2000001020b */
[----:B------:R-:W-:Y:S01]  /*3510*/  IMAD.SHL.U32 R4, R10, 0x40, RZ ;  /* 0x000000400a047824 */ /* 0x000fe200078e00ff */
[C---:B------:R-:W-:Y:S01]  /*3520*/  SHF.L.U64.HI R7, R12.reuse, 0x6, R13 ;  /* 0x000000060c077819 */ /* 0x040fe2000001020d */
[----:B------:R-:W-:Y:S01]  /*3530*/  IMAD.SHL.U32 R6, R12, 0x40, RZ ;  /* 0x000000400c067824 */ /* 0x000fe200078e00ff */
[----:B------:R-:W-:Y:S01]  /*3540*/  ULDC.64 UR4, c[0x0][0x3e8] ;  /* 0x0000fa0000047ab9 */ /* 0x000fe20000000a00 */
[----:B------:R-:W-:Y:S01]  /*3550*/  IMAD.WIDE.U32 R4, R14, 0x60, R4 ;  /* 0x000000600e047825 */ /* 0x000fe200078e0004 */
[----:B------:R-:W-:Y:S01]  /*3560*/  ULDC.64 UR6, c[0x0][0x400] ;  /* 0x0001000000067ab9 */ /* 0x000fe20000000a00 */
[----:B------:R-:W-:Y:S02]  /*3570*/  CS2R R34, SRZ ;  /* 0x0000000000227805 */ /* 0x000fe4000001ff00 */
[----:B------:R-:W-:Y:S01]  /*3580*/  CS2R R36, SRZ ;  /* 0x0000000000247805 */ /* 0x000fe2000001ff00 */
[----:B------:R-:W-:Y:S01]  /*3590*/  IMAD.WIDE.U32 R6, R70, 0x60, R6 ;  /* 0x0000006046067825 */ /* 0x000fe200078e0006 */
[----:B------:R-:W-:-:S02]  /*35a0*/  IADD3 R9, P3, R16, R4, RZ ;  /* 0x0000000410097210 */ /* 0x000fc40007f7e0ff */
[----:B------:R-:W-:Y:S01]  /*35b0*/  CS2R R32, SRZ ;  /* 0x0000000000207805 */ /* 0x000fe2000001ff00 */
[----:B------:R-:W-:Y:S01]  /*35c0*/  IMAD R69, R69, 0x60, RZ ;  /* 0x0000006045457824 */ /* 0x000fe200078e02ff */
[----:B------:R-:W-:Y:S01]  /*35d0*/  IADD3 R8, P5, R24, R6, RZ ;  /* 0x0000000618087210 */ /* 0x000fe20007fbe0ff */
[----:B------:R-:W-:-:S03]  /*35e0*/  IMAD R11, R82, 0x60, RZ ;  /* 0x00000060520b7824 */ /* 0x000fc600078e02ff */
[----:B------:R-:W-:Y:S02]  /*35f0*/  IADD3.X R10, R60, R69, R5, P3, !PT ;  /* 0x000000453c0a7210 */ /* 0x000fe40001ffe405 */
[----:B------:R-:W-:Y:S02]  /*3600*/  IADD3.X R7, R62, R11, R7, P5, !PT ;  /* 0x0000000b3e077210 */ /* 0x000fe40002ffe407 */
[C---:B------:R-:W-:Y:S02]  /*3610*/  LEA R4, P3, R9.reuse, UR4, 0x1 ;  /* 0x0000000409047c11 */ /* 0x040fe4000f8608ff */
[C---:B------:R-:W-:Y:S02]  /*3620*/  LEA R6, P5, R8.reuse, UR6, 0x1 ;  /* 0x0000000608067c11 */ /* 0x040fe4000f8a08ff */
[----:B------:R-:W-:Y:S02]  /*3630*/  LEA.HI.X R5, R9, UR5, R10, 0x1, P3 ;  /* 0x0000000509057c11 */ /* 0x000fe400098f0c0a */
[----:B------:R-:W-:-:S02]  /*3640*/  LEA.HI.X R7, R8, UR7, R7, 0x1, P5 ;  /* 0x0000000708077c11 */ /* 0x000fc4000a8f0c07 */
[----:B------:R-:W-:Y:S02]  /*3650*/  CS2R R8, SRZ ;  /* 0x0000000000087805 */ /* 0x000fe4000001ff00 */
[-C--:B------:R-:W-:Y:S02]  /*3660*/  ISETP.GE.AND P3, PT, R154, R81.reuse, PT ;  /* 0x000000519a00720c */ /* 0x080fe40003f66270 */
[----:B------:R-:W-:-:S11]  /*3670*/  ISETP.GE.AND P5, PT, R164, R81, PT ;  /* 0x00000051a400720c */ /* 0x000fd60003fa6270 */
[----:B------:R1:W5:Y:S04]  /*3680*/  @!P3 LDG.E.64 R34, desc[UR44][R4.64] ;  /* 0x0000002c0422b981 */ /* 0x000368000c1e1b00 */
[----:B------:R1:W5:Y:S04]  /*3690*/  @!P5 LDG.E.64 R8, desc[UR44][R4.64+0x20] ;  /* 0x0000202c0408d981 */ /* 0x000368000c1e1b00 */
[----:B------:R1:W5:Y:S04]  /*36a0*/  @!P3 LDG.E.64 R36, desc[UR44][R6.64] ;  /* 0x0000002c0624b981 */ /* 0x000368000c1e1b00 */
[----:B------:R1:W5:Y:S02]  /*36b0*/  @!P5 LDG.E.64 R32, desc[UR44][R6.64+0x20] ;  /* 0x0000202c0620d981 */ /* 0x000364000c1e1b00 */
.L_x_3867:
[----:B------:R-:W-:Y:S05]  /*36c0*/  BSYNC B1 ;  /* 0x0000000000017941 */ /* 0x000fea0003800000 */
.L_x_3866:
[----:B01----:R-:W-:Y:S01]  /*36d0*/  IMAD.MOV.U32 R4, RZ, RZ, R42 ;  /* 0x000000ffff047224 */ /* 0x003fe200078e002a */
[----:B------:R-:W-:Y:S01]  /*36e0*/  PRMT R70, R70, 0x5410, R85 ;  /* 0x0000541046467816 */ /* 0x000fe20000000055 */
[----:B------:R-:W-:Y:S01]  /*36f0*/  IMAD.MOV.U32 R5, RZ, RZ, R43 ;  /* 0x000000ffff057224 */ /* 0x000fe200078e002b */
[----:B------:R-:W-:Y:S01]  /*3700*/  ISETP.NE.AND P3, PT, R58, 0x3, PT ;  /* 0x000000033a00780c */ /* 0x000fe20003f65270 */
[----:B------:R-:W-:Y:S01]  /*3710*/  IMAD.MOV.U32 R6, RZ, RZ, R72 ;  /* 0x000000ffff067224 */ /* 0x000fe200078e0048 */
[----:B------:R-:W-:Y:S01]  /*3720*/  PRMT R85, R85, 0x5410, R4 ;  /* 0x0000541055557816 */ /* 0x000fe20000000004 */
[----:B------:R-:W-:Y:S01]  /*3730*/  IMAD.MOV.U32 R4, RZ, RZ, R40 ;  /* 0x000000ffff047224 */ /* 0x000fe200078e0028 */
[----:B------:R-:W-:Y:S01]  /*3740*/  PRMT R94, R5, 0x7610, R94 ;  /* 0x00007610055e7816 */ /* 0x000fe2000000005e */
[----:B------:R-:W-:Y:S01]  /*3750*/  IMAD.MOV.U32 R5, RZ, RZ, R41 ;  /* 0x000000ffff057224 */ /* 0x000fe200078e0029 */
[C---:B------:R-:W-:Y:S01]  /*3760*/  PRMT R99, R86.reuse, 0x7610, R99 ;  /* 0x0000761056637816 */ /* 0x040fe20000000063 */
        /* <DEDUP_REMOVED lines=23> */
.L_x_3868:
[----:B------:R-:W-:Y:S01]  /*38e0*/  IMAD R69, R153, 0x8, R2 ;  /* 0x0000000899457824 */ /* 0x000fe200078e0202 */
[----:B------:R-:W-:Y:S01]  /*38f0*/  SHF.L.U32 R82, R159, 0x1f, RZ ;  /* 0x0000001f9f527819 */ /* 0x000fe200000006ff */
[----:B------:R-:W-:Y:S03]  /*3900*/  BSSY B1, `(.L_x_3869) ;  /* 0x0000003000017945 */ /* 0x000fe60003800000 */
[----:B------:R-:W0:Y:S02]  /*3910*/  SYNCS.PHASECHK.TRANS64.TRYWAIT P5, [R69+URZ+0x32490], R82 ;  /* 0x03249052450075a7 */ /* 0x000e2400080a017f */
[----:B0-----:R-:W-:Y:S05]  /*3920*/  @!P5 BRA `(.L_x_3870) ;  /* 0x0000036000b8d947 */ /* 0x001fea0003800000 */
.L_x_4232:
[----:B------:R-:W-:Y:S05]  /*3930*/  BSYNC B1 ;  /* 0x0000000000017941 */ /* 0x000fea0003800000 */
.L_x_3869:
[----:B------:R-:W-:-:S03]  /*3940*/  UMOV UR4, 0xffffffff ;  /* 0xffffffff00047882 */ /* 0x000fc60000000000 */
[----:B------:R-:W-:Y:S05]  /*3950*/  BRA.DIV UR4, `(.L_x_3871) ;  /* 0x0000036204c07947 */ /* 0x000fea000b800000 */
[----:B------:R1:W2:Y:S04]  /*3960*/  SHFL.IDX PT, R71, R80, RZ, 0x1c1f ;  /* 0x001c1fff50477589 */ /* 0x0002a800000e0000 */
[----:B------:R1:W3:Y:S02]  /*3970*/  SHFL.IDX PT, R14, R79, RZ, 0x1c1f ;  /* 0x001c1fff4f0e7589 */ /* 0x0002e400000e0000 */
.L_x_4236:
[----:B------:R-:W-:Y:S04]  /*3980*/  BSSY B1, `(.L_x_3872) ;  /* 0x0000074000017945 */ /* 0x000fe80003800000 */
[----:B------:R-:W-:Y:S05]  /*3990*/  @P0 BRA `(.L_x_3873) ;  /* 0x0000000400c80947 */ /* 0x000fea0003800000 */
[----:B------:R-:W-:Y:S01]  /*39a0*/  LOP3.LUT R4, R52, 0x1, RZ, 0xc0, !PT ;  /* 0x0000000134047812 */ /* 0x000fe200078ec0ff */
[----:B------:R-:W-:Y:S03]  /*39b0*/  BSSY B2, `(.L_x_3874) ;  /* 0x0000038000027945 */ /* 0x000fe60003800000 */
[----:B------:R-:W-:-:S13]  /*39c0*/  ISETP.NE.U32.AND P0, PT, R4, 0x1, PT ;  /* 0x000000010400780c */ /* 0x000fda0003f05070 */
[----:B------:R-:W-:Y:S05]  /*39d0*/  @P0 BRA `(.L_x_3875) ;  /* 0x0000000000d40947 */ /* 0x000fea0003800000 */
[----:B------:R4:W0:Y:S01]  /*39e0*/  LDS.128 R4, [R84] ;  /* 0x0000000054047984 */ /* 0x0008220000000c00 */
[----:B------:R-:W-:Y:S01]  /*39f0*/  ISETP.GE.AND P5, PT, R154, R81, PT ;  /* 0x000000519a00720c */ /* 0x000fe20003fa6270 */
[----:B------:R-:W-:Y:S01]  /*3a00*/  BSSY B3, `(.L_x_3876) ;  /* 0x0000031000037945 */ /* 0x000fe20003800000 */
[----:B---3--:R-:W-:-:S04]  /*3a10*/  LEA R10, P0, R22, R14, 0x1 ;  /* 0x0000000e160a7211 */ /* 0x008fc800078008ff */
[----:B--2---:R-:W-:-:S07]  /*3a20*/  LEA.HI.X R11, R22, R71, R23, 0x1, P0 ;  /* 0x00000047160b7211 */ /* 0x004fce00000f0c17 */
[----:B----4-:R-:W-:Y:S05]  /*3a30*/  @P5 BRA `(.L_x_3877) ;  /* 0x0000000000b45947 */ /* 0x010fea0003800000 */
[--C-:B------:R-:W-:Y:S01]  /*3a40*/  SHF.R.U64 R93, R72, 0x10, R73.reuse ;  /* 0x00000010485d7819 */ /* 0x100fe20000001249 */
[----:B0-----:R-:W-:Y:S01]  /*3a50*/  IMAD.U32 R13, R6, 0x10000, RZ ;  /* 0x00010000060d7824 */ /* 0x001fe200078e00ff */
[----:B------:R-:W-:Y:S02]  /*3a60*/  SHF.R.U32.HI R95, RZ, 0x10, R73 ;  /* 0x00000010ff5f7819 */ /* 0x000fe40000011649 */
[--C-:B------:R-:W-:Y:S02]  /*3a70*/  SHF.R.U64 R92, R42, 0x10, R43.reuse ;  /* 0x000000102a5c7819 */ /* 0x100fe4000000122b */
[----:B------:R-:W-:Y:S02]  /*3a80*/  SHF.R.U32.HI R15, RZ, 0x10, R43 ;  /* 0x00000010ff0f7819 */ /* 0x000fe4000001162b */
[----:B------:R-:W-:Y:S02]  /*3a90*/  PRMT R93, R96, 0x5410, R93 ;  /* 0x00005410605d7816 */ /* 0x000fe4000000005d */
[----:B------:R-:W-:-:S02]  /*3aa0*/  PRMT R95, R98, 0x5410, R95 ;  /* 0x00005410625f7816 */ /* 0x000fc4000000005f */
[----:B------:R-:W-:Y:S02]  /*3ab0*/  PRMT R43, R85, 0x5432, R92 ;  /* 0x00005432552b7816 */ /* 0x000fe4000000005c */
[----:B------:R-:W-:Y:S01]  /*3ac0*/  PRMT R73, R94, 0x5410, R15 ;  /* 0x000054105e497816 */ /* 0x000fe2000000000f */
[----:B------:R-:W-:Y:S01]  /*3ad0*/  IMAD.U32 R96, R95, 0x10000, RZ ;  /* 0x000100005f607824 */ /* 0x000fe200078e00ff */
[----:B------:R-:W-:Y:S01]  /*3ae0*/  LOP3.LUT R42, R6, 0xffff0000, RZ, 0xc0, !PT ;  /* 0xffff0000062a7812 */ /* 0x000fe200078ec0ff */
[----:B------:R-:W-:Y:S01]  /*3af0*/  IMAD.U32 R6, R7, 0x10000, RZ ;  /* 0x0001000007067824 */ /* 0x000fe200078e00ff */
[----:B------:R-:W-:Y:S01]  /*3b00*/  LOP3.LUT R15, R5, 0xffff0000, RZ, 0xc0, !PT ;  /* 0xffff0000050f7812 */ /* 0x000fe200078ec0ff */
[----:B------:R-:W-:Y:S01]  /*3b10*/  IMAD.U32 R92, R73, 0x10000, RZ ;  /* 0x00010000495c7824 */ /* 0x000fe200078e00ff */
[----:B------:R-:W-:Y:S01]  /*3b20*/  LOP3.LUT R94, R93, 0xffff0000, RZ, 0xc0, !PT ;  /* 0xffff00005d5e7812 */ /* 0x000fe200078ec0ff */
[C---:B------:R-:W-:Y:S01]  /*3b30*/  FMUL.FTZ R100, R42.reuse, R96 ;  /* 0x000000602a647220 */ /* 0x040fe20000410000 */
[----:B------:R-:W-:Y:S01]  /*3b40*/  LOP3.LUT R72, R43, 0xffff0000, RZ, 0xc0, !PT ;  /* 0xffff00002b487812 */ /* 0x000fe200078ec0ff */
[----:B------:R-:W-:Y:S01]  /*3b50*/  FMUL.FTZ R42, R42, R92 ;  /* 0x0000005c2a2a7220 */ /* 0x000fe20000410000 */
[----:B------:R-:W-:Y:S01]  /*3b60*/  LOP3.LUT R12, R7, 0xffff0000, RZ, 0xc0, !PT ;  /* 0xffff0000070c7812 */ /* 0x000fe200078ec0ff */
[----:B------:R-:W-:-:S02]  /*3b70*/  IMAD.U32 R7, R5, 0x10000, RZ ;  /* 0x0001000005077824 */ /* 0x000fc400078e00ff */
[C---:B------:R-:W-:Y:S01]  /*3b80*/  FMUL.FTZ R98, R15.reuse, R94 ;  /* 0x0000005e0f627220 */ /* 0x040fe20000410000 */
[C---:B------:R-:W-:Y:S02]  /*3b90*/  IMAD.U32 R5, R4.reuse, 0x10000, RZ ;  /* 0x0001000004057824 */ /* 0x040fe400078e00ff */
[----:B------:R-:W-:Y:S01]  /*3ba0*/  FMUL.FTZ R15, R15, R72 ;  /* 0x000000480f0f7220 */ /* 0x000fe20000410000 */
[----:B------:R-:W-:Y:S01]  /*3bb0*/  LOP3.LUT R95, R95, 0xffff0000, RZ, 0xc0, !PT ;  /* 0xffff00005f5f7812 */ /* 0x000fe200078ec0ff */
[----:B------:R-:W-:Y:S01]  /*3bc0*/  IMAD.U32 R93, R93, 0x10000, RZ ;  /* 0x000100005d5d7824 */ /* 0x000fe200078e00ff */
[----:B------:R-:W-:Y:S01]  /*3bd0*/  LOP3.LUT R73, R73, 0xffff0000, RZ, 0xc0, !PT ;  /* 0xffff000049497812 */ /* 0x000fe200078ec0ff */
[----:B------:R-:W-:Y:S01]  /*3be0*/  FFMA.FTZ R100, R13, R92, -R100 ;  /* 0x0000005c0d647223 */ /* 0x000fe20000010864 */
[----:B------:R-:W-:Y:S01]  /*3bf0*/  LOP3.LUT R4, R4, 0xffff0000, RZ, 0xc0, !PT ;  /* 0xffff000004047812 */ /* 0x000fe200078ec0ff */
[----:B------:R-:W-:Y:S02]  /*3c00*/  IMAD.U32 R43, R43, 0x10000, RZ ;  /* 0x000100002b2b7824 */ /* 0x000fe400078e00ff */
[C---:B------:R-:W-:Y:S01]  /*3c10*/  FFMA.FTZ R98, R7.reuse, R72, -R98 ;  /* 0x0000004807627223 */ /* 0x040fe20000010862 */
[----:B------:R-:W-:Y:S01]  /*3c20*/  FFMA.FTZ R15, R7, R94, R15 ;  /* 0x0000005e070f7223 */ /* 0x000fe2000001000f */
        /* <DEDUP_REMOVED lines=13> */
[----:B------:R-:W-:-:S07]  /*3d00*/  F2FP.BF16.F32.PACK_AB R6, R13, R100 ;  /* 0x000000640d06723e */ /* 0x000fce00000010ff */
.L_x_3877:
[----:B------:R-:W-:Y:S05]  /*3d10*/  BSYNC B3 ;  /* 0x0000000000037941 */ /* 0x000fea0003800000 */
.L_x_3876:
[----:B0-----:R4:W-:Y:S02]  /*3d20*/  ST.E.128 desc[UR44][R10.64], R4 ;  /* 0x000000040a007985 */ /* 0x0019e4000c101d2c */
.L_x_3875:
[----:B------:R-:W-:Y:S05]  /*3d30*/  BSYNC B2 ;  /* 0x0000000000027941 */ /* 0x000fea0003800000 */
.L_x_3874:
[----:B------:R-:W-:-:S13]  /*3d40*/  LOP3.LUT P0, RZ, R52, 0x2, RZ, 0xc0, !PT ;  /* 0x0000000234ff7812 */ /* 0x000fda000780c0ff */
[----:B------:R-:W-:Y:S05]  /*3d50*/  @!P0 BRA `(.L_x_3873) ;  /* 0x0000000000d88947 */ /* 0x000fea0003800000 */
[----:B----4-:R4:W0:Y:S01]  /*3d60*/  LDS.128 R4, [R83] ;  /* 0x0000000053047984 */ /* 0x0108220000000c00 */
[----:B------:R-:W-:Y:S01]  /*3d70*/  ISETP.GE.AND P5, PT, R164, R81, PT ;  /* 0x00000051a400720c */ /* 0x000fe20003fa6270 */
[----:B------:R-:W-:Y:S01]  /*3d80*/  BSSY B2, `(.L_x_3878) ;  /* 0x0000032000027945 */ /* 0x000fe20003800000 */
[----:B---3--:R-:W-:-:S04]  /*3d90*/  LEA R10, P0, R152, R14, 0x1 ;  /* 0x0000000e980a7211 */ /* 0x008fc800078008ff */
[----:B--2---:R-:W-:-:S07]  /*3da0*/  LEA.HI.X R11, R152, R71, R157, 0x1, P0 ;  /* 0x00000047980b7211 */ /* 0x004fce00000f0c9d */
[----:B----4-:R-:W-:Y:S05]  /*3db0*/  @P5 BRA `(.L_x_3879) ;  /* 0x0000000000b85947 */ /* 0x010fea0003800000 */
[----:B------:R-:W-:Y:S01]  /*3dc0*/  SHF.R.U64 R38, R38, 0x10, R39 ;  /* 0x0000001026267819 */ /* 0x000fe20000001227 */
[----:B0-----:R-:W-:Y:S01]  /*3dd0*/  IMAD.U32 R14, R7, 0x10000, RZ ;  /* 0x00010000070e7824 */ /* 0x001fe200078e00ff */
[--C-:B------:R-:W-:Y:S01]  /*3de0*/  SHF.R.U64 R42, R40, 0x10, R41.reuse ;  /* 0x00000010282a7819 */ /* 0x100fe20000001229 */
[----:B------:R-:W-:Y:S01]  /*3df0*/  IMAD.U32 R12, R6, 0x10000, RZ ;  /* 0x00010000060c7824 */ /* 0x000fe200078e00ff */
[----:B------:R-:W-:Y:S02]  /*3e00*/  SHF.R.U32.HI R71, RZ, 0x10, R41 ;  /* 0x00000010ff477819 */ /* 0x000fe40000011629 */
[----:B------:R-:W-:Y:S02]  /*3e10*/  SHF.R.U32.HI R39, RZ, 0x10, R39 ;  /* 0x00000010ff277819 */ /* 0x000fe40000011627 */
[----:B------:R-:W-:Y:S02]  /*3e20*/  PRMT R38, R70, 0x5432, R38 ;  /* 0x0000543246267816 */ /* 0x000fe40000000026 */
[----:B------:R-:W-:-:S02]  /*3e30*/  PRMT R42, R86, 0x5432, R42 ;  /* 0x00005432562a7816 */ /* 0x000fc4000000002a */
[----:B------:R-:W-:Y:S02]  /*3e40*/  PRMT R71, R101, 0x5410, R71 ;  /* 0x0000541065477816 */ /* 0x000fe40000000047 */
[----:B------:R-:W-:Y:S02]  /*3e50*/  PRMT R40, R99, 0x5410, R39 ;  /* 0x0000541063287816 */ /* 0x000fe40000000027 */
[----:B------:R-:W-:Y:S01]  /*3e60*/  LOP3.LUT R15, R7, 0xffff0000, RZ, 0xc0, !PT ;  /* 0xffff0000070f7812 */ /* 0x000fe200078ec0ff */
[----:B------:R-:W-:Y:S01]  /*3e70*/  IMAD.U32 R72, R71, 0x10000, RZ ;  /* 0x0001000047487824 */ /* 0x000fe200078e00ff */
[----:B------:R-:W-:Y:S01]  /*3e80*/  LOP3.LUT R7, R5, 0xffff0000, RZ, 0xc0, !PT ;  /* 0xffff000005077812 */ /* 0x000fe200078ec0ff */
[----:B------:R-:W-:Y:S01]  /*3e90*/  IMAD.U32 R41, R40, 0x10000, RZ ;  /* 0x0001000028297824 */ /* 0x000fe200078e00ff */
[C---:B------:R-:W-:Y:S01]  /*3ea0*/  LOP3.LUT R43, R42.reuse, 0xffff0000, RZ, 0xc0, !PT ;  /* 0xffff00002a2b7812 */ /* 0x040fe200078ec0ff */
[----:B------:R-:W-:Y:S01]  /*3eb0*/  IMAD.U32 R42, R42, 0x10000, RZ ;  /* 0x000100002a2a7824 */ /* 0x000fe200078e00ff */
[C---:B------:R-:W-:Y:S01]  /*3ec0*/  LOP3.LUT R39, R38.reuse, 0xffff0000, RZ, 0xc0, !PT ;  /* 0xffff000026277812 */ /* 0x040fe200078ec0ff */
[----:B------:R-:W-:Y:S01]  /*3ed0*/  IMAD.U32 R38, R38, 0x10000, RZ ;  /* 0x0001000026267824 */ /* 0x000fe200078e00ff */
[----:B------:R-:W-:Y:S01]  /*3ee0*/  LOP3.LUT R13, R6, 0xffff0000, RZ, 0xc0, !PT ;  /* 0xffff0000060d7812 */ /* 0x000fe200078ec0ff */
[----:B------:R-:W-:Y:S01]  /*3ef0*/  FMUL.FTZ R73, R7, R43 ;  /* 0x0000002b07497220 */ /* 0x000fe20000410000 */
[----:B------:R-:W-:Y:S01]  /*3f00*/  LOP3.LUT R71, R71, 0xffff0000, RZ, 0xc0, !PT ;  /* 0xffff000047477812 */ /* 0x000fe200078ec0ff */
[----:B------:R-:W-:Y:S01]  /*3f10*/  FMUL.FTZ R92, R7, R39 ;  /* 0x00000027075c7220 */ /* 0x000fe20000410000 */
[----:B------:R-:W-:Y:S01]  /*3f20*/  LOP3.LUT R40, R40, 0xffff0000, RZ, 0xc0, !PT ;  /* 0xffff000028287812 */ /* 0x000fe200078ec0ff */
[C---:B------:R-:W-:Y:S01]  /*3f30*/  FMUL.FTZ R7, R13.reuse, R72 ;  /* 0x000000480d077220 */ /* 0x040fe20000410000 */
[----:B------:R-:W-:Y:S01]  /*3f40*/  FMUL.FTZ R13, R13, R41 ;  /* 0x000000290d0d7220 */ /* 0x000fe20000410000 */
[----:B------:R-:W-:-:S02]  /*3f50*/  IMAD.U32 R6, R5, 0x10000, RZ ;  /* 0x0001000005067824 */ /* 0x000fc400078e00ff */
[----:B------:R-:W-:Y:S02]  /*3f60*/  IMAD.U32 R5, R4, 0x10000, RZ ;  /* 0x0001000004057824 */ /* 0x000fe400078e00ff */
[----:B------:R-:W-:Y:S01]  /*3f70*/  FFMA.FTZ R41, R12, R41, -R7 ;  /* 0x000000290c297223 */ /* 0x000fe20000010807 */
[----:B------:R-:W-:Y:S01]  /*3f80*/  LOP3.LUT R4, R4, 0xffff0000, RZ, 0xc0, !PT ;  /* 0xffff000004047812 */ /* 0x000fe200078ec0ff */
[----:B------:R-:W-:Y:S01]  /*3f90*/  FFMA.FTZ R12, R12, R72, R13 ;  /* 0x000000480c0c7223 */ /* 0x000fe2000001000d */
[C---:B------:R-:W-:Y:S01]  /*3fa0*/  FMUL.FTZ R13, R15.reuse, R71 ;  /* 0x000000470f0d7220 */ /* 0x040fe20000410000 */
[----:B------:R-:W-:Y:S01]  /*3fb0*/  FMUL.FTZ R72, R15, R40 ;  /* 0x000000280f487220 */ /* 0x000fe20000410000 */
[C---:B------:R-:W-:Y:S01]  /*3fc0*/  FFMA.FTZ R73, R6.reuse, R39, -R73 ;  /* 0x0000002706497223 */ /* 0x040fe20000010849 */
[----:B------:R-:W-:Y:S01]  /*3fd0*/  FFMA.FTZ R92, R6, R43, R92 ;  /* 0x0000002b065c7223 */ /* 0x000fe2000001005c */
        /* <DEDUP_REMOVED lines=12> */
.L_x_3879:
[----:B------:R-:W-:Y:S05]  /*40a0*/  BSYNC B2 ;  /* 0x0000000000027941 */ /* 0x000fea0003800000 */
.L_x_3878:
[----:B0-----:R0:W-:Y:S02]  /*40b0*/  ST.E.128 desc[UR44][R10.64], R4 ;  /* 0x000000040a007985 */ /* 0x0011e4000c101d2c */
.L_x_3873:
[----:B------:R-:W-:Y:S05]  /*40c0*/  BSYNC B1 ;  /* 0x0000000000017941 */ /* 0x000fea0003800000 */
.L_x_3872:
[----:B------:R-:W-:-:S03]  /*40d0*/  UMOV UR4, 0xffffffff ;  /* 0xffffffff00047882 */ /* 0x000fc60000000000 */
[----:B------:R-:W-:Y:S05]  /*40e0*/  BRA.DIV UR4, `(.L_x_3880) ;  /* 0x0000035e04247947 */ /* 0x000fea000b800000 */
[----:B------:R0:W0:Y:S04]  /*40f0*/  SHFL.IDX PT, R39, R80, 0x1, 0x1c1f ;  /* 0x003c1f0050277f89 */ /* 0x00002800000e0000 */
[----:B---3--:R3:W0:Y:S02]  /*4100*/  SHFL.IDX PT, R14, R79, 0x1, 0x1c1f ;  /* 0x003c1f004f0e7f89 */ /* 0x00862400000e0000 */
.L_x_4240:
[----:B------:R-:W-:Y:S05]  /*4110*/  @P4 BRA `(.L_x_3881) ;  /* 0x0000002000604947 */ /* 0x000fea0003800000 */
[----:B0---4-:R-:W-:Y:S01]  /*4120*/  LOP3.LUT R4, R52, 0x1, RZ, 0xc0, !PT ;  /* 0x0000000134047812 */ /* 0x011fe200078ec0ff */
[----:B------:R-:W-:Y:S03]  /*4130*/  BSSY B1, `(.L_x_3882) ;  /* 0x0000039000017945 */ /* 0x000fe60003800000 */
[----:B------:R-:W-:-:S13]  /*4140*/  ISETP.NE.U32.AND P0, PT, R4, 0x1, PT ;  /* 0x000000010400780c */ /* 0x000fda0003f05070 */
[----:B------:R-:W-:Y:S05]  /*4150*/  @P0 BRA `(.L_x_3883) ;  /* 0x0000000000d80947 */ /* 0x000fea0003800000 */
[----:B------:R0:W4:Y:S01]  /*4160*/  LDS.128 R4, [R84+0x2000] ;  /* 0x0020000054047984 */ /* 0x0001220000000c00 */
[----:B------:R-:W-:Y:S01]  /*4170*/  ISETP.GE.AND P4, PT, R154, R81, PT ;  /* 0x000000519a00720c */ /* 0x000fe20003f86270 */
[----:B------:R-:W-:Y:S01]  /*4180*/  BSSY B2, `(.L_x_3884) ;  /* 0x0000032000027945 */ /* 0x000fe20003800000 */
[----:B------:R-:W-:-:S04]  /*4190*/  LEA R10, P0, R22, R14, 0x1 ;  /* 0x0000000e160a7211 */ /* 0x000fc800078008ff */
[----:B------:R-:W-:-:S07]  /*41a0*/  LEA.HI.X R11, R22, R39, R23, 0x1, P0 ;  /* 0x00000027160b7211 */ /* 0x000fce00000f0c17 */
        /* <DEDUP_REMOVED lines=28> */
[C---:B------:R-:W-:Y:S01]  /*4370*/  FFMA.FTZ R36, R12.reuse, R36, -R7 ;  /* 0x000000240c247223 */ /* 0x040fe20000010807 */
[----:B------:R-:W-:Y:S01]  /*4380*/  FFMA.FTZ R13, R12, R38, R13 ;  /* 0x000000260c0d7223 */ /* 0x000fe2000001000d */
[----:B------:R-:W-:Y:S01]  /*4390*/  LOP3.LUT R4, R4, 0xffff0000, RZ, 0xc0, !PT ;  /* 0xffff000004047812 */ /* 0x000fe200078ec0ff */
[C---:B------:R-:W-:Y:S01]  /*43a0*/  FMUL.FTZ R12, R34.reuse, R91 ;  /* 0x0000005b220c7220 */ /* 0x040fe20000410000 */
[----:B------:R-:W-:Y:S01]  /*43b0*/  FMUL.FTZ R34, R34, R89 ;  /* 0x0000005922227220 */ /* 0x000fe20000410000 */
        /* <DEDUP_REMOVED lines=14> */
.L_x_3885:
[----:B------:R-:W-:Y:S05]  /*44a0*/  BSYNC B2 ;  /* 0x0000000000027941 */ /* 0x000fea0003800000 */
.L_x_3884:
[----:B----4-:R0:W-:Y:S02]  /*44b0*/  ST.E.128 desc[UR44][R10.64], R4 ;  /* 0x000000040a007985 */ /* 0x0101e4000c101d2c */
.L_x_3883:
[----:B------:R-:W-:Y:S05]  /*44c0*/  BSYNC B1 ;  /* 0x0000000000017941 */ /* 0x000fea0003800000 */
.L_x_3882:
[----:B------:R-:W-:-:S13]  /*44d0*/  LOP3.LUT P0, RZ, R52, 0x2, RZ, 0xc0, !PT ;  /* 0x0000000234ff7812 */ /* 0x000fda000780c0ff */
[----:B------:R-:W-:Y:S05]  /*44e0*/  @!P0 BRA `(.L_x_3881) ;  /* 0x0000001c006c8947 */ /* 0x000fea0003800000 */
[----:B0-----:R0:W4:Y:S01]  /*44f0*/  LDS.128 R4, [R83+0x2000] ;  /* 0x0020000053047984 */ /* 0x0011220000000c00 */
[----:B------:R-:W-:Y:S01]  /*4500*/  ISETP.GE.AND P4, PT, R164, R81, PT ;  /* 0x00000051a400720c */ /* 0x000fe20003f86270 */
[----:B------:R-:W-:Y:S01]  /*4510*/  BSSY B1, `(.L_x_3886) ;  /* 0x0000032000017945 */ /* 0x000fe20003800000 */
[----:B------:R-:W-:-:S04]  /*4520*/  LEA R10, P0, R152, R14, 0x1 ;  /* 0x0000000e980a7211 */ /* 0x000fc800078008ff */
[----:B------:R-:W-:-:S07]  /*4530*/  LEA.HI.X R11, R152, R39, R157, 0x1, P0 ;  /* 0x00000027980b7211 */ /* 0x000fce00000f0c9d */
[----:B0-----:R-:W-:Y:S05]  /*4540*/  @P4 BRA `(.L_x_3887) ;  /* 0x0000000000b84947 */ /* 0x001fea0003800000 */
[--C-:B------:R-:W-:Y:S01]  /*4550*/  SHF.R.U64 R15, R32, 0x10, R33.reuse ;  /* 0x00000010200f7819 */ /* 0x100fe20000001221 */
[----:B----4-:R-:W-:Y:S01]  /*4560*/  IMAD.U32 R12, R7, 0x10000, RZ ;  /* 0x00010000070c7824 */ /* 0x010fe200078e00ff */
[----:B------:R-:W-:Y:S02]  /*4570*/  SHF.R.U32.HI R32, RZ, 0x10, R33 ;  /* 0x00000010ff207819 */ /* 0x000fe40000011621 */
[--C-:B------:R-:W-:Y:S02]  /*4580*/  SHF.R.U32.HI R14, RZ, 0x10, R9.reuse ;  /* 0x00000010ff0e7819 */ /* 0x100fe40000011609 */
[----:B------:R-:W-:Y:S02]  /*4590*/  PRMT R87, R87, 0x5410, R32 ;  /* 0x0000541057577816 */ /* 0x000fe40000000020 */
[----:B------:R-:W-:Y:S01]  /*45a0*/  SHF.R.U64 R35, R8, 0x10, R9 ;  /* 0x0000001008237819 */ /* 0x000fe20000001209 */
[----:B------:R-:W-:Y:S01]  /*45b0*/  IMAD.U32 R8, R6, 0x10000, RZ ;  /* 0x0001000006087824 */ /* 0x000fe200078e00ff */
[----:B------:R-:W-:Y:S01]  /*45c0*/  PRMT R85, R85, 0x5410, R14 ;  /* 0x0000541055557816 */ /* 0x000fe2000000000e */
[----:B------:R-:W-:Y:S01]  /*45d0*/  IMAD.U32 R33, R87, 0x10000, RZ ;  /* 0x0001000057217824 */ /* 0x000fe200078e00ff */
[----:B------:R-:W-:-:S02]  /*45e0*/  PRMT R86, R86, 0x5410, R15 ;  /* 0x0000541056567816 */ /* 0x000fc4000000000f */
[----:B------:R-:W-:Y:S01]  /*45f0*/  LOP3.LUT R9, R6, 0xffff0000, RZ, 0xc0, !PT ;  /* 0xffff000006097812 */ /* 0x000fe200078ec0ff */
[----:B------:R-:W-:Y:S01]  /*4600*/  IMAD.U32 R15, R85, 0x10000, RZ ;  /* 0x00010000550f7824 */ /* 0x000fe200078e00ff */
[----:B------:R-:W-:Y:S01]  /*4610*/  LOP3.LUT R13, R7, 0xffff0000, RZ, 0xc0, !PT ;  /* 0xffff0000070d7812 */ /* 0x000fe200078ec0ff */
[----:B------:R-:W-:Y:S01]  /*4620*/  IMAD.U32 R6, R5, 0x10000, RZ ;  /* 0x0001000005067824 */ /* 0x000fe200078e00ff */
[----:B------:R-:W-:Y:S01]  /*4630*/  PRMT R70, R70, 0x5410, R35 ;  /* 0x0000541046467816 */ /* 0x000fe20000000023 */
[----:B------:R-:W-:Y:S01]  /*4640*/  FMUL.FTZ R37, R9, R33 ;  /* 0x0000002109257220 */ /* 0x000fe20000410000 */
[----:B------:R-:W-:Y:S01]  /*4650*/  LOP3.LUT R7, R5, 0xffff0000, RZ, 0xc0, !PT ;  /* 0xffff000005077812 */ /* 0x000fe200078ec0ff */
[-C--:B------:R-:W-:Y:S01]  /*4660*/  FMUL.FTZ R9, R9, R15.reuse ;  /* 0x0000000f09097220 */ /* 0x080fe20000410000 */
[----:B------:R-:W-:Y:S01]  /*4670*/  LOP3.LUT R32, R86, 0xffff0000, RZ, 0xc0, !PT ;  /* 0xffff000056207812 */ /* 0x000fe200078ec0ff */
[----:B------:R-:W-:Y:S01]  /*4680*/  IMAD.U32 R5, R4, 0x10000, RZ ;  /* 0x0001000004057824 */ /* 0x000fe200078e00ff */
[----:B------:R-:W-:Y:S01]  /*4690*/  LOP3.LUT R14, R70, 0xffff0000, RZ, 0xc0, !PT ;  /* 0xffff0000460e7812 */ /* 0x000fe200078ec0ff */
[----:B------:R-:W-:Y:S01]  /*46a0*/  FFMA.FTZ R37, R8, R15, -R37 ;  /* 0x0000000f08257223 */ /* 0x000fe20000010825 */
[----:B------:R-:W-:Y:S01]  /*46b0*/  LOP3.LUT R87, R87, 0xffff0000, RZ, 0xc0, !PT ;  /* 0xffff000057577812 */ /* 0x000fe200078ec0ff */
[----:B------:R-:W-:Y:S01]  /*46c0*/  FMUL.FTZ R35, R7, R32 ;  /* 0x0000002007237220 */ /* 0x000fe20000410000 */
[----:B------:R-:W-:Y:S01]  /*46d0*/  LOP3.LUT R85, R85, 0xffff0000, RZ, 0xc0, !PT ;  /* 0xffff000055557812 */ /* 0x000fe200078ec0ff */
[-C--:B------:R-:W-:Y:S01]  /*46e0*/  FMUL.FTZ R7, R7, R14.reuse ;  /* 0x0000000e07077220 */ /* 0x080fe20000410000 */
[----:B------:R-:W-:Y:S01]  /*46f0*/  LOP3.LUT R4, R4, 0xffff0000, RZ, 0xc0, !PT ;  /* 0xffff000004047812 */ /* 0x000fe200078ec0ff */
[----:B------:R-:W-:Y:S01]  /*4700*/  FFMA.FTZ R35, R6, R14, -R35 ;  /* 0x0000000e06237223 */ /* 0x000fe20000010823 */
[----:B------:R-:W-:Y:S01]  /*4710*/  FFMA.FTZ R8, R8, R33, R9 ;  /* 0x0000002108087223 */ /* 0x000fe20000010009 */
[----:B------:R-:W-:-:S02]  /*4720*/  IMAD.U32 R86, R86, 0x10000, RZ ;  /* 0x0001000056567824 */ /* 0x000fc400078e00ff */
[C---:B------:R-:W-:Y:S01]  /*4730*/  FMUL.FTZ R9, R13.reuse, R87 ;  /* 0x000000570d097220 */ /* 0x040fe20000410000 */
[----:B------:R-:W-:Y:S02]  /*4740*/  IMAD.U32 R70, R70, 0x10000, RZ ;  /* 0x0001000046467824 */ /* 0x000fe400078e00ff */
[-C--:B------:R-:W-:Y:S01]  /*4750*/  FMUL.FTZ R14, R13, R85.reuse ;  /* 0x000000550d0e7220 */ /* 0x080fe20000410000 */
[----:B------:R-:W-:Y:S01]  /*4760*/  FFMA.FTZ R32, R6, R32, R7 ;  /* 0x0000002006207223 */ /* 0x000fe20000010007 */
        /* <DEDUP_REMOVED lines=12> */
.L_x_3887:
[----:B------:R-:W-:Y:S05]  /*4830*/  BSYNC B1 ;  /* 0x0000000000017941 */ /* 0x000fea0003800000 */
.L_x_3886:
[----:B----4-:R0:W-:Y:S01]  /*4840*/  ST.E.128 desc[UR44][R10.64], R4 ;  /* 0x000000040a007985 */ /* 0x0101e2000c101d2c */
[----:B------:R-:W-:Y:S05]  /*4850*/  BRA `(.L_x_3881) ;  /* 0x0000001800907947 */ /* 0x000fea0003800000 */
.L_x_3863:
[----:B------:R-:W-:-:S05]  /*4860*/  IMAD R78, R48, -0x60, R26 ;  /* 0xffffffa0304e7824 */ /* 0x000fca00078e021a */
[----:B------:R-:W-:-:S04]  /*4870*/  VIMNMX R78, R78, 0x60, PT ;  /* 0x000000604e4e7848 */ /* 0x000fc80003fe0100 */
[----:B------:R-:W-:-:S04]  /*4880*/  ISETP.GE.AND P0, PT, R158, R78, PT ;  /* 0x0000004e9e00720c */ /* 0x000fc80003f06270 */
[----:B------:R-:W-:-:S13]  /*4890*/  ISETP.GE.OR P0, PT, R22, R81, P0 ;  /* 0x000000511600720c */ /* 0x000fda0000706670 */
[----:B------:R-:W0:Y:S01]  /*48a0*/  @!P0 LDC.64 R36, c[0x0][0x3e8] ;  /* 0x0000fa00ff248b82 */ /* 0x000e220000000a00 */
[----:B------:R-:W-:Y:S02]  /*48b0*/  @!P0 IMAD.MOV.U32 R4, RZ, RZ, R20 ;  /* 0x000000ffff048224 */ /* 0x000fe400078e0014 */
[----:B------:R-:W-:Y:S02]  /*48c0*/  @!P0 IMAD.MOV.U32 R5, RZ, RZ, R61 ;  /* 0x000000ffff058224 */ /* 0x000fe400078e003d */
[----:B------:R-:W-:Y:S02]  /*48d0*/  @!P0 IMAD R33, R69, 0x60, RZ ;  /* 0x0000006045218824 */ /* 0x000fe400078e02ff */
[----:B------:R-:W-:Y:S01]  /*48e0*/  @!P0 IMAD.WIDE.U32 R6, R14, 0x60, R4 ;  /* 0x000000600e068825 */ /* 0x000fe200078e0004 */
[----:B------:R-:W1:Y:S03]  /*48f0*/  @!P0 LDC.64 R8, c[0x0][0x400] ;  /* 0x00010000ff088b82 */ /* 0x000e660000000a00 */
[----:B------:R-:W-:-:S02]  /*4900*/  @!P0 IMAD.MOV.U32 R4, RZ, RZ, R30 ;  /* 0x000000ffff048224 */ /* 0x000fc400078e001e */
[----:B------:R-:W-:Y:S02]  /*4910*/  @!P0 IMAD.MOV.U32 R5, RZ, RZ, R63 ;  /* 0x000000ffff058224 */ /* 0x000fe400078e003f */
[----:B------:R-:W-:Y:S02]  /*4920*/  @!P0 IMAD R35, R82, 0x60, RZ ;  /* 0x0000006052238824 */ /* 0x000fe400078e02ff */
[----:B------:R-:W-:-:S04]  /*4930*/  @!P0 IMAD.WIDE.U32 R4, R70, 0x60, R4 ;  /* 0x0000006046048825 */ /* 0x000fc800078e0004 */
[----:B------:R-:W-:Y:S01]  /*4940*/  @!P0 IMAD.IADD R7, R33, 0x1, R7 ;  /* 0x0000000121078824 */ /* 0x000fe200078e0207 */
[----:B------:R-:W-:Y:S01]  /*4950*/  CS2R R32, SRZ ;  /* 0x0000000000207805 */ /* 0x000fe2000001ff00 */
[----:B------:R-:W-:Y:S01]  /*4960*/  @!P0 IMAD.IADD R5, R35, 0x1, R5 ;  /* 0x0000000123058824 */ /* 0x000fe200078e0205 */
[C---:B0-----:R-:W-:Y:S02]  /*4970*/  @!P0 LEA R36, P3, R6.reuse, R36, 0x1 ;  /* 0x0000002406248211 */ /* 0x041fe400078608ff */
[----:B------:R-:W-:Y:S02]  /*4980*/  CS2R R34, SRZ ;  /* 0x0000000000227805 */ /* 0x000fe4000001ff00 */
[----:B------:R-:W-:Y:S02]  /*4990*/  @!P0 LEA.HI.X R37, R6, R37, R7, 0x1, P3 ;  /* 0x0000002506258211 */ /* 0x000fe400018f0c07 */
[----:B------:R-:W-:Y:S02]  /*49a0*/  CS2R R6, SRZ ;  /* 0x0000000000067805 */ /* 0x000fe4000001ff00 */
[----:B-1----:R-:W-:-:S04]  /*49b0*/  @!P0 LEA R8, P4, R4, R8, 0x1 ;  /* 0x0000000804088211 */ /* 0x002fc800078808ff */
[----:B------:R-:W-:Y:S02]  /*49c0*/  @!P0 LEA.HI.X R9, R4, R9, R5, 0x1, P4 ;  /* 0x0000000904098211 */ /* 0x000fe400020f0c05 */
[----:B------:R-:W-:-:S03]  /*49d0*/  CS2R R4, SRZ ;  /* 0x0000000000047805 */ /* 0x000fc6000001ff00 */
[----:B------:R-:W5:Y:S04]  /*49e0*/  @!P0 LDG.E.128 R32, desc[UR44][R8.64] ;  /* 0x0000002c08208981 */ /* 0x000f68000c1e1d00 */
[----:B------:R0:W5:Y:S01]  /*49f0*/  @!P0 LDG.E.128 R4, desc[UR44][R36.64] ;  /* 0x0000002c24048981 */ /* 0x000162000c1e1d00 */
[----:B------:R-:W-:-:S04]  /*4a00*/  ISETP.GE.AND P0, PT, R175, R78, PT ;  /* 0x0000004eaf00720c */ /* 0x000fc80003f06270 */
[----:B------:R-:W-:Y:S01]  /*4a10*/  ISETP.GE.OR P0, PT, R22, R81, P0 ;  /* 0x000000511600720c */ /* 0x000fe20000706670 */
[----:B------:R-:W-:Y:S01]  /*4a20*/  BSSY B1, `(.L_x_3888) ;  /* 0x000001a000017945 */ /* 0x000fe20003800000 */
[----:B------:R-:W-:Y:S02]  /*4a30*/  CS2R R38, SRZ ;  /* 0x0000000000267805 */ /* 0x000fe4000001ff00 */
[----:B------:R-:W-:Y:S02]  /*4a40*/  CS2R R42, SRZ ;  /* 0x00000000002a7805 */ /* 0x000fe4000001ff00 */
[----:B------:R-:W-:Y:S02]  /*4a50*/  CS2R R40, SRZ ;  /* 0x0000000000287805 */ /* 0x000fe4000001ff00 */
[----:B0-----:R-:W-:-:S05]  /*4a60*/  CS2R R36, SRZ ;  /* 0x0000000000247805 */ /* 0x001fca000001ff00 */
[----:B------:R-:W-:Y:S05]  /*4a70*/  @P0 BRA `(.L_x_3889) ;  /* 0x0000000000500947 */ /* 0x000fea0003800000 */
[C---:B------:R-:W-:Y:S01]  /*4a80*/  SHF.L.U64.HI R9, R10.reuse, 0x6, R11 ;  /* 0x000000060a097819 */ /* 0x040fe2000001020b */
[----:B------:R-:W-:Y:S01]  /*4a90*/  IMAD.SHL.U32 R8, R10, 0x40, RZ ;  /* 0x000000400a087824 */ /* 0x000fe200078e00ff */
[C---:B------:R-:W-:Y:S01]  /*4aa0*/  SHF.L.U64.HI R11, R12.reuse, 0x6, R13 ;  /* 0x000000060c0b7819 */ /* 0x040fe2000001020d */
[----:B------:R-:W-:Y:S01]  /*4ab0*/  IMAD.SHL.U32 R10, R12, 0x40, RZ ;  /* 0x000000400c0a7824 */ /* 0x000fe200078e00ff */
[----:B------:R-:W-:Y:S01]  /*4ac0*/  ULDC.64 UR4, c[0x0][0x3e8] ;  /* 0x0000fa0000047ab9 */ /* 0x000fe20000000a00 */
[----:B------:R-:W-:Y:S01]  /*4ad0*/  IMAD.WIDE.U32 R8, R14, 0x60, R8 ;  /* 0x000000600e087825 */ /* 0x000fe200078e0008 */
[----:B------:R-:W-:-:S03]  /*4ae0*/  ULDC.64 UR6, c[0x0][0x400] ;  /* 0x0001000000067ab9 */ /* 0x000fc60000000a00 */
[----:B------:R-:W-:Y:S01]  /*4af0*/  IMAD.WIDE.U32 R10, R70, 0x60, R10 ;  /* 0x00000060460a7825 */ /* 0x000fe200078e000a */
[----:B------:R-:W-:-:S03]  /*4b00*/  IADD3 R12, P0, R20, R8, RZ ;  /* 0x00000008140c7210 */ /* 0x000fc60007f1e0ff */
[----:B------:R-:W-:Y:S01]  /*4b10*/  IMAD R69, R69, 0x60, RZ ;  /* 0x0000006045457824 */ /* 0x000fe200078e02ff */
[----:B------:R-:W-:Y:S01]  /*4b20*/  IADD3 R8, P3, R30, R10, RZ ;  /* 0x0000000a1e087210 */ /* 0x000fe20007f7e0ff */
[----:B------:R-:W-:-:S03]  /*4b30*/  IMAD R82, R82, 0x60, RZ ;  /* 0x0000006052527824 */ /* 0x000fc600078e02ff */
[----:B------:R-:W-:Y:S02]  /*4b40*/  IADD3.X R9, R61, R69, R9, P0, !PT ;  /* 0x000000453d097210 */ /* 0x000fe400007fe409 */
[----:B------:R-:W-:Y:S02]  /*4b50*/  IADD3.X R11, R63, R82, R11, P3, !PT ;  /* 0x000000523f0b7210 */ /* 0x000fe40001ffe40b */
[----:B------:R-:W-:Y:S02]  /*4b60*/  LEA R36, P0, R12, UR4, 0x1 ;  /* 0x000000040c247c11 */ /* 0x000fe4000f8008ff */
[----:B------:R-:W-:Y:S02]  /*4b70*/  LEA R40, P3, R8, UR6, 0x1 ;  /* 0x0000000608287c11 */ /* 0x000fe4000f8608ff */
[----:B------:R-:W-:Y:S02]  /*4b80*/  LEA.HI.X R37, R12, UR5, R9, 0x1, P0 ;  /* 0x000000050c257c11 */ /* 0x000fe400080f0c09 */
[----:B------:R-:W-:-:S04]  /*4b90*/  LEA.HI.X R41, R8, UR7, R11, 0x1, P3 ;  /* 0x0000000708297c11 */ /* 0x000fc800098f0c0b */
[----:B------:R-:W5:Y:S04]  /*4ba0*/  LDG.E.128 R36, desc[UR44][R36.64] ;  /* 0x0000002c24247981 */ /* 0x000f68000c1e1d00 */
[----:B------:R-:W5:Y:S02]  /*4bb0*/  LDG.E.128 R40, desc[UR44][R40.64] ;  /* 0x0000002c28287981 */ /* 0x000f64000c1e1d00 */
.L_x_3889:
[----:B------:R-:W-:Y:S05]  /*4bc0*/  BSYNC B1 ;  /* 0x0000000000017941 */ /* 0x000fea0003800000 */
.L_x_3888:
[----:B-----5:R-:W-:Y:S01]  /*4bd0*/  IMAD.MOV.U32 R8, RZ, RZ, R38 ;  /* 0x000000ffff087224 */ /* 0x020fe200078e0026 */
[----:B------:R-:W-:Y:S01]  /*4be0*/  ISETP.NE.AND P3, PT, R58, 0x3, PT ;  /* 0x000000033a00780c */ /* 0x000fe20003f65270 */
[----:B------:R-:W-:Y:S01]  /*4bf0*/  IMAD.MOV.U32 R9, RZ, RZ, R39 ;  /* 0x000000ffff097224 */ /* 0x000fe200078e0027 */
[----:B------:R-:W-:Y:S01]  /*4c00*/  ISETP.GE.AND P4, PT, R22, R81, PT ;  /* 0x000000511600720c */ /* 0x000fe20003f86270 */
        /* <DEDUP_REMOVED lines=32> */
.L_x_3890:
[----:B------:R-:W-:Y:S01]  /*4e10*/  IMAD R69, R153, 0x8, R2 ;  /* 0x0000000899457824 */ /* 0x000fe200078e0202 */
[----:B------:R-:W-:Y:S01]  /*4e20*/  SHF.L.U32 R82, R159, 0x1f, RZ ;  /* 0x0000001f9f527819 */ /* 0x000fe200000006ff */
[----:B------:R-:W-:Y:S01]  /*4e30*/  BSSY B1, `(.L_x_3891) ;  /* 0x0000005000017945 */ /* 0x000fe20003800000 */
[----:B------:R-:W-:Y:S02]  /*4e40*/  LOP3.LUT R8, R52, 0x1, RZ, 0xc0, !PT ;  /* 0x0000000134087812 */ /* 0x000fe400078ec0ff */
[----:B------:R-:W0:Y:S02]  /*4e50*/  SYNCS.PHASECHK.TRANS64.TRYWAIT P5, [R69+URZ+0x32490], R82 ;  /* 0x03249052450075a7 */ /* 0x000e2400080a017f */
[----:B------:R-:W-:Y:S01]  /*4e60*/  ISETP.NE.U32.AND P0, PT, R8, 0x1, PT ;  /* 0x000000010800780c */ /* 0x000fe20003f05070 */
[----:B0-----:R-:W-:-:S12]  /*4e70*/  @!P5 BRA `(.L_x_3892) ;  /* 0x000003500008d947 */ /* 0x001fd80003800000 */
.L_x_4241:
[----:B------:R-:W-:Y:S05]  /*4e80*/  BSYNC B1 ;  /* 0x0000000000017941 */ /* 0x000fea0003800000 */
.L_x_3891:
[----:B------:R-:W-:-:S03]  /*4e90*/  UMOV UR4, 0xffffffff ;  /* 0xffffffff00047882 */ /* 0x000fc60000000000 */
[----:B------:R-:W-:Y:S05]  /*4ea0*/  BRA.DIV UR4, `(.L_x_3893) ;  /* 0x0000035204107947 */ /* 0x000fea000b800000 */
[----:B------:R1:W2:Y:S04]  /*4eb0*/  SHFL.IDX PT, R73, R80, RZ, 0x1c1f ;  /* 0x001c1fff50497589 */ /* 0x0002a800000e0000 */
[----:B------:R1:W3:Y:S02]  /*4ec0*/  SHFL.IDX PT, R72, R79, RZ, 0x1c1f ;  /* 0x001c1fff4f487589 */ /* 0x0002e400000e0000 */
.L_x_4245:
[----:B------:R-:W-:Y:S01]  /*4ed0*/  ISETP.GE.OR P5, PT, R158, R78, P0 ;  /* 0x0000004e9e00720c */ /* 0x000fe200007a6670 */
[----:B------:R-:W-:Y:S01]  /*4ee0*/  BSSY B1, `(.L_x_3894) ;  /* 0x0000079000017945 */ /* 0x000fe20003800000 */
[----:B------:R-:W-:-:S11]  /*4ef0*/  IMAD.SHL.U32 R81, R81, 0x2, RZ ;  /* 0x0000000251517824 */ /* 0x000fd600078e00ff */
[----:B------:R-:W-:Y:S05]  /*4f00*/  @P5 BRA `(.L_x_3895) ;  /* 0x0000000400d85947 */ /* 0x000fea0003800000 */
[----:B------:R-:W4:Y:S01]  /*4f10*/  LDC R10, c[0x0][0x2f4] ;  /* 0x0000bd00ff0a7b82 */ /* 0x000f220000000800 */
[----:B------:R-:W-:Y:S01]  /*4f20*/  IMAD.SHL.U32 R71, R65, 0x8, RZ ;  /* 0x0000000841477824 */ /* 0x000fe200078e00ff */
[----:B------:R-:W-:Y:S03]  /*4f30*/  BSSY B2, `(.L_x_3896) ;  /* 0x0000071000027945 */ /* 0x000fe60003800000 */
[----:B--23--:R-:W-:-:S04]  /*4f40*/  IMAD.WIDE R70, R71, 0x2, R72 ;  /* 0x0000000247467825 */ /* 0x00cfc800078e0248 */
[----:B----4-:R-:W-:-:S05]  /*4f50*/  IMAD.IADD R8, R10, 0x1, -R81 ;  /* 0x000000010a087824 */ /* 0x010fca00078e0a51 */
[----:B------:R-:W-:-:S04]  /*4f60*/  SEL R8, R81, R8, !P1 ;  /* 0x0000000851087207 */ /* 0x000fc80004800000 */
[----:B------:R-:W-:-:S04]  /*4f70*/  SHF.R.S32.HI R9, RZ, 0x1f, R8 ;  /* 0x0000001fff097819 */ /* 0x000fc80000011408 */
[----:B------:R-:W-:Y:S01]  /*4f80*/  LEA.HI R8, R9, R8, RZ, 0x4 ;  /* 0x0000000809087211 */ /* 0x000fe200078f20ff */
[----:B------:R-:W-:-:S03]  /*4f90*/  IMAD R9, R153, 0x1800, R66 ;  /* 0x0000180099097824 */ /* 0x000fc600078e0242 */
[----:B------:R-:W-:Y:S01]  /*4fa0*/  LEA.HI.SX32 R8, R8, R65, 0x1c ;  /* 0x0000004108087211 */ /* 0x000fe200078fe2ff */
[----:B------:R-:W-:-:S04]  /*4fb0*/  IMAD R9, R9, 0x2, R2 ;  /* 0x0000000209097824 */ /* 0x000fc800078e0202 */
[----:B------:R-:W-:-:S05]  /*4fc0*/  IMAD.SHL.U32 R91, R8, 0x8, RZ ;  /* 0x00000008085b7824 */ /* 0x000fca00078e00ff */
[----:B------:R-:W-:Y:S02]  /*4fd0*/  LOP3.LUT R8, R50, 0x38, R91, 0xf8, !PT ;  /* 0x0000003832087812 */ /* 0x000fe400078ef85b */
[----:B------:R-:W-:Y:S02]  /*4fe0*/  ISETP.GE.AND P5, PT, R91, R10, PT ;  /* 0x0000000a5b00720c */ /* 0x000fe40003fa6270 */
[----:B------:R-:W-:-:S05]  /*4ff0*/  LOP3.LUT R8, R8, R53, RZ, 0x3c, !PT ;  /* 0x0000003508087212 */ /* 0x000fca00078e3cff */
[----:B------:R-:W-:-:S04]  /*5000*/  IMAD R8, R203, 0x200, R8 ;  /* 0x00000200cb087824 */ /* 0x000fc800078e0208 */
[----:B------:R-:W-:Y:S02]  /*5010*/  IMAD R11, R153, 0x1800, R8 ;  /* 0x00001800990b7824 */ /* 0x000fe400078e0208 */
[----:B------:R-:W-:-:S04]  /*5020*/  @!P5 IMAD.WIDE R72, R91, 0x2, R72 ;  /* 0x000000025b48d825 */ /* 0x000fc800078e0248 */
[----:B------:R-:W-:Y:S02]  /*5030*/  IMAD R12, R11, 0x2, R2 ;  /* 0x000000020b0c7824 */ /* 0x000fe400078e0202 */
[----:B------:R-:W2:Y:S04]  /*5040*/  LDS.128 R8, [R9+0x1c400] ;  /* 0x01c4000009087984 */ /* 0x000ea80000000c00 */
[----:B------:R-:W3:Y:S01]  /*5050*/  LDS.128 R12, [R12+0x1c400] ;  /* 0x01c400000c0c7984 */ /* 0x000ee20000000c00 */
[----:B------:R-:W-:Y:S05]  /*5060*/  @P4 BRA `(.L_x_3897) ;  /* 0x0000000400744947 */ /* 0x000fea0003800000 */
[----:B------:R-:W-:Y:S01]  /*5070*/  SHF.R.U32.HI R101, RZ, 0x10, R33 ;  /* 0x00000010ff657819 */ /* 0x000fe20000011621 */
[----:B---3--:R-:W-:Y:S01]  /*5080*/  IMAD.U32 R98, R13, 0x10000, RZ ;  /* 0x000100000d627824 */ /* 0x008fe200078e00ff */
[--C-:B------:R-:W-:Y:S01]  /*5090*/  SHF.R.U32.HI R100, RZ, 0x10, R5.reuse ;  /* 0x00000010ff647819 */ /* 0x100fe20000011605 */
[----:B------:R-:W-:Y:S01]  /*50a0*/  IMAD.U32 R93, R15, 0x10000, RZ ;  /* 0x000100000f5d7824 */ /* 0x000fe200078e00ff */
[----:B------:R-:W-:Y:S01]  /*50b0*/  SHF.R.U64 R103, R4, 0x10, R5 ;  /* 0x0000001004677819 */ /* 0x000fe20000001205 */
[----:B--2---:R-:W-:Y:S01]  /*50c0*/  IMAD.U32 R91, R11, 0x10000, RZ ;  /* 0x000100000b5b7824 */ /* 0x004fe200078e00ff */
[----:B------:R-:W-:Y:S01]  /*50d0*/  PRMT R101, R107, 0x5410, R101 ;  /* 0x000054106b657816 */ /* 0x000fe20000000065 */
[----:B------:R-:W-:Y:S01]  /*50e0*/  IMAD.U32 R5, R12, 0x10000, RZ ;  /* 0x000100000c057824 */ /* 0x000fe200078e00ff */
[--C-:B------:R-:W-:Y:S01]  /*50f0*/  SHF.R.U64 R95, R34, 0x10, R35.reuse ;  /* 0x00000010225f7819 */ /* 0x100fe20000001223 */
[----:B------:R-:W-:Y:S01]  /*5100*/  IMAD.U32 R34, R9, 0x10000, RZ ;  /* 0x0001000009227824 */ /* 0x000fe200078e00ff */
[----:B------:R-:W-:Y:S01]  /*5110*/  PRMT R100, R84, 0x5432, R100 ;  /* 0x0000543254647816 */ /* 0x000fe20000000064 */
[----:B------:R-:W-:Y:S01]  /*5120*/  IMAD.U32 R4, R8, 0x10000, RZ ;  /* 0x0001000008047824 */ /* 0x000fe200078e00ff */
[----:B------:R-:W-:-:S02]  /*5130*/  SHF.R.U32.HI R96, RZ, 0x10, R35 ;  /* 0x00000010ff607819 */ /* 0x000fc40000011623 */
[----:B------:R-:W-:Y:S02]  /*5140*/  SHF.R.U32.HI R99, RZ, 0x10, R7 ;  /* 0x00000010ff637819 */ /* 0x000fe40000011607 */
[----:B------:R-:W-:Y:S01]  /*5150*/  PRMT R35, R105, 0x5410, R103 ;  /* 0x0000541069237816 */ /* 0x000fe20000000067 */
[----:B------:R-:W-:Y:S01]  /*5160*/  IMAD.U32 R103, R101, 0x10000, RZ ;  /* 0x0001000065677824 */ /* 0x000fe200078e00ff */
[----:B------:R-:W-:Y:S02]  /*5170*/  SHF.R.U64 R94, R32, 0x10, R33 ;  /* 0x00000010205e7819 */ /* 0x000fe40000001221 */
[----:B------:R-:W-:Y:S01]  /*5180*/  LOP3.LUT R92, R13, 0xffff0000, RZ, 0xc0, !PT ;  /* 0xffff00000d5c7812 */ /* 0x000fe200078ec0ff */
[----:B------:R-:W-:Y:S01]  /*5190*/  FMUL.FTZ R105, R98, R103 ;  /* 0x0000006762697220 */ /* 0x000fe20000410000 */
[----:B------:R-:W-:Y:S01]  /*51a0*/  SHF.R.U64 R102, R6, 0x10, R7 ;  /* 0x0000001006667819 */ /* 0x000fe20000001207 */
[----:B------:R-:W-:Y:S01]  /*51b0*/  IMAD.U32 R7, R14, 0x10000, RZ ;  /* 0x000100000e077824 */ /* 0x000fe200078e00ff */
[----:B------:R-:W-:Y:S01]  /*51c0*/  LOP3.LUT R32, R15, 0xffff0000, RZ, 0xc0, !PT ;  /* 0xffff00000f207812 */ /* 0x000fe200078ec0ff */
[----:B------:R-:W-:Y:S01]  /*51d0*/  IMAD.U32 R15, R100, 0x10000, RZ ;  /* 0x00010000640f7824 */ /* 0x000fe200078e00ff */
[----:B------:R-:W-:Y:S01]  /*51e0*/  PRMT R13, R106, 0x5410, R95 ;  /* 0x000054106a0d7816 */ /* 0x000fe2000000005f */
[----:B------:R-:W-:Y:S01]  /*51f0*/  IMAD.U32 R6, R10, 0x10000, RZ ;  /* 0x000100000a067824 */ /* 0x000fe200078e00ff */
[----:B------:R-:W-:Y:S01]  /*5200*/  LOP3.LUT R101, R101, 0xffff0000, RZ, 0xc0, !PT ;  /* 0xffff000065657812 */ /* 0x000fe200078ec0ff */
[-C--:B------:R-:W-:Y:S01]  /*5210*/  FMUL.FTZ R107, R98, R15.reuse ;  /* 0x0000000f626b7220 */ /* 0x080fe20000410000 */
[----:B------:R-:W-:Y:S01]  /*5220*/  PRMT R95, R85, 0x5432, R96 ;  /* 0x00005432555f7816 */ /* 0x000fe20000000060 */
[C---:B------:R-:W-:Y:S01]  /*5230*/  FFMA.FTZ R15, R34.reuse, R15, -R105 ;  /* 0x0000000f220f7223 */ /* 0x040fe20000010869 */
[----:B------:R-:W-:Y:S01]  /*5240*/  LOP3.LUT R33, R9, 0xffff0000, RZ, 0xc0, !PT ;  /* 0xffff000009217812 */ /* 0x000fe200078ec0ff */
[----:B------:R-:W-:Y:S01]  /*5250*/  FFMA.FTZ R34, R34, R103, R107 ;  /* 0x0000006722227223 */ /* 0x000fe2000001006b */
[----:B------:R-:W-:Y:S01]  /*5260*/  PRMT R99, R104, 0x5410, R99 ;  /* 0x0000541068637816 */ /* 0x000fe20000000063 */
[----:B------:R-:W-:Y:S01]  /*5270*/  IMAD.U32 R98, R95, 0x10000, RZ ;  /* 0x000100005f627824 */ /* 0x000fe200078e00ff */
[----:B------:R-:W-:-:S02]  /*5280*/  LOP3.LUT R9, R11, 0xffff0000, RZ, 0xc0, !PT ;  /* 0xffff00000b097812 */ /* 0x000fc400078ec0ff */
[----:B------:R-:W-:Y:S01]  /*5290*/  LOP3.LUT R100, R100, 0xffff0000, RZ, 0xc0, !PT ;  /* 0xffff000064647812 */ /* 0x000fe200078ec0ff */
[----:B------:R-:W-:Y:S01]  /*52a0*/  IMAD.U32 R96, R99, 0x10000, RZ ;  /* 0x0001000063607824 */ /* 0x000fe200078e00ff */
[----:B------:R-:W-:Y:S01]  /*52b0*/  PRMT R11, R83, 0x5432, R102 ;  /* 0x00005432530b7816 */ /* 0x000fe20000000066 */
[-C--:B------:R-:W-:Y:S01]  /*52c0*/  FMUL.FTZ R102, R92, R101.reuse ;  /* 0x000000655c667220 */ /* 0x080fe20000410000 */
[----:B------:R-:W-:Y:S01]  /*52d0*/  PRMT R94, R86, 0x5432, R94 ;  /* 0x00005432565e7816 */ /* 0x000fe2000000005e */
[-C--:B------:R-:W-:Y:S01]  /*52e0*/  FMUL.FTZ R104, R92, R100.reuse ;  /* 0x000000645c687220 */ /* 0x080fe20000410000 */
[----:B------:R-:W-:Y:S01]  /*52f0*/  LOP3.LUT R99, R99, 0xffff0000, RZ, 0xc0, !PT ;  /* 0xffff000063637812 */ /* 0x000fe200078ec0ff */
[----:B------:R-:W-:Y:S01]  /*5300*/  FFMA.FTZ R92, R33, R100, -R102 ;  /* 0x00000064215c7223 */ /* 0x000fe20000010866 */
[----:B------:R-:W-:Y:S01]  /*5310*/  FMUL.FTZ R102, R93, R98 ;  /* 0x000000625d667220 */ /* 0x000fe20000410000 */
[----:B------:R-:W-:Y:S01]  /*5320*/  LOP3.LUT R100, R95, 0xffff0000, RZ, 0xc0, !PT ;  /* 0xffff00005f647812 */ /* 0x000fe200078ec0ff */
[-C--:B------:R-:W-:Y:S01]  /*5330*/  FMUL.FTZ R95, R93, R96.reuse ;  /* 0x000000605d5f7220 */ /* 0x080fe20000410000 */
[----:B------:R-:W-:Y:S01]  /*5340*/  FFMA.FTZ R33, R33, R101, R104 ;  /* 0x0000006521217223 */ /* 0x000fe20000010068 */
[----:B------:R-:W-:Y:S01]  /*5350*/  FFMA.FTZ R93, R91, R96, -R102 ;  /* 0x000000605b5d7223 */ /* 0x000fe20000010866 */
[----:B------:R-:W-:-:S02]  /*5360*/  IMAD.U32 R96, R94, 0x10000, RZ ;  /* 0x000100005e607824 */ /* 0x000fc400078e00ff */
[----:B------:R-:W-:Y:S01]  /*5370*/  FFMA.FTZ R91, R91, R98, R95 ;  /* 0x000000625b5b7223 */ /* 0x000fe2000001005f */
[C---:B------:R-:W-:Y:S01]  /*5380*/  FMUL.FTZ R98, R32.reuse, R100 ;  /* 0x0000006420627220 */ /* 0x040fe20000410000 */
[----:B------:R-:W-:Y:S02]  /*5390*/  IMAD.U32 R95, R35, 0x10000, RZ ;  /* 0x00010000235f7824 */ /* 0x000fe400078e00ff */
[-C--:B------:R-:W-:Y:S01]  /*53a0*/  FMUL.FTZ R32, R32, R99.reuse ;  /* 0x0000006320207220 */ /* 0x080fe20000410000 */
[----:B------:R-:W-:Y:S01]  /*53b0*/  FMUL.FTZ R101, R5, R96 ;  /* 0x0000006005657220 */ /* 0x000fe20000410000 */
[----:B------:R-:W-:Y:S01]  /*53c0*/  FFMA.FTZ R98, R9, R99, -R98 ;  /* 0x0000006309627223 */ /* 0x000fe20000010862 */
[----:B------:R-:W-:Y:S01]  /*53d0*/  LOP3.LUT R12, R12, 0xffff0000, RZ, 0xc0, !PT ;  /* 0xffff00000c0c7812 */ /* 0x000fe200078ec0ff */
[-C--:B------:R-:W-:Y:S01]  /*53e0*/  FMUL.FTZ R5, R5, R95.reuse ;  /* 0x0000005f05057220 */ /* 0x080fe20000410000 */
[----:B------:R-:W-:Y:S01]  /*53f0*/  LOP3.LUT R99, R94, 0xffff0000, RZ, 0xc0, !PT ;  /* 0xffff00005e637812 */ /* 0x000fe200078ec0ff */
[----:B------:R-:W-:Y:S01]  /*5400*/  FFMA.FTZ R32, R9, R100, R32 ;  /* 0x0000006409207223 */ /* 0x000fe20000010020 */
[----:B------:R-:W-:Y:S01]  /*5410*/  LOP3.LUT R35, R35, 0xffff0000, RZ, 0xc0, !PT ;  /* 0xffff000023237812 */ /* 0x000fe200078ec0ff */
[----:B------:R-:W-:Y:S01]  /*5420*/  FFMA.FTZ R101, R4, R95, -R101 ;  /* 0x0000005f04657223 */ /* 0x000fe20000010865 */
[----:B------:R-:W-:Y:S01]  /*5430*/  LOP3.LUT R8, R8, 0xffff0000, RZ, 0xc0, !PT ;  /* 0xffff000008087812 */ /* 0x000fe200078ec0ff */
[----:B------:R-:W-:Y:S01]  /*5440*/  FFMA.FTZ R96, R4, R96, R5 ;  /* 0x0000006004607223 */ /* 0x000fe20000010005 */
[C---:B------:R-:W-:Y:S01]  /*5450*/  FMUL.FTZ R9, R12.reuse, R99 ;  /* 0x000000630c097220 */ /* 0x040fe20000410000 */
[-C--:B------:R-:W-:Y:S01]  /*5460*/  FMUL.FTZ R95, R12, R35.reuse ;  /* 0x000000230c5f7220 */ /* 0x080fe20000410000 */
[----:B------:R-:W-:Y:S01]  /*5470*/  IMAD.U32 R5, R13, 0x10000, RZ ;  /* 0x000100000d057824 */ /* 0x000fe200078e00ff */
[----:B------:R-:W-:Y:S01]  /*5480*/  LOP3.LUT R14, R14, 0xffff0000, RZ, 0xc0, !PT ;  /* 0xffff00000e0e7812 */ /* 0x000fe200078ec0ff */
[----:B------:R-:W-:Y:S01]  /*5490*/  IMAD.U32 R4, R11, 0x10000, RZ ;  /* 0x000100000b047824 */ /* 0x000fe200078e00ff */
[----:B------:R-:W-:Y:S01]  /*54a0*/  LOP3.LUT R13, R13, 0xffff0000, RZ, 0xc0, !PT ;  /* 0xffff00000d0d7812 */ /* 0x000fe200078ec0ff */
[C---:B------:R-:W-:Y:S01]  /*54b0*/  FFMA.FTZ R12, R8.reuse, R35, -R9 ;  /* 0x00000023080c7223 */ /* 0x040fe20000010809 */
[----:B------:R-:W-:Y:S01]  /*54c0*/  LOP3.LUT R11, R11, 0xffff0000, RZ, 0xc0, !PT ;  /* 0xffff00000b0b7812 */ /* 0x000fe200078ec0ff */
[----:B------:R-:W-:Y:S01]  /*54d0*/  FFMA.FTZ R95, R8, R99, R95 ;  /* 0x00000063085f7223 */ /* 0x000fe2000001005f */
[C---:B------:R-:W-:Y:S01]  /*54e0*/  FMUL.FTZ R9, R7.reuse, R5 ;  /* 0x0000000507097220 */ /* 0x040fe20000410000 */
[-C--:B------:R-:W-:Y:S01]  /*54f0*/  FMUL.FTZ R8, R7, R4.reuse ;  /* 0x0000000407087220 */ /* 0x080fe20000410000 */
[----:B------:R-:W-:Y:S01]  /*5500*/  LOP3.LUT R10, R10, 0xffff0000, RZ, 0xc0, !PT ;  /* 0xffff00000a0a7812 */ /* 0x000fe200078ec0ff */
[C---:B------:R-:W-:Y:S01]  /*5510*/  FMUL.FTZ R7, R14.reuse, R13 ;  /* 0x0000000d0e077220 */ /* 0x040fe20000410000 */
[----:B------:R-:W-:Y:S01]  /*5520*/  FMUL.FTZ R14, R14, R11 ;  /* 0x0000000b0e0e7220 */ /* 0x000fe20000410000 */
[C---:B------:R-:W-:Y:S01]  /*5530*/  FFMA.FTZ R8, R6.reuse, R5, R8 ;  /* 0x0000000506087223 */ /* 0x040fe20000010008 */
[----:B------:R-:W-:Y:S01]  /*5540*/  FFMA.FTZ R9, R6, R4, -R9 ;  /* 0x0000000406097223 */ /* 0x000fe20000010809 */
[C---:B------:R-:W-:Y:S01]  /*5550*/  FFMA.FTZ R4, R10.reuse, R11, -R7 ;  /* 0x0000000b0a047223 */ /* 0x040fe20000010807 */
        /* <DEDUP_REMOVED lines=11> */
[----:B------:R-:W-:Y:S01]  /*5610*/  F2FP.BF16.F32.PACK_AB R12, R95, R96 ;  /* 0x000000605f0c723e */ /* 0x000fe200000010ff */
[----:B------:R-:W-:-:S02]  /*5620*/  IMAD.MOV.U32 R14, RZ, RZ, R5 ;  /* 0x000000ffff0e7224 */ /* 0x000fc400078e0005 */
[----:B------:R-:W-:-:S07]  /*5630*/  IMAD.MOV.U32 R15, RZ, RZ, R32 ;  /* 0x000000ffff0f7224 */ /* 0x000fce00078e0020 */
.L_x_3897:
[----:B------:R-:W-:Y:S05]  /*5640*/  BSYNC B2 ;  /* 0x0000000000027941 */ /* 0x000fea0003800000 */
.L_x_3896:
[----:B--2---:R4:W-:Y:S04]  /*5650*/  ST.E.128 desc[UR44][R70.64], R8 ;  /* 0x0000000846007985 */ /* 0x0049e8000c101d2c */
[----:B---3--:R4:W-:Y:S02]  /*5660*/  @!P5 ST.E.128 desc[UR44][R72.64], R12 ;  /* 0x0000000c4800d985 */ /* 0x0089e4000c101d2c */
.L_x_3895:
[----:B------:R-:W-:Y:S05]  /*5670*/  BSYNC B1 ;  /* 0x0000000000017941 */ /* 0x000fea0003800000 */
.L_x_3894:
[----:B------:R-:W-:-:S03]  /*5680*/  UMOV UR4, 0xffffffff ;  /* 0xffffffff00047882 */ /* 0x000fc60000000000 */
[----:B------:R-:W-:Y:S05]  /*5690*/  BRA.DIV UR4, `(.L_x_3898) ;  /* 0x0000034a04607947 */ /* 0x000fea000b800000 */
[----:B-1----:R-:W1:Y:S04]  /*56a0*/  SHFL.IDX PT, R80, R80, 0x1, 0x1c1f ;  /* 0x003c1f0050507f89 */ /* 0x002e6800000e0000 */
[----:B----4-:R4:W0:Y:S02]  /*56b0*/  SHFL.IDX PT, R14, R79, 0x1, 0x1c1f ;  /* 0x003c1f004f0e7f89 */ /* 0x01082400000e0000 */
.L_x_4249:
[----:B------:R-:W-:Y:S01]  /*56c0*/  ISETP.GE.OR P0, PT, R175, R78, P0 ;  /* 0x0000004eaf00720c */ /* 0x000fe20000706670 */
[----:B0-----:R-:W-:Y:S02]  /*56d0*/  IMAD.MOV.U32 R12, RZ, RZ, R14 ;  /* 0x000000ffff0c7224 */ /* 0x001fe400078e000e */
[----:B-1----:R-:W-:-:S10]  /*56e0*/  IMAD.MOV.U32 R13, RZ, RZ, R80 ;  /* 0x000000ffff0d7224 */ /* 0x002fd400078e0050 */
[----:B------:R-:W-:Y:S05]  /*56f0*/  @P0 BRA `(.L_x_3881) ;  /* 0x0000000800e80947 */ /* 0x000fea0003800000 */
[----:B------:R-:W0:Y:S01]  /*5700*/  LDC R32, c[0x0][0x2f4] ;  /* 0x0000bd00ff207b82 */ /* 0x000e220000000800 */
[----:B------:R-:W-:Y:S01]  /*5710*/  IMAD.SHL.U32 R15, R65, 0x8, RZ ;  /* 0x00000008410f7824 */ /* 0x000fe200078e00ff */
[----:B------:R-:W-:Y:S03]  /*5720*/  BSSY B1, `(.L_x_3899) ;  /* 0x000006f000017945 */ /* 0x000fe60003800000 */
[----:B------:R-:W-:-:S04]  /*5730*/  IMAD.WIDE R14, R15, 0x2, R12 ;  /* 0x000000020f0e7825 */ /* 0x000fc800078e020c */
[----:B0-----:R-:W-:-:S05]  /*5740*/  @P1 IMAD.IADD R81, R32, 0x1, -R81 ;  /* 0x0000000120511824 */ /* 0x001fca00078e0a51 */
[----:B------:R-:W-:-:S04]  /*5750*/  SHF.R.S32.HI R4, RZ, 0x1f, R81 ;  /* 0x0000001fff047819 */ /* 0x000fc80000011451 */
[----:B------:R-:W-:-:S04]  /*5760*/  LEA.HI R4, R4, R81, RZ, 0x4 ;  /* 0x0000005104047211 */ /* 0x000fc800078f20ff */
[----:B------:R-:W-:-:S05]  /*5770*/  LEA.HI.SX32 R4, R4, R65, 0x1c ;  /* 0x0000004104047211 */ /* 0x000fca00078fe2ff */
[----:B------:R-:W-:-:S05]  /*5780*/  IMAD.SHL.U32 R33, R4, 0x8, RZ ;  /* 0x0000000804217824 */ /* 0x000fca00078e00ff */
[----:B------:R-:W-:-:S04]  /*5790*/  LOP3.LUT R4, R206, 0x38, R33, 0xf8, !PT ;  /* 0x00000038ce047812 */ /* 0x000fc800078ef821 */
[----:B------:R-:W-:-:S05]  /*57a0*/  LOP3.LUT R5, R4, R207, RZ, 0x3c, !PT ;  /* 0x000000cf04057212 */ /* 0x000fca00078e3cff */
[----:B------:R-:W-:Y:S02]  /*57b0*/  IMAD.IADD R4, R208, 0x1, R5 ;  /* 0x00000001d0047824 */ /* 0x000fe400078e0205 */
[C---:B------:R-:W-:Y:S02]  /*57c0*/  IMAD R5, R153.reuse, 0x1800, R67 ;  /* 0x0000180099057824 */ /* 0x040fe400078e0243 */
[----:B------:R-:W-:Y:S02]  /*57d0*/  IMAD R7, R153, 0x1800, R4 ;  /* 0x0000180099077824 */ /* 0x000fe400078e0204 */
[--C-:B------:R-:W-:Y:S02]  /*57e0*/  IMAD R5, R5, 0x2, R2.reuse ;  /* 0x0000000205057824 */ /* 0x100fe400078e0202 */
[----:B------:R-:W-:-:S04]  /*57f0*/  IMAD R8, R7, 0x2, R2 ;  /* 0x0000000207087824 */ /* 0x000fc800078e0202 */
[----:B------:R-:W0:Y:S04]  /*5800*/  LDS.128 R4, [R5+0x1c400] ;  /* 0x01c4000005047984 */ /* 0x000e280000000c00 */
[----:B------:R-:W1:Y:S01]  /*5810*/  LDS.128 R8, [R8+0x1c400] ;  /* 0x01c4000008087984 */ /* 0x000e620000000c00 */
[----:B------:R-:W-:Y:S05]  /*5820*/  @P4 BRA `(.L_x_3900) ;  /* 0x0000000400784947 */ /* 0x000fea0003800000 */
[----:B------:R-:W-:Y:S01]  /*5830*/  SHF.R.U32.HI R81, RZ, 0x10, R37 ;  /* 0x00000010ff517819 */ /* 0x000fe20000011625 */
[----:B-1----:R-:W-:Y:S01]  /*5840*/  IMAD.U32 R35, R8, 0x10000, RZ ;  /* 0x0001000008237824 */ /* 0x002fe200078e00ff */
[----:B------:R-:W-:Y:S01]  /*5850*/  SHF.R.U32.HI R70, RZ, 0x10, R41 ;  /* 0x00000010ff467819 */ /* 0x000fe20000011629 */
[----:B0-----:R-:W-:Y:S01]  /*5860*/  IMAD.U32 R34, R4, 0x10000, RZ ;  /* 0x0001000004227824 */ /* 0x001fe200078e00ff */
[----:B------:R-:W-:Y:S02]  /*5870*/  PRMT R90, R90, 0x5410, R81 ;  /* 0x000054105a5a7816 */ /* 0x000fe40000000051 */
[----:B------:R-:W-:Y:S02]  /*5880*/  PRMT R87, R87, 0x5410, R70 ;  /* 0x0000541057577816 */ /* 0x000fe40000000046 */
[----:B--2---:R-:W-:Y:S01]  /*5890*/  SHF.R.U64 R73, R40, 0x10, R41 ;  /* 0x0000001028497819 */ /* 0x004fe20000001229 */
[----:B------:R-:W-:Y:S01]  /*58a0*/  IMAD.U32 R40, R9, 0x10000, RZ ;  /* 0x0001000009287824 */ /* 0x000fe200078e00ff */
[--C-:B------:R-:W-:Y:S01]  /*58b0*/  SHF.R.U64 R71, R42, 0x10, R43.reuse ;  /* 0x000000102a477819 */ /* 0x100fe2000000122b */
[----:B------:R-:W-:Y:S01]  /*58c0*/  IMAD.U32 R42, R11, 0x10000, RZ ;  /* 0x000100000b2a7824 */ /* 0x000fe200078e00ff */
[----:B---3--:R-:W-:-:S02]  /*58d0*/  SHF.R.U32.HI R72, RZ, 0x10, R43 ;  /* 0x00000010ff487819 */ /* 0x008fc4000001162b */
[----:B------:R-:W-:Y:S01]  /*58e0*/  LOP3.LUT R41, R9, 0xffff0000, RZ, 0xc0, !PT ;  /* 0xffff000009297812 */ /* 0x000fe200078ec0ff */
[----:B------:R-:W-:Y:S01]  /*58f0*/  IMAD.U32 R9, R90, 0x10000, RZ ;  /* 0x000100005a097824 */ /* 0x000fe200078e00ff */
[----:B------:R-:W-:Y:S01]  /*5900*/  LOP3.LUT R43, R11, 0xffff0000, RZ, 0xc0, !PT ;  /* 0xffff00000b2b7812 */ /* 0x000fe200078ec0ff */
[----:B------:R-:W-:Y:S01]  /*5910*/  IMAD.U32 R11, R87, 0x10000, RZ ;  /* 0x00010000570b7824 */ /* 0x000fe200078e00ff */
[----:B------:R-:W-:Y:S02]  /*5920*/  SHF.R.U32.HI R80, RZ, 0x10, R39 ;  /* 0x00000010ff507819 */ /* 0x000fe40000011627 */
[----:B------:R-:W-:Y:S01]  /*5930*/  SHF.R.U64 R92, R36, 0x10, R37 ;  /* 0x00000010245c7819 */ /* 0x000fe20000001225 */
[----:B------:R-:W-:Y:S01]  /*5940*/  IMAD.U32 R37, R5, 0x10000, RZ ;  /* 0x0001000005257824 */ /* 0x000fe200078e00ff */
[----:B------:R-:W-:Y:S01]  /*5950*/  PRMT R85, R85, 0x5410, R72 ;  /* 0x0000541055557816 */ /* 0x000fe20000000048 */
[C---:B------:R-:W-:Y:S01]  /*5960*/  FMUL.FTZ R70, R40.reuse, R11 ;  /* 0x0000000b28467220 */ /* 0x040fe20000410000 */
[----:B------:R-:W-:Y:S01]  /*5970*/  LOP3.LUT R87, R87, 0xffff0000, RZ, 0xc0, !PT ;  /* 0xffff000057577812 */ /* 0x000fe200078ec0ff */
[-C--:B------:R-:W-:Y:S01]  /*5980*/  FMUL.FTZ R72, R40, R9.reuse ;  /* 0x0000000928487220 */ /* 0x080fe20000410000 */
[----:B------:R-:W-:Y:S01]  /*5990*/  PRMT R83, R83, 0x5410, R80 ;  /* 0x0000541053537816 */ /* 0x000fe20000000050 */
[C---:B------:R-:W-:Y:S01]  /*59a0*/  FFMA.FTZ R9, R37.reuse, R9, -R70 ;  /* 0x0000000925097223 */ /* 0x040fe20000010846 */
[----:B----4-:R-:W-:Y:S01]  /*59b0*/  SHF.R.U64 R79, R38, 0x10, R39 ;  /* 0x00000010264f7819 */ /* 0x010fe20000001227 */
[----:B------:R-:W-:Y:S01]  /*59c0*/  FFMA.FTZ R11, R37, R11, R72 ;  /* 0x0000000b250b7223 */ /* 0x000fe20000010048 */
[----:B------:R-:W-:Y:S01]  /*59d0*/  LOP3.LUT R90, R90, 0xffff0000, RZ, 0xc0, !PT ;  /* 0xffff00005a5a7812 */ /* 0x000fe200078ec0ff */
[----:B------:R-:W-:Y:S01]  /*59e0*/  IMAD.U32 R40, R85, 0x10000, RZ ;  /* 0x0001000055287824 */ /* 0x000fe200078e00ff */
[----:B------:R-:W-:Y:S01]  /*59f0*/  LOP3.LUT R38, R5, 0xffff0000, RZ, 0xc0, !PT ;  /* 0xffff000005267812 */ /* 0x000fe200078ec0ff */
[----:B------:R-:W-:Y:S01]  /*5a00*/  IMAD.U32 R37, R83, 0x10000, RZ ;  /* 0x0001000053257824 */ /* 0x000fe200078e00ff */
[----:B------:R-:W-:Y:S01]  /*5a10*/  PRMT R84, R84, 0x5410, R71 ;  /* 0x0000541054547816 */ /* 0x000fe20000000047 */
[C---:B------:R-:W-:Y:S01]  /*5a20*/  FMUL.FTZ R71, R41.reuse, R87 ;  /* 0x0000005729477220 */ /* 0x040fe20000410000 */
[----:B------:R-:W-:Y:S01]  /*5a30*/  FMUL.FTZ R41, R41, R90 ;  /* 0x0000005a29297220 */ /* 0x000fe20000410000 */
[----:B------:R-:W-:-:S02]  /*5a40*/  IMAD.U32 R39, R7, 0x10000, RZ ;  /* 0x0001000007277824 */ /* 0x000fc400078e00ff */
[----:B------:R-:W-:Y:S01]  /*5a50*/  FMUL.FTZ R70, R42, R40 ;  /* 0x000000282a467220 */ /* 0x000fe20000410000 */
[----:B------:R-:W-:Y:S01]  /*5a60*/  FFMA.FTZ R90, R38, R90, -R71 ;  /* 0x0000005a265a7223 */ /* 0x000fe20000010847 */
[----:B------:R-:W-:Y:S01]  /*5a70*/  LOP3.LUT R85, R85, 0xffff0000, RZ, 0xc0, !PT ;  /* 0xffff000055557812 */ /* 0x000fe200078ec0ff */
[-C--:B------:R-:W-:Y:S01]  /*5a80*/  FMUL.FTZ R71, R42, R37.reuse ;  /* 0x000000252a477220 */ /* 0x080fe20000410000 */
[----:B------:R-:W-:Y:S01]  /*5a90*/  PRMT R86, R86, 0x5410, R73 ;  /* 0x0000541056567816 */ /* 0x000fe20000000049 */
[----:B------:R-:W-:Y:S01]  /*5aa0*/  FFMA.FTZ R70, R39, R37, -R70 ;  /* 0x0000002527467223 */ /* 0x000fe20000010846 */
[----:B------:R-:W-:Y:S01]  /*5ab0*/  LOP3.LUT R83, R83, 0xffff0000, RZ, 0xc0, !PT ;  /* 0xffff000053537812 */ /* 0x000fe200078ec0ff */
[----:B------:R-:W-:Y:S01]  /*5ac0*/  FFMA.FTZ R71, R39, R40, R71 ;  /* 0x0000002827477223 */ /* 0x000fe20000010047 */
[----:B------:R-:W-:Y:S01]  /*5ad0*/  LOP3.LUT R36, R7, 0xffff0000, RZ, 0xc0, !PT ;  /* 0xffff000007247812 */ /* 0x000fe200078ec0ff */
[----:B------:R-:W-:Y:S01]  /*5ae0*/  FFMA.FTZ R42, R38, R87, R41 ;  /* 0x00000057262a7223 */ /* 0x000fe20000010029 */
[----:B------:R-:W-:Y:S01]  /*5af0*/  PRMT R89, R89, 0x5410, R92 ;  /* 0x0000541059597816 */ /* 0x000fe2000000005c */
[----:B------:R-:W-:Y:S01]  /*5b00*/  FMUL.FTZ R39, R43, R85 ;  /* 0x000000552b277220 */ /* 0x000fe20000410000 */
[----:B------:R-:W-:-:S02]  /*5b10*/  IMAD.U32 R38, R86, 0x10000, RZ ;  /* 0x0001000056267824 */ /* 0x000fc400078e00ff */
[-C--:B------:R-:W-:Y:S01]  /*5b20*/  FMUL.FTZ R43, R43, R83.reuse ;  /* 0x000000532b2b7220 */ /* 0x080fe20000410000 */
[----:B------:R-:W-:Y:S01]  /*5b30*/  LOP3.LUT R8, R8, 0xffff0000, RZ, 0xc0, !PT ;  /* 0xffff000008087812 */ /* 0x000fe200078ec0ff */
[----:B------:R-:W-:Y:S02]  /*5b40*/  IMAD.U32 R37, R89, 0x10000, RZ ;  /* 0x0001000059257824 */ /* 0x000fe400078e00ff */
[----:B------:R-:W-:Y:S01]  /*5b50*/  FFMA.FTZ R83, R36, R83, -R39 ;  /* 0x0000005324537223 */ /* 0x000fe20000010827 */
[----:B------:R-:W-:Y:S01]  /*5b60*/  LOP3.LUT R39, R86, 0xffff0000, RZ, 0xc0, !PT ;  /* 0xffff000056277812 */ /* 0x000fe200078ec0ff */
[----:B------:R-:W-:Y:S01]  /*5b70*/  FMUL.FTZ R41, R35, R38 ;  /* 0x0000002623297220 */ /* 0x000fe20000410000 */
[----:B------:R-:W-:Y:S01]  /*5b80*/  LOP3.LUT R89, R89, 0xffff0000, RZ, 0xc0, !PT ;  /* 0xffff000059597812 */ /* 0x000fe200078ec0ff */
[----:B------:R-:W-:Y:S01]  /*5b90*/  FMUL.FTZ R35, R35, R37 ;  /* 0x0000002523237220 */ /* 0x000fe20000410000 */
[----:B------:R-:W-:Y:S01]  /*5ba0*/  PRMT R88, R88, 0x5410, R79 ;  /* 0x0000541058587816 */ /* 0x000fe2000000004f */
[----:B------:R-:W-:Y:S01]  /*5bb0*/  FFMA.FTZ R40, R36, R85, R43 ;  /* 0x0000005524287223 */ /* 0x000fe2000001002b */
[----:B------:R-:W-:Y:S01]  /*5bc0*/  FFMA.FTZ R41, R34, R37, -R41 ;  /* 0x0000002522297223 */ /* 0x000fe20000010829 */
[----:B------:R-:W-:Y:S01]  /*5bd0*/  LOP3.LUT R4, R4, 0xffff0000, RZ, 0xc0, !PT ;  /* 0xffff000004047812 */ /* 0x000fe200078ec0ff */
[C---:B------:R-:W-:Y:S01]  /*5be0*/  IMAD.U32 R5, R6.reuse, 0x10000, RZ ;  /* 0x0001000006057824 */ /* 0x040fe200078e00ff */
[----:B------:R-:W-:Y:S01]  /*5bf0*/  LOP3.LUT R7, R6, 0xffff0000, RZ, 0xc0, !PT ;  /* 0xffff000006077812 */ /* 0x000fe200078ec0ff */
[C---:B------:R-:W-:Y:S01]  /*5c00*/  FMUL.FTZ R43, R8.reuse, R39 ;  /* 0x00000027082b7220 */ /* 0x040fe20000410000 */
[----:B------:R-:W-:Y:S01]  /*5c10*/  FMUL.FTZ R37, R8, R89 ;  /* 0x0000005908257220 */ /* 0x000fe20000410000 */
[C---:B------:R-:W-:Y:S01]  /*5c20*/  IMAD.U32 R6, R10.reuse, 0x10000, RZ ;  /* 0x000100000a067824 */ /* 0x040fe200078e00ff */
[----:B------:R-:W-:Y:S01]  /*5c30*/  LOP3.LUT R10, R10, 0xffff0000, RZ, 0xc0, !PT ;  /* 0xffff00000a0a7812 */ /* 0x000fe200078ec0ff */
[----:B------:R-:W-:-:S02]  /*5c40*/  IMAD.U32 R8, R88, 0x10000, RZ ;  /* 0x0001000058087824 */ /* 0x000fc400078e00ff */
[----:B------:R-:W-:Y:S01]  /*5c50*/  FFMA.FTZ R35, R34, R38, R35 ;  /* 0x0000002622237223 */ /* 0x000fe20000010023 */
[----:B------:R-:W-:Y:S01]  /*5c60*/  LOP3.LUT R88, R88, 0xffff0000, RZ, 0xc0, !PT ;  /* 0xffff000058587812 */ /* 0x000fe200078ec0ff */
[C---:B------:R-:W-:Y:S01]  /*5c70*/  IMAD.U32 R34, R84.reuse, 0x10000, RZ ;  /* 0x0001000054227824 */ /* 0x040fe200078e00ff */
[----:B------:R-:W-:Y:S01]  /*5c80*/  LOP3.LUT R84, R84, 0xffff0000, RZ, 0xc0, !PT ;  /* 0xffff000054547812 */ /* 0x000fe200078ec0ff */
[C---:B------:R-:W-:Y:S01]  /*5c90*/  FFMA.FTZ R36, R4.reuse, R89, -R43 ;  /* 0x0000005904247223 */ /* 0x040fe2000001082b */
[----:B------:R-:W-:Y:S01]  /*5ca0*/  FFMA.FTZ R4, R4, R39, R37 ;  /* 0x0000002704047223 */ /* 0x000fe20000010025 */
[----:B------:R-:W-:Y:S01]  /*5cb0*/  FMUL.FTZ R37, R6, R8 ;  /* 0x0000000806257220 */ /* 0x000fe20000410000 */
[----:B------:R-:W-:Y:S01]  /*5cc0*/  FMUL.FTZ R39, R10, R88 ;  /* 0x000000580a277220 */ /* 0x000fe20000410000 */
[----:B------:R-:W-:Y:S01]  /*5cd0*/  FMUL.FTZ R38, R6, R34 ;  /* 0x0000002206267220 */ /* 0x000fe20000410000 */
[----:B------:R-:W-:Y:S01]  /*5ce0*/  FMUL.FTZ R6, R10, R84 ;  /* 0x000000540a067220 */ /* 0x000fe20000410000 */
[----:B------:R-:W-:Y:S01]  /*5cf0*/  FFMA.FTZ R37, R5, R34, R37 ;  /* 0x0000002205257223 */ /* 0x000fe20000010025 */
[----:B------:R-:W-:Y:S01]  /*5d00*/  FFMA.FTZ R84, R7, R84, R39 ;  /* 0x0000005407547223 */ /* 0x000fe20000010027 */
[----:B------:R-:W-:Y:S01]  /*5d10*/  FFMA.FTZ R38, R5, R8, -R38 ;  /* 0x0000000805267223 */ /* 0x000fe20000010826 */
[----:B------:R-:W-:Y:S01]  /*5d20*/  FFMA.FTZ R5, R7, R88, -R6 ;  /* 0x0000005807057223 */ /* 0x000fe20000010806 */
[----:B------:R-:W-:-:S02]  /*5d30*/  F2FP.BF16.F32.PACK_AB R9, R90, R9 ;  /* 0x000000095a09723e */ /* 0x000fc400000010ff */
[----:B------:R-:W-:Y:S02]  /*5d40*/  F2FP.BF16.F32.PACK_AB R8, R36, R41 ;  /* 0x000000292408723e */ /* 0x000fe400000010ff */
[----:B------:R-:W-:Y:S02]  /*5d50*/  F2FP.BF16.F32.PACK_AB R11, R42, R11 ;  /* 0x0000000b2a0b723e */ /* 0x000fe400000010ff */
[----:B------:R-:W-:Y:S01]  /*5d60*/  F2FP.BF16.F32.PACK_AB R10, R4, R35 ;  /* 0x00000023040a723e */ /* 0x000fe200000010ff */
[----:B------:R-:W-:Y:S01]  /*5d70*/  IMAD.MOV.U32 R4, RZ, RZ, R8 ;  /* 0x000000ffff047224 */ /* 0x000fe200078e0008 */
        /* <DEDUP_REMOVED lines=9> */
.L_x_3900:
[----:B------:R-:W-:Y:S05]  /*5e10*/  BSYNC B1 ;  /* 0x0000000000017941 */ /* 0x000fea0003800000 */
.L_x_3899:
[----:B0-----:R0:W-:Y:S01]  /*5e20*/  ST.E.128 desc[UR44][R14.64], R4 ;  /* 0x000000040e007985 */ /* 0x0011e2000c101d2c */
[----:B------:R-:W-:-:S13]  /*5e30*/  ISETP.GE.AND P0, PT, R33, R32, PT ;  /* 0x000000202100720c */ /* 0x000fda0003f06270 */
[----:B------:R-:W-:Y:S05]  /*5e40*/  @P0 BRA `(.L_x_3881) ;  /* 0x0000000400140947 */ /* 0x000fea0003800000 */
[----:B------:R-:W-:-:S05]  /*5e50*/  IMAD.WIDE R12, R33, 0x2, R12 ;  /* 0x00000002210c7825 */ /* 0x000fca00078e020c */
[----:B-1----:R1:W-:Y:S01]  /*5e60*/  ST.E.128 desc[UR44][R12.64], R8 ;  /* 0x000000080c007985 */ /* 0x0023e2000c101d2c */
[----:B------:R-:W-:Y:S05]  /*5e70*/  BRA `(.L_x_3881) ;  /* 0x0000000400087947 */ /* 0x000fea0003800000 */
.L_x_3862:
[----:B------:R-:W-:-:S13]  /*5e80*/  ISETP.NE.AND P3, PT, R58, 0x3, PT ;  /* 0x000000033a00780c */ /* 0x000fda0003f65270 */
[----:B------:R-:W-:Y:S05]  /*5e90*/  @!P3 BRA `(.L_x_3901) ;  /* 0x000000000004b947 */ /* 0x000fea0003800000 */
[----:B------:R-:W-:Y:S01]  /*5ea0*/  BPT.TRAP 0x1 ;  /* 0x000000040000795c */ /* 0x000fe20000300000 */
.L_x_3901:
[----:B------:R-:W-:Y:S01]  /*5eb0*/  IMAD R69, R153, 0x8, R2 ;  /* 0x0000000899457824 */ /* 0x000fe200078e0202 */
[----:B------:R-:W-:Y:S01]  /*5ec0*/  SHF.L.U32 R82, R159, 0x1f, RZ ;  /* 0x0000001f9f527819 */ /* 0x000fe200000006ff */
[----:B------:R-:W-:Y:S01]  /*5ed0*/  BSSY B1, `(.L_x_3902) ;  /* 0x0000004000017945 */ /* 0x000fe20003800000 */
[----:B------:R-:W-:Y:S02]  /*5ee0*/  SHF.R.S32.HI R76, RZ, 0x1f, R75 ;  /* 0x0000001fff4c7819 */ /* 0x000fe4000001144b */
[----:B------:R-:W0:Y:S02]  /*5ef0*/  SYNCS.PHASECHK.TRANS64.TRYWAIT P0, [R69+URZ+0x32490], R82 ;  /* 0x03249052450075a7 */ /* 0x000e24000800017f */
[----:B0-----:R-:W-:Y:S05]  /*5f00*/  @!P0 BRA `(.L_x_3903) ;  /* 0x00000340008c8947 */ /* 0x001fea0003800000 */
.L_x_4250:
[----:B------:R-:W-:Y:S05]  /*5f10*/  BSYNC B1 ;  /* 0x0000000000017941 */ /* 0x000fea0003800000 */
.L_x_3902:
        /* <DEDUP_REMOVED lines=17> */
[----:B------:R-:W-:Y:S02]  /*6030*/  UMOV UR4, 0xffffffff ;  /* 0xffffffff00047882 */ /* 0x000fe40000000000 */
[----:B------:R-:W-:Y:S01]  /*6040*/  ISETP.GE.AND P0, PT, R34, 0x1, PT ;  /* 0x000000012200780c */ /* 0x000fe20003f06270 */
[----:B------:R-:W-:Y:S01]  /*6050*/  IMAD R5, R156, UR5, R5 ;  /* 0x000000059c057c24 */ /* 0x000fe2000f8e0205 */
[----:B------:R-:W-:-:S04]  /*6060*/  LEA R10, P4, R4, UR6, 0x1 ;  /* 0x00000006040a7c11 */ /* 0x000fc8000f8808ff */
[----:B------:R-:W-:Y:S01]  /*6070*/  LEA.HI.X R32, R4, UR7, R5, 0x1, P4 ;  /* 0x0000000704207c11 */ /* 0x000fe2000a0f0c05 */
[----:B------:R-:W-:Y:S08]  /*6080*/  BRA.DIV UR4, `(.L_x_3904) ;  /* 0x0000034204407947 */ /* 0x000ff0000b800000 */
[----:B------:R1:W2:Y:S04]  /*6090*/  SHFL.IDX PT, R33, R32, RZ, 0x1c1f ;  /* 0x001c1fff20217589 */ /* 0x0002a800000e0000 */
[----:B------:R1:W3:Y:S02]  /*60a0*/  SHFL.IDX PT, R14, R10, RZ, 0x1c1f ;  /* 0x001c1fff0a0e7589 */ /* 0x0002e400000e0000 */
.L_x_4254:
[----:B------:R-:W-:Y:S04]  /*60b0*/  BSSY B1, `(.L_x_3905) ;  /* 0x000000d000017945 */ /* 0x000fe80003800000 */
[----:B------:R-:W-:Y:S05]  /*60c0*/  @!P0 BRA `(.L_x_3906) ;  /* 0x00000000002c8947 */ /* 0x000fea0003800000 */
[----:B------:R-:W-:Y:S02]  /*60d0*/  ULDC UR4, c[0x0][0x2f4] ;  /* 0x0000bd0000047ab9 */ /* 0x000fe40000000800 */
[----:B------:R-:W-:Y:S02]  /*60e0*/  ISETP.GE.AND P4, PT, R22, UR4, PT ;  /* 0x0000000416007c0c */ /* 0x000fe4000bf86270 */
[----:B------:R-:W-:-:S11]  /*60f0*/  ISETP.GE.AND P0, PT, R152, UR4, PT ;  /* 0x0000000498007c0c */ /* 0x000fd6000bf06270 */
[----:B------:R-:W4:Y:S01]  /*6100*/  @!P4 LDS.128 R4, [R84] ;  /* 0x000000005404c984 */ /* 0x000f220000000c00 */
[----:B---3--:R-:W-:-:S04]  /*6110*/  @!P4 LEA R8, P5, R22, R14, 0x1 ;  /* 0x0000000e1608c211 */ /* 0x008fc800078a08ff */
[----:B--2---:R-:W-:-:S05]  /*6120*/  @!P4 LEA.HI.X R9, R22, R33, R23, 0x1, P5 ;  /* 0x000000211609c211 */ /* 0x004fca00028f0c17 */
[----:B----4-:R2:W-:Y:S04]  /*6130*/  @!P4 ST.E.128 desc[UR44][R8.64], R4 ;  /* 0x000000040800c985 */ /* 0x0105e8000c101d2c */
[----:B------:R-:W3:Y:S01]  /*6140*/  @!P0 LDS.128 R4, [R83] ;  /* 0x0000000053048984 */ /* 0x000ee20000000c00 */
[----:B--2---:R-:W-:-:S04]  /*6150*/  @!P0 LEA R8, P4, R152, R14, 0x1 ;  /* 0x0000000e98088211 */ /* 0x004fc800078808ff */
[----:B------:R-:W-:-:S05]  /*6160*/  @!P0 LEA.HI.X R9, R152, R33, R157, 0x1, P4 ;  /* 0x0000002198098211 */ /* 0x000fca00020f0c9d */
[----:B---3--:R4:W-:Y:S04]  /*6170*/  @!P0 ST.E.128 desc[UR44][R8.64], R4 ;  /* 0x0000000408008985 */ /* 0x0089e8000c101d2c */
.L_x_3906:
[----:B------:R-:W-:Y:S05]  /*6180*/  BSYNC B1 ;  /* 0x0000000000017941 */ /* 0x000fea0003800000 */
.L_x_3905:
[----:B------:R-:W-:-:S03]  /*6190*/  UMOV UR4, 0xffffffff ;  /* 0xffffffff00047882 */ /* 0x000fc60000000000 */
[----:B------:R-:W-:Y:S05]  /*61a0*/  BRA.DIV UR4, `(.L_x_3907) ;  /* 0x0000034204407947 */ /* 0x000fea000b800000 */
[----:B--2---:R2:W0:Y:S04]  /*61b0*/  SHFL.IDX PT, R33, R32, 0x1, 0x1c1f ;  /* 0x003c1f0020217f89 */ /* 0x00442800000e0000 */
[----:B---3--:R2:W3:Y:S02]  /*61c0*/  SHFL.IDX PT, R14, R10, 0x1, 0x1c1f ;  /* 0x003c1f000a0e7f89 */ /* 0x0084e400000e0000 */
.L_x_4258:
[----:B------:R-:W-:-:S13]  /*61d0*/  ISETP.GE.AND P0, PT, R34, 0x41, PT ;  /* 0x000000412200780c */ /* 0x000fda0003f06270 */
[----:B------:R-:W-:Y:S05]  /*61e0*/  @!P0 BRA `(.L_x_3881) ;  /* 0x00000000002c8947 */ /* 0x000fea0003800000 */
[----:B------:R-:W-:Y:S02]  /*61f0*/  ULDC UR4, c[0x0][0x2f4] ;  /* 0x0000bd0000047ab9 */ /* 0x000fe40000000800 */
[----:B------:R-:W-:Y:S02]  /*6200*/  ISETP.GE.AND P5, PT, R22, UR4, PT ;  /* 0x0000000416007c0c */ /* 0x000fe4000bfa6270 */
[----:B------:R-:W-:-:S11]  /*6210*/  ISETP.GE.AND P0, PT, R152, UR4, PT ;  /* 0x0000000498007c0c */ /* 0x000fd6000bf06270 */
[----:B----4-:R-:W4:Y:S01]  /*6220*/  @!P5 LDS.128 R4, [R84+0x2000] ;  /* 0x002000005404d984 */ /* 0x010f220000000c00 */
[----:B---3--:R-:W-:-:S04]  /*6230*/  @!P5 LEA R8, P4, R22, R14, 0x1 ;  /* 0x0000000e1608d211 */ /* 0x008fc800078808ff */
[----:B0-----:R-:W-:-:S05]  /*6240*/  @!P5 LEA.HI.X R9, R22, R33, R23, 0x1, P4 ;  /* 0x000000211609d211 */ /* 0x001fca00020f0c17 */
[----:B----4-:R0:W-:Y:S04]  /*6250*/  @!P5 ST.E.128 desc[UR44][R8.64], R4 ;  /* 0x000000040800d985 */ /* 0x0101e8000c101d2c */
[----:B------:R-:W3:Y:S01]  /*6260*/  @!P0 LDS.128 R4, [R83+0x2000] ;  /* 0x0020000053048984 */ /* 0x000ee20000000c00 */
[----:B0-----:R-:W-:-:S04]  /*6270*/  @!P0 LEA R8, P4, R152, R14, 0x1 ;  /* 0x0000000e98088211 */ /* 0x001fc800078808ff */
[----:B------:R-:W-:-:S05]  /*6280*/  @!P0 LEA.HI.X R9, R152, R33, R157, 0x1, P4 ;  /* 0x0000002198098211 */ /* 0x000fca00020f0c9d */
[----:B---3--:R0:W-:Y:S04]  /*6290*/  @!P0 ST.E.128 desc[UR44][R8.64], R4 ;  /* 0x0000000408008985 */ /* 0x0081e8000c101d2c */
.L_x_3881:
[----:B------:R-:W-:Y:S05]  /*62a0*/  BSYNC B0 ;  /* 0x0000000000007941 */ /* 0x000fea0003800000 */
.L_x_3861:
[----:B0---4-:R-:W0:Y:S01]  /*62b0*/  S2R R4, SR_TID.X ;  /* 0x0000000000047919 */ /* 0x011e220000002100 */
[----:B------:R-:W-:Y:S01]  /*62c0*/  @!PT LDS RZ, [RZ] ;  /* 0x00000000fffff984 */ /* 0x000fe20000000800 */
[----:B------:R-:W-:Y:S01]  /*62d0*/  @!PT LDS RZ, [RZ] ;  /* 0x00000000fffff984 */ /* 0x000fe20000000800 */
[----:B------:R-:W-:Y:S01]  /*62e0*/  @!PT LDS RZ, [RZ] ;  /* 0x00000000fffff984 */ /* 0x000fe20000000800 */
[----:B------:R-:W-:Y:S01]  /*62f0*/  @!PT LDS RZ, [RZ] ;  /* 0x00000000fffff984 */ /* 0x000fe20000000800 */
[----:B------:R4:W-:Y:S06]  /*6300*/  MEMBAR.ALL.CTA ;  /* 0x0000000000007992 */ /* 0x0009ec0000008000 */
[----:B----4-:R-:W4:Y:S01]  /*6310*/  FENCE.VIEW.ASYNC.S ;  /* 0x00000000000073c6 */ /* 0x010f220000000000 */
[----:B------:R-:W-:Y:S05]  /*6320*/  WARPSYNC.ALL ;  /* 0x0000000000007948 */ /* 0x000fea0003800000 */
[----:B------:R-:W-:Y:S01]  /*6330*/  BSSY B0, `(.L_x_3908) ;  /* 0x0000008000007945 */ /* 0x000fe20003800000 */
[----:B----4-:R4:W-:Y:S01]  /*6340*/  BAR.SYNC.DEFER_BLOCKING R54, 0x80 ;  /* 0x000200360000751d */ /* 0x0109e20000010000 */
[----:B0-----:R-:W-:-:S13]  /*6350*/  LOP3.LUT P0, RZ, R4, 0x7f, RZ, 0xc0, !PT ;  /* 0x0000007f04ff7812 */ /* 0x001fda000780c0ff */
[----:B------:R-:W-:-:S05]  /*6360*/  @!P0 VIADD R4, R69, 0x324a0 ;  /* 0x000324a045048836 */ /* 0x000fca0000000000 */
[----:B------:R-:W-:-:S04]  /*6370*/  @!P0 PRMT R4, RZ, 0x654, R4 ;  /* 0x00000654ff048816 */ /* 0x000fc80000000004 */
[----:B------:R4:W-:Y:S01]  /*6380*/  @!P0 SYNCS.ARRIVE.TRANS64.RED.A1T0 RZ, [R4+URZ], RZ ;  /* 0x000000ff04ff89a7 */ /* 0x0009e2000810043f */
[----:B------:R-:W-:Y:S05]  /*6390*/  @!P3 BRA `(.L_x_3909) ;  /* 0x000000000004b947 */ /* 0x000fea0003800000 */
[----:B------:R-:W-:Y:S01]  /*63a0*/  BPT.TRAP 0x1 ;  /* 0x000000040000795c */ /* 0x000fe20000300000 */
.L_x_3909:
[----:B------:R-:W-:Y:S05]  /*63b0*/  BSYNC B0 ;  /* 0x0000000000007941 */ /* 0x000fea0003800000 */
.L_x_3908:
[----:B------:R-:W0:Y:S01]  /*63c0*/  SYNCS.PHASECHK.TRANS64.TRYWAIT P3, [R69+URZ+0x324b0], R82 ;  /* 0x0324b052450075a7 */ /* 0x000e22000806017f */
[----:B------:R-:W-:Y:S04]  /*63d0*/  BSSY B0, `(.L_x_3910) ;  /* 0x0000002000007945 */ /* 0x000fe80003800000 */
[----:B0-----:R-:W-:Y:S05]  /*63e0*/  @!P3 BRA `(.L_x_3911) ;  /* 0x0000033c00f8b947 */ /* 0x001fea0003800000 */
.L_x_4259:
[----:B------:R-:W-:Y:S05]  /*63f0*/  BSYNC B0 ;  /* 0x0000000000007941 */ /* 0x000fea0003800000 */
.L_x_3910:
[----:B------:R-:W-:Y:S01]  /*6400*/  ULDC.64 UR4, c[0x0][0x328] ;  /* 0x0000ca0000047ab9 */ /* 0x000fe20000000a00 */
[----:B------:R-:W-:Y:S01]  /*6410*/  IMAD.IADD R78, R78, 0x1, -R158 ;  /* 0x000000014e4e7824 */ /* 0x000fe200078e0a9e */
[----:B------:R-:W-:Y:S01]  /*6420*/  ULDC.64 UR6, c[0x0][0x318] ;  /* 0x0000c60000067ab9 */ /* 0x000fe20000000a00 */
[----:B------:R-:W-:Y:S01]  /*6430*/  IMAD R76, R76, UR4, RZ ;  /* 0x000000044c4c7c24 */ /* 0x000fe2000f8e02ff */
[----:B------:R-:W-:Y:S01]  /*6440*/  BSSY B0, `(.L_x_3912) ;  /* 0x0000040000007945 */ /* 0x000fe20003800000 */
[----:B----4-:R-:W-:Y:S01]  /*6450*/  IMAD.WIDE.U32 R4, R75, UR4, RZ ;  /* 0x000000044b047c25 */ /* 0x010fe2000f8e00ff */
[----:B------:R-:W-:-:S03]  /*6460*/  ISETP.GE.AND P3, PT, R78, 0x1, PT ;  /* 0x000000014e00780c */ /* 0x000fc60003f66270 */
[----:B------:R-:W-:Y:S01]  /*6470*/  IMAD R75, R75, UR5, R76 ;  /* 0x000000054b4b7c24 */ /* 0x000fe2000f8e024c */
[----:B------:R-:W-:Y:S01]  /*6480*/  ULDC.64 UR4, c[0x0][0x338] ;  /* 0x0000ce0000047ab9 */ /* 0x000fe20000000a00 */
[----:B-1----:R-:W-:Y:S02]  /*6490*/  IMAD R11, R153, 0x6000, R56 ;  /* 0x00006000990b7824 */ /* 0x002fe400078e0238 */
[----:B------:R-:W-:Y:S02]  /*64a0*/  IMAD R77, R77, UR4, RZ ;  /* 0x000000044d4d7c24 */ /* 0x000fe4000f8e02ff */
[----:B------:R-:W-:Y:S02]  /*64b0*/  IMAD.IADD R5, R5, 0x1, R75 ;  /* 0x0000000105057824 */ /* 0x000fe400078e024b */
[C---:B------:R-:W-:Y:S02]  /*64c0*/  IMAD R77, R74.reuse, UR5, R77 ;  /* 0x000000054a4d7c24 */ /* 0x040fe4000f8e024d */
[----:B------:R-:W-:Y:S01]  /*64d0*/  IMAD.WIDE.U32 R4, R74, UR4, R4 ;  /* 0x000000044a047c25 */ /* 0x000fe2000f8e0004 */
[----:B------:R-:W-:-:S03]  /*64e0*/  ULDC.64 UR4, c[0x0][0x330] ;  /* 0x0000cc0000047ab9 */ /* 0x000fc60000000a00 */
[----:B------:R-:W-:Y:S02]  /*64f0*/  IMAD.IADD R5, R5, 0x1, R77 ;  /* 0x0000000105057824 */ /* 0x000fe400078e024d */
[----:B------:R-:W-:-:S04]  /*6500*/  IMAD.WIDE.U32 R4, R156, UR4, R4 ;  /* 0x000000049c047c25 */ /* 0x000fc8000f8e0004 */
[----:B------:R-:W-:Y:S01]  /*6510*/  IMAD R7, R156, UR5, R5 ;  /* 0x000000059c077c24 */ /* 0x000fe2000f8e0205 */
[C---:B------:R-:W-:Y:S01]  /*6520*/  LEA R13, P4, R4.reuse, UR6, 0x1 ;  /* 0x00000006040d7c11 */ /* 0x040fe2000f8808ff */
[----:B------:R-:W-:Y:S02]  /*6530*/  IMAD.IADD R5, R55, 0x1, R11 ;  /* 0x0000000137057824 */ /* 0x000fe400078e020b */
[--C-:B------:R-:W-:Y:S01]  /*6540*/  IMAD R11, R11, 0x2, R46.reuse ;  /* 0x000000020b0b7824 */ /* 0x100fe200078e022e */
[----:B---3--:R-:W-:Y:S01]  /*6550*/  LEA.HI.X R14, R4, UR7, R7, 0x1, P4 ;  /* 0x00000007040e7c11 */ /* 0x008fe2000a0f0c07 */
[----:B------:R0:W1:Y:S01]  /*6560*/  SHFL.IDX PT, R33, R13, RZ, 0x1c1f ;  /* 0x001c1fff0d217589 */ /* 0x00006200000e0000 */
[----:B--2---:R-:W-:-:S03]  /*6570*/  IMAD R10, R5, 0x2, R46 ;  /* 0x00000002050a7824 */ /* 0x004fc600078e022e */
[----:B------:R0:W2:Y:S01]  /*6580*/  SHFL.IDX PT, R15, R14, RZ, 0x1c1f ;  /* 0x001c1fff0e0f7589 */ /* 0x0000a200000e0000 */
[----:B------:R-:W-:Y:S05]  /*6590*/  @!P3 BRA `(.L_x_3913) ;  /* 0x0000000000a8b947 */ /* 0x000fea0003800000 */
[C---:B------:R-:W-:Y:S02]  /*65a0*/  LOP3.LUT R4, R68.reuse, 0x1, RZ, 0xc0, !PT ;  /* 0x0000000144047812 */ /* 0x040fe400078ec0ff */
[----:B------:R-:W-:Y:S02]  /*65b0*/  LOP3.LUT P3, RZ, R68, 0x2, RZ, 0xc0, !PT ;  /* 0x0000000244ff7812 */ /* 0x000fe4000786c0ff */
[----:B------:R-:W-:Y:S02]  /*65c0*/  ISETP.NE.U32.AND P4, PT, R4, 0x1, PT ;  /* 0x000000010400780c */ /* 0x000fe40003f85070 */
[----:B------:R-:W-:-:S11]  /*65d0*/  PRMT R12, R51, 0x8880, RZ ;  /* 0x00008880330c7816 */ /* 0x000fd600000000ff */
[----:B------:R-:W3:Y:S01]  /*65e0*/  @!P4 LDS.128 R4, [R11] ;  /* 0x000000000b04c984 */ /* 0x000ee20000000c00 */
[----:B-1----:R-:W-:-:S04]  /*65f0*/  @!P4 LEA R8, P5, R22, R33, 0x1 ;  /* 0x000000211608c211 */ /* 0x002fc800078a08ff */
[----:B--2---:R-:W-:-:S05]  /*6600*/  @!P4 LEA.HI.X R9, R22, R15, R23, 0x1, P5 ;  /* 0x0000000f1609c211 */ /* 0x004fca00028f0c17 */
[----:B---3--:R1:W-:Y:S01]  /*6610*/  @!P4 ST.E.128 desc[UR44][R8.64], R4 ;  /* 0x000000040800c985 */ /* 0x0083e2000c101d2c */
[----:B------:R-:W-:-:S03]  /*6620*/  LOP3.LUT P4, RZ, R68, 0x4, RZ, 0xc0, !PT ;  /* 0x0000000444ff7812 */ /* 0x000fc6000788c0ff */
[----:B------:R-:W2:Y:S01]  /*6630*/  @P3 LDS.128 R4, [R10] ;  /* 0x000000000a043984 */ /* 0x000ea20000000c00 */
[----:B-1----:R-:W-:-:S04]  /*6640*/  @P3 LEA R8, P5, R152, R33, 0x1 ;  /* 0x0000002198083211 */ /* 0x002fc800078a08ff */
[----:B------:R-:W-:-:S05]  /*6650*/  @P3 LEA.HI.X R9, R152, R15, R157, 0x1, P5 ;  /* 0x0000000f98093211 */ /* 0x000fca00028f0c9d */
[----:B--2---:R1:W-:Y:S01]  /*6660*/  @P3 ST.E.128 desc[UR44][R8.64], R4 ;  /* 0x0000000408003985 */ /* 0x0043e2000c101d2c */
[----:B------:R-:W-:-:S03]  /*6670*/  LOP3.LUT P3, RZ, R68, 0x8, RZ, 0xc0, !PT ;  /* 0x0000000844ff7812 */ /* 0x000fc6000786c0ff */
[----:B------:R-:W2:Y:S01]  /*6680*/  @P4 LDS.128 R4, [R11+0x3000] ;  /* 0x003000000b044984 */ /* 0x000ea20000000c00 */
        /* <DEDUP_REMOVED lines=18> */
[----:B------:R-:W-:-:S03]  /*67b0*/  ISETP.GT.AND P3, PT, R12, -0x1, PT ;  /* 0xffffffff0c00780c */ /* 0x000fc60003f64270 */
[----:B------:R-:W2:Y:S01]  /*67c0*/  @P4 LDS.128 R4, [R11+0x9000] ;  /* 0x009000000b044984 */ /* 0x000ea20000000c00 */
[----:B-1----:R-:W-:-:S04]  /*67d0*/  @P4 LEA R8, P5, R174, R33, 0x1 ;  /* 0x00000021ae084211 */ /* 0x002fc800078a08ff */
[----:B------:R-:W-:-:S05]  /*67e0*/  @P4 LEA.HI.X R9, R174, R15, R193, 0x1, P5 ;  /* 0x0000000fae094211 */ /* 0x000fca00028f0cc1 */
[----:B--2---:R1:W-:Y:S04]  /*67f0*/  @P4 ST.E.128 desc[UR44][R8.64], R4 ;  /* 0x0000000408004985 */ /* 0x0043e8000c101d2c */
[----:B------:R-:W2:Y:S01]  /*6800*/  @!P3 LDS.128 R4, [R10+0x9000] ;  /* 0x009000000a04b984 */ /* 0x000ea20000000c00 */
[----:B-1----:R-:W-:-:S04]  /*6810*/  @!P3 LEA R8, P4, R173, R33, 0x1 ;  /* 0x00000021ad08b211 */ /* 0x002fc800078808ff */
[----:B------:R-:W-:-:S05]  /*6820*/  @!P3 LEA.HI.X R9, R173, R15, R192, 0x1, P4 ;  /* 0x0000000fad09b211 */ /* 0x000fca00020f0cc0 */
[----:B--2---:R3:W-:Y:S04]  /*6830*/  @!P3 ST.E.128 desc[UR44][R8.64], R4 ;  /* 0x000000040800b985 */ /* 0x0047e8000c101d2c */
.L_x_3913:
[----:B------:R-:W-:Y:S05]  /*6840*/  BSYNC B0 ;  /* 0x0000000000007941 */ /* 0x000fea0003800000 */
.L_x_3912:
[----:B------:R-:W-:Y:S01]  /*6850*/  ISETP.GE.AND P3, PT, R78, 0x41, PT ;  /* 0x000000414e00780c */ /* 0x000fe20003f66270 */
[----:B--2---:R2:W4:Y:S01]  /*6860*/  SHFL.IDX PT, R15, R14, 0x1, 0x1c1f ;  /* 0x003c1f000e0f7f89 */ /* 0x00452200000e0000 */
[----:B------:R-:W-:Y:S03]  /*6870*/  BSSY B0, `(.L_x_3914) ;  /* 0x000002d000007945 */ /* 0x000fe60003800000 */
[----:B0-----:R-:W0:Y:S08]  /*6880*/  SHFL.IDX PT, R13, R13, 0x1, 0x1c1f ;  /* 0x003c1f000d0d7f89 */ /* 0x001e3000000e0000 */
[----:B--2---:R-:W-:Y:S05]  /*6890*/  @!P3 BRA `(.L_x_3915) ;  /* 0x0000000000a8b947 */ /* 0x004fea0003800000 */
[C---:B---3--:R-:W-:Y:S02]  /*68a0*/  LOP3.LUT R4, R68.reuse, 0x1, RZ, 0xc0, !PT ;  /* 0x0000000144047812 */ /* 0x048fe400078ec0ff */
[----:B------:R-:W-:Y:S02]  /*68b0*/  LOP3.LUT P4, RZ, R68, 0x2, RZ, 0xc0, !PT ;  /* 0x0000000244ff7812 */ /* 0x000fe4000788c0ff */
[----:B------:R-:W-:Y:S02]  /*68c0*/  ISETP.NE.U32.AND P5, PT, R4, 0x1, PT ;  /* 0x000000010400780c */ /* 0x000fe40003fa5070 */
[----:B------:R-:W-:-:S11]  /*68d0*/  PRMT R12, R51, 0x8880, RZ ;  /* 0x00008880330c7816 */ /* 0x000fd600000000ff */
[----:B------:R-:W2:Y:S01]  /*68e0*/  @!P5 LDS.128 R4, [R11+0x2000] ;  /* 0x002000000b04d984 */ /* 0x000ea20000000c00 */
[----:B0-----:R-:W-:-:S04]  /*68f0*/  @!P5 LEA R8, P3, R22, R13, 0x1 ;  /* 0x0000000d1608d211 */ /* 0x001fc800078608ff */
[----:B----4-:R-:W-:Y:S02]  /*6900*/  @!P5 LEA.HI.X R9, R22, R15, R23, 0x1, P3 ;  /* 0x0000000f1609d211 */ /* 0x010fe400018f0c17 */
[----:B------:R-:W-:-:S03]  /*6910*/  LOP3.LUT P3, RZ, R68, 0x4, RZ, 0xc0, !PT ;  /* 0x0000000444ff7812 */ /* 0x000fc6000786c0ff */
[----:B--2---:R0:W-:Y:S04]  /*6920*/  @!P5 ST.E.128 desc[UR44][R8.64], R4 ;  /* 0x000000040800d985 */ /* 0x0041e8000c101d2c */
[----:B------:R-:W2:Y:S01]  /*6930*/  @P4 LDS.128 R4, [R10+0x2000] ;  /* 0x002000000a044984 */ /* 0x000ea20000000c00 */
[----:B0-----:R-:W-:-:S04]  /*6940*/  @P4 LEA R8, P5, R152, R13, 0x1 ;  /* 0x0000000d98084211 */ /* 0x001fc800078a08ff */
[----:B------:R-:W-:-:S05]  /*6950*/  @P4 LEA.HI.X R9, R152, R15, R157, 0x1, P5 ;  /* 0x0000000f98094211 */ /* 0x000fca00028f0c9d */
[----:B--2---:R0:W-:Y:S01]  /*6960*/  @P4 ST.E.128 desc[UR44][R8.64], R4 ;  /* 0x0000000408004985 */ /* 0x0041e2000c101d2c */
[----:B------:R-:W-:-:S03]  /*6970*/  LOP3.LUT P4, RZ, R68, 0x8, RZ, 0xc0, !PT ;  /* 0x0000000844ff7812 */ /* 0x000fc6000788c0ff */
        /* <DEDUP_REMOVED lines=19> */
[----:B------:R-:W-:-:S03]  /*6ab0*/  ISETP.GT.AND P4, PT, R12, -0x1, PT ;  /* 0xffffffff0c00780c */ /* 0x000fc60003f84270 */
[----:B------:R-:W2:Y:S01]  /*6ac0*/  @P3 LDS.128 R4, [R11+0xb000] ;  /* 0x00b000000b043984 */ /* 0x000ea20000000c00 */
[----:B0-----:R-:W-:-:S04]  /*6ad0*/  @P3 LEA R8, P5, R174, R13, 0x1 ;  /* 0x0000000dae083211 */ /* 0x001fc800078a08ff */
[----:B------:R-:W-:-:S05]  /*6ae0*/  @P3 LEA.HI.X R9, R174, R15, R193, 0x1, P5 ;  /* 0x0000000fae093211 */ /* 0x000fca00028f0cc1 */
[----:B--2---:R0:W-:Y:S04]  /*6af0*/  @P3 ST.E.128 desc[UR44][R8.64], R4 ;  /* 0x0000000408003985 */ /* 0x0041e8000c101d2c */
[----:B------:R-:W2:Y:S01]  /*6b00*/  @!P4 LDS.128 R4, [R10+0xb000] ;  /* 0x00b000000a04c984 */ /* 0x000ea20000000c00 */
[----:B0-----:R-:W-:-:S04]  /*6b10*/  @!P4 LEA R8, P3, R173, R13, 0x1 ;  /* 0x0000000dad08c211 */ /* 0x001fc800078608ff */
[----:B------:R-:W-:-:S05]  /*6b20*/  @!P4 LEA.HI.X R9, R173, R15, R192, 0x1, P3 ;  /* 0x0000000fad09c211 */ /* 0x000fca00018f0cc0 */
[----:B--2---:R2:W-:Y:S04]  /*6b30*/  @!P4 ST.E.128 desc[UR44][R8.64], R4 ;  /* 0x000000040800c985 */ /* 0x0045e8000c101d2c */
.L_x_3915:
[----:B------:R-:W-:Y:S05]  /*6b40*/  BSYNC B0 ;  /* 0x0000000000007941 */ /* 0x000fea0003800000 */
.L_x_3914:
[----:B------:R-:W-:Y:S01]  /*6b50*/  @!PT LDS RZ, [RZ] ;  /* 0x00000000fffff984 */ /* 0x000fe20000000800 */
[----:B------:R-:W-:Y:S01]  /*6b60*/  @!PT LDS RZ, [RZ] ;  /* 0x00000000fffff984 */ /* 0x000fe20000000800 */
[----:B------:R-:W-:Y:S01]  /*6b70*/  @!PT LDS RZ, [RZ] ;  /* 0x00000000fffff984 */ /* 0x000fe20000000800 */
[----:B------:R-:W-:Y:S01]  /*6b80*/  @!PT LDS RZ, [RZ] ;  /* 0x00000000fffff984 */ /* 0x000fe20000000800 */
[----:B------:R5:W-:Y:S06]  /*6b90*/  MEMBAR.ALL.CTA ;  /* 0x0000000000007992 */ /* 0x000bec0000008000 */
[----:B-----5:R-:W5:Y:S01]  /*6ba0*/  FENCE.VIEW.ASYNC.S ;  /* 0x00000000000073c6 */ /* 0x020f620000000000 */
[----:B------:R-:W-:Y:S02]  /*6bb0*/  @!P0 VIADD R69, R69, 0x324c0 ;  /* 0x000324c045458836 */ /* 0x000fe40000000000 */
[----:B------:R-:W-:-:S03]  /*6bc0*/  VIADD R153, R153, 0x1 ;  /* 0x0000000199997836 */ /* 0x000fc60000000000 */
[----:B------:R-:W-:Y:S01]  /*6bd0*/  @!P0 PRMT R69, RZ, 0x654, R69 ;  /* 0x00000654ff458816 */ /* 0x000fe20000000045 */
[----:B-----5:R0:W-:Y:S06]  /*6be0*/  BAR.SYNC.DEFER_BLOCKING R54, 0x80 ;  /* 0x000200360000751d */ /* 0x0201ec0000010000 */
[----:B------:R0:W-:Y:S01]  /*6bf0*/  @!P0 SYNCS.ARRIVE.TRANS64.RED.A1T0 RZ, [R69+URZ], RZ ;  /* 0x000000ff45ff89a7 */ /* 0x0001e2000810043f */
[----:B------:R-:W-:-:S04]  /*6c00*/  ISETP.NE.AND P0, PT, R153, 0x2, PT ;  /* 0x000000029900780c */ /* 0x000fc80003f05270 */
[----:B--23--:R-:W-:Y:S02]  /*6c10*/  SEL R4, RZ, 0x1, P0 ;  /* 0x00000001ff047807 */ /* 0x00cfe40000000000 */
[----:B------:R-:W-:Y:S02]  /*6c20*/  SEL R153, R153, RZ, P0 ;  /* 0x000000ff99997207 */ /* 0x000fe40000000000 */
[----:B------:R-:W-:Y:S01]  /*6c30*/  LOP3.LUT R159, R159, R4, RZ, 0x3c, !PT ;  /* 0x000000049f9f7212 */ /* 0x000fe200078e3cff */
[----:B0-----:R-:W-:Y:S06]  /*6c40*/  @P2 BRA `(.L_x_3916) ;  /* 0xffffffc0006c2947 */ /* 0x001fec000383ffff */
[----:B------:R-:W0:Y:S01]  /*6c50*/  S2R R5, SR_TID.X ;  /* 0x0000000000057919 */ /* 0x000e220000002100 */
[----:B------:R-:W-:Y:S02]  /*6c60*/  PLOP3.LUT P0, PT, PT, PT, PT, 0x8, 0x0 ;  /* 0x000000000000781c */ /* 0x000fe40003f0e170 */
[----:B0-----:R-:W-:-:S04]  /*6c70*/  SHF.R.U32.HI R5, RZ, 0x7, R5 ;  /* 0x00000007ff057819 */ /* 0x001fc80000011605 */
[----:B------:R-:W-:-:S13]  /*6c80*/  ISETP.NE.AND P3, PT, R5, 0x1, PT ;  /* 0x000000010500780c */ /* 0x000fda0003f65270 */
[----:B------:R-:W-:Y:S05]  /*6c90*/  @!P3 WARPSYNC.ALL ;  /* 0x000000000000b948 */ /* 0x000fea0003800000 */
[----:B------:R-:W-:Y:S06]  /*6ca0*/  @!P3 BAR.ARV 0x9, 0x100 ;  /* 0x024400000000bb1d */ /* 0x000fec0000002000 */
.L_x_3856:
[----:B------:R-:W0:Y:S01]  /*6cb0*/  S2R R3, SR_SWINHI ;  /* 0x0000000000037919 */ /* 0x000e220000002f00 */
[----:B------:R-:W2:Y:S01]  /*6cc0*/  LDC R13, c[0x0][0x448] ;  /* 0x00011200ff0d7b82 */ /* 0x000ea20000000800 */
[----:B------:R-:W-:Y:S02]  /*6cd0*/  IMAD.U32 R6, RZ, RZ, UR38 ;  /* 0x00000026ff067e24 */ /* 0x000fe4000f8e00ff */
[----:B------:R-:W-:Y:S01]  /*6ce0*/  IMAD.MOV.U32 R7, RZ, RZ, 0x80 ;  /* 0x00000080ff077424 */ /* 0x000fe200078e00ff */
[----:B------:R-:W-:Y:S01]  /*6cf0*/  STL [R1+0x50], R97 ;  /* 0x0000506101007387 */ /* 0x000fe20000100800 */
[----:B------:R-:W-:Y:S02]  /*6d00*/  IMAD.MOV.U32 R26, RZ, RZ, 0x100 ;  /* 0x00000100ff1a7424 */ /* 0x000fe400078e00ff */
[----:B------:R-:W-:Y:S01]  /*6d10*/  IMAD.U32 R24, RZ, RZ, UR38 ;  /* 0x00000026ff187e24 */ /* 0x000fe2000f8e00ff */
[----:B------:R-:W3:Y:S01]  /*6d20*/  LDC R14, c[0x0][0xa80] ;  /* 0x0002a000ff0e7b82 */ /* 0x000ee20000000800 */
[----:B------:R4:W-:Y:S01]  /*6d30*/  STL.64 [R1+0x28], R6 ;  /* 0x0000280601007387 */ /* 0x0009e20000100a00 */
[----:B------:R-:W-:-:S02]  /*6d40*/  IMAD.MOV.U32 R25, RZ, RZ, 0x80 ;  /* 0x00000080ff197424 */ /* 0x000fc400078e00ff */
[----:B-1----:R-:W-:Y:S01]  /*6d50*/  IMAD.U32 R33, RZ, RZ, UR37 ;  /* 0x00000025ff217e24 */ /* 0x002fe2000f8e00ff */
[----:B------:R-:W-:Y:S01]  /*6d60*/  STL.64 [R1+0x30], R26 ;  /* 0x0000301a01007387 */ /* 0x000fe20000100a00 */
[----:B------:R-:W-:-:S03]  /*6d70*/  IMAD.U32 R72, RZ, RZ, UR37 ;  /* 0x00000025ff487e24 */ /* 0x000fc6000f8e00ff */
[----:B------:R-:W-:Y:S04]  /*6d80*/  STL.128 [R1], R24 ;  /* 0x0000001801007387 */ /* 0x000fe80000100c00 */
[----:B------:R-:W-:Y:S04]  /*6d90*/  STL.128 [R1+0x210], RZ ;  /* 0x000210ff01007387 */ /* 0x000fe80000100c00 */
[----:B------:R-:W-:Y:S04]  /*6da0*/  STL.128 [R1+0x220], RZ ;  /* 0x000220ff01007387 */ /* 0x000fe80000100c00 */
[----:B------:R-:W-:Y:S01]  /*6db0*/  STL.128 [R1+0x240], RZ ;  /* 0x000240ff01007387 */ /* 0x000fe20000100c00 */
[----:B------:R-:W-:-:S02]  /*6dc0*/  MOV R4, R2 ;  /* 0x0000000200047202 */ /* 0x000fc40000000f00 */
[----:B0-----:R-:W-:Y:S01]  /*6dd0*/  MOV R5, R3 ;  /* 0x0000000300057202 */ /* 0x001fe20000000f00 */
[----:B---3--:R-:W-:Y:S01]  /*6de0*/  STL [R1+0x230], R14 ;  /* 0x0002300e01007387 */ /* 0x008fe20000100800 */
[C---:B------:R-:W-:Y:S02]  /*6df0*/  IADD3 R8, P1, R4.reuse, 0x32430, RZ ;  /* 0x0003243004087810 */ /* 0x040fe40007f3e0ff */
[C---:B------:R-:W-:Y:S01]  /*6e00*/  IADD3 R3, P3, R4.reuse, 0x32450, RZ ;  /* 0x0003245004037810 */ /* 0x040fe20007f7e0ff */
[----:B------:R-:W-:Y:S01]  /*6e10*/  STL.128 [R1+0x250], RZ ;  /* 0x000250ff01007387 */ /* 0x000fe20000100c00 */
[C---:B------:R-:W-:Y:S01]  /*6e20*/  IADD3 R0, P4, R4.reuse, 0x32460, RZ ;  /* 0x0003246004007810 */ /* 0x040fe20007f9e0ff */
[--C-:B------:R-:W-:Y:S01]  /*6e30*/  IMAD.X R9, RZ, RZ, R5.reuse, P1 ;  /* 0x000000ffff097224 */ /* 0x100fe200008e0605 */
[----:B--2---:R-:W-:Y:S01]  /*6e40*/  ISETP.NE.AND P1, PT, R13, 0x1, PT ;  /* 0x000000010d00780c */ /* 0x004fe20003f25270 */
[--C-:B------:R-:W-:Y:S01]  /*6e50*/  IMAD.X R12, RZ, RZ, R5.reuse, P3 ;  /* 0x000000ffff0c7224 */ /* 0x100fe200018e0605 */
[----:B------:R-:W-:Y:S01]  /*6e60*/  IADD3 R10, P2, R4, 0x32440, RZ ;  /* 0x00032440040a7810 */ /* 0x000fe20007f5e0ff */
[----:B----4-:R-:W-:Y:S01]  /*6e70*/  IMAD.X R7, RZ, RZ, R5, P4 ;  /* 0x000000ffff077224 */ /* 0x010fe200020e0605 */
[----:B------:R-:W-:Y:S01]  /*6e80*/  STL.64 [R1+0x18], R8 ;  /* 0x0000180801007387 */ /* 0x000fe20000100a00 */
[----:B------:R-:W-:Y:S01]  /*6e90*/  IMAD.MOV.U32 R4, RZ, RZ, R3 ;  /* 0x000000ffff047224 */ /* 0x000fe200078e0003 */
[----:B------:R-:W-:Y:S01]  /*6ea0*/  IADD3 R33, P3, R33, 0x210, RZ ;  /* 0x0000021021217810 */ /* 0x000fe20007f7e0ff */
[----:B------:R-:W-:Y:S01]  /*6eb0*/  IMAD.X R11, RZ, RZ, R5, P2 ;  /* 0x000000ffff0b7224 */ /* 0x000fe200010e0605 */
[----:B------:R-:W-:Y:S01]  /*6ec0*/  STL.128 [R1+0x260], RZ ;  /* 0x000260ff01007387 */ /* 0x000fe20000100c00 */
[----:B------:R-:W-:Y:S01]  /*6ed0*/  IMAD.MOV.U32 R5, RZ, RZ, R12 ;  /* 0x000000ffff057224 */ /* 0x000fe200078e000c */
[----:B------:R-:W-:Y:S01]  /*6ee0*/  IADD3 R72, P4, R72, 0x50, RZ ;  /* 0x0000005048487810 */ /* 0x000fe20007f9e0ff */
[----:B------:R-:W-:Y:S01]  /*6ef0*/  IMAD.MOV.U32 R6, RZ, RZ, R0 ;  /* 0x000000ffff067224 */ /* 0x000fe200078e0000 */
[----:B------:R-:W-:Y:S01]  /*6f00*/  STL.64 [R1+0x20], R10 ;  /* 0x0000200a01007387 */ /* 0x000fe20000100a00 */
[----:B------:R-:W0:Y:S01]  /*6f10*/  @P1 LDC R3, c[0x0][0x44c] ;  /* 0x00011300ff031b82 */ /* 0x000e220000000800 */
[----:B------:R-:W-:-:S02]  /*6f20*/  VIADD R0, R216, 0x7f ;  /* 0x0000007fd8007836 */ /* 0x000fc40000000000 */
[----:B------:R1:W-:Y:S04]  /*6f30*/  STL.128 [R1+0x40], R4 ;  /* 0x0000400401007387 */ /* 0x0003e80000100c00 */
[----:B------:R2:W-:Y:S04]  /*6f40*/  STL.128 [R1+0x270], RZ ;  /* 0x000270ff01007387 */ /* 0x0005e80000100c00 */
[----:B------:R2:W-:Y:S04]  /*6f50*/  STL.128 [R1+0x280], RZ ;  /* 0x000280ff01007387 */ /* 0x0005e80000100c00 */
[----:B------:R2:W-:Y:S01]  /*6f60*/  STL.128 [R1+0x290], RZ ;  /* 0x000290ff01007387 */ /* 0x0005e20000100c00 */
[----:B-1----:R-:W1:Y:S03]  /*6f70*/  @P1 LDC R6, c[0x0][0x450] ;  /* 0x00011400ff061b82 */ /* 0x002e660000000800 */
[----:B------:R2:W-:Y:S04]  /*6f80*/  STL.128 [R1+0x2a0], RZ ;  /* 0x0002a0ff01007387 */ /* 0x0005e80000100c00 */
[----:B------:R2:W-:Y:S01]  /*6f90*/  STL.128 [R1+0x2b0], RZ ;  /* 0x0002b0ff01007387 */ /* 0x0005e20000100c00 */
[----:B0-----:R-:W-:Y:S01]  /*6fa0*/  @P1 IMAD.HI.U32 R3, R0, R3, RZ ;  /* 0x0000000300031227 */ /* 0x001fe200078e00ff */
[----:B------:R-:W0:Y:S02]  /*6fb0*/  LDC.64 R4, c[0x0][0xad8] ;  /* 0x0002b600ff047b82 */ /* 0x000e240000000a00 */
[----:B------:R2:W-:Y:S04]  /*6fc0*/  STL.128 [R1+0x2c0], RZ ;  /* 0x0002c0ff01007387 */ /* 0x0005e80000100c00 */
[----:B------:R2:W-:Y:S04]  /*6fd0*/  STL.128 [R1+0x2d0], RZ ;  /* 0x0002d0ff01007387 */ /* 0x0005e80000100c00 */
[----:B------:R2:W-:Y:S04]  /*6fe0*/  STL.128 [R1+0x2e0], RZ ;  /* 0x0002e0ff01007387 */ /* 0x0005e80000100c00 */
[----:B------:R2:W-:Y:S01]  /*6ff0*/  STL.128 [R1+0x2f0], RZ ;  /* 0x0002f0ff01007387 */ /* 0x0005e20000100c00 */
[----:B-1----:R-:W-:-:S03]  /*7000*/  @P1 SHF.R.U32.HI R0, RZ, R6, R3 ;  /* 0x00000006ff001219 */ /* 0x002fc60000011603 */
[----:B------:R2:W-:Y:S04]  /*7010*/  STL.128 [R1+0x300], RZ ;  /* 0x000300ff01007387 */ /* 0x0005e80000100c00 */
[----:B------:R2:W-:Y:S01]  /*7020*/  STL.128 [R1+0x310], RZ ;  /* 0x000310ff01007387 */ /* 0x0005e20000100c00 */
[----:B------:R-:W-:Y:S01]  /*7030*/  IMAD.IADD R3, R215, 0x1, R0 ;  /* 0x00000001d7037824 */ /* 0x000fe200078e0200 */
[----:B0-----:R-:W-:Y:S02]  /*7040*/  ISETP.GE.AND P2, PT, R5, 0x1, PT ;  /* 0x000000010500780c */ /* 0x001fe40003f46270 */
        /* <DEDUP_REMOVED lines=21> */
[----:B------:R-:W0:Y:S01]  /*71a0*/  FENCE.VIEW.ASYNC.G ;  /* 0x00000000000073c6 */ /* 0x000e220000000100 */
[----:B------:R-:W-:Y:S05]  /*71b0*/  WARPSYNC.ALL ;  /* 0x0000000000007948 */ /* 0x000fea0003800000 */
[----:B0-----:R-:W-:Y:S06]  /*71c0*/  BAR.ARV 0xc, 0x180 ;  /* 0x0306000000007b1d */ /* 0x001fec0000002000 */
.L_x_3917:
[----:B------:R-:W-:Y:S02]  /*71d0*/  IMAD.X R46, RZ, RZ, UR36, P3 ;  /* 0x00000024ff2e7e24 */ /* 0x000fe400098e06ff */
[----:B------:R-:W-:Y:S02]  /*71e0*/  IMAD.X R73, RZ, RZ, UR36, P4 ;  /* 0x00000024ff497e24 */ /* 0x000fe4000a0e06ff */
        /* <DEDUP_REMOVED lines=13> */
.L_x_3920:
[----:B------:R-:W-:-:S13]  /*72c0*/  ISETP.NE.AND P0, PT, R5, 0x1, PT ;  /* 0x000000010500780c */ /* 0x000fda0003f05270 */
[----:B------:R-:W0:Y:S02]  /*72d0*/  @P0 LDC.64 R6, c[0x0][0xae0] ;  /* 0x0002b800ff060b82 */ /* 0x000e240000000a00 */
[----:B0-----:R-:W-:-:S05]  /*72e0*/  @P0 IMAD.HI.U32 R6, R0, R6, RZ ;  /* 0x0000000600060227 */ /* 0x001fca00078e00ff */
[----:B------:R-:W-:-:S07]  /*72f0*/  @P0 SHF.R.U32.HI R0, RZ, R7, R6 ;  /* 0x00000007ff000219 */ /* 0x000fce0000011606 */
.L_x_3921:
[----:B------:R-:W-:Y:S05]  /*7300*/  BSYNC B0 ;  /* 0x0000000000007941 */ /* 0x000fea0003800000 */
.L_x_3919:
[----:B------:R-:W-:-:S05]  /*7310*/  IMAD R3, R0, R5, R5 ;  /* 0x0000000500037224 */ /* 0x000fca00078e0205 */
[----:B------:R-:W-:-:S07]  /*7320*/  VIMNMX R4, R4, R3, PT ;  /* 0x0000000304047248 */ /* 0x000fce0003fe0100 */
.L_x_3918:
[----:B------:R-:W0:Y:S01]  /*7330*/  @P1 LDC R3, c[0x0][0x44c] ;  /* 0x00011300ff031b82 */ /* 0x000e220000000800 */
[----:B------:R-:W-:Y:S01]  /*7340*/  VIADD R4, R4, 0x5f ;  /* 0x0000005f04047836 */ /* 0x000fe20000000000 */
[----:B------:R-:W-:Y:S01]  /*7350*/  ULDC UR4, c[0x0][0xad4] ;  /* 0x0002b50000047ab9 */ /* 0x000fe20000000800 */
[----:B------:R-:W-:Y:S02]  /*7360*/  IMAD.MOV.U32 R7, RZ, RZ, R216 ;  /* 0x000000ffff077224 */ /* 0x000fe400078e00d8 */
[----:B------:R-:W-:-:S03]  /*7370*/  IMAD.HI R4, R4, 0x2aaaaaab, RZ ;  /* 0x2aaaaaab04047827 */ /* 0x000fc600078e02ff */
[----:B------:R-:W1:Y:S01]  /*7380*/  @P1 LDC R9, c[0x0][0x450] ;  /* 0x00011400ff091b82 */ /* 0x000e620000000800 */
        /* <DEDUP_REMOVED lines=18> */
.L_x_3924:
[----:B------:R-:W-:-:S13]  /*74b0*/  ISETP.NE.AND P0, PT, R5, 0x1, PT ;  /* 0x000000010500780c */ /* 0x000fda0003f05270 */
[----:B------:R-:W0:Y:S02]  /*74c0*/  @P0 LDC.64 R6, c[0x0][0xae0] ;  /* 0x0002b800ff060b82 */ /* 0x000e240000000a00 */
[----:B0-----:R-:W-:-:S05]  /*74d0*/  @P0 IMAD.HI.U32 R6, R0, R6, RZ ;  /* 0x0000000600060227 */ /* 0x001fca00078e00ff */
[----:B------:R-:W-:-:S07]  /*74e0*/  @P0 SHF.R.U32.HI R0, RZ, R7, R6 ;  /* 0x00000007ff000219 */ /* 0x000fce0000011606 */
.L_x_3925:
[----:B------:R-:W-:Y:S05]  /*74f0*/  BSYNC B0 ;  /* 0x0000000000007941 */ /* 0x000fea0003800000 */
.L_x_3923:
[----:B------:R-:W-:-:S05]  /*7500*/  IMAD R0, R0, R5, RZ ;  /* 0x0000000500007224 */ /* 0x000fca00078e02ff */
[----:B------:R-:W-:-:S07]  /*7510*/  VIMNMX R3, R3, R0, !PT ;  /* 0x0000000003037248 */ /* 0x000fce0007fe0100 */
.L_x_3922:
        /* <DEDUP_REMOVED lines=39> */
.L_x_3927:
[----:B------:R-:W-:Y:S05]  /*7790*/  BSYNC B0 ;  /* 0x0000000000007941 */ /* 0x000fea0003800000 */
.L_x_3926:
[----:B------:R-:W-:Y:S01]  /*77a0*/  IMAD R202, R224, R209, R202 ;  /* 0x000000d1e0ca7224 */ /* 0x000fe200078e02ca */
[----:B------:R-:W-:-:S04]  /*77b0*/  PLOP3.LUT P0, PT, PT, PT, PT, 0x80, 0x0 ;  /* 0x000000000000781c */ /* 0x000fc80003f0f070 */
[----:B------:R-:W-:-:S04]  /*77c0*/  VIADDMNMX R209, R202, R209, R45, PT ;  /* 0x000000d1cad17246 */ /* 0x000fc8000380012d */
[----:B------:R-:W-:-:S13]  /*77d0*/  ISETP.GT.AND P1, PT, R209, R202, PT ;  /* 0x000000cad100720c */ /* 0x000fda0003f24270 */
[----:B------:R-:W-:Y:S05]  /*77e0*/  @!P1 BRA `(.L_x_3928) ;  /* 0x0000024400ec9947 */ /* 0x000fea0003800000 */
[----:B------:R0:W-:Y:S01]  /*77f0*/  STL.64 [R1+0x58], RZ ;  /* 0x000058ff01007387 */ /* 0x0001e20000100a00 */
[----:B------:R-:W-:Y:S01]  /*7800*/  IMAD.U32 R17, RZ, RZ, UR37 ;  /* 0x00000025ff117e24 */ /* 0x000fe2000f8e00ff */
[----:B------:R-:W-:Y:S01]  /*7810*/  UMOV UR4, 0xffffffff ;  /* 0xffffffff00047882 */ /* 0x000fe20000000000 */
[----:B------:R-:W-:Y:S02]  /*7820*/  IMAD.U32 R37, RZ, RZ, UR37 ;  /* 0x00000025ff257e24 */ /* 0x000fe4000f8e00ff */
[----:B------:R-:W-:Y:S01]  /*7830*/  IMAD.U32 R24, RZ, RZ, UR37 ;  /* 0x00000025ff187e24 */ /* 0x000fe2000f8e00ff */
[----:B------:R-:W-:Y:S01]  /*7840*/  IADD3 R17, P0, R17, 0x88, RZ ;  /* 0x0000008811117810 */ /* 0x000fe20007f1e0ff */
[----:B------:R-:W-:Y:S01]  /*7850*/  IMAD.U32 R32, RZ, RZ, UR37 ;  /* 0x00000025ff207e24 */ /* 0x000fe2000f8e00ff */
[----:B------:R-:W-:Y:S02]  /*7860*/  IADD3 R37, P1, R37, 0x78, RZ ;  /* 0x0000007825257810 */ /* 0x000fe40007f3e0ff */
[----:B------:R-:W-:Y:S01]  /*7870*/  IADD3 R24, P2, R24, 0x58, RZ ;  /* 0x0000005818187810 */ /* 0x000fe20007f5e0ff */
[----:B------:R-:W-:Y:S01]  /*7880*/  IMAD.X R16, RZ, RZ, UR36, P0 ;  /* 0x00000024ff107e24 */ /* 0x000fe200080e06ff */
[----:B------:R-:W-:Y:S01]  /*7890*/  IADD3 R32, P3, R32, 0x60, RZ ;  /* 0x0000006020207810 */ /* 0x000fe20007f7e0ff */
[----:B------:R-:W-:-:S02]  /*78a0*/  IMAD.X R35, RZ, RZ, UR36, P1 ;  /* 0x00000024ff237e24 */ /* 0x000fc400088e06ff */
[----:B------:R-:W-:Y:S02]  /*78b0*/  IMAD.X R25, RZ, RZ, UR36, P2 ;  /* 0x00000024ff197e24 */ /* 0x000fe400090e06ff */
[----:B------:R-:W-:Y:S01]  /*78c0*/  IMAD.X R36, RZ, RZ, UR36, P3 ;  /* 0x00000024ff247e24 */ /* 0x000fe200098e06ff */
[----:B0-----:R-:W-:Y:S07]  /*78d0*/  BRA.DIV UR4, `(.L_x_3929) ;  /* 0x0000032a04d07947 */ /* 0x001fee000b800000 */
[----:B------:R-:W3:Y:S04]  /*78e0*/  LDL R0, [R1+0x518] ;  /* 0x0005180001007983 */ /* 0x000ee80000100800 */
[----:B---3--:R0:W1:Y:S02]  /*78f0*/  SHFL.IDX PT, R14, R0, RZ, 0x1f ;  /* 0x00001fff000e7589 */ /* 0x00806400000e0000 */
.L_x_4262:
[----:B01----:R-:W-:Y:S01]  /*7900*/  LEA.HI R0, R14, R14, RZ, 0x1 ;  /* 0x0000000e0e007211 */ /* 0x003fe200078f08ff */
[C---:B------:R-:W-:Y:S01]  /*7910*/  VIADD R26, R2.reuse, 0x18400 ;  /* 0x00018400021a7836 */ /* 0x040fe20000000000 */
[----:B------:R-:W-:Y:S01]  /*7920*/  STL.128 [R1+0x90], RZ ;  /* 0x000090ff01007387 */ /* 0x000fe20000100c00 */
[----:B------:R-:W-:Y:S01]  /*7930*/  VIADD R10, R2, 0x400 ;  /* 0x00000400020a7836 */ /* 0x000fe20000000000 */
[----:B------:R-:W-:Y:S01]  /*7940*/  LOP3.LUT R3, R0, 0x7fffe, RZ, 0xc0, !PT ;  /* 0x0007fffe00037812 */ /* 0x000fe200078ec0ff */
[----:B------:R-:W-:Y:S01]  /*7950*/  IMAD.MOV.U32 R4, RZ, RZ, 0x1 ;  /* 0x00000001ff047424 */ /* 0x000fe200078e00ff */
[----:B------:R-:W-:Y:S01]  /*7960*/  STL.128 [R1+0xa0], RZ ;  /* 0x0000a0ff01007387 */ /* 0x000fe20000100c00 */
[----:B------:R-:W-:Y:S01]  /*7970*/  IMAD.MOV.U32 R5, RZ, RZ, RZ ;  /* 0x000000ffff057224 */ /* 0x000fe200078e00ff */
[----:B------:R-:W-:Y:S01]  /*7980*/  SHF.R.U32.HI R10, RZ, 0x4, R10 ;  /* 0x00000004ff0a7819 */ /* 0x000fe2000001160a */
[----:B------:R-:W-:Y:S01]  /*7990*/  IMAD.IADD R11, R14, 0x1, -R3 ;  /* 0x000000010e0b7824 */ /* 0x000fe200078e0a03 */
[----:B------:R-:W-:Y:S01]  /*79a0*/  STL.128 [R1+0xb0], RZ ;  /* 0x0000b0ff01007387 */ /* 0x000fe20000100c00 */
[----:B------:R-:W-:Y:S01]  /*79b0*/  VIADD R3, R2, 0x1c400 ;  /* 0x0001c40002037836 */ /* 0x000fe20000000000 */
[----:B------:R-:W-:Y:S01]  /*79c0*/  LOP3.LUT R10, R10, 0x3fff, RZ, 0xc0, !PT ;  /* 0x00003fff0a0a7812 */ /* 0x000fe200078ec0ff */
[----:B------:R-:W-:Y:S01]  /*79d0*/  IMAD R0, R11, 0x2000, R26 ;  /* 0x000020000b007824 */ /* 0x000fe200078e021a */
[----:B------:R-:W-:Y:S01]  /*79e0*/  STL.128 [R1+0xc0], RZ ;  /* 0x0000c0ff01007387 */ /* 0x000fe20000100c00 */
[----:B------:R-:W-:Y:S01]  /*79f0*/  IMAD.MOV.U32 R6, RZ, RZ, 0x1 ;  /* 0x00000001ff067424 */ /* 0x000fe200078e00ff */
[----:B------:R-:W-:Y:S01]  /*7a00*/  SHF.R.U32.HI R3, RZ, 0x4, R3 ;  /* 0x00000004ff037819 */ /* 0x000fe20000011603 */
[----:B------:R-:W-:Y:S01]  /*7a10*/  VIADD R11, R0, 0xa000 ;  /* 0x0000a000000b7836 */ /* 0x000fe20000000000 */
[----:B------:R-:W-:Y:S01]  /*7a20*/  SHF.R.U32.HI R0, RZ, 0x4, R0 ;  /* 0x00000004ff007819 */ /* 0x000fe20000011600 */
[----:B------:R-:W-:Y:S01]  /*7a30*/  IMAD.MOV.U32 R7, RZ, RZ, RZ ;  /* 0x000000ffff077224 */ /* 0x000fe200078e00ff */
[----:B------:R-:W-:Y:S01]  /*7a40*/  LOP3.LUT R3, R3, 0x3fff, RZ, 0xc0, !PT ;  /* 0x00003fff03037812 */ /* 0x000fe200078ec0ff */
[----:B------:R-:W-:Y:S01]  /*7a50*/  IMAD.MOV.U32 R8, RZ, RZ, 0x1 ;  /* 0x00000001ff087424 */ /* 0x000fe200078e00ff */
[----:B------:R-:W-:Y:S01]  /*7a60*/  SHF.R.U32.HI R11, RZ, 0x4, R11 ;  /* 0x00000004ff0b7819 */ /* 0x000fe2000001160b */
[----:B------:R-:W-:Y:S01]  /*7a70*/  IMAD.MOV.U32 R9, RZ, RZ, RZ ;  /* 0x000000ffff097224 */ /* 0x000fe200078e00ff */
[----:B------:R-:W-:Y:S01]  /*7a80*/  LOP3.LUT R3, R3, 0x10000, RZ, 0xfc, !PT ;  /* 0x0001000003037812 */ /* 0x000fe200078efcff */
[----:B------:R0:W-:Y:S01]  /*7a90*/  STL.128 [R1+0x60], R4 ;  /* 0x0000600401007387 */ /* 0x0001e20000100c00 */
[----:B------:R-:W-:Y:S01]  /*7aa0*/  LOP3.LUT R11, R11, 0x3fff, RZ, 0xc0, !PT ;  /* 0x00003fff0b0b7812 */ /* 0x000fe200078ec0ff */
[----:B------:R-:W-:Y:S01]  /*7ab0*/  IMAD.U32 R34, RZ, RZ, UR37 ;  /* 0x00000025ff227e24 */ /* 0x000fe2000f8e00ff */
[----:B------:R-:W-:Y:S01]  /*7ac0*/  LOP3.LUT R0, R0, 0x3fff, RZ, 0xc0, !PT ;  /* 0x00003fff00007812 */ /* 0x000fe200078ec0ff */
[----:B------:R1:W-:Y:S01]  /*7ad0*/  STL.64 [R1+0x70], R8 ;  /* 0x0000700801007387 */ /* 0x0003e20000100a00 */
[----:B------:R-:W-:Y:S01]  /*7ae0*/  LOP3.LUT R11, R11, 0x10000, RZ, 0xfc, !PT ;  /* 0x000100000b0b7812 */ /* 0x000fe200078efcff */
[----:B------:R-:W-:Y:S01]  /*7af0*/  IMAD.U32 R38, RZ, RZ, UR37 ;  /* 0x00000025ff267e24 */ /* 0x000fe2000f8e00ff */
[----:B------:R-:W-:Y:S01]  /*7b00*/  LOP3.LUT P0, RZ, R26, 0x1bf, RZ, 0xc0, !PT ;  /* 0x000001bf1aff7812 */ /* 0x000fe2000780c0ff */
[----:B------:R-:W-:Y:S01]  /*7b10*/  STL.128 [R1+0xd0], RZ ;  /* 0x0000d0ff01007387 */ /* 0x000fe20000100c00 */
[----:B------:R-:W-:Y:S01]  /*7b20*/  IADD3 R34, P5, R34, 0x68, RZ ;  /* 0x0000006822227810 */ /* 0x000fe20007fbe0ff */
[----:B------:R-:W-:Y:S01]  /*7b30*/  IMAD.U32 R40, RZ, RZ, UR37 ;  /* 0x00000025ff287e24 */ /* 0x000fe2000f8e00ff */
[----:B------:R-:W-:Y:S01]  /*7b40*/  IADD3 R38, P4, R38, 0x70, RZ ;  /* 0x0000007026267810 */ /* 0x000fe20007f9e0ff */
[----:B------:R-:W-:Y:S01]  /*7b50*/  STL.128 [R1+0xe0], RZ ;  /* 0x0000e0ff01007387 */ /* 0x000fe20000100c00 */
[----:B------:R-:W-:Y:S01]  /*7b60*/  IMAD.U32 R45, RZ, RZ, UR37 ;  /* 0x00000025ff2d7e24 */ /* 0x000fe2000f8e00ff */
[----:B------:R-:W-:Y:S01]  /*7b70*/  BSSY B6, `(.L_x_3930) ;  /* 0x000002a000067945 */ /* 0x000fe20003800000 */
[----:B------:R-:W-:Y:S01]  /*7b80*/  IMAD.U32 R52, RZ, RZ, UR37 ;  /* 0x00000025ff347e24 */ /* 0x000fe2000f8e00ff */
[C---:B0-----:R-:W-:Y:S01]  /*7b90*/  LOP3.LUT R6, R10.reuse, 0x3000000, RZ, 0xfc, !PT ;  /* 0x030000000a067812 */ /* 0x041fe200078efcff */
[----:B------:R-:W-:Y:S01]  /*7ba0*/  IMAD.MOV.U32 R4, RZ, RZ, R3 ;  /* 0x000000ffff047224 */ /* 0x000fe200078e0003 */
[----:B------:R-:W-:Y:S01]  /*7bb0*/  LOP3.LUT R10, R10, 0x10000, RZ, 0xfc, !PT ;  /* 0x000100000a0a7812 */ /* 0x000fe200078efcff */
[----:B------:R-:W-:Y:S01]  /*7bc0*/  IMAD.MOV.U32 R5, RZ, RZ, 0x40000040 ;  /* 0x40000040ff057424 */ /* 0x000fe200078e00ff */
[----:B-1----:R-:W-:Y:S01]  /*7bd0*/  LOP3.LUT R8, R0, 0x10000, RZ, 0xfc, !PT ;  /* 0x0001000000087812 */ /* 0x002fe200078efcff */
[----:B------:R-:W-:Y:S01]  /*7be0*/  IMAD.MOV.U32 R7, RZ, RZ, 0x40000040 ;  /* 0x40000040ff077424 */ /* 0x000fe200078e00ff */
[----:B------:R-:W-:Y:S01]  /*7bf0*/  IADD3 R40, P3, R40, 0x80, RZ ;  /* 0x0000008028287810 */ /* 0x000fe20007f7e0ff */
[----:B------:R-:W-:Y:S01]  /*7c00*/  IMAD.MOV.U32 R9, RZ, RZ, 0x40000040 ;  /* 0x40000040ff097424 */ /* 0x000fe200078e00ff */
[----:B------:R-:W-:Y:S01]  /*7c10*/  IADD3 R45, P2, R45, 0x90, RZ ;  /* 0x000000902d2d7810 */ /* 0x000fe20007f5e0ff */
[----:B------:R-:W-:Y:S01]  /*7c20*/  IMAD.U32 R49, RZ, RZ, UR37 ;  /* 0x00000025ff317e24 */ /* 0x000fe2000f8e00ff */
[----:B------:R0:W-:Y:S01]  /*7c30*/  STL.128 [R1+0x80], R4 ;  /* 0x0000800401007387 */ /* 0x0001e20000100c00 */
[----:B------:R-:W-:Y:S01]  /*7c40*/  IMAD.X R47, RZ, RZ, UR36, P5 ;  /* 0x00000024ff2f7e24 */ /* 0x000fe2000a8e06ff */
[----:B------:R-:W-:Y:S01]  /*7c50*/  IADD3 R52, P1, R52, 0xf0, RZ ;  /* 0x000000f034347810 */ /* 0x000fe20007f3e0ff */
[----:B------:R-:W-:Y:S01]  /*7c60*/  IMAD.X R53, RZ, RZ, UR36, P4 ;  /* 0x00000024ff357e24 */ /* 0x000fe2000a0e06ff */
[----:B------:R1:W-:Y:S01]  /*7c70*/  STL.64 [R1+0x78], R8 ;  /* 0x0000780801007387 */ /* 0x0003e20000100a00 */
[----:B------:R-:W-:Y:S01]  /*7c80*/  IADD3 R49, P5, R49, 0xf8, RZ ;  /* 0x000000f831317810 */ /* 0x000fe20007fbe0ff */
[----:B------:R-:W-:-:S02]  /*7c90*/  IMAD.X R57, RZ, RZ, UR36, P3 ;  /* 0x00000024ff397e24 */ /* 0x000fc400098e06ff */
[----:B------:R-:W-:Y:S02]  /*7ca0*/  IMAD.X R43, RZ, RZ, UR36, P2 ;  /* 0x00000024ff2b7e24 */ /* 0x000fe400090e06ff */
[----:B------:R-:W-:Y:S02]  /*7cb0*/  IMAD.X R51, RZ, RZ, UR36, P1 ;  /* 0x00000024ff337e24 */ /* 0x000fe400088e06ff */
[----:B------:R-:W-:Y:S02]  /*7cc0*/  IMAD.X R50, RZ, RZ, UR36, P5 ;  /* 0x00000024ff327e24 */ /* 0x000fe4000a8e06ff */
[----:B0-----:R-:W-:Y:S02]  /*7cd0*/  IMAD.MOV.U32 R6, RZ, RZ, R10 ;  /* 0x000000ffff067224 */ /* 0x001fe400078e000a */
[----:B------:R-:W-:-:S05]  /*7ce0*/  IMAD.MOV.U32 R4, RZ, RZ, R11 ;  /* 0x000000ffff047224 */ /* 0x000fca00078e000b */
[----:B------:R1:W-:Y:S01]  /*7cf0*/  STL.128 [R1+0xf0], R4 ;  /* 0x0000f00401007387 */ /* 0x0003e20000100c00 */
[----:B------:R-:W-:Y:S05]  /*7d00*/  @!P0 BRA `(.L_x_3931) ;  /* 0x0000000000408947 */ /* 0x000fea0003800000 */
[----:B------:R-:W-:Y:S01]  /*7d10*/  MOV R14, 0x0 ;  /* 0x00000000000e7802 */ /* 0x000fe20000000f00 */
[----:B------:R-:W-:Y:S01]  /*7d20*/  ULDC.64 UR4, c[0x4][0x98] ;  /* 0x0100260000047ab9 */ /* 0x000fe20000000a00 */
[----:B------:R-:W-:Y:S01]  /*7d30*/  ULDC.64 UR6, c[0x4][0xa0] ;  /* 0x0100280000067ab9 */ /* 0x000fe20000000a00 */
[----:B-1----:R-:W-:Y:S02]  /*7d40*/  IMAD.U32 R4, RZ, RZ, UR4 ;  /* 0x00000004ff047e24 */ /* 0x002fe4000f8e00ff */
        /* <DEDUP_REMOVED lines=11> */
[----:B0-2--5:R-:W-:Y:S05]  /*7e00*/  CALL.ABS.NOINC R14 ;  /* 0x000000000e007343 */ /* 0x025fea0003c00000 */
.L_x_3931:
[----:B------:R-:W-:Y:S05]  /*7e10*/  BSYNC B6 ;  /* 0x0000000000067941 */ /* 0x000fea0003800000 */
.L_x_3930:
[----:B-1----:R-:W0:Y:S01]  /*7e20*/  LDC.64 R6, c[0x0][0xad8] ;  /* 0x0002b600ff067b82 */ /* 0x002e220000000a00 */
[----:B------:R-:W1:Y:S01]  /*7e30*/  S2R R20, SR_TID.X ;  /* 0x0000000000147919 */ /* 0x000e620000002100 */
[----:B------:R-:W-:Y:S01]  /*7e40*/  UIADD3 UR4, UP0, UR37, 0x100, URZ ;  /* 0x0000010025047890 */ /* 0x000fe2000ff1e03f */
[----:B------:R-:W-:Y:S01]  /*7e50*/  IMAD.MOV.U32 R4, RZ, RZ, RZ ;  /* 0x000000ffff047224 */ /* 0x000fe200078e00ff */
[----:B------:R-:W-:Y:S02]  /*7e60*/  STL.64 [R1+0x110], R24 ;  /* 0x0001101801007387 */ /* 0x000fe40000100a00 */
[----:B------:R-:W-:Y:S01]  /*7e70*/  UIADD3.X UR5, URZ, UR36, URZ, UP0, !UPT ;  /* 0x000000243f057290 */ /* 0x000fe200087fe43f */
[----:B------:R-:W-:Y:S01]  /*7e80*/  IMAD.U32 R39, RZ, RZ, UR37 ;  /* 0x00000025ff277e24 */ /* 0x000fe2000f8e00ff */
[----:B------:R-:W3:Y:S01]  /*7e90*/  LDC.64 R12, c[0x0][0xae0] ;  /* 0x0002b800ff0c7b82 */ /* 0x000ee20000000a00 */
[----:B------:R-:W-:Y:S01]  /*7ea0*/  IMAD.U32 R10, RZ, RZ, UR4 ;  /* 0x00000004ff0a7e24 */ /* 0x000fe2000f8e00ff */
[----:B------:R-:W-:Y:S01]  /*7eb0*/  STL.64 [R1+0x100], R204 ;  /* 0x000100cc01007387 */ /* 0x000fe20000100a00 */
[----:B------:R-:W-:Y:S01]  /*7ec0*/  ULDC UR4, c[0x0][0x3f4] ;  /* 0x0000fd0000047ab9 */ /* 0x000fe20000000800 */
[----:B------:R-:W-:Y:S01]  /*7ed0*/  IMAD.U32 R11, RZ, RZ, UR5 ;  /* 0x00000005ff0b7e24 */ /* 0x000fe2000f8e00ff */
[----:B------:R-:W-:Y:S01]  /*7ee0*/  ISETP.LT.AND P0, PT, RZ, UR4, PT ;  /* 0x00000004ff007c0c */ /* 0x000fe2000bf01270 */
[----:B------:R-:W-:Y:S01]  /*7ef0*/  STL.U8 [R1+0x118], RZ ;  /* 0x000118ff01007387 */ /* 0x000fe20000100000 */
[----:B------:R-:W-:Y:S01]  /*7f00*/  IADD3 R39, P4, R39, 0x108, RZ ;  /* 0x0000010827277810 */ /* 0x000fe20007f9e0ff */
[----:B------:R-:W4:Y:S02]  /*7f10*/  LDC.64 R8, c[0x0][0x448] ;  /* 0x00011200ff087b82 */ /* 0x000f240000000a00 */
[----:B------:R-:W-:Y:S02]  /*7f20*/  STL.64 [R1+0x108], R10 ;  /* 0x0001080a01007387 */ /* 0x000fe40000100a00 */
[----:B------:R-:W-:-:S02]  /*7f30*/  IMAD.X R56, RZ, RZ, UR36, P4 ;  /* 0x00000024ff387e24 */ /* 0x000fc4000a0e06ff */
[----:B------:R-:W-:Y:S02]  /*7f40*/  STL.U8 [R1+0x14c], RZ ;  /* 0x00014cff01007387 */ /* 0x000fe40000100000 */
[----:B------:R-:W2:Y:S01]  /*7f50*/  LDC R0, c[0x0][0x450] ;  /* 0x00011400ff007b82 */ /* 0x000ea20000000800 */
[----:B0-----:R-:W-:Y:S02]  /*7f60*/  IMAD.MOV.U32 R31, RZ, RZ, R6 ;  /* 0x000000ffff1f7224 */ /* 0x001fe400078e0006 */
[----:B------:R-:W-:-:S05]  /*7f70*/  IMAD.MOV.U32 R5, RZ, RZ, R7 ;  /* 0x000000ffff057224 */ /* 0x000fca00078e0007 */
[----:B------:R-:W0:Y:S01]  /*7f80*/  LDC R30, c[0x0][0xad4] ;  /* 0x0002b500ff1e7b82 */ /* 0x000e220000000800 */
[----:B---3--:R-:W-:Y:S02]  /*7f90*/  IMAD.MOV.U32 R6, RZ, RZ, R12 ;  /* 0x000000ffff067224 */ /* 0x008fe400078e000c */
[----:B------:R-:W-:Y:S02]  /*7fa0*/  IMAD.MOV.U32 R7, RZ, RZ, R13 ;  /* 0x000000ffff077224 */ /* 0x000fe400078e000d */
[----:B-1----:R-:W-:-:S03]  /*7fb0*/  VIADD R3, R20, 0xffffff80 ;  /* 0xffffff8014037836 */ /* 0x002fc60000000000 */
[----:B------:R-:W-:Y:S04]  /*7fc0*/  STL.128 [R1+0x130], R4 ;  /* 0x0001300401007387 */ /* 0x000fe80000100c00 */
[----:B----4-:R-:W-:Y:S04]  /*7fd0*/  STL.64 [R1+0x140], R8 ;  /* 0x0001400801007387 */ /* 0x010fe80000100a00 */
[----:B--2---:R-:W-:Y:S04]  /*7fe0*/  STL [R1+0x148], R0 ;  /* 0x0001480001007387 */ /* 0x004fe80000100800 */
[----:B------:R-:W-:Y:S04]  /*7ff0*/  STL [R1+0x49c], R3 ;  /* 0x00049c0301007387 */ /* 0x000fe80000100800 */
[----:B0-----:R-:W-:Y:S04]  /*8000*/  STL.128 [R1+0x120], R28 ;  /* 0x0001201c01007387 */ /* 0x001fe80000100c00 */
[----:B------:R0:W-:Y:S02]  /*8010*/  STL [R1+0x11c], R3 ;  /* 0x00011c0301007387 */ /* 0x0001e40000100800 */
[----:B0-----:R-:W-:-:S02]  /*8020*/  IMAD.U32 R3, RZ, RZ, UR37 ;  /* 0x00000025ff037e24 */ /* 0x001fc4000f8e00ff */
[----:B------:R-:W-:Y:S02]  /*8030*/  IMAD.U32 R29, RZ, RZ, UR37 ;  /* 0x00000025ff1d7e24 */ /* 0x000fe4000f8e00ff */
[----:B------:R-:W-:Y:S01]  /*8040*/  IMAD.U32 R31, RZ, RZ, UR37 ;  /* 0x00000025ff1f7e24 */ /* 0x000fe2000f8e00ff */
[----:B------:R-:W-:Y:S02]  /*8050*/  IADD3 R30, P1, R3, 0x14c, RZ ;  /* 0x0000014c031e7810 */ /* 0x000fe40007f3e0ff */
[----:B------:R-:W-:Y:S02]  /*8060*/  IADD3 R29, P2, R29, 0x11c, RZ ;  /* 0x0000011c1d1d7810 */ /* 0x000fe40007f5e0ff */
[----:B------:R-:W-:Y:S01]  /*8070*/  IADD3 R31, P3, R31, 0x118, RZ ;  /* 0x000001181f1f7810 */ /* 0x000fe20007f7e0ff */
[----:B------:R-:W-:Y:S02]  /*8080*/  IMAD.X R42, RZ, RZ, UR36, P1 ;  /* 0x00000024ff2a7e24 */ /* 0x000fe400088e06ff */
[----:B------:R-:W-:-:S02]  /*8090*/  IMAD.X R41, RZ, RZ, UR36, P2 ;  /* 0x00000024ff297e24 */ /* 0x000fc400090e06ff */
[----:B------:R-:W-:Y:S01]  /*80a0*/  IMAD.X R48, RZ, RZ, UR36, P3 ;  /* 0x00000024ff307e24 */ /* 0x000fe200098e06ff */
[----:B------:R-:W-:Y:S07]  /*80b0*/  @P0 BRA `(.L_x_3932) ;  /* 0x0000000000400947 */ /* 0x000fee0003800000 */
[----:B------:R-:W2:Y:S02]  /*80c0*/  LDL R3, [R1+0x1fc] ;  /* 0x0001fc0001037983 */ /* 0x000ea40000100800 */
[----:B--2---:R-:W-:-:S04]  /*80d0*/  LEA.HI R0, R3, R3, RZ, 0x1 ;  /* 0x0000000303007211 */ /* 0x004fc800078f08ff */
[----:B------:R-:W-:-:S05]  /*80e0*/  LOP3.LUT R0, R0, 0xfffffffe, RZ, 0xc0, !PT ;  /* 0xfffffffe00007812 */ /* 0x000fca00078ec0ff */
[----:B------:R-:W-:-:S05]  /*80f0*/  IMAD.IADD R0, R3, 0x1, -R0 ;  /* 0x0000000103007824 */ /* 0x000fca00078e0a00 */
[----:B------:R-:W-:-:S04]  /*8100*/  SHF.L.U32 R3, R0, 0x1f, RZ ;  /* 0x0000001f00037819 */ /* 0x000fc800000006ff */
[----:B------:R0:W1:Y:S03]  /*8110*/  SYNCS.PHASECHK.TRANS64.TRYWAIT P0, [R2+URZ+0x32400], R3 ;  /* 0x03240003020075a7 */ /* 0x000066000800017f */
[----:B-1----:R-:W-:Y:S05]  /*8120*/  @!P0 NANOSLEEP.SYNCS 0x989680 ;  /* 0x009896800000895d */ /* 0x002fea0003900000 */
[----:B------:R-:W1:Y:S01]  /*8130*/  @!P0 SYNCS.PHASECHK.TRANS64 P0, [R2+URZ+0x32400], R3 ;  /* 0x03240003020085a7 */ /* 0x000e62000800007f */
[----:B------:R-:W-:Y:S04]  /*8140*/  BSSY B0, `(.L_x_3933) ;  /* 0x0000006000007945 */ /* 0x000fe80003800000 */
[----:B-1----:R-:W-:Y:S05]  /*8150*/  @P0 BRA `(.L_x_3934) ;  /* 0x0000000000100947 */ /* 0x002fea0003800000 */
.L_x_3935:
[----:B-1----:R1:W2:Y:S02]  /*8160*/  SYNCS.PHASECHK.TRANS64.TRYWAIT P0, [R2+URZ+0x32400], R3 ;  /* 0x03240003020075a7 */ /* 0x0022a4000800017f */
[----:B--2---:R-:W-:Y:S05]  /*8170*/  @!P0 NANOSLEEP.SYNCS 0x989680 ;  /* 0x009896800000895d */ /* 0x004fea0003900000 */
[----:B------:R-:W2:Y:S02]  /*8180*/  @!P0 SYNCS.PHASECHK.TRANS64 P0, [R2+URZ+0x32400], R3 ;  /* 0x03240003020085a7 */ /* 0x000ea4000800007f */
[----:B--2---:R-:W-:Y:S05]  /*8190*/  @!P0 BRA `(.L_x_3935) ;  /* 0xfffffffc00f08947 */ /* 0x004fea000383ffff */
.L_x_3934:
[----:B------:R-:W-:Y:S05]  /*81a0*/  BSYNC B0 ;  /* 0x0000000000007941 */ /* 0x000fea0003800000 */
.L_x_3933:
[----:B------:R-:W-:Y:S05]  /*81b0*/  BRA `(.L_x_3936) ;  /* 0x0000002c00a07947 */ /* 0x000fea0003800000 */
.L_x_3932:
[----:B------:R-:W-:Y:S01]  /*81c0*/  LOP3.LUT P0, RZ, R26, 0x3ff, RZ, 0xc0, !PT ;  /* 0x000003ff1aff7812 */ /* 0x000fe2000780c0ff */
[----:B------:R-:W-:Y:S01]  /*81d0*/  ULDC.64 UR4, c[0x0][0x3f8] ;  /* 0x0000fe0000047ab9 */ /* 0x000fe20000000a00 */
[----:B-----5:R-:W-:Y:S01]  /*81e0*/  SHF.R.S32.HI R0, RZ, 0x1f, R44 ;  /* 0x0000001fff007819 */ /* 0x020fe2000001142c */
        /* <DEDUP_REMOVED lines=27> */
.L_x_3938:
[----:B------:R-:W-:Y:S05]  /*83a0*/  BSYNC B6 ;  /* 0x0000000000067941 */ /* 0x000fea0003800000 */
.L_x_3937:
[----:B------:R-:W2:Y:S01]  /*83b0*/  LDL R3, [R1+0x50] ;  /* 0x0000500001037983 */ /* 0x000ea20000100800 */
[----:B------:R-:W-:Y:S01]  /*83c0*/  ULDC.U8 UR4, c[0x0][0x410] ;  /* 0x0001040000047ab9 */ /* 0x000fe20000000000 */
[----:B------:R-:W-:Y:S01]  /*83d0*/  BSSY B0, `(.L_x_3939) ;  /* 0x00002be000007945 */ /* 0x000fe20003800000 */
[----:B------:R-:W-:Y:S01]  /*83e0*/  ISETP.NE.AND P0, PT, RZ, UR4, PT ;  /* 0x00000004ff007c0c */ /* 0x000fe2000bf05270 */
[----:B--2---:R-:W-:-:S12]  /*83f0*/  IMAD R0, R3, 0x80, R158 ;  /* 0x0000008003007824 */ /* 0x004fd800078e029e */
[----:B------:R-:W-:Y:S05]  /*8400*/  @!P0 BRA `(.L_x_3940) ;  /* 0x0000001400b08947 */ /* 0x000fea0003800000 */
[----:B------:R-:W2:Y:S01]  /*8410*/  LDL R20, [R1+0x4a0] ;  /* 0x0004a00001147983 */ /* 0x000ea20000100800 */
[----:B------:R-:W0:Y:S01]  /*8420*/  LDC R63, c[0x0][0x448] ;  /* 0x00011200ff3f7b82 */ /* 0x000e220000000800 */
[----:B------:R-:W-:Y:S01]  /*8430*/  ULDC.64 UR4, c[0x0][0x3f8] ;  /* 0x0000fe0000047ab9 */ /* 0x000fe20000000a00 */
[----:B------:R-:W-:Y:S01]  /*8440*/  ULDC.64 UR6, c[0x0][0x408] ;  /* 0x0001020000067ab9 */ /* 0x000fe20000000a00 */
[----:B------:R-:W-:Y:S02]  /*8450*/  IMAD.MOV.U32 R25, RZ, RZ, R55 ;  /* 0x000000ffff197224 */ /* 0x000fe400078e0037 */
[----:B------:R-:W-:Y:S01]  /*8460*/  IMAD.MOV.U32 R27, RZ, RZ, R59 ;  /* 0x000000ffff1b7224 */ /* 0x000fe200078e003b */
[----:B0-----:R-:W-:-:S13]  /*8470*/  ISETP.NE.AND P0, PT, R63, 0x1, PT ;  /* 0x000000013f00780c */ /* 0x001fda0003f05270 */
[----:B------:R-:W0:Y:S08]  /*8480*/  @P0 LDC R4, c[0x0][0x44c] ;  /* 0x00011300ff040b82 */ /* 0x000e300000000800 */
[----:B------:R-:W1:Y:S01]  /*8490*/  @P0 LDC R5, c[0x0][0x450] ;  /* 0x00011400ff050b82 */ /* 0x000e620000000800 */
[----:B--2---:R-:W-:-:S04]  /*84a0*/  IMAD R3, R20, 0x40, R0 ;  /* 0x0000004014037824 */ /* 0x004fc800078e0200 */
[----:B0-----:R-:W-:-:S05]  /*84b0*/  @P0 IMAD.HI.U32 R4, R3, R4, RZ ;  /* 0x0000000403040227 */ /* 0x001fca00078e00ff */
[----:B-1----:R-:W-:-:S04]  /*84c0*/  @P0 SHF.R.U32.HI R3, RZ, R5, R4 ;  /* 0x00000005ff030219 */ /* 0x002fc80000011604 */
        /* <DEDUP_REMOVED lines=17> */
[----:B------:R0:W1:Y:S04]  /*85e0*/  SHFL.IDX PT, R3, R44, RZ, 0x1c1f ;  /* 0x001c1fff2c037589 */ /* 0x00006800000e0000 */
[----:B------:R0:W2:Y:S04]  /*85f0*/  SHFL.IDX PT, R6, R10, RZ, 0x1c1f ;  /* 0x001c1fff0a067589 */ /* 0x0000a800000e0000 */
[----:B------:R0:W3:Y:S04]  /*8600*/  SHFL.IDX PT, R7, R61, RZ, 0x1c1f ;  /* 0x001c1fff3d077589 */ /* 0x0000e800000e0000 */
[----:B------:R0:W4:Y:S02]  /*8610*/  SHFL.IDX PT, R8, R60, RZ, 0x1c1f ;  /* 0x001c1fff3c087589 */ /* 0x00012400000e0000 */
.L_x_4268:
        /* <DEDUP_REMOVED lines=8> */
[----:B------:R-:W3:Y:S01]  /*86a0*/  LDL R11, [R1+0x4a4] ;  /* 0x0004a400010b7983 */ /* 0x000ee20000100800 */
[----:B------:R-:W-:Y:S01]  /*86b0*/  ULDC UR4, c[0x0][0x3f4] ;  /* 0x0000fd0000047ab9 */ /* 0x000fe20000000800 */
[----:B--2---:R-:W-:Y:S01]  /*86c0*/  IMAD.MOV.U32 R4, RZ, RZ, R6 ;  /* 0x000000ffff047224 */ /* 0x004fe200078e0006 */
[----:B------:R-:W-:Y:S01]  /*86d0*/  ISETP.GE.AND P2, PT, R154, UR4, PT ;  /* 0x000000049a007c0c */ /* 0x000fe2000bf46270 */
[----:B-1----:R-:W-:Y:S01]  /*86e0*/  IMAD.MOV.U32 R5, RZ, RZ, R3 ;  /* 0x000000ffff057224 */ /* 0x002fe200078e0003 */
[----:B------:R-:W-:Y:S02]  /*86f0*/  ISETP.GE.AND P3, PT, R164, UR4, PT ;  /* 0x00000004a4007c0c */ /* 0x000fe4000bf66270 */
[----:B------:R-:W-:-:S09]  /*8700*/  CS2R R54, SRZ ;  /* 0x0000000000367805 */ /* 0x000fd2000001ff00 */
[----:B------:R-:W-:-:S04]  /*8710*/  @!P2 IMAD.WIDE R4, R154, 0x2, R4 ;  /* 0x000000029a04a825 */ /* 0x000fc800078e0204 */
[----:B------:R-:W-:Y:S01]  /*8720*/  @!P3 IMAD.SHL.U32 R9, R164, 0x2, RZ ;  /* 0x00000002a409b824 */ /* 0x000fe200078e00ff */
[----:B------:R1:W5:Y:S01]  /*8730*/  @!P2 LD.E.64 R54, desc[UR44][R4.64] ;  /* 0x0000002c0436a980 */ /* 0x000362000c101b00 */
[----:B------:R-:W-:Y:S02]  /*8740*/  CS2R R58, SRZ ;  /* 0x00000000003a7805 */ /* 0x000fe4000001ff00 */
[----:B------:R-:W-:Y:S02]  /*8750*/  CS2R R26, SRZ ;  /* 0x00000000001a7805 */ /* 0x000fe4000001ff00 */
[----:B------:R-:W-:Y:S02]  /*8760*/  CS2R R24, SRZ ;  /* 0x0000000000187805 */ /* 0x000fe4000001ff00 */
[-C--:B-1----:R-:W-:Y:S02]  /*8770*/  @!P3 IADD3 R4, P0, R6, R9.reuse, RZ ;  /* 0x000000090604b210 */ /* 0x082fe40007f1e0ff */
[----:B----4-:R-:W-:Y:S01]  /*8780*/  @!P3 IADD3 R6, P1, R8, R9, RZ ;  /* 0x000000090806b210 */ /* 0x010fe20007f3e0ff */
[----:B---3--:R-:W-:-:S02]  /*8790*/  IMAD.MOV.U32 R9, RZ, RZ, R7 ;  /* 0x000000ffff097224 */ /* 0x008fc400078e0007 */
[----:B------:R-:W-:-:S05]  /*87a0*/  @!P2 IMAD.WIDE R8, R154, 0x2, R8 ;  /* 0x000000029a08a825 */ /* 0x000fca00078e0208 */
[----:B------:R1:W5:Y:S01]  /*87b0*/  @!P2 LD.E.64 R58, desc[UR44][R8.64] ;  /* 0x0000002c083aa980 */ /* 0x000362000c101b00 */
[----:B------:R-:W-:-:S05]  /*87c0*/  @!P3 SHF.L.U64.HI R12, R164, 0x1, R11 ;  /* 0x00000001a40cb819 */ /* 0x000fca000001020b */
[--C-:B------:R-:W-:Y:S02]  /*87d0*/  @!P3 IMAD.X R5, R3, 0x1, R12.reuse, P0 ;  /* 0x000000010305b824 */ /* 0x100fe400000e060c */
[----:B------:R-:W-:-:S03]  /*87e0*/  @!P3 IMAD.X R7, R7, 0x1, R12, P1 ;  /* 0x000000010707b824 */ /* 0x000fc600008e060c */
[----:B------:R1:W5:Y:S04]  /*87f0*/  @!P3 LD.E.64 R26, desc[UR44][R4.64] ;  /* 0x0000002c041ab980 */ /* 0x000368000c101b00 */
[----:B------:R1:W5:Y:S02]  /*8800*/  @!P3 LD.E.64 R24, desc[UR44][R6.64] ;  /* 0x0000002c0618b980 */ /* 0x000364000c101b00 */
.L_x_3943:
[----:B------:R-:W-:Y:S05]  /*8810*/  BSYNC B1 ;  /* 0x0000000000017941 */ /* 0x000fea0003800000 */
.L_x_3942:
[----:B-1---5:R-:W-:Y:S01]  /*8820*/  IMAD.MOV.U32 R3, RZ, RZ, R26 ;  /* 0x000000ffff037224 */ /* 0x022fe200078e001a */
[----:B------:R-:W-:Y:S01]  /*8830*/  UMOV UR4, 0xffffffff ;  /* 0xffffffff00047882 */ /* 0x000fe20000000000 */
[----:B------:R-:W-:Y:S01]  /*8840*/  IMAD.MOV.U32 R4, RZ, RZ, R27 ;  /* 0x000000ffff047224 */ /* 0x000fe200078e001b */
[----:B------:R-:W-:Y:S01]  /*8850*/  CS2R R20, SRZ ;  /* 0x0000000000147805 */ /* 0x000fe2000001ff00 */
[----:B------:R-:W-:Y:S02]  /*8860*/  IMAD.MOV.U32 R5, RZ, RZ, R54 ;  /* 0x000000ffff057224 */ /* 0x000fe400078e0036 */
[----:B--2---:R-:W-:Y:S01]  /*8870*/  IMAD.MOV.U32 R6, RZ, RZ, R55 ;  /* 0x000000ffff067224 */ /* 0x004fe200078e0037 */
        /* <DEDUP_REMOVED lines=11> */
[----:B------:R-:W-:Y:S06]  /*8930*/  BRA.DIV UR4, `(.L_x_3944) ;  /* 0x0000031e04547947 */ /* 0x000fec000b800000 */
[----:B------:R1:W2:Y:S04]  /*8940*/  SHFL.IDX PT, R3, R44, 0x1, 0x1c1f ;  /* 0x003c1f002c037f89 */ /* 0x0002a800000e0000 */
[----:B------:R1:W0:Y:S04]  /*8950*/  SHFL.IDX PT, R6, R10, 0x1, 0x1c1f ;  /* 0x003c1f000a067f89 */ /* 0x00022800000e0000 */
[----:B---3--:R1:W3:Y:S04]  /*8960*/  SHFL.IDX PT, R7, R61, 0x1, 0x1c1f ;  /* 0x003c1f003d077f89 */ /* 0x0082e800000e0000 */
[----:B------:R1:W0:Y:S02]  /*8970*/  SHFL.IDX PT, R14, R60, 0x1, 0x1c1f ;  /* 0x003c1f003c0e7f89 */ /* 0x00022400000e0000 */
.L_x_4274:
[----:B------:R-:W5:Y:S01]  /*8980*/  LDL R5, [R1+0x1fc] ;  /* 0x0001fc0001057983 */ /* 0x000f620000100800 */
[----:B------:R-:W-:Y:S01]  /*8990*/  VIADD R0, R0, 0x40 ;  /* 0x0000004000007836 */ /* 0x000fe20000000000 */
[----:B------:R-:W-:Y:S01]  /*89a0*/  BSSY B1, `(.L_x_3945) ;  /* 0x0000022000017945 */ /* 0x000fe20003800000 */
[----:B01----:R-:W-:Y:S02]  /*89b0*/  CS2R R10, SRZ ;  /* 0x00000000000a7805 */ /* 0x003fe4000001ff00 */
[----:B----4-:R-:W-:Y:S02]  /*89c0*/  CS2R R8, SRZ ;  /* 0x0000000000087805 */ /* 0x010fe4000001ff00 */
[----:B------:R-:W-:Y:S02]  /*89d0*/  CS2R R12, SRZ ;  /* 0x00000000000c7805 */ /* 0x000fe4000001ff00 */
[----:B------:R-:W-:Y:S02]  /*89e0*/  ISETP.GE.AND P0, PT, R0, R63, PT ;  /* 0x0000003f0000720c */ /* 0x000fe40003f06270 */
[----:B-----5:R-:W-:-:S04]  /*89f0*/  LEA.HI R4, R5, R5, RZ, 0x1 ;  /* 0x0000000505047211 */ /* 0x020fc800078f08ff */
[----:B------:R-:W-:-:S05]  /*8a00*/  LOP3.LUT R4, R4, 0xfffffffe, RZ, 0xc0, !PT ;  /* 0xfffffffe04047812 */ /* 0x000fca00078ec0ff */
[----:B------:R-:W-:-:S05]  /*8a10*/  IMAD.IADD R4, R5, 0x1, -R4 ;  /* 0x0000000105047824 */ /* 0x000fca00078e0a04 */
[----:B------:R-:W-:Y:S01]  /*8a20*/  SHF.L.U32 R61, R4, 0x1f, RZ ;  /* 0x0000001f043d7819 */ /* 0x000fe200000006ff */
[----:B------:R-:W-:Y:S06]  /*8a30*/  @P0 BRA `(.L_x_3946) ;  /* 0x0000000000600947 */ /* 0x000fec0003800000 */
[----:B------:R-:W4:Y:S01]  /*8a40*/  LDL R15, [R1+0x4a4] ;  /* 0x0004a400010f7983 */ /* 0x000f220000100800 */
[----:B------:R-:W-:Y:S01]  /*8a50*/  ULDC UR4, c[0x0][0x3f4] ;  /* 0x0000fd0000047ab9 */ /* 0x000fe20000000800 */
[----:B------:R-:W-:Y:S01]  /*8a60*/  IMAD.MOV.U32 R4, RZ, RZ, R6 ;  /* 0x000000ffff047224 */ /* 0x000fe200078e0006 */
[----:B------:R-:W-:Y:S01]  /*8a70*/  ISETP.GE.AND P2, PT, R154, UR4, PT ;  /* 0x000000049a007c0c */ /* 0x000fe2000bf46270 */
[----:B--2---:R-:W-:Y:S01]  /*8a80*/  IMAD.MOV.U32 R5, RZ, RZ, R3 ;  /* 0x000000ffff057224 */ /* 0x004fe200078e0003 */
[----:B------:R-:W-:Y:S02]  /*8a90*/  ISETP.GE.AND P3, PT, R164, UR4, PT ;  /* 0x00000004a4007c0c */ /* 0x000fe4000bf66270 */
[----:B------:R-:W-:Y:S01]  /*8aa0*/  CS2R R10, SRZ ;  /* 0x00000000000a7805 */ /* 0x000fe2000001ff00 */
[----:B------:R-:W-:-:S08]  /*8ab0*/  IMAD.MOV.U32 R8, RZ, RZ, R14 ;  /* 0x000000ffff087224 */ /* 0x000fd000078e000e */
[----:B------:R-:W-:-:S04]  /*8ac0*/  @!P2 IMAD.WIDE R4, R154, 0x2, R4 ;  /* 0x000000029a04a825 */ /* 0x000fc800078e0204 */
[----:B------:R-:W-:Y:S01]  /*8ad0*/  @!P3 IMAD.SHL.U32 R9, R164, 0x2, RZ ;  /* 0x00000002a409b824 */ /* 0x000fe200078e00ff */
[----:B------:R0:W5:Y:S01]  /*8ae0*/  @!P2 LD.E.64 R10, desc[UR44][R4.64] ;  /* 0x0000002c040aa980 */ /* 0x000162000c101b00 */
[----:B------:R-:W-:Y:S02]  /*8af0*/  CS2R R12, SRZ ;  /* 0x00000000000c7805 */ /* 0x000fe4000001ff00 */
[----:B------:R-:W-:Y:S02]  /*8b00*/  CS2R R20, SRZ ;  /* 0x0000000000147805 */ /* 0x000fe4000001ff00 */
[-C--:B0-----:R-:W-:Y:S02]  /*8b10*/  @!P3 IADD3 R4, P0, R6, R9.reuse, RZ ;  /* 0x000000090604b210 */ /* 0x081fe40007f1e0ff */
[----:B------:R-:W-:Y:S01]  /*8b20*/  @!P3 IADD3 R6, P1, R14, R9, RZ ;  /* 0x000000090e06b210 */ /* 0x000fe20007f3e0ff */
[----:B---3--:R-:W-:Y:S01]  /*8b30*/  IMAD.MOV.U32 R9, RZ, RZ, R7 ;  /* 0x000000ffff097224 */ /* 0x008fe200078e0007 */
[----:B----4-:R-:W-:Y:S01]  /*8b40*/  @!P3 SHF.L.U64.HI R0, R164, 0x1, R15 ;  /* 0x00000001a400b819 */ /* 0x010fe2000001020f */
[----:B------:R-:W-:Y:S01]  /*8b50*/  @!P2 IMAD.WIDE R14, R154, 0x2, R8 ;  /* 0x000000029a0ea825 */ /* 0x000fe200078e0208 */
[----:B------:R-:W-:-:S03]  /*8b60*/  CS2R R8, SRZ ;  /* 0x0000000000087805 */ /* 0x000fc6000001ff00 */
[--C-:B------:R-:W-:Y:S01]  /*8b70*/  @!P3 IMAD.X R5, R3, 0x1, R0.reuse, P0 ;  /* 0x000000010305b824 */ /* 0x100fe200000e0600 */
[----:B------:R0:W5:Y:S01]  /*8b80*/  @!P2 LD.E.64 R12, desc[UR44][R14.64] ;  /* 0x0000002c0e0ca980 */ /* 0x000162000c101b00 */
[----:B------:R-:W-:-:S03]  /*8b90*/  @!P3 IMAD.X R7, R7, 0x1, R0, P1 ;  /* 0x000000010707b824 */ /* 0x000fc600008e0600 */
[----:B------:R0:W5:Y:S04]  /*8ba0*/  @!P3 LD.E.64 R20, desc[UR44][R4.64] ;  /* 0x0000002c0414b980 */ /* 0x000168000c101b00 */
[----:B------:R0:W5:Y:S02]  /*8bb0*/  @!P3 LD.E.64 R8, desc[UR44][R6.64] ;  /* 0x0000002c0608b980 */ /* 0x000164000c101b00 */
.L_x_3946:
[----:B------:R-:W-:Y:S05]  /*8bc0*/  BSYNC B1 ;  /* 0x0000000000017941 */ /* 0x000fea0003800000 */
.L_x_3945:
[----:B------:R-:W1:Y:S01]  /*8bd0*/  SYNCS.PHASECHK.TRANS64.TRYWAIT P0, [R2+URZ+0x32400], R61 ;  /* 0x0324003d020075a7 */ /* 0x000e62000800017f */
[----:B------:R-:W-:Y:S04]  /*8be0*/  BSSY B1, `(.L_x_3947) ;  /* 0x0000002000017945 */ /* 0x000fe80003800000 */
[----:B-1----:R-:W-:Y:S05]  /*8bf0*/  @!P0 BRA `(.L_x_3948) ;  /* 0x0000031c00148947 */ /* 0x002fea0003800000 */
.L_x_4275:
[----:B------:R-:W-:Y:S05]  /*8c00*/  BSYNC B1 ;  /* 0x0000000000017941 */ /* 0x000fea0003800000 */
.L_x_3947:
[----:B0--3--:R-:W3:Y:S04]  /*8c10*/  LDL R7, [R1+0x494] ;  /* 0x0004940001077983 */ /* 0x009ee80000100800 */
[----:B------:R-:W4:Y:S01]  /*8c20*/  LDL R28, [R1+0x50] ;  /* 0x00005000011c7983 */ /* 0x000f220000100800 */
[----:B-----5:R-:W-:Y:S01]  /*8c30*/  IMAD.MOV.U32 R4, RZ, RZ, R20 ;  /* 0x000000ffff047224 */ /* 0x020fe200078e0014 */
[----:B------:R-:W-:Y:S01]  /*8c40*/  BSSY B1, `(.L_x_3949) ;  /* 0x0000082000017945 */ /* 0x000fe20003800000 */
[----:B------:R-:W-:Y:S02]  /*8c50*/  IMAD.MOV.U32 R5, RZ, RZ, R21 ;  /* 0x000000ffff057224 */ /* 0x000fe400078e0015 */
[----:B------:R-:W-:-:S03]  /*8c60*/  IMAD.MOV.U32 R6, RZ, RZ, R10 ;  /* 0x000000ffff067224 */ /* 0x000fc600078e000a */
[----:B------:R-:W-:Y:S01]  /*8c70*/  PRMT R14, R5, 0x7610, R14 ;  /* 0x00007610050e7816 */ /* 0x000fe2000000000e */
[----:B------:R-:W-:Y:S01]  /*8c80*/  IMAD.MOV.U32 R5, RZ, RZ, R8 ;  /* 0x000000ffff057224 */ /* 0x000fe200078e0008 */
[----:B-1----:R-:W-:Y:S01]  /*8c90*/  PRMT R61, R6, 0x7610, R61 ;  /* 0x00007610063d7816 */ /* 0x002fe2000000003d */
[----:B------:R-:W-:-:S03]  /*8ca0*/  IMAD.MOV.U32 R6, RZ, RZ, R13 ;  /* 0x000000ffff067224 */ /* 0x000fc600078e000d */
[----:B------:R-:W-:Y:S01]  /*8cb0*/  PRMT R44, R5, 0x7610, R44 ;  /* 0x00007610052c7816 */ /* 0x000fe2000000002c */
[----:B------:R-:W-:-:S05]  /*8cc0*/  IMAD.MOV.U32 R5, RZ, RZ, R12 ;  /* 0x000000ffff057224 */ /* 0x000fca00078e000c */
[----:B------:R-:W-:Y:S01]  /*8cd0*/  PRMT R78, R5, 0x7610, R78 ;  /* 0x00007610054e7816 */ /* 0x000fe2000000004e */
[C---:B---3--:R-:W-:Y:S01]  /*8ce0*/  IMAD.SHL.U32 R0, R7.reuse, 0x40, RZ ;  /* 0x0000004007007824 */ /* 0x048fe200078e00ff */
[----:B------:R-:W-:Y:S01]  /*8cf0*/  LOP3.LUT P1, RZ, R7, 0x4, RZ, 0xc0, !PT ;  /* 0x0000000407ff7812 */ /* 0x000fe2000782c0ff */
[----:B----4-:R-:W-:-:S03]  /*8d00*/  IMAD R28, R28, -0x80, R63 ;  /* 0xffffff801c1c7824 */ /* 0x010fc600078e023f */
[----:B--2---:R-:W-:-:S04]  /*8d10*/  LOP3.LUT R3, R0, 0x1c0, RZ, 0xc0, !PT ;  /* 0x000001c000037812 */ /* 0x004fc800078ec0ff */
[----:B------:R-:W-:Y:S02]  /*8d20*/  LOP3.LUT R0, R3, 0x18, R22, 0xf8, !PT ;  /* 0x0000001803007812 */ /* 0x000fe400078ef816 */
[----:B------:R-:W-:Y:S02]  /*8d30*/  SHF.R.U32.HI R3, RZ, 0x3, R3 ;  /* 0x00000003ff037819 */ /* 0x000fe40000011603 */
[----:B------:R-:W-:Y:S02]  /*8d40*/  VIMNMX R28, R28, 0x80, PT ;  /* 0x000000801c1c7848 */ /* 0x000fe40003fe0100 */
[----:B------:R-:W-:Y:S02]  /*8d50*/  LOP3.LUT R0, R0, R3, RZ, 0x3c, !PT ;  /* 0x0000000300007212 */ /* 0x000fe400078e3cff */
[----:B------:R-:W-:Y:S02]  /*8d60*/  ISETP.GE.AND P0, PT, R158, R28, PT ;  /* 0x0000001c9e00720c */ /* 0x000fe40003f06270 */
[----:B------:R-:W-:Y:S01]  /*8d70*/  PRMT R3, R4, 0x7610, R3 ;  /* 0x0000761004037816 */ /* 0x000fe20000000003 */
[----:B------:R-:W-:-:S02]  /*8d80*/  IMAD R15, R203, 0x200, R0 ;  /* 0x00000200cb0f7824 */ /* 0x000fc400078e0200 */
[----:B------:R-:W-:Y:S01]  /*8d90*/  IMAD.MOV.U32 R4, RZ, RZ, R11 ;  /* 0x000000ffff047224 */ /* 0x000fe200078e000b */
[----:B------:R-:W-:Y:S01]  /*8da0*/  PRMT R3, R3, 0x5410, R6 ;  /* 0x0000541003037816 */ /* 0x000fe20000000006 */
[----:B------:R-:W-:-:S03]  /*8db0*/  IMAD R15, R15, 0x2, R2 ;  /* 0x000000020f0f7824 */ /* 0x000fc600078e0202 */
[----:B------:R-:W-:Y:S01]  /*8dc0*/  PRMT R63, R4, 0x7610, R63 ;  /* 0x00007610043f7816 */ /* 0x000fe2000000003f */
[----:B------:R-:W-:Y:S02]  /*8dd0*/  IMAD.MOV.U32 R4, RZ, RZ, R9 ;  /* 0x000000ffff047224 */ /* 0x000fe400078e0009 */
[C---:B------:R-:W-:Y:S02]  /*8de0*/  VIADD R7, R15.reuse, 0x18400 ;  /* 0x000184000f077836 */ /* 0x040fe40000000000 */
[----:B------:R-:W-:Y:S01]  /*8df0*/  VIADD R0, R15, 0x18440 ;  /* 0x000184400f007836 */ /* 0x000fe20000000000 */
[----:B------:R-:W-:Y:S01]  /*8e00*/  PRMT R60, R4, 0x7610, R60 ;  /* 0x00007610043c7816 */ /* 0x000fe2000000003c */
[----:B------:R-:W-:Y:S01]  /*8e10*/  @P1 VIADD R0, R7, 0xffffffc0 ;  /* 0xffffffc007001836 */ /* 0x000fe20000000000 */
[----:B------:R-:W-:Y:S06]  /*8e20*/  @P0 BRA `(.L_x_3950) ;  /* 0x00000004008c0947 */ /* 0x000fec0003800000 */
[----:B------:R-:W0:Y:S01]  /*8e30*/  LDC R5, c[0x0][0x3f4] ;  /* 0x0000fd00ff057b82 */ /* 0x000e220000000800 */
[----:B------:R-:W-:Y:S01]  /*8e40*/  BSSY B2, `(.L_x_3951) ;  /* 0x0000032000027945 */ /* 0x000fe20003800000 */
[-C--:B0-----:R-:W-:Y:S02]  /*8e50*/  ISETP.GE.AND P0, PT, R154, R5.reuse, PT ;  /* 0x000000059a00720c */ /* 0x081fe40003f06270 */
[----:B------:R-:W-:-:S11]  /*8e60*/  ISETP.GE.AND P1, PT, R164, R5, PT ;  /* 0x00000005a400720c */ /* 0x000fd60003f26270 */
[----:B------:R-:W-:Y:S05]  /*8e70*/  @P0 BRA `(.L_x_3952) ;  /* 0x0000000000b80947 */ /* 0x000fea0003800000 */
[----:B------:R-:W0:Y:S01]  /*8e80*/  LDS.128 R4, [R15+0x18400] ;  /* 0x018400000f047984 */ /* 0x000e220000000c00 */
[----:B------:R-:W-:Y:S02]  /*8e90*/  SHF.R.U32.HI R71, RZ, 0x10, R59 ;  /* 0x00000010ff477819 */ /* 0x000fe4000001163b */
[----:B------:R-:W-:Y:S02]  /*8ea0*/  SHF.R.U32.HI R68, RZ, 0x10, R55 ;  /* 0x00000010ff447819 */ /* 0x000fe40000011637 */
[----:B------:R-:W-:Y:S02]  /*8eb0*/  PRMT R71, R74, 0x5410, R71 ;  /* 0x000054104a477816 */ /* 0x000fe40000000047 */
[----:B------:R-:W-:Y:S02]  /*8ec0*/  SHF.R.U64 R67, R54, 0x10, R55 ;  /* 0x0000001036437819 */ /* 0x000fe40000001237 */
[----:B------:R-:W-:Y:S01]  /*8ed0*/  PRMT R68, R62, 0x5432, R68 ;  /* 0x000054323e447816 */ /* 0x000fe20000000044 */
[----:B------:R-:W-:Y:S01]  /*8ee0*/  IMAD.U32 R74, R71, 0x10000, RZ ;  /* 0x00010000474a7824 */ /* 0x000fe200078e00ff */
[----:B------:R-:W-:-:S02]  /*8ef0*/  SHF.R.U64 R70, R58, 0x10, R59 ;  /* 0x000000103a467819 */ /* 0x000fc4000000123b */
[----:B------:R-:W-:Y:S01]  /*8f00*/  PRMT R67, R69, 0x5410, R67 ;  /* 0x0000541045437816 */ /* 0x000fe20000000043 */
[C---:B------:R-:W-:Y:S01]  /*8f10*/  IMAD.U32 R69, R68.reuse, 0x10000, RZ ;  /* 0x0001000044457824 */ /* 0x040fe200078e00ff */
[----:B------:R-:W-:Y:S02]  /*8f20*/  LOP3.LUT R71, R71, 0xffff0000, RZ, 0xc0, !PT ;  /* 0xffff000047477812 */ /* 0x000fe400078ec0ff */
[----:B------:R-:W-:Y:S02]  /*8f30*/  LOP3.LUT R68, R68, 0xffff0000, RZ, 0xc0, !PT ;  /* 0xffff000044447812 */ /* 0x000fe400078ec0ff */
[----:B------:R-:W-:Y:S02]  /*8f40*/  PRMT R70, R64, 0x5432, R70 ;  /* 0x0000543240467816 */ /* 0x000fe40000000046 */
[C---:B0-----:R-:W-:Y:S01]  /*8f50*/  LOP3.LUT R55, R6.reuse, 0xffff0000, RZ, 0xc0, !PT ;  /* 0xffff000006377812 */ /* 0x041fe200078ec0ff */
[----:B------:R-:W-:Y:S01]  /*8f60*/  IMAD.U32 R54, R6, 0x10000, RZ ;  /* 0x0001000006367824 */ /* 0x000fe200078e00ff */
[C---:B------:R-:W-:Y:S01]  /*8f70*/  LOP3.LUT R59, R7.reuse, 0xffff0000, RZ, 0xc0, !PT ;  /* 0xffff0000073b7812 */ /* 0x040fe200078ec0ff */
[----:B------:R-:W-:-:S02]  /*8f80*/  IMAD.U32 R58, R7, 0x10000, RZ ;  /* 0x00010000073a7824 */ /* 0x000fc400078e00ff */
[C---:B------:R-:W-:Y:S01]  /*8f90*/  FMUL.FTZ R75, R55.reuse, R74 ;  /* 0x0000004a374b7220 */ /* 0x040fe20000410000 */
[----:B------:R-:W-:Y:S01]  /*8fa0*/  FMUL.FTZ R55, R55, R69 ;  /* 0x0000004537377220 */ /* 0x000fe20000410000 */
[C---:B------:R-:W-:Y:S01]  /*8fb0*/  FMUL.FTZ R77, R59.reuse, R71 ;  /* 0x000000473b4d7220 */ /* 0x040fe20000410000 */
[----:B------:R-:W-:Y:S02]  /*8fc0*/  IMAD.U32 R6, R4, 0x10000, RZ ;  /* 0x0001000004067824 */ /* 0x000fe400078e00ff */
[C---:B------:R-:W-:Y:S01]  /*8fd0*/  FFMA.FTZ R75, R54.reuse, R69, -R75 ;  /* 0x00000045364b7223 */ /* 0x040fe2000001084b */
[----:B------:R-:W-:Y:S01]  /*8fe0*/  FMUL.FTZ R69, R59, R68 ;  /* 0x000000443b457220 */ /* 0x000fe20000410000 */
[----:B------:R-:W-:Y:S02]  /*8ff0*/  IMAD.U32 R7, R5, 0x10000, RZ ;  /* 0x0001000005077824 */ /* 0x000fe400078e00ff */
[----:B------:R-:W-:Y:S01]  /*9000*/  FFMA.FTZ R74, R54, R74, R55 ;  /* 0x0000004a364a7223 */ /* 0x000fe20000010037 */
[----:B------:R-:W-:Y:S01]  /*9010*/  IMAD.U32 R59, R70, 0x10000, RZ ;  /* 0x00010000463b7824 */ /* 0x000fe200078e00ff */
[----:B------:R-:W-:Y:S01]  /*9020*/  LOP3.LUT R4, R4, 0xffff0000, RZ, 0xc0, !PT ;  /* 0xffff000004047812 */ /* 0x000fe200078ec0ff */
[----:B------:R-:W-:Y:S01]  /*9030*/  IMAD.U32 R55, R67, 0x10000, RZ ;  /* 0x0001000043377824 */ /* 0x000fe200078e00ff */
[----:B------:R-:W-:Y:S01]  /*9040*/  LOP3.LUT R5, R5, 0xffff0000, RZ, 0xc0, !PT ;  /* 0xffff000005057812 */ /* 0x000fe200078ec0ff */
[----:B------:R-:W-:Y:S01]  /*9050*/  FFMA.FTZ R77, R58, R68, -R77 ;  /* 0x000000443a4d7223 */ /* 0x000fe2000001084d */
[----:B------:R-:W-:Y:S01]  /*9060*/  LOP3.LUT R70, R70, 0xffff0000, RZ, 0xc0, !PT ;  /* 0xffff000046467812 */ /* 0x000fe200078ec0ff */
[----:B------:R-:W-:Y:S01]  /*9070*/  FFMA.FTZ R76, R58, R71, R69 ;  /* 0x000000473a4c7223 */ /* 0x000fe20000010045 */
[----:B------:R-:W-:Y:S01]  /*9080*/  LOP3.LUT R54, R67, 0xffff0000, RZ, 0xc0, !PT ;  /* 0xffff000043367812 */ /* 0x000fe200078ec0ff */
[C---:B------:R-:W-:Y:S01]  /*9090*/  FMUL.FTZ R67, R4.reuse, R59 ;  /* 0x0000003b04437220 */ /* 0x040fe20000410000 */
[----:B------:R-:W-:Y:S01]  /*90a0*/  FMUL.FTZ R58, R4, R55 ;  /* 0x00000037043a7220 */ /* 0x000fe20000410000 */
[----:B------:R-:W-:-:S02]  /*90b0*/  FMUL.FTZ R68, R5, R70 ;  /* 0x0000004605447220 */ /* 0x000fc40000410000 */
[-C--:B------:R-:W-:Y:S01]  /*90c0*/  FMUL.FTZ R69, R5, R54.reuse ;  /* 0x0000003605457220 */ /* 0x080fe20000410000 */
[C---:B------:R-:W-:Y:S01]  /*90d0*/  FFMA.FTZ R4, R6.reuse, R55, -R67 ;  /* 0x0000003706047223 */ /* 0x040fe20000010843 */
[----:B------:R-:W-:Y:S01]  /*90e0*/  FFMA.FTZ R59, R6, R59, R58 ;  /* 0x0000003b063b7223 */ /* 0x000fe2000001003a */
[C---:B------:R-:W-:Y:S01]  /*90f0*/  FFMA.FTZ R5, R7.reuse, R54, -R68 ;  /* 0x0000003607057223 */ /* 0x040fe20000010844 */
[----:B------:R-:W-:Y:S01]  /*9100*/  FFMA.FTZ R70, R7, R70, R69 ;  /* 0x0000004607467223 */ /* 0x000fe20000010045 */
[----:B------:R-:W-:Y:S02]  /*9110*/  F2FP.BF16.F32.PACK_AB R6, R74, R75 ;  /* 0x0000004b4a06723e */ /* 0x000fe400000010ff */
[----:B------:R-:W-:Y:S02]  /*9120*/  F2FP.BF16.F32.PACK_AB R7, R76, R77 ;  /* 0x0000004d4c07723e */ /* 0x000fe400000010ff */
[----:B------:R-:W-:Y:S02]  /*9130*/  F2FP.BF16.F32.PACK_AB R4, R59, R4 ;  /* 0x000000043b04723e */ /* 0x000fe400000010ff */
[----:B------:R-:W-:-:S05]  /*9140*/  F2FP.BF16.F32.PACK_AB R5, R70, R5 ;  /* 0x000000054605723e */ /* 0x000fca00000010ff */
[----:B------:R0:W-:Y:S02]  /*9150*/  STS.128 [R15+0x18400], R4 ;  /* 0x018400040f007388 */ /* 0x0001e40000000c00 */
.L_x_3952:
[----:B------:R-:W-:Y:S05]  /*9160*/  BSYNC B2 ;  /* 0x0000000000027941 */ /* 0x000fea0003800000 */
.L_x_3951:
[----:B------:R-:W-:Y:S05]  /*9170*/  @P1 BRA `(.L_x_3950) ;  /* 0x0000000000b81947 */ /* 0x000fea0003800000 */
[----:B0-----:R-:W0:Y:S01]  /*9180*/  LDS.128 R4, [R0] ;  /* 0x0000000000047984 */ /* 0x001e220000000c00 */
[----:B------:R-:W-:Y:S02]  /*9190*/  SHF.R.U64 R55, R26, 0x10, R27 ;  /* 0x000000101a377819 */ /* 0x000fe4000000121b */
[----:B------:R-:W-:Y:S02]  /*91a0*/  SHF.R.U64 R24, R24, 0x10, R25 ;  /* 0x0000001018187819 */ /* 0x000fe40000001219 */
[----:B------:R-:W-:Y:S02]  /*91b0*/  SHF.R.U32.HI R27, RZ, 0x10, R27 ;  /* 0x00000010ff1b7819 */ /* 0x000fe4000001161b */
[----:B------:R-:W-:Y:S02]  /*91c0*/  SHF.R.U32.HI R25, RZ, 0x10, R25 ;  /* 0x00000010ff197819 */ /* 0x000fe40000011619 */
[----:B------:R-:W-:Y:S02]  /*91d0*/  PRMT R64, R64, 0x5410, R27 ;  /* 0x0000541040407816 */ /* 0x000fe4000000001b */
[----:B------:R-:W-:-:S02]  /*91e0*/  PRMT R66, R66, 0x5410, R25 ;  /* 0x0000541042427816 */ /* 0x000fc40000000019 */
[----:B------:R-:W-:Y:S01]  /*91f0*/  PRMT R62, R62, 0x5410, R55 ;  /* 0x000054103e3e7816 */ /* 0x000fe20000000037 */
[----:B------:R-:W-:Y:S01]  /*9200*/  IMAD.U32 R54, R64, 0x10000, RZ ;  /* 0x0001000040367824 */ /* 0x000fe200078e00ff */
[----:B------:R-:W-:Y:S01]  /*9210*/  PRMT R65, R65, 0x5410, R24 ;  /* 0x0000541041417816 */ /* 0x000fe20000000018 */
[C---:B------:R-:W-:Y:S01]  /*9220*/  IMAD.U32 R55, R66.reuse, 0x10000, RZ ;  /* 0x0001000042377824 */ /* 0x040fe200078e00ff */
[----:B------:R-:W-:Y:S02]  /*9230*/  LOP3.LUT R66, R66, 0xffff0000, RZ, 0xc0, !PT ;  /* 0xffff000042427812 */ /* 0x000fe400078ec0ff */
[----:B------:R-:W-:Y:S02]  /*9240*/  LOP3.LUT R64, R64, 0xffff0000, RZ, 0xc0, !PT ;  /* 0xffff000040407812 */ /* 0x000fe400078ec0ff */
[C---:B0-----:R-:W-:Y:S01]  /*9250*/  LOP3.LUT R25, R6.reuse, 0xffff0000, RZ, 0xc0, !PT ;  /* 0xffff000006197812 */ /* 0x041fe200078ec0ff */
[----:B------:R-:W-:Y:S01]  /*9260*/  IMAD.U32 R24, R6, 0x10000, RZ ;  /* 0x0001000006187824 */ /* 0x000fe200078e00ff */
[C---:B------:R-:W-:Y:S01]  /*9270*/  LOP3.LUT R27, R7.reuse, 0xffff0000, RZ, 0xc0, !PT ;  /* 0xffff0000071b7812 */ /* 0x040fe200078ec0ff */
[----:B------:R-:W-:-:S02]  /*9280*/  IMAD.U32 R26, R7, 0x10000, RZ ;  /* 0x00010000071a7824 */ /* 0x000fc400078e00ff */
[C---:B------:R-:W-:Y:S01]  /*9290*/  FMUL.FTZ R68, R25.reuse, R54 ;  /* 0x0000003619447220 */ /* 0x040fe20000410000 */
[-C--:B------:R-:W-:Y:S01]  /*92a0*/  FMUL.FTZ R59, R25, R55.reuse ;  /* 0x00000037193b7220 */ /* 0x080fe20000410000 */
[C---:B------:R-:W-:Y:S01]  /*92b0*/  FMUL.FTZ R25, R27.reuse, R66 ;  /* 0x000000421b197220 */ /* 0x040fe20000410000 */
[----:B------:R-:W-:Y:S02]  /*92c0*/  IMAD.U32 R6, R4, 0x10000, RZ ;  /* 0x0001000004067824 */ /* 0x000fe400078e00ff */
[----:B------:R-:W-:Y:S01]  /*92d0*/  FFMA.FTZ R67, R24, R55, R68 ;  /* 0x0000003718437223 */ /* 0x000fe20000010044 */
[-C--:B------:R-:W-:Y:S01]  /*92e0*/  FMUL.FTZ R55, R27, R64.reuse ;  /* 0x000000401b377220 */ /* 0x080fe20000410000 */
[----:B------:R-:W-:Y:S01]  /*92f0*/  FFMA.FTZ R64, R26, R64, -R25 ;  /* 0x000000401a407223 */ /* 0x000fe20000010819 */
[----:B------:R-:W-:Y:S02]  /*9300*/  IMAD.U32 R7, R5, 0x10000, RZ ;  /* 0x0001000005077824 */ /* 0x000fe400078e00ff */
[----:B------:R-:W-:Y:S01]  /*9310*/  FFMA.FTZ R58, R24, R54, -R59 ;  /* 0x00000036183a7223 */ /* 0x000fe2000001083b */
[----:B------:R-:W-:Y:S01]  /*9320*/  IMAD.U32 R25, R62, 0x10000, RZ ;  /* 0x000100003e197824 */ /* 0x000fe200078e00ff */
[----:B------:R-:W-:Y:S01]  /*9330*/  LOP3.LUT R4, R4, 0xffff0000, RZ, 0xc0, !PT ;  /* 0xffff000004047812 */ /* 0x000fe200078ec0ff */
[----:B------:R-:W-:Y:S01]  /*9340*/  IMAD.U32 R27, R65, 0x10000, RZ ;  /* 0x00010000411b7824 */ /* 0x000fe200078e00ff */
[----:B------:R-:W-:-:S02]  /*9350*/  LOP3.LUT R5, R5, 0xffff0000, RZ, 0xc0, !PT ;  /* 0xffff000005057812 */ /* 0x000fc400078ec0ff */
[----:B------:R-:W-:Y:S01]  /*9360*/  LOP3.LUT R24, R65, 0xffff0000, RZ, 0xc0, !PT ;  /* 0xffff000041187812 */ /* 0x000fe200078ec0ff */
[----:B------:R-:W-:Y:S01]  /*9370*/  FFMA.FTZ R65, R26, R66, R55 ;  /* 0x000000421a417223 */ /* 0x000fe20000010037 */
[----:B------:R-:W-:Y:S01]  /*9380*/  LOP3.LUT R62, R62, 0xffff0000, RZ, 0xc0, !PT ;  /* 0xffff00003e3e7812 */ /* 0x000fe200078ec0ff */
[C---:B------:R-:W-:Y:S01]  /*9390*/  FMUL.FTZ R55, R4.reuse, R27 ;  /* 0x0000001b04377220 */ /* 0x040fe20000410000 */
[-C--:B------:R-:W-:Y:S01]  /*93a0*/  FMUL.FTZ R26, R4, R25.reuse ;  /* 0x00000019041a7220 */ /* 0x080fe20000410000 */
[C---:B------:R-:W-:Y:S02]  /*93b0*/  FMUL.FTZ R54, R5.reuse, R24 ;  /* 0x0000001805367220 */ /* 0x040fe40000410000 */
        /* <DEDUP_REMOVED lines=10> */
.L_x_3950:
[----:B------:R-:W-:Y:S05]  /*9460*/  BSYNC B1 ;  /* 0x0000000000017941 */ /* 0x000fea0003800000 */
.L_x_3949:
[----:B------:R-:W-:-:S13]  /*9470*/  ISETP.GE.AND P0, PT, R175, R28, PT ;  /* 0x0000001caf00720c */ /* 0x000fda0003f06270 */
[----:B------:R-:W-:Y:S05]  /*9480*/  @P0 BRA `(.L_x_3953) ;  /* 0x0000001800c80947 */ /* 0x000fea0003800000 */
[----:B01----:R-:W0:Y:S01]  /*9490*/  LDC R5, c[0x0][0x3f4] ;  /* 0x0000fd00ff057b82 */ /* 0x003e220000000800 */
[----:B------:R-:W-:Y:S01]  /*94a0*/  BSSY B1, `(.L_x_3954) ;  /* 0x0000032000017945 */ /* 0x000fe20003800000 */
[-C--:B0-----:R-:W-:Y:S02]  /*94b0*/  ISETP.GE.AND P0, PT, R154, R5.reuse, PT ;  /* 0x000000059a00720c */ /* 0x081fe40003f06270 */
[----:B------:R-:W-:-:S11]  /*94c0*/  ISETP.GE.AND P1, PT, R164, R5, PT ;  /* 0x00000005a400720c */ /* 0x000fd60003f26270 */
[----:B------:R-:W-:Y:S05]  /*94d0*/  @P0 BRA `(.L_x_3955) ;  /* 0x0000000000b80947 */ /* 0x000fea0003800000 */
[----:B------:R-:W0:Y:S01]  /*94e0*/  LDS.128 R4, [R15+0x1a400] ;  /* 0x01a400000f047984 */ /* 0x000e220000000c00 */
[--C-:B------:R-:W-:Y:S02]  /*94f0*/  SHF.R.U64 R24, R10, 0x10, R11.reuse ;  /* 0x000000100a187819 */ /* 0x100fe4000000120b */
[----:B------:R-:W-:Y:S02]  /*9500*/  SHF.R.U32.HI R10, RZ, 0x10, R11 ;  /* 0x00000010ff0a7819 */ /* 0x000fe4000001160b */
[--C-:B------:R-:W-:Y:S02]  /*9510*/  SHF.R.U32.HI R26, RZ, 0x10, R13.reuse ;  /* 0x00000010ff1a7819 */ /* 0x100fe4000001160d */
[----:B------:R-:W-:Y:S02]  /*9520*/  PRMT R63, R63, 0x5410, R10 ;  /* 0x000054103f3f7816 */ /* 0x000fe4000000000a */
[----:B------:R-:W-:Y:S02]  /*9530*/  PRMT R26, R3, 0x5432, R26 ;  /* 0x00005432031a7816 */ /* 0x000fe4000000001a */
[----:B------:R-:W-:Y:S01]  /*9540*/  PRMT R61, R61, 0x5410, R24 ;  /* 0x000054103d3d7816 */ /* 0x000fe20000000018 */
[----:B------:R-:W-:Y:S01]  /*9550*/  IMAD.U32 R24, R63, 0x10000, RZ ;  /* 0x000100003f187824 */ /* 0x000fe200078e00ff */
[----:B------:R-:W-:Y:S01]  /*9560*/  SHF.R.U64 R25, R12, 0x10, R13 ;  /* 0x000000100c197819 */ /* 0x000fe2000000120d */
[C---:B------:R-:W-:Y:S01]  /*9570*/  IMAD.U32 R27, R26.reuse, 0x10000, RZ ;  /* 0x000100001a1b7824 */ /* 0x040fe200078e00ff */
[----:B------:R-:W-:-:S02]  /*9580*/  LOP3.LUT R26, R26, 0xffff0000, RZ, 0xc0, !PT ;  /* 0xffff00001a1a7812 */ /* 0x000fc400078ec0ff */
[----:B------:R-:W-:Y:S02]  /*9590*/  LOP3.LUT R63, R63, 0xffff0000, RZ, 0xc0, !PT ;  /* 0xffff00003f3f7812 */ /* 0x000fe400078ec0ff */
[----:B------:R-:W-:Y:S02]  /*95a0*/  PRMT R25, R78, 0x5410, R25 ;  /* 0x000054104e197816 */ /* 0x000fe40000000019 */
[C---:B0-----:R-:W-:Y:S01]  /*95b0*/  LOP3.LUT R11, R6.reuse, 0xffff0000, RZ, 0xc0, !PT ;  /* 0xffff0000060b7812 */ /* 0x041fe200078ec0ff */
[----:B------:R-:W-:Y:S01]  /*95c0*/  IMAD.U32 R10, R6, 0x10000, RZ ;  /* 0x00010000060a7824 */ /* 0x000fe200078e00ff */
[C---:B------:R-:W-:Y:S01]  /*95d0*/  LOP3.LUT R13, R7.reuse, 0xffff0000, RZ, 0xc0, !PT ;  /* 0xffff0000070d7812 */ /* 0x040fe200078ec0ff */
[----:B------:R-:W-:Y:S02]  /*95e0*/  IMAD.U32 R12, R7, 0x10000, RZ ;  /* 0x00010000070c7824 */ /* 0x000fe400078e00ff */
[C---:B------:R-:W-:Y:S01]  /*95f0*/  FMUL.FTZ R28, R11.reuse, R24 ;  /* 0x000000180b1c7220 */ /* 0x040fe20000410000 */
[----:B------:R-:W-:Y:S01]  /*9600*/  FMUL.FTZ R55, R11, R27 ;  /* 0x0000001b0b377220 */ /* 0x000fe20000410000 */
[----:B------:R-:W-:Y:S01]  /*9610*/  FMUL.FTZ R11, R13, R26 ;  /* 0x0000001a0d0b7220 */ /* 0x000fe20000410000 */
[----:B------:R-:W-:-:S02]  /*9620*/  IMAD.U32 R6, R4, 0x10000, RZ ;  /* 0x0001000004067824 */ /* 0x000fc400078e00ff */
[C---:B------:R-:W-:Y:S01]  /*9630*/  FFMA.FTZ R28, R10.reuse, R27, R28 ;  /* 0x0000001b0a1c7223 */ /* 0x040fe2000001001c */
[----:B------:R-:W-:Y:S02]  /*9640*/  IMAD.U32 R7, R5, 0x10000, RZ ;  /* 0x0001000005077824 */ /* 0x000fe400078e00ff */
[----:B------:R-:W-:Y:S01]  /*9650*/  FFMA.FTZ R55, R10, R24, -R55 ;  /* 0x000000180a377223 */ /* 0x000fe20000010837 */
[-C--:B------:R-:W-:Y:S01]  /*9660*/  FMUL.FTZ R27, R13, R63.reuse ;  /* 0x0000003f0d1b7220 */ /* 0x080fe20000410000 */
[----:B------:R-:W-:Y:S01]  /*9670*/  LOP3.LUT R4, R4, 0xffff0000, RZ, 0xc0, !PT ;  /* 0xffff000004047812 */ /* 0x000fe200078ec0ff */
[C---:B------:R-:W-:Y:S01]  /*9680*/  FFMA.FTZ R63, R12.reuse, R63, -R11 ;  /* 0x0000003f0c3f7223 */ /* 0x040fe2000001080b */
[----:B------:R-:W-:Y:S01]  /*9690*/  LOP3.LUT R5, R5, 0xffff0000, RZ, 0xc0, !PT ;  /* 0xffff000005057812 */ /* 0x000fe200078ec0ff */
[C---:B------:R-:W-:Y:S01]  /*96a0*/  IMAD.U32 R13, R25.reuse, 0x10000, RZ ;  /* 0x00010000190d7824 */ /* 0x040fe200078e00ff */
[----:B------:R-:W-:Y:S01]  /*96b0*/  LOP3.LUT R24, R25, 0xffff0000, RZ, 0xc0, !PT ;  /* 0xffff000019187812 */ /* 0x000fe200078ec0ff */
[C---:B------:R-:W-:Y:S01]  /*96c0*/  IMAD.U32 R11, R61.reuse, 0x10000, RZ ;  /* 0x000100003d0b7824 */ /* 0x040fe200078e00ff */
[----:B------:R-:W-:Y:S01]  /*96d0*/  LOP3.LUT R10, R61, 0xffff0000, RZ, 0xc0, !PT ;  /* 0xffff00003d0a7812 */ /* 0x000fe200078ec0ff */
        /* <DEDUP_REMOVED lines=14> */
.L_x_3955:
[----:B------:R-:W-:Y:S05]  /*97c0*/  BSYNC B1 ;  /* 0x0000000000017941 */ /* 0x000fea0003800000 */
.L_x_3954:
[----:B------:R-:W-:Y:S05]  /*97d0*/  @P1 BRA `(.L_x_3953) ;  /* 0x0000001400f41947 */ /* 0x000fea0003800000 */
[----:B0-----:R-:W0:Y:S01]  /*97e0*/  LDS.128 R4, [R0+0x2000] ;  /* 0x0020000000047984 */ /* 0x001e220000000c00 */
[--C-:B------:R-:W-:Y:S02]  /*97f0*/  SHF.R.U64 R10, R20, 0x10, R21.reuse ;  /* 0x00000010140a7819 */ /* 0x100fe40000001215 */
[----:B------:R-:W-:Y:S02]  /*9800*/  SHF.R.U32.HI R21, RZ, 0x10, R21 ;  /* 0x00000010ff157819 */ /* 0x000fe40000011615 */
[--C-:B------:R-:W-:Y:S02]  /*9810*/  SHF.R.U64 R13, R8, 0x10, R9.reuse ;  /* 0x00000010080d7819 */ /* 0x100fe40000001209 */
        /* <DEDUP_REMOVED lines=10> */
[C---:B------:R-:W-:Y:S01]  /*98c0*/  IMAD.U32 R10, R7.reuse, 0x10000, RZ ;  /* 0x00010000070a7824 */ /* 0x040fe200078e00ff */
[----:B------:R-:W-:Y:S01]  /*98d0*/  LOP3.LUT R7, R7, 0xffff0000, RZ, 0xc0, !PT ;  /* 0xffff000007077812 */ /* 0x000fe200078ec0ff */
[----:B------:R-:W-:-:S02]  /*98e0*/  IMAD.U32 R8, R6, 0x10000, RZ ;  /* 0x0001000006087824 */ /* 0x000fc400078e00ff */
[C---:B------:R-:W-:Y:S01]  /*98f0*/  FMUL.FTZ R20, R9.reuse, R12 ;  /* 0x0000000c09147220 */ /* 0x040fe20000410000 */
[-C--:B------:R-:W-:Y:S01]  /*9900*/  FMUL.FTZ R15, R9, R13.reuse ;  /* 0x0000000d090f7220 */ /* 0x080fe20000410000 */
[C---:B------:R-:W-:Y:S01]  /*9910*/  FMUL.FTZ R9, R7.reuse, R60 ;  /* 0x0000003c07097220 */ /* 0x040fe20000410000 */
[----:B------:R-:W-:Y:S02]  /*9920*/  IMAD.U32 R3, R4, 0x10000, RZ ;  /* 0x0001000004037824 */ /* 0x000fe400078e00ff */
[C---:B------:R-:W-:Y:S01]  /*9930*/  FFMA.FTZ R21, R8.reuse, R13, R20 ;  /* 0x0000000d08157223 */ /* 0x040fe20000010014 */
[----:B------:R-:W-:Y:S01]  /*9940*/  FFMA.FTZ R12, R8, R12, -R15 ;  /* 0x0000000c080c7223 */ /* 0x000fe2000001080f */
        /* <DEDUP_REMOVED lines=24> */
.L_x_3940:
        /* <DEDUP_REMOVED lines=29> */
[----:B------:R-:W0:Y:S01]  /*9ca0*/  LDC R63, c[0x0][0x3f4] ;  /* 0x0000fd00ff3f7b82 */ /* 0x000e220000000800 */
[----:B------:R-:W1:Y:S01]  /*9cb0*/  SHFL.IDX PT, R5, R44, RZ, 0x1c1f ;  /* 0x001c1fff2c057589 */ /* 0x000e6200000e0000 */
[----:B------:R-:W-:-:S03]  /*9cc0*/  IMAD R3, R28, R7, RZ ;  /* 0x000000071c037224 */ /* 0x000fc600078e02ff */
[----:B------:R-:W2:Y:S04]  /*9cd0*/  SHFL.IDX PT, R4, R24, RZ, 0x1c1f ;  /* 0x001c1fff18047589 */ /* 0x000ea800000e0000 */
[----:B------:R-:W3:Y:S04]  /*9ce0*/  SHFL.IDX PT, R14, R62, RZ, 0x1c1f ;  /* 0x001c1fff3e0e7589 */ /* 0x000ee800000e0000 */
[----:B------:R-:W4:Y:S01]  /*9cf0*/  SHFL.IDX PT, R6, R26, RZ, 0x1c1f ;  /* 0x001c1fff1a067589 */ /* 0x000f2200000e0000 */
[----:B0-----:R-:W-:-:S04]  /*9d00*/  ISETP.GE.AND P0, PT, R22, R63, PT ;  /* 0x0000003f1600720c */ /* 0x001fc80003f06270 */
[----:B------:R-:W-:-:S13]  /*9d10*/  ISETP.GE.OR P1, PT, R0, R3, P0 ;  /* 0x000000030000720c */ /* 0x000fda0000726670 */
[C---:B------:R-:W-:Y:S01]  /*9d20*/  @!P1 IMAD.SHL.U32 R7, R22.reuse, 0x2, RZ ;  /* 0x0000000216079824 */ /* 0x040fe200078e00ff */
[----:B------:R-:W-:-:S04]  /*9d30*/  @!P1 SHF.L.U64.HI R21, R22, 0x1, R23 ;  /* 0x0000000116159819 */ /* 0x000fc80000010217 */
[----:B-1----:R-:W-:-:S05]  /*9d40*/  @!P1 IADD3 R8, P2, R5, R7, RZ ;  /* 0x0000000705089210 */ /* 0x002fca0007f5e0ff */
[----:B--2---:R-:W-:Y:S01]  /*9d50*/  @!P1 IMAD.X R9, R4, 0x1, R21, P2 ;  /* 0x0000000104099824 */ /* 0x004fe200010e0615 */
[----:B---3--:R-:W-:-:S05]  /*9d60*/  @!P1 IADD3 R4, P2, R14, R7, RZ ;  /* 0x000000070e049210 */ /* 0x008fca0007f5e0ff */
[----:B----4-:R-:W-:Y:S01]  /*9d70*/  @!P1 IMAD.X R5, R6, 0x1, R21, P2 ;  /* 0x0000000106059824 */ /* 0x010fe200010e0615 */
[----:B------:R-:W2:Y:S05]  /*9d80*/  @!P1 LD.E.128 R8, desc[UR44][R8.64] ;  /* 0x0000002c08089980 */ /* 0x000eaa000c101d00 */
[----:B------:R-:W3:Y:S01]  /*9d90*/  @!P1 LD.E.128 R4, desc[UR44][R4.64] ;  /* 0x0000002c04049980 */ /* 0x000ee2000c101d00 */
[----:B------:R-:W-:Y:S02]  /*9da0*/  CS2R R60, SRZ ;  /* 0x00000000003c7805 */ /* 0x000fe4000001ff00 */
[----:B------:R-:W-:Y:S02]  /*9db0*/  CS2R R20, SRZ ;  /* 0x0000000000147805 */ /* 0x000fe4000001ff00 */
[----:B------:R-:W-:Y:S01]  /*9dc0*/  CS2R R54, SRZ ;  /* 0x0000000000367805 */ /* 0x000fe2000001ff00 */
[----:B------:R-:W0:Y:S01]  /*9dd0*/  SHFL.IDX PT, R24, R24, 0x1, 0x1c1f ;  /* 0x003c1f0018187f89 */ /* 0x000e2200000e0000 */
[----:B------:R-:W-:-:S03]  /*9de0*/  CS2R R58, SRZ ;  /* 0x00000000003a7805 */ /* 0x000fc6000001ff00 */
[----:B------:R-:W1:Y:S04]  /*9df0*/  SHFL.IDX PT, R26, R26, 0x1, 0x1c1f ;  /* 0x003c1f001a1a7f89 */ /* 0x000e6800000e0000 */
[----:B------:R4:W0:Y:S04]  /*9e00*/  SHFL.IDX PT, R25, R44, 0x1, 0x1c1f ;  /* 0x003c1f002c197f89 */ /* 0x00082800000e0000 */
[----:B------:R5:W0:Y:S01]  /*9e10*/  SHFL.IDX PT, R14, R62, 0x1, 0x1c1f ;  /* 0x003c1f003e0e7f89 */ /* 0x000a2200000e0000 */
[----:B--2---:R-:W-:Y:S02]  /*9e20*/  @!P1 IMAD.MOV.U32 R20, RZ, RZ, R8 ;  /* 0x000000ffff149224 */ /* 0x004fe400078e0008 */
[----:B------:R-:W-:-:S02]  /*9e30*/  @!P1 IMAD.MOV.U32 R21, RZ, RZ, R9 ;  /* 0x000000ffff159224 */ /* 0x000fc400078e0009 */
[----:B------:R-:W-:Y:S02]  /*9e40*/  @!P1 IMAD.MOV.U32 R54, RZ, RZ, R10 ;  /* 0x000000ffff369224 */ /* 0x000fe400078e000a */
[----:B---3--:R-:W-:Y:S02]  /*9e50*/  @!P1 IMAD.MOV.U32 R60, RZ, RZ, R4 ;  /* 0x000000ffff3c9224 */ /* 0x008fe400078e0004 */
[----:B------:R-:W-:Y:S02]  /*9e60*/  @!P1 IMAD.MOV.U32 R61, RZ, RZ, R5 ;  /* 0x000000ffff3d9224 */ /* 0x000fe400078e0005 */
[----:B------:R-:W-:Y:S02]  /*9e70*/  @!P1 IMAD.MOV.U32 R55, RZ, RZ, R11 ;  /* 0x000000ffff379224 */ /* 0x000fe400078e000b */
[----:B------:R-:W-:Y:S02]  /*9e80*/  @!P1 IMAD.MOV.U32 R58, RZ, RZ, R6 ;  /* 0x000000ffff3a9224 */ /* 0x000fe400078e0006 */
[----:B------:R-:W-:-:S02]  /*9e90*/  @!P1 IMAD.MOV.U32 R59, RZ, RZ, R7 ;  /* 0x000000ffff3b9224 */ /* 0x000fc400078e0007 */
[----:B------:R-:W-:Y:S02]  /*9ea0*/  IMAD.MOV.U32 R6, RZ, RZ, R60 ;  /* 0x000000ffff067224 */ /* 0x000fe400078e003c */
[----:B------:R-:W-:Y:S02]  /*9eb0*/  IMAD.MOV.U32 R7, RZ, RZ, R61 ;  /* 0x000000ffff077224 */ /* 0x000fe400078e003d */
        /* <DEDUP_REMOVED lines=11> */
[----:B----4-:R-:W-:-:S02]  /*9f70*/  PRMT R44, R9, 0x7610, R44 ;  /* 0x00007610092c7816 */ /* 0x010fc4000000002c */
[----:B------:R-:W-:Y:S02]  /*9f80*/  CS2R R6, SRZ ;  /* 0x0000000000067805 */ /* 0x000fe4000001ff00 */
[----:B------:R-:W-:Y:S02]  /*9f90*/  PRMT R74, R4, 0x7610, R74 ;  /* 0x00007610044a7816 */ /* 0x000fe4000000004a */
[----:B01---5:R-:W-:-:S07]  /*9fa0*/  PRMT R62, R62, 0x5410, R5 ;  /* 0x000054103e3e7816 */ /* 0x023fce0000000005 */
.L_x_4285:
        /* <DEDUP_REMOVED lines=18> */
[-C--:B------:R-:W-:Y:S02]  /*a0d0*/  IADD3 R8, P1, R25, R4.reuse, RZ ;  /* 0x0000000419087210 */ /* 0x080fe40007f3e0ff */
[----:B------:R-:W-:-:S03]  /*a0e0*/  IADD3 R4, P2, R14, R4, RZ ;  /* 0x000000040e047210 */ /* 0x000fc60007f5e0ff */
[--C-:B------:R-:W-:Y:S02]  /*a0f0*/  IMAD.X R9, R24, 0x1, R5.reuse, P1 ;  /* 0x0000000118097824 */ /* 0x100fe400008e0605 */
[----:B------:R-:W-:-:S04]  /*a100*/  IMAD.X R5, R26, 0x1, R5, P2 ;  /* 0x000000011a057824 */ /* 0x000fc800010e0605 */
[----:B------:R-:W5:Y:S04]  /*a110*/  LD.E.128 R8, desc[UR44][R8.64] ;  /* 0x0000002c08087980 */ /* 0x000f68000c101d00 */
[----:B------:R-:W5:Y:S02]  /*a120*/  LD.E.128 R4, desc[UR44][R4.64] ;  /* 0x0000002c04047980 */ /* 0x000f64000c101d00 */
.L_x_3958:
[----:B------:R-:W-:Y:S05]  /*a130*/  BSYNC B1 ;  /* 0x0000000000017941 */ /* 0x000fea0003800000 */
.L_x_3957:
[----:B------:R-:W0:Y:S01]  /*a140*/  SYNCS.PHASECHK.TRANS64.TRYWAIT P1, [R2+URZ+0x32400], R13 ;  /* 0x0324000d020075a7 */ /* 0x000e22000802017f */
[----:B------:R-:W-:Y:S04]  /*a150*/  BSSY B1, `(.L_x_3959) ;  /* 0x0000002000017945 */ /* 0x000fe80003800000 */
[----:B0-----:R-:W-:Y:S05]  /*a160*/  @!P1 BRA `(.L_x_3960) ;  /* 0x0000030c00349947 */ /* 0x001fea0003800000 */
.L_x_4286:
[----:B------:R-:W-:Y:S05]  /*a170*/  BSYNC B1 ;  /* 0x0000000000017941 */ /* 0x000fea0003800000 */
.L_x_3959:
[----:B------:R-:W2:Y:S01]  /*a180*/  LDL R0, [R1+0x50] ;  /* 0x0000500001007983 */ /* 0x000ea20000100800 */
[----:B-----5:R-:W-:Y:S01]  /*a190*/  IMAD.MOV.U32 R12, RZ, RZ, R7 ;  /* 0x000000ffff0c7224 */ /* 0x020fe200078e0007 */
[----:B------:R-:W-:Y:S01]  /*a1a0*/  BSSY B1, `(.L_x_3961) ;  /* 0x000007b000017945 */ /* 0x000fe20003800000 */
[----:B0-----:R-:W-:Y:S02]  /*a1b0*/  IMAD.MOV.U32 R13, RZ, RZ, R8 ;  /* 0x000000ffff0d7224 */ /* 0x001fe400078e0008 */
[----:B------:R-:W-:Y:S01]  /*a1c0*/  IMAD.MOV.U32 R14, RZ, RZ, R9 ;  /* 0x000000ffff0e7224 */ /* 0x000fe200078e0009 */
[----:B------:R-:W-:Y:S01]  /*a1d0*/  PRMT R62, R12, 0x7610, R62 ;  /* 0x000076100c3e7816 */ /* 0x000fe2000000003e */
[----:B------:R-:W-:Y:S01]  /*a1e0*/  IMAD.MOV.U32 R12, RZ, RZ, R5 ;  /* 0x000000ffff0c7224 */ /* 0x000fe200078e0005 */
[----:B------:R-:W-:Y:S01]  /*a1f0*/  PRMT R70, R13, 0x7610, R70 ;  /* 0x000076100d467816 */ /* 0x000fe20000000046 */
[----:B------:R-:W-:Y:S01]  /*a200*/  IMAD.MOV.U32 R64, RZ, RZ, R11 ;  /* 0x000000ffff407224 */ /* 0x000fe200078e000b */
[----:B------:R-:W-:-:S02]  /*a210*/  PRMT R69, R14, 0x7610, R69 ;  /* 0x000076100e457816 */ /* 0x000fc40000000045 */
[----:B------:R-:W-:Y:S01]  /*a220*/  PRMT R67, R12, 0x7610, R67 ;  /* 0x000076100c437816 */ /* 0x000fe20000000043 */
[----:B--2---:R-:W-:Y:S02]  /*a230*/  IMAD R3, R0, -0x80, R3 ;  /* 0xffffff8000037824 */ /* 0x004fe400078e0203 */
[----:B------:R-:W-:-:S03]  /*a240*/  IMAD.MOV.U32 R0, RZ, RZ, R6 ;  /* 0x000000ffff007224 */ /* 0x000fc600078e0006 */
[----:B------:R-:W-:-:S04]  /*a250*/  VIMNMX R3, R3, 0x80, PT ;  /* 0x0000008003037848 */ /* 0x000fc80003fe0100 */
[-C--:B------:R-:W-:Y:S02]  /*a260*/  ISETP.GE.OR P1, PT, R158, R3.reuse, P0 ;  /* 0x000000039e00720c */ /* 0x080fe40000726670 */
[----:B------:R-:W-:Y:S01]  /*a270*/  ISETP.GE.OR P0, PT, R175, R3, P0 ;  /* 0x00000003af00720c */ /* 0x000fe20000706670 */
[----:B------:R-:W-:-:S05]  /*a280*/  IMAD.MOV.U32 R3, RZ, RZ, R4 ;  /* 0x000000ffff037224 */ /* 0x000fca00078e0004 */
[----:B------:R-:W-:Y:S01]  /*a290*/  PRMT R68, R3, 0x7610, R68 ;  /* 0x0000761003447816 */ /* 0x000fe20000000044 */
[----:B------:R-:W-:-:S04]  /*a2a0*/  IMAD.MOV.U32 R3, RZ, RZ, R10 ;  /* 0x000000ffff037224 */ /* 0x000fc800078e000a */
[----:B------:R-:W-:Y:S05]  /*a2b0*/  @P1 BRA `(.L_x_3962) ;  /* 0x0000000400a41947 */ /* 0x000fea0003800000 */
[----:B------:R-:W2:Y:S01]  /*a2c0*/  LDL R15, [R1+0x494] ;  /* 0x00049400010f7983 */ /* 0x000ea20000100800 */
[----:B------:R-:W-:Y:S01]  /*a2d0*/  IMAD.IADD R13, R22, 0x1, R63 ;  /* 0x00000001160d7824 */ /* 0x000fe200078e023f */
[----:B------:R-:W-:Y:S02]  /*a2e0*/  SHF.R.U64 R71, R54, 0x10, R55 ;  /* 0x0000001036477819 */ /* 0x000fe40000001237 */
[----:B------:R-:W-:Y:S02]  /*a2f0*/  SHF.R.U64 R78, R60, 0x10, R61 ;  /* 0x000000103c4e7819 */ /* 0x000fe4000000123d */
[----:B------:R-:W-:Y:S02]  /*a300*/  SHF.R.U64 R75, R20, 0x10, R21 ;  /* 0x00000010144b7819 */ /* 0x000fe40000001215 */
[----:B------:R-:W-:Y:S02]  /*a310*/  SHF.R.U32.HI R55, RZ, 0x10, R55 ;  /* 0x00000010ff377819 */ /* 0x000fe40000011637 */
[----:B------:R-:W-:-:S02]  /*a320*/  SHF.R.U32.HI R77, RZ, 0x10, R21 ;  /* 0x00000010ff4d7819 */ /* 0x000fc40000011615 */
[----:B------:R-:W-:Y:S02]  /*a330*/  PRMT R78, R67, 0x5432, R78 ;  /* 0x00005432434e7816 */ /* 0x000fe4000000004e */
[----:B------:R-:W-:Y:S02]  /*a340*/  PRMT R75, R76, 0x5410, R75 ;  /* 0x000054104c4b7816 */ /* 0x000fe4000000004b */
[----:B------:R-:W-:Y:S02]  /*a350*/  PRMT R44, R44, 0x5410, R55 ;  /* 0x000054102c2c7816 */ /* 0x000fe40000000037 */
[--C-:B------:R-:W-:Y:S01]  /*a360*/  SHF.R.U64 R21, R58, 0x10, R59.reuse ;  /* 0x000000103a157819 */ /* 0x100fe2000000123b */
[----:B------:R-:W-:Y:S01]  /*a370*/  IMAD.U32 R76, R75, 0x10000, RZ ;  /* 0x000100004b4c7824 */ /* 0x000fe200078e00ff */
[----:B------:R-:W-:Y:S02]  /*a380*/  SHF.R.U32.HI R20, RZ, 0x10, R59 ;  /* 0x00000010ff147819 */ /* 0x000fe4000001163b */
[----:B------:R-:W-:Y:S01]  /*a390*/  PRMT R77, R79, 0x5410, R77 ;  /* 0x000054104f4d7816 */ /* 0x000fe2000000004d */
[----:B------:R-:W-:Y:S01]  /*a3a0*/  IMAD.U32 R79, R78, 0x10000, RZ ;  /* 0x000100004e4f7824 */ /* 0x000fe200078e00ff */
[----:B------:R-:W-:-:S02]  /*a3b0*/  SHF.R.U32.HI R80, RZ, 0x10, R61 ;  /* 0x00000010ff507819 */ /* 0x000fc4000001163d */
[----:B------:R-:W-:Y:S02]  /*a3c0*/  LOP3.LUT R78, R78, 0xffff0000, RZ, 0xc0, !PT ;  /* 0xffff00004e4e7812 */ /* 0x000fe400078ec0ff */
[----:B------:R-:W-:Y:S02]  /*a3d0*/  PRMT R80, R68, 0x5432, R80 ;  /* 0x0000543244507816 */ /* 0x000fe40000000050 */
[----:B------:R-:W-:Y:S02]  /*a3e0*/  LOP3.LUT R75, R75, 0xffff0000, RZ, 0xc0, !PT ;  /* 0xffff00004b4b7812 */ /* 0x000fe400078ec0ff */
[----:B------:R-:W-:Y:S02]  /*a3f0*/  PRMT R21, R74, 0x5410, R21 ;  /* 0x000054104a157816 */ /* 0x000fe40000000015 */
[----:B------:R-:W-:Y:S02]  /*a400*/  PRMT R28, R28, 0x5410, R71 ;  /* 0x000054101c1c7816 */ /* 0x000fe40000000047 */
[----:B------:R-:W-:Y:S01]  /*a410*/  PRMT R20, R62, 0x5432, R20 ;  /* 0x000054323e147816 */ /* 0x000fe20000000014 */
[----:B--2---:R-:W-:-:S05]  /*a420*/  IMAD.SHL.U32 R12, R15, 0x40, RZ ;  /* 0x000000400f0c7824 */ /* 0x004fca00078e00ff */
[----:B------:R-:W-:-:S04]  /*a430*/  LOP3.LUT R14, R12, 0x1c0, RZ, 0xc0, !PT ;  /* 0x000001c00c0e7812 */ /* 0x000fc800078ec0ff */
[C---:B------:R-:W-:Y:S02]  /*a440*/  LOP3.LUT R12, R14.reuse, 0x38, R22, 0xf8, !PT ;  /* 0x000000380e0c7812 */ /* 0x040fe400078ef816 */
[----:B------:R-:W-:Y:S02]  /*a450*/  SHF.R.U32.HI R15, RZ, 0x3, R14 ;  /* 0x00000003ff0f7819 */ /* 0x000fe4000001160e */
[----:B------:R-:W-:Y:S02]  /*a460*/  LOP3.LUT R13, R14, 0x38, R13, 0xf8, !PT ;  /* 0x000000380e0d7812 */ /* 0x000fe400078ef80d */
[----:B------:R-:W-:-:S05]  /*a470*/  LOP3.LUT R12, R12, R15, RZ, 0x3c, !PT ;  /* 0x0000000f0c0c7212 */ /* 0x000fca00078e3cff */
[----:B------:R-:W-:Y:S01]  /*a480*/  IMAD R65, R203, 0x200, R12 ;  /* 0x00000200cb417824 */ /* 0x000fe200078e020c */
[----:B------:R-:W-:-:S03]  /*a490*/  LOP3.LUT R12, R13, R15, RZ, 0x3c, !PT ;  /* 0x0000000f0d0c7212 */ /* 0x000fc600078e3cff */
[----:B------:R-:W-:Y:S02]  /*a4a0*/  IMAD R65, R65, 0x2, R2 ;  /* 0x0000000241417824 */ /* 0x000fe400078e0202 */
[----:B------:R-:W-:-:S03]  /*a4b0*/  IMAD R25, R203, 0x200, R12 ;  /* 0x00000200cb197824 */ /* 0x000fc600078e020c */
[----:B------:R-:W0:Y:S01]  /*a4c0*/  LDS.128 R12, [R65+0x18400] ;  /* 0x01840000410c7984 */ /* 0x000e220000000c00 */
[----:B------:R-:W-:-:S05]  /*a4d0*/  IMAD R66, R25, 0x2, R2 ;  /* 0x0000000219427824 */ /* 0x000fca00078e0202 */
[----:B------:R-:W1:Y:S01]  /*a4e0*/  LDS.128 R24, [R66+0x18400] ;  /* 0x0184000042187984 */ /* 0x000e620000000c00 */
[C---:B0-----:R-:W-:Y:S01]  /*a4f0*/  IMAD.U32 R54, R12.reuse, 0x10000, RZ ;  /* 0x000100000c367824 */ /* 0x041fe200078e00ff */
[----:B------:R-:W-:Y:S01]  /*a500*/  LOP3.LUT R55, R12, 0xffff0000, RZ, 0xc0, !PT ;  /* 0xffff00000c377812 */ /* 0x000fe200078ec0ff */
[C---:B------:R-:W-:Y:S01]  /*a510*/  IMAD.U32 R58, R13.reuse, 0x10000, RZ ;  /* 0x000100000d3a7824 */ /* 0x040fe200078e00ff */
[----:B------:R-:W-:Y:S01]  /*a520*/  LOP3.LUT R59, R13, 0xffff0000, RZ, 0xc0, !PT ;  /* 0xffff00000d3b7812 */ /* 0x000fe200078ec0ff */
        /* <DEDUP_REMOVED lines=8> */
[C---:B------:R-:W-:Y:S01]  /*a5b0*/  FMUL.FTZ R81, R15.reuse, R79 ;  /* 0x0000004f0f517220 */ /* 0x040fe20000410000 */
[----:B------:R-:W-:Y:S01]  /*a5c0*/  FMUL.FTZ R83, R15, R76 ;  /* 0x0000004c0f537220 */ /* 0x000fe20000410000 */
[C---:B------:R-:W-:Y:S01]  /*a5d0*/  FMUL.FTZ R82, R24.reuse, R78 ;  /* 0x0000004e18527220 */ /* 0x040fe20000410000 */
[----:B------:R-:W-:Y:S01]  /*a5e0*/  FMUL.FTZ R24, R24, R75 ;  /* 0x0000004b18187220 */ /* 0x000fe20000410000 */
[----:B------:R-:W-:Y:S01]  /*a5f0*/  FFMA.FTZ R15, R54, R76, -R81 ;  /* 0x0000004c360f7223 */ /* 0x000fe20000010851 */
[----:B------:R-:W-:-:S02]  /*a600*/  IMAD.U32 R76, R80, 0x10000, RZ ;  /* 0x00010000504c7824 */ /* 0x000fc400078e00ff */
[----:B------:R-:W-:Y:S01]  /*a610*/  FFMA.FTZ R83, R54, R79, R83 ;  /* 0x0000004f36537223 */ /* 0x000fe20000010053 */
[----:B------:R-:W-:Y:S02]  /*a620*/  IMAD.U32 R54, R77, 0x10000, RZ ;  /* 0x000100004d367824 */ /* 0x000fe400078e00ff */
[----:B------:R-:W-:Y:S01]  /*a630*/  FFMA.FTZ R82, R55, R75, -R82 ;  /* 0x0000004b37527223 */ /* 0x000fe20000010852 */
[C---:B------:R-:W-:Y:S01]  /*a640*/  FMUL.FTZ R75, R61.reuse, R76 ;  /* 0x0000004c3d4b7220 */ /* 0x040fe20000410000 */
[----:B------:R-:W-:Y:S01]  /*a650*/  LOP3.LUT R80, R80, 0xffff0000, RZ, 0xc0, !PT ;  /* 0xffff000050507812 */ /* 0x000fe200078ec0ff */
[----:B------:R-:W-:Y:S01]  /*a660*/  FMUL.FTZ R61, R61, R54 ;  /* 0x000000363d3d7220 */ /* 0x000fe20000410000 */
[----:B------:R-:W-:Y:S01]  /*a670*/  FFMA.FTZ R78, R55, R78, R24 ;  /* 0x0000004e374e7223 */ /* 0x000fe20000010018 */
[C---:B------:R-:W-:Y:S01]  /*a680*/  FFMA.FTZ R75, R58.reuse, R54, -R75 ;  /* 0x000000363a4b7223 */ /* 0x040fe2000001084b */
[----:B------:R-:W-:Y:S01]  /*a690*/  LOP3.LUT R24, R77, 0xffff0000, RZ, 0xc0, !PT ;  /* 0xffff00004d187812 */ /* 0x000fe200078ec0ff */
[----:B------:R-:W-:Y:S01]  /*a6a0*/  FFMA.FTZ R61, R58, R76, R61 ;  /* 0x0000004c3a3d7223 */ /* 0x000fe2000001003d */
[----:B------:R-:W-:Y:S01]  /*a6b0*/  FMUL.FTZ R58, R25, R80 ;  /* 0x00000050193a7220 */ /* 0x000fe20000410000 */
[C---:B------:R-:W-:Y:S01]  /*a6c0*/  IMAD.U32 R71, R26.reuse, 0x10000, RZ ;  /* 0x000100001a477824 */ /* 0x040fe200078e00ff */
[----:B------:R-:W-:Y:S01]  /*a6d0*/  LOP3.LUT R26, R26, 0xffff0000, RZ, 0xc0, !PT ;  /* 0xffff00001a1a7812 */ /* 0x000fe200078ec0ff */
[----:B------:R-:W-:-:S02]  /*a6e0*/  IMAD.U32 R55, R21, 0x10000, RZ ;  /* 0x0001000015377824 */ /* 0x000fc400078e00ff */
[-C--:B------:R-:W-:Y:S01]  /*a6f0*/  FMUL.FTZ R84, R25, R24.reuse ;  /* 0x0000001819547220 */ /* 0x080fe20000410000 */
[----:B------:R-:W-:Y:S02]  /*a700*/  IMAD.U32 R54, R28, 0x10000, RZ ;  /* 0x000100001c367824 */ /* 0x000fe400078e00ff */
[----:B------:R-:W-:Y:S01]  /*a710*/  FFMA.FTZ R76, R59, R24, -R58 ;  /* 0x000000183b4c7223 */ /* 0x000fe2000001083a */
[----:B------:R-:W-:Y:S02]  /*a720*/  IMAD.U32 R74, R27, 0x10000, RZ ;  /* 0x000100001b4a7824 */ /* 0x000fe400078e00ff */
[C---:B------:R-:W-:Y:S01]  /*a730*/  FMUL.FTZ R25, R71.reuse, R55 ;  /* 0x0000003747197220 */ /* 0x040fe20000410000 */
[----:B------:R-:W-:Y:S02]  /*a740*/  IMAD.U32 R58, R20, 0x10000, RZ ;  /* 0x00010000143a7824 */ /* 0x000fe400078e00ff */
[----:B------:R-:W-:Y:S01]  /*a750*/  FMUL.FTZ R86, R71, R54 ;  /* 0x0000003647567220 */ /* 0x000fe20000410000 */
[----:B------:R-:W-:-:S02]  /*a760*/  IMAD.U32 R24, R44, 0x10000, RZ ;  /* 0x000100002c187824 */ /* 0x000fc400078e00ff */
[----:B------:R-:W-:Y:S01]  /*a770*/  FFMA.FTZ R84, R59, R80, R84 ;  /* 0x000000503b547223 */ /* 0x000fe20000010054 */
[----:B------:R-:W-:Y:S01]  /*a780*/  FMUL.FTZ R80, R74, R58 ;  /* 0x0000003a4a507220 */ /* 0x000fe20000410000 */
[----:B------:R-:W-:Y:S01]  /*a790*/  FFMA.FTZ R54, R60, R54, -R25 ;  /* 0x000000363c367223 */ /* 0x000fe20000010819 */
[-C--:B------:R-:W-:Y:S01]  /*a7a0*/  FMUL.FTZ R74, R74, R24.reuse ;  /* 0x000000184a4a7220 */ /* 0x080fe20000410000 */
[----:B------:R-:W-:Y:S01]  /*a7b0*/  LOP3.LUT R25, R21, 0xffff0000, RZ, 0xc0, !PT ;  /* 0xffff000015197812 */ /* 0x000fe200078ec0ff */
[----:B------:R-:W-:Y:S01]  /*a7c0*/  FFMA.FTZ R80, R13, R24, -R80 ;  /* 0x000000180d507223 */ /* 0x000fe20000010850 */
[----:B------:R-:W-:Y:S01]  /*a7d0*/  LOP3.LUT R27, R27, 0xffff0000, RZ, 0xc0, !PT ;  /* 0xffff00001b1b7812 */ /* 0x000fe200078ec0ff */
[----:B------:R-:W-:Y:S01]  /*a7e0*/  FFMA.FTZ R74, R13, R58, R74 ;  /* 0x0000003a0d4a7223 */ /* 0x000fe2000001004a */
[----:B------:R-:W-:Y:S01]  /*a7f0*/  LOP3.LUT R21, R28, 0xffff0000, RZ, 0xc0, !PT ;  /* 0xffff00001c157812 */ /* 0x000fe200078ec0ff */
[----:B------:R-:W-:Y:S01]  /*a800*/  FFMA.FTZ R86, R60, R55, R86 ;  /* 0x000000373c567223 */ /* 0x000fe20000010056 */
[----:B------:R-:W-:Y:S01]  /*a810*/  LOP3.LUT R20, R20, 0xffff0000, RZ, 0xc0, !PT ;  /* 0xffff000014147812 */ /* 0x000fe200078ec0ff */
[----:B------:R-:W-:Y:S01]  /*a820*/  FMUL.FTZ R13, R26, R25 ;  /* 0x000000191a0d7220 */ /* 0x000fe20000410000 */
[----:B------:R-:W-:Y:S01]  /*a830*/  LOP3.LUT R44, R44, 0xffff0000, RZ, 0xc0, !PT ;  /* 0xffff00002c2c7812 */ /* 0x000fe200078ec0ff */
[----:B------:R-:W-:Y:S01]  /*a840*/  FMUL.FTZ R26, R26, R21 ;  /* 0x000000151a1a7220 */ /* 0x000fe20000410000 */
[----:B------:R-:W-:Y:S01]  /*a850*/  F2FP.BF16.F32.PACK_AB R24, R78, R83 ;  /* 0x000000534e18723e */ /* 0x000fe200000010ff */
[C---:B------:R-:W-:Y:S01]  /*a860*/  FMUL.FTZ R55, R27.reuse, R20 ;  /* 0x000000141b377220 */ /* 0x040fe20000410000 */
[C---:B------:R-:W-:Y:S01]  /*a870*/  FFMA.FTZ R21, R12.reuse, R21, -R13 ;  /* 0x000000150c157223 */ /* 0x040fe2000001080d */
[-C--:B------:R-:W-:Y:S01]  /*a880*/  FMUL.FTZ R59, R27, R44.reuse ;  /* 0x0000002c1b3b7220 */ /* 0x080fe20000410000 */
[----:B------:R-:W-:Y:S01]  /*a890*/  FFMA.FTZ R27, R12, R25, R26 ;  /* 0x000000190c1b7223 */ /* 0x000fe2000001001a */
[----:B------:R-:W-:Y:S01]  /*a8a0*/  FFMA.FTZ R55, R14, R44, -R55 ;  /* 0x0000002c0e377223 */ /* 0x000fe20000010837 */
[----:B------:R-:W-:Y:S01]  /*a8b0*/  F2FP.BF16.F32.PACK_AB R12, R82, R15 ;  /* 0x0000000f520c723e */ /* 0x000fe200000010ff */
[----:B------:R-:W-:Y:S01]  /*a8c0*/  FFMA.FTZ R59, R14, R20, R59 ;  /* 0x000000140e3b7223 */ /* 0x000fe2000001003b */
[----:B------:R-:W-:-:S02]  /*a8d0*/  F2FP.BF16.F32.PACK_AB R13, R76, R75 ;  /* 0x0000004b4c0d723e */ /* 0x000fc400000010ff */
[----:B------:R-:W-:Y:S02]  /*a8e0*/  F2FP.BF16.F32.PACK_AB R14, R21, R54 ;  /* 0x00000036150e723e */ /* 0x000fe400000010ff */
[----:B------:R-:W-:Y:S02]  /*a8f0*/  F2FP.BF16.F32.PACK_AB R26, R27, R86 ;  /* 0x000000561b1a723e */ /* 0x000fe400000010ff */
[----:B------:R-:W-:Y:S02]  /*a900*/  F2FP.BF16.F32.PACK_AB R15, R55, R80 ;  /* 0x00000050370f723e */ /* 0x000fe400000010ff */
[----:B------:R-:W-:Y:S02]  /*a910*/  F2FP.BF16.F32.PACK_AB R25, R84, R61 ;  /* 0x0000003d5419723e */ /* 0x000fe400000010ff */
[----:B------:R-:W-:Y:S01]  /*a920*/  F2FP.BF16.F32.PACK_AB R27, R59, R74 ;  /* 0x0000004a3b1b723e */ /* 0x000fe200000010ff */
[----:B------:R0:W-:Y:S04]  /*a930*/  STS.128 [R65+0x18400], R12 ;  /* 0x0184000c41007388 */ /* 0x0001e80000000c00 */
[----:B------:R0:W-:Y:S02]  /*a940*/  STS.128 [R66+0x18400], R24 ;  /* 0x0184001842007388 */ /* 0x0001e40000000c00 */
.L_x_3962:
[----:B------:R-:W-:Y:S05]  /*a950*/  BSYNC B1 ;  /* 0x0000000000017941 */ /* 0x000fea0003800000 */
.L_x_3961:
[----:B------:R-:W-:Y:S02]  /*a960*/  PRMT R0, R0, 0x5410, R3 ;  /* 0x0000541000007816 */ /* 0x000fe40000000003 */
[----:B------:R-:W-:Y:S01]  /*a970*/  PRMT R20, R20, 0x5410, R64 ;  /* 0x0000541014147816 */ /* 0x000fe20000000040 */
[----:B------:R-:W-:Y:S06]  /*a980*/  @P0 BRA `(.L_x_3953) ;  /* 0x0000000400880947 */ /* 0x000fec0003800000 */
[----:B------:R-:W2:Y:S01]  /*a990*/  LDL R61, [R1+0x510] ;  /* 0x00051000013d7983 */ /* 0x000ea20000100800 */
[----:B------:R-:W-:Y:S01]  /*a9a0*/  IMAD.IADD R63, R22, 0x1, R63 ;  /* 0x00000001163f7824 */ /* 0x000fe200078e023f */
[--C-:B------:R-:W-:Y:S02]  /*a9b0*/  SHF.R.U64 R21, R8, 0x10, R9.reuse ;  /* 0x0000001008157819 */ /* 0x100fe40000001209 */
[----:B------:R-:W-:Y:S02]  /*a9c0*/  SHF.R.U32.HI R8, RZ, 0x10, R9 ;  /* 0x00000010ff087819 */ /* 0x000fe40000011609 */
[----:B0-----:R-:W-:Y:S02]  /*a9d0*/  LOP3.LUT R12, R206, 0x38, R63, 0xf8, !PT ;  /* 0x00000038ce0c7812 */ /* 0x001fe400078ef83f */
[----:B------:R-:W-:Y:S02]  /*a9e0*/  SHF.R.U64 R9, R4, 0x10, R5 ;  /* 0x0000001004097819 */ /* 0x000fe40000001205 */
[----:B------:R-:W-:-:S02]  /*a9f0*/  LOP3.LUT R3, R12, R207, RZ, 0x3c, !PT ;  /* 0x000000cf0c037212 */ /* 0x000fc400078e3cff */
[----:B------:R-:W-:Y:S02]  /*aa00*/  PRMT R68, R68, 0x5410, R9 ;  /* 0x0000541044447816 */ /* 0x000fe40000000009 */
[----:B------:R-:W-:Y:S01]  /*aa10*/  PRMT R70, R70, 0x5410, R21 ;  /* 0x0000541046467816 */ /* 0x000fe20000000015 */
[----:B------:R-:W-:Y:S01]  /*aa20*/  IMAD.IADD R3, R208, 0x1, R3 ;  /* 0x00000001d0037824 */ /* 0x000fe200078e0203 */
[--C-:B------:R-:W-:Y:S02]  /*aa30*/  SHF.R.U64 R44, R10, 0x10, R11.reuse ;  /* 0x000000100a2c7819 */ /* 0x100fe4000000120b */
[----:B------:R-:W-:Y:S01]  /*aa40*/  SHF.R.U32.HI R54, RZ, 0x10, R11 ;  /* 0x00000010ff367819 */ /* 0x000fe2000001160b */
[----:B------:R-:W-:Y:S01]  /*aa50*/  IMAD R3, R3, 0x2, R2 ;  /* 0x0000000203037824 */ /* 0x000fe200078e0202 */
[----:B------:R-:W-:Y:S01]  /*aa60*/  SHF.R.U32.HI R4, RZ, 0x10, R5 ;  /* 0x00000010ff047819 */ /* 0x000fe20000011605 */
[----:B------:R-:W-:Y:S01]  /*aa70*/  IMAD.U32 R21, R70, 0x10000, RZ ;  /* 0x0001000046157824 */ /* 0x000fe200078e00ff */
[----:B------:R-:W-:-:S02]  /*aa80*/  SHF.R.U64 R55, R6, 0x10, R7 ;  /* 0x0000001006377819 */ /* 0x000fc40000001207 */
[----:B------:R-:W0:Y:S01]  /*aa90*/  LDS.128 R24, [R3+0x18400] ;  /* 0x0184000003187984 */ /* 0x000e220000000c00 */
[----:B------:R-:W-:Y:S02]  /*aaa0*/  SHF.R.U32.HI R7, RZ, 0x10, R7 ;  /* 0x00000010ff077819 */ /* 0x000fe40000011607 */
[----:B------:R-:W-:Y:S02]  /*aab0*/  PRMT R69, R69, 0x5410, R8 ;  /* 0x0000541045457816 */ /* 0x000fe40000000008 */
[----:B------:R-:W-:Y:S02]  /*aac0*/  PRMT R67, R67, 0x5410, R4 ;  /* 0x0000541043437816 */ /* 0x000fe40000000004 */
[C---:B------:R-:W-:Y:S01]  /*aad0*/  PRMT R44, R0.reuse, 0x5432, R44 ;  /* 0x00005432002c7816 */ /* 0x040fe2000000002c */
[----:B------:R-:W-:Y:S01]  /*aae0*/  IMAD.U32 R28, R69, 0x10000, RZ ;  /* 0x00010000451c7824 */ /* 0x000fe200078e00ff */
[----:B------:R-:W-:Y:S01]  /*aaf0*/  PRMT R55, R0, 0x5410, R55 ;  /* 0x0000541000377816 */ /* 0x000fe20000000037 */
[----:B------:R-:W-:Y:S01]  /*ab00*/  IMAD.U32 R58, R67, 0x10000, RZ ;  /* 0x00010000433a7824 */ /* 0x000fe200078e00ff */
[----:B------:R-:W-:-:S02]  /*ab10*/  PRMT R62, R62, 0x5410, R7 ;  /* 0x000054103e3e7816 */ /* 0x000fc40000000007 */
[----:B------:R-:W-:Y:S02]  /*ab20*/  PRMT R54, R20, 0x5432, R54 ;  /* 0x0000543214367816 */ /* 0x000fe40000000036 */
[----:B------:R-:W-:Y:S02]  /*ab30*/  LOP3.LUT R67, R67, 0xffff0000, RZ, 0xc0, !PT ;  /* 0xffff000043437812 */ /* 0x000fe400078ec0ff */
[----:B------:R-:W-:Y:S01]  /*ab40*/  LOP3.LUT R69, R69, 0xffff0000, RZ, 0xc0, !PT ;  /* 0xffff000045457812 */ /* 0x000fe200078ec0ff */
[C---:B0-----:R-:W-:Y:S01]  /*ab50*/  IMAD.U32 R9, R24.reuse, 0x10000, RZ ;  /* 0x0001000018097824 */ /* 0x041fe200078e00ff */
[----:B------:R-:W-:Y:S01]  /*ab60*/  LOP3.LUT R10, R24, 0xffff0000, RZ, 0xc0, !PT ;  /* 0xffff0000180a7812 */ /* 0x000fe200078ec0ff */
[C---:B------:R-:W-:Y:S01]  /*ab70*/  IMAD.U32 R11, R25.reuse, 0x10000, RZ ;  /* 0x00010000190b7824 */ /* 0x040fe200078e00ff */
[----:B------:R-:W-:Y:S01]  /*ab80*/  LOP3.LUT R24, R25, 0xffff0000, RZ, 0xc0, !PT ;  /* 0xffff000019187812 */ /* 0x000fe200078ec0ff */
[----:B------:R-:W-:Y:S02]  /*ab90*/  IMAD.U32 R25, R68, 0x10000, RZ ;  /* 0x0001000044197824 */ /* 0x000fe400078e00ff */
[----:B------:R-:W-:-:S02]  /*aba0*/  IMAD.U32 R20, R27, 0x10000, RZ ;  /* 0x000100001b147824 */ /* 0x000fc400078e00ff */
[----:B------:R-:W-:Y:S01]  /*abb0*/  FMUL.FTZ R60, R11, R58 ;  /* 0x0000003a0b3c7220 */ /* 0x000fe20000410000 */
[C---:B------:R-:W-:Y:S01]  /*abc0*/  FMUL.FTZ R59, R9.reuse, R25 ;  /* 0x00000019093b7220 */ /* 0x040fe20000410000 */
[-C--:B------:R-:W-:Y:S01]  /*abd0*/  FMUL.FTZ R9, R9, R21.reuse ;  /* 0x0000001509097220 */ /* 0x080fe20000410000 */
[----:B--2---:R-:W0:Y:S02]  /*abe0*/  LDS.128 R12, [R61+0x18400] ;  /* 0x018400003d0c7984 */ /* 0x004e240000000c00 */
[C---:B0-----:R-:W-:Y:S01]  /*abf0*/  IMAD.U32 R0, R12.reuse, 0x10000, RZ ;  /* 0x000100000c007824 */ /* 0x041fe200078e00ff */
[----:B------:R-:W-:Y:S01]  /*ac00*/  LOP3.LUT R4, R12, 0xffff0000, RZ, 0xc0, !PT ;  /* 0xffff00000c047812 */ /* 0x000fe200078ec0ff */
[C---:B------:R-:W-:Y:S01]  /*ac10*/  IMAD.U32 R6, R14.reuse, 0x10000, RZ ;  /* 0x000100000e067824 */ /* 0x040fe200078e00ff */
[----:B------:R-:W-:Y:S01]  /*ac20*/  LOP3.LUT R7, R14, 0xffff0000, RZ, 0xc0, !PT ;  /* 0xffff00000e077812 */ /* 0x000fe200078ec0ff */
[----:B------:R-:W-:Y:S01]  /*ac30*/  FFMA.FTZ R59, R0, R21, -R59 ;  /* 0x00000015003b7223 */ /* 0x000fe2000001083b */
[----:B------:R-:W-:-:S02]  /*ac40*/  IMAD.U32 R21, R62, 0x10000, RZ ;  /* 0x000100003e157824 */ /* 0x000fc400078e00ff */
[----:B------:R-:W-:Y:S01]  /*ac50*/  FFMA.FTZ R25, R0, R25, R9 ;  /* 0x0000001900197223 */ /* 0x000fe20000010009 */
[C---:B------:R-:W-:Y:S01]  /*ac60*/  IMAD.U32 R5, R13.reuse, 0x10000, RZ ;  /* 0x000100000d057824 */ /* 0x040fe200078e00ff */
[----:B------:R-:W-:Y:S01]  /*ac70*/  LOP3.LUT R12, R13, 0xffff0000, RZ, 0xc0, !PT ;  /* 0xffff00000d0c7812 */ /* 0x000fe200078ec0ff */
[C---:B------:R-:W-:Y:S01]  /*ac80*/  IMAD.U32 R8, R15.reuse, 0x10000, RZ ;  /* 0x000100000f087824 */ /* 0x040fe200078e00ff */
[----:B------:R-:W-:Y:S01]  /*ac90*/  LOP3.LUT R14, R15, 0xffff0000, RZ, 0xc0, !PT ;  /* 0xffff00000f0e7812 */ /* 0x000fe200078ec0ff */
[----:B------:R-:W-:Y:S01]  /*aca0*/  IMAD.U32 R9, R54, 0x10000, RZ ;  /* 0x0001000036097824 */ /* 0x000fe200078e00ff */
[C---:B------:R-:W-:Y:S01]  /*acb0*/  LOP3.LUT R15, R26.reuse, 0xffff0000, RZ, 0xc0, !PT ;  /* 0xffff00001a0f7812 */ /* 0x040fe200078ec0ff */
[----:B------:R-:W-:Y:S02]  /*acc0*/  IMAD.U32 R13, R26, 0x10000, RZ ;  /* 0x000100001a0d7824 */ /* 0x000fe400078e00ff */
[-C--:B------:R-:W-:Y:S01]  /*acd0*/  FMUL.FTZ R0, R11, R28.reuse ;  /* 0x0000001c0b007220 */ /* 0x080fe20000410000 */
[----:B------:R-:W-:Y:S01]  /*ace0*/  LOP3.LUT R26, R27, 0xffff0000, RZ, 0xc0, !PT ;  /* 0xffff00001b1a7812 */ /* 0x000fe200078ec0ff */
[----:B------:R-:W-:Y:S01]  /*acf0*/  FMUL.FTZ R27, R20, R21 ;  /* 0x00000015141b7220 */ /* 0x000fe20000410000 */
[----:B------:R-:W-:Y:S01]  /*ad00*/  LOP3.LUT R11, R68, 0xffff0000, RZ, 0xc0, !PT ;  /* 0xffff0000440b7812 */ /* 0x000fe200078ec0ff */
[-C--:B------:R-:W-:Y:S01]  /*ad10*/  FMUL.FTZ R20, R20, R9.reuse ;  /* 0x0000000914147220 */ /* 0x080fe20000410000 */
[C---:B------:R-:W-:Y:S01]  /*ad20*/  FFMA.FTZ R60, R5.reuse, R28, -R60 ;  /* 0x0000001c053c7223 */ /* 0x040fe2000001083c */
[----:B------:R-:W-:Y:S01]  /*ad30*/  FFMA.FTZ R58, R5, R58, R0 ;  /* 0x0000003a053a7223 */ /* 0x000fe20000010000 */
[----:B------:R-:W-:Y:S01]  /*ad40*/  LOP3.LUT R5, R70, 0xffff0000, RZ, 0xc0, !PT ;  /* 0xffff000046057812 */ /* 0x000fe200078ec0ff */
[C---:B------:R-:W-:Y:S01]  /*ad50*/  FFMA.FTZ R27, R8.reuse, R9, -R27 ;  /* 0x00000009081b7223 */ /* 0x040fe2000001081b */
[----:B------:R-:W-:Y:S01]  /*ad60*/  FFMA.FTZ R28, R8, R21, R20 ;  /* 0x00000015081c7223 */ /* 0x000fe20000010014 */
[----:B------:R-:W-:Y:S01]  /*ad70*/  FMUL.FTZ R9, R10, R11 ;  /* 0x0000000b0a097220 */ /* 0x000fe20000410000 */
[----:B------:R-:W-:-:S02]  /*ad80*/  IMAD.U32 R8, R55, 0x10000, RZ ;  /* 0x0001000037087824 */ /* 0x000fc400078e00ff */
[-C--:B------:R-:W-:Y:S01]  /*ad90*/  FMUL.FTZ R21, R10, R5.reuse ;  /* 0x000000050a157220 */ /* 0x080fe20000410000 */
[----:B------:R-:W-:Y:S02]  /*ada0*/  IMAD.U32 R0, R44, 0x10000, RZ ;  /* 0x000100002c007824 */ /* 0x000fe400078e00ff */
[----:B------:R-:W-:Y:S01]  /*adb0*/  FFMA.FTZ R10, R4, R5, -R9 ;  /* 0x00000005040a7223 */ /* 0x000fe20000010809 */
[C---:B------:R-:W-:Y:S01]  /*adc0*/  FMUL.FTZ R9, R13.reuse, R8 ;  /* 0x000000080d097220 */ /* 0x040fe20000410000 */
[----:B------:R-:W-:Y:S01]  /*add0*/  FMUL.FTZ R5, R24, R67 ;  /* 0x0000004318057220 */ /* 0x000fe20000410000 */
[----:B------:R-:W-:Y:S01]  /*ade0*/  FFMA.FTZ R20, R4, R11, R21 ;  /* 0x0000000b04147223 */ /* 0x000fe20000010015 */
[-C--:B------:R-:W-:Y:S01]  /*adf0*/  FMUL.FTZ R13, R13, R0.reuse ;  /* 0x000000000d0d7220 */ /* 0x080fe20000410000 */
[----:B------:R-:W-:Y:S01]  /*ae00*/  FFMA.FTZ R11, R6, R0, -R9 ;  /* 0x00000000060b7223 */ /* 0x000fe20000010809 */
[-C--:B------:R-:W-:Y:S01]  /*ae10*/  FMUL.FTZ R24, R24, R69.reuse ;  /* 0x0000004518187220 */ /* 0x080fe20000410000 */
[----:B------:R-:W-:Y:S01]  /*ae20*/  LOP3.LUT R0, R55, 0xffff0000, RZ, 0xc0, !PT ;  /* 0xffff000037007812 */ /* 0x000fe200078ec0ff */
[----:B------:R-:W-:Y:S01]  /*ae30*/  FFMA.FTZ R69, R12, R69, -R5 ;  /* 0x000000450c457223 */ /* 0x000fe20000010805 */
[----:B------:R-:W-:Y:S01]  /*ae40*/  LOP3.LUT R44, R44, 0xffff0000, RZ, 0xc0, !PT ;  /* 0xffff00002c2c7812 */ /* 0x000fe200078ec0ff */
[----:B------:R-:W-:Y:S01]  /*ae50*/  FFMA.FTZ R67, R12, R67, R24 ;  /* 0x000000430c437223 */ /* 0x000fe20000010018 */
[----:B------:R-:W-:Y:S01]  /*ae60*/  LOP3.LUT R9, R62, 0xffff0000, RZ, 0xc0, !PT ;  /* 0xffff00003e097812 */ /* 0x000fe200078ec0ff */
[C---:B------:R-:W-:Y:S01]  /*ae70*/  FMUL.FTZ R4, R15.reuse, R0 ;  /* 0x000000000f047220 */ /* 0x040fe20000410000 */
[----:B------:R-:W-:Y:S01]  /*ae80*/  LOP3.LUT R5, R54, 0xffff0000, RZ, 0xc0, !PT ;  /* 0xffff000036057812 */ /* 0x000fe200078ec0ff */
[----:B------:R-:W-:Y:S01]  /*ae90*/  FMUL.FTZ R15, R15, R44 ;  /* 0x0000002c0f0f7220 */ /* 0x000fe20000410000 */
[----:B------:R-:W-:Y:S01]  /*aea0*/  FFMA.FTZ R13, R6, R8, R13 ;  /* 0x00000008060d7223 */ /* 0x000fe2000001000d */
        /* <DEDUP_REMOVED lines=16> */
.L_x_3953:
[----:B------:R-:W-:Y:S05]  /*afb0*/  BSYNC B0 ;  /* 0x0000000000007941 */ /* 0x000fea0003800000 */
.L_x_3939:
        /* <DEDUP_REMOVED lines=8> */
.L_x_3936:
[----:B-12---:R-:W1:Y:S01]  /*b040*/  S2R R0, SR_TID.X ;  /* 0x0000000000007919 */ /* 0x006e620000002100 */
[----:B0-----:R-:W-:Y:S01]  /*b050*/  IMAD.U32 R12, RZ, RZ, UR37 ;  /* 0x00000025ff0c7e24 */ /* 0x001fe2000f8e00ff */
[----:B------:R-:W-:Y:S05]  /*b060*/  WARPSYNC.ALL ;  /* 0x0000000000007948 */ /* 0x000fea0003800000 */
[----:B---3--:R-:W0:Y:S01]  /*b070*/  S2R R3, SR_SWINHI ;  /* 0x0000000000037919 */ /* 0x008e220000002f00 */
[----:B------:R-:W-:Y:S01]  /*b080*/  IADD3 R12, P1, R12, 0x28, RZ ;  /* 0x000000280c0c7810 */ /* 0x000fe20007f3e0ff */
[----:B------:R-:W-:-:S04]  /*b090*/  IMAD.U32 R21, RZ, RZ, UR37 ;  /* 0x00000025ff157e24 */ /* 0x000fc8000f8e00ff */
[----:B------:R-:W-:Y:S02]  /*b0a0*/  VIADD R21, R21, 0x1f0 ;  /* 0x000001f015157836 */ /* 0x000fe40000000000 */
[----:B------:R-:W-:Y:S01]  /*b0b0*/  IMAD.X R13, RZ, RZ, UR36, P1 ;  /* 0x00000024ff0d7e24 */ /* 0x000fe200088e06ff */
[----:B-1----:R-:W-:Y:S01]  /*b0c0*/  SHF.R.U32.HI R4, RZ, 0x7, R0 ;  /* 0x00000007ff047819 */ /* 0x002fe20000011600 */
[----:B------:R-:W-:-:S04]  /*b0d0*/  IMAD.U32 R0, RZ, RZ, UR37 ;  /* 0x00000025ff007e24 */ /* 0x000fc8000f8e00ff */
[----:B------:R-:W-:Y:S01]  /*b0e0*/  VIADD R6, R4, 0x8 ;  /* 0x0000000804067836 */ /* 0x000fe20000000000 */
[----:B------:R-:W-:Y:S02]  /*b0f0*/  IADD3 R0, P0, R0, 0x240, RZ ;  /* 0x0000024000007810 */ /* 0x000fe40007f1e0ff */
[----:B------:R-:W-:Y:S02]  /*b100*/  MOV R4, R2 ;  /* 0x0000000200047202 */ /* 0x000fe40000000f00 */
[----:B0-----:R-:W-:Y:S01]  /*b110*/  MOV R5, R3 ;  /* 0x0000000300057202 */ /* 0x001fe20000000f00 */
[----:B------:R-:W-:Y:S02]  /*b120*/  IMAD.X R3, RZ, RZ, UR36, P0 ;  /* 0x00000024ff037e24 */ /* 0x000fe400080e06ff */
[----:B------:R-:W-:Y:S01]  /*b130*/  IMAD.MOV.U32 R8, RZ, RZ, R37 ;  /* 0x000000ffff087224 */ /* 0x000fe200078e0025 */
[----:B------:R-:W-:Y:S01]  /*b140*/  UIADD3 UR4, UP0, UR37, 0x200, URZ ;  /* 0x0000020025047890 */ /* 0x000fe2000ff1e03f */
[----:B------:R-:W-:Y:S01]  /*b150*/  IMAD.MOV.U32 R9, RZ, RZ, R35 ;  /* 0x000000ffff097224 */ /* 0x000fe200078e0023 */
[----:B------:R-:W-:Y:S01]  /*b160*/  UIADD3 UR6, UR37, 0x1fc, URZ ;  /* 0x000001fc25067890 */ /* 0x000fe2000fffe03f */
[----:B------:R-:W-:Y:S01]  /*b170*/  IMAD.MOV.U32 R10, RZ, RZ, R40 ;  /* 0x000000ffff0a7224 */ /* 0x000fe200078e0028 */
[----:B------:R-:W-:Y:S01]  /*b180*/  UIADD3.X UR5, URZ, UR36, URZ, UP0, !UPT ;  /* 0x000000243f057290 */ /* 0x000fe200087fe43f */
[----:B------:R-:W-:Y:S01]  /*b190*/  IMAD.MOV.U32 R11, RZ, RZ, R57 ;  /* 0x000000ffff0b7224 */ /* 0x000fe200078e0039 */
[----:B------:R0:W-:Y:S01]  /*b1a0*/  BAR.SYNC.DEFER_BLOCKING R6, 0x100 ;  /* 0x000400060000751d */ /* 0x0001e20000010000 */
[----:B------:R-:W-:Y:S01]  /*b1b0*/  IMAD.U32 R7, RZ, RZ, UR40 ;  /* 0x00000028ff077e24 */ /* 0x000fe2000f8e00ff */
[----:B------:R-:W-:Y:S01]  /*b1c0*/  MOV R212, 0xb4a0 ;  /* 0x0000b4a000d47802 */ /* 0x000fe20000000f00 */
[----:B------:R-:W-:-:S02]  /*b1d0*/  IMAD.U32 R2, RZ, RZ, UR4 ;  /* 0x00000004ff027e24 */ /* 0x000fc4000f8e00ff */
[----:B------:R-:W-:Y:S02]  /*b1e0*/  IMAD.MOV.U32 R14, RZ, RZ, R38 ;  /* 0x000000ffff0e7224 */ /* 0x000fe400078e0026 */
[----:B------:R-:W-:Y:S01]  /*b1f0*/  IMAD.MOV.U32 R15, RZ, RZ, R53 ;  /* 0x000000ffff0f7224 */ /* 0x000fe200078e0035 */
[----:B------:R1:W-:Y:S01]  /*b200*/  STL.128 [R1+0x170], R8 ;  /* 0x0001700801007387 */ /* 0x0003e20000100c00 */
[----:B0-----:R-:W-:-:S03]  /*b210*/  IMAD.U32 R6, RZ, RZ, UR6 ;  /* 0x00000006ff067e24 */ /* 0x001fc6000f8e00ff */
[----:B------:R-:W-:Y:S04]  /*b220*/  STL.128 [R1+0x190], R12 ;  /* 0x0001900c01007387 */ /* 0x000fe80000100c00 */
[----:B------:R0:W-:Y:S01]  /*b230*/  STL.128 [R1+0x180], R4 ;  /* 0x0001800401007387 */ /* 0x0001e20000100c00 */
[----:B-1----:R-:W-:Y:S02]  /*b240*/  IMAD.MOV.U32 R8, RZ, RZ, R52 ;  /* 0x000000ffff087224 */ /* 0x002fe400078e0034 */
[----:B------:R-:W-:Y:S02]  /*b250*/  IMAD.MOV.U32 R9, RZ, RZ, R51 ;  /* 0x000000ffff097224 */ /* 0x000fe400078e0033 */
[----:B------:R-:W-:Y:S02]  /*b260*/  IMAD.MOV.U32 R10, RZ, RZ, R49 ;  /* 0x000000ffff0a7224 */ /* 0x000fe400078e0031 */
[----:B------:R-:W-:-:S02]  /*b270*/  IMAD.MOV.U32 R11, RZ, RZ, R50 ;  /* 0x000000ffff0b7224 */ /* 0x000fc400078e0032 */
[----:B0-----:R-:W-:Y:S02]  /*b280*/  IMAD.MOV.U32 R6, RZ, RZ, R30 ;  /* 0x000000ffff067224 */ /* 0x001fe400078e001e */
[----:B------:R-:W-:Y:S01]  /*b290*/  IMAD.MOV.U32 R7, RZ, RZ, R42 ;  /* 0x000000ffff077224 */ /* 0x000fe200078e002a */
[----:B------:R0:W-:Y:S01]  /*b2a0*/  STL.128 [R1+0x1a0], R8 ;  /* 0x0001a00801007387 */ /* 0x0001e20000100c00 */
[----:B------:R-:W-:Y:S02]  /*b2b0*/  IMAD.MOV.U32 R4, RZ, RZ, R2 ;  /* 0x000000ffff047224 */ /* 0x000fe400078e0002 */
[----:B0-----:R-:W-:Y:S02]  /*b2c0*/  IMAD.MOV.U32 R8, RZ, RZ, R33 ;  /* 0x000000ffff087224 */ /* 0x001fe400078e0021 */
[----:B------:R-:W-:Y:S02]  /*b2d0*/  IMAD.MOV.U32 R9, RZ, RZ, R46 ;  /* 0x000000ffff097224 */ /* 0x000fe400078e002e */
[----:B------:R-:W-:-:S02]  /*b2e0*/  IMAD.MOV.U32 R10, RZ, RZ, R39 ;  /* 0x000000ffff0a7224 */ /* 0x000fc400078e0027 */
[----:B------:R-:W-:-:S05]  /*b2f0*/  IMAD.MOV.U32 R11, RZ, RZ, R56 ;  /* 0x000000ffff0b7224 */ /* 0x000fca00078e0038 */
[----:B------:R0:W-:Y:S02]  /*b300*/  STL.128 [R1+0x1c0], R8 ;  /* 0x0001c00801007387 */ /* 0x0001e40000100c00 */
[----:B0-----:R-:W-:Y:S02]  /*b310*/  IMAD.MOV.U32 R8, RZ, RZ, R0 ;  /* 0x000000ffff087224 */ /* 0x001fe400078e0000 */
[----:B------:R-:W-:Y:S02]  /*b320*/  IMAD.MOV.U32 R9, RZ, RZ, R3 ;  /* 0x000000ffff097224 */ /* 0x000fe400078e0003 */
[----:B------:R-:W-:Y:S02]  /*b330*/  IMAD.MOV.U32 R10, RZ, RZ, R34 ;  /* 0x000000ffff0a7224 */ /* 0x000fe400078e0022 */
[----:B------:R-:W-:Y:S02]  /*b340*/  IMAD.MOV.U32 R11, RZ, RZ, R47 ;  /* 0x000000ffff0b7224 */ /* 0x000fe400078e002f */
[----:B------:R-:W-:-:S02]  /*b350*/  IMAD.U32 R0, RZ, RZ, UR39 ;  /* 0x00000027ff007e24 */ /* 0x000fc4000f8e00ff */
[----:B------:R-:W-:Y:S01]  /*b360*/  IMAD.U32 R3, RZ, RZ, UR5 ;  /* 0x00000005ff037e24 */ /* 0x000fe2000f8e00ff */
[----:B------:R0:W-:Y:S01]  /*b370*/  STL.128 [R1+0x1d0], R8 ;  /* 0x0001d00801007387 */ /* 0x0001e20000100c00 */
[----:B------:R-:W-:Y:S02]  /*b380*/  UIADD3 UR5, UR37, 0x150, URZ ;  /* 0x0000015025057890 */ /* 0x000fe4000fffe03f */
[----:B------:R-:W-:-:S05]  /*b390*/  IMAD.MOV.U32 R5, RZ, RZ, R3 ;  /* 0x000000ffff057224 */ /* 0x000fca00078e0003 */
[----:B------:R-:W-:Y:S01]  /*b3a0*/  STL.128 [R1+0x1b0], R4 ;  /* 0x0001b00401007387 */ /* 0x000fe20000100c00 */
[----:B0-----:R-:W-:Y:S02]  /*b3b0*/  IMAD.MOV.U32 R8, RZ, RZ, R45 ;  /* 0x000000ffff087224 */ /* 0x001fe400078e002d */
[----:B------:R-:W-:Y:S02]  /*b3c0*/  IMAD.MOV.U32 R9, RZ, RZ, R43 ;  /* 0x000000ffff097224 */ /* 0x000fe400078e002b */
[----:B------:R-:W-:Y:S02]  /*b3d0*/  IMAD.MOV.U32 R10, RZ, RZ, R17 ;  /* 0x000000ffff0a7224 */ /* 0x000fe400078e0011 */
[----:B------:R-:W-:Y:S02]  /*b3e0*/  IMAD.MOV.U32 R11, RZ, RZ, R16 ;  /* 0x000000ffff0b7224 */ /* 0x000fe400078e0010 */
[----:B------:R-:W-:Y:S02]  /*b3f0*/  IMAD.MOV.U32 R16, RZ, RZ, R31 ;  /* 0x000000ffff107224 */ /* 0x000fe400078e001f */
[----:B------:R-:W-:Y:S01]  /*b400*/  IMAD.MOV.U32 R17, RZ, RZ, R48 ;  /* 0x000000ffff117224 */ /* 0x000fe200078e0030 */
[----:B------:R0:W-:Y:S04]  /*b410*/  STL.128 [R1+0x1e0], R8 ;  /* 0x0001e00801007387 */ /* 0x0001e80000100c00 */
[----:B------:R1:W-:Y:S01]  /*b420*/  STL.128 [R1+0x160], R16 ;  /* 0x0001601001007387 */ /* 0x0003e20000100c00 */
[----:B0-----:R-:W-:-:S02]  /*b430*/  IMAD.MOV.U32 R10, RZ, RZ, R32 ;  /* 0x000000ffff0a7224 */ /* 0x001fc400078e0020 */
[----:B------:R-:W-:Y:S02]  /*b440*/  IMAD.MOV.U32 R11, RZ, RZ, R36 ;  /* 0x000000ffff0b7224 */ /* 0x000fe400078e0024 */
[----:B------:R-:W-:Y:S02]  /*b450*/  IMAD.MOV.U32 R8, RZ, RZ, R21 ;  /* 0x000000ffff087224 */ /* 0x000fe400078e0015 */
[----:B------:R-:W-:Y:S02]  /*b460*/  IMAD.MOV.U32 R9, RZ, RZ, R0 ;  /* 0x000000ffff097224 */ /* 0x000fe400078e0000 */
[----:B------:R-:W-:-:S03]  /*b470*/  VIADD R0, R209, 0xffffffff ;  /* 0xffffffffd1007836 */ /* 0x000fc60000000000 */
[----:B------:R1:W-:Y:S04]  /*b480*/  STL.128 [R1+0x150], R8 ;  /* 0x0001500801007387 */ /* 0x0003e80000100c00 */
[----:B-1---5:R-:W-:Y:S05]  /*b490*/  CALL.REL.NOINC `($_ZN7cutlass13device_kernelIN5flash11enable_sm90INS1_16FlashAttnFwdSm90INS1_25CollectiveMainloopFwdSm90ILi2EN4cute5tupleIJNS5_1CILi1EEES8_S8_EEENS6_IJNS7_ILi128EEENS7_ILi96EEENS7_ILi64EEEEEELi256ENS_10bfloat16_tEfNS_4arch4Sm90ELb0ELb1ELb0ELb1ELb1ELb1ELb1ELb1ELb0ELb1ELb1ELb0EEENS1_21CollectiveEpilogueFwdINS6_IJSA_NS7_ILi256EEESB_EEES9_SE_SG_Li256ELb1ELb1ELb1ELb0EEENS1_36VarlenDynamicPersistentTileSchedulerILi128ELi96ELi256ELi128ELb1ELb1ELb1ELb1ELb0ELb1EEEEEEEEEvNT_6ParamsE$_ZZN5flash25CollectiveMainloopFwdSm90ILi2EN4cute5tupleIJNS1_1CILi1EEES4_S4_EEENS2_IJNS3_ILi128EEENS3_ILi96EEENS3_ILi64EEEEEELi256EN7cutlass10bfloat16_tEfNSA_4arch4Sm90ELb0ELb1ELb0ELb1ELb1ELb1ELb1ELb1ELb0ELb1ELb1ELb0EE3mmaINS_16FlashAttnFwdSm90ISE_NS_21CollectiveEpilogueFwdINS2_IJS6_NS3_ILi256EEES7_EEES5_SB_SD_Li256ELb1ELb1ELb1ELb0EEENS_36VarlenDynamicPersistentTileSchedulerILi128ELi96ELi256ELi128ELb1ELb1ELb1ELb1ELb0ELb1EEEE13SharedStorageENS1_6TensorINS1_11ArrayEngineIfLm128EEENS1_6LayoutINS2_IJNS2_IJNS3_ILi2EEEST_NS3_ILi32EEEEEES4_S4_EEENS2_IJNS2_IJS4_ST_NS3_ILi4EEEEEENS3_ILi0EEESZ_EEEEEEENS_7SoftmaxILi2ELi0EEEEEbRKNSE_6ParamsENSA_13PipelineAsyncILi2EEES19_RNSA_13PipelineStateILj2EEERT0_RT1_iRiRKNS_16SeqlenInfoQKNewKILb1ELb1EEENS2_IJiiiiEEERT_ENKUliT_T0_T1_E_clIZSF_ISO_S12_S14_EbS17_S19_S19_S1C_S1E_S1G_iS1H_S1L_S1M_S1O_EUlRS1P_iE0_NS3_ILb1EEES1W_EEDaiS1P_S1Q_S1R_) ;  /* 0x0000034c00b47944 */ /* 0x022fea0003c00000 */
[----:B------:R-:W2:Y:S01]  /*b4a0*/  LDL R4, [R1+0x50] ;  /* 0x0000500001047983 */ /* 0x000ea20000100800 */
[----:B------:R-:W0:Y:S08]  /*b4b0*/  LDC R0, c[0x0][0x448] ;  /* 0x00011200ff007b82 */ /* 0x000e300000000800 */
[----:B------:R-:W1:Y:S01]  /*b4c0*/  LDC.64 R2, c[0x0][0xad8] ;  /* 0x0002b600ff027b82 */ /* 0x000e620000000a00 */
[----:B0-----:R-:W-:-:S13]  /*b4d0*/  ISETP.NE.AND P0, PT, R0, 0x1, PT ;  /* 0x000000010000780c */ /* 0x001fda0003f05270 */
[----:B------:R-:W0:Y:S08]  /*b4e0*/  @P0 LDC R5, c[0x0][0x44c] ;  /* 0x00011300ff050b82 */ /* 0x000e300000000800 */
[----:B------:R-:W3:Y:S01]  /*b4f0*/  @P0 LDC R7, c[0x0][0x450] ;  /* 0x00011400ff070b82 */ /* 0x000ee20000000800 */
[----:B--2---:R-:W-:-:S04]  /*b500*/  IMAD.SHL.U32 R4, R4, 0x80, RZ ;  /* 0x0000008004047824 */ /* 0x004fc800078e00ff */
[----:B0-----:R-:W-:-:S04]  /*b510*/  @P0 IMAD.HI.U32 R0, R4, R5, RZ ;  /* 0x0000000504000227 */ /* 0x001fc800078e00ff */
[----:B------:R-:W-:Y:S01]  /*b520*/  IMAD.MOV.U32 R5, RZ, RZ, R4 ;  /* 0x000000ffff057224 */ /* 0x000fe200078e0004 */
[----:B---3--:R-:W-:Y:S01]  /*b530*/  @P0 SHF.R.U32.HI R5, RZ, R7, R0 ;  /* 0x00000007ff050219 */ /* 0x008fe20000011600 */
[----:B------:R-:W-:Y:S01]  /*b540*/  VIADD R0, R209, 0xfffffffe ;  /* 0xfffffffed1007836 */ /* 0x000fe20000000000 */
[----:B-1----:R-:W-:-:S03]  /*b550*/  ISETP.GE.AND P0, PT, R3, 0x1, PT ;  /* 0x000000010300780c */ /* 0x002fc60003f06270 */
[----:B------:R-:W-:-:S04]  /*b560*/  IMAD.IADD R7, R210, 0x1, R5 ;  /* 0x00000001d2077824 */ /* 0x000fc800078e0205 */
[----:B------:R-:W-:-:S06]  /*b570*/  IMAD.IADD R2, R7, 0x1, R2 ;  /* 0x0000000107027824 */ /* 0x000fcc00078e0202 */
[----:B------:R-:W-:Y:S05]  /*b580*/  @!P0 BRA `(.L_x_3963) ;  /* 0x0000000000488947 */ /* 0x000fea0003800000 */
        /* <DEDUP_REMOVED lines=11> */
.L_x_3965:
[----:B------:R-:W-:-:S13]  /*b640*/  ISETP.NE.AND P0, PT, R3, 0x1, PT ;  /* 0x000000010300780c */ /* 0x000fda0003f05270 */
[----:B------:R-:W0:Y:S02]  /*b650*/  @P0 LDC.64 R6, c[0x0][0xae0] ;  /* 0x0002b800ff060b82 */ /* 0x000e240000000a00 */
[----:B0-----:R-:W-:-:S05]  /*b660*/  @P0 IMAD.HI.U32 R6, R5, R6, RZ ;  /* 0x0000000605060227 */ /* 0x001fca00078e00ff */
[----:B------:R-:W-:-:S07]  /*b670*/  @P0 SHF.R.U32.HI R5, RZ, R7, R6 ;  /* 0x00000007ff050219 */ /* 0x000fce0000011606 */
.L_x_3966:
[----:B------:R-:W-:Y:S05]  /*b680*/  BSYNC B0 ;  /* 0x0000000000007941 */ /* 0x000fea0003800000 */
.L_x_3964:
[----:B------:R-:W-:-:S05]  /*b690*/  IMAD R3, R5, R3, R3 ;  /* 0x0000000305037224 */ /* 0x000fca00078e0203 */
[----:B------:R-:W-:-:S07]  /*b6a0*/  VIMNMX R2, R2, R3, PT ;  /* 0x0000000302027248 */ /* 0x000fce0003fe0100 */
.L_x_3963:
[----:B------:R-:W-:-:S05]  /*b6b0*/  IMAD.HI R2, R2, 0x2aaaaaab, RZ ;  /* 0x2aaaaaab02027827 */ /* 0x000fca00078e02ff */
[----:B------:R-:W-:-:S04]  /*b6c0*/  SHF.R.U32.HI R3, RZ, 0x1f, R2 ;  /* 0x0000001fff037819 */ /* 0x000fc80000011602 */
[----:B------:R-:W-:-:S04]  /*b6d0*/  LEA.HI.SX32 R3, R2, R3, 0x1c ;  /* 0x0000000302037211 */ /* 0x000fc800078fe2ff */
[----:B------:R-:W-:-:S04]  /*b6e0*/  VIMNMX R3, R202, R3, !PT ;  /* 0x00000003ca037248 */ /* 0x000fc80007fe0100 */
[----:B------:R-:W-:-:S13]  /*b6f0*/  ISETP.GE.AND P0, PT, R0, R3, PT ;  /* 0x000000030000720c */ /* 0x000fda0003f06270 */
[----:B------:R-:W-:Y:S05]  /*b700*/  @!P0 BRA `(.L_x_3967) ;  /* 0x000000ac000c8947 */ /* 0x000fea0003800000 */
.L_x_3996:
[----:B------:R-:W2:Y:S04]  /*b710*/  LDL R4, [R1+0x1f0] ;  /* 0x0001f00001047983 */ /* 0x000ea80000100800 */
[----:B0-----:R-:W3:Y:S01]  /*b720*/  LDL R2, [R1+0x1f8] ;  /* 0x0001f80001027983 */ /* 0x001ee20000100800 */
[----:B--2---:R-:W-:-:S05]  /*b730*/  VIADD R4, R4, 0x1 ;  /* 0x0000000104047836 */ /* 0x004fca0000000000 */
[----:B------:R-:W-:-:S13]  /*b740*/  ISETP.NE.AND P0, PT, R4, 0x2, PT ;  /* 0x000000020400780c */ /* 0x000fda0003f05270 */
[----:B------:R0:W5:Y:S04]  /*b750*/  @P0 LDL R6, [R1+0x1f4] ;  /* 0x0001f40001060983 */ /* 0x0001680000100800 */
[----:B------:R-:W2:Y:S01]  /*b760*/  @!P0 LDL R5, [R1+0x1f4] ;  /* 0x0001f40001058983 */ /* 0x000ea20000100800 */
[----:B---3--:R-:W-:-:S03]  /*b770*/  VIADD R2, R2, 0x1 ;  /* 0x0000000102027836 */ /* 0x008fc60000000000 */
[----:B------:R1:W-:Y:S04]  /*b780*/  STL [R1+0x1f0], R4 ;  /* 0x0001f00401007387 */ /* 0x0003e80000100800 */
[----:B------:R0:W-:Y:S04]  /*b790*/  STL [R1+0x1f8], R2 ;  /* 0x0001f80201007387 */ /* 0x0001e80000100800 */
[----:B------:R0:W-:Y:S01]  /*b7a0*/  @!P0 STL [R1+0x1f0], RZ ;  /* 0x0001f0ff01008387 */ /* 0x0001e20000100800 */
[----:B--2---:R-:W-:-:S05]  /*b7b0*/  @!P0 LOP3.LUT R6, R5, 0x1, RZ, 0x3c, !PT ;  /* 0x0000000105068812 */ /* 0x004fca00078e3cff */
[----:B------:R0:W-:Y:S04]  /*b7c0*/  @!P0 STL [R1+0x1f4], R6 ;  /* 0x0001f40601008387 */ /* 0x0001e80000100800 */
[----:B------:R-:W2:Y:S01]  /*b7d0*/  LD.E R5, desc[UR44][R18.64] ;  /* 0x0000002c12057980 */ /* 0x000ea2000c101900 */
[----:B------:R-:W-:Y:S05]  /*b7e0*/  YIELD ;  /* 0x0000000000007946 */ /* 0x000fea0003800000 */
[----:B------:R-:W-:Y:S01]  /*b7f0*/  BSSY B0, `(.L_x_3968) ;  /* 0x0000006000007945 */ /* 0x000fe20003800000 */
[----:B-1----:R-:W-:Y:S01]  /*b800*/  @!P0 IMAD.MOV.U32 R4, RZ, RZ, RZ ;  /* 0x000000ffff048224 */ /* 0x002fe200078e00ff */
[----:B--2---:R-:W-:-:S04]  /*b810*/  LOP3.LUT R5, R5, 0x1, RZ, 0xfc, !PT ;  /* 0x0000000105057812 */ /* 0x004fc800078efcff */
[----:B------:R-:W-:-:S13]  /*b820*/  ISETP.NE.AND P1, PT, R5, 0x3, PT ;  /* 0x000000030500780c */ /* 0x000fda0003f25270 */
[----:B0-----:R-:W-:Y:S05]  /*b830*/  @!P1 BRA `(.L_x_3969) ;  /* 0x0000000000049947 */ /* 0x001fea0003800000 */
[----:B------:R-:W-:Y:S01]  /*b840*/  BPT.TRAP 0x1 ;  /* 0x000000040000795c */ /* 0x000fe20000300000 */
.L_x_3969:
[----:B------:R-:W-:Y:S05]  /*b850*/  BSYNC B0 ;  /* 0x0000000000007941 */ /* 0x000fea0003800000 */
.L_x_3968:
[----:B------:R-:W2:Y:S01]  /*b860*/  LD.E.64 R8, desc[UR44][R18.64+0x18] ;  /* 0x0000182c12087980 */ /* 0x000ea2000c101b00 */
[----:B-----5:R-:W-:Y:S02]  /*b870*/  SHF.L.U32 R5, R6, 0x1f, RZ ;  /* 0x0000001f06057819 */ /* 0x020fe400000006ff */
[----:B--2---:R-:W-:-:S05]  /*b880*/  MOV R9, R8 ;  /* 0x0000000800097202 */ /* 0x004fca0000000f00 */
[----:B------:R-:W-:-:S04]  /*b890*/  IMAD R4, R4, 0x8, R9 ;  /* 0x0000000804047824 */ /* 0x000fc800078e0209 */
[----:B------:R0:W1:Y:S01]  /*b8a0*/  SYNCS.PHASECHK.TRANS64.TRYWAIT P0, [R4+URZ], R5 ;  /* 0x00000005040075a7 */ /* 0x000062000800017f */
[----:B------:R-:W2:Y:S04]  /*b8b0*/  LD.E R2, desc[UR44][R18.64] ;  /* 0x0000002c12027980 */ /* 0x000ea8000c101900 */
[----:B------:R0:W5:Y:S01]  /*b8c0*/  LDL.64 R6, [R1+0x1f0] ;  /* 0x0001f00001067983 */ /* 0x0001620000100a00 */
[----:B------:R-:W-:Y:S01]  /*b8d0*/  BSSY B0, `(.L_x_3970) ;  /* 0x0000005000007945 */ /* 0x000fe20003800000 */
[----:B--2---:R-:W-:-:S04]  /*b8e0*/  LOP3.LUT R2, R2, 0x1, RZ, 0xfc, !PT ;  /* 0x0000000102027812 */ /* 0x004fc800078efcff */
[----:B------:R-:W-:-:S13]  /*b8f0*/  ISETP.NE.AND P1, PT, R2, 0x3, PT ;  /* 0x000000030200780c */ /* 0x000fda0003f25270 */
[----:B01----:R-:W-:Y:S05]  /*b900*/  @!P1 BRA `(.L_x_3971) ;  /* 0x0000000000049947 */ /* 0x003fea0003800000 */
[----:B------:R-:W-:Y:S01]  /*b910*/  BPT.TRAP 0x1 ;  /* 0x000000040000795c */ /* 0x000fe20000300000 */
.L_x_3971:
[----:B------:R-:W-:Y:S05]  /*b920*/  BSYNC B0 ;  /* 0x0000000000007941 */ /* 0x000fea0003800000 */
.L_x_3970:
[----:B------:R-:W-:Y:S04]  /*b930*/  BSSY B0, `(.L_x_3972) ;  /* 0x0000008000007945 */ /* 0x000fe80003800000 */
[----:B------:R-:W-:Y:S05]  /*b940*/  @P0 BRA `(.L_x_3973) ;  /* 0x0000000000180947 */ /* 0x000fea0003800000 */
[----:B------:R-:W2:Y:S01]  /*b950*/  LD.E.64 R4, desc[UR44][R18.64+0x18] ;  /* 0x0000182c12047980 */ /* 0x000ea2000c101b00 */
[----:B-----5:R-:W-:Y:S02]  /*b960*/  SHF.L.U32 R7, R7, 0x1f, RZ ;  /* 0x0000001f07077819 */ /* 0x020fe400000006ff */
[----:B--2---:R-:W-:-:S05]  /*b970*/  MOV R5, R4 ;  /* 0x0000000400057202 */ /* 0x004fca0000000f00 */
[----:B------:R-:W-:-:S04]  /*b980*/  IMAD R2, R6, 0x8, R5 ;  /* 0x0000000806027824 */ /* 0x000fc800078e0205 */
[----:B------:R-:W0:Y:S02]  /*b990*/  SYNCS.PHASECHK.TRANS64.TRYWAIT P0, [R2+URZ], R7 ;  /* 0x00000007020075a7 */ /* 0x000e24000800017f */
[----:B0-----:R-:W-:Y:S05]  /*b9a0*/  @!P0 BRA `(.L_x_3974) ;  /* 0x000002f400388947 */ /* 0x001fea0003800000 */
.L_x_3973:
[----:B------:R-:W-:Y:S05]  /*b9b0*/  BSYNC B0 ;  /* 0x0000000000007941 */ /* 0x000fea0003800000 */
.L_x_3972:
[----:B------:R-:W2:Y:S04]  /*b9c0*/  LDL R15, [R1+0x1f0] ;  /* 0x0001f000010f7983 */ /* 0x000ea80000100800 */
[----:B------:R-:W2:Y:S01]  /*b9d0*/  LDL.64 R4, [R1+0x80] ;  /* 0x0000800001047983 */ /* 0x000ea20000100a00 */
[----:B------:R-:W-:Y:S05]  /*b9e0*/  WARPSYNC.ALL ;  /* 0x0000000000007948 */ /* 0x000fea0003800000 */
[----:B------:R1:W-:Y:S04]  /*b9f0*/  STL [R1+0x60], RZ ;  /* 0x000060ff01007387 */ /* 0x0003e80000100800 */
[----:B0----5:R-:W3:Y:S01]  /*ba00*/  LD.E.64 R6, desc[UR44][R18.64+0x78] ;  /* 0x0000782c12067980 */ /* 0x021ee2000c101b00 */
[----:B------:R-:W-:-:S05]  /*ba10*/  IMAD.MOV.U32 R2, RZ, RZ, 0x1 ;  /* 0x00000001ff027424 */ /* 0x000fca00078e00ff */
[----:B------:R1:W-:Y:S04]  /*ba20*/  STL [R1+0x60], R2 ;  /* 0x0000600201007387 */ /* 0x0003e80000100800 */
[----:B------:R-:W4:Y:S04]  /*ba30*/  LD.E.64 R8, desc[UR44][R18.64+0x78] ;  /* 0x0000782c12087980 */ /* 0x000f28000c101b00 */
[----:B------:R1:W-:Y:S04]  /*ba40*/  STL [R1+0x60], R2 ;  /* 0x0000600201007387 */ /* 0x0003e80000100800 */
[----:B------:R-:W4:Y:S01]  /*ba50*/  LD.E.64 R10, desc[UR44][R18.64+0x78] ;  /* 0x0000782c120a7980 */ /* 0x000f22000c101b00 */
[----:B--2---:R-:W-:Y:S01]  /*ba60*/  IMAD R4, R15, 0x300, R4 ;  /* 0x000003000f047824 */ /* 0x004fe200078e0204 */
[----:B------:R-:W-:-:S02]  /*ba70*/  R2UR UR7, R5 ;  /* 0x00000000050772ca */ /* 0x000fc400000e0000 */
[----:B------:R1:W-:Y:S02]  /*ba80*/  STL [R1+0x60], R2 ;  /* 0x0000600201007387 */ /* 0x0003e40000100800 */
[----:B------:R-:W-:Y:S02]  /*ba90*/  R2UR UR6, R4 ;  /* 0x00000000040672ca */ /* 0x000fe400000e0000 */
[----:B------:R-:W2:Y:S01]  /*baa0*/  LD.E.64 R12, desc[UR44][R18.64+0x78] ;  /* 0x0000782c120c7980 */ /* 0x000ea2000c101b00 */
[----:B------:R-:W-:-:S03]  /*bab0*/  WARPGROUP.ARRIVE ;  /* 0x00000000000079c5 */ /* 0x000fc60000000000 */
[----:B------:R1:W-:Y:S01]  /*bac0*/  STL [R1+0x60], R2 ;  /* 0x0000600201007387 */ /* 0x0003e20000100800 */
[----:B------:R-:W-:Y:S02]  /*bad0*/  VIADD R14, R4, 0x2 ;  /* 0x00000002040e7836 */ /* 0x000fe40000000000 */
[----:B------:R-:W-:Y:S01]  /*bae0*/  IMAD.MOV.U32 R15, RZ, RZ, R5 ;  /* 0x000000ffff0f7224 */ /* 0x000fe200078e0005 */
[----:B---3--:R-:W-:Y:S02]  /*baf0*/  R2UR UR4, R6 ;  /* 0x00000000060472ca */ /* 0x008fe400000e0000 */
[----:B------:R-:W-:Y:S02]  /*bb00*/  R2UR UR5, R7 ;  /* 0x00000000070572ca */ /* 0x000fe400000e0000 */
[----:B------:R1:W5:Y:S11]  /*bb10*/  LDL.64 R6, [R1+0x1f0] ;  /* 0x0001f00001067983 */ /* 0x0003760000100a00 */
[----:B------:R-:W-:Y:S01]  /*bb20*/  HGMMA.64x96x16.F32.BF16 R24, gdesc[UR4], RZ, !UPT, gsb0 ;  /* 0x01600000041879f0 */ /* 0x000fe2000c0018ff */
[----:B----4-:R-:W-:Y:S01]  /*bb30*/  VIADD R8, R8, 0x2 ;  /* 0x0000000208087836 */ /* 0x010fe20000000000 */
        /* <DEDUP_REMOVED lines=31> */
[----:B-1----:R-:W-:Y:S05]  /*bd30*/  @!P0 BRA `(.L_x_3976) ;  /* 0x0000000000048947 */ /* 0x002fea0003800000 */
[----:B------:R-:W-:Y:S01]  /*bd40*/  BPT.TRAP 0x1 ;  /* 0x000000040000795c */ /* 0x000fe20000300000 */
.L_x_3976:
[----:B------:R-:W-:Y:S05]  /*bd50*/  BSYNC B0 ;  /* 0x0000000000007941 */ /* 0x000fea0003800000 */
.L_x_3975:
        /* <DEDUP_REMOVED lines=11> */
.L_x_3978:
[----:B------:R-:W-:Y:S05]  /*be10*/  BSYNC B0 ;  /* 0x0000000000007941 */ /* 0x000fea0003800000 */
.L_x_3977:
[----:B------:R-:W-:Y:S04]  /*be20*/  BSSY B0, `(.L_x_3979) ;  /* 0x0000007000007945 */ /* 0x000fe80003800000 */
[----:B------:R-:W-:Y:S05]  /*be30*/  @P0 BRA `(.L_x_3980) ;  /* 0x0000000000140947 */ /* 0x000fea0003800000 */
[----:B------:R-:W2:Y:S02]  /*be40*/  LD.E.64 R4, desc[UR44][R18.64+0x40] ;  /* 0x0000402c12047980 */ /* 0x000ea4000c101b00 */
[----:B--2---:R-:W-:-:S05]  /*be50*/  MOV R5, R4 ;  /* 0x0000000400057202 */ /* 0x004fca0000000f00 */
[----:B------:R-:W-:-:S04]  /*be60*/  IMAD R6, R6, 0x8, R5 ;  /* 0x0000000806067824 */ /* 0x000fc800078e0205 */
[----:B------:R-:W0:Y:S02]  /*be70*/  SYNCS.PHASECHK.TRANS64.TRYWAIT P0, [R6+URZ], R7 ;  /* 0x00000007060075a7 */ /* 0x000e24000800017f */
[----:B0-----:R-:W-:Y:S05]  /*be80*/  @!P0 BRA `(.L_x_3981) ;  /* 0x000002f000148947 */ /* 0x001fea0003800000 */
.L_x_3980:
[----:B------:R-:W-:Y:S05]  /*be90*/  BSYNC B0 ;  /* 0x0000000000007941 */ /* 0x000fea0003800000 */
.L_x_3979:
        /* <DEDUP_REMOVED lines=163> */
[----:B------:R-:W-:Y:S01]  /*c8d0*/  R2UR UR4, R10 ;  /* 0x000000000a0472ca */ /* 0x000fe200000e0000 */
[----:B------:R-:W-:Y:S01]  /*c8e0*/  VIADD R8, R8, 0xc06 ;  /* 0x00000c0608087836 */ /* 0x000fe20000000000 */
[----:B------:R-:W-:Y:S01]  /*c8f0*/  R2UR UR7, R7 ;  /* 0x00000000070772ca */ /* 0x000fe200000e0000 */
[----:B------:R-:W-:Y:S01]  /*c900*/  VIADD R4, R4, 0x906 ;  /* 0x0000090604047836 */ /* 0x000fe20000000000 */
[----:B------:R-:W-:Y:S01]  /*c910*/  R2UR UR5, R11 ;  /* 0x000000000b0572ca */ /* 0x000fe200000e0000 */
[----:B------:R-:W0:Y:S01]  /*c920*/  S2R R16, SR_TID.X ;  /* 0x0000000000107919 */ /* 0x000e220000002100 */
[----:B------:R1:W-:Y:S01]  /*c930*/  STL [R1+0x70], R2 ;  /* 0x0000700201007387 */ /* 0x0003e20000100800 */
[----:B------:R-:W-:-:S02]  /*c940*/  WARPGROUP.DEPBAR.LE gsb0, 0x0 ;  /* 0x00008000000079c5 */ /* 0x000fc40000010000 */
[----:B------:R-:W-:Y:S01]  /*c950*/  WARPGROUP.ARRIVE ;  /* 0x00000000000079c5 */ /* 0x000fe20000000000 */
[----:B------:R1:W5:Y:S07]  /*c960*/  LDL R6, [R1+0x1f0] ;  /* 0x0001f00001067983 */ /* 0x00036e0000100800 */
[----:B------:R-:W-:Y:S01]  /*c970*/  HGMMA.64x96x16.F32.BF16 R24, gdesc[UR4], R24, gsb0 ;  /* 0x01600000041879f0 */ /* 0x000fe20008001818 */
[----:B------:R-:W-:Y:S02]  /*c980*/  R2UR UR4, R8 ;  /* 0x00000000080472ca */ /* 0x000fe400000e0000 */
[----:B------:R-:W-:-:S02]  /*c990*/  R2UR UR5, R9 ;  /* 0x00000000090572ca */ /* 0x000fc400000e0000 */
[----:B------:R-:W-:Y:S02]  /*c9a0*/  R2UR UR6, R4 ;  /* 0x00000000040672ca */ /* 0x000fe400000e0000 */
[----:B------:R-:W-:Y:S01]  /*c9b0*/  R2UR UR7, R5 ;  /* 0x00000000050772ca */ /* 0x000fe200000e0000 */
[----:B------:R1:W-:Y:S04]  /*c9c0*/  STL [R1+0x70], R2 ;  /* 0x0000700201007387 */ /* 0x0003e80000100800 */
[----:B------:R1:W-:Y:S01]  /*c9d0*/  STL [R1+0x70], R2 ;  /* 0x0000700201007387 */ /* 0x0003e20000100800 */
[----:B------:R-:W-:Y:S02]  /*c9e0*/  WARPGROUP.DEPBAR.LE gsb0, 0x0 ;  /* 0x00008000000079c5 */ /* 0x000fe40000010000 */
[----:B------:R-:W-:-:S06]  /*c9f0*/  WARPGROUP.ARRIVE ;  /* 0x00000000000079c5 */ /* 0x000fcc0000000000 */
[----:B------:R-:W-:Y:S01]  /*ca00*/  HGMMA.64x96x16.F32.BF16 R24, gdesc[UR4], R24, gsb0 ;  /* 0x01600000041879f0 */ /* 0x000fe20008001818 */
[----:B------:R1:W-:Y:S01]  /*ca10*/  STL [R1+0x70], R2 ;  /* 0x0000700201007387 */ /* 0x0003e20000100800 */
[----:B0-----:R-:W-:-:S03]  /*ca20*/  SHF.R.U32.HI R103, RZ, 0x7, R16 ;  /* 0x00000007ff677819 */ /* 0x001fc60000011610 */
[----:B------:R1:W-:Y:S04]  /*ca30*/  STL [R1+0x70], R2 ;  /* 0x0000700201007387 */ /* 0x0003e80000100800 */
[----:B------:R1:W-:Y:S04]  /*ca40*/  STL [R1+0x70], R2 ;  /* 0x0000700201007387 */ /* 0x0003e80000100800 */
[----:B------:R1:W-:Y:S01]  /*ca50*/  STL [R1+0x70], R2 ;  /* 0x0000700201007387 */ /* 0x0003e20000100800 */
[----:B------:R-:W-:-:S03]  /*ca60*/  IADD3 R5, -R103, 0xb, RZ ;  /* 0x0000000b67057810 */ /* 0x000fc60007ffe1ff */
        /* <DEDUP_REMOVED lines=11> */
[----:B------:R-:W2:Y:S01]  /*cb20*/  LD.E R4, desc[UR44][R18.64] ;  /* 0x0000002c12047980 */ /* 0x000ea2000c101900 */
[----:B------:R-:W-:Y:S01]  /*cb30*/  BSSY B0, `(.L_x_3982) ;  /* 0x0000005000007945 */ /* 0x000fe20003800000 */
[----:B--2---:R-:W-:-:S04]  /*cb40*/  LOP3.LUT R4, R4, 0x1, RZ, 0xfc, !PT ;  /* 0x0000000104047812 */ /* 0x004fc800078efcff */
[----:B------:R-:W-:-:S13]  /*cb50*/  ISETP.NE.AND P0, PT, R4, 0x3, PT ;  /* 0x000000030400780c */ /* 0x000fda0003f05270 */
[----:B-1----:R-:W-:Y:S05]  /*cb60*/  @!P0 BRA `(.L_x_3983) ;  /* 0x0000000000048947 */ /* 0x002fea0003800000 */
[----:B------:R-:W-:Y:S01]  /*cb70*/  BPT.TRAP 0x1 ;  /* 0x000000040000795c */ /* 0x000fe20000300000 */
.L_x_3983:
[----:B------:R-:W-:Y:S05]  /*cb80*/  BSYNC B0 ;  /* 0x0000000000007941 */ /* 0x000fea0003800000 */
.L_x_3982:
[----:B------:R-:W2:Y:S04]  /*cb90*/  LD.E.64 R4, desc[UR44][R18.64+0x20] ;  /* 0x0000202c12047980 */ /* 0x000ea8000c101b00 */
[----:B------:R-:W3:Y:S01]  /*cba0*/  LD.E R7, desc[UR44][R18.64+0xc] ;  /* 0x00000c2c12077980 */ /* 0x000ee2000c101900 */
[----:B--2---:R-:W-:-:S05]  /*cbb0*/  MOV R5, R4 ;  /* 0x0000000400057202 */ /* 0x004fca0000000f00 */
[----:B-----5:R-:W-:-:S05]  /*cbc0*/  IMAD R6, R6, 0x8, R5 ;  /* 0x0000000806067824 */ /* 0x020fca00078e0205 */
[----:B---3--:R-:W-:-:S04]  /*cbd0*/  PRMT R6, R7, 0x654, R6 ;  /* 0x0000065407067816 */ /* 0x008fc80000000006 */
[----:B------:R0:W-:Y:S01]  /*cbe0*/  SYNCS.ARRIVE.TRANS64.RED.A1T0 RZ, [R6+URZ], RZ ;  /* 0x000000ff06ff79a7 */ /* 0x0001e2000810043f */
[----:B------:R-:W2:Y:S04]  /*cbf0*/  LDL R75, [R1+0x11c] ;  /* 0x00011c00014b7983 */ /* 0x000ea80000100800 */
[----:B------:R-:W3:Y:S04]  /*cc00*/  LDL R73, [R1+0x50] ;  /* 0x0000500001497983 */ /* 0x000ee80000100800 */
[----:B------:R-:W4:Y:S04]  /*cc10*/  LDL.64 R12, [R1+0x140] ;  /* 0x00014000010c7983 */ /* 0x000f280000100a00 */
[----:B------:R-:W4:Y:S04]  /*cc20*/  LDL R74, [R1+0x148] ;  /* 0x00014800014a7983 */ /* 0x000f280000100800 */
[----:B------:R-:W4:Y:S04]  /*cc30*/  LDL.128 R8, [R1+0x130] ;  /* 0x0001300001087983 */ /* 0x000f280000100c00 */
[----:B0-----:R-:W4:Y:S01]  /*cc40*/  LDL.128 R4, [R1+0x120] ;  /* 0x0001200001047983 */ /* 0x001f220000100c00 */
[----:B------:R-:W-:Y:S01]  /*cc50*/  BSSY B0, `(.L_x_3984) ;  /* 0x0000040000007945 */ /* 0x000fe20003800000 */
[----:B--2---:R-:W-:-:S04]  /*cc60*/  SHF.R.S32.HI R14, RZ, 0x1f, R75 ;  /* 0x0000001fff0e7819 */ /* 0x004fc8000001144b */
[----:B------:R-:W-:-:S04]  /*cc70*/  LEA.HI R15, R14, R75, RZ, 0x7 ;  /* 0x0000004b0e0f7211 */ /* 0x000fc800078f38ff */
[----:B------:R-:W-:-:S05]  /*cc80*/  LOP3.LUT R16, R15, 0xffffff80, RZ, 0xc0, !PT ;  /* 0xffffff800f107812 */ /* 0x000fca00078ec0ff */
[----:B------:R-:W-:-:S05]  /*cc90*/  IMAD.IADD R16, R75, 0x1, -R16 ;  /* 0x000000014b107824 */ /* 0x000fca00078e0a10 */
[----:B------:R-:W-:Y:S02]  /*cca0*/  SHF.R.S32.HI R17, RZ, 0x1f, R16 ;  /* 0x0000001fff117819 */ /* 0x000fe40000011410 */
[----:B------:R-:W-:Y:S02]  /*ccb0*/  LEA.HI R14, R14, R75, RZ, 0x2 ;  /* 0x0000004b0e0e7211 */ /* 0x000fe400078f10ff */
[CC--:B------:R-:W-:Y:S02]  /*ccc0*/  LEA.HI R20, R17.reuse, R16.reuse, RZ, 0x2 ;  /* 0x0000001011147211 */ /* 0x0c0fe400078f10ff */
[----:B------:R-:W-:Y:S02]  /*ccd0*/  LEA.HI R17, R17, R16, RZ, 0x5 ;  /* 0x0000001011117211 */ /* 0x000fe400078f28ff */
[--C-:B------:R-:W-:Y:S02]  /*cce0*/  SHF.R.S32.HI R21, RZ, 0x2, R20.reuse ;  /* 0x00000002ff157819 */ /* 0x100fe40000011414 */
[----:B------:R-:W-:-:S02]  /*ccf0*/  SHF.R.S32.HI R72, RZ, 0x1f, R20 ;  /* 0x0000001fff487819 */ /* 0x000fc40000011414 */
[----:B------:R-:W-:Y:S02]  /*cd00*/  LOP3.LUT R78, R14, 0xfffffffc, RZ, 0xc0, !PT ;  /* 0xfffffffc0e4e7812 */ /* 0x000fe400078ec0ff */
[----:B------:R-:W-:Y:S02]  /*cd10*/  LEA.HI R72, R72, R21, RZ, 0x3 ;  /* 0x0000001548487211 */ /* 0x000fe400078f18ff */
[----:B------:R-:W-:Y:S01]  /*cd20*/  SHF.R.S32.HI R76, RZ, 0x7, R15 ;  /* 0x00000007ff4c7819 */ /* 0x000fe2000001140f */
[----:B------:R-:W-:Y:S01]  /*cd30*/  IMAD.IADD R78, R75, 0x1, -R78 ;  /* 0x000000014b4e7824 */ /* 0x000fe200078e0a4e */
[----:B------:R-:W-:Y:S02]  /*cd40*/  SHF.R.S32.HI R14, RZ, 0x5, R17 ;  /* 0x00000005ff0e7819 */ /* 0x000fe40000011411 */
[----:B------:R-:W-:Y:S02]  /*cd50*/  LOP3.LUT R72, R72, 0xfffffff8, RZ, 0xc0, !PT ;  /* 0xfffffff848487812 */ /* 0x000fe400078ec0ff */
[----:B------:R-:W-:Y:S01]  /*cd60*/  LEA.HI R15, R15, R76, RZ, 0x1 ;  /* 0x0000004c0f0f7211 */ /* 0x000fe200078f08ff */
[----:B---3--:R-:W-:Y:S01]  /*cd70*/  IMAD R73, R73, 0x8, R14 ;  /* 0x0000000849497824 */ /* 0x008fe200078e020e */
[----:B------:R-:W-:Y:S01]  /*cd80*/  LEA.HI R14, R78, R78, RZ, 0x1 ;  /* 0x0000004e4e0e7211 */ /* 0x000fe200078f08ff */
[----:B------:R-:W-:Y:S01]  /*cd90*/  IMAD.IADD R72, R21, 0x1, -R72 ;  /* 0x0000000115487824 */ /* 0x000fe200078e0a48 */
[----:B------:R-:W-:-:S02]  /*cda0*/  LOP3.LUT R15, R15, 0x3fffffe, RZ, 0xc0, !PT ;  /* 0x03fffffe0f0f7812 */ /* 0x000fc400078ec0ff */
[----:B------:R-:W-:Y:S01]  /*cdb0*/  LOP3.LUT R17, R14, 0x1ffffffe, RZ, 0xc0, !PT ;  /* 0x1ffffffe0e117812 */ /* 0x000fe200078ec0ff */
[----:B------:R-:W-:Y:S01]  /*cdc0*/  IMAD.U32 R72, R73, 0x10, R72 ;  /* 0x0000001049487824 */ /* 0x000fe200078e0048 */
[----:B----4-:R-:W-:Y:S01]  /*cdd0*/  ISETP.NE.AND P0, PT, R12, 0x1, PT ;  /* 0x000000010c00780c */ /* 0x010fe20003f05270 */
[----:B------:R-:W-:Y:S02]  /*cde0*/  IMAD.IADD R15, R76, 0x1, -R15 ;  /* 0x000000014c0f7824 */ /* 0x000fe400078e0a0f */
        /* <DEDUP_REMOVED lines=14> */
[----:B------:R-:W-:-:S04]  /*ced0*/  IMAD R21, R0, -0x60, R8 ;  /* 0xffffffa000157824 */ /* 0x000fc800078e0208 */
[C---:B------:R-:W-:Y:S02]  /*cee0*/  IMAD.IADD R15, R16.reuse, 0x1, R7 ;  /* 0x00000001100f7824 */ /* 0x040fe400078e0207 */
[----:B------:R-:W-:Y:S02]  /*cef0*/  IMAD.IADD R17, R16, 0x1, R13 ;  /* 0x0000000110117824 */ /* 0x000fe400078e020d */
[----:B------:R-:W-:Y:S02]  /*cf00*/  VIADD R73, R12, 0xffffffff ;  /* 0xffffffff0c497836 */ /* 0x000fe40000000000 */
        /* <DEDUP_REMOVED lines=13> */
.L_x_3987:
[----:B------:R-:W-:-:S13]  /*cfe0*/  ISETP.NE.AND P0, PT, R9, 0x1, PT ;  /* 0x000000010900780c */ /* 0x000fda0003f05270 */
[----:B------:R-:W-:-:S05]  /*cff0*/  @P0 IMAD.HI.U32 R12, R8, R10, RZ ;  /* 0x0000000a080c0227 */ /* 0x000fca00078e00ff */
[----:B------:R-:W-:-:S07]  /*d000*/  @P0 SHF.R.U32.HI R8, RZ, R11, R12 ;  /* 0x0000000bff080219 */ /* 0x000fce000001160c */
.L_x_3988:
[----:B------:R-:W-:Y:S05]  /*d010*/  BSYNC B1 ;  /* 0x0000000000017941 */ /* 0x000fea0003800000 */
.L_x_3986:
[----:B------:R-:W-:-:S05]  /*d020*/  IMAD R8, R8, R9, R73 ;  /* 0x0000000908087224 */ /* 0x000fca00078e0249 */
[----:B------:R-:W-:Y:S02]  /*d030*/  VIMNMX R7, R7, R8, !PT ;  /* 0x0000000807077248 */ /* 0x000fe40007fe0100 */
[----:B------:R-:W-:-:S07]  /*d040*/  VIADDMNMX R6, R8, R9, R6, PT ;  /* 0x0000000908067246 */ /* 0x000fce0003800106 */
.L_x_3985:
[----:B------:R-:W-:Y:S05]  /*d050*/  BSYNC B0 ;  /* 0x0000000000007941 */ /* 0x000fea0003800000 */
.L_x_3984:
[C---:B------:R-:W-:Y:S01]  /*d060*/  ISETP.GE.AND P0, PT, R21.reuse, 0x2, PT ;  /* 0x000000021500780c */ /* 0x040fe20003f06270 */
[----:B------:R-:W0:Y:S01]  /*d070*/  SHFL.IDX PT, R14, R14, 0x1, 0x1c1f ;  /* 0x003c1f000e0e7f89 */ /* 0x000e2200000e0000 */
[----:B------:R-:W-:Y:S01]  /*d080*/  ISETP.GE.AND P2, PT, R21, 0xa, PT ;  /* 0x0000000a1500780c */ /* 0x000fe20003f46270 */
[----:B------:R-:W-:Y:S01]  /*d090*/  BSSY B0, `(.L_x_3989) ;  /* 0x0000086000007945 */ /* 0x000fe20003800000 */
[----:B------:R-:W-:Y:S02]  /*d0a0*/  P2R R8, PR, RZ, 0x1 ;  /* 0x00000001ff087803 */ /* 0x000fe40000000000 */
[----:B------:R-:W-:Y:S02]  /*d0b0*/  ISETP.GT.AND P0, PT, R7, 0x1, !P0 ;  /* 0x000000010700780c */ /* 0x000fe40004704270 */
[----:B------:R-:W-:Y:S02]  /*d0c0*/  ISETP.GE.AND P1, PT, R21, 0x9, PT ;  /* 0x000000091500780c */ /* 0x000fe40003f26270 */
[----:B------:R-:W-:-:S02]  /*d0d0*/  ISETP.LT.OR P0, PT, R6, 0x2, P0 ;  /* 0x000000020600780c */ /* 0x000fc40000701670 */
[----:B------:R-:W-:Y:S02]  /*d0e0*/  P2R R75, PR, RZ, 0x2 ;  /* 0x00000002ff4b7803 */ /* 0x000fe40000000000 */
[----:B------:R-:W-:Y:S02]  /*d0f0*/  FSEL R88, R25, -INF , !P0 ;  /* 0xff80000019587808 */ /* 0x000fe40004000000 */
[C---:B------:R-:W-:Y:S02]  /*d100*/  ISETP.GT.AND P0, PT, R7.reuse, 0x9, !P2 ;  /* 0x000000090700780c */ /* 0x040fe40005704270 */
[----:B------:R-:W-:Y:S02]  /*d110*/  P2R R25, PR, RZ, 0x4 ;  /* 0x00000004ff197803 */ /* 0x000fe40000000000 */
[----:B------:R-:W-:Y:S02]  /*d120*/  ISETP.LT.OR P0, PT, R6, 0xa, P0 ;  /* 0x0000000a0600780c */ /* 0x000fe40000701670 */
[----:B------:R-:W-:-:S02]  /*d130*/  ISETP.GT.AND P1, PT, R7, 0x8, !P1 ;  /* 0x000000080700780c */ /* 0x000fc40004f24270 */
[----:B------:R-:W-:Y:S01]  /*d140*/  ISETP.GE.AND P2, PT, R21, 0x11, PT ;  /* 0x000000111500780c */ /* 0x000fe20003f46270 */
[--C-:B0-----:R-:W-:Y:S01]  /*d150*/  IMAD.IADD R12, R15, 0x1, R14.reuse ;  /* 0x000000010f0c7824 */ /* 0x101fe200078e020e */
[----:B------:R-:W-:Y:S01]  /*d160*/  FSEL R86, R29, -INF , !P0 ;  /* 0xff8000001d567808 */ /* 0x000fe20004000000 */
[----:B------:R-:W-:Y:S01]  /*d170*/  IMAD.IADD R13, R17, 0x1, R14 ;  /* 0x00000001110d7824 */ /* 0x000fe200078e020e */
[----:B------:R-:W-:Y:S02]  /*d180*/  ISETP.LT.OR P1, PT, R6, 0x9, P1 ;  /* 0x000000090600780c */ /* 0x000fe40000f21670 */
[----:B------:R-:W-:Y:S02]  /*d190*/  ISETP.GT.AND P0, PT, R7, 0x10, !P2 ;  /* 0x000000100700780c */ /* 0x000fe40005704270 */
[----:B------:R-:W-:Y:S02]  /*d1a0*/  FSEL R162, R28, -INF , !P1 ;  /* 0xff8000001ca27808 */ /* 0x000fe40004800000 */
        /* <DEDUP_REMOVED lines=25> */
[C---:B------:R-:W-:Y:S02]  /*d340*/  ISETP.LT.OR P0, PT, R6.reuse, 0x22, P0 ;  /* 0x000000220600780c */ /* 0x040fe40000701670 */
        /* <DEDUP_REMOVED lines=40> */
[----:B------:R-:W-:-:S02]  /*d5d0*/  P2R R29, PR, RZ, 0x4 ;  /* 0x00000004ff1d7803 */ /* 0x000fc40000000000 */
        /* <DEDUP_REMOVED lines=42> */
.L_x_3992:
[----:B------:R-:W-:-:S13]  /*d880*/  ISETP.NE.AND P6, PT, R9, 0x1, PT ;  /* 0x000000010900780c */ /* 0x000fda0003fc5270 */
[----:B------:R-:W-:-:S05]  /*d890*/  @P6 IMAD.HI.U32 R10, R4, R10, RZ ;  /* 0x0000000a040a6227 */ /* 0x000fca00078e00ff */
[----:B------:R-:W-:-:S07]  /*d8a0*/  @P6 SHF.R.U32.HI R4, RZ, R11, R10 ;  /* 0x0000000bff046219 */ /* 0x000fce000001160a */
.L_x_3993:
[----:B------:R-:W-:Y:S05]  /*d8b0*/  BSYNC B1 ;  /* 0x0000000000017941 */ /* 0x000fea0003800000 */
.L_x_3991:
[----:B------:R-:W-:-:S05]  /*d8c0*/  IMAD R4, R4, R9, R73 ;  /* 0x0000000904047224 */ /* 0x000fca00078e0249 */
[----:B------:R-:W-:Y:S02]  /*d8d0*/  VIADDMNMX R12, R4, R9, R12, PT ;  /* 0x00000009040c7246 */ /* 0x000fe4000380010c */
[----:B------:R-:W-:-:S07]  /*d8e0*/  VIMNMX R13, R13, R4, !PT ;  /* 0x000000040d0d7248 */ /* 0x000fce0007fe0100 */
.L_x_3990:
[----:B------:R-:W-:Y:S05]  /*d8f0*/  BSYNC B0 ;  /* 0x0000000000007941 */ /* 0x000fea0003800000 */
.L_x_3989:
        /* <DEDUP_REMOVED lines=41> */
[----:B------:R-:W-:Y:S02]  /*db90*/  ISETP.NE.AND P5, PT, R41, RZ, PT ;  /* 0x000000ff2900720c */ /* 0x000fe40003fa5270 */
[C---:B------:R-:W-:Y:S01]  /*dba0*/  ISETP.GT.AND P0, PT, R13.reuse, 0x48, !P0 ;  /* 0x000000480d00780c */ /* 0x040fe20004704270 */
[----:B------:R-:W3:Y:S01]  /*dbb0*/  LDL R41, [R1+0x230] ;  /* 0x0002300001297983 */ /* 0x000ee20000100800 */
        /* <DEDUP_REMOVED lines=28> */
[----:B--2---:R-:W-:Y:S02]  /*dd80*/  FMNMX.FTZ R4, R160, R6, !PT ;  /* 0x00000006a0047209 */ /* 0x004fe40007810000 */
[----:B------:R-:W-:Y:S02]  /*dd90*/  ISETP.LT.OR P5, PT, R12, 0x42, P5 ;  /* 0x000000420c00780c */ /* 0x000fe40002fa1670 */
[----:B------:R-:W-:Y:S02]  /*dda0*/  FMNMX.FTZ R4, R88, R4, !PT ;  /* 0x0000000458047209 */ /* 0x000fe40007810000 */
[----:B------:R-:W-:-:S02]  /*ddb0*/  FSEL R59, R59, -INF , !P5 ;  /* 0xff8000003b3b7808 */ /* 0x000fc40006800000 */
[----:B------:R-:W-:Y:S02]  /*ddc0*/  FMNMX.FTZ R4, R162, R4, !PT ;  /* 0x00000004a2047209 */ /* 0x000fe40007810000 */
[C---:B------:R-:W-:Y:S02]  /*ddd0*/  ISETP.GT.AND P1, PT, R13.reuse, 0x49, !P1 ;  /* 0x000000490d00780c */ /* 0x040fe40004f24270 */
[----:B------:R-:W-:Y:S02]  /*dde0*/  FMNMX.FTZ R4, R86, R4, !PT ;  /* 0x0000000456047209 */ /* 0x000fe40007810000 */
[----:B------:R-:W-:Y:S02]  /*ddf0*/  ISETP.LT.OR P0, PT, R12, 0x49, P0 ;  /* 0x000000490c00780c */ /* 0x000fe40000701670 */
[----:B------:R-:W-:Y:S02]  /*de00*/  FMNMX.FTZ R4, R76, R4, !PT ;  /* 0x000000044c047209 */ /* 0x000fe40007810000 */
[----:B------:R-:W-:-:S02]  /*de10*/  ISETP.GT.AND P2, PT, R13, 0x50, !P2 ;  /* 0x000000500d00780c */ /* 0x000fc40005744270 */
[----:B------:R-:W-:Y:S02]  /*de20*/  FMNMX.FTZ R4, R20, R4, !PT ;  /* 0x0000000414047209 */ /* 0x000fe40007810000 */
[----:B------:R-:W-:Y:S02]  /*de30*/  ISETP.GT.AND P3, PT, R13, 0x51, !P3 ;  /* 0x000000510d00780c */ /* 0x000fe40005f64270 */
[----:B------:R-:W-:Y:S02]  /*de40*/  FMNMX.FTZ R4, R78, R4, !PT ;  /* 0x000000044e047209 */ /* 0x000fe40007810000 */
[----:B------:R-:W-:Y:S02]  /*de50*/  ISETP.NE.AND P6, PT, R21, RZ, PT ;  /* 0x000000ff1500720c */ /* 0x000fe40003fc5270 */
[----:B------:R-:W-:-:S04]  /*de60*/  FMNMX.FTZ R4, R84, R4, !PT ;  /* 0x0000000454047209 */ /* 0x000fc80007810000 */
[----:B------:R-:W-:-:S04]  /*de70*/  FMNMX.FTZ R4, R72, R4, !PT ;  /* 0x0000000448047209 */ /* 0x000fc80007810000 */
[----:B------:R-:W-:-:S04]  /*de80*/  FMNMX.FTZ R4, R82, R4, !PT ;  /* 0x0000000452047209 */ /* 0x000fc80007810000 */
[----:B------:R-:W-:-:S04]  /*de90*/  FMNMX.FTZ R5, R74, R4, !PT ;  /* 0x000000044a057209 */ /* 0x000fc80007810000 */
[----:B------:R-:W-:-:S04]  /*dea0*/  FMNMX.FTZ R5, R80, R5, !PT ;  /* 0x0000000550057209 */ /* 0x000fc80007810000 */
[----:B------:R-:W-:Y:S02]  /*deb0*/  FMNMX.FTZ R5, R48, R5, !PT ;  /* 0x0000000530057209 */ /* 0x000fe40007810000 */
[----:B------:R-:W-:Y:S02]  /*dec0*/  FMNMX.FTZ R4, R26, R7, !PT ;  /* 0x000000071a047209 */ /* 0x000fe40007810000 */
[----:B------:R-:W-:-:S04]  /*ded0*/  FMNMX.FTZ R5, R40, R5, !PT ;  /* 0x0000000528057209 */ /* 0x000fc80007810000 */
[----:B------:R-:W-:Y:S02]  /*dee0*/  FMNMX.FTZ R9, R52, R5, !PT ;  /* 0x0000000534097209 */ /* 0x000fe40007810000 */
        /* <DEDUP_REMOVED lines=23> */
[----:B------:R-:W-:-:S04]  /*e060*/  FMNMX.FTZ R5, R55, R4, !PT ;  /* 0x0000000437057209 */ /* 0x000fc80007810000 */
[----:B------:R-:W-:Y:S01]  /*e070*/  FMNMX.FTZ R4, R58, R5, !PT ;  /* 0x000000053a047209 */ /* 0x000fe20007810000 */
[----:B------:R-:W0:Y:S01]  /*e080*/  SHFL.BFLY PT, R9, R8, 0x2, 0x1f ;  /* 0x0c401f0008097f89 */ /* 0x000e2200000e0000 */
[----:B------:R-:W-:Y:S02]  /*e090*/  ISETP.LT.OR P1, PT, R12, 0x4a, P1 ;  /* 0x0000004a0c00780c */ /* 0x000fe40000f21670 */
[----:B------:R-:W-:Y:S02]  /*e0a0*/  FSEL R62, R62, -INF , !P0 ;  /* 0xff8000003e3e7808 */ /* 0x000fe40004000000 */
[----:B------:R-:W-:Y:S02]  /*e0b0*/  FMNMX.FTZ R5, R59, R4, !PT ;  /* 0x000000043b057209 */ /* 0x000fe40007810000 */
[----:B------:R-:W-:Y:S02]  /*e0c0*/  ISETP.LT.OR P2, PT, R12, 0x51, P2 ;  /* 0x000000510c00780c */ /* 0x000fe40001741670 */
[----:B------:R-:W-:-:S02]  /*e0d0*/  FSEL R63, R63, -INF , !P1 ;  /* 0xff8000003f3f7808 */ /* 0x000fc40004800000 */
[----:B------:R-:W-:Y:S02]  /*e0e0*/  FMNMX.FTZ R4, R62, R5, !PT ;  /* 0x000000053e047209 */ /* 0x000fe40007810000 */
[----:B------:R-:W-:Y:S02]  /*e0f0*/  ISETP.GT.AND P4, PT, R13, 0x58, !P4 ;  /* 0x000000580d00780c */ /* 0x000fe40006784270 */
[----:B------:R-:W-:Y:S02]  /*e100*/  ISETP.LT.OR P3, PT, R12, 0x52, P3 ;  /* 0x000000520c00780c */ /* 0x000fe40001f61670 */
[----:B------:R-:W-:Y:S02]  /*e110*/  FSEL R66, R66, -INF , !P2 ;  /* 0xff80000042427808 */ /* 0x000fe40005000000 */
[----:B------:R-:W-:Y:S02]  /*e120*/  FMNMX.FTZ R5, R63, R4, !PT ;  /* 0x000000043f057209 */ /* 0x000fe40007810000 */
        /* <DEDUP_REMOVED lines=8> */
[----:B------:R-:W-:Y:S02]  /*e1b0*/  FMNMX.FTZ R4, R70, R5, !PT ;  /* 0x0000000546047209 */ /* 0x000fe40007810000 */
[----:B0-----:R-:W-:Y:S02]  /*e1c0*/  FMNMX.FTZ R10, R8, R9, !PT ;  /* 0x00000009080a7209 */ /* 0x001fe40007810000 */
[----:B------:R-:W-:Y:S02]  /*e1d0*/  FMNMX.FTZ R9, R71, R4, !PT ;  /* 0x0000000447097209 */ /* 0x000fe40007810000 */
[----:B------:R-:W2:Y:S04]  /*e1e0*/  LDL.64 R4, [R1+0x220] ;  /* 0x0002200001047983 */ /* 0x000ea80000100a00 */
[----:B------:R-:W-:Y:S04]  /*e1f0*/  STL.64 [R1+0x210], R8 ;  /* 0x0002100801007387 */ /* 0x000fe80000100a00 */
[----:B------:R-:W4:Y:S04]  /*e200*/  LDL R12, [R1+0x214] ;  /* 0x00021400010c7983 */ /* 0x000f280000100800 */
[----:B------:R-:W0:Y:S02]  /*e210*/  SHFL.BFLY PT, R11, R10, 0x1, 0x1f ;  /* 0x0c201f000a0b7f89 */ /* 0x000e2400000e0000 */
[----:B0-----:R-:W-:-:S05]  /*e220*/  FMNMX.FTZ R10, R10, R11, !PT ;  /* 0x0000000b0a0a7209 */ /* 0x001fca0007810000 */
[----:B------:R-:W-:Y:S04]  /*e230*/  STL [R1+0x210], R10 ;  /* 0x0002100a01007387 */ /* 0x000fe80000100800 */
[----:B------:R-:W3:Y:S04]  /*e240*/  LDL R14, [R1+0x210] ;  /* 0x00021000010e7983 */ /* 0x000ee80000100800 */
[----:B----4-:R-:W0:Y:S02]  /*e250*/  SHFL.BFLY PT, R9, R12, 0x2, 0x1f ;  /* 0x0c401f000c097f89 */ /* 0x010e2400000e0000 */
[----:B0-----:R-:W-:-:S05]  /*e260*/  FMNMX.FTZ R9, R9, R12, !PT ;  /* 0x0000000c09097209 */ /* 0x001fca0007810000 */
[----:B------:R-:W0:Y:S01]  /*e270*/  SHFL.BFLY PT, R8, R9, 0x1, 0x1f ;  /* 0x0c201f0009087f89 */ /* 0x000e2200000e0000 */
[----:B---3--:R-:W-:Y:S01]  /*e280*/  FMUL.FTZ R11, R41, R14 ;  /* 0x0000000e290b7220 */ /* 0x008fe20000410000 */
[----:B------:R-:W-:-:S04]  /*e290*/  FSETP.NEU.FTZ.AND P0, PT, R14, -INF , PT ;  /* 0xff8000000e00780b */ /* 0x000fc80003f1d000 */
[----:B------:R-:W-:Y:S02]  /*e2a0*/  FSEL R29, R14, RZ, P0 ;  /* 0x000000ff0e1d7208 */ /* 0x000fe40000000000 */
[----:B------:R-:W-:Y:S02]  /*e2b0*/  FSEL R11, R11, RZ, P0 ;  /* 0x000000ff0b0b7208 */ /* 0x000fe40000000000 */
[----:B0-----:R-:W-:Y:S01]  /*e2c0*/  FMNMX.FTZ R8, R9, R8, !PT ;  /* 0x0000000809087209 */ /* 0x001fe20007810000 */
[----:B------:R-:W-:-:S03]  /*e2d0*/  FADD.FTZ R6, R6, -R29 ;  /* 0x8000001d06067221 */ /* 0x000fc60000010000 */
[C---:B------:R-:W-:Y:S01]  /*e2e0*/  FSETP.NEU.FTZ.AND P0, PT, R8.reuse, -INF , PT ;  /* 0xff8000000800780b */ /* 0x040fe20003f1d000 */
[-C--:B------:R-:W-:Y:S01]  /*e2f0*/  FMUL.FTZ R9, R8, R41.reuse ;  /* 0x0000002908097220 */ /* 0x080fe20000410000 */
[-CC-:B------:R-:W-:Y:S02]  /*e300*/  FFMA.FTZ R168, R20, R41.reuse, -R11.reuse ;  /* 0x0000002914a87223 */ /* 0x180fe4000001080b */
        /* <DEDUP_REMOVED lines=24> */
[----:B------:R-:W-:Y:S01]  /*e490*/  FMUL.FTZ R11, R6, R41 ;  /* 0x00000029060b7220 */ /* 0x000fe20000410000 */
[----:B------:R-:W-:Y:S01]  /*e4a0*/  FSEL R6, R9, RZ, P0 ;  /* 0x000000ff09067208 */ /* 0x000fe20000000000 */
[----:B------:R-:W-:-:S04]  /*e4b0*/  FADD.FTZ R10, R7, -R10 ;  /* 0x8000000a070a7221 */ /* 0x000fc80000010000 */
[-CC-:B------:R-:W-:Y:S01]  /*e4c0*/  FFMA.FTZ R32, R26, R41.reuse, -R6.reuse ;  /* 0x000000291a207223 */ /* 0x180fe20000010806 */
[----:B------:R-:W-:Y:S01]  /*e4d0*/  FMUL.FTZ R10, R41, R10 ;  /* 0x0000000a290a7220 */ /* 0x000fe20000410000 */
[-CC-:B------:R-:W-:Y:S01]  /*e4e0*/  FFMA.FTZ R161, R27, R41.reuse, -R6.reuse ;  /* 0x000000291ba17223 */ /* 0x180fe20000010806 */
[----:B------:R-:W-:Y:S01]  /*e4f0*/  MUFU.EX2 R160, R160 ;  /* 0x000000a000a07308 */ /* 0x000fe20000000800 */
[----:B------:R-:W-:-:S07]  /*e500*/  FFMA.FTZ R31, R30, R41, -R6 ;  /* 0x000000291e1f7223 */ /* 0x000fce0000010806 */
[----:B------:R-:W2:Y:S01]  /*e510*/  MUFU.EX2 R11, R11 ;  /* 0x0000000b000b7308 */ /* 0x000ea20000000800 */
[----:B------:R-:W-:-:S07]  /*e520*/  FFMA.FTZ R163, R25, R41, -R6 ;  /* 0x0000002919a37223 */ /* 0x000fce0000010806 */
[----:B------:R-:W-:Y:S08]  /*e530*/  MUFU.EX2 R32, R32 ;  /* 0x0000002000207308 */ /* 0x000ff00000000800 */
[----:B------:R-:W0:Y:S01]  /*e540*/  MUFU.EX2 R10, R10 ;  /* 0x0000000a000a7308 */ /* 0x000e220000000800 */
[----:B------:R-:W-:-:S07]  /*e550*/  FFMA.FTZ R30, R15, R41, -R6 ;  /* 0x000000290f1e7223 */ /* 0x000fce0000010806 */
[----:B------:R-:W1:Y:S08]  /*e560*/  MUFU.EX2 R13, R13 ;  /* 0x0000000d000d7308 */ /* 0x000e700000000800 */
[----:B------:R-:W3:Y:S01]  /*e570*/  MUFU.EX2 R161, R161 ;  /* 0x000000a100a17308 */ /* 0x000ee20000000800 */
[----:B------:R-:W-:-:S07]  /*e580*/  FFMA.FTZ R169, R17, R41, -R6 ;  /* 0x0000002911a97223 */ /* 0x000fce0000010806 */
[----:B------:R-:W4:Y:S08]  /*e590*/  MUFU.EX2 R162, R162 ;  /* 0x000000a200a27308 */ /* 0x000f300000000800 */
[----:B------:R-:W4:Y:S01]  /*e5a0*/  MUFU.EX2 R31, R31 ;  /* 0x0000001f001f7308 */ /* 0x000f220000000800 */
[----:B--2---:R-:W-:Y:S01]  /*e5b0*/  FFMA.FTZ R4, R11, R4, R160 ;  /* 0x000000040b047223 */ /* 0x004fe200000100a0 */
[----:B0-----:R-:W-:-:S06]  /*e5c0*/  FFMA.FTZ R14, R5, R10, R32 ;  /* 0x0000000a050e7223 */ /* 0x001fcc0000010020 */
        /* <DEDUP_REMOVED lines=105> */
[----:B------:R-:W-:Y:S01]  /*ec60*/  STL [R1+0x214], R8 ;  /* 0x0002140801007387 */ /* 0x000fe20000100800 */
[----:B------:R-:W-:-:S05]  /*ec70*/  FADD.FTZ R5, R15, R6 ;  /* 0x000000060f057221 */ /* 0x000fca0000010000 */
[----:B------:R0:W-:Y:S04]  /*ec80*/  STL.64 [R1+0x220], R4 ;  /* 0x0002200401007387 */ /* 0x0001e80000100a00 */
[----:B------:R-:W2:Y:S01]  /*ec90*/  LD.E R6, desc[UR44][R18.64+0x240] ;  /* 0x0002402c12067980 */ /* 0x000ea2000c101900 */
[----:B------:R-:W-:-:S04]  /*eca0*/  UIADD3 UR4, UP0, UR37, 0x240, URZ ;  /* 0x0000024025047890 */ /* 0x000fc8000ff1e03f */
[----:B------:R-:W-:Y:S02]  /*ecb0*/  ULOP3.LUT UR5, UR4, 0x4, URZ, 0xfc, !UPT ;  /* 0x0000000404057892 */ /* 0x000fe4000f8efc3f */
[----:B------:R-:W-:-:S04]  /*ecc0*/  UIADD3.X UR6, URZ, UR36, URZ, UP0, !UPT ;  /* 0x000000243f067290 */ /* 0x000fc800087fe43f */
[----:B0-----:R-:W-:Y:S02]  /*ecd0*/  IMAD.U32 R4, RZ, RZ, UR5 ;  /* 0x00000005ff047e24 */ /* 0x001fe4000f8e00ff */
[----:B------:R-:W-:Y:S02]  /*ece0*/  IMAD.U32 R5, RZ, RZ, UR6 ;  /* 0x00000006ff057e24 */ /* 0x000fe4000f8e00ff */
[----:B--2---:R-:W-:-:S05]  /*ecf0*/  FMUL.FTZ R7, R11, R6 ;  /* 0x000000060b077220 */ /* 0x004fca0000410000 */
[----:B------:R-:W-:Y:S04]  /*ed00*/  ST.E desc[UR44][R18.64+0x240], R7 ;  /* 0x0002400712007985 */ /* 0x000fe8000c10192c */
[----:B------:R-:W2:Y:S02]  /*ed10*/  LD.E R6, desc[UR44][R4.64] ;  /* 0x0000002c04067980 */ /* 0x000ea4000c101900 */
[----:B--2---:R-:W-:-:S05]  /*ed20*/  FMUL.FTZ R9, R11, R6 ;  /* 0x000000060b097220 */ /* 0x004fca0000410000 */
[----:B------:R0:W-:Y:S04]  /*ed30*/  ST.E desc[UR44][R4.64], R9 ;  /* 0x0000000904007985 */ /* 0x0001e8000c10192c */
[----:B------:R-:W0:Y:S04]  /*ed40*/  LD.E R150, desc[UR44][R18.64+0x254] ;  /* 0x0002542c12967980 */ /* 0x000e28000c101900 */
[----:B------:R-:W2:Y:S04]  /*ed50*/  LD.E R25, desc[UR44][R18.64+0x434] ;  /* 0x0004342c12197980 */ /* 0x000ea8000c101900 */
        /* <DEDUP_REMOVED lines=60> */
[----:B------:R-:W-:Y:S01]  /*f120*/  ULOP3.LUT UR5, UR4, 0x8, URZ, 0xfc, !UPT ;  /* 0x0000000804057892 */ /* 0x000fe2000f8efc3f */
[C---:B0-----:R-:W-:Y:S01]  /*f130*/  FMUL.FTZ R9, R11.reuse, R150 ;  /* 0x000000960b097220 */ /* 0x041fe20000410000 */
[----:B--2---:R-:W-:-:S04]  /*f140*/  FMUL.FTZ R45, R11, R25 ;  /* 0x000000190b2d7220 */ /* 0x004fc80000410000 */
[----:B------:R0:W-:Y:S01]  /*f150*/  ST.E desc[UR44][R18.64+0x254], R9 ;  /* 0x0002540912007985 */ /* 0x0001e2000c10192c */
[C---:B---3--:R-:W-:Y:S01]  /*f160*/  FMUL.FTZ R7, R11.reuse, R148 ;  /* 0x000000940b077220 */ /* 0x048fe20000410000 */
[C---:B----4-:R-:W-:Y:S01]  /*f170*/  FMUL.FTZ R25, R11.reuse, R146 ;  /* 0x000000920b197220 */ /* 0x050fe20000410000 */
[C---:B------:R-:W-:Y:S01]  /*f180*/  FMUL.FTZ R27, R11.reuse, R144 ;  /* 0x000000900b1b7220 */ /* 0x040fe20000410000 */
[C---:B------:R-:W-:Y:S01]  /*f190*/  FMUL.FTZ R39, R11.reuse, R142 ;  /* 0x0000008e0b277220 */ /* 0x040fe20000410000 */
[----:B------:R-:W-:Y:S01]  /*f1a0*/  ST.E desc[UR44][R18.64+0x434], R45 ;  /* 0x0004342d12007985 */ /* 0x000fe2000c10192c */
[----:B0-----:R-:W-:-:S03]  /*f1b0*/  FMUL.FTZ R9, R11, R134 ;  /* 0x000000860b097220 */ /* 0x001fc60000410000 */
[----:B------:R0:W-:Y:S01]  /*f1c0*/  ST.E desc[UR44][R18.64+0x250], R7 ;  /* 0x0002500712007985 */ /* 0x0001e2000c10192c */
[----:B------:R-:W-:-:S03]  /*f1d0*/  FMUL.FTZ R41, R11, R138 ;  /* 0x0000008a0b297220 */ /* 0x000fc60000410000 */
[----:B------:R1:W-:Y:S01]  /*f1e0*/  ST.E desc[UR44][R18.64+0x260], R25 ;  /* 0x0002601912007985 */ /* 0x0003e2000c10192c */
[----:B------:R-:W-:-:S03]  /*f1f0*/  FMUL.FTZ R43, R11, R140 ;  /* 0x0000008c0b2b7220 */ /* 0x000fc60000410000 */
[----:B------:R2:W-:Y:S04]  /*f200*/  ST.E desc[UR44][R18.64+0x264], R27 ;  /* 0x0002641b12007985 */ /* 0x0005e8000c10192c */
[----:B------:R3:W-:Y:S01]  /*f210*/  ST.E desc[UR44][R18.64+0x270], R39 ;  /* 0x0002702712007985 */ /* 0x0007e2000c10192c */
[C---:B0-----:R-:W-:Y:S01]  /*f220*/  FMUL.FTZ R7, R11.reuse, R136 ;  /* 0x000000880b077220 */ /* 0x041fe20000410000 */
[C---:B------:R-:W-:Y:S02]  /*f230*/  FMUL.FTZ R45, R11.reuse, R120 ;  /* 0x000000780b2d7220 */ /* 0x040fe40000410000 */
[----:B------:R0:W-:Y:S01]  /*f240*/  ST.E desc[UR44][R18.64+0x290], R9 ;  /* 0x0002900912007985 */ /* 0x0001e2000c10192c */
[C---:B------:R-:W-:Y:S01]  /*f250*/  FMUL.FTZ R47, R11.reuse, R130 ;  /* 0x000000820b2f7220 */ /* 0x040fe20000410000 */
[C---:B-1----:R-:W-:Y:S01]  /*f260*/  FMUL.FTZ R25, R11.reuse, R132 ;  /* 0x000000840b197220 */ /* 0x042fe20000410000 */
[C---:B--2---:R-:W-:Y:S01]  /*f270*/  FMUL.FTZ R27, R11.reuse, R128 ;  /* 0x000000800b1b7220 */ /* 0x044fe20000410000 */
[C---:B---3--:R-:W-:Y:S01]  /*f280*/  FMUL.FTZ R39, R11.reuse, R126 ;  /* 0x0000007e0b277220 */ /* 0x048fe20000410000 */
        /* <DEDUP_REMOVED lines=77> */
[----:B------:R1:W-:Y:S01]  /*f760*/  ST.E desc[UR44][R18.64+0x3b4], R43 ;  /* 0x0003b42b12007985 */ /* 0x0003e2000c10192c */
[----:B------:R-:W-:-:S03]  /*f770*/  FMUL.FTZ R49, R11, R8 ;  /* 0x000000080b317220 */ /* 0x000fc60000410000 */
        /* <DEDUP_REMOVED lines=8> */
[----:B------:R-:W-:Y:S02]  /*f800*/  IMAD.U32 R8, RZ, RZ, UR5 ;  /* 0x00000005ff087e24 */ /* 0x000fe4000f8e00ff */
[C---:B0-----:R-:W-:Y:S01]  /*f810*/  FMUL.FTZ R39, R11.reuse, R44 ;  /* 0x0000002c0b277220 */ /* 0x041fe20000410000 */
[----:B------:R0:W-:Y:S01]  /*f820*/  ST.E desc[UR44][R18.64+0x3e4], R9 ;  /* 0x0003e40912007985 */ /* 0x0001e2000c10192c */
[C---:B--2---:R-:W-:Y:S01]  /*f830*/  FMUL.FTZ R45, R11.reuse, R26 ;  /* 0x0000001a0b2d7220 */ /* 0x044fe20000410000 */
[C---:B-1----:R-:W-:Y:S01]  /*f840*/  FMUL.FTZ R47, R11.reuse, R6 ;  /* 0x000000060b2f7220 */ /* 0x042fe20000410000 */
[----:B------:R-:W-:Y:S01]  /*f850*/  FMUL.FTZ R11, R11, R24 ;  /* 0x000000180b0b7220 */ /* 0x000fe20000410000 */
[----:B0-----:R-:W-:Y:S01]  /*f860*/  IMAD.U32 R9, RZ, RZ, UR6 ;  /* 0x00000006ff097e24 */ /* 0x001fe2000f8e00ff */
[----:B------:R-:W-:Y:S04]  /*f870*/  ST.E desc[UR44][R18.64+0x3d0], R7 ;  /* 0x0003d00712007985 */ /* 0x000fe8000c10192c */
[----:B------:R0:W-:Y:S04]  /*f880*/  ST.E desc[UR44][R18.64+0x3f0], R25 ;  /* 0x0003f01912007985 */ /* 0x0001e8000c10192c */
[----:B------:R1:W-:Y:S04]  /*f890*/  ST.E desc[UR44][R18.64+0x3f4], R27 ;  /* 0x0003f41b12007985 */ /* 0x0003e8000c10192c */
[----:B------:R-:W-:Y:S04]  /*f8a0*/  ST.E desc[UR44][R18.64+0x400], R41 ;  /* 0x0004002912007985 */ /* 0x000fe8000c10192c */
[----:B------:R-:W-:Y:S04]  /*f8b0*/  ST.E desc[UR44][R18.64+0x404], R43 ;  /* 0x0004042b12007985 */ /* 0x000fe8000c10192c */
[----:B------:R-:W-:Y:S04]  /*f8c0*/  ST.E desc[UR44][R18.64+0x410], R39 ;  /* 0x0004102712007985 */ /* 0x000fe8000c10192c */
[----:B------:R-:W-:Y:S04]  /*f8d0*/  ST.E desc[UR44][R18.64+0x414], R45 ;  /* 0x0004142d12007985 */ /* 0x000fe8000c10192c */
[----:B------:R2:W-:Y:S04]  /*f8e0*/  ST.E desc[UR44][R18.64+0x420], R47 ;  /* 0x0004202f12007985 */ /* 0x0005e8000c10192c */
[----:B------:R3:W-:Y:S04]  /*f8f0*/  ST.E desc[UR44][R18.64+0x424], R49 ;  /* 0x0004243112007985 */ /* 0x0007e8000c10192c */
[----:B------:R-:W-:Y:S04]  /*f900*/  ST.E desc[UR44][R18.64+0x430], R11 ;  /* 0x0004300b12007985 */ /* 0x000fe8000c10192c */
[----:B0-----:R-:W4:Y:S01]  /*f910*/  LD.E R25, desc[UR44][R8.64] ;  /* 0x0000002c08197980 */ /* 0x001f22000c101900 */
[----:B------:R-:W-:Y:S01]  /*f920*/  ULOP3.LUT UR4, UR4, 0xc, URZ, 0xfc, !UPT ;  /* 0x0000000c04047892 */ /* 0x000fe2000f8efc3f */
[----:B------:R-:W-:-:S05]  /*f930*/  IMAD.U32 R7, RZ, RZ, UR6 ;  /* 0x00000006ff077e24 */ /* 0x000fca000f8e00ff */
[----:B------:R-:W-:Y:S02]  /*f940*/  IMAD.U32 R6, RZ, RZ, UR4 ;  /* 0x00000004ff067e24 */ /* 0x000fe4000f8e00ff */
[----:B----4-:R-:W-:-:S05]  /*f950*/  FMUL.FTZ R25, R10, R25 ;  /* 0x000000190a197220 */ /* 0x010fca0000410000 */
[----:B------:R-:W-:Y:S04]  /*f960*/  ST.E desc[UR44][R8.64], R25 ;  /* 0x0000001908007985 */ /* 0x000fe8000c10192c */
[----:B-1----:R-:W4:Y:S02]  /*f970*/  LD.E R27, desc[UR44][R6.64] ;  /* 0x0000002c061b7980 */ /* 0x002f24000c101900 */
[----:B----4-:R-:W-:-:S05]  /*f980*/  FMUL.FTZ R27, R10, R27 ;  /* 0x0000001b0a1b7220 */ /* 0x010fca0000410000 */
[----:B------:R0:W-:Y:S04]  /*f990*/  ST.E desc[UR44][R6.64], R27 ;  /* 0x0000001b06007985 */ /* 0x0001e8000c10192c */
        /* <DEDUP_REMOVED lines=22> */
[----:B--2---:R-:W2:Y:S04]  /*fb00*/  LD.E R47, desc[UR44][R18.64+0x3ac] ;  /* 0x0003ac2c122f7980 */ /* 0x004ea8000c101900 */
        /* <DEDUP_REMOVED lines=63> */
[C---:B---3--:R-:W-:Y:S01]  /*ff00*/  FMUL.FTZ R49, R10.reuse, R49 ;  /* 0x000000310a317220 */ /* 0x048fe20000410000 */
[C---:B0-----:R-:W-:Y:S01]  /*ff10*/  FMUL.FTZ R53, R10.reuse, R46 ;  /* 0x0000002e0a357220 */ /* 0x041fe20000410000 */
[C---:B------:R-:W-:Y:S01]  /*ff20*/  FMUL.FTZ R45, R10.reuse, R45 ;  /* 0x0000002d0a2d7220 */ /* 0x040fe20000410000 */
[C---:B------:R-:W-:Y:S01]  /*ff30*/  FMUL.FTZ R43, R10.reuse, R43 ;  /* 0x0000002b0a2b7220 */ /* 0x040fe20000410000 */
        /* <DEDUP_REMOVED lines=9> */
[----:B0-----:R-:W-:-:S03]  /*ffd0*/  FMUL.FTZ R93, R10, R86 ;  /* 0x000000560a5d7220 */ /* 0x001fc60000410000 */
[----:B------:R0:W-:Y:S01]  /*ffe0*/  ST.E desc[UR44][R18.64+0x2ac], R83 ;  /* 0x0002ac5312007985 */ /* 0x0001e2000c10192c */
[----:B------:R-:W-:-:S03]  /*fff0*/  FMUL.FTZ R99, R10, R82 ;  /* 0x000000520a637220 */ /* 0x000fc60000410000 */
[----:B------:R-:W-:Y:S01]  /*10000*/  ST.E desc[UR44][R18.64+0x2b8], R81 ;  /* 0x0002b85112007985 */ /* 0x000fe2000c10192c */
[----:B------:R-:W-:-:S03]  /*10010*/  FMUL.FTZ R101, R10, R84 ;  /* 0x000000540a657220 */ /* 0x000fc60000410000 */
[----:B------:R3:W-:Y:S01]  /*10020*/  ST.E desc[UR44][R18.64+0x2bc], R77 ;  /* 0x0002bc4d12007985 */ /* 0x0007e2000c10192c */
[----:B-1----:R-:W-:-:S03]  /*10030*/  FMUL.FTZ R87, R10, R80 ;  /* 0x000000500a577220 */ /* 0x002fc60000410000 */
[----:B------:R1:W-:Y:S01]  /*10040*/  ST.E desc[UR44][R18.64+0x2cc], R79 ;  /* 0x0002cc4f12007985 */ /* 0x0003e2000c10192c */
[----:B--2---:R-:W-:-:S03]  /*10050*/  FMUL.FTZ R89, R10, R78 ;  /* 0x0000004e0a597220 */ /* 0x004fc60000410000 */
[----:B------:R-:W-:Y:S01]  /*10060*/  ST.E desc[UR44][R18.64+0x2ec], R75 ;  /* 0x0002ec4b12007985 */ /* 0x000fe2000c10192c */
[----:B0-----:R-:W-:-:S03]  /*10070*/  FMUL.FTZ R83, R10, R76 ;  /* 0x0000004c0a537220 */ /* 0x001fc60000410000 */
[----:B------:R0:W-:Y:S01]  /*10080*/  ST.E desc[UR44][R18.64+0x2fc], R73 ;  /* 0x0002fc4912007985 */ /* 0x0001e2000c10192c */
[----:B------:R-:W-:-:S03]  /*10090*/  FMUL.FTZ R85, R10, R72 ;  /* 0x000000480a557220 */ /* 0x000fc60000410000 */
[----:B------:R-:W-:Y:S01]  /*100a0*/  ST.E desc[UR44][R18.64+0x308], R71 ;  /* 0x0003084712007985 */ /* 0x000fe2000c10192c */
[----:B------:R-:W-:-:S03]  /*100b0*/  FMUL.FTZ R91, R10, R74 ;  /* 0x0000004a0a5b7220 */ /* 0x000fc60000410000 */
[----:B------:R2:W-:Y:S01]  /*100c0*/  ST.E desc[UR44][R18.64+0x30c], R67 ;  /* 0x00030c4312007985 */ /* 0x0005e2000c10192c */
[----:B---3--:R-:W-:-:S03]  /*100d0*/  FMUL.FTZ R77, R10, R70 ;  /* 0x000000460a4d7220 */ /* 0x008fc60000410000 */
[----:B------:R3:W-:Y:S01]  /*100e0*/  ST.E desc[UR44][R18.64+0x31c], R69 ;  /* 0x00031c4512007985 */ /* 0x0007e2000c10192c */
[----:B-1----:R-:W-:-:S03]  /*100f0*/  FMUL.FTZ R79, R10, R68 ;  /* 0x000000440a4f7220 */ /* 0x002fc60000410000 */
[----:B------:R-:W-:Y:S01]  /*10100*/  ST.E desc[UR44][R18.64+0x33c], R65 ;  /* 0x00033c4112007985 */ /* 0x000fe2000c10192c */
[----:B0-----:R-:W-:-:S03]  /*10110*/  FMUL.FTZ R73, R10, R66 ;  /* 0x000000420a497220 */ /* 0x001fc60000410000 */
[----:B------:R0:W-:Y:S01]  /*10120*/  ST.E desc[UR44][R18.64+0x34c], R63 ;  /* 0x00034c3f12007985 */ /* 0x0001e2000c10192c */
[----:B------:R-:W-:-:S03]  /*10130*/  FMUL.FTZ R75, R10, R62 ;  /* 0x0000003e0a4b7220 */ /* 0x000fc60000410000 */
[----:B------:R-:W-:Y:S01]  /*10140*/  ST.E desc[UR44][R18.64+0x358], R61 ;  /* 0x0003583d12007985 */ /* 0x000fe2000c10192c */
[----:B------:R-:W-:-:S03]  /*10150*/  FMUL.FTZ R81, R10, R64 ;  /* 0x000000400a517220 */ /* 0x000fc60000410000 */
[----:B------:R1:W-:Y:S01]  /*10160*/  ST.E desc[UR44][R18.64+0x35c], R57 ;  /* 0x00035c3912007985 */ /* 0x0003e2000c10192c */
[----:B--2---:R-:W-:-:S03]  /*10170*/  FMUL.FTZ R67, R10, R60 ;  /* 0x0000003c0a437220 */ /* 0x004fc60000410000 */
[----:B------:R2:W-:Y:S01]  /*10180*/  ST.E desc[UR44][R18.64+0x36c], R59 ;  /* 0x00036c3b12007985 */ /* 0x0005e2000c10192c */
[----:B---3--:R-:W-:-:S03]  /*10190*/  FMUL.FTZ R69, R10, R58 ;  /* 0x0000003a0a457220 */ /* 0x008fc60000410000 */
[----:B------:R3:W-:Y:S01]  /*101a0*/  ST.E desc[UR44][R18.64+0x38c], R55 ;  /* 0x00038c3712007985 */ /* 0x0007e2000c10192c */
[----:B0-----:R-:W-:-:S03]  /*101b0*/  FMUL.FTZ R63, R10, R56 ;  /* 0x000000380a3f7220 */ /* 0x001fc60000410000 */
[----:B------:R-:W-:Y:S01]  /*101c0*/  ST.E desc[UR44][R18.64+0x3a8], R51 ;  /* 0x0003a83312007985 */ /* 0x000fe2000c10192c */
[----:B------:R-:W-:-:S03]  /*101d0*/  FMUL.FTZ R65, R10, R52 ;  /* 0x000000340a417220 */ /* 0x000fc60000410000 */
[----:B------:R0:W-:Y:S01]  /*101e0*/  ST.E desc[UR44][R18.64+0x3ac], R47 ;  /* 0x0003ac2f12007985 */ /* 0x0001e2000c10192c */
[----:B------:R-:W-:-:S03]  /*101f0*/  FMUL.FTZ R71, R10, R54 ;  /* 0x000000360a477220 */ /* 0x000fc60000410000 */
[----:B------:R4:W-:Y:S01]  /*10200*/  ST.E desc[UR44][R18.64+0x3bc], R49 ;  /* 0x0003bc3112007985 */ /* 0x0009e2000c10192c */
[----:B-1----:R-:W-:-:S03]  /*10210*/  FMUL.FTZ R57, R10, R50 ;  /* 0x000000320a397220 */ /* 0x002fc60000410000 */
[----:B------:R-:W-:Y:S01]  /*10220*/  ST.E desc[UR44][R18.64+0x3cc], R53 ;  /* 0x0003cc3512007985 */ /* 0x000fe2000c10192c */
[----:B--2---:R-:W-:-:S03]  /*10230*/  FMUL.FTZ R59, R10, R48 ;  /* 0x000000300a3b7220 */ /* 0x004fc60000410000 */
[----:B------:R-:W-:Y:S01]  /*10240*/  ST.E desc[UR44][R18.64+0x3dc], R45 ;  /* 0x0003dc2d12007985 */ /* 0x000fe2000c10192c */
[----:B---3--:R-:W-:-:S03]  /*10250*/  FMUL.FTZ R55, R10, R42 ;  /* 0x0000002a0a377220 */ /* 0x008fc60000410000 */
[----:B------:R1:W-:Y:S01]  /*10260*/  ST.E desc[UR44][R18.64+0x3ec], R43 ;  /* 0x0003ec2b12007985 */ /* 0x0003e2000c10192c */
[C---:B------:R-:W-:Y:S01]  /*10270*/  FMUL.FTZ R61, R10.reuse, R44 ;  /* 0x0000002c0a3d7220 */ /* 0x040fe20000410000 */
[C---:B------:R-:W-:Y:S01]  /*10280*/  FMUL.FTZ R41, R10.reuse, R41 ;  /* 0x000000290a297220 */ /* 0x040fe20000410000 */
[C---:B------:R-:W-:Y:S01]  /*10290*/  FMUL.FTZ R27, R10.reuse, R27 ;  /* 0x0000001b0a1b7220 */ /* 0x040fe20000410000 */
[C---:B0-----:R-:W-:Y:S01]  /*102a0*/  FMUL.FTZ R47, R10.reuse, R40 ;  /* 0x000000280a2f7220 */ /* 0x041fe20000410000 */
[C---:B------:R-:W-:Y:S01]  /*102b0*/  FMUL.FTZ R39, R10.reuse, R39 ;  /* 0x000000270a277220 */ /* 0x040fe20000410000 */
[C---:B----4-:R-:W-:Y:S01]  /*102c0*/  FMUL.FTZ R49, R10.reuse, R38 ;  /* 0x000000260a317220 */ /* 0x050fe20000410000 */
[C---:B-1----:R-:W-:Y:S01]  /*102d0*/  FMUL.FTZ R43, R10.reuse, R26 ;  /* 0x0000001a0a2b7220 */ /* 0x042fe20000410000 */
[----:B------:R-:W-:Y:S02]  /*102e0*/  VIADD R26, R103, 0x8 ;  /* 0x00000008671a7836 */ /* 0x000fe40000000000 */
[C---:B------:R-:W-:Y:S01]  /*102f0*/  FMUL.FTZ R45, R10.reuse, R11 ;  /* 0x0000000b0a2d7220 */ /* 0x040fe20000410000 */
[C---:B------:R-:W-:Y:S01]  /*10300*/  FMUL.FTZ R51, R10.reuse, R24 ;  /* 0x000000180a337220 */ /* 0x040fe20000410000 */
[----:B------:R-:W-:Y:S01]  /*10310*/  FMUL.FTZ R53, R10, R25 ;  /* 0x000000190a357220 */ /* 0x000fe20000410000 */
        /* <DEDUP_REMOVED lines=30> */
[----:B------:R-:W-:Y:S04]  /*10500*/  ST.E desc[UR44][R18.64+0x418], R49 ;  /* 0x0004183112007985 */ /* 0x000fe8000c10192c */
[----:B------:R2:W-:Y:S04]  /*10510*/  ST.E desc[UR44][R18.64+0x41c], R43 ;  /* 0x00041c2b12007985 */ /* 0x0005e8000c10192c */
[----:B------:R3:W-:Y:S04]  /*10520*/  ST.E desc[UR44][R18.64+0x428], R45 ;  /* 0x0004282d12007985 */ /* 0x0007e8000c10192c */
[----:B------:R-:W-:Y:S04]  /*10530*/  ST.E desc[UR44][R18.64+0x42c], R51 ;  /* 0x00042c3312007985 */ /* 0x000fe8000c10192c */
[----:B------:R-:W-:Y:S01]  /*10540*/  ST.E desc[UR44][R18.64+0x438], R53 ;  /* 0x0004383512007985 */ /* 0x000fe2000c10192c */
[----:B------:R4:W-:Y:S06]  /*10550*/  BAR.SYNC.DEFER_BLOCKING R26, 0x100 ;  /* 0x0004001a0000751d */ /* 0x0009ec0000010000 */
[----:B------:R-:W4:Y:S04]  /*10560*/  LDL R24, [R1+0x1f0] ;  /* 0x0001f00001187983 */ /* 0x000f280000100800 */
[----:B0-----:R-:W2:Y:S04]  /*10570*/  LD.E R47, desc[UR44][R18.64+0x240] ;  /* 0x0002402c122f7980 */ /* 0x001ea8000c101900 */
[----:B------:R-:W4:Y:S04]  /*10580*/  LD.E.64 R10, desc[UR44][R18.64+0x88] ;  /* 0x0000882c120a7980 */ /* 0x000f28000c101b00 */
[----:B--2---:R0:W-:Y:S04]  /*10590*/  ST.E desc[UR44][R18.64+0x240], R47 ;  /* 0x0002402f12007985 */ /* 0x0041e8000c10192c */
[----:B------:R-:W2:Y:S04]  /*105a0*/  LD.E R25, desc[UR44][R4.64] ;  /* 0x0000002c04197980 */ /* 0x000ea8000c101900 */
[----:B--2---:R2:W-:Y:S04]  /*105b0*/  ST.E desc[UR44][R4.64], R25 ;  /* 0x0000001904007985 */ /* 0x0045e8000c10192c */
[----:B------:R-:W3:Y:S04]  /*105c0*/  LD.E R27, desc[UR44][R8.64] ;  /* 0x0000002c081b7980 */ /* 0x000ee8000c101900 */
[----:B---3--:R3:W-:Y:S04]  /*105d0*/  ST.E desc[UR44][R8.64], R27 ;  /* 0x0000001b08007985 */ /* 0x0087e8000c10192c */
[----:B-1----:R-:W4:Y:S04]  /*105e0*/  LD.E R39, desc[UR44][R6.64] ;  /* 0x0000002c06277980 */ /* 0x002f28000c101900 */
[----:B----4-:R1:W-:Y:S04]  /*105f0*/  ST.E desc[UR44][R6.64], R39 ;  /* 0x0000002706007985 */ /* 0x0103e8000c10192c */
        /* <DEDUP_REMOVED lines=91> */
[----:B0-----:R-:W3:Y:S04]  /*10bb0*/  LD.E R41, desc[UR44][R18.64+0x2a8] ;  /* 0x0002a82c12297980 */ /* 0x001ee8000c101900 */
[----:B-1----:R-:W3:Y:S04]  /*10bc0*/  LD.E R43, desc[UR44][R18.64+0x2b0] ;  /* 0x0002b02c122b7980 */ /* 0x002ee8000c101900 */
[----:B----4-:R-:W4:Y:S04]  /*10bd0*/  LD.E R45, desc[UR44][R18.64+0x2b8] ;  /* 0x0002b82c122d7980 */ /* 0x010f28000c101900 */
        /* <DEDUP_REMOVED lines=46> */
[----:B------:R0:W-:Y:S04]  /*10ec0*/  ST.E desc[UR44][R18.64+0x290], R25 ;  /* 0x0002901912007985 */ /* 0x0001e8000c10192c */
[----:B------:R-:W-:Y:S04]  /*10ed0*/  ST.E desc[UR44][R18.64+0x294], R26 ;  /* 0x0002941a12007985 */ /* 0x000fe8000c10192c */
[----:B---3--:R1:W-:Y:S04]  /*10ee0*/  ST.E desc[UR44][R18.64+0x298], R27 ;  /* 0x0002981b12007985 */ /* 0x0083e8000c10192c */
        /* <DEDUP_REMOVED lines=105> */
[----:B0-----:R-:W2:Y:S01]  /*11580*/  LDL R25, [R1+0x68] ;  /* 0x0000680001197983 */ /* 0x001ea20000100800 */
[----:B------:R-:W-:-:S02]  /*11590*/  IMAD R10, R24, 0xc00, R10 ;  /* 0x00000c00180a7824 */ /* 0x000fc400078e020a */
[----:B-1----:R-:W-:Y:S01]  /*115a0*/  IMAD.MOV.U32 R27, RZ, RZ, R11 ;  /* 0x000000ffff1b7224 */ /* 0x002fe200078e000b */
[----:B------:R-:W-:Y:S01]  /*115b0*/  F2FP.BF16.F32.PACK_AB R162, R37, R162 ;  /* 0x000000a225a2723e */ /* 0x000fe200000010ff */
[----:B------:R-:W-:Y:S01]  /*115c0*/  VIADD R24, R10, 0x80 ;  /* 0x000000800a187836 */ /* 0x000fe20000000000 */
[----:B------:R-:W-:Y:S01]  /*115d0*/  F2FP.BF16.F32.PACK_AB R168, R168, R36 ;  /* 0x00000024a8a8723e */ /* 0x000fe200000010ff */
[----:B------:R-:W-:Y:S01]  /*115e0*/  VIADD R26, R10, 0x100 ;  /* 0x000001000a1a7836 */ /* 0x000fe20000000000 */
[----:B------:R-:W-:Y:S01]  /*115f0*/  R2UR UR15, R27 ;  /* 0x000000001b0f72ca */ /* 0x000fe200000e0000 */
[----:B------:R-:W2:Y:S01]  /*11600*/  LD.E R36, desc[UR44][R18.64+0x270] ;  /* 0x0002702c12247980 */ /* 0x000ea2000c101900 */
[----:B------:R-:W-:Y:S02]  /*11610*/  R2UR UR10, R24 ;  /* 0x00000000180a72ca */ /* 0x000fe400000e0000 */
[----:B------:R-:W-:Y:S01]  /*11620*/  R2UR UR14, R26 ;  /* 0x000000001a0e72ca */ /* 0x000fe200000e0000 */
[----:B------:R-:W2:Y:S01]  /*11630*/  LD.E R24, desc[UR44][R18.64+0x240] ;  /* 0x0002402c12187980 */ /* 0x000ea2000c101900 */
[----:B------:R-:W-:-:S02]  /*11640*/  F2FP.BF16.F32.PACK_AB R170, R170, R35 ;  /* 0x00000023aaaa723e */ /* 0x000fc400000010ff */
        /* <DEDUP_REMOVED lines=10> */
[----:B------:R-:W2:Y:S04]  /*116f0*/  LD.E R29, desc[UR44][R18.64+0x254] ;  /* 0x0002542c121d7980 */ /* 0x000ea8000c101900 */
[----:B------:R-:W2:Y:S04]  /*11700*/  LD.E R28, desc[UR44][R18.64+0x250] ;  /* 0x0002502c121c7980 */ /* 0x000ea8000c101900 */
[----:B------:R-:W2:Y:S04]  /*11710*/  LD.E R30, desc[UR44][R18.64+0x258] ;  /* 0x0002582c121e7980 */ /* 0x000ea8000c101900 */
[----:B------:R-:W2:Y:S04]  /*11720*/  LD.E R32, desc[UR44][R18.64+0x260] ;  /* 0x0002602c12207980 */ /* 0x000ea8000c101900 */
[----:B------:R-:W2:Y:S04]  /*11730*/  LD.E R34, desc[UR44][R18.64+0x268] ;  /* 0x0002682c12227980 */ /* 0x000ea8000c101900 */
        /* <DEDUP_REMOVED lines=8> */
[----:B----4-:R-:W3:Y:S04]  /*117c0*/  LD.E R45, desc[UR44][R18.64+0x294] ;  /* 0x0002942c122d7980 */ /* 0x010ee8000c101900 */
        /* <DEDUP_REMOVED lines=11> */
[----:B--2---:R-:W3:Y:S04]  /*11880*/  LD.E R57, desc[UR44][R18.64+0x2c4] ;  /* 0x0002c42c12397980 */ /* 0x004ee8000c101900 */
        /* <DEDUP_REMOVED lines=42> */
[----:B------:R-:W-:Y:S01]  /*11b30*/  ISETP.NE.U32.AND P0, PT, R25, RZ, PT ;  /* 0x000000ff1900720c */ /* 0x000fe20003f05070 */
[----:B------:R-:W-:-:S02]  /*11b40*/  IMAD.MOV.U32 R25, RZ, RZ, R11 ;  /* 0x000000ffff197224 */ /* 0x000fc400078e000b */
[----:B------:R-:W3:Y:S03]  /*11b50*/  LD.E R100, desc[UR44][R18.64+0x370] ;  /* 0x0003702c12647980 */ /* 0x000ee6000c101900 */
[----:B------:R-:W-:Y:S01]  /*11b60*/  R2UR UR11, R25 ;  /* 0x00000000190b72ca */ /* 0x000fe200000e0000 */
        /* <DEDUP_REMOVED lines=54> */
[----:B------:R-:W-:-:S02]  /*11ed0*/  R2UR UR6, R10 ;  /* 0x000000000a0672ca */ /* 0x000fc400000e0000 */
[----:B------:R-:W-:Y:S02]  /*11ee0*/  R2UR UR7, R11 ;  /* 0x000000000b0772ca */ /* 0x000fe400000e0000 */
[----:B------:R-:W-:Y:S01]  /*11ef0*/  F2FP.BF16.F32.PACK_AB R160, R13, R160 ;  /* 0x000000a00da0723e */ /* 0x000fe200000010ff */
[----:B------:R-:W-:-:S03]  /*11f00*/  VOTEU.ANY UP0, P0 ;  /* 0x00000000003f7886 */ /* 0x000fc60000000100 */
[----:B---3--:R-:W-:-:S07]  /*11f10*/  WARPGROUP.ARRIVE ;  /* 0x00000000000079c5 */ /* 0x008fce0000000000 */
        /* <DEDUP_REMOVED lines=816> */
[----:B--2---:R-:W-:Y:S04]  /*15220*/  ST.E desc[UR44][R18.64+0x240], R11 ;  /* 0x0002400b12007985 */ /* 0x004fe8000c10192c */
[----:B------:R-:W2:Y:S04]  /*15230*/  LD.E R13, desc[UR44][R4.64] ;  /* 0x0000002c040d7980 */ /* 0x000ea8000c101900 */
[----:B--2---:R1:W-:Y:S04]  /*15240*/  ST.E desc[UR44][R4.64], R13 ;  /* 0x0000000d04007985 */ /* 0x0043e8000c10192c */
[----:B------:R-:W2:Y:S04]  /*15250*/  LD.E R15, desc[UR44][R8.64] ;  /* 0x0000002c080f7980 */ /* 0x000ea8000c101900 */
[----:B--2---:R-:W-:Y:S04]  /*15260*/  ST.E desc[UR44][R8.64], R15 ;  /* 0x0000000f08007985 */ /* 0x004fe8000c10192c */
[----:B------:R-:W2:Y:S04]  /*15270*/  LD.E R17, desc[UR44][R6.64] ;  /* 0x0000002c06117980 */ /* 0x000ea8000c101900 */
[----:B--2---:R2:W-:Y:S04]  /*15280*/  ST.E desc[UR44][R6.64], R17 ;  /* 0x0000001106007985 */ /* 0x0045e8000c10192c */
[----:B0-----:R-:W3:Y:S04]  /*15290*/  LD.E R2, desc[UR44][R18.64+0x250] ;  /* 0x0002502c12027980 */ /* 0x001ee8000c101900 */
        /* <DEDUP_REMOVED lines=124> */
[----:B0-----:R-:W3:Y:S04]  /*15a60*/  LD.E R2, desc[UR44][R18.64+0x28] ;  /* 0x0000282c12027980 */ /* 0x001ee8000c101900 */
[----:B----4-:R-:W-:Y:S04]  /*15a70*/  ST.E desc[UR44][R18.64+0x254], R4 ;  /* 0x0002540412007985 */ /* 0x010fe8000c10192c */
[----:B------:R-:W-:Y:S04]  /*15a80*/  ST.E desc[UR44][R18.64+0x258], R5 ;  /* 0x0002580512007985 */ /* 0x000fe8000c10192c */
        /* <DEDUP_REMOVED lines=122> */
[----:B---3--:R-:W-:-:S04]  /*16230*/  LOP3.LUT R2, R2, 0x1, RZ, 0xfc, !PT ;  /* 0x0000000102027812 */ /* 0x008fc800078efcff */
[----:B------:R-:W-:Y:S01]  /*16240*/  ISETP.NE.AND P0, PT, R2, 0x3, PT ;  /* 0x000000030200780c */ /* 0x000fe20003f05270 */
[----:B------:R-:W-:-:S12]  /*16250*/  BSSY B0, `(.L_x_3994) ;  /* 0x0000003000007945 */ /* 0x000fd80003800000 */
[----:B-1----:R-:W-:Y:S05]  /*16260*/  @!P0 BRA `(.L_x_3995) ;  /* 0x0000000000048947 */ /* 0x002fea0003800000 */
[----:B------:R-:W-:Y:S01]  /*16270*/  BPT.TRAP 0x1 ;  /* 0x000000040000795c */ /* 0x000fe20000300000 */
.L_x_3995:
[----:B------:R-:W-:Y:S05]  /*16280*/  BSYNC B0 ;  /* 0x0000000000007941 */ /* 0x000fea0003800000 */
.L_x_3994:
        /* <DEDUP_REMOVED lines=9> */
[----:B------:R-:W2:Y:S02]  /*16320*/  LDL R4, [R1+0x50] ;  /* 0x0000500001047983 */ /* 0x000ea40000100800 */
[----:B--2---:R-:W-:-:S07]  /*16330*/  IMAD.SHL.U32 R4, R4, 0x80, RZ ;  /* 0x0000008004047824 */ /* 0x004fce00078e00ff */
.L_x_3967:
[----:B0-----:R-:W0:Y:S01]  /*16340*/  LDC R2, c[0x0][0x448] ;  /* 0x00011200ff027b82 */ /* 0x001e220000000800 */
[----:B------:R-:W-:Y:S01]  /*16350*/  VIADD R4, R4, 0x7f ;  /* 0x0000007f04047836 */ /* 0x000fe20000000000 */
[----:B------:R-:W-:-:S06]  /*16360*/  ULDC UR4, c[0x0][0xad4] ;  /* 0x0002b50000047ab9 */ /* 0x000fcc0000000800 */
[----:B------:R-:W1:Y:S01]  /*16370*/  LDC R7, c[0x0][0xadc] ;  /* 0x0002b700ff077b82 */ /* 0x000e620000000800 */
[----:B0-----:R-:W-:-:S13]  /*16380*/  ISETP.NE.AND P0, PT, R2, 0x1, PT ;  /* 0x000000010200780c */ /* 0x001fda0003f05270 */
[----:B------:R-:W0:Y:S08]  /*16390*/  @P0 LDC R3, c[0x0][0x44c] ;  /* 0x00011300ff030b82 */ /* 0x000e300000000800 */
[----:B------:R-:W2:Y:S01]  /*163a0*/  @P0 LDC R5, c[0x0][0x450] ;  /* 0x00011400ff050b82 */ /* 0x000ea20000000800 */
[----:B0-----:R-:W-:-:S05]  /*163b0*/  @P0 IMAD.HI.U32 R2, R4, R3, RZ ;  /* 0x0000000304020227 */ /* 0x001fca00078e00ff */
[----:B--2---:R-:W-:Y:S02]  /*163c0*/  @P0 SHF.R.U32.HI R4, RZ, R5, R2 ;  /* 0x00000005ff040219 */ /* 0x004fe40000011602 */
[----:B-1----:R-:W-:-:S03]  /*163d0*/  ISETP.GE.AND P0, PT, R7, 0x1, PT ;  /* 0x000000010700780c */ /* 0x002fc60003f06270 */
[----:B------:R-:W-:-:S04]  /*163e0*/  IMAD.IADD R4, R215, 0x1, R4 ;  /* 0x00000001d7047824 */ /* 0x000fc800078e0204 */
[----:B------:R-:W-:-:S06]  /*163f0*/  VIADD R2, R4, -UR4 ;  /* 0x8000000404027c36 */ /* 0x000fcc0008000000 */
[----:B------:R-:W-:Y:S05]  /*16400*/  @!P0 BRA `(.L_x_3997) ;  /* 0x0000000000448947 */ /* 0x000fea0003800000 */
        /* <DEDUP_REMOVED lines=10> */
.L_x_3999:
[----:B------:R-:W-:-:S13]  /*164b0*/  ISETP.NE.AND P0, PT, R7, 0x1, PT ;  /* 0x000000010700780c */ /* 0x000fda0003f05270 */
[----:B------:R-:W0:Y:S02]  /*164c0*/  @P0 LDC.64 R8, c[0x0][0xae0] ;  /* 0x0002b800ff080b82 */ /* 0x000e240000000a00 */
[----:B0-----:R-:W-:-:S05]  /*164d0*/  @P0 IMAD.HI.U32 R6, R4, R8, RZ ;  /* 0x0000000804060227 */ /* 0x001fca00078e00ff */
[----:B------:R-:W-:-:S07]  /*164e0*/  @P0 SHF.R.U32.HI R4, RZ, R9, R6 ;  /* 0x00000009ff040219 */ /* 0x000fce0000011606 */
.L_x_4000:
[----:B------:R-:W-:Y:S05]  /*164f0*/  BSYNC B0 ;  /* 0x0000000000007941 */ /* 0x000fea0003800000 */
.L_x_3998:
[----:B------:R-:W-:-:S05]  /*16500*/  IMAD R3, R4, R7, RZ ;  /* 0x0000000704037224 */ /* 0x000fca00078e02ff */
[----:B------:R-:W-:-:S07]  /*16510*/  VIMNMX R2, R2, R3, !PT ;  /* 0x0000000302027248 */ /* 0x000fce0007fe0100 */
.L_x_3997:
[----:B------:R-:W-:Y:S01]  /*16520*/  VIADD R2, R2, 0x5f ;  /* 0x0000005f02027836 */ /* 0x000fe20000000000 */
[----:B------:R-:W-:-:S03]  /*16530*/  UIADD3 UR4, UP0, UR37, 0x28, URZ ;  /* 0x0000002825047890 */ /* 0x000fc6000ff1e03f */
[----:B------:R-:W-:Y:S01]  /*16540*/  IMAD.HI R2, R2, 0x2aaaaaab, RZ ;  /* 0x2aaaaaab02027827 */ /* 0x000fe200078e02ff */
[----:B------:R-:W-:-:S03]  /*16550*/  UIADD3.X UR5, URZ, UR36, URZ, UP0, !UPT ;  /* 0x000000243f057290 */ /* 0x000fc600087fe43f */
[----:B------:R-:W-:Y:S01]  /*16560*/  IMAD.U32 R6, RZ, RZ, UR4 ;  /* 0x00000004ff067e24 */ /* 0x000fe2000f8e00ff */
[----:B------:R-:W-:Y:S02]  /*16570*/  SHF.R.U32.HI R3, RZ, 0x1f, R2 ;  /* 0x0000001fff037819 */ /* 0x000fe40000011602 */
[----:B------:R-:W-:Y:S02]  /*16580*/  IMAD.U32 R7, RZ, RZ, UR5 ;  /* 0x00000005ff077e24 */ /* 0x000fe4000f8e00ff */
[----:B------:R-:W-:-:S04]  /*16590*/  LEA.HI.SX32 R3, R2, R3, 0x1c ;  /* 0x0000000302037211 */ /* 0x000fc800078fe2ff */
[----:B------:R-:W-:-:S04]  /*165a0*/  VIMNMX R4, R202, R3, !PT ;  /* 0x00000003ca047248 */ /* 0x000fc80007fe0100 */
[----:B------:R-:W-:-:S13]  /*165b0*/  ISETP.GE.AND P0, PT, R0, R4, PT ;  /* 0x000000040000720c */ /* 0x000fda0003f06270 */
[----:B------:R-:W-:Y:S05]  /*165c0*/  @!P0 BRA `(.L_x_4001) ;  /* 0x0000009800648947 */ /* 0x000fea0003800000 */
[----:B------:R0:W5:Y:S02]  /*165d0*/  LDL.64 R2, [R1+0x150] ;  /* 0x0001500001027983 */ /* 0x0001640000100a00 */
.L_x_4020:
[----:B-1---5:R-:W2:Y:S04]  /*165e0*/  LD.E R5, desc[UR44][R2.64] ;  /* 0x0000002c02057980 */ /* 0x022ea8000c101900 */
[----:B------:R-:W3:Y:S01]  /*165f0*/  LD.E R8, desc[UR44][R2.64+0x8] ;  /* 0x0000082c02087980 */ /* 0x000ee2000c101900 */
[----:B--2---:R-:W-:-:S05]  /*16600*/  VIADD R5, R5, 0x1 ;  /* 0x0000000105057836 */ /* 0x004fca0000000000 */
[----:B------:R-:W-:-:S13]  /*16610*/  ISETP.NE.AND P0, PT, R5, 0x2, PT ;  /* 0x000000020500780c */ /* 0x000fda0003f05270 */
[----:B------:R1:W5:Y:S04]  /*16620*/  @P0 LD.E R11, desc[UR44][R2.64+0x4] ;  /* 0x0000042c020b0980 */ /* 0x000368000c101900 */
[----:B------:R-:W2:Y:S01]  /*16630*/  @!P0 LD.E R10, desc[UR44][R2.64+0x4] ;  /* 0x0000042c020a8980 */ /* 0x000ea2000c101900 */
[----:B---3--:R-:W-:-:S03]  /*16640*/  VIADD R9, R8, 0x1 ;  /* 0x0000000108097836 */ /* 0x008fc60000000000 */
[----:B------:R3:W-:Y:S04]  /*16650*/  ST.E desc[UR44][R2.64], R5 ;  /* 0x0000000502007985 */ /* 0x0007e8000c10192c */
[----:B------:R1:W-:Y:S04]  /*16660*/  ST.E desc[UR44][R2.64+0x8], R9 ;  /* 0x0000080902007985 */ /* 0x0003e8000c10192c */
[----:B------:R1:W-:Y:S01]  /*16670*/  @!P0 ST.E desc[UR44][R2.64], RZ ;  /* 0x000000ff02008985 */ /* 0x0003e2000c10192c */
[----:B--2---:R-:W-:-:S05]  /*16680*/  @!P0 LOP3.LUT R11, R10, 0x1, RZ, 0x3c, !PT ;  /* 0x000000010a0b8812 */ /* 0x004fca00078e3cff */
[----:B------:R1:W-:Y:S04]  /*16690*/  @!P0 ST.E desc[UR44][R2.64+0x4], R11 ;  /* 0x0000040b02008985 */ /* 0x0003e8000c10192c */
[----:B------:R-:W2:Y:S04]  /*166a0*/  LDL.64 R16, [R1+0x168] ;  /* 0x0001680001107983 */ /* 0x000ea80000100a00 */
[----:B--2---:R-:W2:Y:S01]  /*166b0*/  LD.E R8, desc[UR44][R16.64] ;  /* 0x0000002c10087980 */ /* 0x004ea2000c101900 */
[----:B------:R-:W-:Y:S05]  /*166c0*/  YIELD ;  /* 0x0000000000007946 */ /* 0x000fea0003800000 */
[----:B------:R-:W-:Y:S01]  /*166d0*/  BSSY B0, `(.L_x_4002) ;  /* 0x0000006000007945 */ /* 0x000fe20003800000 */
[----:B---3--:R-:W-:Y:S01]  /*166e0*/  @!P0 IMAD.MOV.U32 R5, RZ, RZ, RZ ;  /* 0x000000ffff058224 */ /* 0x008fe200078e00ff */
[----:B--2---:R-:W-:-:S04]  /*166f0*/  LOP3.LUT R8, R8, 0x1, RZ, 0xfc, !PT ;  /* 0x0000000108087812 */ /* 0x004fc800078efcff */
[----:B------:R-:W-:-:S13]  /*16700*/  ISETP.NE.AND P1, PT, R8, 0x3, PT ;  /* 0x000000030800780c */ /* 0x000fda0003f25270 */
[----:B-1----:R-:W-:Y:S05]  /*16710*/  @!P1 BRA `(.L_x_4003) ;  /* 0x0000000000049947 */ /* 0x002fea0003800000 */
[----:B------:R-:W-:Y:S01]  /*16720*/  BPT.TRAP 0x1 ;  /* 0x000000040000795c */ /* 0x000fe20000300000 */
.L_x_4003:
[----:B------:R-:W-:Y:S05]  /*16730*/  BSYNC B0 ;  /* 0x0000000000007941 */ /* 0x000fea0003800000 */
.L_x_4002:
        /* <DEDUP_REMOVED lines=13> */
.L_x_4005:
[----:B------:R-:W-:Y:S05]  /*16810*/  BSYNC B0 ;  /* 0x0000000000007941 */ /* 0x000fea0003800000 */
.L_x_4004:
        /* <DEDUP_REMOVED lines=8> */
.L_x_4007:
[----:B------:R-:W-:Y:S05]  /*168a0*/  BSYNC B0 ;  /* 0x0000000000007941 */ /* 0x000fea0003800000 */
.L_x_4006:
[----:B------:R-:W2:Y:S04]  /*168b0*/  LD.E R25, desc[UR44][R2.64] ;  /* 0x0000002c02197980 */ /* 0x000ea8000c101900 */
[----:B------:R-:W2:Y:S01]  /*168c0*/  LDL.64 R14, [R1+0x80] ;  /* 0x00008000010e7983 */ /* 0x000ea20000100a00 */
[----:B------:R-:W-:Y:S05]  /*168d0*/  WARPSYNC.ALL ;  /* 0x0000000000007948 */ /* 0x000fea0003800000 */
[----:B------:R3:W-:Y:S04]  /*168e0*/  STL [R1+0x60], RZ ;  /* 0x000060ff01007387 */ /* 0x0007e80000100800 */
[----:B------:R-:W4:Y:S01]  /*168f0*/  LD.E.64 R20, desc[UR44][R18.64+0x78] ;  /* 0x0000782c12147980 */ /* 0x000f22000c101b00 */
[----:B------:R-:W-:-:S05]  /*16900*/  IMAD.MOV.U32 R5, RZ, RZ, 0x1 ;  /* 0x00000001ff057424 */ /* 0x000fca00078e00ff */
[----:B------:R3:W-:Y:S04]  /*16910*/  STL [R1+0x60], R5 ;  /* 0x0000600501007387 */ /* 0x0007e80000100800 */
[----:B------:R-:W3:Y:S04]  /*16920*/  LD.E.64 R8, desc[UR44][R18.64+0x78] ;  /* 0x0000782c12087980 */ /* 0x000ee8000c101b00 */
[----:B------:R0:W-:Y:S04]  /*16930*/  STL [R1+0x60], R5 ;  /* 0x0000600501007387 */ /* 0x0001e80000100800 */
[----:B-1---5:R-:W3:Y:S01]  /*16940*/  LD.E.64 R10, desc[UR44][R18.64+0x78] ;  /* 0x0000782c120a7980 */ /* 0x022ee2000c101b00 */
[----:B--2---:R-:W-:Y:S01]  /*16950*/  IMAD R14, R25, 0x300, R14 ;  /* 0x00000300190e7824 */ /* 0x004fe200078e020e */
[----:B------:R-:W-:-:S02]  /*16960*/  R2UR UR7, R15 ;  /* 0x000000000f0772ca */ /* 0x000fc400000e0000 */
[----:B------:R0:W-:Y:S02]  /*16970*/  STL [R1+0x60], R5 ;  /* 0x0000600501007387 */ /* 0x0001e40000100800 */
[----:B------:R-:W-:Y:S02]  /*16980*/  R2UR UR6, R14 ;  /* 0x000000000e0672ca */ /* 0x000fe400000e0000 */
[----:B------:R-:W2:Y:S01]  /*16990*/  LD.E.64 R12, desc[UR44][R18.64+0x78] ;  /* 0x0000782c120c7980 */ /* 0x000ea2000c101b00 */
[----:B------:R-:W-:-:S03]  /*169a0*/  WARPGROUP.ARRIVE ;  /* 0x00000000000079c5 */ /* 0x000fc60000000000 */
[----:B------:R0:W-:Y:S01]  /*169b0*/  STL [R1+0x60], R5 ;  /* 0x0000600501007387 */ /* 0x0001e20000100800 */
[----:B----4-:R-:W-:Y:S02]  /*169c0*/  R2UR UR4, R20 ;  /* 0x00000000140472ca */ /* 0x010fe400000e0000 */
[----:B------:R-:W-:-:S13]  /*169d0*/  R2UR UR5, R21 ;  /* 0x00000000150572ca */ /* 0x000fda00000e0000 */
[----:B------:R-:W-:Y:S01]  /*169e0*/  HGMMA.64x96x16.F32.BF16 R24, gdesc[UR4], RZ, !UPT, gsb0 ;  /* 0x01600000041879f0 */ /* 0x000fe2000c0018ff */
[----:B---3--:R-:W-:Y:S02]  /*169f0*/  VIADD R8, R8, 0x2 ;  /* 0x0000000208087836 */ /* 0x008fe40000000000 */
        /* <DEDUP_REMOVED lines=36> */
[----:B0-----:R-:W-:Y:S05]  /*16c40*/  @!P0 BRA `(.L_x_4010) ;  /* 0x0000000000048947 */ /* 0x001fea0003800000 */
[----:B------:R-:W-:Y:S01]  /*16c50*/  BPT.TRAP 0x1 ;  /* 0x000000040000795c */ /* 0x000fe20000300000 */
.L_x_4010:
[----:B------:R-:W-:Y:S05]  /*16c60*/  BSYNC B0 ;  /* 0x0000000000007941 */ /* 0x000fea0003800000 */
.L_x_4009:
[----:B------:R-:W2:Y:S01]  /*16c70*/  LD.E.64 R8, desc[UR44][R6.64+0x18] ;  /* 0x0000182c06087980 */ /* 0x000ea2000c101b00 */
[----:B-----5:R-:W-:Y:S02]  /*16c80*/  SHF.L.U32 R73, R73, 0x1f, RZ ;  /* 0x0000001f49497819 */ /* 0x020fe400000006ff */
[----:B--2---:R-:W-:-:S05]  /*16c90*/  MOV R9, R8 ;  /* 0x0000000800097202 */ /* 0x004fca0000000f00 */
[----:B------:R-:W-:-:S04]  /*16ca0*/  IMAD R72, R72, 0x8, R9 ;  /* 0x0000000848487824 */ /* 0x000fc800078e0209 */
[----:B------:R0:W1:Y:S01]  /*16cb0*/  SYNCS.PHASECHK.TRANS64.TRYWAIT P0, [R72+URZ], R73 ;  /* 0x00000049480075a7 */ /* 0x000062000800017f */
[----:B------:R-:W2:Y:S04]  /*16cc0*/  LD.E R10, desc[UR44][R6.64] ;  /* 0x0000002c060a7980 */ /* 0x000ea8000c101900 */
[----:B------:R0:W5:Y:S04]  /*16cd0*/  LD.E R8, desc[UR44][R2.64] ;  /* 0x0000002c02087980 */ /* 0x000168000c101900 */
[----:B------:R0:W5:Y:S01]  /*16ce0*/  LD.E R9, desc[UR44][R2.64+0x4] ;  /* 0x0000042c02097980 */ /* 0x000162000c101900 */
[----:B------:R-:W-:Y:S01]  /*16cf0*/  BSSY B0, `(.L_x_4011) ;  /* 0x0000005000007945 */ /* 0x000fe20003800000 */
[----:B--2---:R-:W-:-:S04]  /*16d00*/  LOP3.LUT R10, R10, 0x1, RZ, 0xfc, !PT ;  /* 0x000000010a0a7812 */ /* 0x004fc800078efcff */
[----:B------:R-:W-:-:S13]  /*16d10*/  ISETP.NE.AND P1, PT, R10, 0x3, PT ;  /* 0x000000030a00780c */ /* 0x000fda0003f25270 */
[----:B01----:R-:W-:Y:S05]  /*16d20*/  @!P1 BRA `(.L_x_4012) ;  /* 0x0000000000049947 */ /* 0x003fea0003800000 */
[----:B------:R-:W-:Y:S01]  /*16d30*/  BPT.TRAP 0x1 ;  /* 0x000000040000795c */ /* 0x000fe20000300000 */
.L_x_4012:
[----:B------:R-:W-:Y:S05]  /*16d40*/  BSYNC B0 ;  /* 0x0000000000007941 */ /* 0x000fea0003800000 */
.L_x_4011:
        /* <DEDUP_REMOVED lines=8> */
.L_x_4014:
[----:B------:R-:W-:Y:S05]  /*16dd0*/  BSYNC B0 ;  /* 0x0000000000007941 */ /* 0x000fea0003800000 */
.L_x_4013:
[----:B------:R-:W2:Y:S04]  /*16de0*/  LD.E R21, desc[UR44][R2.64] ;  /* 0x0000002c02157980 */ /* 0x000ea8000c101900 */
[----:B------:R-:W2:Y:S04]  /*16df0*/  LDL.64 R6, [R1+0xf8] ;  /* 0x0000f80001067983 */ /* 0x000ea80000100a00 */
[----:B------:R-:W3:Y:S04]  /*16e00*/  LDL R20, [R1+0x70] ;  /* 0x0000700001147983 */ /* 0x000ee80000100800 */
[----:B0----5:R-:W4:Y:S04]  /*16e10*/  LDL.64 R8, [R1+0xf0] ;  /* 0x0000f00001087983 */ /* 0x021f280000100a00 */
        /* <DEDUP_REMOVED lines=171> */
[----:B------:R-:W0:Y:S01]  /*178d0*/  S2R R72, SR_TID.X ;  /* 0x0000000000487919 */ /* 0x000e220000002100 */
[----:B------:R1:W-:Y:S04]  /*178e0*/  STL [R1+0x70], R5 ;  /* 0x0000700501007387 */ /* 0x0003e80000100800 */
[----:B------:R1:W-:Y:S01]  /*178f0*/  STL [R1+0x70], R5 ;  /* 0x0000700501007387 */ /* 0x0003e20000100800 */
[----:B------:R-:W-:-:S02]  /*17900*/  WARPGROUP.DEPBAR.LE gsb0, 0x0 ;  /* 0x00008000000079c5 */ /* 0x000fc40000010000 */
[----:B------:R-:W-:-:S06]  /*17910*/  WARPGROUP.ARRIVE ;  /* 0x00000000000079c5 */ /* 0x000fcc0000000000 */
[----:B------:R-:W-:Y:S01]  /*17920*/  HGMMA.64x96x16.F32.BF16 R24, gdesc[UR4], R24, gsb0 ;  /* 0x01600000041879f0 */ /* 0x000fe20008001818 */
[----:B------:R1:W-:Y:S01]  /*17930*/  STL [R1+0x70], R5 ;  /* 0x0000700501007387 */ /* 0x0003e20000100800 */
[----:B0-----:R-:W-:-:S03]  /*17940*/  SHF.R.U32.HI R103, RZ, 0x7, R72 ;  /* 0x00000007ff677819 */ /* 0x001fc60000011648 */
[----:B------:R1:W-:Y:S04]  /*17950*/  STL [R1+0x70], R5 ;  /* 0x0000700501007387 */ /* 0x0003e80000100800 */
        /* <DEDUP_REMOVED lines=22> */
.L_x_4017:
[----:B------:R-:W-:Y:S05]  /*17ac0*/  BSYNC B0 ;  /* 0x0000000000007941 */ /* 0x000fea0003800000 */
.L_x_4016:
[----:B------:R-:W2:Y:S04]  /*17ad0*/  LD.E.64 R6, desc[UR44][R16.64+0x20] ;  /* 0x0000202c10067980 */ /* 0x000ea8000c101b00 */
[----:B------:R-:W3:Y:S01]  /*17ae0*/  LD.E R9, desc[UR44][R16.64+0xc] ;  /* 0x00000c2c10097980 */ /* 0x000ee2000c101900 */
[----:B--2---:R-:W-:-:S05]  /*17af0*/  MOV R7, R6 ;  /* 0x0000000600077202 */ /* 0x004fca0000000f00 */
[----:B-----5:R-:W-:-:S05]  /*17b00*/  IMAD R8, R8, 0x8, R7 ;  /* 0x0000000808087824 */ /* 0x020fca00078e0207 */
[----:B---3--:R-:W-:-:S04]  /*17b10*/  PRMT R8, R9, 0x654, R8 ;  /* 0x0000065409087816 */ /* 0x008fc80000000008 */
[----:B------:R0:W-:Y:S01]  /*17b20*/  SYNCS.ARRIVE.TRANS64.RED.A1T0 RZ, [R8+URZ], RZ ;  /* 0x000000ff08ff79a7 */ /* 0x0001e2000810043f */
[----:B------:R-:W2:Y:S04]  /*17b30*/  LDL R16, [R1+0x230] ;  /* 0x0002300001107983 */ /* 0x000ea80000100800 */
[----:B0-----:R-:W3:Y:S02]  /*17b40*/  LDL.64 R8, [R1+0x210] ;  /* 0x0002100001087983 */ /* 0x001ee40000100a00 */
[----:B---3--:R-:W-:-:S04]  /*17b50*/  FMNMX.FTZ R6, R24, R8, !PT ;  /* 0x0000000818067209 */ /* 0x008fc80007810000 */
        /* <DEDUP_REMOVED lines=50> */
[----:B0-----:R-:W-:-:S03]  /*17e80*/  FMNMX.FTZ R10, R11, R12, !PT ;  /* 0x0000000c0b0a7209 */ /* 0x001fc60007810000 */
[----:B------:R0:W-:Y:S04]  /*17e90*/  STL.64 [R1+0x210], R6 ;  /* 0x0002100601007387 */ /* 0x0001e80000100a00 */
[----:B------:R-:W-:Y:S04]  /*17ea0*/  STL [R1+0x210], R10 ;  /* 0x0002100a01007387 */ /* 0x000fe80000100800 */
[----:B------:R-:W3:Y:S04]  /*17eb0*/  LDL R21, [R1+0x210] ;  /* 0x0002100001157983 */ /* 0x000ee80000100800 */
[----:B------:R-:W4:Y:S04]  /*17ec0*/  LDL R13, [R1+0x214] ;  /* 0x00021400010d7983 */ /* 0x000f280000100800 */
[----:B0-----:R-:W2:Y:S01]  /*17ed0*/  LDL.64 R6, [R1+0x220] ;  /* 0x0002200001067983 */ /* 0x001ea20000100a00 */
[----:B---3--:R-:W-:-:S03]  /*17ee0*/  FADD.FTZ R11, R8, -R21 ;  /* 0x80000015080b7221 */ /* 0x008fc60000010000 */
[----:B----4-:R-:W0:Y:S01]  /*17ef0*/  SHFL.BFLY PT, R8, R13, 0x2, 0x1f ;  /* 0x0c401f000d087f89 */ /* 0x010e2200000e0000 */
[----:B--2---:R-:W-:-:S04]  /*17f00*/  FMUL.FTZ R11, R11, R16 ;  /* 0x000000100b0b7220 */ /* 0x004fc80000410000 */
[----:B------:R1:W-:Y:S01]  /*17f10*/  MUFU.EX2 R17, R11 ;  /* 0x0000000b00117308 */ /* 0x0003e20000000800 */
[----:B0-----:R-:W-:-:S05]  /*17f20*/  FMNMX.FTZ R8, R8, R13, !PT ;  /* 0x0000000d08087209 */ /* 0x001fca0007810000 */
[----:B-1----:R-:W0:Y:S01]  /*17f30*/  SHFL.BFLY PT, R11, R8, 0x1, 0x1f ;  /* 0x0c201f00080b7f89 */ /* 0x002e2200000e0000 */
[----:B------:R-:W-:-:S04]  /*17f40*/  FMUL.FTZ R21, R16, R21 ;  /* 0x0000001510157220 */ /* 0x000fc80000410000 */
[-CC-:B------:R-:W-:Y:S01]  /*17f50*/  FFMA.FTZ R160, R24, R16.reuse, -R21.reuse ;  /* 0x0000001018a07223 */ /* 0x180fe20000010815 */
[-CC-:B------:R-:W-:Y:S01]  /*17f60*/  FFMA.FTZ R168, R32, R16.reuse, -R21.reuse ;  /* 0x0000001020a87223 */ /* 0x180fe20000010815 */
[----:B------:R-:W-:Y:S01]  /*17f70*/  FFMA.FTZ R32, R33, R16, -R21 ;  /* 0x0000001021207223 */ /* 0x000fe20000010815 */
[----:B0-----:R-:W-:-:S05]  /*17f80*/  FMNMX.FTZ R20, R8, R11, !PT ;  /* 0x0000000b08147209 */ /* 0x001fca0007810000 */
[----:B------:R-:W-:-:S04]  /*17f90*/  FADD.FTZ R9, R9, -R20 ;  /* 0x8000001409097221 */ /* 0x000fc80000010000 */
[----:B------:R-:W-:Y:S01]  /*17fa0*/  FMUL.FTZ R8, R16, R9 ;  /* 0x0000000910087220 */ /* 0x000fe20000410000 */
[-C--:B------:R-:W-:Y:S01]  /*17fb0*/  FMUL.FTZ R9, R20, R16.reuse ;  /* 0x0000001014097220 */ /* 0x080fe20000410000 */
[----:B------:R-:W-:-:S03]  /*17fc0*/  FFMA.FTZ R33, R37, R16, -R21 ;  /* 0x0000001025217223 */ /* 0x000fc60000010815 */
[-CC-:B------:R-:W-:Y:S01]  /*17fd0*/  FFMA.FTZ R161, R26, R16.reuse, -R9.reuse ;  /* 0x000000101aa17223 */ /* 0x180fe20000010809 */
[-C--:B------:R-:W-:Y:S01]  /*17fe0*/  FFMA.FTZ R37, R27, R16.reuse, -R9 ;  /* 0x000000101b257223 */ /* 0x080fe20000010809 */
[-C--:B------:R-:W-:Y:S01]  /*17ff0*/  FFMA.FTZ R24, R25, R16.reuse, -R21 ;  /* 0x0000001019187223 */ /* 0x080fe20000010815 */
[----:B------:R-:W-:Y:S01]  /*18000*/  MUFU.EX2 R8, R8 ;  /* 0x0000000800087308 */ /* 0x000fe20000000800 */
[-C--:B------:R-:W-:Y:S01]  /*18010*/  FFMA.FTZ R163, R30, R16.reuse, -R9 ;  /* 0x000000101ea37223 */ /* 0x080fe20000010809 */
[-CC-:B------:R-:W-:Y:S01]  /*18020*/  FFMA.FTZ R162, R28, R16.reuse, -R21.reuse ;  /* 0x000000101ca27223 */ /* 0x180fe20000010815 */
[----:B------:R-:W-:-:S05]  /*18030*/  FFMA.FTZ R176, R40, R16, -R21 ;  /* 0x0000001028b07223 */ /* 0x000fca0000010815 */
[----:B------:R-:W0:Y:S01]  /*18040*/  MUFU.EX2 R161, R161 ;  /* 0x000000a100a17308 */ /* 0x000e220000000800 */
[-C--:B------:R-:W-:Y:S01]  /*18050*/  FFMA.FTZ R40, R31, R16.reuse, -R9 ;  /* 0x000000101f287223 */ /* 0x080fe20000010809 */
[----:B------:R-:W-:-:S06]  /*18060*/  FFMA.FTZ R72, R29, R16, -R21 ;  /* 0x000000101d487223 */ /* 0x000fcc0000010815 */
[----:B------:R-:W1:Y:S01]  /*18070*/  MUFU.EX2 R160, R160 ;  /* 0x000000a000a07308 */ /* 0x000e620000000800 */
[----:B------:R-:W-:-:S07]  /*18080*/  FFMA.FTZ R169, R34, R16, -R9 ;  /* 0x0000001022a97223 */ /* 0x000fce0000010809 */
[----:B------:R-:W2:Y:S08]  /*18090*/  MUFU.EX2 R37, R37 ;  /* 0x0000002500257308 */ /* 0x000eb00000000800 */
[----:B------:R-:W3:Y:S01]  /*180a0*/  MUFU.EX2 R24, R24 ;  /* 0x0000001800187308 */ /* 0x000ee20000000800 */
[----:B------:R-:W-:-:S07]  /*180b0*/  FFMA.FTZ R31, R35, R16, -R9 ;  /* 0x00000010231f7223 */ /* 0x000fce0000010809 */
[----:B------:R-:W4:Y:S08]  /*180c0*/  MUFU.EX2 R163, R163 ;  /* 0x000000a300a37308 */ /* 0x000f300000000800 */
[----:B------:R-:W4:Y:S01]  /*180d0*/  MUFU.EX2 R162, R162 ;  /* 0x000000a200a27308 */ /* 0x000f220000000800 */
[----:B0-----:R-:W-:Y:S01]  /*180e0*/  FFMA.FTZ R26, R7, R8, R161 ;  /* 0x00000008071a7223 */ /* 0x001fe200000100a1 */
[----:B------:R-:W-:-:S06]  /*180f0*/  FFMA.FTZ R171, R38, R16, -R9 ;  /* 0x0000001026ab7223 */ /* 0x000fcc0000010809 */
[----:B------:R-:W0:Y:S01]  /*18100*/  MUFU.EX2 R40, R40 ;  /* 0x0000002800287308 */ /* 0x000e220000000800 */
[----:B-1----:R-:W-:Y:S01]  /*18110*/  FFMA.FTZ R7, R17, R6, R160 ;  /* 0x0000000611077223 */ /* 0x002fe200000100a0 */
[----:B------:R-:W-:-:S06]  /*18120*/  FFMA.FTZ R170, R36, R16, -R21 ;  /* 0x0000001024aa7223 */ /* 0x000fcc0000010815 */
[----:B------:R-:W1:Y:S01]  /*18130*/  MUFU.EX2 R72, R72 ;  /* 0x0000004800487308 */ /* 0x000e620000000800 */
[----:B--2---:R-:W-:Y:S01]  /*18140*/  FADD.FTZ R26, R37, R26 ;  /* 0x0000001a251a7221 */ /* 0x004fe20000010000 */
[----:B------:R-:W-:-:S06]  /*18150*/  FFMA.FTZ R34, R39, R16, -R9 ;  /* 0x0000001027227223 */ /* 0x000fcc0000010809 */
[----:B------:R-:W2:Y:S01]  /*18160*/  MUFU.EX2 R169, R169 ;  /* 0x000000a900a97308 */ /* 0x000ea20000000800 */
[----:B---3--:R-:W-:-:S07]  /*18170*/  FADD.FTZ R7, R24, R7 ;  /* 0x0000000718077221 */ /* 0x008fce0000010000 */
[----:B------:R-:W3:Y:S01]  /*18180*/  MUFU.EX2 R168, R168 ;  /* 0x000000a800a87308 */ /* 0x000ee20000000800 */
[-CC-:B------:R-:W-:Y:S01]  /*18190*/  FFMA.FTZ R36, R41, R16.reuse, -R21.reuse ;  /* 0x0000001029247223 */ /* 0x180fe20000010815 */
[-CC-:B------:R-:W-:Y:S01]  /*181a0*/  FFMA.FTZ R178, R44, R16.reuse, -R21.reuse ;  /* 0x000000102cb27223 */ /* 0x180fe20000010815 */
[-CC-:B------:R-:W-:Y:S01]  /*181b0*/  FFMA.FTZ R25, R45, R16.reuse, -R21.reuse ;  /* 0x000000102d197223 */ /* 0x180fe20000010815 */
[----:B------:R-:W-:-:S04]  /*181c0*/  FFMA.FTZ R14, R48, R16, -R21 ;  /* 0x00000010300e7223 */ /* 0x000fc80000010815 */
[----:B------:R-:W3:Y:S01]  /*181d0*/  MUFU.EX2 R31, R31 ;  /* 0x0000001f001f7308 */ /* 0x000ee20000000800 */
[-CC-:B------:R-:W-:Y:S01]  /*181e0*/  FFMA.FTZ R180, R49, R16.reuse, -R21.reuse ;  /* 0x0000001031b47223 */ /* 0x180fe20000010815 */
[-CC-:B------:R-:W-:Y:S01]  /*181f0*/  FFMA.FTZ R15, R52, R16.reuse, -R21.reuse ;  /* 0x00000010340f7223 */ /* 0x180fe20000010815 */
[-CC-:B------:R-:W-:Y:S01]  /*18200*/  FFMA.FTZ R181, R53, R16.reuse, -R21.reuse ;  /* 0x0000001035b57223 */ /* 0x180fe20000010815 */
[-CC-:B------:R-:W-:Y:S01]  /*18210*/  FFMA.FTZ R12, R56, R16.reuse, -R21.reuse ;  /* 0x00000010380c7223 */ /* 0x180fe20000010815 */
[----:B------:R-:W-:-:S03]  /*18220*/  FFMA.FTZ R182, R57, R16, -R21 ;  /* 0x0000001039b67223 */ /* 0x000fc60000010815 */
[----:B------:R-:W3:Y:S01]  /*18230*/  MUFU.EX2 R32, R32 ;  /* 0x0000002000207308 */ /* 0x000ee20000000800 */
[-CC-:B------:R-:W-:Y:S01]  /*18240*/  FFMA.FTZ R13, R60, R16.reuse, -R21.reuse ;  /* 0x000000103c0d7223 */ /* 0x180fe20000010815 */
[-CC-:B------:R-:W-:Y:S01]  /*18250*/  FFMA.FTZ R183, R61, R16.reuse, -R21.reuse ;  /* 0x000000103db77223 */ /* 0x180fe20000010815 */
[-CC-:B------:R-:W-:Y:S01]  /*18260*/  FFMA.FTZ R10, R64, R16.reuse, -R21.reuse ;  /* 0x00000010400a7223 */ /* 0x180fe20000010815 */
[-CC-:B------:R-:W-:Y:S01]  /*18270*/  FFMA.FTZ R184, R65, R16.reuse, -R21.reuse ;  /* 0x0000001041b87223 */ /* 0x180fe20000010815 */
[-CC-:B------:R-:W-:Y:S01]  /*18280*/  FFMA.FTZ R68, R68, R16.reuse, -R21.reuse ;  /* 0x0000001044447223 */ /* 0x180fe20000010815 */
[-C--:B------:R-:W-:Y:S01]  /*18290*/  FFMA.FTZ R185, R69, R16.reuse, -R21 ;  /* 0x0000001045b97223 */ /* 0x080fe20000010815 */
[----:B----4-:R-:W-:Y:S01]  /*182a0*/  FADD.FTZ R21, R163, R26 ;  /* 0x0000001aa3157221 */ /* 0x010fe20000010000 */
[----:B------:R-:W4:Y:S01]  /*182b0*/  MUFU.EX2 R171, R171 ;  /* 0x000000ab00ab7308 */ /* 0x000f220000000800 */
[----:B------:R-:W-:Y:S01]  /*182c0*/  FFMA.FTZ R177, R42, R16, -R9 ;  /* 0x000000102ab17223 */ /* 0x000fe20000010809 */
[----:B------:R-:W-:Y:S01]  /*182d0*/  FADD.FTZ R7, R162, R7 ;  /* 0x00000007a2077221 */ /* 0x000fe20000010000 */
[----:B0-----:R-:W-:-:S05]  /*182e0*/  FADD.FTZ R6, R40, R21 ;  /* 0x0000001528067221 */ /* 0x001fca0000010000 */
[----:B------:R-:W0:Y:S01]  /*182f0*/  MUFU.EX2 R170, R170 ;  /* 0x000000aa00aa7308 */ /* 0x000e220000000800 */
[----:B------:R-:W-:Y:S01]  /*18300*/  FFMA.FTZ R30, R43, R16, -R9 ;  /* 0x000000102b1e7223 */ /* 0x000fe20000010809 */
[----:B-1----:R-:W-:Y:S01]  /*18310*/  FADD.FTZ R7, R72, R7 ;  /* 0x0000000748077221 */ /* 0x002fe20000010000 */
[----:B--2---:R-:W-:-:S05]  /*18320*/  FADD.FTZ R6, R169, R6 ;  /* 0x00000006a9067221 */ /* 0x004fca0000010000 */
[----:B------:R-:W1:Y:S01]  /*18330*/  MUFU.EX2 R34, R34 ;  /* 0x0000002200227308 */ /* 0x000e620000000800 */
[----:B------:R-:W-:Y:S01]  /*18340*/  FFMA.FTZ R179, R46, R16, -R9 ;  /* 0x000000102eb37223 */ /* 0x000fe20000010809 */
[----:B---3--:R-:W-:-:S06]  /*18350*/  FADD.FTZ R7, R168, R7 ;  /* 0x00000007a8077221 */ /* 0x008fcc0000010000 */
[----:B------:R-:W2:Y:S01]  /*18360*/  MUFU.EX2 R33, R33 ;  /* 0x0000002100217308 */ /* 0x000ea20000000800 */
[----:B------:R-:W-:Y:S01]  /*18370*/  FADD.FTZ R6, R31, R6 ;  /* 0x000000061f067221 */ /* 0x000fe20000010000 */
[----:B------:R-:W-:-:S06]  /*18380*/  FFMA.FTZ R215, R47, R16, -R9 ;  /* 0x000000102fd77223 */ /* 0x000fcc0000010809 */
[----:B------:R-:W3:Y:S01]  /*18390*/  MUFU.EX2 R177, R177 ;  /* 0x000000b100b17308 */ /* 0x000ee20000000800 */
[----:B------:R-:W-:-:S07]  /*183a0*/  FADD.FTZ R7, R32, R7 ;  /* 0x0000000720077221 */ /* 0x000fce0000010000 */
[----:B------:R-:W3:Y:S01]  /*183b0*/  MUFU.EX2 R176, R176 ;  /* 0x000000b000b07308 */ /* 0x000ee20000000800 */
[----:B----4-:R-:W-:Y:S01]  /*183c0*/  FADD.FTZ R21, R171, R6 ;  /* 0x00000006ab157221 */ /* 0x010fe20000010000 */
[----:B------:R-:W-:-:S06]  /*183d0*/  FFMA.FTZ R212, R50, R16, -R9 ;  /* 0x0000001032d47223 */ /* 0x000fcc0000010809 */
[----:B------:R-:W4:Y:S01]  /*183e0*/  MUFU.EX2 R30, R30 ;  /* 0x0000001e001e7308 */ /* 0x000f220000000800 */
[----:B0-----:R-:W-:-:S07]  /*183f0*/  FADD.FTZ R6, R170, R7 ;  /* 0x00000007aa067221 */ /* 0x001fce0000010000 */
[----:B------:R-:W0:Y:S01]  /*18400*/  MUFU.EX2 R36, R36 ;  /* 0x0000002400247308 */ /* 0x000e220000000800 */
[----:B-1----:R-:W-:Y:S01]  /*18410*/  FADD.FTZ R26, R34, R21 ;  /* 0x00000015221a7221 */ /* 0x002fe20000010000 */
[----:B------:R-:W-:-:S06]  /*18420*/  FFMA.FTZ R213, R51, R16, -R9 ;  /* 0x0000001033d57223 */ /* 0x000fcc0000010809 */
[----:B------:R-:W1:Y:S01]  /*18430*/  MUFU.EX2 R179, R179 ;  /* 0x000000b300b37308 */ /* 0x000e620000000800 */
[----:B--2---:R-:W-:-:S07]  /*18440*/  FADD.FTZ R7, R33, R6 ;  /* 0x0000000621077221 */ /* 0x004fce0000010000 */
[----:B------:R-:W2:Y:S01]  /*18450*/  MUFU.EX2 R178, R178 ;  /* 0x000000b200b27308 */ /* 0x000ea20000000800 */
[----:B---3--:R-:W-:Y:S01]  /*18460*/  FADD.FTZ R21, R177, R26 ;  /* 0x0000001ab1157221 */ /* 0x008fe20000010000 */
        /* <DEDUP_REMOVED lines=30> */
[----:B------:R-:W-:-:S06]  /*18650*/  FADD.FTZ R6, R15, R6 ;  /* 0x000000060f067221 */ /* 0x000fcc0000010000 */
[----:B------:R-:W3:Y:S01]  /*18660*/  MUFU.EX2 R209, R209 ;  /* 0x000000d100d17308 */ /* 0x000ee20000000800 */
[----:B------:R-:W-:-:S07]  /*18670*/  FFMA.FTZ R186, R66, R16, -R9 ;  /* 0x0000001042ba7223 */ /* 0x000fce0000010809 */
        /* <DEDUP_REMOVED lines=13> */
[----:B------:R-:W-:Y:S01]  /*18750*/  MUFU.EX2 R10, R10 ;  /* 0x0000000a000a7308 */ /* 0x000fe20000000800 */
[----:B------:R-:W-:-:S07]  /*18760*/  FFMA.FTZ R189, R71, R16, -R9 ;  /* 0x0000001047bd7223 */ /* 0x000fce0000010809 */
[----:B------:R-:W3:Y:S01]  /*18770*/  MUFU.EX2 R186, R186 ;  /* 0x000000ba00ba7308 */ /* 0x000ee20000000800 */
[----:B0-----:R-:W-:Y:S01]  /*18780*/  FADD.FTZ R7, R191, R26 ;  /* 0x0000001abf077221 */ /* 0x001fe20000010000 */
[----:B----4-:R-:W-:-:S06]  /*18790*/  FADD.FTZ R6, R13, R6 ;  /* 0x000000060d067221 */ /* 0x010fcc0000010000 */
[----:B------:R-:W-:Y:S08]  /*187a0*/  MUFU.EX2 R184, R184 ;  /* 0x000000b800b87308 */ /* 0x000ff00000000800 */
[----:B------:R-:W0:Y:S01]  /*187b0*/  MUFU.EX2 R188, R188 ;  /* 0x000000bc00bc7308 */ /* 0x000e220000000800 */
[----:B-1----:R-:W-:Y:S01]  /*187c0*/  FADD.FTZ R9, R210, R7 ;  /* 0x00000007d2097221 */ /* 0x002fe20000010000 */
[----:B--2---:R-:W-:-:S06]  /*187d0*/  FADD.FTZ R7, R183, R6 ;  /* 0x00000006b7077221 */ /* 0x004fcc0000010000 */
[----:B------:R-:W-:Y:S08]  /*187e0*/  MUFU.EX2 R11, R68 ;  /* 0x00000044000b7308 */ /* 0x000ff00000000800 */
[----:B------:R-:W1:Y:S01]  /*187f0*/  MUFU.EX2 R187, R187 ;  /* 0x000000bb00bb7308 */ /* 0x000e620000000800 */
[----:B---3--:R-:W-:Y:S01]  /*18800*/  FADD.FTZ R9, R186, R9 ;  /* 0x00000009ba097221 */ /* 0x008fe20000010000 */
[----:B------:R-:W-:-:S06]  /*18810*/  FADD.FTZ R7, R10, R7 ;  /* 0x000000070a077221 */ /* 0x000fcc0000010000 */
[----:B------:R-:W2:Y:S08]  /*18820*/  MUFU.EX2 R185, R185 ;  /* 0x000000b900b97308 */ /* 0x000eb00000000800 */
[----:B------:R-:W3:Y:S01]  /*18830*/  MUFU.EX2 R189, R189 ;  /* 0x000000bd00bd7308 */ /* 0x000ee20000000800 */
[----:B0-----:R-:W-:Y:S01]  /*18840*/  FADD.FTZ R16, R188, R9 ;  /* 0x00000009bc107221 */ /* 0x001fe20000010000 */
[----:B------:R-:W-:-:S03]  /*18850*/  FADD.FTZ R6, R184, R7 ;  /* 0x00000007b8067221 */ /* 0x000fc60000010000 */
[----:B-1----:R-:W-:Y:S01]  /*18860*/  FADD.FTZ R16, R187, R16 ;  /* 0x00000010bb107221 */ /* 0x002fe20000010000 */
[----:B------:R-:W-:-:S04]  /*18870*/  FADD.FTZ R6, R11, R6 ;  /* 0x000000060b067221 */ /* 0x000fc80000010000 */
[----:B--2---:R-:W-:Y:S01]  /*18880*/  FADD.FTZ R6, R185, R6 ;  /* 0x00000006b9067221 */ /* 0x004fe20000010000 */
[----:B------:R-:W-:Y:S01]  /*18890*/  STL [R1+0x214], R20 ;  /* 0x0002141401007387 */ /* 0x000fe20000100800 */
[----:B---3--:R-:W-:-:S05]  /*188a0*/  FADD.FTZ R7, R189, R16 ;  /* 0x00000010bd077221 */ /* 0x008fca0000010000 */
        /* <DEDUP_REMOVED lines=8> */
[----:B------:R0:W-:Y:S04]  /*18930*/  ST.E desc[UR44][R18.64+0x240], R9 ;  /* 0x0002400912007985 */ /* 0x0001e8000c10192c */
[----:B------:R-:W2:Y:S02]  /*18940*/  LD.E R16, desc[UR44][R6.64] ;  /* 0x0000002c06107980 */ /* 0x000ea4000c101900 */
[----:B--2---:R-:W-:-:S05]  /*18950*/  FMUL.FTZ R21, R17, R16 ;  /* 0x0000001011157220 */ /* 0x004fca0000410000 */
[----:B------:R1:W-:Y:S04]  /*18960*/  ST.E desc[UR44][R6.64], R21 ;  /* 0x0000001506007985 */ /* 0x0003e8000c10192c */
[----:B------:R-:W0:Y:S04]  /*18970*/  LD.E R35, desc[UR44][R18.64+0x434] ;  /* 0x0004342c12237980 */ /* 0x000e28000c101900 */
[----:B------:R-:W2:Y:S04]  /*18980*/  LD.E R27, desc[UR44][R18.64+0x254] ;  /* 0x0002542c121b7980 */ /* 0x000ea8000c101900 */
[----:B------:R-:W3:Y:S04]  /*18990*/  LD.E R29, desc[UR44][R18.64+0x250] ;  /* 0x0002502c121d7980 */ /* 0x000ee8000c101900 */
[----:B------:R-:W1:Y:S04]  /*189a0*/  LD.E R150, desc[UR44][R18.64+0x260] ;  /* 0x0002602c12967980 */ /* 0x000e68000c101900 */
        /* <DEDUP_REMOVED lines=62> */
[----:B---3--:R-:W-:-:S03]  /*18d90*/  FMUL.FTZ R29, R17, R29 ;  /* 0x0000001d111d7220 */ /* 0x008fc60000410000 */
[----:B------:R2:W-:Y:S01]  /*18da0*/  ST.E desc[UR44][R18.64+0x254], R27 ;  /* 0x0002541b12007985 */ /* 0x0005e2000c10192c */
[C---:B-1----:R-:W-:Y:S01]  /*18db0*/  FMUL.FTZ R21, R17.reuse, R150 ;  /* 0x0000009611157220 */ /* 0x042fe20000410000 */
[C---:B----4-:R-:W-:Y:S01]  /*18dc0*/  FMUL.FTZ R35, R17.reuse, R148 ;  /* 0x0000009411237220 */ /* 0x050fe20000410000 */
[C---:B------:R-:W-:Y:S01]  /*18dd0*/  FMUL.FTZ R39, R17.reuse, R134 ;  /* 0x0000008611277220 */ /* 0x040fe20000410000 */
[C---:B0-----:R-:W-:Y:S01]  /*18de0*/  FMUL.FTZ R9, R17.reuse, R142 ;  /* 0x0000008e11097220 */ /* 0x041fe20000410000 */
[C---:B--2---:R-:W-:Y:S01]  /*18df0*/  FMUL.FTZ R27, R17.reuse, R140 ;  /* 0x0000008c111b7220 */ /* 0x044fe20000410000 */
        /* <DEDUP_REMOVED lines=25> */
[----:B---3--:R-:W-:-:S03]  /*18f90*/  FMUL.FTZ R45, R17, R116 ;  /* 0x00000074112d7220 */ /* 0x008fc60000410000 */
[----:B------:R3:W-:Y:S01]  /*18fa0*/  ST.E desc[UR44][R18.64+0x2d0], R9 ;  /* 0x0002d00912007985 */ /* 0x0007e2000c10192c */
[----:B0-----:R-:W-:-:S03]  /*18fb0*/  FMUL.FTZ R21, R17, R120 ;  /* 0x0000007811157220 */ /* 0x001fc60000410000 */
[----:B------:R0:W-:Y:S01]  /*18fc0*/  ST.E desc[UR44][R18.64+0x2d4], R27 ;  /* 0x0002d41b12007985 */ /* 0x0001e2000c10192c */
[C---:B-1----:R-:W-:Y:S01]  /*18fd0*/  FMUL.FTZ R35, R17.reuse, R118 ;  /* 0x0000007611237220 */ /* 0x042fe20000410000 */
[C---:B--2---:R-:W-:Y:S01]  /*18fe0*/  FMUL.FTZ R39, R17.reuse, R112 ;  /* 0x0000007011277220 */ /* 0x044fe20000410000 */
[C---:B---3--:R-:W-:Y:S01]  /*18ff0*/  FMUL.FTZ R9, R17.reuse, R110 ;  /* 0x0000006e11097220 */ /* 0x048fe20000410000 */
[C---:B0-----:R-:W-:Y:S01]  /*19000*/  FMUL.FTZ R27, R17.reuse, R108 ;  /* 0x0000006c111b7220 */ /* 0x041fe20000410000 */
        /* <DEDUP_REMOVED lines=71> */
[----:B0-----:R-:W-:Y:S01]  /*19480*/  FMUL.FTZ R27, R17, R16 ;  /* 0x00000010111b7220 */ /* 0x001fe20000410000 */
[----:B------:R-:W-:Y:S02]  /*19490*/  IMAD.U32 R16, RZ, RZ, UR6 ;  /* 0x00000006ff107e24 */ /* 0x000fe4000f8e00ff */
[----:B------:R-:W-:Y:S01]  /*194a0*/  IMAD.U32 R17, RZ, RZ, UR5 ;  /* 0x00000005ff117e24 */ /* 0x000fe2000f8e00ff */
[----:B------:R-:W-:Y:S04]  /*194b0*/  ST.E desc[UR44][R18.64+0x3f0], R21 ;  /* 0x0003f01512007985 */ /* 0x000fe8000c10192c */
[----:B------:R0:W-:Y:S04]  /*194c0*/  ST.E desc[UR44][R18.64+0x3f4], R29 ;  /* 0x0003f41d12007985 */ /* 0x0001e8000c10192c */
[----:B------:R-:W-:Y:S04]  /*194d0*/  ST.E desc[UR44][R18.64+0x400], R41 ;  /* 0x0004002912007985 */ /* 0x000fe8000c10192c */
[----:B------:R-:W-:Y:S04]  /*194e0*/  ST.E desc[UR44][R18.64+0x404], R43 ;  /* 0x0004042b12007985 */ /* 0x000fe8000c10192c */
[----:B------:R1:W-:Y:S04]  /*194f0*/  ST.E desc[UR44][R18.64+0x410], R35 ;  /* 0x0004102312007985 */ /* 0x0003e8000c10192c */
[----:B------:R-:W-:Y:S04]  /*19500*/  ST.E desc[UR44][R18.64+0x414], R9 ;  /* 0x0004140912007985 */ /* 0x000fe8000c10192c */
[----:B------:R-:W-:Y:S04]  /*19510*/  ST.E desc[UR44][R18.64+0x420], R27 ;  /* 0x0004201b12007985 */ /* 0x000fe8000c10192c */
[----:B------:R-:W-:Y:S04]  /*19520*/  ST.E desc[UR44][R18.64+0x424], R39 ;  /* 0x0004242712007985 */ /* 0x000fe8000c10192c */
[----:B------:R2:W-:Y:S04]  /*19530*/  ST.E desc[UR44][R18.64+0x430], R45 ;  /* 0x0004302d12007985 */ /* 0x0005e8000c10192c */
[----:B0-----:R-:W3:Y:S01]  /*19540*/  LD.E R29, desc[UR44][R16.64] ;  /* 0x0000002c101d7980 */ /* 0x001ee2000c101900 */
[----:B------:R-:W-:Y:S01]  /*19550*/  ULOP3.LUT UR4, UR4, 0xc, URZ, 0xfc, !UPT ;  /* 0x0000000c04047892 */ /* 0x000fe2000f8efc3f */
[----:B------:R-:W-:-:S05]  /*19560*/  IMAD.U32 R21, RZ, RZ, UR5 ;  /* 0x00000005ff157e24 */ /* 0x000fca000f8e00ff */
[----:B------:R-:W-:Y:S02]  /*19570*/  IMAD.U32 R20, RZ, RZ, UR4 ;  /* 0x00000004ff147e24 */ /* 0x000fe4000f8e00ff */
[----:B---3--:R-:W-:-:S05]  /*19580*/  FMUL.FTZ R29, R8, R29 ;  /* 0x0000001d081d7220 */ /* 0x008fca0000410000 */
[----:B------:R0:W-:Y:S04]  /*19590*/  ST.E desc[UR44][R16.64], R29 ;  /* 0x0000001d10007985 */ /* 0x0001e8000c10192c */
[----:B-1----:R-:W3:Y:S02]  /*195a0*/  LD.E R35, desc[UR44][R20.64] ;  /* 0x0000002c14237980 */ /* 0x002ee4000c101900 */
[----:B---3--:R-:W-:-:S05]  /*195b0*/  FMUL.FTZ R35, R8, R35 ;  /* 0x0000002308237220 */ /* 0x008fca0000410000 */
[----:B------:R1:W-:Y:S04]  /*195c0*/  ST.E desc[UR44][R20.64], R35 ;  /* 0x0000002314007985 */ /* 0x0003e8000c10192c */
        /* <DEDUP_REMOVED lines=57> */
[----:B-1----:R-:W2:Y:S04]  /*19960*/  LD.E R35, desc[UR44][R18.64+0x418] ;  /* 0x0004182c12237980 */ /* 0x002ea8000c101900 */
[----:B------:R-:W2:Y:S04]  /*19970*/  LD.E R28, desc[UR44][R18.64+0x41c] ;  /* 0x00041c2c121c7980 */ /* 0x000ea8000c101900 */
[----:B------:R-:W2:Y:S04]  /*19980*/  LD.E R9, desc[UR44][R18.64+0x428] ;  /* 0x0004282c12097980 */ /* 0x000ea8000c101900 */
[----:B------:R-:W2:Y:S04]  /*19990*/  LD.E R26, desc[UR44][R18.64+0x42c] ;  /* 0x00042c2c121a7980 */ /* 0x000ea8000c101900 */
[----:B------:R-:W2:Y:S01]  /*199a0*/  LD.E R27, desc[UR44][R18.64+0x438] ;  /* 0x0004382c121b7980 */ /* 0x000ea2000c101900 */
[C---:B---3--:R-:W-:Y:S01]  /*199b0*/  FMUL.FTZ R93, R8.reuse, R93 ;  /* 0x0000005d085d7220 */ /* 0x048fe20000410000 */
[C---:B----4-:R-:W-:Y:S01]  /*199c0*/  FMUL.FTZ R95, R8.reuse, R95 ;  /* 0x0000005f085f7220 */ /* 0x050fe20000410000 */
        /* <DEDUP_REMOVED lines=33> */
[----:B0-----:R-:W-:-:S03]  /*19be0*/  FMUL.FTZ R93, R8, R86 ;  /* 0x00000056085d7220 */ /* 0x001fc60000410000 */
[----:B------:R0:W-:Y:S01]  /*19bf0*/  ST.E desc[UR44][R18.64+0x298], R83 ;  /* 0x0002985312007985 */ /* 0x0001e2000c10192c */
[----:B-1----:R-:W-:-:S03]  /*19c00*/  FMUL.FTZ R95, R8, R84 ;  /* 0x00000054085f7220 */ /* 0x002fc60000410000 */
[----:B------:R1:W-:Y:S04]  /*19c10*/  ST.E desc[UR44][R18.64+0x2a8], R85 ;  /* 0x0002a85512007985 */ /* 0x0003e8000c10192c */
[----:B------:R-:W-:Y:S01]  /*19c20*/  ST.E desc[UR44][R18.64+0x2c8], R81 ;  /* 0x0002c85112007985 */ /* 0x000fe2000c10192c */
[C---:B--2---:R-:W-:Y:S01]  /*19c30*/  FMUL.FTZ R89, R8.reuse, R82 ;  /* 0x0000005208597220 */ /* 0x044fe20000410000 */
[C---:B------:R-:W-:Y:S02]  /*19c40*/  FMUL.FTZ R91, R8.reuse, R78 ;  /* 0x0000004e085b7220 */ /* 0x040fe40000410000 */
[----:B------:R2:W-:Y:S01]  /*19c50*/  ST.E desc[UR44][R18.64+0x2d8], R79 ;  /* 0x0002d84f12007985 */ /* 0x0005e2000c10192c */
[----:B------:R-:W-:-:S03]  /*19c60*/  FMUL.FTZ R97, R8, R80 ;  /* 0x0000005008617220 */ /* 0x000fc60000410000 */
[----:B------:R-:W-:Y:S01]  /*19c70*/  ST.E desc[UR44][R18.64+0x2dc], R77 ;  /* 0x0002dc4d12007985 */ /* 0x000fe2000c10192c */
[----:B0-----:R-:W-:-:S03]  /*19c80*/  FMUL.FTZ R83, R8, R76 ;  /* 0x0000004c08537220 */ /* 0x001fc60000410000 */
[----:B------:R0:W-:Y:S01]  /*19c90*/  ST.E desc[UR44][R18.64+0x2e8], R73 ;  /* 0x0002e84912007985 */ /* 0x0001e2000c10192c */
[----:B-1----:R-:W-:-:S03]  /*19ca0*/  FMUL.FTZ R85, R8, R74 ;  /* 0x0000004a08557220 */ /* 0x002fc60000410000 */
[----:B------:R1:W-:Y:S01]  /*19cb0*/  ST.E desc[UR44][R18.64+0x2f8], R75 ;  /* 0x0002f84b12007985 */ /* 0x0003e2000c10192c */
[----:B--2---:R-:W-:-:S03]  /*19cc0*/  FMUL.FTZ R79, R8, R70 ;  /* 0x00000046084f7220 */ /* 0x004fc60000410000 */
[----:B------:R-:W-:Y:S01]  /*19cd0*/  ST.E desc[UR44][R18.64+0x308], R71 ;  /* 0x0003084712007985 */ /* 0x000fe2000c10192c */
[----:B------:R-:W-:-:S03]  /*19ce0*/  FMUL.FTZ R81, R8, R68 ;  /* 0x0000004408517220 */ /* 0x000fc60000410000 */
[----:B------:R2:W-:Y:S01]  /*19cf0*/  ST.E desc[UR44][R18.64+0x30c], R67 ;  /* 0x00030c4312007985 */ /* 0x0005e2000c10192c */
[----:B0-----:R-:W-:-:S03]  /*19d00*/  FMUL.FTZ R73, R8, R66 ;  /* 0x0000004208497220 */ /* 0x001fc60000410000 */
[----:B------:R0:W-:Y:S01]  /*19d10*/  ST.E desc[UR44][R18.64+0x31c], R69 ;  /* 0x00031c4512007985 */ /* 0x0001e2000c10192c */
[----:B-1----:R-:W-:-:S03]  /*19d20*/  FMUL.FTZ R75, R8, R62 ;  /* 0x0000003e084b7220 */ /* 0x002fc60000410000 */
[----:B------:R-:W-:Y:S01]  /*19d30*/  ST.E desc[UR44][R18.64+0x33c], R65 ;  /* 0x00033c4112007985 */ /* 0x000fe2000c10192c */
[----:B------:R-:W-:-:S03]  /*19d40*/  FMUL.FTZ R77, R8, R64 ;  /* 0x00000040084d7220 */ /* 0x000fc60000410000 */
[----:B------:R1:W-:Y:S01]  /*19d50*/  ST.E desc[UR44][R18.64+0x34c], R63 ;  /* 0x00034c3f12007985 */ /* 0x0003e2000c10192c */
[----:B--2---:R-:W-:-:S03]  /*19d60*/  FMUL.FTZ R67, R8, R60 ;  /* 0x0000003c08437220 */ /* 0x004fc60000410000 */
[----:B------:R-:W-:Y:S01]  /*19d70*/  ST.E desc[UR44][R18.64+0x358], R61 ;  /* 0x0003583d12007985 */ /* 0x000fe2000c10192c */
[----:B0-----:R-:W-:-:S03]  /*19d80*/  FMUL.FTZ R69, R8, R58 ;  /* 0x0000003a08457220 */ /* 0x001fc60000410000 */
[----:B------:R0:W-:Y:S04]  /*19d90*/  ST.E desc[UR44][R18.64+0x35c], R57 ;  /* 0x00035c3912007985 */ /* 0x0001e8000c10192c */
[----:B------:R2:W-:Y:S01]  /*19da0*/  ST.E desc[UR44][R18.64+0x36c], R59 ;  /* 0x00036c3b12007985 */ /* 0x0005e2000c10192c */
[C---:B-1----:R-:W-:Y:S01]  /*19db0*/  FMUL.FTZ R63, R8.reuse, R56 ;  /* 0x00000038083f7220 */ /* 0x042fe20000410000 */
[C---:B------:R-:W-:Y:S02]  /*19dc0*/  FMUL.FTZ R65, R8.reuse, R52 ;  /* 0x0000003408417220 */ /* 0x040fe40000410000 */
[----:B------:R-:W-:Y:S01]  /*19dd0*/  ST.E desc[UR44][R18.64+0x38c], R55 ;  /* 0x00038c3712007985 */ /* 0x000fe2000c10192c */
[----:B------:R-:W-:-:S03]  /*19de0*/  FMUL.FTZ R71, R8, R54 ;  /* 0x0000003608477220 */ /* 0x000fc60000410000 */
[----:B------:R1:W-:Y:S01]  /*19df0*/  ST.E desc[UR44][R18.64+0x39c], R53 ;  /* 0x00039c3512007985 */ /* 0x0003e2000c10192c */
[----:B------:R-:W-:-:S03]  /*19e00*/  FMUL.FTZ R51, R8, R51 ;  /* 0x0000003308337220 */ /* 0x000fc60000410000 */
[----:B------:R3:W-:Y:S01]  /*19e10*/  ST.E desc[UR44][R18.64+0x3ac], R47 ;  /* 0x0003ac2f12007985 */ /* 0x0007e2000c10192c */
[----:B0-----:R-:W-:-:S03]  /*19e20*/  FMUL.FTZ R57, R8, R50 ;  /* 0x0000003208397220 */ /* 0x001fc60000410000 */
[----:B------:R-:W-:Y:S01]  /*19e30*/  ST.E desc[UR44][R18.64+0x3bc], R49 ;  /* 0x0003bc3112007985 */ /* 0x000fe2000c10192c */
[----:B--2---:R-:W-:-:S03]  /*19e40*/  FMUL.FTZ R59, R8, R48 ;  /* 0x00000030083b7220 */ /* 0x004fc60000410000 */
[----:B------:R-:W-:Y:S01]  /*19e50*/  ST.E desc[UR44][R18.64+0x3dc], R45 ;  /* 0x0003dc2d12007985 */ /* 0x000fe2000c10192c */
[----:B-1----:R-:W-:-:S03]  /*19e60*/  FMUL.FTZ R53, R8, R46 ;  /* 0x0000002e08357220 */ /* 0x002fc60000410000 */
[----:B------:R0:W-:Y:S01]  /*19e70*/  ST.E desc[UR44][R18.64+0x3ec], R43 ;  /* 0x0003ec2b12007985 */ /* 0x0001e2000c10192c */
[C---:B------:R-:W-:Y:S01]  /*19e80*/  FMUL.FTZ R55, R8.reuse, R42 ;  /* 0x0000002a08377220 */ /* 0x040fe20000410000 */
[C---:B------:R-:W-:Y:S01]  /*19e90*/  FMUL.FTZ R61, R8.reuse, R44 ;  /* 0x0000002c083d7220 */ /* 0x040fe20000410000 */
[C---:B------:R-:W-:Y:S01]  /*19ea0*/  FMUL.FTZ R41, R8.reuse, R41 ;  /* 0x0000002908297220 */ /* 0x040fe20000410000 */
[C---:B------:R-:W-:Y:S01]  /*19eb0*/  FMUL.FTZ R29, R8.reuse, R29 ;  /* 0x0000001d081d7220 */ /* 0x040fe20000410000 */
[C---:B------:R-:W-:Y:S01]  /*19ec0*/  FMUL.FTZ R39, R8.reuse, R39 ;  /* 0x0000002708277220 */ /* 0x040fe20000410000 */
[C---:B---3--:R-:W-:Y:S01]  /*19ed0*/  FMUL.FTZ R47, R8.reuse, R38 ;  /* 0x00000026082f7220 */ /* 0x048fe20000410000 */
[C---:B------:R-:W-:Y:S01]  /*19ee0*/  FMUL.FTZ R35, R8.reuse, R35 ;  /* 0x0000002308237220 */ /* 0x040fe20000410000 */
[C---:B0-----:R-:W-:Y:S01]  /*19ef0*/  FMUL.FTZ R43, R8.reuse, R28 ;  /* 0x0000001c082b7220 */ /* 0x041fe20000410000 */
        /* <DEDUP_REMOVED lines=39> */
[----:B------:R2:W-:Y:S01]  /*1a170*/  ST.E desc[UR44][R18.64+0x438], R27 ;  /* 0x0004381b12007985 */ /* 0x0005e2000c10192c */
[----:B------:R3:W-:Y:S06]  /*1a180*/  BAR.SYNC.DEFER_BLOCKING R28, 0x100 ;  /* 0x0004001c0000751d */ /* 0x0007ec0000010000 */
[----:B0-----:R-:W4:Y:S04]  /*1a190*/  LD.E R29, desc[UR44][R18.64+0x240] ;  /* 0x0002402c121d7980 */ /* 0x001f28000c101900 */
[----:B------:R-:W3:Y:S04]  /*1a1a0*/  LD.E R26, desc[UR44][R2.64] ;  /* 0x0000002c021a7980 */ /* 0x000ee8000c101900 */
[----:B------:R-:W3:Y:S04]  /*1a1b0*/  LD.E.64 R8, desc[UR44][R18.64+0x88] ;  /* 0x0000882c12087980 */ /* 0x000ee8000c101b00 */
[----:B----4-:R0:W-:Y:S04]  /*1a1c0*/  ST.E desc[UR44][R18.64+0x240], R29 ;  /* 0x0002401d12007985 */ /* 0x0101e8000c10192c */
[----:B-1----:R-:W4:Y:S04]  /*1a1d0*/  LD.E R35, desc[UR44][R6.64] ;  /* 0x0000002c06237980 */ /* 0x002f28000c101900 */
[----:B----4-:R1:W-:Y:S04]  /*1a1e0*/  ST.E desc[UR44][R6.64], R35 ;  /* 0x0000002306007985 */ /* 0x0103e8000c10192c */
[----:B------:R-:W4:Y:S04]  /*1a1f0*/  LD.E R39, desc[UR44][R16.64] ;  /* 0x0000002c10277980 */ /* 0x000f28000c101900 */
[----:B----4-:R4:W-:Y:S04]  /*1a200*/  ST.E desc[UR44][R16.64], R39 ;  /* 0x0000002710007985 */ /* 0x0109e8000c10192c */
[----:B------:R-:W2:Y:S04]  /*1a210*/  LD.E R41, desc[UR44][R20.64] ;  /* 0x0000002c14297980 */ /* 0x000ea8000c101900 */
[----:B--2---:R2:W-:Y:S04]  /*1a220*/  ST.E desc[UR44][R20.64], R41 ;  /* 0x0000002914007985 */ /* 0x0045e8000c10192c */
[----:B------:R-:W3:Y:S04]  /*1a230*/  LD.E R27, desc[UR44][R18.64+0x250] ;  /* 0x0002502c121b7980 */ /* 0x000ee8000c101900 */
[----:B------:R-:W3:Y:S04]  /*1a240*/  LD.E R43, desc[UR44][R18.64+0x254] ;  /* 0x0002542c122b7980 */ /* 0x000ee8000c101900 */
[----:B------:R-:W3:Y:S04]  /*1a250*/  LD.E R45, desc[UR44][R18.64+0x258] ;  /* 0x0002582c122d7980 */ /* 0x000ee8000c101900 */
[----:B0-----:R-:W3:Y:S04]  /*1a260*/  LD.E R29, desc[UR44][R18.64+0x25c] ;  /* 0x00025c2c121d7980 */ /* 0x001ee8000c101900 */
[----:B------:R-:W3:Y:S04]  /*1a270*/  LD.E R47, desc[UR44][R18.64+0x260] ;  /* 0x0002602c122f7980 */ /* 0x000ee8000c101900 */
[----:B------:R-:W3:Y:S04]  /*1a280*/  LD.E R49, desc[UR44][R18.64+0x264] ;  /* 0x0002642c12317980 */ /* 0x000ee8000c101900 */
[----:B-1----:R-:W3:Y:S04]  /*1a290*/  LD.E R35, desc[UR44][R18.64+0x268] ;  /* 0x0002682c12237980 */ /* 0x002ee8000c101900 */
[----:B------:R-:W3:Y:S04]  /*1a2a0*/  LD.E R51, desc[UR44][R18.64+0x26c] ;  /* 0x00026c2c12337980 */ /* 0x000ee8000c101900 */
[----:B----4-:R-:W4:Y:S04]  /*1a2b0*/  LD.E R39, desc[UR44][R18.64+0x270] ;  /* 0x0002702c12277980 */ /* 0x010f28000c101900 */
[----:B------:R-:W4:Y:S04]  /*1a2c0*/  LD.E R53, desc[UR44][R18.64+0x274] ;  /* 0x0002742c12357980 */ /* 0x000f28000c101900 */
[----:B--2---:R-:W2:Y:S04]  /*1a2d0*/  LD.E R41, desc[UR44][R18.64+0x278] ;  /* 0x0002782c12297980 */ /* 0x004ea8000c101900 */
        /* <DEDUP_REMOVED lines=64> */
[----:B------:R0:W-:Y:S04]  /*1a6e0*/  ST.E desc[UR44][R18.64+0x250], R27 ;  /* 0x0002501b12007985 */ /* 0x0001e8000c10192c */
[----:B------:R-:W-:Y:S04]  /*1a6f0*/  ST.E desc[UR44][R18.64+0x254], R43 ;  /* 0x0002542b12007985 */ /* 0x000fe8000c10192c */
[----:B------:R-:W-:Y:S04]  /*1a700*/  ST.E desc[UR44][R18.64+0x258], R45 ;  /* 0x0002582d12007985 */ /* 0x000fe8000c10192c */
[----:B------:R1:W-:Y:S04]  /*1a710*/  ST.E desc[UR44][R18.64+0x25c], R29 ;  /* 0x00025c1d12007985 */ /* 0x0003e8000c10192c */
[----:B------:R-:W-:Y:S04]  /*1a720*/  ST.E desc[UR44][R18.64+0x260], R47 ;  /* 0x0002602f12007985 */ /* 0x000fe8000c10192c */
[----:B------:R-:W-:Y:S04]  /*1a730*/  ST.E desc[UR44][R18.64+0x264], R49 ;  /* 0x0002643112007985 */ /* 0x000fe8000c10192c */
[----:B------:R1:W-:Y:S04]  /*1a740*/  ST.E desc[UR44][R18.64+0x268], R35 ;  /* 0x0002682312007985 */ /* 0x0003e8000c10192c */
[----:B------:R-:W-:Y:S04]  /*1a750*/  ST.E desc[UR44][R18.64+0x26c], R51 ;  /* 0x00026c3312007985 */ /* 0x000fe8000c10192c */
[----:B----4-:R4:W-:Y:S04]  /*1a760*/  ST.E desc[UR44][R18.64+0x270], R39 ;  /* 0x0002702712007985 */ /* 0x0109e8000c10192c */
[----:B------:R-:W-:Y:S04]  /*1a770*/  ST.E desc[UR44][R18.64+0x274], R53 ;  /* 0x0002743512007985 */ /* 0x000fe8000c10192c */
[----:B--2---:R2:W-:Y:S04]  /*1a780*/  ST.E desc[UR44][R18.64+0x278], R41 ;  /* 0x0002782912007985 */ /* 0x0045e8000c10192c */
[----:B------:R2:W-:Y:S04]  /*1a790*/  ST.E desc[UR44][R18.64+0x27c], R55 ;  /* 0x00027c3712007985 */ /* 0x0005e8000c10192c */
[----:B------:R2:W-:Y:S04]  /*1a7a0*/  ST.E desc[UR44][R18.64+0x280], R57 ;  /* 0x0002803912007985 */ /* 0x0005e8000c10192c */
[----:B------:R2:W-:Y:S04]  /*1a7b0*/  ST.E desc[UR44][R18.64+0x284], R59 ;  /* 0x0002843b12007985 */ /* 0x0005e8000c10192c */
[----:B------:R2:W-:Y:S04]  /*1a7c0*/  ST.E desc[UR44][R18.64+0x288], R61 ;  /* 0x0002883d12007985 */ /* 0x0005e8000c10192c */
[----:B------:R2:W-:Y:S04]  /*1a7d0*/  ST.E desc[UR44][R18.64+0x28c], R63 ;  /* 0x00028c3f12007985 */ /* 0x0005e8000c10192c */
[----:B0-----:R-:W3:Y:S04]  /*1a7e0*/  LD.E R27, desc[UR44][R18.64+0x290] ;  /* 0x0002902c121b7980 */ /* 0x001ee8000c101900 */
[----:B-1----:R-:W3:Y:S04]  /*1a7f0*/  LD.E R29, desc[UR44][R18.64+0x298] ;  /* 0x0002982c121d7980 */ /* 0x002ee8000c101900 */
[----:B------:R-:W3:Y:S04]  /*1a800*/  LD.E R35, desc[UR44][R18.64+0x29c] ;  /* 0x00029c2c12237980 */ /* 0x000ee8000c101900 */
[----:B----4-:R-:W4:Y:S04]  /*1a810*/  LD.E R39, desc[UR44][R18.64+0x2a4] ;  /* 0x0002a42c12277980 */ /* 0x010f28000c101900 */
        /* <DEDUP_REMOVED lines=74> */
[----:B----4-:R4:W-:Y:S04]  /*1acc0*/  ST.E desc[UR44][R18.64+0x2a4], R39 ;  /* 0x0002a42712007985 */ /* 0x0109e8000c10192c */
        /* <DEDUP_REMOVED lines=82> */
[C---:B------:R-:W-:Y:S01]  /*1b1f0*/  VIADD R26, R8.reuse, 0x80 ;  /* 0x00000080081a7836 */ /* 0x040fe20000000000 */
        /* <DEDUP_REMOVED lines=22> */
[----:B---3--:R-:W3:Y:S04]  /*1b360*/  LD.E R35, desc[UR44][R18.64+0x26c] ;  /* 0x00026c2c12237980 */ /* 0x008ee8000c101900 */
[----:B------:R-:W3:Y:S04]  /*1b370*/  LD.E R36, desc[UR44][R18.64+0x270] ;  /* 0x0002702c12247980 */ /* 0x000ee8000c101900 */
[----:B------:R-:W3:Y:S04]  /*1b380*/  LD.E R37, desc[UR44][R18.64+0x274] ;  /* 0x0002742c12257980 */ /* 0x000ee8000c101900 */
[----:B------:R-:W3:Y:S04]  /*1b390*/  LD.E R38, desc[UR44][R18.64+0x278] ;  /* 0x0002782c12267980 */ /* 0x000ee8000c101900 */
[----:B----4-:R-:W3:Y:S04]  /*1b3a0*/  LD.E R39, desc[UR44][R18.64+0x27c] ;  /* 0x00027c2c12277980 */ /* 0x010ee8000c101900 */
        /* <DEDUP_REMOVED lines=119> */
[----:B------:R-:W-:Y:S01]  /*1bb20*/  R2UR UR7, R9 ;  /* 0x00000000090772ca */ /* 0x000fe200000e0000 */
[----:B------:R-:W-:Y:S01]  /*1bb30*/  VOTEU.ANY UP0, P0 ;  /* 0x00000000003f7886 */ /* 0x000fe20000000100 */
[----:B---3--:R-:W-:-:S11]  /*1bb40*/  WARPGROUP.ARRIVE ;  /* 0x00000000000079c5 */ /* 0x008fd60000000000 */
        /* <DEDUP_REMOVED lines=820> */
[----:B--2---:R2:W-:Y:S04]  /*1ee90*/  ST.E desc[UR44][R16.64], R13 ;  /* 0x0000000d10007985 */ /* 0x0045e8000c10192c */
[----:B------:R-:W3:Y:S04]  /*1eea0*/  LD.E R15, desc[UR44][R20.64] ;  /* 0x0000002c140f7980 */ /* 0x000ee8000c101900 */
[----:B---3--:R3:W-:Y:S04]  /*1eeb0*/  ST.E desc[UR44][R20.64], R15 ;  /* 0x0000000f14007985 */ /* 0x0087e8000c10192c */
[----:B0-----:R-:W4:Y:S04]  /*1eec0*/  LD.E R5, desc[UR44][R18.64+0x250] ;  /* 0x0002502c12057980 */ /* 0x001f28000c101900 */
[----:B-1----:R-:W4:Y:S04]  /*1eed0*/  LD.E R6, desc[UR44][R18.64+0x254] ;  /* 0x0002542c12067980 */ /* 0x002f28000c101900 */
        /* <DEDUP_REMOVED lines=124> */
[----:B------:R0:W-:Y:S04]  /*1f6a0*/  ST.E desc[UR44][R18.64+0x258], R7 ;  /* 0x0002580712007985 */ /* 0x0001e8000c10192c */
[----:B------:R1:W-:Y:S04]  /*1f6b0*/  ST.E desc[UR44][R18.64+0x25c], R8 ;  /* 0x00025c0812007985 */ /* 0x0003e8000c10192c */
[----:B------:R4:W-:Y:S04]  /*1f6c0*/  ST.E desc[UR44][R18.64+0x260], R9 ;  /* 0x0002600912007985 */ /* 0x0009e8000c10192c */
[----:B------:R4:W-:Y:S04]  /*1f6d0*/  ST.E desc[UR44][R18.64+0x264], R10 ;  /* 0x0002640a12007985 */ /* 0x0009e8000c10192c */
[----:B------:R4:W-:Y:S04]  /*1f6e0*/  ST.E desc[UR44][R18.64+0x268], R11 ;  /* 0x0002680b12007985 */ /* 0x0009e8000c10192c */
[----:B------:R4:W-:Y:S04]  /*1f6f0*/  ST.E desc[UR44][R18.64+0x26c], R12 ;  /* 0x00026c0c12007985 */ /* 0x0009e8000c10192c */
        /* <DEDUP_REMOVED lines=116> */
[----:B0-----:R-:W1:Y:S04]  /*1fe40*/  LDL.64 R6, [R1+0x190] ;  /* 0x0001900001067983 */ /* 0x001e680000100a00 */
[----:B------:R4:W5:Y:S04]  /*1fe50*/  LD.E R5, desc[UR44][R2.64] ;  /* 0x0000002c02057980 */ /* 0x000968000c101900 */
[----:B-1----:R-:W2:Y:S01]  /*1fe60*/  LD.E R8, desc[UR44][R6.64] ;  /* 0x0000002c06087980 */ /* 0x002ea2000c101900 */
[----:B------:R-:W-:Y:S01]  /*1fe70*/  BSSY B0, `(.L_x_4018) ;  /* 0x0000005000007945 */ /* 0x000fe20003800000 */
[----:B--2---:R-:W-:-:S04]  /*1fe80*/  LOP3.LUT R8, R8, 0x1, RZ, 0xfc, !PT ;  /* 0x0000000108087812 */ /* 0x004fc800078efcff */
[----:B------:R-:W-:-:S13]  /*1fe90*/  ISETP.NE.AND P0, PT, R8, 0x3, PT ;  /* 0x000000030800780c */ /* 0x000fda0003f05270 */
[----:B----4-:R-:W-:Y:S05]  /*1fea0*/  @!P0 BRA `(.L_x_4019) ;  /* 0x0000000000048947 */ /* 0x010fea0003800000 */
[----:B------:R-:W-:Y:S01]  /*1feb0*/  BPT.TRAP 0x1 ;  /* 0x000000040000795c */ /* 0x000fe20000300000 */
.L_x_4019:
[----:B------:R-:W-:Y:S05]  /*1fec0*/  BSYNC B0 ;  /* 0x0000000000007941 */ /* 0x000fea0003800000 */
.L_x_4018:
        /* <DEDUP_REMOVED lines=9> */
.L_x_4001:
[----:B------:R-:W-:-:S13]  /*1ff60*/  ISETP.GE.AND P0, PT, R0, R202, PT ;  /* 0x000000ca0000720c */ /* 0x000fda0003f06270 */
[----:B------:R-:W-:Y:S05]  /*1ff70*/  @!P0 BRA `(.L_x_4021) ;  /* 0x000000ac00288947 */ /* 0x000fea0003800000 */
[----:B------:R0:W5:Y:S02]  /*1ff80*/  LDL.64 R2, [R1+0x150] ;  /* 0x0001500001027983 */ /* 0x0001640000100a00 */
.L_x_4050:
[----:B-12--5:R-:W2:Y:S04]  /*1ff90*/  LD.E R5, desc[UR44][R2.64] ;  /* 0x0000002c02057980 */ /* 0x026ea8000c101900 */
        /* <DEDUP_REMOVED lines=20> */
.L_x_4023:
[----:B------:R-:W-:Y:S05]  /*200e0*/  BSYNC B0 ;  /* 0x0000000000007941 */ /* 0x000fea0003800000 */
.L_x_4022:
        /* <DEDUP_REMOVED lines=13> */
.L_x_4025:
[----:B------:R-:W-:Y:S05]  /*201c0*/  BSYNC B0 ;  /* 0x0000000000007941 */ /* 0x000fea0003800000 */
.L_x_4024:
        /* <DEDUP_REMOVED lines=8> */
.L_x_4027:
[----:B------:R-:W-:Y:S05]  /*20250*/  BSYNC B0 ;  /* 0x0000000000007941 */ /* 0x000fea0003800000 */
.L_x_4026:
[----:B------:R-:W2:Y:S04]  /*20260*/  LD.E R5, desc[UR44][R2.64] ;  /* 0x0000002c02057980 */ /* 0x000ea8000c101900 */
[----:B------:R-:W2:Y:S01]  /*20270*/  LDL.64 R14, [R1+0x80] ;  /* 0x00008000010e7983 */ /* 0x000ea20000100a00 */
[----:B------:R-:W-:Y:S05]  /*20280*/  WARPSYNC.ALL ;  /* 0x0000000000007948 */ /* 0x000fea0003800000 */
[----:B------:R3:W-:Y:S04]  /*20290*/  STL [R1+0x60], RZ ;  /* 0x000060ff01007387 */ /* 0x0007e80000100800 */
[----:B------:R-:W4:Y:S01]  /*202a0*/  LD.E.64 R20, desc[UR44][R18.64+0x78] ;  /* 0x0000782c12147980 */ /* 0x000f22000c101b00 */
[----:B------:R-:W-:-:S05]  /*202b0*/  IMAD.MOV.U32 R4, RZ, RZ, 0x1 ;  /* 0x00000001ff047424 */ /* 0x000fca00078e00ff */
[----:B------:R3:W-:Y:S04]  /*202c0*/  STL [R1+0x60], R4 ;  /* 0x0000600401007387 */ /* 0x0007e80000100800 */
[----:B-1---5:R-:W3:Y:S04]  /*202d0*/  LD.E.64 R8, desc[UR44][R18.64+0x78] ;  /* 0x0000782c12087980 */ /* 0x022ee8000c101b00 */
[----:B------:R1:W-:Y:S04]  /*202e0*/  STL [R1+0x60], R4 ;  /* 0x0000600401007387 */ /* 0x0003e80000100800 */
[----:B------:R-:W3:Y:S01]  /*202f0*/  LD.E.64 R10, desc[UR44][R18.64+0x78] ;  /* 0x0000782c120a7980 */ /* 0x000ee2000c101b00 */
        /* <DEDUP_REMOVED lines=49> */
.L_x_4030:
[----:B------:R-:W-:Y:S05]  /*20610*/  BSYNC B0 ;  /* 0x0000000000007941 */ /* 0x000fea0003800000 */
.L_x_4029:
        /* <DEDUP_REMOVED lines=13> */
.L_x_4032:
[----:B------:R-:W-:Y:S05]  /*206f0*/  BSYNC B0 ;  /* 0x0000000000007941 */ /* 0x000fea0003800000 */
.L_x_4031:
        /* <DEDUP_REMOVED lines=8> */
.L_x_4034:
[----:B------:R-:W-:Y:S05]  /*20780*/  BSYNC B0 ;  /* 0x0000000000007941 */ /* 0x000fea0003800000 */
.L_x_4033:
[----:B------:R-:W2:Y:S04]  /*20790*/  LD.E R21, desc[UR44][R2.64] ;  /* 0x0000002c02157980 */ /* 0x000ea8000c101900 */
[----:B------:R-:W2:Y:S04]  /*207a0*/  LDL.64 R6, [R1+0xf8] ;  /* 0x0000f80001067983 */ /* 0x000ea80000100a00 */
[----:B------:R-:W3:Y:S04]  /*207b0*/  LDL R5, [R1+0x70] ;  /* 0x0000700001057983 */ /* 0x000ee80000100800 */
[----:B-1---5:R-:W4:Y:S04]  /*207c0*/  LDL.64 R8, [R1+0xf0] ;  /* 0x0000f00001087983 */ /* 0x022f280000100a00 */
        /* <DEDUP_REMOVED lines=173> */
[----:B------:R2:W-:Y:S01]  /*212a0*/  STL [R1+0x70], R4 ;  /* 0x0000700401007387 */ /* 0x0005e20000100800 */
[----:B------:R-:W-:-:S02]  /*212b0*/  WARPGROUP.DEPBAR.LE gsb0, 0x0 ;  /* 0x00008000000079c5 */ /* 0x000fc40000010000 */
[----:B------:R-:W-:-:S06]  /*212c0*/  WARPGROUP.ARRIVE ;  /* 0x00000000000079c5 */ /* 0x000fcc0000000000 */
[----:B------:R-:W-:Y:S01]  /*212d0*/  HGMMA.64x96x16.F32.BF16 R24, gdesc[UR4], R24, gsb0 ;  /* 0x01600000041879f0 */ /* 0x000fe20008001818 */
[----:B------:R2:W-:Y:S01]  /*212e0*/  STL [R1+0x70], R4 ;  /* 0x0000700401007387 */ /* 0x0005e20000100800 */
[----:B-1----:R-:W-:-:S03]  /*212f0*/  SHF.R.U32.HI R103, RZ, 0x7, R72 ;  /* 0x00000007ff677819 */ /* 0x002fc60000011648 */
        /* <DEDUP_REMOVED lines=16> */
[----:B------:R-:W3:Y:S04]  /*21400*/  LD.E R6, desc[UR44][R16.64] ;  /* 0x0000002c10067980 */ /* 0x000ee8000c101900 */
[----:B------:R2:W5:Y:S01]  /*21410*/  LD.E R5, desc[UR44][R2.64] ;  /* 0x0000002c02057980 */ /* 0x000562000c101900 */
[----:B------:R-:W-:Y:S01]  /*21420*/  BSSY B0, `(.L_x_4036) ;  /* 0x0000005000007945 */ /* 0x000fe20003800000 */
[----:B---3--:R-:W-:-:S04]  /*21430*/  LOP3.LUT R6, R6, 0x1, RZ, 0xfc, !PT ;  /* 0x0000000106067812 */ /* 0x008fc800078efcff */
[----:B------:R-:W-:-:S13]  /*21440*/  ISETP.NE.AND P0, PT, R6, 0x3, PT ;  /* 0x000000030600780c */ /* 0x000fda0003f05270 */
[----:B--2---:R-:W-:Y:S05]  /*21450*/  @!P0 BRA `(.L_x_4037) ;  /* 0x0000000000048947 */ /* 0x004fea0003800000 */
[----:B------:R-:W-:Y:S01]  /*21460*/  BPT.TRAP 0x1 ;  /* 0x000000040000795c */ /* 0x000fe20000300000 */
.L_x_4037:
[----:B------:R-:W-:Y:S05]  /*21470*/  BSYNC B0 ;  /* 0x0000000000007941 */ /* 0x000fea0003800000 */
.L_x_4036:
        /* <DEDUP_REMOVED lines=30> */
[----:B--2---:R-:W-:Y:S01]  /*21660*/  IMAD R74, R74, 0x8, R5 ;  /* 0x000000084a4a7824 */ /* 0x004fe200078e0205 */
[----:B------:R-:W-:Y:S01]  /*21670*/  LEA.HI R5, R79, R79, RZ, 0x1 ;  /* 0x0000004f4f057211 */ /* 0x000fe200078f08ff */
[----:B------:R-:W-:Y:S01]  /*21680*/  IMAD.IADD R73, R72, 0x1, -R73 ;  /* 0x0000000148497824 */ /* 0x000fe200078e0a49 */
[----:B------:R-:W-:-:S02]  /*21690*/  LOP3.LUT R16, R16, 0x3fffffe, RZ, 0xc0, !PT ;  /* 0x03fffffe10107812 */ /* 0x000fc400078ec0ff */
[----:B------:R-:W-:Y:S01]  /*216a0*/  LOP3.LUT R20, R5, 0x1ffffffe, RZ, 0xc0, !PT ;  /* 0x1ffffffe05147812 */ /* 0x000fe200078ec0ff */
[----:B------:R-:W-:Y:S01]  /*216b0*/  IMAD.U32 R73, R74, 0x10, R73 ;  /* 0x000000104a497824 */ /* 0x000fe200078e0049 */
[----:B---3--:R-:W-:Y:S01]  /*216c0*/  ISETP.NE.AND P0, PT, R6, 0x1, PT ;  /* 0x000000010600780c */ /* 0x008fe20003f05270 */
[----:B------:R-:W-:Y:S02]  /*216d0*/  IMAD.IADD R16, R77, 0x1, -R16 ;  /* 0x000000014d107824 */ /* 0x000fe400078e0a10 */
        /* <DEDUP_REMOVED lines=31> */
.L_x_4041:
[----:B------:R-:W-:-:S13]  /*218d0*/  ISETP.NE.AND P0, PT, R13, 0x1, PT ;  /* 0x000000010d00780c */ /* 0x000fda0003f05270 */
[----:B------:R-:W-:-:S05]  /*218e0*/  @P0 IMAD.HI.U32 R10, R7, R14, RZ ;  /* 0x0000000e070a0227 */ /* 0x000fca00078e00ff */
[----:B------:R-:W-:-:S07]  /*218f0*/  @P0 SHF.R.U32.HI R7, RZ, R15, R10 ;  /* 0x0000000fff070219 */ /* 0x000fce000001160a */
.L_x_4042:
[----:B------:R-:W-:Y:S05]  /*21900*/  BSYNC B1 ;  /* 0x0000000000017941 */ /* 0x000fea0003800000 */
.L_x_4040:
[----:B------:R-:W-:-:S05]  /*21910*/  IMAD R10, R7, R13, R92 ;  /* 0x0000000d070a7224 */ /* 0x000fca00078e025c */
[----:B------:R-:W-:Y:S02]  /*21920*/  VIMNMX R5, R5, R10, !PT ;  /* 0x0000000a05057248 */ /* 0x000fe40007fe0100 */
[----:B------:R-:W-:-:S07]  /*21930*/  VIADDMNMX R6, R10, R13, R6, PT ;  /* 0x0000000d0a067246 */ /* 0x000fce0003800106 */
.L_x_4039:
[----:B------:R-:W-:Y:S05]  /*21940*/  BSYNC B0 ;  /* 0x0000000000007941 */ /* 0x000fea0003800000 */
.L_x_4038:
[C---:B------:R-:W-:Y:S01]  /*21950*/  ISETP.GE.AND P0, PT, R12.reuse, 0x2, PT ;  /* 0x000000020c00780c */ /* 0x040fe20003f06270 */
[----:B------:R-:W1:Y:S01]  /*21960*/  SHFL.IDX PT, R90, R90, 0x1, 0x1c1f ;  /* 0x003c1f005a5a7f89 */ /* 0x000e6200000e0000 */
[C---:B------:R-:W-:Y:S01]  /*21970*/  ISETP.GE.AND P2, PT, R12.reuse, 0xa, PT ;  /* 0x0000000a0c00780c */ /* 0x040fe20003f46270 */
        /* <DEDUP_REMOVED lines=12> */
[----:B-1----:R-:W-:Y:S01]  /*21a40*/  IMAD.IADD R7, R17, 0x1, R90 ;  /* 0x0000000111077824 */ /* 0x002fe200078e025a */
[----:B------:R-:W-:Y:S02]  /*21a50*/  FSEL R86, R29, -INF , !P0 ;  /* 0xff8000001d567808 */ /* 0x000fe40004000000 */
        /* <DEDUP_REMOVED lines=113> */
.L_x_4046:
[----:B------:R-:W-:-:S13]  /*22170*/  ISETP.NE.AND P6, PT, R13, 0x1, PT ;  /* 0x000000010d00780c */ /* 0x000fda0003fc5270 */
[----:B------:R-:W-:-:S05]  /*22180*/  @P6 IMAD.HI.U32 R14, R8, R14, RZ ;  /* 0x0000000e080e6227 */ /* 0x000fca00078e00ff */
[----:B------:R-:W-:-:S07]  /*22190*/  @P6 SHF.R.U32.HI R8, RZ, R15, R14 ;  /* 0x0000000fff086219 */ /* 0x000fce000001160e */
.L_x_4047:
[----:B------:R-:W-:Y:S05]  /*221a0*/  BSYNC B1 ;  /* 0x0000000000017941 */ /* 0x000fea0003800000 */
.L_x_4045:
[----:B------:R-:W-:-:S05]  /*221b0*/  IMAD R8, R8, R13, R92 ;  /* 0x0000000d08087224 */ /* 0x000fca00078e025c */
[----:B------:R-:W-:Y:S02]  /*221c0*/  VIADDMNMX R6, R8, R13, R6, PT ;  /* 0x0000000d08067246 */ /* 0x000fe40003800106 */
[----:B------:R-:W-:-:S07]  /*221d0*/  VIMNMX R7, R7, R8, !PT ;  /* 0x0000000807077248 */ /* 0x000fce0007fe0100 */
.L_x_4044:
[----:B------:R-:W-:Y:S05]  /*221e0*/  BSYNC B0 ;  /* 0x0000000000007941 */ /* 0x000fea0003800000 */
.L_x_4043:
        /* <DEDUP_REMOVED lines=73> */
[----:B------:R-:W-:Y:S02]  /*22680*/  ISETP.LT.OR P5, PT, R6, 0x42, P5 ;  /* 0x000000420600780c */ /* 0x000fe40002fa1670 */
[----:B--2---:R-:W-:Y:S02]  /*22690*/  FMNMX.FTZ R5, R160, R8, !PT ;  /* 0x00000008a0057209 */ /* 0x004fe40007810000 */
[----:B------:R-:W-:-:S02]  /*226a0*/  FMNMX.FTZ R10, R26, R9, !PT ;  /* 0x000000091a0a7209 */ /* 0x000fc40007810000 */
[----:B------:R-:W-:Y:S02]  /*226b0*/  FMNMX.FTZ R5, R88, R5, !PT ;  /* 0x0000000558057209 */ /* 0x000fe40007810000 */
[----:B------:R-:W-:Y:S02]  /*226c0*/  FSEL R59, R59, -INF , !P5 ;  /* 0xff8000003b3b7808 */ /* 0x000fe40006800000 */
        /* <DEDUP_REMOVED lines=31> */
[----:B------:R-:W-:-:S03]  /*228c0*/  FMNMX.FTZ R12, R46, R5, !PT ;  /* 0x000000052e0c7209 */ /* 0x000fc60007810000 */
[----:B------:R-:W1:Y:S01]  /*228d0*/  SHFL.BFLY PT, R11, R10, 0x2, 0x1f ;  /* 0x0c401f000a0b7f89 */ /* 0x000e6200000e0000 */
[----:B------:R-:W-:-:S04]  /*228e0*/  FMNMX.FTZ R5, R47, R12, !PT ;  /* 0x0000000c2f057209 */ /* 0x000fc80007810000 */
[----:B------:R-:W-:-:S04]  /*228f0*/  FMNMX.FTZ R12, R50, R5, !PT ;  /* 0x00000005320c7209 */ /* 0x000fc80007810000 */
[----:B------:R-:W-:-:S04]  /*22900*/  FMNMX.FTZ R5, R51, R12, !PT ;  /* 0x0000000c33057209 */ /* 0x000fc80007810000 */
[----:B------:R-:W-:-:S04]  /*22910*/  FMNMX.FTZ R12, R54, R5, !PT ;  /* 0x00000005360c7209 */ /* 0x000fc80007810000 */
[----:B------:R-:W-:Y:S02]  /*22920*/  FMNMX.FTZ R5, R55, R12, !PT ;  /* 0x0000000c37057209 */ /* 0x000fe40007810000 */
[C---:B------:R-:W-:Y:S02]  /*22930*/  ISETP.GT.AND P1, PT, R7.reuse, 0x49, !P1 ;  /* 0x000000490700780c */ /* 0x040fe40004f24270 */
[----:B------:R-:W-:Y:S02]  /*22940*/  ISETP.LT.OR P0, PT, R6, 0x49, P0 ;  /* 0x000000490600780c */ /* 0x000fe40000701670 */
[----:B------:R-:W-:Y:S02]  /*22950*/  FMNMX.FTZ R12, R58, R5, !PT ;  /* 0x000000053a0c7209 */ /* 0x000fe40007810000 */
[----:B------:R-:W-:Y:S02]  /*22960*/  ISETP.GT.AND P2, PT, R7, 0x50, !P2 ;  /* 0x000000500700780c */ /* 0x000fe40005744270 */
[----:B-1----:R-:W-:-:S02]  /*22970*/  FMNMX.FTZ R13, R10, R11, !PT ;  /* 0x0000000b0a0d7209 */ /* 0x002fc40007810000 */
[----:B------:R-:W-:Y:S02]  /*22980*/  ISETP.LT.OR P1, PT, R6, 0x4a, P1 ;  /* 0x0000004a0600780c */ /* 0x000fe40000f21670 */
[----:B------:R-:W-:Y:S02]  /*22990*/  FSEL R62, R62, -INF , !P0 ;  /* 0xff8000003e3e7808 */ /* 0x000fe40004000000 */
[----:B------:R-:W-:Y:S01]  /*229a0*/  FMNMX.FTZ R5, R59, R12, !PT ;  /* 0x0000000c3b057209 */ /* 0x000fe20007810000 */
[----:B------:R-:W1:Y:S01]  /*229b0*/  SHFL.BFLY PT, R14, R13, 0x1, 0x1f ;  /* 0x0c201f000d0e7f89 */ /* 0x000e6200000e0000 */
[----:B------:R-:W-:Y:S02]  /*229c0*/  ISETP.GT.AND P3, PT, R7, 0x51, !P3 ;  /* 0x000000510700780c */ /* 0x000fe40005f64270 */
        /* <DEDUP_REMOVED lines=16> */
[----:B------:R-:W-:Y:S02]  /*22ad0*/  FMNMX.FTZ R11, R71, R6, !PT ;  /* 0x00000006470b7209 */ /* 0x000fe40007810000 */
[----:B-1----:R-:W-:Y:S01]  /*22ae0*/  FMNMX.FTZ R12, R13, R14, !PT ;  /* 0x0000000e0d0c7209 */ /* 0x002fe20007810000 */
[----:B------:R-:W2:Y:S04]  /*22af0*/  LDL.64 R6, [R1+0x220] ;  /* 0x0002200001067983 */ /* 0x000ea80000100a00 */
[----:B------:R-:W-:Y:S04]  /*22b00*/  STL.64 [R1+0x210], R10 ;  /* 0x0002100a01007387 */ /* 0x000fe80000100a00 */
[----:B------:R-:W4:Y:S04]  /*22b10*/  LDL R13, [R1+0x214] ;  /* 0x00021400010d7983 */ /* 0x000f280000100800 */
[----:B------:R-:W-:Y:S04]  /*22b20*/  STL [R1+0x210], R12 ;  /* 0x0002100c01007387 */ /* 0x000fe80000100800 */
[----:B------:R-:W3:Y:S04]  /*22b30*/  LDL R14, [R1+0x210] ;  /* 0x00021000010e7983 */ /* 0x000ee80000100800 */
[----:B----4-:R-:W1:Y:S02]  /*22b40*/  SHFL.BFLY PT, R10, R13, 0x2, 0x1f ;  /* 0x0c401f000d0a7f89 */ /* 0x010e6400000e0000 */
[----:B-1----:R-:W-:-:S05]  /*22b50*/  FMNMX.FTZ R10, R10, R13, !PT ;  /* 0x0000000d0a0a7209 */ /* 0x002fca0007810000 */
[----:B------:R-:W1:Y:S01]  /*22b60*/  SHFL.BFLY PT, R11, R10, 0x1, 0x1f ;  /* 0x0c201f000a0b7f89 */ /* 0x000e6200000e0000 */
[----:B---3--:R-:W-:Y:S01]  /*22b70*/  FMUL.FTZ R5, R41, R14 ;  /* 0x0000000e29057220 */ /* 0x008fe20000410000 */
[----:B------:R-:W-:-:S04]  /*22b80*/  FSETP.NEU.FTZ.AND P0, PT, R14, -INF , PT ;  /* 0xff8000000e00780b */ /* 0x000fc80003f1d000 */
[----:B------:R-:W-:Y:S02]  /*22b90*/  FSEL R5, R5, RZ, P0 ;  /* 0x000000ff05057208 */ /* 0x000fe40000000000 */
[----:B------:R-:W-:-:S03]  /*22ba0*/  FSEL R13, R14, RZ, P0 ;  /* 0x000000ff0e0d7208 */ /* 0x000fc60000000000 */
        /* <DEDUP_REMOVED lines=8> */
[----:B-1----:R-:W-:Y:S01]  /*22c30*/  FMNMX.FTZ R10, R10, R11, !PT ;  /* 0x0000000b0a0a7209 */ /* 0x002fe20007810000 */
[-CC-:B------:R-:W-:Y:S01]  /*22c40*/  FFMA.FTZ R34, R72, R41.reuse, -R5.reuse ;  /* 0x0000002948227223 */ /* 0x180fe20000010805 */
[----:B------:R-:W-:-:S02]  /*22c50*/  FFMA.FTZ R176, R82, R41, -R5 ;  /* 0x0000002952b07223 */ /* 0x000fc40000010805 */
[----:B------:R-:W-:Y:S01]  /*22c60*/  FSETP.NEU.FTZ.AND P0, PT, R10, -INF , PT ;  /* 0xff8000000a00780b */ /* 0x000fe20003f1d000 */
        /* <DEDUP_REMOVED lines=14> */
[----:B------:R-:W-:Y:S01]  /*22d50*/  FADD.FTZ R8, R8, -R13 ;  /* 0x8000000d08087221 */ /* 0x000fe20000010000 */
[C---:B------:R-:W-:Y:S01]  /*22d60*/  FMUL.FTZ R5, R10.reuse, R41 ;  /* 0x000000290a057220 */ /* 0x040fe20000410000 */
[----:B------:R-:W-:-:S02]  /*22d70*/  FSEL R12, R10, RZ, P0 ;  /* 0x000000ff0a0c7208 */ /* 0x000fc40000000000 */
[----:B------:R-:W-:Y:S02]  /*22d80*/  FMUL.FTZ R13, R8, R41 ;  /* 0x00000029080d7220 */ /* 0x000fe40000410000 */
        /* <DEDUP_REMOVED lines=10> */
[----:B------:R-:W1:Y:S01]  /*22e30*/  MUFU.EX2 R12, R12 ;  /* 0x0000000c000c7308 */ /* 0x000e620000000800 */
[----:B------:R-:W-:-:S07]  /*22e40*/  FFMA.FTZ R30, R17, R41, -R8 ;  /* 0x00000029111e7223 */ /* 0x000fce0000010808 */
[----:B------:R-:W3:Y:S08]  /*22e50*/  MUFU.EX2 R15, R15 ;  /* 0x0000000f000f7308 */ /* 0x000ef00000000800 */
[----:B------:R-:W4:Y:S01]  /*22e60*/  MUFU.EX2 R161, R161 ;  /* 0x000000a100a17308 */ /* 0x000f220000000800 */
[----:B------:R-:W-:-:S07]  /*22e70*/  FFMA.FTZ R169, R25, R41, -R8 ;  /* 0x0000002919a97223 */ /* 0x000fce0000010808 */
[----:B------:R-:W0:Y:S08]  /*22e80*/  MUFU.EX2 R162, R162 ;  /* 0x000000a200a27308 */ /* 0x000e300000000800 */
[----:B------:R-:W0:Y:S01]  /*22e90*/  MUFU.EX2 R31, R31 ;  /* 0x0000001f001f7308 */ /* 0x000e220000000800 */
[----:B--2---:R-:W-:Y:S01]  /*22ea0*/  FFMA.FTZ R6, R13, R6, R160 ;  /* 0x000000060d067223 */ /* 0x004fe200000100a0 */
[----:B-1----:R-:W-:-:S06]  /*22eb0*/  FFMA.FTZ R16, R7, R12, R32 ;  /* 0x0000000c07107223 */ /* 0x002fcc0000010020 */
[----:B------:R-:W1:Y:S01]  /*22ec0*/  MUFU.EX2 R37, R37 ;  /* 0x0000002500257308 */ /* 0x000e620000000800 */
[----:B------:R-:W-:-:S07]  /*22ed0*/  FFMA.FTZ R29, R38, R41, -R8 ;  /* 0x00000029261d7223 */ /* 0x000fce0000010808 */
[----:B------:R-:W2:Y:S01]  /*22ee0*/  MUFU.EX2 R163, R163 ;  /* 0x000000a300a37308 */ /* 0x000ea20000000800 */
[----:B---3--:R-:W-:Y:S01]  /*22ef0*/  FADD.FTZ R5, R15, R6 ;  /* 0x000000060f057221 */ /* 0x008fe20000010000 */
[----:B----4-:R-:W-:-:S06]  /*22f00*/  FADD.FTZ R16, R161, R16 ;  /* 0x00000010a1107221 */ /* 0x010fcc0000010000 */
[----:B------:R-:W3:Y:S01]  /*22f10*/  MUFU.EX2 R36, R36 ;  /* 0x0000002400247308 */ /* 0x000ee20000000800 */
[----:B------:R-:W-:-:S07]  /*22f20*/  FFMA.FTZ R171, R39, R41, -R8 ;  /* 0x0000002927ab7223 */ /* 0x000fce0000010808 */
[----:B------:R-:W4:Y:S01]  /*22f30*/  MUFU.EX2 R30, R30 ;  /* 0x0000001e001e7308 */ /* 0x000f220000000800 */
[----:B0-----:R-:W-:Y:S01]  /*22f40*/  FADD.FTZ R6, R162, R5 ;  /* 0x00000005a2067221 */ /* 0x001fe20000010000 */
[----:B------:R-:W-:-:S06]  /*22f50*/  FADD.FTZ R16, R31, R16 ;  /* 0x000000101f107221 */ /* 0x000fcc0000010000 */
[----:B------:R-:W0:Y:S01]  /*22f60*/  MUFU.EX2 R168, R168 ;  /* 0x000000a800a87308 */ /* 0x000e220000000800 */
[----:B------:R-:W-:-:S07]  /*22f70*/  FFMA.FTZ R28, R42, R41, -R8 ;  /* 0x000000292a1c7223 */ /* 0x000fce0000010808 */
[----:B------:R-:W0:Y:S01]  /*22f80*/  MUFU.EX2 R169, R169 ;  /* 0x000000a900a97308 */ /* 0x000e220000000800 */
[----:B-1----:R-:W-:Y:S01]  /*22f90*/  FADD.FTZ R5, R37, R6 ;  /* 0x0000000625057221 */ /* 0x002fe20000010000 */
[----:B--2---:R-:W-:-:S06]  /*22fa0*/  FADD.FTZ R7, R163, R16 ;  /* 0x00000010a3077221 */ /* 0x004fcc0000010000 */
        /* <DEDUP_REMOVED lines=75> */
[----:B------:R-:W1:Y:S08]  /*23460*/  MUFU.EX2 R182, R182 ;  /* 0x000000b600b67308 */ /* 0x000e700000000800 */
[----:B------:R-:W2:Y:S01]  /*23470*/  MUFU.EX2 R20, R20 ;  /* 0x0000001400147308 */ /* 0x000ea20000000800 */
[----:B---3--:R-:W-:Y:S01]  /*23480*/  FADD.FTZ R8, R187, R8 ;  /* 0x00000008bb087221 */ /* 0x008fe20000010000 */
[----:B----4-:R-:W-:-:S06]  /*23490*/  FADD.FTZ R6, R184, R7 ;  /* 0x00000007b8067221 */ /* 0x010fcc0000010000 */
[----:B------:R-:W3:Y:S08]  /*234a0*/  MUFU.EX2 R180, R180 ;  /* 0x000000b400b47308 */ /* 0x000ef00000000800 */
[----:B------:R-:W4:Y:S01]  /*234b0*/  MUFU.EX2 R5, R5 ;  /* 0x0000000500057308 */ /* 0x000f220000000800 */
[----:B0-----:R-:W-:Y:S01]  /*234c0*/  FADD.FTZ R7, R181, R8 ;  /* 0x00000008b5077221 */ /* 0x001fe20000010000 */
[----:B------:R-:W-:-:S06]  /*234d0*/  FADD.FTZ R9, R17, R6 ;  /* 0x0000000611097221 */ /* 0x000fcc0000010000 */
[----:B------:R-:W0:Y:S08]  /*234e0*/  MUFU.EX2 R21, R21 ;  /* 0x0000001500157308 */ /* 0x000e300000000800 */
[----:B------:R-:W0:Y:S01]  /*234f0*/  MUFU.EX2 R16, R16 ;  /* 0x0000001000107308 */ /* 0x000e220000000800 */
[----:B-1----:R-:W-:Y:S01]  /*23500*/  FADD.FTZ R7, R182, R7 ;  /* 0x00000007b6077221 */ /* 0x002fe20000010000 */
[----:B--2---:R-:W-:-:S03]  /*23510*/  FADD.FTZ R6, R20, R9 ;  /* 0x0000000914067221 */ /* 0x004fc60000010000 */
[----:B---3--:R-:W-:Y:S01]  /*23520*/  FADD.FTZ R8, R180, R7 ;  /* 0x00000007b4087221 */ /* 0x008fe20000010000 */
[----:B----4-:R-:W-:-:S03]  /*23530*/  FADD.FTZ R7, R5, R6 ;  /* 0x0000000605077221 */ /* 0x010fc60000010000 */
[----:B0-----:R-:W-:Y:S01]  /*23540*/  FADD.FTZ R6, R21, R8 ;  /* 0x0000000815067221 */ /* 0x001fe20000010000 */
        /* <DEDUP_REMOVED lines=351> */
[C---:B------:R-:W-:Y:S01]  /*24b40*/  FMUL.FTZ R55, R12.reuse, R42 ;  /* 0x0000002a0c377220 */ /* 0x040fe20000410000 */
[C---:B------:R-:W-:Y:S01]  /*24b50*/  FMUL.FTZ R61, R12.reuse, R44 ;  /* 0x0000002c0c3d7220 */ /* 0x040fe20000410000 */
[C---:B------:R-:W-:Y:S01]  /*24b60*/  FMUL.FTZ R41, R12.reuse, R41 ;  /* 0x000000290c297220 */ /* 0x040fe20000410000 */
[C---:B------:R-:W-:Y:S01]  /*24b70*/  FMUL.FTZ R27, R12.reuse, R27 ;  /* 0x0000001b0c1b7220 */ /* 0x040fe20000410000 */
[C---:B---3--:R-:W-:Y:S01]  /*24b80*/  FMUL.FTZ R47, R12.reuse, R40 ;  /* 0x000000280c2f7220 */ /* 0x048fe20000410000 */
[C---:B------:R-:W-:Y:S01]  /*24b90*/  FMUL.FTZ R39, R12.reuse, R39 ;  /* 0x000000270c277220 */ /* 0x040fe20000410000 */
[C---:B-1----:R-:W-:Y:S01]  /*24ba0*/  FMUL.FTZ R49, R12.reuse, R38 ;  /* 0x000000260c317220 */ /* 0x042fe20000410000 */
        /* <DEDUP_REMOVED lines=40> */
[----:B------:R3:W-:Y:S01]  /*24e30*/  ST.E desc[UR44][R18.64+0x438], R25 ;  /* 0x0004381912007985 */ /* 0x0007e2000c10192c */
[----:B------:R4:W-:Y:S06]  /*24e40*/  BAR.SYNC.DEFER_BLOCKING R26, 0x100 ;  /* 0x0004001a0000751d */ /* 0x0009ec0000010000 */
[----:B0-----:R-:W2:Y:S04]  /*24e50*/  LD.E R27, desc[UR44][R18.64+0x240] ;  /* 0x0002402c121b7980 */ /* 0x001ea8000c101900 */
[----:B------:R-:W4:Y:S04]  /*24e60*/  LD.E R24, desc[UR44][R2.64] ;  /* 0x0000002c02187980 */ /* 0x000f28000c101900 */
[----:B------:R-:W4:Y:S04]  /*24e70*/  LD.E.64 R12, desc[UR44][R18.64+0x88] ;  /* 0x0000882c120c7980 */ /* 0x000f28000c101b00 */
[----:B--2---:R0:W-:Y:S04]  /*24e80*/  ST.E desc[UR44][R18.64+0x240], R27 ;  /* 0x0002401b12007985 */ /* 0x0041e8000c10192c */
[----:B-1----:R-:W2:Y:S04]  /*24e90*/  LD.E R39, desc[UR44][R6.64] ;  /* 0x0000002c06277980 */ /* 0x002ea8000c101900 */
[----:B--2---:R1:W-:Y:S04]  /*24ea0*/  ST.E desc[UR44][R6.64], R39 ;  /* 0x0000002706007985 */ /* 0x0043e8000c10192c */
[----:B------:R-:W2:Y:S04]  /*24eb0*/  LD.E R41, desc[UR44][R10.64] ;  /* 0x0000002c0a297980 */ /* 0x000ea8000c101900 */
[----:B--2---:R2:W-:Y:S04]  /*24ec0*/  ST.E desc[UR44][R10.64], R41 ;  /* 0x000000290a007985 */ /* 0x0045e8000c10192c */
[----:B------:R-:W3:Y:S04]  /*24ed0*/  LD.E R43, desc[UR44][R8.64] ;  /* 0x0000002c082b7980 */ /* 0x000ee8000c101900 */
[----:B---3--:R3:W-:Y:S04]  /*24ee0*/  ST.E desc[UR44][R8.64], R43 ;  /* 0x0000002b08007985 */ /* 0x0087e8000c10192c */
[----:B------:R-:W4:Y:S04]  /*24ef0*/  LD.E R25, desc[UR44][R18.64+0x250] ;  /* 0x0002502c12197980 */ /* 0x000f28000c101900 */
[----:B------:R-:W4:Y:S04]  /*24f00*/  LD.E R45, desc[UR44][R18.64+0x254] ;  /* 0x0002542c122d7980 */ /* 0x000f28000c101900 */
[----:B------:R-:W4:Y:S04]  /*24f10*/  LD.E R47, desc[UR44][R18.64+0x258] ;  /* 0x0002582c122f7980 */ /* 0x000f28000c101900 */
[----:B0-----:R-:W4:Y:S04]  /*24f20*/  LD.E R27, desc[UR44][R18.64+0x25c] ;  /* 0x00025c2c121b7980 */ /* 0x001f28000c101900 */
[----:B------:R-:W4:Y:S04]  /*24f30*/  LD.E R49, desc[UR44][R18.64+0x260] ;  /* 0x0002602c12317980 */ /* 0x000f28000c101900 */
[----:B------:R-:W4:Y:S04]  /*24f40*/  LD.E R51, desc[UR44][R18.64+0x264] ;  /* 0x0002642c12337980 */ /* 0x000f28000c101900 */
[----:B-1----:R-:W4:Y:S04]  /*24f50*/  LD.E R39, desc[UR44][R18.64+0x268] ;  /* 0x0002682c12277980 */ /* 0x002f28000c101900 */
        /* <DEDUP_REMOVED lines=76> */
[----:B--2---:R2:W-:Y:S04]  /*25420*/  ST.E desc[UR44][R18.64+0x270], R41 ;  /* 0x0002702912007985 */ /* 0x0045e8000c10192c */
[----:B------:R-:W-:Y:S04]  /*25430*/  ST.E desc[UR44][R18.64+0x274], R55 ;  /* 0x0002743712007985 */ /* 0x000fe8000c10192c */
[----:B---3--:R3:W-:Y:S04]  /*25440*/  ST.E desc[UR44][R18.64+0x278], R43 ;  /* 0x0002782b12007985 */ /* 0x0087e8000c10192c */
[----:B------:R3:W-:Y:S04]  /*25450*/  ST.E desc[UR44][R18.64+0x27c], R57 ;  /* 0x00027c3912007985 */ /* 0x0007e8000c10192c */
[----:B------:R3:W-:Y:S04]  /*25460*/  ST.E desc[UR44][R18.64+0x280], R59 ;  /* 0x0002803b12007985 */ /* 0x0007e8000c10192c */
[----:B------:R3:W-:Y:S04]  /*25470*/  ST.E desc[UR44][R18.64+0x284], R61 ;  /* 0x0002843d12007985 */ /* 0x0007e8000c10192c */
[----:B------:R3:W-:Y:S04]  /*25480*/  ST.E desc[UR44][R18.64+0x288], R63 ;  /* 0x0002883f12007985 */ /* 0x0007e8000c10192c */
[----:B------:R3:W-:Y:S04]  /*25490*/  ST.E desc[UR44][R18.64+0x28c], R65 ;  /* 0x00028c4112007985 */ /* 0x0007e8000c10192c */
[----:B0-----:R-:W4:Y:S04]  /*254a0*/  LD.E R25, desc[UR44][R18.64+0x290] ;  /* 0x0002902c12197980 */ /* 0x001f28000c101900 */
[----:B-1----:R-:W4:Y:S04]  /*254b0*/  LD.E R27, desc[UR44][R18.64+0x298] ;  /* 0x0002982c121b7980 */ /* 0x002f28000c101900 */
        /* <DEDUP_REMOVED lines=155> */
[----:B0-----:R-:W3:Y:S01]  /*25e70*/  LDL R25, [R1+0x68] ;  /* 0x0000680001197983 */ /* 0x001ee20000100800 */
[----:B------:R-:W-:-:S02]  /*25e80*/  IMAD R12, R24, 0xc00, R12 ;  /* 0x00000c00180c7824 */ /* 0x000fc400078e020c */
[----:B-1----:R-:W-:Y:S01]  /*25e90*/  IMAD.MOV.U32 R27, RZ, RZ, R13 ;  /* 0x000000ffff1b7224 */ /* 0x002fe200078e000d */
[----:B------:R-:W-:Y:S01]  /*25ea0*/  F2FP.BF16.F32.PACK_AB R162, R37, R162 ;  /* 0x000000a225a2723e */ /* 0x000fe200000010ff */
[----:B------:R-:W-:Y:S01]  /*25eb0*/  VIADD R24, R12, 0x80 ;  /* 0x000000800c187836 */ /* 0x000fe20000000000 */
[----:B------:R-:W-:Y:S01]  /*25ec0*/  F2FP.BF16.F32.PACK_AB R168, R168, R36 ;  /* 0x00000024a8a8723e */ /* 0x000fe200000010ff */
[----:B------:R-:W-:Y:S01]  /*25ed0*/  VIADD R26, R12, 0x100 ;  /* 0x000001000c1a7836 */ /* 0x000fe20000000000 */
[----:B------:R-:W-:Y:S01]  /*25ee0*/  R2UR UR15, R27 ;  /* 0x000000001b0f72ca */ /* 0x000fe200000e0000 */
[----:B------:R-:W3:Y:S01]  /*25ef0*/  LD.E R36, desc[UR44][R18.64+0x270] ;  /* 0x0002702c12247980 */ /* 0x000ee2000c101900 */
[----:B------:R-:W-:Y:S02]  /*25f00*/  R2UR UR10, R24 ;  /* 0x00000000180a72ca */ /* 0x000fe400000e0000 */
[----:B------:R-:W-:Y:S01]  /*25f10*/  R2UR UR14, R26 ;  /* 0x000000001a0e72ca */ /* 0x000fe200000e0000 */
[----:B------:R-:W3:Y:S01]  /*25f20*/  LD.E R24, desc[UR44][R18.64+0x240] ;  /* 0x0002402c12187980 */ /* 0x000ee2000c101900 */
[----:B------:R-:W-:-:S02]  /*25f30*/  F2FP.BF16.F32.PACK_AB R170, R170, R35 ;  /* 0x00000023aaaa723e */ /* 0x000fc400000010ff */
[----:B------:R-:W-:Y:S01]  /*25f40*/  F2FP.BF16.F32.PACK_AB R176, R176, R34 ;  /* 0x00000022b0b0723e */ /* 0x000fe200000010ff */
[----:B------:R-:W3:Y:S01]  /*25f50*/  LD.E R35, desc[UR44][R18.64+0x26c] ;  /* 0x00026c2c12237980 */ /* 0x000ee2000c101900 */
[----:B------:R-:W-:Y:S02]  /*25f60*/  F2FP.BF16.F32.PACK_AB R178, R178, R33 ;  /* 0x00000021b2b2723e */ /* 0x000fe400000010ff */
[----:B------:R-:W-:Y:S01]  /*25f70*/  F2FP.BF16.F32.PACK_AB R161, R161, R32 ;  /* 0x00000020a1a1723e */ /* 0x000fe200000010ff */
[----:B------:R-:W3:Y:S01]  /*25f80*/  LD.E R33, desc[UR44][R18.64+0x264] ;  /* 0x0002642c12217980 */ /* 0x000ee2000c101900 */
[----:B------:R-:W-:Y:S02]  /*25f90*/  F2FP.BF16.F32.PACK_AB R163, R163, R31 ;  /* 0x0000001fa3a3723e */ /* 0x000fe400000010ff */
[----:B------:R-:W-:Y:S01]  /*25fa0*/  F2FP.BF16.F32.PACK_AB R169, R169, R30 ;  /* 0x0000001ea9a9723e */ /* 0x000fe200000010ff */
[----:B------:R-:W3:Y:S01]  /*25fb0*/  LD.E R31, desc[UR44][R18.64+0x25c] ;  /* 0x00025c2c121f7980 */ /* 0x000ee2000c101900 */
[----:B------:R-:W-:-:S02]  /*25fc0*/  F2FP.BF16.F32.PACK_AB R171, R171, R29 ;  /* 0x0000001dabab723e */ /* 0x000fc400000010ff */
[----:B------:R-:W-:Y:S01]  /*25fd0*/  F2FP.BF16.F32.PACK_AB R177, R177, R28 ;  /* 0x0000001cb1b1723e */ /* 0x000fe200000010ff */
        /* <DEDUP_REMOVED lines=9> */
[----:B--2---:R-:W4:Y:S04]  /*26070*/  LD.E R41, desc[UR44][R18.64+0x284] ;  /* 0x0002842c12297980 */ /* 0x004f28000c101900 */
[----:B------:R-:W4:Y:S04]  /*26080*/  LD.E R42, desc[UR44][R18.64+0x288] ;  /* 0x0002882c122a7980 */ /* 0x000f28000c101900 */
[----:B---3--:R-:W4:Y:S04]  /*26090*/  LD.E R43, desc[UR44][R18.64+0x28c] ;  /* 0x00028c2c122b7980 */ /* 0x008f28000c101900 */
        /* <DEDUP_REMOVED lines=56> */
[----:B------:R-:W-:Y:S01]  /*26420*/  ISETP.NE.U32.AND P0, PT, R25, RZ, PT ;  /* 0x000000ff1900720c */ /* 0x000fe20003f05070 */
[----:B------:R-:W-:-:S02]  /*26430*/  IMAD.MOV.U32 R25, RZ, RZ, R13 ;  /* 0x000000ffff197224 */ /* 0x000fc400078e000d */
[----:B------:R-:W4:Y:S03]  /*26440*/  LD.E R100, desc[UR44][R18.64+0x370] ;  /* 0x0003702c12647980 */ /* 0x000f26000c101900 */
        /* <DEDUP_REMOVED lines=56> */
[----:B------:R-:W-:Y:S02]  /*267d0*/  R2UR UR7, R13 ;  /* 0x000000000d0772ca */ /* 0x000fe400000e0000 */
[----:B------:R-:W-:Y:S01]  /*267e0*/  F2FP.BF16.F32.PACK_AB R160, R15, R160 ;  /* 0x000000a00fa0723e */ /* 0x000fe200000010ff */
[----:B------:R-:W-:-:S03]  /*267f0*/  VOTEU.ANY UP0, P0 ;  /* 0x00000000003f7886 */ /* 0x000fc60000000100 */
[----:B----4-:R-:W-:-:S07]  /*26800*/  WARPGROUP.ARRIVE ;  /* 0x00000000000079c5 */ /* 0x010fce0000000000 */
        /* <DEDUP_REMOVED lines=1072> */
[----:B------:R1:W5:Y:S04]  /*2ab10*/  LD.E R4, desc[UR44][R2.64] ;  /* 0x0000002c02047980 */ /* 0x000368000c101900 */
[----:B--2---:R-:W2:Y:S01]  /*2ab20*/  LD.E R5, desc[UR44][R6.64] ;  /* 0x0000002c06057980 */ /* 0x004ea2000c101900 */
[----:B------:R-:W-:Y:S01]  /*2ab30*/  BSSY B0, `(.L_x_4048) ;  /* 0x0000005000007945 */ /* 0x000fe20003800000 */
[----:B--2---:R-:W-:-:S04]  /*2ab40*/  LOP3.LUT R5, R5, 0x1, RZ, 0xfc, !PT ;  /* 0x0000000105057812 */ /* 0x004fc800078efcff */
[----:B------:R-:W-:-:S13]  /*2ab50*/  ISETP.NE.AND P0, PT, R5, 0x3, PT ;  /* 0x000000030500780c */ /* 0x000fda0003f05270 */
[----:B-1----:R-:W-:Y:S05]  /*2ab60*/  @!P0 BRA `(.L_x_4049) ;  /* 0x0000000000048947 */ /* 0x002fea0003800000 */
[----:B------:R-:W-:Y:S01]  /*2ab70*/  BPT.TRAP 0x1 ;  /* 0x000000040000795c */ /* 0x000fe20000300000 */
.L_x_4049:
[----:B------:R-:W-:Y:S05]  /*2ab80*/  BSYNC B0 ;  /* 0x0000000000007941 */ /* 0x000fea0003800000 */
.L_x_4048:
        /* <DEDUP_REMOVED lines=9> */
.L_x_4021:
[----:B------:R-:W3:Y:S01]  /*2ac20*/  LDL R7, [R1+0x220] ;  /* 0x0002200001077983 */ /* 0x000ee20000100800 */
[----:B------:R-:W-:Y:S05]  /*2ac30*/  WARPSYNC.ALL ;  /* 0x0000000000007948 */ /* 0x000fea0003800000 */
[----:B-1----:R-:W4:Y:S04]  /*2ac40*/  LDL R5, [R1+0x224] ;  /* 0x0002240001057983 */ /* 0x002f280000100800 */
[----:B------:R-:W5:Y:S04]  /*2ac50*/  LDL.64 R16, [R1+0x240] ;  /* 0x0002400001107983 */ /* 0x000f680000100a00 */
[----:B------:R-:W5:Y:S04]  /*2ac60*/  LDL.64 R20, [R1+0x250] ;  /* 0x0002500001147983 */ /* 0x000f680000100a00 */
[----:B------:R-:W5:Y:S04]  /*2ac70*/  LDL.64 R14, [R1+0x260] ;  /* 0x00026000010e7983 */ /* 0x000f680000100a00 */
[----:B------:R-:W5:Y:S04]  /*2ac80*/  LDL.64 R12, [R1+0x270] ;  /* 0x00027000010c7983 */ /* 0x000f680000100a00 */
[----:B------:R-:W5:Y:S04]  /*2ac90*/  LDL.64 R10, [R1+0x280] ;  /* 0x00028000010a7983 */ /* 0x000f680000100a00 */
[----:B------:R-:W5:Y:S04]  /*2aca0*/  LDL.64 R8, [R1+0x290] ;  /* 0x0002900001087983 */ /* 0x000f680000100a00 */
[----:B------:R-:W5:Y:S01]  /*2acb0*/  LDL R121, [R1+0x1f0] ;  /* 0x0001f00001797983 */ /* 0x000f620000100800 */
[----:B------:R-:W-:-:S03]  /*2acc0*/  IMAD.MOV.U32 R116, RZ, RZ, RZ ;  /* 0x000000ffff747224 */ /* 0x000fc600078e00ff */
[----:B------:R-:W5:Y:S01]  /*2acd0*/  LDL.64 R104, [R1+0x320] ;  /* 0x0003200001687983 */ /* 0x000f620000100a00 */
[----:B------:R-:W-:Y:S02]  /*2ace0*/  IMAD.MOV.U32 R117, RZ, RZ, -0x800000 ;  /* 0xff800000ff757424 */ /* 0x000fe400078e00ff */
[----:B------:R-:W-:Y:S01]  /*2acf0*/  IMAD.MOV.U32 R118, RZ, RZ, -0x800000 ;  /* 0xff800000ff767424 */ /* 0x000fe200078e00ff */
        /* <DEDUP_REMOVED lines=42> */
[----:B------:R-:W5:Y:S04]  /*2afa0*/  LDL R119, [R1+0x1fc] ;  /* 0x0001fc0001777983 */ /* 0x000f680000100800 */
[----:B---3--:R-:W0:Y:S02]  /*2afb0*/  SHFL.BFLY PT, R0, R7, 0x2, 0x1f ;  /* 0x0c401f0007007f89 */ /* 0x008e2400000e0000 */
[----:B0-----:R-:W-:-:S02]  /*2afc0*/  FADD.FTZ R2, R7, R0 ;  /* 0x0000000007027221 */ /* 0x001fc40000010000 */
[----:B------:R-:W3:Y:S04]  /*2afd0*/  LDL.64 R6, [R1+0x2c0] ;  /* 0x0002c00001067983 */ /* 0x000ee80000100a00 */
[----:B------:R-:W2:Y:S02]  /*2afe0*/  SHFL.BFLY PT, R3, R2, 0x1, 0x1f ;  /* 0x0c201f0002037f89 */ /* 0x000ea400000e0000 */
[----:B--2---:R-:W-:-:S05]  /*2aff0*/  FADD.FTZ R4, R2, R3 ;  /* 0x0000000302047221 */ /* 0x004fca0000010000 */
[----:B------:R-:W-:Y:S04]  /*2b000*/  STL [R1+0x220], R4 ;  /* 0x0002200401007387 */ /* 0x000fe80000100800 */
[----:B------:R-:W2:Y:S04]  /*2b010*/  LDL R30, [R1+0x220] ;  /* 0x00022000011e7983 */ /* 0x000ea80000100800 */
[----:B----4-:R-:W0:Y:S02]  /*2b020*/  SHFL.BFLY PT, R0, R5, 0x2, 0x1f ;  /* 0x0c401f0005007f89 */ /* 0x010e2400000e0000 */
[----:B0-----:R-:W-:-:S02]  /*2b030*/  FADD.FTZ R3, R0, R5 ;  /* 0x0000000500037221 */ /* 0x001fc40000010000 */
[----:B------:R-:W4:Y:S04]  /*2b040*/  LDL.64 R4, [R1+0x2b0] ;  /* 0x0002b00001047983 */ /* 0x000f280000100a00 */
[----:B------:R-:W0:Y:S02]  /*2b050*/  SHFL.BFLY PT, R0, R3, 0x1, 0x1f ;  /* 0x0c201f0003007f89 */ /* 0x000e2400000e0000 */
[----:B0-----:R-:W-:Y:S02]  /*2b060*/  FADD.FTZ R0, R3, R0 ;  /* 0x0000000003007221 */ /* 0x001fe40000010000 */
[----:B------:R-:W3:Y:S03]  /*2b070*/  LDL.64 R2, [R1+0x2a0] ;  /* 0x0002a00001027983 */ /* 0x000ee60000100a00 */
[----:B------:R-:W-:-:S13]  /*2b080*/  FSETP.NE.FTZ.AND P1, PT, R0, RZ, PT ;  /* 0x000000ff0000720b */ /* 0x000fda0003f35000 */
[----:B------:R-:W4:Y:S04]  /*2b090*/  @P1 LDL R28, [R1+0x230] ;  /* 0x00023000011c1983 */ /* 0x000f280000100800 */
[----:B------:R-:W4:Y:S01]  /*2b0a0*/  @P1 LDL R29, [R1+0x214] ;  /* 0x00021400011d1983 */ /* 0x000f220000100800 */
[----:B--2---:R-:W-:-:S13]  /*2b0b0*/  FSETP.NE.FTZ.AND P0, PT, R30, RZ, PT ;  /* 0x000000ff1e00720b */ /* 0x004fda0003f15000 */
[----:B------:R-:W2:Y:S04]  /*2b0c0*/  @P0 LDL R24, [R1+0x230] ;  /* 0x0002300001180983 */ /* 0x000ea80000100800 */
[----:B------:R-:W2:Y:S01]  /*2b0d0*/  @P0 LDL R25, [R1+0x210] ;  /* 0x0002100001190983 */ /* 0x000ea20000100800 */
[----:B------:R-:W0:Y:S08]  /*2b0e0*/  @P1 MUFU.LG2 R27, R0 ;  /* 0x00000000001b1308 */ /* 0x000e300000000c00 */
[----:B------:R-:W1:Y:S08]  /*2b0f0*/  @P0 MUFU.LG2 R26, R30 ;  /* 0x0000001e001a0308 */ /* 0x000e700000000c00 */
[----:B------:R-:W1:Y:S01]  /*2b100*/  @P0 MUFU.RCP R116, R30 ;  /* 0x0000001e00740308 */ /* 0x000e620000001000 */
[----:B0-----:R-:W-:Y:S01]  /*2b110*/  @P1 FMUL.FTZ R31, R27, 0.69314718246459960938 ;  /* 0x3f3172181b1f1820 */ /* 0x001fe20000410000 */
[----:B-----5:R-:W-:-:S02]  /*2b120*/  VIADD R121, R121, 0x1 ;  /* 0x0000000179797836 */ /* 0x020fc40000000000 */
[----:B-1----:R-:W-:Y:S01]  /*2b130*/  @P0 FMUL.FTZ R27, R26, 0.69314718246459960938 ;  /* 0x3f3172181a1b0820 */ /* 0x002fe20000410000 */
        /* <DEDUP_REMOVED lines=12> */
[-C--:B---3--:R-:W-:Y:S01]  /*2b200*/  FMUL.FTZ R3, R3, R116.reuse ;  /* 0x0000007403037220 */ /* 0x088fe20000410000 */
[-C--:B------:R-:W-:Y:S01]  /*2b210*/  FMUL.FTZ R2, R2, R116.reuse ;  /* 0x0000007402027220 */ /* 0x080fe20000410000 */
[-C--:B----4-:R-:W-:Y:S01]  /*2b220*/  FMUL.FTZ R5, R5, R116.reuse ;  /* 0x0000007405057220 */ /* 0x090fe20000410000 */
[-C--:B------:R-:W-:Y:S01]  /*2b230*/  FMUL.FTZ R4, R4, R116.reuse ;  /* 0x0000007404047220 */ /* 0x080fe20000410000 */
[-C--:B------:R-:W-:Y:S01]  /*2b240*/  FMUL.FTZ R7, R7, R116.reuse ;  /* 0x0000007407077220 */ /* 0x080fe20000410000 */
[----:B------:R-:W-:Y:S01]  /*2b250*/  FMUL.FTZ R6, R6, R116 ;  /* 0x0000007406067220 */ /* 0x000fe20000410000 */
[----:B------:R-:W-:Y:S01]  /*2b260*/  STL.64 [R1+0x240], R16 ;  /* 0x0002401001007387 */ /* 0x000fe20000100a00 */
[----:B------:R-:W-:-:S03]  /*2b270*/  @P1 FMUL.FTZ R28, R28, 0.69314718246459960938 ;  /* 0x3f3172181c1c1820 */ /* 0x000fc60000410000 */
[----:B------:R-:W-:Y:S01]  /*2b280*/  STL.64 [R1+0x250], R20 ;  /* 0x0002501401007387 */ /* 0x000fe20000100a00 */
[----:B------:R-:W-:-:S03]  /*2b290*/  @P1 FFMA.FTZ R118, R28, R29, R31 ;  /* 0x0000001d1c761223 */ /* 0x000fc6000001001f */
[----:B------:R-:W-:Y:S04]  /*2b2a0*/  STL.64 [R1+0x260], R14 ;  /* 0x0002600e01007387 */ /* 0x000fe80000100a00 */
[----:B------:R0:W-:Y:S04]  /*2b2b0*/  STL.64 [R1+0x270], R12 ;  /* 0x0002700c01007387 */ /* 0x0001e80000100a00 */
[----:B------:R-:W-:Y:S04]  /*2b2c0*/  STL.64 [R1+0x280], R10 ;  /* 0x0002800a01007387 */ /* 0x000fe80000100a00 */
[----:B------:R1:W-:Y:S04]  /*2b2d0*/  STL.64 [R1+0x290], R8 ;  /* 0x0002900801007387 */ /* 0x0003e80000100a00 */
[----:B------:R-:W-:Y:S04]  /*2b2e0*/  STL.64 [R1+0x2a0], R2 ;  /* 0x0002a00201007387 */ /* 0x000fe80000100a00 */
[----:B------:R3:W-:Y:S04]  /*2b2f0*/  STL.64 [R1+0x2b0], R4 ;  /* 0x0002b00401007387 */ /* 0x0007e80000100a00 */
[----:B------:R4:W-:Y:S04]  /*2b300*/  STL.64 [R1+0x2c0], R6 ;  /* 0x0002c00601007387 */ /* 0x0009e80000100a00 */
[----:B------:R-:W5:Y:S04]  /*2b310*/  LDL.64 R30, [R1+0x388] ;  /* 0x00038800011e7983 */ /* 0x000f680000100a00 */
[----:B------:R-:W5:Y:S04]  /*2b320*/  LDL.64 R28, [R1+0x398] ;  /* 0x00039800011c7983 */ /* 0x000f680000100a00 */
[----:B0-----:R-:W5:Y:S04]  /*2b330*/  LDL.64 R12, [R1+0x3a8] ;  /* 0x0003a800010c7983 */ /* 0x001f680000100a00 */
[----:B------:R-:W5:Y:S04]  /*2b340*/  LDL.64 R20, [R1+0x3c8] ;  /* 0x0003c80001147983 */ /* 0x000f680000100a00 */
[----:B------:R-:W5:Y:S04]  /*2b350*/  LDL.64 R16, [R1+0x3d8] ;  /* 0x0003d80001107983 */ /* 0x000f680000100a00 */
[----:B------:R-:W5:Y:S04]  /*2b360*/  LDL.64 R14, [R1+0x3e8] ;  /* 0x0003e800010e7983 */ /* 0x000f680000100a00 */
[----:B-1----:R-:W5:Y:S04]  /*2b370*/  LDL.64 R8, [R1+0x3f8] ;  /* 0x0003f80001087983 */ /* 0x002f680000100a00 */
[----:B---3--:R-:W3:Y:S04]  /*2b380*/  LDL.64 R4, [R1+0x408] ;  /* 0x0004080001047983 */ /* 0x008ee80000100a00 */
[----:B------:R-:W3:Y:S04]  /*2b390*/  LDL.64 R10, [R1+0x418] ;  /* 0x00041800010a7983 */ /* 0x000ee80000100a00 */
[----:B------:R-:W3:Y:S04]  /*2b3a0*/  LDL.64 R2, [R1+0x428] ;  /* 0x0004280001027983 */ /* 0x000ee80000100a00 */
[----:B----4-:R-:W4:Y:S01]  /*2b3b0*/  LDL.64 R6, [R1+0x438] ;  /* 0x0004380001067983 */ /* 0x010f220000100a00 */
[----:B--2---:R-:W-:-:S04]  /*2b3c0*/  @P0 FMUL.FTZ R24, R24, 0.69314718246459960938 ;  /* 0x3f31721818180820 */ /* 0x004fc80000410000 */
[----:B------:R-:W-:Y:S02]  /*2b3d0*/  @P0 FFMA.FTZ R117, R24, R25, R27 ;  /* 0x0000001918750223 */ /* 0x000fe4000001001b */
[----:B------:R-:W2:Y:S04]  /*2b3e0*/  LDL.64 R26, [R1+0x358] ;  /* 0x00035800011a7983 */ /* 0x000ea80000100a00 */
[----:B------:R-:W2:Y:S01]  /*2b3f0*/  LDL.64 R24, [R1+0x3b8] ;  /* 0x0003b80001187983 */ /* 0x000ea20000100a00 */
[----:B------:R-:W-:-:S13]  /*2b400*/  ISETP.NE.AND P0, PT, R121, 0x2, PT ;  /* 0x000000027900780c */ /* 0x000fda0003f05270 */
[----:B------:R-:W2:Y:S01]  /*2b410*/  @!P0 LDL R120, [R1+0x1f4] ;  /* 0x0001f40001788983 */ /* 0x000ea20000100800 */
[----:B------:R-:W0:Y:S01]  /*2b420*/  S2R R123, SR_TID.X ;  /* 0x00000000007b7919 */ /* 0x000e220000002100 */
[-C--:B------:R-:W-:Y:S01]  /*2b430*/  FMUL.FTZ R105, R105, R116.reuse ;  /* 0x0000007469697220 */ /* 0x080fe20000410000 */
[----:B------:R-:W-:-:S05]  /*2b440*/  FMUL.FTZ R104, R104, R116 ;  /* 0x0000007468687220 */ /* 0x000fca0000410000 */
[----:B------:R1:W-:Y:S02]  /*2b450*/  STL.64 [R1+0x320], R104 ;  /* 0x0003206801007387 */ /* 0x0003e40000100a00 */
[----:B-1----:R-:W-:-:S06]  /*2b460*/  IMAD.MOV.U32 R104, RZ, RZ, RZ ;  /* 0x000000ffff687224 */ /* 0x002fcc00078e00ff */
[----:B------:R-:W1:Y:S01]  /*2b470*/  @P1 MUFU.RCP R104, R0 ;  /* 0x0000000000681308 */ /* 0x000e620000001000 */
[----:B------:R4:W-:Y:S01]  /*2b480*/  STL [R1+0x224], R0 ;  /* 0x0002240001007387 */ /* 0x0009e20000100800 */
[-C--:B------:R-:W-:Y:S01]  /*2b490*/  FMUL.FTZ R115, R115, R116.reuse ;  /* 0x0000007473737220 */ /* 0x080fe20000410000 */
[----:B0-----:R-:W-:Y:S01]  /*2b4a0*/  SHF.R.U32.HI R123, RZ, 0x7, R123 ;  /* 0x00000007ff7b7819 */ /* 0x001fe2000001167b */
[-C--:B------:R-:W-:Y:S01]  /*2b4b0*/  FMUL.FTZ R114, R114, R116.reuse ;  /* 0x0000007472727220 */ /* 0x080fe20000410000 */
[-C--:B------:R-:W-:Y:S01]  /*2b4c0*/  FMUL.FTZ R113, R113, R116.reuse ;  /* 0x0000007471717220 */ /* 0x080fe20000410000 */
[-C--:B------:R-:W-:Y:S01]  /*2b4d0*/  FMUL.FTZ R112, R112, R116.reuse ;  /* 0x0000007470707220 */ /* 0x080fe20000410000 */
[----:B------:R-:W-:Y:S01]  /*2b4e0*/  IADD3 R105, -R123, 0xb, RZ ;  /* 0x0000000b7b697810 */ /* 0x000fe20007ffe1ff */
        /* <DEDUP_REMOVED lines=94> */
[-C--:B------:R-:W-:Y:S01]  /*2bad0*/  FMUL.FTZ R11, R11, R104.reuse ;  /* 0x000000680b0b7220 */ /* 0x080fe20000410000 */
[-C--:B------:R-:W-:Y:S01]  /*2bae0*/  FMUL.FTZ R10, R10, R104.reuse ;  /* 0x000000680a0a7220 */ /* 0x080fe20000410000 */
[-C--:B------:R-:W-:Y:S01]  /*2baf0*/  FMUL.FTZ R3, R3, R104.reuse ;  /* 0x0000006803037220 */ /* 0x080fe20000410000 */
[-C--:B------:R-:W-:Y:S01]  /*2bb00*/  FMUL.FTZ R2, R2, R104.reuse ;  /* 0x0000006802027220 */ /* 0x080fe20000410000 */
[-C--:B----4-:R-:W-:Y:S01]  /*2bb10*/  FMUL.FTZ R7, R7, R104.reuse ;  /* 0x0000006807077220 */ /* 0x090fe20000410000 */
[----:B------:R-:W-:Y:S01]  /*2bb20*/  FMUL.FTZ R6, R6, R104 ;  /* 0x0000006806067220 */ /* 0x000fe20000410000 */
[----:B------:R-:W-:-:S02]  /*2bb30*/  VIADD R122, R122, 0x1 ;  /* 0x000000017a7a7836 */ /* 0x000fc40000000000 */
[----:B------:R-:W-:Y:S01]  /*2bb40*/  VIADD R0, R119, 0x1 ;  /* 0x0000000177007836 */ /* 0x000fe20000000000 */
        /* <DEDUP_REMOVED lines=36> */
[-C--:B------:R-:W-:Y:S01]  /*2bd90*/  FMUL.FTZ R25, R25, R104.reuse ;  /* 0x0000006819197220 */ /* 0x080fe20000410000 */
        /* <DEDUP_REMOVED lines=25> */
[----:B------:R-:W-:-:S03]  /*2bf30*/  @!P0 LOP3.LUT R120, R120, 0x1, RZ, 0x3c, !PT ;  /* 0x0000000178788812 */ /* 0x000fc600078e3cff */
[----:B------:R0:W-:Y:S04]  /*2bf40*/  STL [R1+0x1f0], R121 ;  /* 0x0001f07901007387 */ /* 0x0001e80000100800 */
[----:B------:R0:W-:Y:S04]  /*2bf50*/  @!P0 STL [R1+0x1f4], R120 ;  /* 0x0001f47801008387 */ /* 0x0001e80000100800 */
[----:B------:R0:W-:Y:S01]  /*2bf60*/  @!P0 STL [R1+0x1f0], RZ ;  /* 0x0001f0ff01008387 */ /* 0x0001e20000100800 */
[----:B------:R0:W-:Y:S08]  /*2bf70*/  BAR.ARV R105, 0x100 ;  /* 0x000400690000751d */ /* 0x0001f00000002000 */
[----:B------:R-:W-:Y:S06]  /*2bf80*/  BAR.ARV 0x8, 0x180 ;  /* 0x0206000000007b1d */ /* 0x000fec0000002000 */
[----:B------:R-:W-:-:S13]  /*2bf90*/  PLOP3.LUT P0, PT, PT, PT, PT, 0x8, 0x0 ;  /* 0x000000000000781c */ /* 0x000fda0003f0e170 */
.L_x_3928:
[----:B------:R-:W-:Y:S05]  /*2bfa0*/  WARPSYNC.ALL ;  /* 0x0000000000007948 */ /* 0x000fea0003800000 */
[----:B------:R-:W1:Y:S08]  /*2bfb0*/  S2UR UR4, SR_CgaCtaId ;  /* 0x00000000000479c3 */ /* 0x000e700000008800 */
[----:B------:R-:W-:Y:S01]  /*2bfc0*/  BAR.SYNC.DEFER_BLOCKING 0x5, 0x180 ;  /* 0x0146000000007b1d */ /* 0x000fe20000010000 */
[----:B0-----:R-:W-:-:S05]  /*2bfd0*/  MOV R2, 0x400 ;  /* 0x0000040000027802 */ /* 0x001fca0000000f00 */
[----:B------:R-:W-:Y:S01]  /*2bfe0*/  BSSY B0, `(.L_x_4051) ;  /* 0x000050f000007945 */ /* 0x000fe20003800000 */
[----:B-1----:R-:W-:-:S05]  /*2bff0*/  IMAD.U32 R27, RZ, RZ, UR4 ;  /* 0x00000004ff1b7e24 */ /* 0x002fca000f8e00ff */
[----:B------:R-:W-:-:S05]  /*2c000*/  LEA R2, R27, R2, 0x18 ;  /* 0x000000021b027211 */ /* 0x000fca00078ec0ff */
[----:B------:R0:W1:Y:S01]  /*2c010*/  LDS.128 R96, [R2+0x324d0] ;  /* 0x0324d00002607984 */ /* 0x0000620000000c00 */
[----:B------:R-:W-:Y:S06]  /*2c020*/  BAR.ARV 0x4, 0x180 ;  /* 0x0106000000007b1d */ /* 0x000fec0000002000 */
[----:B------:R-:W-:Y:S05]  /*2c030*/  @P0 BRA `(.L_x_4052) ;  /* 0x00000040009c0947 */ /* 0x000fea0003800000 */
[----:B------:R-:W3:Y:S01]  /*2c040*/  LDL R0, [R1+0x520] ;  /* 0x0005200001007983 */ /* 0x000ee20000100800 */
[----:B------:R-:W-:-:S03]  /*2c050*/  ULDC UR4, c[0x0][0xbd4] ;  /* 0x0002f50000047ab9 */ /* 0x000fc60000000800 */
[----:B------:R-:W4:Y:S04]  /*2c060*/  LDL.128 R56, [R1+0x240] ;  /* 0x0002400001387983 */ /* 0x000f280000100c00 */
[----:B------:R-:W2:Y:S04]  /*2c070*/  LDL.128 R52, [R1+0x260] ;  /* 0x0002600001347983 */ /* 0x000ea80000100c00 */
[----:B------:R-:W2:Y:S04]  /*2c080*/  LDL.128 R8, [R1+0x250] ;  /* 0x0002500001087983 */ /* 0x000ea80000100c00 */
[----:B------:R-:W2:Y:S04]  /*2c090*/  LDL.128 R4, [R1+0x270] ;  /* 0x0002700001047983 */ /* 0x000ea80000100c00 */
[----:B-----5:R-:W2:Y:S04]  /*2c0a0*/  LDL.128 R44, [R1+0x280] ;  /* 0x00028000012c7983 */ /* 0x020ea80000100c00 */
[----:B------:R-:W2:Y:S04]  /*2c0b0*/  LDL.128 R48, [R1+0x290] ;  /* 0x0002900001307983 */ /* 0x000ea80000100c00 */
[----:B------:R-:W2:Y:S04]  /*2c0c0*/  LDL.128 R88, [R1+0x2a0] ;  /* 0x0002a00001587983 */ /* 0x000ea80000100c00 */
[----:B------:R-:W2:Y:S01]  /*2c0d0*/  LDL.128 R40, [R1+0x2b0] ;  /* 0x0002b00001287983 */ /* 0x000ea20000100c00 */
[----:B------:R-:W0:Y:S03]  /*2c0e0*/  S2R R3, SR_SWINHI ;  /* 0x0000000000037919 */ /* 0x000e260000002f00 */
[----:B------:R-:W2:Y:S04]  /*2c0f0*/  LDL.128 R112, [R1+0x2c0] ;  /* 0x0002c00001707983 */ /* 0x000ea80000100c00 */
[----:B------:R-:W2:Y:S04]  /*2c100*/  LDL.128 R116, [R1+0x2d0] ;  /* 0x0002d00001747983 */ /* 0x000ea80000100c00 */
[----:B------:R-:W2:Y:S04]  /*2c110*/  LDL.128 R84, [R1+0x340] ;  /* 0x0003400001547983 */ /* 0x000ea80000100c00 */
[----:B------:R-:W2:Y:S04]  /*2c120*/  LDL.128 R76, [R1+0x360] ;  /* 0x00036000014c7983 */ /* 0x000ea80000100c00 */
[----:B------:R-:W2:Y:S04]  /*2c130*/  LDL.128 R80, [R1+0x350] ;  /* 0x0003500001507983 */ /* 0x000ea80000100c00 */
[----:B------:R-:W2:Y:S04]  /*2c140*/  LDL.128 R68, [R1+0x380] ;  /* 0x0003800001447983 */ /* 0x000ea80000100c00 */
[----:B------:R-:W2:Y:S01]  /*2c150*/  LDL.128 R72, [R1+0x370] ;  /* 0x0003700001487983 */ /* 0x000ea20000100c00 */
[----:B------:R-:W-:-:S02]  /*2c160*/  MOV R16, R2 ;  /* 0x0000000200107202 */ /* 0x000fc40000000f00 */
[----:B0-----:R-:W-:Y:S01]  /*2c170*/  MOV R17, R3 ;  /* 0x0000000300117202 */ /* 0x001fe20000000f00 */
[----:B------:R-:W2:Y:S04]  /*2c180*/  LDL.128 R64, [R1+0x390] ;  /* 0x0003900001407983 */ /* 0x000ea80000100c00 */
[----:B------:R-:W2:Y:S04]  /*2c190*/  LDL.128 R104, [R1+0x420] ;  /* 0x0004200001687983 */ /* 0x000ea80000100c00 */
[----:B------:R-:W2:Y:S01]  /*2c1a0*/  LDL.128 R108, [R1+0x430] ;  /* 0x00043000016c7983 */ /* 0x000ea20000100c00 */
[----:B---3--:R-:W-:-:S03]  /*2c1b0*/  IMAD.WIDE R100, R0, 0x2, R16 ;  /* 0x0000000200647825 */ /* 0x008fc600078e0210 */
[----:B------:R-:W-:-:S04]  /*2c1c0*/  IADD3 R123, P0, R100, 0x4040, RZ ;  /* 0x00004040647b7810 */ /* 0x000fc80007f1e0ff */
[----:B------:R-:W-:-:S04]  /*2c1d0*/  LOP3.LUT R122, R123, 0x380, RZ, 0xc0, !PT ;  /* 0x000003807b7a7812 */ /* 0x000fc800078ec0ff */
[----:B------:R-:W-:-:S04]  /*2c1e0*/  SHF.R.U64 R122, R122, 0x3, RZ ;  /* 0x000000037a7a7819 */ /* 0x000fc800000012ff */
[----:B------:R-:W-:Y:S01]  /*2c1f0*/  LOP3.LUT R122, R122, R123, RZ, 0x3c, !PT ;  /* 0x0000007b7a7a7212 */ /* 0x000fe200078e3cff */
[----:B------:R-:W-:Y:S01]  /*2c200*/  IMAD.X R123, RZ, RZ, R101, P0 ;  /* 0x000000ffff7b7224 */ /* 0x000fe200000e0665 */
[C---:B------:R-:W-:Y:S02]  /*2c210*/  IADD3 R15, P0, R100.reuse, 0xc000, RZ ;  /* 0x0000c000640f7810 */ /* 0x040fe40007f1e0ff */
[C---:B------:R-:W-:Y:S02]  /*2c220*/  IADD3 R13, P1, R100.reuse, 0x20, RZ ;  /* 0x00000020640d7810 */ /* 0x040fe40007f3e0ff */
[----:B------:R-:W-:Y:S02]  /*2c230*/  IADD3 R103, P2, R100, 0x40, RZ ;  /* 0x0000004064677810 */ /* 0x000fe40007f5e0ff */
[----:B------:R-:W-:Y:S02]  /*2c240*/  LOP3.LUT R14, R15, 0x380, RZ, 0xc0, !PT ;  /* 0x000003800f0e7812 */ /* 0x000fe400078ec0ff */
[----:B------:R-:W-:-:S02]  /*2c250*/  LOP3.LUT R12, R13, 0x380, RZ, 0xc0, !PT ;  /* 0x000003800d0c7812 */ /* 0x000fc400078ec0ff */
[----:B------:R-:W-:Y:S02]  /*2c260*/  LOP3.LUT R102, R103, 0x380, RZ, 0xc0, !PT ;  /* 0x0000038067667812 */ /* 0x000fe400078ec0ff */
[C---:B------:R-:W-:Y:S02]  /*2c270*/  IADD3 R39, P4, R100.reuse, 0x4000, RZ ;  /* 0x0000400064277810 */ /* 0x040fe40007f9e0ff */
[C---:B------:R-:W-:Y:S02]  /*2c280*/  IADD3 R25, P3, R100.reuse, 0x60, RZ ;  /* 0x0000006064197810 */ /* 0x040fe40007f7e0ff */
[----:B------:R-:W-:Y:S02]  /*2c290*/  IADD3 R37, P5, R100, 0x4020, RZ ;  /* 0x0000402064257810 */ /* 0x000fe40007fbe0ff */
[----:B------:R-:W-:Y:S02]  /*2c2a0*/  SHF.R.U64 R14, R14, 0x3, RZ ;  /* 0x000000030e0e7819 */ /* 0x000fe400000012ff */
[----:B------:R-:W-:-:S02]  /*2c2b0*/  SHF.R.U64 R12, R12, 0x3, RZ ;  /* 0x000000030c0c7819 */ /* 0x000fc400000012ff */
[----:B------:R-:W-:Y:S02]  /*2c2c0*/  SHF.R.U64 R102, R102, 0x3, RZ ;  /* 0x0000000366667819 */ /* 0x000fe400000012ff */
[----:B------:R-:W-:Y:S02]  /*2c2d0*/  LOP3.LUT R38, R39, 0x380, RZ, 0xc0, !PT ;  /* 0x0000038027267812 */ /* 0x000fe400078ec0ff */
[----:B------:R-:W-:Y:S02]  /*2c2e0*/  LOP3.LUT R24, R25, 0x380, RZ, 0xc0, !PT ;  /* 0x0000038019187812 */ /* 0x000fe400078ec0ff */
[----:B------:R-:W-:Y:S02]  /*2c2f0*/  LOP3.LUT R36, R37, 0x380, RZ, 0xc0, !PT ;  /* 0x0000038025247812 */ /* 0x000fe400078ec0ff */
[----:B------:R-:W-:Y:S01]  /*2c300*/  LOP3.LUT R14, R14, R15, RZ, 0x3c, !PT ;  /* 0x0000000f0e0e7212 */ /* 0x000fe200078e3cff */
[--C-:B------:R-:W-:Y:S01]  /*2c310*/  IMAD.X R15, RZ, RZ, R101.reuse, P0 ;  /* 0x000000ffff0f7224 */ /* 0x100fe200000e0665 */
[----:B------:R-:W-:Y:S01]  /*2c320*/  LOP3.LUT R12, R12, R13, RZ, 0x3c, !PT ;  /* 0x0000000d0c0c7212 */ /* 0x000fe200078e3cff */
[--C-:B------:R-:W-:Y:S01]  /*2c330*/  IMAD.X R13, RZ, RZ, R101.reuse, P1 ;  /* 0x000000ffff0d7224 */ /* 0x100fe200008e0665 */
[----:B------:R-:W-:Y:S01]  /*2c340*/  LOP3.LUT R102, R102, R103, RZ, 0x3c, !PT ;  /* 0x0000006766667212 */ /* 0x000fe200078e3cff */
[----:B------:R-:W-:Y:S01]  /*2c350*/  IMAD.X R103, RZ, RZ, R101, P2 ;  /* 0x000000ffff677224 */ /* 0x000fe200010e0665 */
[----:B------:R-:W-:-:S02]  /*2c360*/  ISETP.NE.AND P0, PT, R217, RZ, PT ;  /* 0x000000ffd900720c */ /* 0x000fc40003f05270 */
[----:B------:R-:W-:Y:S02]  /*2c370*/  SHF.R.U64 R38, R38, 0x3, RZ ;  /* 0x0000000326267819 */ /* 0x000fe400000012ff */
[----:B------:R-:W-:Y:S02]  /*2c380*/  SHF.R.U64 R24, R24, 0x3, RZ ;  /* 0x0000000318187819 */ /* 0x000fe400000012ff */
[----:B------:R-:W-:Y:S02]  /*2c390*/  SHF.R.U64 R36, R36, 0x3, RZ ;  /* 0x0000000324247819 */ /* 0x000fe400000012ff */
[C---:B------:R-:W-:Y:S02]  /*2c3a0*/  IADD3 R35, P1, R100.reuse, 0x4060, RZ ;  /* 0x0000406064237810 */ /* 0x040fe40007f3e0ff */
[----:B------:R-:W-:Y:S02]  /*2c3b0*/  IADD3 R33, P2, R100, 0x8000, RZ ;  /* 0x0000800064217810 */ /* 0x000fe40007f5e0ff */
[----:B------:R-:W-:Y:S01]  /*2c3c0*/  SEL R217, R217, UR4, P0 ;  /* 0x00000004d9d97c07 */ /* 0x000fe20008000000 */
[----:B------:R-:W-:Y:S05]  /*2c3d0*/  WARPSYNC.ALL ;  /* 0x0000000000007948 */ /* 0x000fea0003800000 */
[----:B------:R-:W-:Y:S01]  /*2c3e0*/  LOP3.LUT R38, R38, R39, RZ, 0x3c, !PT ;  /* 0x0000002726267212 */ /* 0x000fe200078e3cff */
[--C-:B------:R-:W-:Y:S01]  /*2c3f0*/  IMAD.X R39, RZ, RZ, R101.reuse, P4 ;  /* 0x000000ffff277224 */ /* 0x100fe200020e0665 */
[----:B------:R-:W-:Y:S01]  /*2c400*/  LOP3.LUT R24, R24, R25, RZ, 0x3c, !PT ;  /* 0x0000001918187212 */ /* 0x000fe200078e3cff */
[--C-:B------:R-:W-:Y:S01]  /*2c410*/  IMAD.X R25, RZ, RZ, R101.reuse, P3 ;  /* 0x000000ffff197224 */ /* 0x100fe200018e0665 */
[----:B------:R-:W-:Y:S01]  /*2c420*/  LOP3.LUT R36, R36, R37, RZ, 0x3c, !PT ;  /* 0x0000002524247212 */ /* 0x000fe200078e3cff */
[----:B------:R-:W-:Y:S01]  /*2c430*/  IMAD.X R37, RZ, RZ, R101, P5 ;  /* 0x000000ffff257224 */ /* 0x000fe200028e0665 */
[----:B------:R-:W-:Y:S01]  /*2c440*/  LOP3.LUT R34, R35, 0x380, RZ, 0xc0, !PT ;  /* 0x0000038023227812 */ /* 0x000fe200078ec0ff */
[----:B------:R-:W-:Y:S01]  /*2c450*/  ULDC.64 UR6, c[0x0][0xd08] ;  /* 0x0003420000067ab9 */ /* 0x000fe20000000a00 */
[----:B------:R-:W-:Y:S01]  /*2c460*/  LOP3.LUT R32, R33, 0x380, RZ, 0xc0, !PT ;  /* 0x0000038021207812 */ /* 0x000fe200078ec0ff */
[----:B------:R-:W-:Y:S01]  /*2c470*/  ULDC.64 UR4, c[0x0][0xd00] ;  /* 0x0003400000047ab9 */ /* 0x000fe20000000a00 */
[----:B------:R-:W-:-:S02]  /*2c480*/  IADD3 R21, P4, R100, 0x8040, RZ ;  /* 0x0000804064157810 */ /* 0x000fc40007f9e0ff */
[C---:B------:R-:W-:Y:S02]  /*2c490*/  IADD3 R31, P3, R100.reuse, 0x8020, RZ ;  /* 0x00008020641f7810 */ /* 0x040fe40007f7e0ff */
[----:B------:R-:W-:Y:S02]  /*2c4a0*/  IADD3 R29, P5, R100, 0x8060, RZ ;  /* 0x00008060641d7810 */ /* 0x000fe40007fbe0ff */
[----:B------:R-:W-:Y:S02]  /*2c4b0*/  SHF.R.U64 R34, R34, 0x3, RZ ;  /* 0x0000000322227819 */ /* 0x000fe400000012ff */
[----:B------:R-:W-:Y:S02]  /*2c4c0*/  SHF.R.U64 R32, R32, 0x3, RZ ;  /* 0x0000000320207819 */ /* 0x000fe400000012ff */
[----:B------:R-:W-:Y:S02]  /*2c4d0*/  LOP3.LUT R20, R21, 0x380, RZ, 0xc0, !PT ;  /* 0x0000038015147812 */ /* 0x000fe400078ec0ff */
[----:B------:R-:W-:-:S02]  /*2c4e0*/  LOP3.LUT R61, R100, 0x380, RZ, 0xc0, !PT ;  /* 0x00000380643d7812 */ /* 0x000fc400078ec0ff */
[----:B------:R-:W-:Y:S02]  /*2c4f0*/  LOP3.LUT R30, R31, 0x380, RZ, 0xc0, !PT ;  /* 0x000003801f1e7812 */ /* 0x000fe400078ec0ff */
[----:B------:R-:W-:Y:S02]  /*2c500*/  LOP3.LUT R28, R29, 0x380, RZ, 0xc0, !PT ;  /* 0x000003801d1c7812 */ /* 0x000fe400078ec0ff */
[----:B------:R-:W-:Y:S01]  /*2c510*/  LOP3.LUT R34, R34, R35, RZ, 0x3c, !PT ;  /* 0x0000002322227212 */ /* 0x000fe200078e3cff */
[--C-:B------:R-:W-:Y:S01]  /*2c520*/  IMAD.X R35, RZ, RZ, R101.reuse, P1 ;  /* 0x000000ffff237224 */ /* 0x100fe200008e0665 */
[----:B------:R-:W-:Y:S01]  /*2c530*/  LOP3.LUT R32, R32, R33, RZ, 0x3c, !PT ;  /* 0x0000002120207212 */ /* 0x000fe200078e3cff */
[----:B------:R-:W-:Y:S01]  /*2c540*/  IMAD.X R33, RZ, RZ, R101, P2 ;  /* 0x000000ffff217224 */ /* 0x000fe200010e0665 */
[----:B------:R-:W-:Y:S02]  /*2c550*/  SHF.R.U64 R20, R20, 0x3, RZ ;  /* 0x0000000314147819 */ /* 0x000fe400000012ff */
[----:B------:R-:W-:-:S02]  /*2c560*/  SHF.R.U64 R61, R61, 0x3, RZ ;  /* 0x000000033d3d7819 */ /* 0x000fc400000012ff */
[----:B------:R-:W-:Y:S02]  /*2c570*/  SHF.R.U64 R30, R30, 0x3, RZ ;  /* 0x000000031e1e7819 */ /* 0x000fe400000012ff */
[C---:B------:R-:W-:Y:S02]  /*2c580*/  IADD3 R95, P1, R100.reuse, 0xc020, RZ ;  /* 0x0000c020645f7810 */ /* 0x040fe40007f3e0ff */
[----:B------:R-:W-:Y:S02]  /*2c590*/  IADD3 R93, P2, R100, 0xc040, RZ ;  /* 0x0000c040645d7810 */ /* 0x000fe40007f5e0ff */
[----:B------:R-:W-:Y:S02]  /*2c5a0*/  SHF.R.U64 R28, R28, 0x3, RZ ;  /* 0x000000031c1c7819 */ /* 0x000fe400000012ff */
[----:B------:R-:W-:Y:S01]  /*2c5b0*/  LOP3.LUT R20, R20, R21, RZ, 0x3c, !PT ;  /* 0x0000001514147212 */ /* 0x000fe200078e3cff */
[--C-:B------:R-:W-:Y:S01]  /*2c5c0*/  IMAD.X R21, RZ, RZ, R101.reuse, P4 ;  /* 0x000000ffff157224 */ /* 0x100fe200020e0665 */
[----:B------:R-:W-:Y:S01]  /*2c5d0*/  LOP3.LUT R60, R61, R100, RZ, 0x3c, !PT ;  /* 0x000000643d3c7212 */ /* 0x000fe200078e3cff */
[--C-:B------:R-:W-:Y:S01]  /*2c5e0*/  IMAD.MOV.U32 R61, RZ, RZ, R101.reuse ;  /* 0x000000ffff3d7224 */ /* 0x100fe200078e0065 */
[----:B------:R-:W-:Y:S01]  /*2c5f0*/  LOP3.LUT R30, R30, R31, RZ, 0x3c, !PT ;  /* 0x0000001f1e1e7212 */ /* 0x000fe200078e3cff */
[----:B------:R-:W-:Y:S01]  /*2c600*/  IMAD.X R31, RZ, RZ, R101, P3 ;  /* 0x000000ffff1f7224 */ /* 0x000fe200018e0665 */
[----:B------:R-:W-:-:S02]  /*2c610*/  LOP3.LUT R94, R95, 0x380, RZ, 0xc0, !PT ;  /* 0x000003805f5e7812 */ /* 0x000fc400078ec0ff */
[----:B------:R-:W-:Y:S02]  /*2c620*/  LOP3.LUT R92, R93, 0x380, RZ, 0xc0, !PT ;  /* 0x000003805d5c7812 */ /* 0x000fe400078ec0ff */
[----:B------:R-:W-:Y:S01]  /*2c630*/  LOP3.LUT R28, R28, R29, RZ, 0x3c, !PT ;  /* 0x0000001d1c1c7212 */ /* 0x000fe200078e3cff */
[----:B------:R-:W-:Y:S01]  /*2c640*/  IMAD.X R29, RZ, RZ, R101, P5 ;  /* 0x000000ffff1d7224 */ /* 0x000fe200028e0665 */
[----:B----4-:R-:W-:Y:S02]  /*2c650*/  F2FP.BF16.F32.PACK_AB R56, R57, R56 ;  /* 0x000000383938723e */ /* 0x010fe400000010ff */
[----:B------:R-:W-:Y:S02]  /*2c660*/  SHF.R.U64 R94, R94, 0x3, RZ ;  /* 0x000000035e5e7819 */ /* 0x000fe400000012ff */
[----:B------:R-:W-:Y:S02]  /*2c670*/  SHF.R.U64 R92, R92, 0x3, RZ ;  /* 0x000000035c5c7819 */ /* 0x000fe400000012ff */
[----:B------:R-:W-:-:S02]  /*2c680*/  F2FP.BF16.F32.PACK_AB R57, R59, R58 ;  /* 0x0000003a3b39723e */ /* 0x000fc400000010ff */
[----:B--2---:R-:W-:Y:S02]  /*2c690*/  F2FP.BF16.F32.PACK_AB R52, R53, R52 ;  /* 0x000000343534723e */ /* 0x004fe400000010ff */
[----:B------:R-:W-:Y:S02]  /*2c6a0*/  MOV R61, R60 ;  /* 0x0000003c003d7202 */ /* 0x000fe40000000f00 */
[----:B------:R-:W-:Y:S02]  /*2c6b0*/  MOV R26, R38 ;  /* 0x00000026001a7202 */ /* 0x000fe40000000f00 */
[----:B-1----:R-:W-:Y:S02]  /*2c6c0*/  MOV R96, R36 ;  /* 0x0000002400607202 */ /* 0x002fe40000000f00 */
[----:B------:R-:W-:Y:S01]  /*2c6d0*/  MOV R20, R20 ;  /* 0x0000001400147202 */ /* 0x000fe20000000f00 */
[----:B------:R-:W2:Y:S01]  /*2c6e0*/  LDL.128 R36, [R1+0x2e0] ;  /* 0x0002e00001247983 */ /* 0x000ea20000100c00 */
[----:B------:R-:W-:-:S02]  /*2c6f0*/  F2FP.BF16.F32.PACK_AB R58, R9, R8 ;  /* 0x00000008093a723e */ /* 0x000fc400000010ff */
[----:B------:R-:W-:Y:S01]  /*2c700*/  F2FP.BF16.F32.PACK_AB R59, R11, R10 ;  /* 0x0000000a0b3b723e */ /* 0x000fe200000010ff */
[----:B------:R-:W-:Y:S01]  /*2c710*/  BAR.SYNC.DEFER_BLOCKING 0x1, 0x100 ;  /* 0x0044000000007b1d */ /* 0x000fe20000010000 */
[----:B------:R-:W-:Y:S02]  /*2c720*/  F2FP.BF16.F32.PACK_AB R53, R55, R54 ;  /* 0x000000363735723e */ /* 0x000fe400000010ff */
[----:B------:R-:W-:Y:S02]  /*2c730*/  MOV R60, R12 ;  /* 0x0000000c003c7202 */ /* 0x000fe40000000f00 */
[----:B------:R-:W-:Y:S02]  /*2c740*/  MOV R3, R30 ;  /* 0x0000001e00037202 */ /* 0x000fe40000000f00 */
[----:B------:R-:W-:Y:S01]  /*2c750*/  MOV R21, R28 ;  /* 0x0000001c00157202 */ /* 0x000fe20000000f00 */
[----:B------:R-:W3:Y:S01]  /*2c760*/  LDL.128 R8, [R1+0x320] ;  /* 0x0003200001087983 */ /* 0x000ee20000100c00 */
[----:B------:R-:W-:-:S02]  /*2c770*/  F2FP.BF16.F32.PACK_AB R54, R5, R4 ;  /* 0x000000040536723e */ /* 0x000fc400000010ff */
[----:B------:R-:W-:Y:S01]  /*2c780*/  F2FP.BF16.F32.PACK_AB R55, R7, R6 ;  /* 0x000000060737723e */ /* 0x000fe200000010ff */
[----:B------:R-:W4:Y:S01]  /*2c790*/  LDL.128 R28, [R1+0x300] ;  /* 0x00030000011c7983 */ /* 0x000f220000100c00 */
[----:B------:R-:W-:Y:S02]  /*2c7a0*/  F2FP.BF16.F32.PACK_AB R44, R45, R44 ;  /* 0x0000002c2d2c723e */ /* 0x000fe400000010ff */
[----:B------:R-:W-:Y:S01]  /*2c7b0*/  MOV R122, R122 ;  /* 0x0000007a007a7202 */ /* 0x000fe20000000f00 */
[----:B------:R-:W4:Y:S01]  /*2c7c0*/  LDL.128 R4, [R1+0x2f0] ;  /* 0x0002f00001047983 */ /* 0x000f220000100c00 */
[----:B------:R-:W-:Y:S02]  /*2c7d0*/  F2FP.BF16.F32.PACK_AB R45, R47, R46 ;  /* 0x0000002e2f2d723e */ /* 0x000fe400000010ff */
[----:B------:R-:W-:Y:S01]  /*2c7e0*/  LOP3.LUT R94, R94, R95, RZ, 0x3c, !PT ;  /* 0x0000005f5e5e7212 */ /* 0x000fe200078e3cff */
[--C-:B------:R-:W-:Y:S01]  /*2c7f0*/  IMAD.X R95, RZ, RZ, R101.reuse, P1 ;  /* 0x000000ffff5f7224 */ /* 0x100fe200008e0665 */
[----:B------:R-:W-:Y:S01]  /*2c800*/  LOP3.LUT R92, R92, R93, RZ, 0x3c, !PT ;  /* 0x0000005d5c5c7212 */ /* 0x000fe200078e3cff */
[----:B------:R-:W-:Y:S01]  /*2c810*/  IMAD.X R93, RZ, RZ, R101, P2 ;  /* 0x000000ffff5d7224 */ /* 0x000fe200010e0665 */
[----:B------:R-:W-:-:S02]  /*2c820*/  MOV R102, R102 ;  /* 0x0000006600667202 */ /* 0x000fc40000000f00 */
[----:B------:R-:W-:Y:S02]  /*2c830*/  MOV R25, R24 ;  /* 0x0000001800197202 */ /* 0x000fe40000000f00 */
[----:B------:R-:W-:Y:S02]  /*2c840*/  MOV R123, R34 ;  /* 0x00000022007b7202 */ /* 0x000fe40000000f00 */
[----:B------:R-:W-:Y:S02]  /*2c850*/  MOV R0, R32 ;  /* 0x0000002000007202 */ /* 0x000fe40000000f00 */
[----:B------:R-:W-:Y:S01]  /*2c860*/  F2FP.BF16.F32.PACK_AB R46, R49, R48 ;  /* 0x00000030312e723e */ /* 0x000fe200000010ff */
[----:B------:R-:W4:Y:S01]  /*2c870*/  LDL.128 R32, [R1+0x310] ;  /* 0x0003100001207983 */ /* 0x000f220000100c00 */
[----:B------:R-:W-:Y:S02]  /*2c880*/  F2FP.BF16.F32.PACK_AB R47, R51, R50 ;  /* 0x00000032332f723e */ /* 0x000fe400000010ff */
[----:B------:R-:W-:Y:S01]  /*2c890*/  MOV R24, R14 ;  /* 0x0000000e00187202 */ /* 0x000fe20000000f00 */
[----:B------:R0:W-:Y:S01]  /*2c8a0*/  STSM.16.M88.4 [R61], R56 ;  /* 0x000000383d007844 */ /* 0x0001e20000000200 */
[----:B------:R-:W-:-:S03]  /*2c8b0*/  IADD3 R120, P0, R100, 0xc060, RZ ;  /* 0x0000c06064787810 */ /* 0x000fc60007f1e0ff */
[----:B------:R-:W4:Y:S01]  /*2c8c0*/  LDL.128 R12, [R1+0x330] ;  /* 0x00033000010c7983 */ /* 0x000f220000100c00 */
[----:B------:R-:W-:-:S03]  /*2c8d0*/  F2FP.BF16.F32.PACK_AB R88, R89, R88 ;  /* 0x000000585958723e */ /* 0x000fc600000010ff */
[----:B------:R1:W-:Y:S01]  /*2c8e0*/  STSM.16.M88.4 [R60], R52 ;  /* 0x000000343c007844 */ /* 0x0003e20000000200 */
[----:B------:R-:W-:Y:S02]  /*2c8f0*/  MOV R124, R94 ;  /* 0x0000005e007c7202 */ /* 0x000fe40000000f00 */
[----:B------:R-:W-:Y:S01]  /*2c900*/  MOV R125, R92 ;  /* 0x0000005c007d7202 */ /* 0x000fe20000000f00 */
[----:B------:R1:W-:Y:S01]  /*2c910*/  STSM.16.M88.4 [R102], R44 ;  /* 0x0000002c66007844 */ /* 0x0003e20000000200 */
[----:B------:R-:W-:Y:S01]  /*2c920*/  F2FP.BF16.F32.PACK_AB R89, R91, R90 ;  /* 0x0000005a5b59723e */ /* 0x000fe200000010ff */
[----:B------:R-:W-:Y:S01]  /*2c930*/  IMAD.X R121, RZ, RZ, R101, P0 ;  /* 0x000000ffff797224 */ /* 0x000fe200000e0665 */
[----:B------:R-:W-:Y:S01]  /*2c940*/  F2FP.BF16.F32.PACK_AB R90, R41, R40 ;  /* 0x00000028295a723e */ /* 0x000fe200000010ff */
[----:B0-----:R-:W4:Y:S01]  /*2c950*/  LDL.128 R56, [R1+0x3b0] ;  /* 0x0003b00001387983 */ /* 0x001f220000100c00 */
[----:B------:R-:W-:-:S03]  /*2c960*/  F2FP.BF16.F32.PACK_AB R91, R43, R42 ;  /* 0x0000002a2b5b723e */ /* 0x000fc600000010ff */
[----:B------:R-:W4:Y:S04]  /*2c970*/  LDL.128 R48, [R1+0x3d0] ;  /* 0x0003d00001307983 */ /* 0x000f280000100c00 */
[----:B-1----:R-:W4:Y:S04]  /*2c980*/  LDL.128 R60, [R1+0x3a0] ;  /* 0x0003a000013c7983 */ /* 0x002f280000100c00 */
[----:B------:R-:W4:Y:S04]  /*2c990*/  LDL.128 R52, [R1+0x3c0] ;  /* 0x0003c00001347983 */ /* 0x000f280000100c00 */
[----:B------:R-:W4:Y:S04]  /*2c9a0*/  LDL.128 R44, [R1+0x3e0] ;  /* 0x0003e000012c7983 */ /* 0x000f280000100c00 */
[----:B------:R-:W4:Y:S04]  /*2c9b0*/  LDL.128 R92, [R1+0x400] ;  /* 0x00040000015c7983 */ /* 0x000f280000100c00 */
[----:B------:R-:W4:Y:S04]  /*2c9c0*/  LDL.128 R40, [R1+0x3f0] ;  /* 0x0003f00001287983 */ /* 0x000f280000100c00 */
[----:B------:R-:W4:Y:S01]  /*2c9d0*/  LDL.128 R100, [R1+0x410] ;  /* 0x0004100001647983 */ /* 0x000f220000100c00 */
[----:B------:R-:W-:-:S02]  /*2c9e0*/  F2FP.BF16.F32.PACK_AB R112, R113, R112 ;  /* 0x000000707170723e */ /* 0x000fc400000010ff */
[----:B------:R-:W-:Y:S02]  /*2c9f0*/  LOP3.LUT R113, R120, 0x380, RZ, 0xc0, !PT ;  /* 0x0000038078717812 */ /* 0x000fe400078ec0ff */
[----:B------:R-:W-:Y:S02]  /*2ca00*/  ISETP.NE.U32.AND P0, PT, RZ, UR6, PT ;  /* 0x00000006ff007c0c */ /* 0x000fe4000bf05070 */
[----:B------:R-:W-:Y:S02]  /*2ca10*/  SHF.R.U64 R113, R113, 0x3, RZ ;  /* 0x0000000371717819 */ /* 0x000fe400000012ff */
[----:B------:R-:W-:Y:S02]  /*2ca20*/  ISETP.NE.AND.EX P0, PT, RZ, UR7, PT, P0 ;  /* 0x00000007ff007c0c */ /* 0x000fe4000bf05300 */
[----:B------:R-:W-:Y:S02]  /*2ca30*/  LOP3.LUT R120, R113, R120, RZ, 0x3c, !PT ;  /* 0x0000007871787212 */ /* 0x000fe400078e3cff */
[----:B------:R-:W-:-:S02]  /*2ca40*/  F2FP.BF16.F32.PACK_AB R113, R115, R114 ;  /* 0x000000727371723e */ /* 0x000fc400000010ff */
[----:B------:R-:W-:Y:S02]  /*2ca50*/  F2FP.BF16.F32.PACK_AB R114, R117, R116 ;  /* 0x000000747572723e */ /* 0x000fe400000010ff */
[----:B------:R-:W-:Y:S02]  /*2ca60*/  F2FP.BF16.F32.PACK_AB R115, R119, R118 ;  /* 0x000000767773723e */ /* 0x000fe400000010ff */
[----:B------:R-:W-:Y:S01]  /*2ca70*/  F2FP.BF16.F32.PACK_AB R84, R85, R84 ;  /* 0x000000545554723e */ /* 0x000fe200000010ff */
[----:B------:R-:W-:Y:S01]  /*2ca80*/  STSM.16.M88.4 [R25], R88 ;  /* 0x0000005819007844 */ /* 0x000fe20000000200 */
[----:B------:R-:W-:Y:S02]  /*2ca90*/  F2FP.BF16.F32.PACK_AB R85, R87, R86 ;  /* 0x000000565755723e */ /* 0x000fe400000010ff */
[----:B------:R-:W-:Y:S01]  /*2caa0*/  F2FP.BF16.F32.PACK_AB R76, R77, R76 ;  /* 0x0000004c4d4c723e */ /* 0x000fe200000010ff */
[----:B------:R-:W-:Y:S01]  /*2cab0*/  STSM.16.M88.4 [R26], R112 ;  /* 0x000000701a007844 */ /* 0x000fe20000000200 */
[----:B------:R-:W-:-:S02]  /*2cac0*/  F2FP.BF16.F32.PACK_AB R86, R81, R80 ;  /* 0x000000505156723e */ /* 0x000fc400000010ff */
[----:B------:R-:W-:Y:S02]  /*2cad0*/  F2FP.BF16.F32.PACK_AB R87, R83, R82 ;  /* 0x000000525357723e */ /* 0x000fe400000010ff */
[----:B------:R-:W-:Y:S02]  /*2cae0*/  F2FP.BF16.F32.PACK_AB R77, R79, R78 ;  /* 0x0000004e4f4d723e */ /* 0x000fe400000010ff */
[----:B------:R-:W-:Y:S02]  /*2caf0*/  F2FP.BF16.F32.PACK_AB R68, R69, R68 ;  /* 0x000000444544723e */ /* 0x000fe400000010ff */
[----:B------:R-:W-:Y:S02]  /*2cb00*/  F2FP.BF16.F32.PACK_AB R78, R73, R72 ;  /* 0x00000048494e723e */ /* 0x000fe400000010ff */
[----:B------:R-:W-:Y:S02]  /*2cb10*/  F2FP.BF16.F32.PACK_AB R79, R75, R74 ;  /* 0x0000004a4b4f723e */ /* 0x000fe400000010ff */
[----:B------:R-:W-:-:S02]  /*2cb20*/  F2FP.BF16.F32.PACK_AB R69, R71, R70 ;  /* 0x000000464745723e */ /* 0x000fc400000010ff */
[----:B------:R-:W-:Y:S02]  /*2cb30*/  F2FP.BF16.F32.PACK_AB R70, R65, R64 ;  /* 0x000000404146723e */ /* 0x000fe400000010ff */
[----:B------:R-:W-:Y:S02]  /*2cb40*/  F2FP.BF16.F32.PACK_AB R71, R67, R66 ;  /* 0x000000424347723e */ /* 0x000fe400000010ff */
[----:B------:R-:W-:Y:S02]  /*2cb50*/  F2FP.BF16.F32.PACK_AB R104, R105, R104 ;  /* 0x000000686968723e */ /* 0x000fe400000010ff */
[----:B------:R-:W-:Y:S02]  /*2cb60*/  F2FP.BF16.F32.PACK_AB R105, R107, R106 ;  /* 0x0000006a6b69723e */ /* 0x000fe400000010ff */
[----:B------:R-:W-:Y:S02]  /*2cb70*/  MOV R120, R120 ;  /* 0x0000007800787202 */ /* 0x000fe40000000f00 */
[----:B------:R-:W-:-:S02]  /*2cb80*/  F2FP.BF16.F32.PACK_AB R106, R109, R108 ;  /* 0x0000006c6d6a723e */ /* 0x000fc400000010ff */
[----:B------:R-:W-:Y:S02]  /*2cb90*/  F2FP.BF16.F32.PACK_AB R107, R111, R110 ;  /* 0x0000006e6f6b723e */ /* 0x000fe400000010ff */
[----:B------:R-:W-:-:S04]  /*2cba0*/  ISETP.NE.U32.AND P1, PT, RZ, UR4, PT ;  /* 0x00000004ff007c0c */ /* 0x000fc8000bf25070 */
[----:B------:R-:W-:Y:S01]  /*2cbb0*/  ISETP.NE.AND.EX P1, PT, RZ, UR5, PT, P1 ;  /* 0x00000005ff007c0c */ /* 0x000fe2000bf25310 */
[----:B------:R-:W-:Y:S01]  /*2cbc0*/  ULDC UR6, c[0x0][0xb88] ;  /* 0x0002e20000067ab9 */ /* 0x000fe20000000800 */
[----:B--2---:R-:W-:Y:S02]  /*2cbd0*/  F2FP.BF16.F32.PACK_AB R36, R37, R36 ;  /* 0x000000242524723e */ /* 0x004fe400000010ff */
[----:B------:R-:W-:Y:S02]  /*2cbe0*/  F2FP.BF16.F32.PACK_AB R37, R39, R38 ;  /* 0x000000262725723e */ /* 0x000fe400000010ff */
[----:B---3--:R-:W-:Y:S02]  /*2cbf0*/  F2FP.BF16.F32.PACK_AB R8, R9, R8 ;  /* 0x000000080908723e */ /* 0x008fe400000010ff */
[----:B------:R-:W-:Y:S02]  /*2cc00*/  F2FP.BF16.F32.PACK_AB R9, R11, R10 ;  /* 0x0000000a0b09723e */ /* 0x000fe400000010ff */
[----:B----4-:R-:W-:-:S02]  /*2cc10*/  F2FP.BF16.F32.PACK_AB R28, R29, R28 ;  /* 0x0000001c1d1c723e */ /* 0x010fc400000010ff */
[----:B------:R-:W-:Y:S02]  /*2cc20*/  F2FP.BF16.F32.PACK_AB R29, R31, R30 ;  /* 0x0000001e1f1d723e */ /* 0x000fe400000010ff */
[----:B------:R-:W-:Y:S02]  /*2cc30*/  F2FP.BF16.F32.PACK_AB R38, R5, R4 ;  /* 0x000000040526723e */ /* 0x000fe400000010ff */
[----:B------:R-:W-:Y:S01]  /*2cc40*/  F2FP.BF16.F32.PACK_AB R39, R7, R6 ;  /* 0x000000060727723e */ /* 0x000fe200000010ff */
[----:B------:R-:W0:Y:S04]  /*2cc50*/  LDC.64 R4, c[0x0][0xd00] ;  /* 0x00034000ff047b82 */ /* 0x000e280000000a00 */
[----:B------:R-:W-:Y:S04]  /*2cc60*/  STSM.16.M88.4 [R96], R36 ;  /* 0x0000002460007844 */ /* 0x000fe80000000200 */
[----:B------:R-:W1:Y:S01]  /*2cc70*/  @P0 LDC.64 R6, c[0x0][0xd08] ;  /* 0x00034200ff060b82 */ /* 0x000e620000000a00 */
[----:B------:R-:W-:-:S02]  /*2cc80*/  F2FP.BF16.F32.PACK_AB R30, R33, R32 ;  /* 0x00000020211e723e */ /* 0x000fc400000010ff */
[----:B------:R-:W-:Y:S02]  /*2cc90*/  F2FP.BF16.F32.PACK_AB R31, R35, R34 ;  /* 0x00000022231f723e */ /* 0x000fe400000010ff */
[----:B------:R-:W-:Y:S02]  /*2cca0*/  F2FP.BF16.F32.PACK_AB R10, R13, R12 ;  /* 0x0000000c0d0a723e */ /* 0x000fe400000010ff */
[----:B------:R-:W-:Y:S01]  /*2ccb0*/  F2FP.BF16.F32.PACK_AB R11, R15, R14 ;  /* 0x0000000e0f0b723e */ /* 0x000fe200000010ff */
[----:B------:R-:W-:Y:S04]  /*2ccc0*/  STSM.16.M88.4 [R122], R28 ;  /* 0x0000001c7a007844 */ /* 0x000fe80000000200 */
[----:B------:R2:W-:Y:S04]  /*2ccd0*/  STSM.16.M88.4 [R123], R8 ;  /* 0x000000087b007844 */ /* 0x0005e80000000200 */
[----:B------:R3:W-:Y:S04]  /*2cce0*/  STSM.16.M88.4 [R0], R84 ;  /* 0x0000005400007844 */ /* 0x0007e80000000200 */
[----:B------:R4:W-:Y:S01]  /*2ccf0*/  STSM.16.M88.4 [R3], R76 ;  /* 0x0000004c03007844 */ /* 0x0009e20000000200 */
        /* <DEDUP_REMOVED lines=8> */
[----:B--2---:R-:W-:Y:S01]  /*2cd80*/  IMAD.MOV.U32 R8, RZ, RZ, RZ ;  /* 0x000000ffff087224 */ /* 0x004fe200078e00ff */
[----:B------:R-:W-:Y:S01]  /*2cd90*/  F2FP.BF16.F32.PACK_AB R54, R49, R48 ;  /* 0x000000303136723e */ /* 0x000fe200000010ff */
[----:B---3--:R-:W-:Y:S01]  /*2cda0*/  IMAD.U32 R0, RZ, RZ, UR6 ;  /* 0x00000006ff007e24 */ /* 0x008fe2000f8e00ff */
[----:B------:R-:W-:Y:S01]  /*2cdb0*/  F2FP.BF16.F32.PACK_AB R55, R51, R50 ;  /* 0x000000323337723e */ /* 0x000fe200000010ff */
[----:B0-----:R-:W-:Y:S01]  /*2cdc0*/  IMAD.WIDE R4, R218, 0x4, R4 ;  /* 0x00000004da047825 */ /* 0x001fe200078e0204 */
[----:B------:R-:W-:Y:S01]  /*2cdd0*/  F2FP.BF16.F32.PACK_AB R45, R47, R46 ;  /* 0x0000002e2f2d723e */ /* 0x000fe200000010ff */
[----:B----4-:R-:W0:Y:S01]  /*2cde0*/  LDC R3, c[0x0][0xce8] ;  /* 0x00033a00ff037b82 */ /* 0x010e220000000800 */
[----:B------:R-:W-:Y:S02]  /*2cdf0*/  F2FP.BF16.F32.PACK_AB R46, R41, R40 ;  /* 0x00000028292e723e */ /* 0x000fe400000010ff */
[----:B------:R-:W-:-:S02]  /*2ce00*/  F2FP.BF16.F32.PACK_AB R47, R43, R42 ;  /* 0x0000002a2b2f723e */ /* 0x000fc400000010ff */
[----:B------:R-:W-:Y:S01]  /*2ce10*/  F2FP.BF16.F32.PACK_AB R93, R95, R94 ;  /* 0x0000005e5f5d723e */ /* 0x000fe200000010ff */
[----:B------:R2:W-:Y:S01]  /*2ce20*/  STSM.16.M88.4 [R20], R68 ;  /* 0x0000004414007844 */ /* 0x0005e20000000200 */
[----:B------:R-:W-:Y:S02]  /*2ce30*/  F2FP.BF16.F32.PACK_AB R94, R101, R100 ;  /* 0x00000064655e723e */ /* 0x000fe400000010ff */
[----:B------:R-:W-:Y:S01]  /*2ce40*/  F2FP.BF16.F32.PACK_AB R95, R103, R102 ;  /* 0x00000066675f723e */ /* 0x000fe200000010ff */
[----:B------:R2:W-:Y:S04]  /*2ce50*/  STSM.16.M88.4 [R21], R60 ;  /* 0x0000003c15007844 */ /* 0x0005e80000000200 */
[----:B------:R2:W-:Y:S04]  /*2ce60*/  STSM.16.M88.4 [R24], R52 ;  /* 0x0000003418007844 */ /* 0x0005e80000000200 */
[----:B------:R2:W-:Y:S04]  /*2ce70*/  STSM.16.M88.4 [R124], R44 ;  /* 0x0000002c7c007844 */ /* 0x0005e80000000200 */
[----:B------:R2:W-:Y:S04]  /*2ce80*/  STSM.16.M88.4 [R125], R92 ;  /* 0x0000005c7d007844 */ /* 0x0005e80000000200 */
[----:B------:R2:W-:Y:S01]  /*2ce90*/  STSM.16.M88.4 [R120], R104 ;  /* 0x0000006878007844 */ /* 0x0005e20000000200 */
[----:B------:R-:W-:Y:S01]  /*2cea0*/  BAR.SYNC.DEFER_BLOCKING 0x1, 0x100 ;  /* 0x0044000000007b1d */ /* 0x000fe20000010000 */
[----:B-1----:R-:W-:-:S05]  /*2ceb0*/  @P0 IMAD.WIDE R6, R218, 0x4, R6 ;  /* 0x00000004da060825 */ /* 0x002fca00078e0206 */
[----:B------:R2:W5:Y:S04]  /*2cec0*/  @P1 LDG.E R8, desc[UR44][R4.64] ;  /* 0x0000002c04081981 */ /* 0x000568000c1e1900 */
[----:B------:R2:W5:Y:S01]  /*2ced0*/  @P0 LDG.E R0, desc[UR44][R6.64] ;  /* 0x0000002c06000981 */ /* 0x000562000c1e1900 */
[----:B------:R-:W-:Y:S05]  /*2cee0*/  @P0 BRA `(.L_x_4053) ;  /* 0x0000000000100947 */ /* 0x000fea0003800000 */
[----:B------:R-:W-:Y:S05]  /*2cef0*/  @!P1 BRA `(.L_x_4053) ;  /* 0x00000000000c9947 */ /* 0x000fea0003800000 */
[----:B--2---:R-:W2:Y:S04]  /*2cf00*/  LDG.E R7, desc[UR44][R4.64] ;  /* 0x0000002c04077981 */ /* 0x004ea8000c1e1900 */
[----:B-----5:R-:W2:Y:S02]  /*2cf10*/  LDG.E R0, desc[UR44][R4.64+0x4] ;  /* 0x0000042c04007981 */ /* 0x020ea4000c1e1900 */
[----:B--2---:R-:W-:-:S07]  /*2cf20*/  IMAD.IADD R0, R0, 0x1, -R7 ;  /* 0x0000000100007824 */ /* 0x004fce00078e0a07 */
.L_x_4053:
[----:B--2---:R-:W2:Y:S04]  /*2cf30*/  LDL R4, [R1+0x514] ;  /* 0x0005140001047983 */ /* 0x004ea80000100800 */
[----:B------:R-:W3:Y:S01]  /*2cf40*/  LDL R28, [R1+0x51c] ;  /* 0x00051c00011c7983 */ /* 0x000ee20000100800 */
[----:B0----5:R-:W-:Y:S02]  /*2cf50*/  IMAD R0, R0, R3, RZ ;  /* 0x0000000300007224 */ /* 0x021fe400078e02ff */
[----:B------:R-:W-:Y:S01]  /*2cf60*/  IMAD.IADD R33, R204, 0x1, R216 ;  /* 0x00000001cc217824 */ /* 0x000fe200078e02d8 */
[----:B------:R-:W-:Y:S01]  /*2cf70*/  ISETP.GT.AND P3, PT, R217, 0x1, PT ;  /* 0x00000001d900780c */ /* 0x000fe20003f64270 */
[----:B------:R-:W-:Y:S01]  /*2cf80*/  IMAD.MOV.U32 R9, RZ, RZ, 0xab8 ;  /* 0x00000ab8ff097424 */ /* 0x000fe200078e00ff */
[----:B------:R-:W-:Y:S01]  /*2cf90*/  ISETP.NE.AND P2, PT, R3, 0x1, PT ;  /* 0x000000010300780c */ /* 0x000fe20003f45270 */
[----:B------:R-:W0:Y:S03]  /*2cfa0*/  LDC.64 R20, c[0x0][0xca8] ;  /* 0x00032a00ff147b82 */ /* 0x000e260000000a00 */
[----:B------:R-:W-:-:S05]  /*2cfb0*/  SEL R9, R9, 0xa78, P3 ;  /* 0x00000a7809097807 */ /* 0x000fca0001800000 */
[----:B------:R-:W1:Y:S08]  /*2cfc0*/  LDC.64 R6, c[0x0][R9+0x220] ;  /* 0x0000880009067b82 */ /* 0x000e700000000a00 */
[----:B------:R-:W4:Y:S08]  /*2cfd0*/  LDC.64 R10, c[0x0][R9+0x218] ;  /* 0x00008600090a7b82 */ /* 0x000f300000000a00 */
[----:B------:R4:W4:Y:S01]  /*2cfe0*/  LDC.64 R14, c[0x0][R9+0x228] ;  /* 0x00008a00090e7b82 */ /* 0x0009220000000a00 */
[----:B------:R-:W-:-:S07]  /*2cff0*/  ISETP.NE.U32.AND P1, PT, RZ, UR4, PT ;  /* 0x00000004ff007c0c */ /* 0x000fce000bf25070 */
[----:B------:R-:W4:Y:S01]  /*2d000*/  @P2 LDC R13, c[0x0][0xcec] ;  /* 0x00033b00ff0d2b82 */ /* 0x000f220000000800 */
[----:B------:R-:W-:-:S07]  /*2d010*/  ISETP.NE.AND.EX P1, PT, RZ, UR5, PT, P1 ;  /* 0x00000005ff007c0c */ /* 0x000fce000bf25310 */
[----:B------:R-:W4:Y:S01]  /*2d020*/  @P2 LDC R26, c[0x0][0xcf0] ;  /* 0x00033c00ff1a2b82 */ /* 0x000f220000000800 */
[----:B------:R-:W-:Y:S02]  /*2d030*/  SHF.R.S32.HI R24, RZ, 0x1f, R218 ;  /* 0x0000001fff187819 */ /* 0x000fe400000114da */
[----:B------:R-:W-:Y:S02]  /*2d040*/  SEL R12, R218, RZ, !P1 ;  /* 0x000000ffda0c7207 */ /* 0x000fe40004800000 */
[----:B--2---:R-:W-:-:S03]  /*2d050*/  LOP3.LUT P0, RZ, R4, 0x3, RZ, 0xc0, !PT ;  /* 0x0000000304ff7812 */ /* 0x004fc6000780c0ff */
[----:B0-----:R-:W0:Y:S01]  /*2d060*/  @!P3 LDC R20, c[0x0][0xc50] ;  /* 0x00031400ff14bb82 */ /* 0x001e220000000800 */
[----:B------:R-:W-:Y:S01]  /*2d070*/  ISETP.GE.OR P4, PT, R33, R0, P0 ;  /* 0x000000002100720c */ /* 0x000fe20000786670 */
[----:B---3--:R-:W-:-:S06]  /*2d080*/  IMAD.IADD R28, R28, 0x1, R216 ;  /* 0x000000011c1c7824 */ /* 0x008fcc00078e02d8 */
[----:B------:R-:W2:Y:S06]  /*2d090*/  @!P3 LDC R21, c[0x0][0xc54] ;  /* 0x00031500ff15bb82 */ /* 0x000eac0000000800 */
[----:B------:R-:W3:Y:S02]  /*2d0a0*/  @!P4 LDL R29, [R1+0x220] ;  /* 0x00022000011dc983 */ /* 0x000ee40000100800 */
[----:B------:R4:W0:Y:S01]  /*2d0b0*/  LDC.64 R4, c[0x0][R9+0x210] ;  /* 0x0000840009047b82 */ /* 0x0008220000000a00 */
[----:B------:R-:W-:Y:S01]  /*2d0c0*/  SEL R25, R24, RZ, !P1 ;  /* 0x000000ff18197207 */ /* 0x000fe20004800000 */
[----:B-1----:R-:W-:-:S02]  /*2d0d0*/  IMAD R7, R7, R12, RZ ;  /* 0x0000000c07077224 */ /* 0x002fc400078e02ff */
[-C--:B----4-:R-:W-:Y:S02]  /*2d0e0*/  IMAD R31, R11, R156.reuse, RZ ;  /* 0x0000009c0b1f7224 */ /* 0x090fe400078e02ff */
[----:B------:R-:W-:Y:S01]  /*2d0f0*/  IMAD R35, R6, R25, R7 ;  /* 0x0000001906237224 */ /* 0x000fe200078e0207 */
[----:B------:R-:W-:Y:S01]  /*2d100*/  SEL R25, R224, RZ, P3 ;  /* 0x000000ffe0197207 */ /* 0x000fe20001800000 */
[----:B------:R-:W-:Y:S01]  /*2d110*/  IMAD.WIDE.U32 R10, R10, R156, RZ ;  /* 0x0000009c0a0a7225 */ /* 0x000fe200078e00ff */
[----:B------:R-:W-:-:S03]  /*2d120*/  SHF.R.S32.HI R9, RZ, 0x1f, R8 ;  /* 0x0000001fff097819 */ /* 0x000fc60000011408 */
[----:B------:R-:W-:-:S04]  /*2d130*/  IMAD.WIDE.U32 R6, R6, R12, RZ ;  /* 0x0000000c06067225 */ /* 0x000fc800078e00ff */
[----:B------:R-:W-:Y:S01]  /*2d140*/  @P2 IMAD.HI.U32 R13, R28, R13, RZ ;  /* 0x0000000d1c0d2227 */ /* 0x000fe200078e00ff */
[----:B------:R-:W-:-:S03]  /*2d150*/  IADD3 R6, P1, P5, R6, R10, R8 ;  /* 0x0000000a06067210 */ /* 0x000fc60007d3e008 */
[----:B------:R-:W-:Y:S02]  /*2d160*/  IMAD.IADD R24, R11, 0x1, R31 ;  /* 0x000000010b187824 */ /* 0x000fe400078e021f */
[----:B------:R-:W-:Y:S02]  /*2d170*/  IMAD.IADD R11, R7, 0x1, R35 ;  /* 0x00000001070b7824 */ /* 0x000fe400078e0223 */
[----:B------:R-:W-:Y:S01]  /*2d180*/  IMAD.MOV.U32 R7, RZ, RZ, R28 ;  /* 0x000000ffff077224 */ /* 0x000fe200078e001c */
[----:B------:R-:W-:Y:S01]  /*2d190*/  @P2 SHF.R.U32.HI R7, RZ, R26, R13 ;  /* 0x0000001aff072219 */ /* 0x000fe2000001160d */
[-C--:B------:R-:W-:Y:S01]  /*2d1a0*/  IMAD R31, R15, R25.reuse, RZ ;  /* 0x000000190f1f7224 */ /* 0x080fe200078e02ff */
[----:B------:R-:W-:Y:S01]  /*2d1b0*/  IADD3.X R11, R11, R24, R9, P1, P5 ;  /* 0x000000180b0b7210 */ /* 0x000fe20000fea409 */
[----:B------:R-:W-:-:S04]  /*2d1c0*/  IMAD.WIDE.U32 R14, R14, R25, RZ ;  /* 0x000000190e0e7225 */ /* 0x000fc800078e00ff */
[----:B------:R-:W-:Y:S01]  /*2d1d0*/  IMAD.MOV R10, RZ, RZ, -R7 ;  /* 0x000000ffff0a7224 */ /* 0x000fe200078e0a07 */
[----:B------:R-:W-:Y:S01]  /*2d1e0*/  IADD3 R14, P1, P5, R7, R6, R14 ;  /* 0x00000006070e7210 */ /* 0x000fe20007d3e00e */
[----:B------:R-:W-:Y:S01]  /*2d1f0*/  IMAD.IADD R31, R15, 0x1, R31 ;  /* 0x000000010f1f7824 */ /* 0x000fe200078e021f */
[----:B------:R-:W-:Y:S01]  /*2d200*/  SHF.R.S32.HI R6, RZ, 0x1f, R7 ;  /* 0x0000001fff067819 */ /* 0x000fe20000011407 */
[----:B------:R-:W-:-:S03]  /*2d210*/  IMAD R7, R3, R10, R28 ;  /* 0x0000000a03077224 */ /* 0x000fc600078e021c */
[----:B------:R-:W-:Y:S02]  /*2d220*/  IADD3.X R15, R6, R11, R31, P1, P5 ;  /* 0x0000000b060f7210 */ /* 0x000fe40000fea41f */
[----:B------:R-:W-:Y:S01]  /*2d230*/  SHF.R.S32.HI R11, RZ, 0x1f, R7 ;  /* 0x0000001fff0b7819 */ /* 0x000fe20000011407 */
[-C--:B0-----:R-:W-:Y:S02]  /*2d240*/  IMAD R5, R5, R7.reuse, RZ ;  /* 0x0000000705057224 */ /* 0x081fe400078e02ff */
[----:B------:R-:W-:-:S04]  /*2d250*/  IMAD.WIDE.U32 R14, R4, R7, R14 ;  /* 0x00000007040e7225 */ /* 0x000fc800078e000e */
[----:B------:R-:W-:Y:S01]  /*2d260*/  IMAD R5, R4, R11, R5 ;  /* 0x0000000b04057224 */ /* 0x000fe200078e0205 */
[C---:B------:R-:W-:Y:S01]  /*2d270*/  LEA R20, P1, R14.reuse, R20, 0x2 ;  /* 0x000000140e147211 */ /* 0x040fe200078210ff */
[----:B------:R-:W-:Y:S02]  /*2d280*/  VIADD R7, R33, 0x8 ;  /* 0x0000000821077836 */ /* 0x000fe40000000000 */
[----:B------:R-:W-:Y:S02]  /*2d290*/  IMAD.IADD R4, R15, 0x1, R5 ;  /* 0x000000010f047824 */ /* 0x000fe400078e0205 */
[----:B------:R-:W-:Y:S01]  /*2d2a0*/  SHFL.IDX PT, R10, R20, RZ, 0x1c1f ;  /* 0x001c1fff140a7589 */ /* 0x000fe200000e0000 */
[----:B------:R-:W-:Y:S02]  /*2d2b0*/  ISETP.GE.OR P0, PT, R7, R0, P0 ;  /* 0x000000000700720c */ /* 0x000fe40000706670 */
[----:B--2---:R-:W-:-:S05]  /*2d2c0*/  LEA.HI.X R21, R14, R21, R4, 0x2, P1 ;  /* 0x000000150e157211 */ /* 0x004fca00008f1404 */
[----:B------:R-:W3:Y:S04]  /*2d2d0*/  SHFL.IDX PT, R11, R21, RZ, 0x1c1f ;  /* 0x001c1fff150b7589 */ /* 0x000ee800000e0000 */
[----:B---3--:R-:W-:Y:S04]  /*2d2e0*/  @!P4 ST.E desc[UR44][R10.64], R29 ;  /* 0x0000001d0a00c985 */ /* 0x008fe8000c10192c */
[----:B------:R-:W2:Y:S04]  /*2d2f0*/  @!P0 LDL R13, [R1+0x224] ;  /* 0x00022400010d8983 */ /* 0x000ea80000100800 */
[----:B------:R-:W-:Y:S04]  /*2d300*/  SHFL.IDX PT, R4, R20, 0x1, 0x1c1f ;  /* 0x003c1f0014047f89 */ /* 0x000fe800000e0000 */
[----:B------:R-:W2:Y:S04]  /*2d310*/  SHFL.IDX PT, R5, R21, 0x1, 0x1c1f ;  /* 0x003c1f0015057f89 */ /* 0x000ea800000e0000 */
[----:B--2---:R0:W-:Y:S01]  /*2d320*/  @!P0 ST.E desc[UR44][R4.64], R13 ;  /* 0x0000000d04008985 */ /* 0x0041e2000c10192c */
[----:B------:R-:W-:Y:S05]  /*2d330*/  @P3 BRA `(.L_x_4054) ;  /* 0x0000000c00e83947 */ /* 0x000fea0003800000 */
[----:B------:R-:W2:Y:S01]  /*2d340*/  LDL R88, [R1+0x498] ;  /* 0x0004980001587983 */ /* 0x000ea20000100800 */
[----:B------:R-:W1:Y:S01]  /*2d350*/  @P2 LDC R10, c[0x0][0xcec] ;  /* 0x00033b00ff0a2b82 */ /* 0x000e620000000800 */
[----:B------:R-:W-:Y:S02]  /*2d360*/  ULDC.64 UR4, c[0x0][0xba0] ;  /* 0x0002e80000047ab9 */ /* 0x000fe40000000a00 */
[----:B------:R-:W3:Y:S01]  /*2d370*/  LDL R89, [R1+0x4a8] ;  /* 0x0004a80001597983 */ /* 0x000ee20000100800 */
[----:B------:R-:W-:-:S04]  /*2d380*/  IMAD R9, R9, UR4, RZ ;  /* 0x0000000409097c24 */ /* 0x000fc8000f8e02ff */
[C---:B------:R-:W-:Y:S02]  /*2d390*/  IMAD R11, R8.reuse, UR5, R9 ;  /* 0x00000005080b7c24 */ /* 0x040fe4000f8e0209 */
[----:B------:R-:W-:Y:S01]  /*2d3a0*/  IMAD.WIDE.U32 R8, R8, UR4, RZ ;  /* 0x0000000408087c25 */ /* 0x000fe2000f8e00ff */
[----:B------:R-:W-:-:S03]  /*2d3b0*/  ULDC.64 UR4, c[0x0][0xbe8] ;  /* 0x0002fa0000047ab9 */ /* 0x000fc60000000a00 */
[----:B------:R-:W-:Y:S01]  /*2d3c0*/  IMAD.IADD R9, R9, 0x1, R11 ;  /* 0x0000000109097824 */ /* 0x000fe200078e020b */
[----:B0-----:R-:W-:Y:S01]  /*2d3d0*/  SHF.R.S32.HI R13, RZ, 0x1f, R12 ;  /* 0x0000001fff0d7819 */ /* 0x001fe2000001140c */
[----:B------:R-:W-:-:S04]  /*2d3e0*/  IMAD.WIDE.U32 R8, R156, UR4, R8 ;  /* 0x000000049c087c25 */ /* 0x000fc8000f8e0008 */
[----:B------:R-:W-:Y:S01]  /*2d3f0*/  IMAD R9, R156, UR5, R9 ;  /* 0x000000059c097c24 */ /* 0x000fe2000f8e0209 */
[----:B------:R-:W-:Y:S02]  /*2d400*/  ULDC.64 UR4, c[0x0][0xbf0] ;  /* 0x0002fc0000047ab9 */ /* 0x000fe40000000a00 */
[----:B------:R-:W-:Y:S02]  /*2d410*/  IMAD R13, R13, UR4, RZ ;  /* 0x000000040d0d7c24 */ /* 0x000fe4000f8e02ff */
[----:B------:R-:W-:-:S04]  /*2d420*/  IMAD.WIDE.U32 R8, R12, UR4, R8 ;  /* 0x000000040c087c25 */ /* 0x000fc8000f8e0008 */
[----:B------:R-:W-:Y:S01]  /*2d430*/  IMAD R13, R12, UR5, R13 ;  /* 0x000000050c0d7c24 */ /* 0x000fe2000f8e020d */
[----:B------:R-:W-:-:S03]  /*2d440*/  ULDC.64 UR4, c[0x0][0xbe0] ;  /* 0x0002f80000047ab9 */ /* 0x000fc60000000a00 */
[----:B------:R-:W-:Y:S02]  /*2d450*/  IMAD.IADD R9, R9, 0x1, R13 ;  /* 0x0000000109097824 */ /* 0x000fe400078e020d */
[----:B--2---:R-:W-:-:S04]  /*2d460*/  IMAD R5, R88, 0x40, R198 ;  /* 0x0000004058057824 */ /* 0x004fc800078e02c6 */
[----:B------:R-:W-:-:S03]  /*2d470*/  IMAD.WIDE R16, R5, 0x2, R16 ;  /* 0x0000000205107825 */ /* 0x000fc600078e0210 */
[C---:B------:R-:W-:Y:S02]  /*2d480*/  IADD3 R29, P0, R16.reuse, 0x1000, RZ ;  /* 0x00001000101d7810 */ /* 0x040fe40007f1e0ff */
[C---:B------:R-:W-:Y:S02]  /*2d490*/  IADD3 R33, P1, R16.reuse, 0x2000, RZ ;  /* 0x0000200010217810 */ /* 0x040fe40007f3e0ff */
[C---:B------:R-:W-:Y:S02]  /*2d4a0*/  IADD3 R37, P3, R16.reuse, 0x3000, RZ ;  /* 0x0000300010257810 */ /* 0x040fe40007f7e0ff */
[----:B------:R-:W-:Y:S02]  /*2d4b0*/  IADD3 R41, P4, R16, 0x4000, RZ ;  /* 0x0000400010297810 */ /* 0x000fe40007f9e0ff */
[----:B------:R-:W-:Y:S02]  /*2d4c0*/  LOP3.LUT R28, R29, 0x380, RZ, 0xc0, !PT ;  /* 0x000003801d1c7812 */ /* 0x000fe400078ec0ff */
[----:B------:R-:W-:-:S02]  /*2d4d0*/  LOP3.LUT R32, R33, 0x380, RZ, 0xc0, !PT ;  /* 0x0000038021207812 */ /* 0x000fc400078ec0ff */
[----:B------:R-:W-:Y:S02]  /*2d4e0*/  LOP3.LUT R36, R37, 0x380, RZ, 0xc0, !PT ;  /* 0x0000038025247812 */ /* 0x000fe400078ec0ff */
[----:B------:R-:W-:Y:S02]  /*2d4f0*/  LOP3.LUT R40, R41, 0x380, RZ, 0xc0, !PT ;  /* 0x0000038029287812 */ /* 0x000fe400078ec0ff */
[----:B------:R-:W-:Y:S02]  /*2d500*/  SHF.R.U64 R28, R28, 0x3, RZ ;  /* 0x000000031c1c7819 */ /* 0x000fe400000012ff */
[----:B------:R-:W-:Y:S02]  /*2d510*/  SHF.R.U64 R32, R32, 0x3, RZ ;  /* 0x0000000320207819 */ /* 0x000fe400000012ff */
[----:B------:R-:W-:Y:S02]  /*2d520*/  IADD3 R45, P5, R16, 0x5000, RZ ;  /* 0x00005000102d7810 */ /* 0x000fe40007fbe0ff */
[----:B------:R-:W-:-:S02]  /*2d530*/  SHF.R.U64 R36, R36, 0x3, RZ ;  /* 0x0000000324247819 */ /* 0x000fc400000012ff */
[----:B------:R-:W-:Y:S02]  /*2d540*/  SHF.R.U64 R40, R40, 0x3, RZ ;  /* 0x0000000328287819 */ /* 0x000fe400000012ff */
[----:B------:R-:W-:Y:S01]  /*2d550*/  LOP3.LUT R28, R28, R29, RZ, 0x3c, !PT ;  /* 0x0000001d1c1c7212 */ /* 0x000fe200078e3cff */
[--C-:B------:R-:W-:Y:S01]  /*2d560*/  IMAD.X R29, RZ, RZ, R17.reuse, P0 ;  /* 0x000000ffff1d7224 */ /* 0x100fe200000e0611 */
[----:B------:R-:W-:Y:S01]  /*2d570*/  LOP3.LUT R32, R32, R33, RZ, 0x3c, !PT ;  /* 0x0000002120207212 */ /* 0x000fe200078e3cff */
[--C-:B------:R-:W-:Y:S01]  /*2d580*/  IMAD.X R33, RZ, RZ, R17.reuse, P1 ;  /* 0x000000ffff217224 */ /* 0x100fe200008e0611 */
[----:B------:R-:W-:Y:S02]  /*2d590*/  LOP3.LUT R44, R45, 0x380, RZ, 0xc0, !PT ;  /* 0x000003802d2c7812 */ /* 0x000fe400078ec0ff */
[----:B------:R-:W-:Y:S01]  /*2d5a0*/  LOP3.LUT R36, R36, R37, RZ, 0x3c, !PT ;  /* 0x0000002524247212 */ /* 0x000fe200078e3cff */
[--C-:B------:R-:W-:Y:S01]  /*2d5b0*/  IMAD.X R37, RZ, RZ, R17.reuse, P3 ;  /* 0x000000ffff257224 */ /* 0x100fe200018e0611 */
[----:B------:R-:W-:Y:S01]  /*2d5c0*/  LOP3.LUT R40, R40, R41, RZ, 0x3c, !PT ;  /* 0x0000002928287212 */ /* 0x000fe200078e3cff */
[----:B------:R-:W-:Y:S01]  /*2d5d0*/  IMAD.X R41, RZ, RZ, R17, P4 ;  /* 0x000000ffff297224 */ /* 0x000fe200020e0611 */
[C---:B------:R-:W-:Y:S01]  /*2d5e0*/  IADD3 R49, P0, R16.reuse, 0x6000, RZ ;  /* 0x0000600010317810 */ /* 0x040fe20007f1e0ff */
[----:B---3--:R-:W-:Y:S01]  /*2d5f0*/  IMAD R11, R89, 0x20, R88 ;  /* 0x00000020590b7824 */ /* 0x008fe200078e0258 */
[C---:B------:R-:W-:Y:S01]  /*2d600*/  IADD3 R53, P1, R16.reuse, 0x7000, RZ ;  /* 0x0000700010357810 */ /* 0x040fe20007f3e0ff */
[----:B------:R-:W5:Y:S01]  /*2d610*/  LD.E.128 R28, desc[UR44][R28.64] ;  /* 0x0000002c1c1c7980 */ /* 0x000f62000c101d00 */
[----:B------:R-:W-:-:S02]  /*2d620*/  IADD3 R57, P3, R16, 0x8000, RZ ;  /* 0x0000800010397810 */ /* 0x000fc40007f7e0ff */
[----:B------:R-:W-:Y:S01]  /*2d630*/  IADD3 R61, P4, R16, 0x9000, RZ ;  /* 0x00009000103d7810 */ /* 0x000fe20007f9e0ff */
[----:B------:R-:W5:Y:S01]  /*2d640*/  LD.E.128 R32, desc[UR44][R32.64] ;  /* 0x0000002c20207980 */ /* 0x000f62000c101d00 */
[----:B------:R-:W-:Y:S02]  /*2d650*/  SHF.R.U64 R44, R44, 0x3, RZ ;  /* 0x000000032c2c7819 */ /* 0x000fe400000012ff */
[----:B------:R-:W-:Y:S01]  /*2d660*/  LOP3.LUT R48, R49, 0x380, RZ, 0xc0, !PT ;  /* 0x0000038031307812 */ /* 0x000fe200078ec0ff */
[----:B------:R-:W5:Y:S01]  /*2d670*/  LD.E.128 R36, desc[UR44][R36.64] ;  /* 0x0000002c24247980 */ /* 0x000f62000c101d00 */
[----:B------:R-:W-:Y:S02]  /*2d680*/  LOP3.LUT R52, R53, 0x380, RZ, 0xc0, !PT ;  /* 0x0000038035347812 */ /* 0x000fe400078ec0ff */
[----:B------:R-:W-:Y:S01]  /*2d690*/  LOP3.LUT R56, R57, 0x380, RZ, 0xc0, !PT ;  /* 0x0000038039387812 */ /* 0x000fe200078ec0ff */
[----:B------:R-:W5:Y:S01]  /*2d6a0*/  LD.E.128 R40, desc[UR44][R40.64] ;  /* 0x0000002c28287980 */ /* 0x000f62000c101d00 */
[----:B------:R-:W-:-:S02]  /*2d6b0*/  LOP3.LUT R60, R61, 0x380, RZ, 0xc0, !PT ;  /* 0x000003803d3c7812 */ /* 0x000fc400078ec0ff */
[----:B------:R-:W-:Y:S01]  /*2d6c0*/  LOP3.LUT R44, R44, R45, RZ, 0x3c, !PT ;  /* 0x0000002d2c2c7212 */ /* 0x000fe200078e3cff */
[----:B------:R-:W-:Y:S01]  /*2d6d0*/  IMAD.X R45, RZ, RZ, R17, P5 ;  /* 0x000000ffff2d7224 */ /* 0x000fe200028e0611 */
[----:B------:R-:W-:Y:S02]  /*2d6e0*/  SHF.R.U64 R48, R48, 0x3, RZ ;  /* 0x0000000330307819 */ /* 0x000fe400000012ff */
[----:B------:R-:W-:Y:S02]  /*2d6f0*/  IADD3 R65, P5, R16, 0xa000, RZ ;  /* 0x0000a00010417810 */ /* 0x000fe40007fbe0ff */
[----:B------:R-:W-:Y:S01]  /*2d700*/  SHF.R.U64 R52, R52, 0x3, RZ ;  /* 0x0000000334347819 */ /* 0x000fe200000012ff */
[----:B------:R-:W5:Y:S01]  /*2d710*/  LD.E.128 R44, desc[UR44][R44.64] ;  /* 0x0000002c2c2c7980 */ /* 0x000f62000c101d00 */
[----:B------:R-:W-:Y:S02]  /*2d720*/  SHF.R.U64 R56, R56, 0x3, RZ ;  /* 0x0000000338387819 */ /* 0x000fe400000012ff */
[----:B------:R-:W-:-:S02]  /*2d730*/  SHF.R.U64 R60, R60, 0x3, RZ ;  /* 0x000000033c3c7819 */ /* 0x000fc400000012ff */
[----:B------:R-:W-:Y:S01]  /*2d740*/  LOP3.LUT R48, R48, R49, RZ, 0x3c, !PT ;  /* 0x0000003130307212 */ /* 0x000fe200078e3cff */
[--C-:B------:R-:W-:Y:S01]  /*2d750*/  IMAD.X R49, RZ, RZ, R17.reuse, P0 ;  /* 0x000000ffff317224 */ /* 0x100fe200000e0611 */
[----:B------:R-:W-:Y:S02]  /*2d760*/  LOP3.LUT R64, R65, 0x380, RZ, 0xc0, !PT ;  /* 0x0000038041407812 */ /* 0x000fe400078ec0ff */
        /* <DEDUP_REMOVED lines=19> */
[----:B------:R-:W-:Y:S02]  /*2d8a0*/  LOP3.LUT R5, R16, 0x380, RZ, 0xc0, !PT ;  /* 0x0000038010057812 */ /* 0x000fe400078ec0ff */
[----:B------:R-:W-:Y:S01]  /*2d8b0*/  LOP3.LUT R64, R64, R65, RZ, 0x3c, !PT ;  /* 0x0000004140407212 */ /* 0x000fe200078e3cff */
[----:B------:R-:W-:Y:S01]  /*2d8c0*/  IMAD.X R65, RZ, RZ, R17, P5 ;  /* 0x000000ffff417224 */ /* 0x000fe200028e0611 */
[----:B------:R-:W-:Y:S02]  /*2d8d0*/  SHF.R.U64 R68, R68, 0x3, RZ ;  /* 0x0000000344447819 */ /* 0x000fe400000012ff */
[----:B------:R-:W-:Y:S02]  /*2d8e0*/  SHF.R.U64 R72, R72, 0x3, RZ ;  /* 0x0000000348487819 */ /* 0x000fe400000012ff */
[----:B------:R-:W-:Y:S01]  /*2d8f0*/  SHF.R.U64 R76, R76, 0x3, RZ ;  /* 0x000000034c4c7819 */ /* 0x000fe200000012ff */
[----:B------:R-:W5:Y:S01]  /*2d900*/  LD.E.128 R64, desc[UR44][R64.64] ;  /* 0x0000002c40407980 */ /* 0x000f62000c101d00 */
[----:B------:R-:W-:-:S02]  /*2d910*/  SHF.R.U64 R80, R80, 0x3, RZ ;  /* 0x0000000350507819 */ /* 0x000fc400000012ff */
[----:B------:R-:W-:Y:S02]  /*2d920*/  IADD3 R7, P5, R16, 0xf000, RZ ;  /* 0x0000f00010077810 */ /* 0x000fe40007fbe0ff */
        /* <DEDUP_REMOVED lines=9> */
[----:B------:R-:W-:Y:S01]  /*2d9c0*/  LOP3.LUT R6, R7, 0x380, RZ, 0xc0, !PT ;  /* 0x0000038007067812 */ /* 0x000fe200078ec0ff */
[--C-:B------:R-:W-:Y:S01]  /*2d9d0*/  IMAD.X R85, RZ, RZ, R17.reuse, P5 ;  /* 0x000000ffff557224 */ /* 0x100fe200028e0611 */
[----:B------:R-:W-:Y:S01]  /*2d9e0*/  LOP3.LUT R4, R5, R16, RZ, 0x3c, !PT ;  /* 0x0000001005047212 */ /* 0x000fe200078e3cff */
[----:B------:R-:W-:Y:S01]  /*2d9f0*/  IMAD.MOV.U32 R5, RZ, RZ, R17 ;  /* 0x000000ffff057224 */ /* 0x000fe200078e0011 */
[----:B------:R-:W5:Y:S01]  /*2da00*/  LD.E.128 R68, desc[UR44][R68.64] ;  /* 0x0000002c44447980 */ /* 0x000f62000c101d00 */
[----:B------:R-:W0:Y:S01]  /*2da10*/  @P2 LDC R17, c[0x0][0xcf0] ;  /* 0x00033c00ff112b82 */ /* 0x000e220000000800 */
[----:B------:R-:W-:-:S02]  /*2da20*/  SHF.R.U64 R6, R6, 0x3, RZ ;  /* 0x0000000306067819 */ /* 0x000fc400000012ff */
[----:B------:R-:W5:Y:S02]  /*2da30*/  LD.E.128 R72, desc[UR44][R72.64] ;  /* 0x0000002c48487980 */ /* 0x000f64000c101d00 */
[----:B------:R-:W-:Y:S02]  /*2da40*/  LOP3.LUT R84, R6, R7, RZ, 0x3c, !PT ;  /* 0x0000000706547212 */ /* 0x000fe400078e3cff */
[----:B------:R-:W5:Y:S01]  /*2da50*/  LD.E.128 R4, desc[UR44][R4.64] ;  /* 0x0000002c04047980 */ /* 0x000f62000c101d00 */
[----:B------:R-:W-:-:S03]  /*2da60*/  IMAD.IADD R15, R216, 0x1, R11 ;  /* 0x00000001d80f7824 */ /* 0x000fc600078e020b */
        /* <DEDUP_REMOVED lines=8> */
[----:B--2---:R-:W2:Y:S01]  /*2daf0*/  FENCE.VIEW.ASYNC.S ;  /* 0x00000000000073c6 */ /* 0x004ea20000000000 */
[----:B-1----:R-:W-:-:S04]  /*2db00*/  @P2 IMAD.HI.U32 R10, R15, R10, RZ ;  /* 0x0000000a0f0a2227 */ /* 0x002fc800078e00ff */
[----:B------:R-:W-:Y:S01]  /*2db10*/  IMAD.MOV.U32 R11, RZ, RZ, R15 ;  /* 0x000000ffff0b7224 */ /* 0x000fe200078e000f */
[----:B0-----:R-:W-:Y:S01]  /*2db20*/  @P2 SHF.R.U32.HI R11, RZ, R17, R10 ;  /* 0x00000011ff0b2219 */ /* 0x001fe2000001160a */
[----:B------:R-:W-:-:S03]  /*2db30*/  VIADD R10, R2, 0x32420 ;  /* 0x00032420020a7836 */ /* 0x000fc60000000000 */
[--C-:B------:R-:W-:Y:S01]  /*2db40*/  SHF.R.S32.HI R12, RZ, 0x1f, R11.reuse ;  /* 0x0000001fff0c7819 */ /* 0x100fe2000001140b */
[----:B------:R-:W-:Y:S01]  /*2db50*/  IMAD.MOV R14, RZ, RZ, -R11 ;  /* 0x000000ffff0e7224 */ /* 0x000fe200078e0a0b */
[----:B------:R-:W-:-:S03]  /*2db60*/  PRMT R10, RZ, 0x654, R10 ;  /* 0x00000654ff0a7816 */ /* 0x000fc6000000000a */
[----:B------:R-:W-:Y:S02]  /*2db70*/  IMAD R3, R3, R14, R15 ;  /* 0x0000000e03037224 */ /* 0x000fe400078e020f */
[----:B------:R-:W-:Y:S02]  /*2db80*/  IMAD R12, R12, UR4, RZ ;  /* 0x000000040c0c7c24 */ /* 0x000fe4000f8e02ff */
[C---:B------:R-:W-:Y:S01]  /*2db90*/  IMAD.WIDE.U32 R8, R11.reuse, UR4, R8 ;  /* 0x000000040b087c25 */ /* 0x040fe2000f8e0008 */
[----:B--2---:R0:W-:Y:S03]  /*2dba0*/  SYNCS.ARRIVE.TRANS64.RED.A1T0 RZ, [R10+URZ], RZ ;  /* 0x000000ff0aff79a7 */ /* 0x0041e6000810043f */
[----:B------:R-:W-:Y:S01]  /*2dbb0*/  IMAD R13, R11, UR5, R12 ;  /* 0x000000050b0d7c24 */ /* 0x000fe2000f8e020c */
[----:B------:R-:W-:Y:S01]  /*2dbc0*/  ULDC.64 UR4, c[0x0][0xbd8] ;  /* 0x0002f60000047ab9 */ /* 0x000fe20000000a00 */
[----:B0-----:R-:W-:-:S02]  /*2dbd0*/  SHF.R.S32.HI R10, RZ, 0x1f, R3 ;  /* 0x0000001fff0a7819 */ /* 0x001fc40000011403 */
[----:B------:R-:W-:-:S03]  /*2dbe0*/  IMAD.IADD R9, R9, 0x1, R13 ;  /* 0x0000000109097824 */ /* 0x000fc600078e020d */
        /* <DEDUP_REMOVED lines=11> */
.L_x_4289:
[----:B------:R-:W-:Y:S01]  /*2dca0*/  IMAD.IADD R21, R88, 0x1, R216 ;  /* 0x0000000158157824 */ /* 0x000fe200078e02d8 */
[----:B------:R-:W-:Y:S04]  /*2dcb0*/  BSSY B1, `(.L_x_4056) ;  /* 0x0000014000017945 */ /* 0x000fe80003800000 */
[----:B------:R-:W-:-:S13]  /*2dcc0*/  ISETP.GE.AND P0, PT, R21, R0, PT ;  /* 0x000000001500720c */ /* 0x000fda0003f06270 */
[----:B------:R-:W-:Y:S05]  /*2dcd0*/  @P0 BRA `(.L_x_4057) ;  /* 0x0000000000440947 */ /* 0x000fea0003800000 */
[----:B------:R-:W-:Y:S02]  /*2dce0*/  ULDC UR4, c[0x0][0xbc8] ;  /* 0x0002f20000047ab9 */ /* 0x000fe40000000800 */
[----:B------:R-:W-:Y:S02]  /*2dcf0*/  ISETP.GE.AND P3, PT, R198, UR4, PT ;  /* 0x00000004c6007c0c */ /* 0x000fe4000bf66270 */
[----:B------:R-:W-:Y:S02]  /*2dd00*/  ISETP.GE.AND P2, PT, R200, UR4, PT ;  /* 0x00000004c8007c0c */ /* 0x000fe4000bf46270 */
[----:B------:R-:W-:Y:S02]  /*2dd10*/  ISETP.GE.AND P1, PT, R199, UR4, PT ;  /* 0x00000004c7007c0c */ /* 0x000fe4000bf26270 */
[----:B------:R-:W-:-:S07]  /*2dd20*/  ISETP.GE.AND P0, PT, R201, UR4, PT ;  /* 0x00000004c9007c0c */ /* 0x000fce000bf06270 */
[-C--:B--2---:R-:W-:Y:S02]  /*2dd30*/  @!P3 LEA R8, P5, R198, R14.reuse, 0x1 ;  /* 0x0000000ec608b211 */ /* 0x084fe400078a08ff */
[-C--:B------:R-:W-:Y:S02]  /*2dd40*/  @!P2 LEA R10, P4, R200, R14.reuse, 0x1 ;  /* 0x0000000ec80aa211 */ /* 0x080fe400078808ff */
[-C--:B-1----:R-:W-:Y:S02]  /*2dd50*/  @!P3 LEA.HI.X R9, R198, R3.reuse, R222, 0x1, P5 ;  /* 0x00000003c609b211 */ /* 0x082fe400028f0cde */
[-C--:B------:R-:W-:Y:S02]  /*2dd60*/  @!P1 LEA R12, P5, R199, R14.reuse, 0x1 ;  /* 0x0000000ec70c9211 */ /* 0x080fe400078a08ff */
[----:B------:R-:W-:Y:S01]  /*2dd70*/  @!P2 LEA.HI.X R11, R200, R3, R221, 0x1, P4 ;  /* 0x00000003c80ba211 */ /* 0x000fe200020f0cdd */
[----:B-----5:R3:W-:Y:S01]  /*2dd80*/  @!P3 ST.E.128 desc[UR44][R8.64], R4 ;  /* 0x000000040800b985 */ /* 0x0207e2000c101d2c */
[----:B------:R-:W-:-:S02]  /*2dd90*/  @!P0 LEA R14, P4, R201, R14, 0x1 ;  /* 0x0000000ec90e8211 */ /* 0x000fc400078808ff */
[-C--:B------:R-:W-:Y:S01]  /*2dda0*/  @!P1 LEA.HI.X R13, R199, R3.reuse, R220, 0x1, P5 ;  /* 0x00000003c70d9211 */ /* 0x080fe200028f0cdc */
[----:B------:R3:W-:Y:S01]  /*2ddb0*/  @!P2 ST.E.128 desc[UR44][R10.64], R40 ;  /* 0x000000280a00a985 */ /* 0x0007e2000c101d2c */
[----:B------:R-:W-:-:S03]  /*2ddc0*/  @!P0 LEA.HI.X R15, R201, R3, R219, 0x1, P4 ;  /* 0x00000003c90f8211 */ /* 0x000fc600020f0cdb */
[----:B------:R3:W-:Y:S04]  /*2ddd0*/  @!P1 ST.E.128 desc[UR44][R12.64], R56 ;  /* 0x000000380c009985 */ /* 0x0007e8000c101d2c */
[----:B------:R3:W-:Y:S02]  /*2dde0*/  @!P0 ST.E.128 desc[UR44][R14.64], R72 ;  /* 0x000000480e008985 */ /* 0x0007e4000c101d2c */
.L_x_4057:
[----:B------:R-:W-:Y:S05]  /*2ddf0*/  BSYNC B1 ;  /* 0x0000000000017941 */ /* 0x000fea0003800000 */
.L_x_4056:
[----:B------:R-:W-:-:S03]  /*2de00*/  UMOV UR4, 0xffffffff ;  /* 0xffffffff00047882 */ /* 0x000fc60000000000 */
[----:B------:R-:W-:Y:S05]  /*2de10*/  BRA.DIV UR4, `(.L_x_4058) ;  /* 0x000000d204c87947 */ /* 0x000fea000b800000 */
[----:B-1----:R1:W4:Y:S04]  /*2de20*/  SHFL.IDX PT, R3, R17, 0x1, 0x181f ;  /* 0x00381f0011037f89 */ /* 0x00232800000e0000 */
[----:B--23--:R1:W2:Y:S02]  /*2de30*/  SHFL.IDX PT, R14, R16, 0x1, 0x181f ;  /* 0x00381f00100e7f89 */ /* 0x00c2a400000e0000 */
.L_x_4293:
[----:B-----5:R-:W-:Y:S01]  /*2de40*/  VIADD R5, R21, 0x20 ;  /* 0x0000002015057836 */ /* 0x020fe20000000000 */
        /* <DEDUP_REMOVED lines=10> */
[-C--:B----4-:R-:W-:Y:S02]  /*2def0*/  @!P3 LEA.HI.X R5, R198, R3.reuse, R222, 0x1, P5 ;  /* 0x00000003c605b211 */ /* 0x090fe400028f0cde */
[-C--:B------:R-:W-:Y:S02]  /*2df00*/  @!P1 LEA R8, P5, R199, R14.reuse, 0x1 ;  /* 0x0000000ec7089211 */ /* 0x080fe400078a08ff */
        /* <DEDUP_REMOVED lines=8> */
.L_x_4060:
[----:B------:R-:W-:Y:S05]  /*2df90*/  BSYNC B1 ;  /* 0x0000000000017941 */ /* 0x000fea0003800000 */
.L_x_4059:
[----:B------:R-:W-:-:S03]  /*2dfa0*/  UMOV UR4, 0xffffffff ;  /* 0xffffffff00047882 */ /* 0x000fc60000000000 */
[----:B------:R-:W-:Y:S05]  /*2dfb0*/  BRA.DIV UR4, `(.L_x_4061) ;  /* 0x000000d204a87947 */ /* 0x000fea000b800000 */
[----:B----4-:R4:W0:Y:S04]  /*2dfc0*/  SHFL.IDX PT, R3, R17, 0x2, 0x181f ;  /* 0x00581f0011037f89 */ /* 0x01082800000e0000 */
[----:B--2---:R4:W2:Y:S02]  /*2dfd0*/  SHFL.IDX PT, R14, R16, 0x2, 0x181f ;  /* 0x00581f00100e7f89 */ /* 0x0048a400000e0000 */
.L_x_4297:
[----:B---3--:R-:W-:Y:S01]  /*2dfe0*/  VIADD R5, R21, 0x40 ;  /* 0x0000004015057836 */ /* 0x008fe20000000000 */
        /* <DEDUP_REMOVED lines=10> */
[-C--:B0-----:R-:W-:Y:S02]  /*2e090*/  @!P3 LEA.HI.X R5, R198, R3.reuse, R222, 0x1, P5 ;  /* 0x00000003c605b211 */ /* 0x081fe400028f0cde */
        /* <DEDUP_REMOVED lines=9> */
.L_x_4063:
[----:B------:R-:W-:Y:S05]  /*2e130*/  BSYNC B1 ;  /* 0x0000000000017941 */ /* 0x000fea0003800000 */
.L_x_4062:
[----:B------:R-:W-:-:S03]  /*2e140*/  UMOV UR4, 0xffffffff ;  /* 0xffffffff00047882 */ /* 0x000fc60000000000 */
[----:B------:R-:W-:Y:S05]  /*2e150*/  BRA.DIV UR4, `(.L_x_4064) ;  /* 0x000000d204887947 */ /* 0x000fea000b800000 */
[----:B0-----:R0:W0:Y:S04]  /*2e160*/  SHFL.IDX PT, R3, R17, 0x3, 0x181f ;  /* 0x00781f0011037f89 */ /* 0x00102800000e0000 */
[----:B--2---:R2:W0:Y:S02]  /*2e170*/  SHFL.IDX PT, R14, R16, 0x3, 0x181f ;  /* 0x00781f00100e7f89 */ /* 0x00442400000e0000 */
.L_x_4301:
[----:B---3--:R-:W-:-:S05]  /*2e180*/  VIADD R5, R21, 0x60 ;  /* 0x0000006015057836 */ /* 0x008fca0000000000 */
[----:B------:R-:W-:-:S13]  /*2e190*/  ISETP.GE.AND P0, PT, R5, R0, PT ;  /* 0x000000000500720c */ /* 0x000fda0003f06270 */
[----:B------:R-:W-:Y:S05]  /*2e1a0*/  @P0 BRA `(.L_x_4065) ;  /* 0x0000002c00c80947 */ /* 0x000fea0003800000 */
[----:B------:R-:W-:Y:S02]  /*2e1b0*/  ULDC UR4, c[0x0][0xbc8] ;  /* 0x0002f20000047ab9 */ /* 0x000fe40000000800 */
[----:B------:R-:W-:Y:S02]  /*2e1c0*/  ISETP.GE.AND P3, PT, R198, UR4, PT ;  /* 0x00000004c6007c0c */ /* 0x000fe4000bf66270 */
[----:B------:R-:W-:Y:S02]  /*2e1d0*/  ISETP.GE.AND P4, PT, R200, UR4, PT ;  /* 0x00000004c8007c0c */ /* 0x000fe4000bf86270 */
[----:B------:R-:W-:-:S09]  /*2e1e0*/  ISETP.GE.AND P5, PT, R199, UR4, PT ;  /* 0x00000004c7007c0c */ /* 0x000fd2000bfa6270 */
[-C--:B0-----:R-:W-:Y:S02]  /*2e1f0*/  @!P3 LEA R4, P0, R198, R14.reuse, 0x1 ;  /* 0x0000000ec604b211 */ /* 0x081fe400078008ff */
[-C--:B------:R-:W-:Y:S02]  /*2e200*/  @!P4 LEA R6, P1, R200, R14.reuse, 0x1 ;  /* 0x0000000ec806c211 */ /* 0x080fe400078208ff */
[C---:B------:R-:W-:Y:S02]  /*2e210*/  @!P5 LEA R8, P2, R199.reuse, R14, 0x1 ;  /* 0x0000000ec708d211 */ /* 0x040fe400078408ff */
        /* <DEDUP_REMOVED lines=8> */
[----:B------:R-:W-:-:S04]  /*2e2a0*/  LEA R14, P0, R201, R14, 0x1 ;  /* 0x0000000ec90e7211 */ /* 0x000fc800078008ff */
[----:B------:R-:W-:-:S05]  /*2e2b0*/  LEA.HI.X R15, R201, R3, R219, 0x1, P0 ;  /* 0x00000003c90f7211 */ /* 0x000fca00000f0cdb */
[----:B------:R3:W-:Y:S01]  /*2e2c0*/  ST.E.128 desc[UR44][R14.64], R84 ;  /* 0x000000540e007985 */ /* 0x0007e2000c101d2c */
[----:B------:R-:W-:Y:S05]  /*2e2d0*/  BRA `(.L_x_4065) ;  /* 0x0000002c007c7947 */ /* 0x000fea0003800000 */
.L_x_4054:
[----:B0-----:R-:W0:Y:S01]  /*2e2e0*/  @P2 LDC R13, c[0x0][0xcec] ;  /* 0x00033b00ff0d2b82 */ /* 0x001e220000000800 */
[----:B------:R-:W-:Y:S01]  /*2e2f0*/  ULDC.64 UR4, c[0x0][0xc08] ;  /* 0x0003020000047ab9 */ /* 0x000fe20000000a00 */
[----:B------:R-:W-:Y:S01]  /*2e300*/  ULDC.64 UR6, c[0x0][0xc30] ;  /* 0x00030c0000067ab9 */ /* 0x000fe20000000a00 */
[----:B------:R-:W-:Y:S01]  /*2e310*/  IMAD R9, R9, UR4, RZ ;  /* 0x0000000409097c24 */ /* 0x000fe2000f8e02ff */
[----:B------:R-:W-:Y:S01]  /*2e320*/  SHF.R.S32.HI R25, RZ, 0x1f, R223 ;  /* 0x0000001fff197819 */ /* 0x000fe200000114df */
[----:B------:R-:W-:-:S03]  /*2e330*/  IMAD.WIDE.U32 R4, R8, UR4, RZ ;  /* 0x0000000408047c25 */ /* 0x000fc6000f8e00ff */
[----:B------:R-:W1:Y:S01]  /*2e340*/  @P2 LDC R6, c[0x0][0xcf0] ;  /* 0x00033c00ff062b82 */ /* 0x000e620000000800 */
[----:B------:R-:W-:Y:S01]  /*2e350*/  IMAD R9, R8, UR5, R9 ;  /* 0x0000000508097c24 */ /* 0x000fe2000f8e0209 */
[----:B------:R-:W-:Y:S01]  /*2e360*/  ULDC.64 UR4, c[0x0][0xc38] ;  /* 0x00030e0000047ab9 */ /* 0x000fe20000000a00 */
[----:B------:R-:W-:Y:S02]  /*2e370*/  VIADD R16, R205, 0x8 ;  /* 0x00000008cd107836 */ /* 0x000fe40000000000 */
[----:B------:R-:W-:Y:S01]  /*2e380*/  IMAD.IADD R5, R5, 0x1, R9 ;  /* 0x0000000105057824 */ /* 0x000fe200078e0209 */
[----:B------:R-:W-:Y:S01]  /*2e390*/  SHF.R.S32.HI R9, RZ, 0x1f, R12 ;  /* 0x0000001fff097819 */ /* 0x000fe2000001140c */
[----:B------:R-:W-:Y:S01]  /*2e3a0*/  VIADD R17, R205, 0x10 ;  /* 0x00000010cd117836 */ /* 0x000fe20000000000 */
[----:B------:R-:W-:Y:S01]  /*2e3b0*/  SHF.R.S32.HI R26, RZ, 0x1f, R16 ;  /* 0x0000001fff1a7819 */ /* 0x000fe20000011410 */
[----:B------:R-:W-:-:S04]  /*2e3c0*/  IMAD.WIDE.U32 R4, R156, UR4, R4 ;  /* 0x000000049c047c25 */ /* 0x000fc8000f8e0004 */
[----:B------:R-:W-:Y:S01]  /*2e3d0*/  IMAD R5, R156, UR5, R5 ;  /* 0x000000059c057c24 */ /* 0x000fe2000f8e0205 */
[----:B------:R-:W-:Y:S01]  /*2e3e0*/  ULDC.64 UR4, c[0x0][0xc40] ;  /* 0x0003100000047ab9 */ /* 0x000fe20000000a00 */
[----:B------:R-:W-:Y:S02]  /*2e3f0*/  VIADD R20, R205, 0x18 ;  /* 0x00000018cd147836 */ /* 0x000fe40000000000 */
[----:B------:R-:W-:Y:S02]  /*2e400*/  IMAD R9, R9, UR4, RZ ;  /* 0x0000000409097c24 */ /* 0x000fe4000f8e02ff */
[----:B0-----:R-:W-:Y:S01]  /*2e410*/  @P2 IMAD.HI.U32 R13, R28, R13, RZ ;  /* 0x0000000d1c0d2227 */ /* 0x001fe200078e00ff */
[----:B------:R-:W-:-:S03]  /*2e420*/  SHF.R.S32.HI R29, RZ, 0x1f, R20 ;  /* 0x0000001fff1d7819 */ /* 0x000fc60000011414 */
[C---:B------:R-:W-:Y:S02]  /*2e430*/  IMAD R11, R12.reuse, UR5, R9 ;  /* 0x000000050c0b7c24 */ /* 0x040fe4000f8e0209 */
[----:B------:R-:W-:Y:S01]  /*2e440*/  IMAD.WIDE.U32 R4, R12, UR4, R4 ;  /* 0x000000040c047c25 */ /* 0x000fe2000f8e0004 */
[----:B------:R-:W-:-:S03]  /*2e450*/  ULDC.64 UR4, c[0x0][0xc48] ;  /* 0x0003120000047ab9 */ /* 0x000fc60000000a00 */
[----:B------:R-:W-:Y:S01]  /*2e460*/  IMAD.MOV.U32 R9, RZ, RZ, R28 ;  /* 0x000000ffff097224 */ /* 0x000fe200078e001c */
[----:B-1----:R-:W-:Y:S01]  /*2e470*/  @P2 SHF.R.U32.HI R9, RZ, R6, R13 ;  /* 0x00000006ff092219 */ /* 0x002fe2000001160d */
[----:B------:R-:W-:Y:S02]  /*2e480*/  IMAD.IADD R5, R5, 0x1, R11 ;  /* 0x0000000105057824 */ /* 0x000fe400078e020b */
[----:B------:R-:W-:Y:S01]  /*2e490*/  VIADD R21, R205, 0x20 ;  /* 0x00000020cd157836 */ /* 0x000fe20000000000 */
[--C-:B------:R-:W-:Y:S01]  /*2e4a0*/  SHF.R.S32.HI R6, RZ, 0x1f, R9.reuse ;  /* 0x0000001fff067819 */ /* 0x100fe20000011409 */
[----:B------:R-:W-:Y:S02]  /*2e4b0*/  IMAD.MOV R8, RZ, RZ, -R9 ;  /* 0x000000ffff087224 */ /* 0x000fe400078e0a09 */
[----:B------:R-:W-:Y:S01]  /*2e4c0*/  IMAD.WIDE.U32 R4, R224, UR4, R4 ;  /* 0x00000004e0047c25 */ /* 0x000fe2000f8e0004 */
[----:B------:R-:W-:-:S03]  /*2e4d0*/  SHF.R.S32.HI R30, RZ, 0x1f, R21 ;  /* 0x0000001fff1e7819 */ /* 0x000fc60000011415 */
[----:B------:R-:W-:Y:S01]  /*2e4e0*/  IMAD R3, R3, R8, R28 ;  /* 0x0000000803037224 */ /* 0x000fe200078e021c */
[----:B------:R-:W-:Y:S01]  /*2e4f0*/  SHF.R.S32.HI R28, RZ, 0x1f, R17 ;  /* 0x0000001fff1c7819 */ /* 0x000fe20000011411 */
[----:B------:R-:W-:Y:S02]  /*2e500*/  IMAD R6, R6, UR6, RZ ;  /* 0x0000000606067c24 */ /* 0x000fe4000f8e02ff */
[----:B------:R-:W-:Y:S01]  /*2e510*/  IMAD R5, R224, UR5, R5 ;  /* 0x00000005e0057c24 */ /* 0x000fe2000f8e0205 */
[----:B------:R-:W-:Y:S01]  /*2e520*/  ULDC.64 UR4, c[0x0][0xc28] ;  /* 0x00030a0000047ab9 */ /* 0x000fe20000000a00 */
[C---:B------:R-:W-:Y:S01]  /*2e530*/  IMAD R11, R9.reuse, UR7, R6 ;  /* 0x00000007090b7c24 */ /* 0x040fe2000f8e0206 */
[----:B------:R-:W-:Y:S01]  /*2e540*/  SHF.R.S32.HI R6, RZ, 0x1f, R3 ;  /* 0x0000001fff067819 */ /* 0x000fe20000011403 */
[----:B------:R-:W-:-:S04]  /*2e550*/  IMAD.WIDE.U32 R4, R9, UR6, R4 ;  /* 0x0000000609047c25 */ /* 0x000fc8000f8e0004 */
[----:B------:R-:W-:Y:S02]  /*2e560*/  IMAD R6, R6, UR4, RZ ;  /* 0x0000000406067c24 */ /* 0x000fe4000f8e02ff */
[----:B------:R-:W-:Y:S02]  /*2e570*/  IMAD.IADD R5, R5, 0x1, R11 ;  /* 0x0000000105057824 */ /* 0x000fe400078e020b */
[----:B------:R-:W-:Y:S02]  /*2e580*/  VIADD R8, R2, 0x32420 ;  /* 0x0003242002087836 */ /* 0x000fe40000000000 */
[C---:B------:R-:W-:Y:S02]  /*2e590*/  IMAD R9, R3.reuse, UR5, R6 ;  /* 0x0000000503097c24 */ /* 0x040fe4000f8e0206 */
[----:B------:R-:W-:Y:S01]  /*2e5a0*/  IMAD.WIDE.U32 R4, R3, UR4, R4 ;  /* 0x0000000403047c25 */ /* 0x000fe2000f8e0004 */
[----:B------:R-:W-:Y:S01]  /*2e5b0*/  ULDC.64 UR4, c[0x0][0xc00] ;  /* 0x0003000000047ab9 */ /* 0x000fe20000000a00 */
[----:B------:R-:W-:-:S02]  /*2e5c0*/  PRMT R8, RZ, 0x654, R8 ;  /* 0x00000654ff087816 */ /* 0x000fc40000000008 */
[----:B------:R-:W-:Y:S01]  /*2e5d0*/  IMAD.IADD R5, R5, 0x1, R9 ;  /* 0x0000000105057824 */ /* 0x000fe200078e0209 */
[C---:B------:R-:W-:Y:S01]  /*2e5e0*/  LEA R3, P0, R4.reuse, UR4, 0x2 ;  /* 0x0000000404037c11 */ /* 0x040fe2000f8010ff */
[----:B------:R-:W-:Y:S01]  /*2e5f0*/  VIADD R24, R205, 0x28 ;  /* 0x00000028cd187836 */ /* 0x000fe20000000000 */
[----:B------:R-:W-:Y:S01]  /*2e600*/  UMOV UR4, 0xffffffff ;  /* 0xffffffff00047882 */ /* 0x000fe20000000000 */
[----:B------:R0:W-:Y:S01]  /*2e610*/  SYNCS.ARRIVE.TRANS64.RED.A1T0 RZ, [R8+URZ], RZ ;  /* 0x000000ff08ff79a7 */ /* 0x0001e2000810043f */
[----:B------:R-:W-:Y:S02]  /*2e620*/  LEA.HI.X R4, R4, UR5, R5, 0x2, P0 ;  /* 0x0000000504047c11 */ /* 0x000fe400080f1405 */
[----:B------:R-:W-:Y:S01]  /*2e630*/  SHF.R.S32.HI R31, RZ, 0x1f, R24 ;  /* 0x0000001fff1f7819 */ /* 0x000fe20000011418 */
[----:B------:R-:W-:Y:S06]  /*2e640*/  BRA.DIV UR4, `(.L_x_4066) ;  /* 0x000000ce04947947 */ /* 0x000fec000b800000 */
[----:B------:R1:W2:Y:S04]  /*2e650*/  SHFL.IDX PT, R5, R4, RZ, 0x1c1f ;  /* 0x001c1fff04057589 */ /* 0x0002a800000e0000 */
[----:B------:R1:W3:Y:S02]  /*2e660*/  SHFL.IDX PT, R6, R3, RZ, 0x1c1f ;  /* 0x001c1fff03067589 */ /* 0x0002e400000e0000 */
.L_x_4304:
[----:B------:R-:W-:Y:S01]  /*2e670*/  ISETP.GE.AND P0, PT, R33, R0, PT ;  /* 0x000000002100720c */ /* 0x000fe20003f06270 */
[----:B------:R-:W-:-:S12]  /*2e680*/  BSSY B1, `(.L_x_4067) ;  /* 0x00000d1000017945 */ /* 0x000fd80003800000 */
[----:B------:R-:W-:Y:S05]  /*2e690*/  @P0 BRA `(.L_x_4068) ;  /* 0x0000000c003c0947 */ /* 0x000fea0003800000 */
[----:B------:R-:W-:Y:S01]  /*2e6a0*/  ULDC UR4, c[0x0][0xbc8] ;  /* 0x0002f20000047ab9 */ /* 0x000fe20000000800 */
[----:B------:R-:W4:Y:S01]  /*2e6b0*/  LDL R15, [R1+0x488] ;  /* 0x00048800010f7983 */ /* 0x000f220000100800 */
[----:B------:R-:W-:-:S03]  /*2e6c0*/  ISETP.GE.AND P0, PT, R205, UR4, PT ;  /* 0x00000004cd007c0c */ /* 0x000fc6000bf06270 */
[----:B------:R-:W5:Y:S04]  /*2e6d0*/  LDL R34, [R1+0x484] ;  /* 0x0004840001227983 */ /* 0x000f680000100800 */
[----:B------:R-:W5:Y:S04]  /*2e6e0*/  LDL R38, [R1+0x50c] ;  /* 0x00050c0001267983 */ /* 0x000f680000100800 */
[----:B------:R-:W5:Y:S04]  /*2e6f0*/  LDL R32, [R1+0x480] ;  /* 0x0004800001207983 */ /* 0x000f680000100800 */
[----:B------:R-:W4:Y:S01]  /*2e700*/  @!P0 LDL.64 R10, [R1+0x240] ;  /* 0x00024000010a8983 */ /* 0x000f220000100a00 */
[----:B------:R-:W-:Y:S01]  /*2e710*/  ISETP.GE.AND P1, PT, R16, UR4, PT ;  /* 0x0000000410007c0c */ /* 0x000fe2000bf26270 */
[----:B0--3--:R-:W-:-:S02]  /*2e720*/  @!P0 IMAD.MOV.U32 R8, RZ, RZ, R6 ;  /* 0x000000ffff088224 */ /* 0x009fc400078e0006 */
[----:B--2---:R-:W-:Y:S01]  /*2e730*/  @!P0 IMAD.MOV.U32 R9, RZ, RZ, R5 ;  /* 0x000000ffff098224 */ /* 0x004fe200078e0005 */
[----:B------:R-:W2:Y:S01]  /*2e740*/  LDL R37, [R1+0x508] ;  /* 0x0005080001257983 */ /* 0x000ea20000100800 */
[----:B------:R-:W-:-:S03]  /*2e750*/  @!P0 IMAD.WIDE R8, R205, 0x4, R8 ;  /* 0x00000004cd088825 */ /* 0x000fc600078e0208 */
        /* <DEDUP_REMOVED lines=8> */
[----:B----4-:R0:W-:Y:S04]  /*2e7e0*/  @!P0 ST.E.64 desc[UR44][R8.64], R10 ;  /* 0x0000000a08008985 */ /* 0x0101e8000c101b2c */
[----:B0-----:R-:W4:Y:S01]  /*2e7f0*/  @!P1 LDL.64 R8, [R1+0x250] ;  /* 0x0002500001089983 */ /* 0x001f220000100a00 */
[----:B------:R-:W-:-:S02]  /*2e800*/  ISETP.GE.AND P0, PT, R17, UR4, PT ;  /* 0x0000000411007c0c */ /* 0x000fc4000bf06270 */
[----:B------:R-:W-:-:S04]  /*2e810*/  @!P1 LEA R10, P2, R16, R6, 0x2 ;  /* 0x00000006100a9211 */ /* 0x000fc800078410ff */
[----:B------:R-:W-:-:S05]  /*2e820*/  @!P1 LEA.HI.X R11, R16, R5, R26, 0x2, P2 ;  /* 0x00000005100b9211 */ /* 0x000fca00010f141a */
[----:B----4-:R0:W-:Y:S04]  /*2e830*/  @!P1 ST.E.64 desc[UR44][R10.64], R8 ;  /* 0x000000080a009985 */ /* 0x0101e8000c101b2c */
[----:B0-----:R-:W4:Y:S01]  /*2e840*/  @!P0 LDL.64 R8, [R1+0x260] ;  /* 0x0002600001088983 */ /* 0x001f220000100a00 */
[----:B------:R-:W-:Y:S02]  /*2e850*/  ISETP.GE.AND P1, PT, R20, UR4, PT ;  /* 0x0000000414007c0c */ /* 0x000fe4000bf26270 */
        /* <DEDUP_REMOVED lines=24> */
[----:B-----5:R-:W-:Y:S02]  /*2e9e0*/  ISETP.GE.AND P0, PT, R34, UR4, PT ;  /* 0x0000000422007c0c */ /* 0x020fe4000bf06270 */
[----:B------:R-:W-:-:S04]  /*2e9f0*/  @!P1 LEA R10, P2, R15, R6, 0x2 ;  /* 0x000000060f0a9211 */ /* 0x000fc800078410ff */
[----:B------:R-:W-:Y:S02]  /*2ea00*/  @!P1 LEA.HI.X R11, R15, R5, R38, 0x2, P2 ;  /* 0x000000050f0b9211 */ /* 0x000fe400010f1426 */
[----:B------:R-:W5:Y:S04]  /*2ea10*/  LDL R15, [R1+0x470] ;  /* 0x00047000010f7983 */ /* 0x000f680000100800 */
[----:B------:R-:W5:Y:S04]  /*2ea20*/  LDL R38, [R1+0x4f8] ;  /* 0x0004f80001267983 */ /* 0x000f680000100800 */
[----:B----4-:R0:W-:Y:S04]  /*2ea30*/  @!P1 ST.E.64 desc[UR44][R10.64], R8 ;  /* 0x000000080a009985 */ /* 0x0101e8000c101b2c */
[----:B0-----:R-:W4:Y:S01]  /*2ea40*/  @!P0 LDL.64 R8, [R1+0x2c0] ;  /* 0x0002c00001088983 */ /* 0x001f220000100a00 */
[----:B------:R-:W-:-:S02]  /*2ea50*/  ISETP.GE.AND P1, PT, R32, UR4, PT ;  /* 0x0000000420007c0c */ /* 0x000fc4000bf26270 */
[----:B------:R-:W-:-:S04]  /*2ea60*/  @!P0 LEA R10, P2, R34, R6, 0x2 ;  /* 0x00000006220a8211 */ /* 0x000fc800078410ff */
[----:B--2---:R-:W-:Y:S02]  /*2ea70*/  @!P0 LEA.HI.X R11, R34, R5, R37, 0x2, P2 ;  /* 0x00000005220b8211 */ /* 0x004fe400010f1425 */
[----:B------:R-:W2:Y:S04]  /*2ea80*/  LDL R34, [R1+0x46c] ;  /* 0x00046c0001227983 */ /* 0x000ea80000100800 */
[----:B------:R-:W2:Y:S04]  /*2ea90*/  LDL R37, [R1+0x4f4] ;  /* 0x0004f40001257983 */ /* 0x000ea80000100800 */
[----:B----4-:R0:W-:Y:S04]  /*2eaa0*/  @!P0 ST.E.64 desc[UR44][R10.64], R8 ;  /* 0x000000080a008985 */ /* 0x0101e8000c101b2c */
[----:B0-----:R-:W4:Y:S01]  /*2eab0*/  @!P1 LDL.64 R8, [R1+0x2d0] ;  /* 0x0002d00001089983 */ /* 0x001f220000100a00 */
[----:B---3--:R-:W-:-:S02]  /*2eac0*/  ISETP.GE.AND P0, PT, R12, UR4, PT ;  /* 0x000000040c007c0c */ /* 0x008fc4000bf06270 */
[----:B------:R-:W-:-:S04]  /*2ead0*/  @!P1 LEA R10, P2, R32, R6, 0x2 ;  /* 0x00000006200a9211 */ /* 0x000fc800078410ff */
[----:B------:R-:W-:Y:S02]  /*2eae0*/  @!P1 LEA.HI.X R11, R32, R5, R36, 0x2, P2 ;  /* 0x00000005200b9211 */ /* 0x000fe400010f1424 */
[----:B------:R-:W3:Y:S04]  /*2eaf0*/  LDL R32, [R1+0x468] ;  /* 0x0004680001207983 */ /* 0x000ee80000100800 */
[----:B------:R-:W3:Y:S04]  /*2eb00*/  LDL R36, [R1+0x4f0] ;  /* 0x0004f00001247983 */ /* 0x000ee80000100800 */
[----:B----4-:R0:W-:Y:S04]  /*2eb10*/  @!P1 ST.E.64 desc[UR44][R10.64], R8 ;  /* 0x000000080a009985 */ /* 0x0101e8000c101b2c */
[----:B0-----:R-:W4:Y:S01]  /*2eb20*/  @!P0 LDL.64 R8, [R1+0x2e0] ;  /* 0x0002e00001088983 */ /* 0x001f220000100a00 */
[----:B------:R-:W-:-:S02]  /*2eb30*/  ISETP.GE.AND P1, PT, R13, UR4, PT ;  /* 0x000000040d007c0c */ /* 0x000fc4000bf26270 */
        /* <DEDUP_REMOVED lines=13> */
[----:B-----5:R-:W-:-:S02]  /*2ec10*/  ISETP.GE.AND P1, PT, R15, UR4, PT ;  /* 0x000000040f007c0c */ /* 0x020fc4000bf26270 */
[----:B------:R-:W-:-:S04]  /*2ec20*/  @!P0 LEA R10, P2, R14, R6, 0x2 ;  /* 0x000000060e0a8211 */ /* 0x000fc800078410ff */
[----:B------:R-:W-:Y:S02]  /*2ec30*/  @!P0 LEA.HI.X R11, R14, R5, R38, 0x2, P2 ;  /* 0x000000050e0b8211 */ /* 0x000fe400010f1426 */
[----:B------:R-:W5:Y:S04]  /*2ec40*/  LDL R14, [R1+0x4e4] ;  /* 0x0004e400010e7983 */ /* 0x000f680000100800 */
[----:B------:R-:W5:Y:S04]  /*2ec50*/  LDL R38, [R1+0x4dc] ;  /* 0x0004dc0001267983 */ /* 0x000f680000100800 */
[----:B----4-:R0:W-:Y:S04]  /*2ec60*/  @!P0 ST.E.64 desc[UR44][R10.64], R8 ;  /* 0x000000080a008985 */ /* 0x0101e8000c101b2c */
[----:B0-----:R-:W4:Y:S01]  /*2ec70*/  @!P1 LDL.64 R8, [R1+0x310] ;  /* 0x0003100001089983 */ /* 0x001f220000100a00 */
[----:B--2---:R-:W-:-:S02]  /*2ec80*/  ISETP.GE.AND P0, PT, R34, UR4, PT ;  /* 0x0000000422007c0c */ /* 0x004fc4000bf06270 */
[----:B------:R-:W-:-:S04]  /*2ec90*/  @!P1 LEA R10, P2, R15, R6, 0x2 ;  /* 0x000000060f0a9211 */ /* 0x000fc800078410ff */
[----:B------:R-:W-:Y:S02]  /*2eca0*/  @!P1 LEA.HI.X R11, R15, R5, R37, 0x2, P2 ;  /* 0x000000050f0b9211 */ /* 0x000fe400010f1425 */
        /* <DEDUP_REMOVED lines=27> */
[----:B-----5:R-:W-:Y:S02]  /*2ee60*/  @!P1 LEA.HI.X R11, R13, R5, R14, 0x2, P2 ;  /* 0x000000050d0b9211 */ /* 0x020fe400010f140e */
[----:B------:R-:W5:Y:S04]  /*2ee70*/  LDL R13, [R1+0x444] ;  /* 0x00044400010d7983 */ /* 0x000f680000100800 */
[----:B------:R-:W5:Y:S04]  /*2ee80*/  LDL R14, [R1+0x4cc] ;  /* 0x0004cc00010e7983 */ /* 0x000f680000100800 */
[----:B----4-:R0:W-:Y:S04]  /*2ee90*/  @!P1 ST.E.64 desc[UR44][R10.64], R8 ;  /* 0x000000080a009985 */ /* 0x0101e8000c101b2c */
[----:B0-----:R-:W4:Y:S01]  /*2eea0*/  @!P0 LDL.64 R8, [R1+0x360] ;  /* 0x0003600001088983 */ /* 0x001f220000100a00 */
[----:B--2---:R-:W-:-:S02]  /*2eeb0*/  ISETP.GE.AND P1, PT, R15, UR4, PT ;  /* 0x000000040f007c0c */ /* 0x004fc4000bf26270 */
[----:B------:R-:W-:-:S04]  /*2eec0*/  @!P0 LEA R10, P2, R39, R6, 0x2 ;  /* 0x00000006270a8211 */ /* 0x000fc800078410ff */
[----:B------:R-:W-:-:S05]  /*2eed0*/  @!P0 LEA.HI.X R11, R39, R5, R40, 0x2, P2 ;  /* 0x00000005270b8211 */ /* 0x000fca00010f1428 */
[----:B----4-:R0:W-:Y:S04]  /*2eee0*/  @!P0 ST.E.64 desc[UR44][R10.64], R8 ;  /* 0x000000080a008985 */ /* 0x0101e8000c101b2c */
[----:B0-----:R-:W2:Y:S01]  /*2eef0*/  @!P1 LDL.64 R8, [R1+0x370] ;  /* 0x0003700001089983 */ /* 0x001ea20000100a00 */
[----:B---3--:R-:W-:Y:S02]  /*2ef00*/  ISETP.GE.AND P0, PT, R36, UR4, PT ;  /* 0x0000000424007c0c */ /* 0x008fe4000bf06270 */
[----:B------:R-:W-:-:S04]  /*2ef10*/  @!P1 LEA R10, P2, R15, R6, 0x2 ;  /* 0x000000060f0a9211 */ /* 0x000fc800078410ff */
[----:B------:R-:W-:Y:S02]  /*2ef20*/  @!P1 LEA.HI.X R11, R15, R5, R38, 0x2, P2 ;  /* 0x000000050f0b9211 */ /* 0x000fe400010f1426 */
[----:B------:R-:W3:Y:S04]  /*2ef30*/  LDL R15, [R1+0x4c8] ;  /* 0x0004c800010f7983 */ /* 0x000ee80000100800 */
[----:B--2---:R0:W-:Y:S04]  /*2ef40*/  @!P1 ST.E.64 desc[UR44][R10.64], R8 ;  /* 0x000000080a009985 */ /* 0x0041e8000c101b2c */
[----:B0-----:R-:W2:Y:S01]  /*2ef50*/  @!P0 LDL.64 R8, [R1+0x380] ;  /* 0x0003800001088983 */ /* 0x001ea20000100a00 */
[----:B------:R-:W-:-:S02]  /*2ef60*/  ISETP.GE.AND P1, PT, R34, UR4, PT ;  /* 0x0000000422007c0c */ /* 0x000fc4000bf26270 */
[----:B------:R-:W-:-:S04]  /*2ef70*/  @!P0 LEA R10, P2, R36, R6, 0x2 ;  /* 0x00000006240a8211 */ /* 0x000fc800078410ff */
[----:B------:R-:W-:Y:S02]  /*2ef80*/  @!P0 LEA.HI.X R11, R36, R5, R37, 0x2, P2 ;  /* 0x00000005240b8211 */ /* 0x000fe400010f1425 */
[----:B------:R-:W4:Y:S04]  /*2ef90*/  LDL R36, [R1+0x4c4] ;  /* 0x0004c40001247983 */ /* 0x000f280000100800 */
[----:B--2---:R0:W-:Y:S04]  /*2efa0*/  @!P0 ST.E.64 desc[UR44][R10.64], R8 ;  /* 0x000000080a008985 */ /* 0x0041e8000c101b2c */
[----:B0-----:R-:W2:Y:S01]  /*2efb0*/  @!P1 LDL.64 R8, [R1+0x390] ;  /* 0x0003900001089983 */ /* 0x001ea20000100a00 */
[----:B------:R-:W-:-:S02]  /*2efc0*/  ISETP.GE.AND P0, PT, R32, UR4, PT ;  /* 0x0000000420007c0c */ /* 0x000fc4000bf06270 */
[----:B------:R-:W-:-:S04]  /*2efd0*/  @!P1 LEA R10, P2, R34, R6, 0x2 ;  /* 0x00000006220a9211 */ /* 0x000fc800078410ff */
[----:B------:R-:W-:Y:S02]  /*2efe0*/  @!P1 LEA.HI.X R11, R34, R5, R35, 0x2, P2 ;  /* 0x00000005220b9211 */ /* 0x000fe400010f1423 */
[----:B------:R-:W4:Y:S04]  /*2eff0*/  LDL R35, [R1+0x4c0] ;  /* 0x0004c00001237983 */ /* 0x000f280000100800 */
        /* <DEDUP_REMOVED lines=10> */
[----:B-----5:R-:W-:-:S02]  /*2f0a0*/  ISETP.GE.AND P0, PT, R13, UR4, PT ;  /* 0x000000040d007c0c */ /* 0x020fc4000bf06270 */
[----:B------:R-:W-:-:S04]  /*2f0b0*/  @!P1 LEA R10, P2, R12, R6, 0x2 ;  /* 0x000000060c0a9211 */ /* 0x000fc800078410ff */
[----:B------:R-:W-:Y:S02]  /*2f0c0*/  @!P1 LEA.HI.X R11, R12, R5, R14, 0x2, P2 ;  /* 0x000000050c0b9211 */ /* 0x000fe400010f140e */
[----:B------:R-:W5:Y:S04]  /*2f0d0*/  LDL R14, [R1+0x490] ;  /* 0x00049000010e7983 */ /* 0x000f680000100800 */
[----:B------:R-:W5:Y:S04]  /*2f0e0*/  LDL R12, [R1+0x48c] ;  /* 0x00048c00010c7983 */ /* 0x000f680000100800 */
[----:B--2---:R0:W-:Y:S04]  /*2f0f0*/  @!P1 ST.E.64 desc[UR44][R10.64], R8 ;  /* 0x000000080a009985 */ /* 0x0041e8000c101b2c */
[----:B0-----:R-:W2:Y:S01]  /*2f100*/  @!P0 LDL.64 R8, [R1+0x3c0] ;  /* 0x0003c00001088983 */ /* 0x001ea20000100a00 */
[----:B------:R-:W-:-:S02]  /*2f110*/  ISETP.GE.AND P1, PT, R229, UR4, PT ;  /* 0x00000004e5007c0c */ /* 0x000fc4000bf26270 */
[----:B------:R-:W-:-:S04]  /*2f120*/  @!P0 LEA R10, P2, R13, R6, 0x2 ;  /* 0x000000060d0a8211 */ /* 0x000fc800078410ff */
[----:B---3--:R-:W-:Y:S02]  /*2f130*/  @!P0 LEA.HI.X R11, R13, R5, R15, 0x2, P2 ;  /* 0x000000050d0b8211 */ /* 0x008fe400010f140f */
[----:B------:R-:W3:Y:S04]  /*2f140*/  LDL R15, [R1+0x4b0] ;  /* 0x0004b000010f7983 */ /* 0x000ee80000100800 */
[----:B------:R-:W3:Y:S04]  /*2f150*/  LDL R13, [R1+0x4ac] ;  /* 0x0004ac00010d7983 */ /* 0x000ee80000100800 */
[----:B--2---:R0:W-:Y:S04]  /*2f160*/  @!P0 ST.E.64 desc[UR44][R10.64], R8 ;  /* 0x000000080a008985 */ /* 0x0041e8000c101b2c */
[----:B0-----:R-:W2:Y:S01]  /*2f170*/  @!P1 LDL.64 R8, [R1+0x3d0] ;  /* 0x0003d00001089983 */ /* 0x001ea20000100a00 */
[----:B------:R-:W-:-:S02]  /*2f180*/  ISETP.GE.AND P0, PT, R228, UR4, PT ;  /* 0x00000004e4007c0c */ /* 0x000fc4000bf06270 */
[----:B------:R-:W-:-:S04]  /*2f190*/  @!P1 LEA R10, P2, R229, R6, 0x2 ;  /* 0x00000006e50a9211 */ /* 0x000fc800078410ff */
[----:B----4-:R-:W-:-:S05]  /*2f1a0*/  @!P1 LEA.HI.X R11, R229, R5, R36, 0x2, P2 ;  /* 0x00000005e50b9211 */ /* 0x010fca00010f1424 */
[----:B--2---:R0:W-:Y:S04]  /*2f1b0*/  @!P1 ST.E.64 desc[UR44][R10.64], R8 ;  /* 0x000000080a009985 */ /* 0x0041e8000c101b2c */
[----:B0-----:R-:W2:Y:S01]  /*2f1c0*/  @!P0 LDL.64 R8, [R1+0x3e0] ;  /* 0x0003e00001088983 */ /* 0x001ea20000100a00 */
        /* <DEDUP_REMOVED lines=15> */
[----:B-----5:R-:W-:Y:S02]  /*2f2c0*/  ISETP.GE.AND P0, PT, R14, UR4, PT ;  /* 0x000000040e007c0c */ /* 0x020fe4000bf06270 */
[----:B------:R-:W-:-:S04]  /*2f2d0*/  @!P1 LEA R10, P2, R225, R6, 0x2 ;  /* 0x00000006e10a9211 */ /* 0x000fc800078410ff */
[----:B------:R-:W-:-:S05]  /*2f2e0*/  @!P1 LEA.HI.X R11, R225, R5, R32, 0x2, P2 ;  /* 0x00000005e10b9211 */ /* 0x000fca00010f1420 */
[----:B--2---:R0:W-:Y:S04]  /*2f2f0*/  @!P1 ST.E.64 desc[UR44][R10.64], R8 ;  /* 0x000000080a009985 */ /* 0x0041e8000c101b2c */
[----:B0-----:R-:W2:Y:S01]  /*2f300*/  @!P0 LDL.64 R8, [R1+0x420] ;  /* 0x0004200001088983 */ /* 0x001ea20000100a00 */
[----:B------:R-:W-:Y:S02]  /*2f310*/  ISETP.GE.AND P1, PT, R12, UR4, PT ;  /* 0x000000040c007c0c */ /* 0x000fe4000bf26270 */
[----:B------:R-:W-:-:S04]  /*2f320*/  @!P0 LEA R10, P2, R14, R6, 0x2 ;  /* 0x000000060e0a8211 */ /* 0x000fc800078410ff */
[----:B---3--:R-:W-:-:S05]  /*2f330*/  @!P0 LEA.HI.X R11, R14, R5, R15, 0x2, P2 ;  /* 0x000000050e0b8211 */ /* 0x008fca00010f140f */
[----:B--2---:R0:W-:Y:S04]  /*2f340*/  @!P0 ST.E.64 desc[UR44][R10.64], R8 ;  /* 0x000000080a008985 */ /* 0x0041e8000c101b2c */
[----:B0-----:R-:W2:Y:S01]  /*2f350*/  @!P1 LDL.64 R8, [R1+0x430] ;  /* 0x0004300001089983 */ /* 0x001ea20000100a00 */
[----:B------:R-:W-:-:S04]  /*2f360*/  @!P1 LEA R10, P0, R12, R6, 0x2 ;  /* 0x000000060c0a9211 */ /* 0x000fc800078010ff */
[----:B------:R-:W-:-:S05]  /*2f370*/  @!P1 LEA.HI.X R11, R12, R5, R13, 0x2, P0 ;  /* 0x000000050c0b9211 */ /* 0x000fca00000f140d */
[----:B--2---:R4:W-:Y:S04]  /*2f380*/  @!P1 ST.E.64 desc[UR44][R10.64], R8 ;  /* 0x000000080a009985 */ /* 0x0049e8000c101b2c */
.L_x_4068:
[----:B------:R-:W-:Y:S05]  /*2f390*/  BSYNC B1 ;  /* 0x0000000000017941 */ /* 0x000fea0003800000 */
.L_x_4067:
[----:B------:R-:W-:-:S03]  /*2f3a0*/  UMOV UR4, 0xffffffff ;  /* 0xffffffff00047882 */ /* 0x000fc60000000000 */
[----:B------:R-:W-:Y:S05]  /*2f3b0*/  BRA.DIV UR4, `(.L_x_4069) ;  /* 0x000000c204707947 */ /* 0x000fea000b800000 */
[----:B------:R0:W0:Y:S04]  /*2f3c0*/  SHFL.IDX PT, R32, R4, 0x1, 0x1c1f ;  /* 0x003c1f0004207f89 */ /* 0x00002800000e0000 */
[----:B------:R0:W0:Y:S02]  /*2f3d0*/  SHFL.IDX PT, R14, R3, 0x1, 0x1c1f ;  /* 0x003c1f00030e7f89 */ /* 0x00002400000e0000 */
.L_x_4308:
[----:B------:R-:W-:-:S13]  /*2f3e0*/  ISETP.GE.AND P0, PT, R7, R0, PT ;  /* 0x000000000700720c */ /* 0x000fda0003f06270 */
[----:B------:R-:W-:Y:S05]  /*2f3f0*/  @P0 BRA `(.L_x_4065) ;  /* 0x0000001c00340947 */ /* 0x000fea0003800000 */
[----:B------:R-:W5:Y:S01]  /*2f400*/  LDC R0, c[0x0][0xbc8] ;  /* 0x0002f200ff007b82 */ /* 0x000f620000000800 */
[----:B------:R-:W4:Y:S04]  /*2f410*/  LDL R67, [R1+0x488] ;  /* 0x0004880001437983 */ /* 0x000f280000100800 */
[----:B------:R-:W4:Y:S04]  /*2f420*/  LDL R65, [R1+0x484] ;  /* 0x0004840001417983 */ /* 0x000f280000100800 */
[----:B------:R-:W4:Y:S04]  /*2f430*/  LDL R68, [R1+0x50c] ;  /* 0x00050c0001447983 */ /* 0x000f280000100800 */
[----:B------:R-:W4:Y:S04]  /*2f440*/  LDL R63, [R1+0x480] ;  /* 0x00048000013f7983 */ /* 0x000f280000100800 */
[----:B------:R-:W4:Y:S04]  /*2f450*/  LDL R61, [R1+0x508] ;  /* 0x00050800013d7983 */ /* 0x000f280000100800 */
[----:B------:R-:W4:Y:S01]  /*2f460*/  LDL R59, [R1+0x504] ;  /* 0x00050400013b7983 */ /* 0x000f220000100800 */
[----:B-----5:R-:W-:-:S03]  /*2f470*/  ISETP.GE.AND P0, PT, R205, R0, PT ;  /* 0x00000000cd00720c */ /* 0x020fc60003f06270 */
[----:B------:R-:W5:Y:S04]  /*2f480*/  LDL R66, [R1+0x47c] ;  /* 0x00047c0001427983 */ /* 0x000f680000100800 */
[----:B------:R-:W5:Y:S04]  /*2f490*/  LDL R57, [R1+0x500] ;  /* 0x0005000001397983 */ /* 0x000f680000100800 */
[----:B------:R-:W5:Y:S04]  /*2f4a0*/  LDL R64, [R1+0x478] ;  /* 0x0004780001407983 */ /* 0x000f680000100800 */
[----:B---3--:R-:W3:Y:S01]  /*2f4b0*/  @!P0 LDL.64 R6, [R1+0x248] ;  /* 0x0002480001068983 */ /* 0x008ee20000100a00 */
[----:B------:R-:W-:Y:S01]  /*2f4c0*/  ISETP.GE.AND P1, PT, R16, R0, PT ;  /* 0x000000001000720c */ /* 0x000fe20003f26270 */
[----:B01----:R-:W-:-:S02]  /*2f4d0*/  @!P0 IMAD.MOV.U32 R4, RZ, RZ, R14 ;  /* 0x000000ffff048224 */ /* 0x003fc400078e000e */
[----:B--2---:R-:W-:Y:S01]  /*2f4e0*/  @!P0 IMAD.MOV.U32 R5, RZ, RZ, R32 ;  /* 0x000000ffff058224 */ /* 0x004fe200078e0020 */
[----:B------:R-:W2:Y:S01]  /*2f4f0*/  LDL R55, [R1+0x4fc] ;  /* 0x0004fc0001377983 */ /* 0x000ea20000100800 */
[----:B------:R-:W-:Y:S01]  /*2f500*/  @!P0 IMAD.WIDE R4, R205, 0x4, R4 ;  /* 0x00000004cd048825 */ /* 0x000fe200078e0204 */
[----:B------:R-:W-:Y:S02]  /*2f510*/  ISETP.GE.AND P2, PT, R17, R0, PT ;  /* 0x000000001100720c */ /* 0x000fe40003f46270 */
        /* <DEDUP_REMOVED lines=28> */
[----:B---3--:R0:W-:Y:S04]  /*2f6e0*/  @!P0 ST.E.64 desc[UR44][R4.64], R6 ;  /* 0x0000000604008985 */ /* 0x0081e8000c101b2c */
[----:B0-----:R-:W3:Y:S01]  /*2f6f0*/  @!P1 LDL.64 R4, [R1+0x258] ;  /* 0x0002580001049983 */ /* 0x001ee20000100a00 */
[----:B------:R-:W-:-:S04]  /*2f700*/  @!P1 LEA R6, P0, R16, R14, 0x2 ;  /* 0x0000000e10069211 */ /* 0x000fc800078010ff */
[----:B------:R-:W-:Y:S02]  /*2f710*/  @!P1 LEA.HI.X R7, R16, R32, R26, 0x2, P0 ;  /* 0x0000002010079211 */ /* 0x000fe400000f141a */
[----:B----4-:R-:W-:-:S03]  /*2f720*/  @!P2 LEA R10, P0, R17, R14, 0x2 ;  /* 0x0000000e110aa211 */ /* 0x010fc600078010ff */
[----:B---3--:R0:W-:Y:S04]  /*2f730*/  @!P1 ST.E.64 desc[UR44][R6.64], R4 ;  /* 0x0000000406009985 */ /* 0x0081e8000c101b2c */
[----:B------:R-:W3:Y:S01]  /*2f740*/  @!P2 LDL.64 R8, [R1+0x268] ;  /* 0x000268000108a983 */ /* 0x000ee20000100a00 */
[----:B------:R-:W-:Y:S02]  /*2f750*/  ISETP.GE.AND P1, PT, R20, R0, PT ;  /* 0x000000001400720c */ /* 0x000fe40003f26270 */
[----:B------:R-:W-:-:S05]  /*2f760*/  @!P2 LEA.HI.X R11, R17, R32, R28, 0x2, P0 ;  /* 0x00000020110ba211 */ /* 0x000fca00000f141c */
[----:B---3--:R1:W-:Y:S06]  /*2f770*/  @!P2 ST.E.64 desc[UR44][R10.64], R8 ;  /* 0x000000080a00a985 */ /* 0x0083ec000c101b2c */
[----:B------:R-:W3:Y:S01]  /*2f780*/  @!P1 LDL.64 R12, [R1+0x278] ;  /* 0x00027800010c9983 */ /* 0x000ee20000100a00 */
[----:B------:R-:W-:Y:S02]  /*2f790*/  ISETP.GE.AND P2, PT, R21, R0, PT ;  /* 0x000000001500720c */ /* 0x000fe40003f46270 */
[----:B------:R-:W-:-:S04]  /*2f7a0*/  @!P1 LEA R16, P0, R20, R14, 0x2 ;  /* 0x0000000e14109211 */ /* 0x000fc800078010ff */
[----:B------:R-:W-:-:S05]  /*2f7b0*/  @!P1 LEA.HI.X R17, R20, R32, R29, 0x2, P0 ;  /* 0x0000002014119211 */ /* 0x000fca00000f141d */
[----:B---3--:R3:W-:Y:S04]  /*2f7c0*/  @!P1 ST.E.64 desc[UR44][R16.64], R12 ;  /* 0x0000000c10009985 */ /* 0x0087e8000c101b2c */
[----:B0-----:R-:W4:Y:S01]  /*2f7d0*/  @!P2 LDL.64 R4, [R1+0x288] ;  /* 0x000288000104a983 */ /* 0x001f220000100a00 */
[----:B------:R-:W-:Y:S02]  /*2f7e0*/  ISETP.GE.AND P1, PT, R24, R0, PT ;  /* 0x000000001800720c */ /* 0x000fe40003f26270 */
[----:B------:R-:W-:-:S04]  /*2f7f0*/  @!P2 LEA R20, P0, R21, R14, 0x2 ;  /* 0x0000000e1514a211 */ /* 0x000fc800078010ff */
[----:B------:R-:W-:-:S05]  /*2f800*/  @!P2 LEA.HI.X R21, R21, R32, R30, 0x2, P0 ;  /* 0x000000201515a211 */ /* 0x000fca00000f141e */
[----:B----4-:R0:W-:Y:S04]  /*2f810*/  @!P2 ST.E.64 desc[UR44][R20.64], R4 ;  /* 0x000000041400a985 */ /* 0x0101e8000c101b2c */
[----:B------:R-:W4:Y:S01]  /*2f820*/  @!P1 LDL.64 R6, [R1+0x298] ;  /* 0x0002980001069983 */ /* 0x000f220000100a00 */
[----:B------:R-:W-:Y:S02]  /*2f830*/  ISETP.GE.AND P2, PT, R223, R0, PT ;  /* 0x00000000df00720c */ /* 0x000fe40003f46270 */
[----:B-1----:R-:W-:-:S04]  /*2f840*/  @!P1 LEA R10, P0, R24, R14, 0x2 ;  /* 0x0000000e180a9211 */ /* 0x002fc800078010ff */
[----:B------:R-:W-:-:S05]  /*2f850*/  @!P1 LEA.HI.X R11, R24, R32, R31, 0x2, P0 ;  /* 0x00000020180b9211 */ /* 0x000fca00000f141f */
[----:B----4-:R1:W-:Y:S04]  /*2f860*/  @!P1 ST.E.64 desc[UR44][R10.64], R6 ;  /* 0x000000060a009985 */ /* 0x0103e8000c101b2c */
[----:B------:R-:W4:Y:S01]  /*2f870*/  @!P2 LDL.64 R8, [R1+0x2a8] ;  /* 0x0002a8000108a983 */ /* 0x000f220000100a00 */
[----:B------:R-:W-:Y:S02]  /*2f880*/  ISETP.GE.AND P1, PT, R67, R0, PT ;  /* 0x000000004300720c */ /* 0x000fe40003f26270 */
[----:B---3--:R-:W-:-:S04]  /*2f890*/  @!P2 LEA R12, P0, R223, R14, 0x2 ;  /* 0x0000000edf0ca211 */ /* 0x008fc800078010ff */
[----:B------:R-:W-:-:S05]  /*2f8a0*/  @!P2 LEA.HI.X R13, R223, R32, R25, 0x2, P0 ;  /* 0x00000020df0da211 */ /* 0x000fca00000f1419 */
[----:B----4-:R3:W-:Y:S04]  /*2f8b0*/  @!P2 ST.E.64 desc[UR44][R12.64], R8 ;  /* 0x000000080c00a985 */ /* 0x0107e8000c101b2c */
[----:B0-----:R-:W4:Y:S01]  /*2f8c0*/  @!P1 LDL.64 R4, [R1+0x2b8] ;  /* 0x0002b80001049983 */ /* 0x001f220000100a00 */
[----:B------:R-:W-:Y:S02]  /*2f8d0*/  ISETP.GE.AND P2, PT, R65, R0, PT ;  /* 0x000000004100720c */ /* 0x000fe40003f46270 */
[----:B------:R-:W-:-:S04]  /*2f8e0*/  @!P1 LEA R16, P0, R67, R14, 0x2 ;  /* 0x0000000e43109211 */ /* 0x000fc800078010ff */
[----:B------:R-:W-:Y:S01]  /*2f8f0*/  @!P1 LEA.HI.X R17, R67, R32, R68, 0x2, P0 ;  /* 0x0000002043119211 */ /* 0x000fe200000f1444 */
[----:B------:R-:W-:-:S04]  /*2f900*/  IMAD.MOV.U32 R67, RZ, RZ, R61 ;  /* 0x000000ffff437224 */ /* 0x000fc800078e003d */
[----:B----4-:R0:W-:Y:S04]  /*2f910*/  @!P1 ST.E.64 desc[UR44][R16.64], R4 ;  /* 0x0000000410009985 */ /* 0x0101e8000c101b2c */
[----:B-1----:R-:W4:Y:S01]  /*2f920*/  @!P2 LDL.64 R6, [R1+0x2c8] ;  /* 0x0002c8000106a983 */ /* 0x002f220000100a00 */
[----:B------:R-:W-:Y:S02]  /*2f930*/  ISETP.GE.AND P1, PT, R63, R0, PT ;  /* 0x000000003f00720c */ /* 0x000fe40003f26270 */
[----:B------:R-:W-:-:S04]  /*2f940*/  @!P2 LEA R10, P0, R65, R14, 0x2 ;  /* 0x0000000e410aa211 */ /* 0x000fc800078010ff */
[----:B------:R-:W-:Y:S01]  /*2f950*/  @!P2 LEA.HI.X R11, R65, R32, R67, 0x2, P0 ;  /* 0x00000020410ba211 */ /* 0x000fe200000f1443 */
[----:B------:R-:W-:-:S04]  /*2f960*/  IMAD.MOV.U32 R61, RZ, RZ, R59 ;  /* 0x000000ffff3d7224 */ /* 0x000fc800078e003b */
[----:B----4-:R1:W-:Y:S04]  /*2f970*/  @!P2 ST.E.64 desc[UR44][R10.64], R6 ;  /* 0x000000060a00a985 */ /* 0x0103e8000c101b2c */
[----:B---3--:R-:W3:Y:S01]  /*2f980*/  @!P1 LDL.64 R8, [R1+0x2d8] ;  /* 0x0002d80001089983 */ /* 0x008ee20000100a00 */
[----:B-----5:R-:W-:Y:S01]  /*2f990*/  ISETP.GE.AND P2, PT, R66, R0, PT ;  /* 0x000000004200720c */ /* 0x020fe20003f46270 */
[----:B------:R-:W-:Y:S01]  /*2f9a0*/  IMAD.MOV.U32 R65, RZ, RZ, R61 ;  /* 0x000000ffff417224 */ /* 0x000fe200078e003d */
[----:B------:R-:W-:-:S04]  /*2f9b0*/  @!P1 LEA R12, P0, R63, R14, 0x2 ;  /* 0x0000000e3f0c9211 */ /* 0x000fc800078010ff */
[----:B------:R-:W-:Y:S01]  /*2f9c0*/  @!P1 LEA.HI.X R13, R63, R32, R65, 0x2, P0 ;  /* 0x000000203f0d9211 */ /* 0x000fe200000f1441 */
[----:B------:R-:W-:-:S04]  /*2f9d0*/  IMAD.MOV.U32 R59, RZ, RZ, R57 ;  /* 0x000000ffff3b7224 */ /* 0x000fc800078e0039 */
[----:B------:R-:W-:Y:S01]  /*2f9e0*/  IMAD.MOV.U32 R61, RZ, RZ, R59 ;  /* 0x000000ffff3d7224 */ /* 0x000fe200078e003b */
[----:B---3--:R3:W-:Y:S04]  /*2f9f0*/  @!P1 ST.E.64 desc[UR44][R12.64], R8 ;  /* 0x000000080c009985 */ /* 0x0087e8000c101b2c */
[----:B0-----:R-:W4:Y:S01]  /*2fa00*/  @!P2 LDL.64 R4, [R1+0x2e8] ;  /* 0x0002e8000104a983 */ /* 0x001f220000100a00 */
[----:B------:R-:W-:Y:S01]  /*2fa10*/  ISETP.GE.AND P1, PT, R64, R0, PT ;  /* 0x000000004000720c */ /* 0x000fe20003f26270 */
[----:B------:R-:W-:Y:S01]  /*2fa20*/  IMAD.MOV.U32 R67, RZ, RZ, R61 ;  /* 0x000000ffff437224 */ /* 0x000fe200078e003d */
[----:B------:R-:W-:-:S04]  /*2fa30*/  @!P2 LEA R16, P0, R66, R14, 0x2 ;  /* 0x0000000e4210a211 */ /* 0x000fc800078010ff */
[----:B------:R-:W-:Y:S01]  /*2fa40*/  @!P2 LEA.HI.X R17, R66, R32, R67, 0x2, P0 ;  /* 0x000000204211a211 */ /* 0x000fe200000f1443 */
[----:B--2---:R-:W-:-:S04]  /*2fa50*/  IMAD.MOV.U32 R57, RZ, RZ, R55 ;  /* 0x000000ffff397224 */ /* 0x004fc800078e0037 */
[----:B------:R-:W-:Y:S01]  /*2fa60*/  IMAD.MOV.U32 R59, RZ, RZ, R57 ;  /* 0x000000ffff3b7224 */ /* 0x000fe200078e0039 */
[----:B----4-:R0:W-:Y:S04]  /*2fa70*/  @!P2 ST.E.64 desc[UR44][R16.64], R4 ;  /* 0x000000041000a985 */ /* 0x0101e8000c101b2c */
[----:B-1----:R-:W2:Y:S01]  /*2fa80*/  @!P1 LDL.64 R6, [R1+0x2f8] ;  /* 0x0002f80001069983 */ /* 0x002ea20000100a00 */
[----:B------:R-:W-:Y:S01]  /*2fa90*/  ISETP.GE.AND P2, PT, R62, R0, PT ;  /* 0x000000003e00720c */ /* 0x000fe20003f46270 */
[----:B------:R-:W-:Y:S01]  /*2faa0*/  IMAD.MOV.U32 R65, RZ, RZ, R59 ;  /* 0x000000ffff417224 */ /* 0x000fe200078e003b */
[C---:B------:R-:W-:Y:S01]  /*2fab0*/  @!P1 LEA R10, P0, R64.reuse, R14, 0x2 ;  /* 0x0000000e400a9211 */ /* 0x040fe200078010ff */
[----:B------:R-:W-:Y:S01]  /*2fac0*/  IMAD.MOV.U32 R55, RZ, RZ, R52 ;  /* 0x000000ffff377224 */ /* 0x000fe200078e0034 */
[----:B------:R-:W4:Y:S02]  /*2fad0*/  LDL R59, [R1+0x4f0] ;  /* 0x0004f000013b7983 */ /* 0x000f240000100800 */
[----:B------:R-:W-:Y:S01]  /*2fae0*/  @!P1 LEA.HI.X R11, R64, R32, R65, 0x2, P0 ;  /* 0x00000020400b9211 */ /* 0x000fe200000f1441 */
[----:B------:R-:W-:-:S04]  /*2faf0*/  IMAD.MOV.U32 R57, RZ, RZ, R55 ;  /* 0x000000ffff397224 */ /* 0x000fc800078e0037 */
[----:B--2---:R1:W-:Y:S04]  /*2fb00*/  @!P1 ST.E.64 desc[UR44][R10.64], R6 ;  /* 0x000000060a009985 */ /* 0x0043e8000c101b2c */
[----:B---3--:R-:W2:Y:S01]  /*2fb10*/  @!P2 LDL.64 R8, [R1+0x308] ;  /* 0x000308000108a983 */ /* 0x008ea20000100a00 */
[----:B------:R-:W-:Y:S01]  /*2fb20*/  ISETP.GE.AND P1, PT, R60, R0, PT ;  /* 0x000000003c00720c */ /* 0x000fe20003f26270 */
[----:B------:R-:W-:Y:S01]  /*2fb30*/  IMAD.MOV.U32 R63, RZ, RZ, R57 ;  /* 0x000000ffff3f7224 */ /* 0x000fe200078e0039 */
[----:B------:R-:W-:-:S04]  /*2fb40*/  @!P2 LEA R12, P0, R62, R14, 0x2 ;  /* 0x0000000e3e0ca211 */ /* 0x000fc800078010ff */
[----:B------:R-:W-:Y:S01]  /*2fb50*/  @!P2 LEA.HI.X R13, R62, R32, R63, 0x2, P0 ;  /* 0x000000203e0da211 */ /* 0x000fe200000f143f */
[----:B------:R-:W-:-:S04]  /*2fb60*/  IMAD.MOV.U32 R52, RZ, RZ, R51 ;  /* 0x000000ffff347224 */ /* 0x000fc800078e0033 */
[----:B------:R-:W-:Y:S01]  /*2fb70*/  IMAD.MOV.U32 R55, RZ, RZ, R52 ;  /* 0x000000ffff377224 */ /* 0x000fe200078e0034 */
[----:B--2---:R2:W-:Y:S04]  /*2fb80*/  @!P2 ST.E.64 desc[UR44][R12.64], R8 ;  /* 0x000000080c00a985 */ /* 0x0045e8000c101b2c */
[----:B0-----:R-:W3:Y:S01]  /*2fb90*/  @!P1 LDL.64 R4, [R1+0x318] ;  /* 0x0003180001049983 */ /* 0x001ee20000100a00 */
[----:B------:R-:W-:Y:S01]  /*2fba0*/  ISETP.GE.AND P2, PT, R58, R0, PT ;  /* 0x000000003a00720c */ /* 0x000fe20003f46270 */
[----:B------:R-:W-:Y:S01]  /*2fbb0*/  IMAD.MOV.U32 R61, RZ, RZ, R55 ;  /* 0x000000ffff3d7224 */ /* 0x000fe200078e0037 */
[C---:B------:R-:W-:Y:S01]  /*2fbc0*/  @!P1 LEA R16, P0, R60.reuse, R14, 0x2 ;  /* 0x0000000e3c109211 */ /* 0x040fe200078010ff */
[----:B------:R-:W-:Y:S01]  /*2fbd0*/  IMAD.MOV.U32 R51, RZ, RZ, R46 ;  /* 0x000000ffff337224 */ /* 0x000fe200078e002e */
[----:B------:R-:W5:Y:S02]  /*2fbe0*/  LDL R55, [R1+0x4e8] ;  /* 0x0004e80001377983 */ /* 0x000f640000100800 */
[----:B------:R-:W-:-:S05]  /*2fbf0*/  @!P1 LEA.HI.X R17, R60, R32, R61, 0x2, P0 ;  /* 0x000000203c119211 */ /* 0x000fca00000f143d */
[----:B---3--:R0:W-:Y:S04]  /*2fc00*/  @!P1 ST.E.64 desc[UR44][R16.64], R4 ;  /* 0x0000000410009985 */ /* 0x0081e8000c101b2c */
[----:B-1----:R-:W3:Y:S01]  /*2fc10*/  @!P2 LDL.64 R6, [R1+0x328] ;  /* 0x000328000106a983 */ /* 0x002ee20000100a00 */
[----:B------:R-:W-:Y:S02]  /*2fc20*/  ISETP.GE.AND P1, PT, R56, R0, PT ;  /* 0x000000003800720c */ /* 0x000fe40003f26270 */
[----:B------:R-:W-:-:S04]  /*2fc30*/  @!P2 LEA R10, P0, R58, R14, 0x2 ;  /* 0x0000000e3a0aa211 */ /* 0x000fc800078010ff */
[----:B----4-:R-:W-:Y:S01]  /*2fc40*/  @!P2 LEA.HI.X R11, R58, R32, R59, 0x2, P0 ;  /* 0x000000203a0ba211 */ /* 0x010fe200000f143b */
[----:B------:R-:W-:-:S04]  /*2fc50*/  IMAD.MOV.U32 R52, RZ, RZ, R51 ;  /* 0x000000ffff347224 */ /* 0x000fc800078e0033 */
[----:B---3--:R1:W-:Y:S04]  /*2fc60*/  @!P2 ST.E.64 desc[UR44][R10.64], R6 ;  /* 0x000000060a00a985 */ /* 0x0083e8000c101b2c */
[----:B--2---:R-:W2:Y:S01]  /*2fc70*/  @!P1 LDL.64 R8, [R1+0x338] ;  /* 0x0003380001089983 */ /* 0x004ea20000100a00 */
[----:B------:R-:W-:Y:S01]  /*2fc80*/  ISETP.GE.AND P2, PT, R54, R0, PT ;  /* 0x000000003600720c */ /* 0x000fe20003f46270 */
[----:B------:R-:W-:Y:S01]  /*2fc90*/  IMAD.MOV.U32 R57, RZ, RZ, R52 ;  /* 0x000000ffff397224 */ /* 0x000fe200078e0034 */
[----:B------:R-:W-:-:S04]  /*2fca0*/  @!P1 LEA R12, P0, R56, R14, 0x2 ;  /* 0x0000000e380c9211 */ /* 0x000fc800078010ff */
[----:B------:R-:W-:Y:S01]  /*2fcb0*/  @!P1 LEA.HI.X R13, R56, R32, R57, 0x2, P0 ;  /* 0x00000020380d9211 */ /* 0x000fe200000f1439 */
[----:B------:R-:W-:-:S04]  /*2fcc0*/  IMAD.MOV.U32 R52, RZ, RZ, R45 ;  /* 0x000000ffff347224 */ /* 0x000fc800078e002d */
[----:B--2---:R2:W-:Y:S04]  /*2fcd0*/  @!P1 ST.E.64 desc[UR44][R12.64], R8 ;  /* 0x000000080c009985 */ /* 0x0045e8000c101b2c */
[----:B0-----:R-:W3:Y:S01]  /*2fce0*/  @!P2 LDL.64 R4, [R1+0x348] ;  /* 0x000348000104a983 */ /* 0x001ee20000100a00 */
[----:B------:R-:W-:Y:S02]  /*2fcf0*/  ISETP.GE.AND P1, PT, R52, R0, PT ;  /* 0x000000003400720c */ /* 0x000fe40003f26270 */
[----:B------:R-:W-:-:S04]  /*2fd00*/  @!P2 LEA R16, P0, R54, R14, 0x2 ;  /* 0x0000000e3610a211 */ /* 0x000fc800078010ff */
[----:B-----5:R-:W-:Y:S01]  /*2fd10*/  @!P2 LEA.HI.X R17, R54, R32, R55, 0x2, P0 ;  /* 0x000000203611a211 */ /* 0x020fe200000f1437 */
[----:B------:R-:W-:Y:S02]  /*2fd20*/  IMAD.MOV.U32 R46, RZ, RZ, R41 ;  /* 0x000000ffff2e7224 */ /* 0x000fe400078e0029 */
[----:B------:R-:W4:Y:S04]  /*2fd30*/  LDL R41, [R1+0x4e0] ;  /* 0x0004e00001297983 */ /* 0x000f280000100800 */
[----:B---3--:R0:W-:Y:S04]  /*2fd40*/  @!P2 ST.E.64 desc[UR44][R16.64], R4 ;  /* 0x000000041000a985 */ /* 0x0081e8000c101b2c */
[----:B-1----:R-:W3:Y:S01]  /*2fd50*/  @!P1 LDL.64 R6, [R1+0x358] ;  /* 0x0003580001069983 */ /* 0x002ee20000100a00 */
[----:B------:R-:W-:-:S02]  /*2fd60*/  ISETP.GE.AND P2, PT, R50, R0, PT ;  /* 0x000000003200720c */ /* 0x000fc40003f46270 */
[----:B------:R-:W-:-:S04]  /*2fd70*/  @!P1 LEA R10, P0, R52, R14, 0x2 ;  /* 0x0000000e340a9211 */ /* 0x000fc800078010ff */
[----:B------:R-:W-:Y:S01]  /*2fd80*/  @!P1 LEA.HI.X R11, R52, R32, R53, 0x2, P0 ;  /* 0x00000020340b9211 */ /* 0x000fe200000f1435 */
[----:B----4-:R-:W-:-:S04]  /*2fd90*/  IMAD.MOV.U32 R51, RZ, RZ, R41 ;  /* 0x000000ffff337224 */ /* 0x010fc800078e0029 */
        /* <DEDUP_REMOVED lines=9> */
[----:B------:R-:W-:Y:S01]  /*2fe30*/  @!P1 LEA.HI.X R17, R48, R32, R49, 0x2, P0 ;  /* 0x0000002030119211 */ /* 0x000fe200000f1431 */
[----:B------:R-:W-:Y:S02]  /*2fe40*/  IMAD.MOV.U32 R45, RZ, RZ, R42 ;  /* 0x000000ffff2d7224 */ /* 0x000fe400078e002a */
[----:B------:R-:W4:Y:S04]  /*2fe50*/  LDL R42, [R1+0x44c] ;  /* 0x00044c00012a7983 */ /* 0x000f280000100800 */
[----:B---3--:R0:W-:Y:S04]  /*2fe60*/  @!P1 ST.E.64 desc[UR44][R16.64], R4 ;  /* 0x0000000410009985 */ /* 0x0081e8000c101b2c */
[----:B-1----:R-:W3:Y:S01]  /*2fe70*/  @!P2 LDL.64 R6, [R1+0x388] ;  /* 0x000388000106a983 */ /* 0x002ee20000100a00 */
[----:B------:R-:W-:-:S02]  /*2fe80*/  ISETP.GE.AND P1, PT, R44, R0, PT ;  /* 0x000000002c00720c */ /* 0x000fc40003f26270 */
[----:B------:R-:W-:-:S04]  /*2fe90*/  @!P2 LEA R10, P0, R46, R14, 0x2 ;  /* 0x0000000e2e0aa211 */ /* 0x000fc800078010ff */
[----:B------:R-:W-:-:S05]  /*2fea0*/  @!P2 LEA.HI.X R11, R46, R32, R47, 0x2, P0 ;  /* 0x000000202e0ba211 */ /* 0x000fca00000f142f */
[----:B---3--:R1:W-:Y:S04]  /*2feb0*/  @!P2 ST.E.64 desc[UR44][R10.64], R6 ;  /* 0x000000060a00a985 */ /* 0x0083e8000c101b2c */
[----:B--2---:R-:W2:Y:S01]  /*2fec0*/  @!P1 LDL.64 R8, [R1+0x398] ;  /* 0x0003980001089983 */ /* 0x004ea20000100a00 */
[----:B----4-:R-:W-:Y:S02]  /*2fed0*/  ISETP.GE.AND P2, PT, R42, R0, PT ;  /* 0x000000002a00720c */ /* 0x010fe40003f46270 */
        /* <DEDUP_REMOVED lines=16> */
[----:B------:R-:W-:Y:S02]  /*2ffe0*/  ISETP.GE.AND P1, PT, R229, R0, PT ;  /* 0x00000000e500720c */ /* 0x000fe40003f26270 */
[----:B------:R-:W-:-:S04]  /*2fff0*/  @!P2 LEA R12, P0, R38, R14, 0x2 ;  /* 0x0000000e260ca211 */ /* 0x000fc800078010ff */
[----:B----4-:R-:W-:-:S05]  /*30000*/  @!P2 LEA.HI.X R13, R38, R32, R39, 0x2, P0 ;  /* 0x00000020260da211 */ /* 0x010fca00000f1427 */
        /* <DEDUP_REMOVED lines=19> */
[----:B------:R-:W-:-:S07]  /*30140*/  @!P2 LEA.HI.X R17, R226, R32, R34, 0x2, P0 ;  /* 0x00000020e211a211 */ /* 0x000fce00000f1422 */
[C---:B-1----:R-:W-:Y:S01]  /*30150*/  @!P1 LEA R10, P0, R225.reuse, R14, 0x2 ;  /* 0x0000000ee10a9211 */ /* 0x042fe200078010ff */
[----:B---3--:R2:W-:Y:S04]  /*30160*/  @!P2 ST.E.64 desc[UR44][R16.64], R4 ;  /* 0x000000041000a985 */ /* 0x0085e8000c101b2c */
[----:B------:R-:W3:Y:S01]  /*30170*/  @!P1 LDL.64 R6, [R1+0x418] ;  /* 0x0004180001069983 */ /* 0x000ee20000100a00 */
[----:B------:R-:W-:Y:S02]  /*30180*/  @!P1 LEA.HI.X R11, R225, R32, R33, 0x2, P0 ;  /* 0x00000020e10b9211 */ /* 0x000fe400000f1421 */
[-C--:B------:R-:W-:Y:S01]  /*30190*/  ISETP.GE.AND P0, PT, R15, R0.reuse, PT ;  /* 0x000000000f00720c */ /* 0x080fe20003f06270 */
[----:B------:R-:W-:Y:S02]  /*301a0*/  BSSY B1, `(.L_x_4070) ;  /* 0x0000009000017945 */ /* 0x000fe40003800000 */
[----:B---3--:R2:W-:Y:S01]  /*301b0*/  @!P1 ST.E.64 desc[UR44][R10.64], R6 ;  /* 0x000000060a009985 */ /* 0x0085e2000c101b2c */
[----:B------:R-:W-:-:S09]  /*301c0*/  ISETP.GE.AND P1, PT, R3, R0, PT ;  /* 0x000000000300720c */ /* 0x000fd20003f26270 */
[----:B------:R-:W-:Y:S05]  /*301d0*/  @P0 BRA `(.L_x_4071) ;  /* 0x0000000000140947 */ /* 0x000fea0003800000 */
[----:B------:R-:W3:Y:S04]  /*301e0*/  LDL R33, [R1+0x4b0] ;  /* 0x0004b00001217983 */ /* 0x000ee80000100800 */
[----:B--2---:R-:W2:Y:S01]  /*301f0*/  LDL.64 R6, [R1+0x428] ;  /* 0x0004280001067983 */ /* 0x004ea20000100a00 */
[----:B------:R-:W-:-:S04]  /*30200*/  LEA R4, P0, R15, R14, 0x2 ;  /* 0x0000000e0f047211 */ /* 0x000fc800078010ff */
[----:B---3--:R-:W-:-:S05]  /*30210*/  LEA.HI.X R5, R15, R32, R33, 0x2, P0 ;  /* 0x000000200f057211 */ /* 0x008fca00000f1421 */
[----:B--2---:R0:W-:Y:S04]  /*30220*/  ST.E.64 desc[UR44][R4.64], R6 ;  /* 0x0000000604007985 */ /* 0x0041e8000c101b2c */
.L_x_4071:
[----:B------:R-:W-:Y:S05]  /*30230*/  BSYNC B1 ;  /* 0x0000000000017941 */ /* 0x000fea0003800000 */
.L_x_4070:
[----:B------:R-:W-:Y:S05]  /*30240*/  @P1 BRA `(.L_x_4065) ;  /* 0x0000000c00a01947 */ /* 0x000fea0003800000 */
[----:B------:R-:W3:Y:S04]  /*30250*/  LDL R0, [R1+0x4ac] ;  /* 0x0004ac0001007983 */ /* 0x000ee80000100800 */
[----:B0-2---:R-:W2:Y:S01]  /*30260*/  LDL.64 R4, [R1+0x438] ;  /* 0x0004380001047983 */ /* 0x005ea20000100a00 */
[----:B------:R-:W-:-:S04]  /*30270*/  LEA R14, P0, R3, R14, 0x2 ;  /* 0x0000000e030e7211 */ /* 0x000fc800078010ff */
[----:B---3--:R-:W-:-:S05]  /*30280*/  LEA.HI.X R15, R3, R32, R0, 0x2, P0 ;  /* 0x00000020030f7211 */ /* 0x008fca00000f1400 */
[----:B--2---:R0:W-:Y:S01]  /*30290*/  ST.E.64 desc[UR44][R14.64], R4 ;  /* 0x000000040e007985 */ /* 0x0041e2000c101b2c */
[----:B------:R-:W-:Y:S05]  /*302a0*/  BRA `(.L_x_4065) ;  /* 0x0000000c00887947 */ /* 0x000fea0003800000 */
.L_x_4052:
        /* <DEDUP_REMOVED lines=9> */
[----:B------:R-:W2:Y:S01]  /*30340*/  @P1 LDC.64 R6, c[0x0][0xd08] ;  /* 0x00034200ff061b82 */ /* 0x000ea20000000a00 */
[----:B------:R-:W-:Y:S02]  /*30350*/  ULDC UR4, c[0x0][0xb88] ;  /* 0x0002e20000047ab9 */ /* 0x000fe40000000800 */
[----:B------:R-:W-:Y:S02]  /*30360*/  IMAD.U32 R16, RZ, RZ, UR4 ;  /* 0x00000004ff107e24 */ /* 0x000fe4000f8e00ff */
[----:B---3--:R-:W-:-:S05]  /*30370*/  IMAD.WIDE R4, R218, 0x4, R4 ;  /* 0x00000004da047825 */ /* 0x008fca00078e0204 */
[----:B------:R3:W5:Y:S01]  /*30380*/  @P0 LDG.E R3, desc[UR44][R4.64] ;  /* 0x0000002c04030981 */ /* 0x000762000c1e1900 */
[----:B--2---:R-:W-:-:S05]  /*30390*/  @P1 IMAD.WIDE R6, R218, 0x4, R6 ;  /* 0x00000004da061825 */ /* 0x004fca00078e0206 */
[----:B------:R3:W5:Y:S01]  /*303a0*/  @P1 LDG.E R16, desc[UR44][R6.64] ;  /* 0x0000002c06101981 */ /* 0x000762000c1e1900 */
[----:B------:R-:W-:Y:S02]  /*303b0*/  ISETP.NE.AND P2, PT, R217, RZ, PT ;  /* 0x000000ffd900720c */ /* 0x000fe40003f45270 */
[----:B------:R-:W-:-:S11]  /*303c0*/  SHF.R.S32.HI R26, RZ, 0x1f, R218 ;  /* 0x0000001fff1a7819 */ /* 0x000fd600000114da */
[----:B------:R-:W2:Y:S02]  /*303d0*/  @!P2 LDC R217, c[0x0][0xbd4] ;  /* 0x0002f500ffd9ab82 */ /* 0x000ea40000000800 */
[----:B--2---:R-:W-:Y:S02]  /*303e0*/  ISETP.GT.AND P2, PT, R217, 0x1, PT ;  /* 0x00000001d900780c */ /* 0x004fe40003f44270 */
[----:B----4-:R-:W-:Y:S01]  /*303f0*/  ISETP.GT.AND P3, PT, R0, 0x7f, PT ;  /* 0x0000007f0000780c */ /* 0x010fe20003f64270 */
[----:B---3--:R-:W-:-:S12]  /*30400*/  @P1 BRA `(.L_x_4072) ;  /* 0x0000000000101947 */ /* 0x008fd80003800000 */
[----:B------:R-:W-:Y:S05]  /*30410*/  @!P0 BRA `(.L_x_4072) ;  /* 0x00000000000c8947 */ /* 0x000fea0003800000 */
[----:B------:R-:W2:Y:S04]  /*30420*/  LDG.E R7, desc[UR44][R4.64] ;  /* 0x0000002c04077981 */ /* 0x000ea8000c1e1900 */
[----:B-----5:R-:W2:Y:S02]  /*30430*/  LDG.E R16, desc[UR44][R4.64+0x4] ;  /* 0x0000042c04107981 */ /* 0x020ea4000c1e1900 */
[----:B--2---:R-:W-:-:S07]  /*30440*/  IMAD.IADD R16, R16, 0x1, -R7 ;  /* 0x0000000110107824 */ /* 0x004fce00078e0a07 */
.L_x_4072:
[----:B------:R-:W-:Y:S01]  /*30450*/  BSSY B1, `(.L_x_4073) ;  /* 0x0000036000017945 */ /* 0x000fe20003800000 */
[----:B------:R-:W-:Y:S02]  /*30460*/  SEL R29, R218, RZ, !P0 ;  /* 0x000000ffda1d7207 */ /* 0x000fe40004000000 */
[----:B------:R-:W-:Y:S02]  /*30470*/  SEL R26, R26, RZ, !P0 ;  /* 0x000000ff1a1a7207 */ /* 0x000fe40004000000 */
[----:B-----5:R-:W-:Y:S01]  /*30480*/  SHF.R.S32.HI R24, RZ, 0x1f, R3 ;  /* 0x0000001fff187819 */ /* 0x020fe20000011403 */
[----:B------:R-:W-:Y:S06]  /*30490*/  @P3 BRA `(.L_x_4074) ;  /* 0x0000000000c43947 */ /* 0x000fec0003800000 */
[----:B------:R-:W2:Y:S01]  /*304a0*/  S2R R4, SR_TID.X ;  /* 0x0000000000047919 */ /* 0x000ea20000002100 */
[----:B------:R-:W3:Y:S02]  /*304b0*/  LDC R33, c[0x0][0xce8] ;  /* 0x00033a00ff217b82 */ /* 0x000ee40000000800 */
[----:B---3--:R-:W-:Y:S01]  /*304c0*/  IMAD R0, R16, R33, RZ ;  /* 0x0000002110007224 */ /* 0x008fe200078e02ff */
[----:B--2---:R-:W-:-:S04]  /*304d0*/  IADD3 R31, R216, -0x80, R4 ;  /* 0xffffff80d81f7810 */ /* 0x004fc80007ffe004 */
[----:B------:R-:W-:-:S13]  /*304e0*/  ISETP.GE.AND P0, PT, R31, R0, PT ;  /* 0x000000001f00720c */ /* 0x000fda0003f06270 */
[----:B------:R-:W-:Y:S05]  /*304f0*/  @P0 BRA `(.L_x_4074) ;  /* 0x0000000000ac0947 */ /* 0x000fea0003800000 */
[----:B------:R-:W-:Y:S01]  /*30500*/  IMAD.MOV.U32 R20, RZ, RZ, 0xab8 ;  /* 0x00000ab8ff147424 */ /* 0x000fe200078e00ff */
[----:B------:R-:W-:Y:S01]  /*30510*/  ISETP.GT.AND P0, PT, R217, 0x1, PT ;  /* 0x00000001d900780c */ /* 0x000fe20003f04270 */
[----:B------:R-:W2:Y:S01]  /*30520*/  LDC.64 R4, c[0x0][0xca8] ;  /* 0x00032a00ff047b82 */ /* 0x000ea20000000a00 */
[----:B------:R-:W-:Y:S01]  /*30530*/  ISETP.NE.AND P1, PT, R33, 0x1, PT ;  /* 0x000000012100780c */ /* 0x000fe20003f25270 */
[----:B------:R-:W-:Y:S01]  /*30540*/  IMAD.MOV.U32 R17, RZ, RZ, R31 ;  /* 0x000000ffff117224 */ /* 0x000fe200078e001f */
[----:B------:R-:W-:-:S05]  /*30550*/  SEL R20, R20, 0xa78, P0 ;  /* 0x00000a7814147807 */ /* 0x000fca0000000000 */
[----:B------:R-:W3:Y:S08]  /*30560*/  LDC.64 R8, c[0x0][R20+0x220] ;  /* 0x0000880014087b82 */ /* 0x000ef00000000a00 */
[----:B------:R-:W4:Y:S08]  /*30570*/  LDC.64 R12, c[0x0][R20+0x218] ;  /* 0x00008600140c7b82 */ /* 0x000f300000000a00 */
[----:B------:R-:W5:Y:S08]  /*30580*/  LDC.64 R10, c[0x0][R20+0x228] ;  /* 0x00008a00140a7b82 */ /* 0x000f700000000a00 */
[----:B------:R-:W0:Y:S08]  /*30590*/  @P1 LDC R0, c[0x0][0xcec] ;  /* 0x00033b00ff001b82 */ /* 0x000e300000000800 */
[----:B------:R-:W1:Y:S08]  /*305a0*/  LDC.64 R6, c[0x0][R20+0x210] ;  /* 0x0000840014067b82 */ /* 0x000e700000000a00 */
[----:B------:R-:W5:Y:S01]  /*305b0*/  @P1 LDC R25, c[0x0][0xcf0] ;  /* 0x00033c00ff191b82 */ /* 0x000f620000000800 */
[----:B0-----:R-:W-:-:S07]  /*305c0*/  @P1 IMAD.HI.U32 R0, R31, R0, RZ ;  /* 0x000000001f001227 */ /* 0x001fce00078e00ff */
[----:B--2---:R-:W0:Y:S01]  /*305d0*/  @!P0 LDC R4, c[0x0][0xc50] ;  /* 0x00031400ff048b82 */ /* 0x004e220000000800 */
[-C--:B---3--:R-:W-:Y:S02]  /*305e0*/  IMAD R9, R9, R29.reuse, RZ ;  /* 0x0000001d09097224 */ /* 0x088fe400078e02ff */
[----:B------:R-:W-:-:S05]  /*305f0*/  IMAD.WIDE.U32 R14, R8, R29, RZ ;  /* 0x0000001d080e7225 */ /* 0x000fca00078e00ff */
[----:B------:R-:W2:Y:S01]  /*30600*/  @!P0 LDC R5, c[0x0][0xc54] ;  /* 0x00031500ff058b82 */ /* 0x000ea20000000800 */
[-C--:B----4-:R-:W-:Y:S02]  /*30610*/  IMAD R21, R13, R156.reuse, RZ ;  /* 0x0000009c0d157224 */ /* 0x090fe400078e02ff */
[----:B------:R-:W-:Y:S01]  /*30620*/  IMAD.WIDE.U32 R12, R12, R156, RZ ;  /* 0x0000009c0c0c7225 */ /* 0x000fe200078e00ff */
[----:B-----5:R-:W-:-:S03]  /*30630*/  @P1 SHF.R.U32.HI R17, RZ, R25, R0 ;  /* 0x00000019ff111219 */ /* 0x020fc60000011600 */
[----:B------:R-:W-:Y:S01]  /*30640*/  IMAD R25, R8, R26, R9 ;  /* 0x0000001a08197224 */ /* 0x000fe200078e0209 */
[----:B------:R-:W-:Y:S01]  /*30650*/  SEL R9, R224, RZ, P0 ;  /* 0x000000ffe0097207 */ /* 0x000fe20000000000 */
[----:B------:R-:W-:Y:S01]  /*30660*/  IMAD.IADD R21, R13, 0x1, R21 ;  /* 0x000000010d157824 */ /* 0x000fe200078e0215 */
[----:B------:R-:W-:Y:S01]  /*30670*/  IADD3 R12, P1, P3, R14, R12, R3 ;  /* 0x0000000c0e0c7210 */ /* 0x000fe20007b3e003 */
[----:B------:R-:W-:Y:S02]  /*30680*/  IMAD.MOV R0, RZ, RZ, -R17 ;  /* 0x000000ffff007224 */ /* 0x000fe400078e0a11 */
[----:B------:R-:W-:Y:S02]  /*30690*/  IMAD.IADD R25, R15, 0x1, R25 ;  /* 0x000000010f197824 */ /* 0x000fe400078e0219 */
        /* <DEDUP_REMOVED lines=8> */
[-C--:B-1----:R-:W-:Y:S01]  /*30720*/  IMAD R0, R7, R11.reuse, RZ ;  /* 0x0000000b07007224 */ /* 0x082fe200078e02ff */
[----:B------:R-:W-:Y:S01]  /*30730*/  SHF.R.S32.HI R13, RZ, 0x1f, R11 ;  /* 0x0000001fff0d7819 */ /* 0x000fe2000001140b */
[----:B------:R-:W-:Y:S02]  /*30740*/  IMAD.MOV.U32 R7, RZ, RZ, -0x800000 ;  /* 0xff800000ff077424 */ /* 0x000fe400078e00ff */
[----:B------:R-:W-:-:S04]  /*30750*/  IMAD.WIDE.U32 R8, R6, R11, R8 ;  /* 0x0000000b06087225 */ /* 0x000fc800078e0008 */
[----:B------:R-:W-:Y:S01]  /*30760*/  IMAD R13, R6, R13, R0 ;  /* 0x0000000d060d7224 */ /* 0x000fe200078e0200 */
[----:B0-----:R-:W-:-:S03]  /*30770*/  LEA R4, P0, R8, R4, 0x2 ;  /* 0x0000000408047211 */ /* 0x001fc600078010ff */
[----:B------:R-:W-:-:S05]  /*30780*/  IMAD.IADD R0, R9, 0x1, R13 ;  /* 0x0000000109007824 */ /* 0x000fca00078e020d */
[----:B--2---:R-:W-:-:S05]  /*30790*/  LEA.HI.X R5, R8, R5, R0, 0x2, P0 ;  /* 0x0000000508057211 */ /* 0x004fca00000f1400 */
[----:B------:R2:W-:Y:S02]  /*307a0*/  STG.E desc[UR44][R4.64], R7 ;  /* 0x0000000704007986 */ /* 0x0005e4000c10192c */
.L_x_4074:
[----:B------:R-:W-:Y:S05]  /*307b0*/  BSYNC B1 ;  /* 0x0000000000017941 */ /* 0x000fea0003800000 */
.L_x_4073:
[----:B------:R-:W-:Y:S05]  /*307c0*/  @P2 BRA `(.L_x_4065) ;  /* 0x0000000800402947 */ /* 0x000fea0003800000 */
[----:B------:R-:W3:Y:S01]  /*307d0*/  LDL R9, [R1+0x4a8] ;  /* 0x0004a80001097983 */ /* 0x000ee20000100800 */
[----:B------:R-:W4:Y:S01]  /*307e0*/  LDC R17, c[0x0][0xce8] ;  /* 0x00033a00ff117b82 */ /* 0x000f220000000800 */
[----:B------:R-:W-:Y:S01]  /*307f0*/  ULDC.64 UR4, c[0x0][0xba0] ;  /* 0x0002e80000047ab9 */ /* 0x000fe20000000a00 */
[----:B------:R-:W-:Y:S01]  /*30800*/  ULDC.64 UR6, c[0x0][0xbf0] ;  /* 0x0002fc0000067ab9 */ /* 0x000fe20000000a00 */
[----:B------:R-:W3:Y:S01]  /*30810*/  LDL R8, [R1+0x498] ;  /* 0x0004980001087983 */ /* 0x000ee20000100800 */
[----:B------:R-:W-:Y:S02]  /*30820*/  IMAD R0, R24, UR4, RZ ;  /* 0x0000000418007c24 */ /* 0x000fe4000f8e02ff */
[----:B--2---:R-:W-:-:S04]  /*30830*/  IMAD.WIDE.U32 R4, R3, UR4, RZ ;  /* 0x0000000403047c25 */ /* 0x004fc8000f8e00ff */
[----:B------:R-:W-:Y:S01]  /*30840*/  IMAD R7, R3, UR5, R0 ;  /* 0x0000000503077c24 */ /* 0x000fe2000f8e0200 */
[----:B------:R-:W-:-:S03]  /*30850*/  ULDC.64 UR4, c[0x0][0xbe8] ;  /* 0x0002fa0000047ab9 */ /* 0x000fc60000000a00 */
[----:B------:R-:W-:Y:S02]  /*30860*/  IMAD.IADD R5, R5, 0x1, R7 ;  /* 0x0000000105057824 */ /* 0x000fe400078e0207 */
[----:B------:R-:W-:-:S04]  /*30870*/  IMAD.WIDE.U32 R4, R156, UR4, R4 ;  /* 0x000000049c047c25 */ /* 0x000fc8000f8e0004 */
[----:B------:R-:W-:Y:S01]  /*30880*/  IMAD R5, R156, UR5, R5 ;  /* 0x000000059c057c24 */ /* 0x000fe2000f8e0205 */
[----:B------:R-:W-:Y:S01]  /*30890*/  ULDC.64 UR4, c[0x0][0xbe0] ;  /* 0x0002f80000047ab9 */ /* 0x000fe20000000a00 */
[----:B----4-:R-:W-:Y:S01]  /*308a0*/  ISETP.NE.AND P0, PT, R17, 0x1, PT ;  /* 0x000000011100780c */ /* 0x010fe20003f05270 */
[----:B------:R-:W-:-:S12]  /*308b0*/  IMAD.WIDE.U32 R4, R29, UR6, R4 ;  /* 0x000000061d047c25 */ /* 0x000fd8000f8e0004 */
[----:B------:R-:W2:Y:S08]  /*308c0*/  @P0 LDC R6, c[0x0][0xcec] ;  /* 0x00033b00ff060b82 */ /* 0x000eb00000000800 */
[----:B------:R-:W4:Y:S01]  /*308d0*/  @P0 LDC R11, c[0x0][0xcf0] ;  /* 0x00033c00ff0b0b82 */ /* 0x000f220000000800 */
[----:B---3--:R-:W-:-:S04]  /*308e0*/  IMAD R3, R9, 0x20, R8 ;  /* 0x0000002009037824 */ /* 0x008fc800078e0208 */
[----:B------:R-:W-:-:S04]  /*308f0*/  IMAD.IADD R9, R216, 0x1, R3 ;  /* 0x00000001d8097824 */ /* 0x000fc800078e0203 */
[----:B--2---:R-:W-:-:S04]  /*30900*/  @P0 IMAD.HI.U32 R0, R9, R6, RZ ;  /* 0x0000000609000227 */ /* 0x004fc800078e00ff */
[----:B------:R-:W-:Y:S01]  /*30910*/  IMAD.MOV.U32 R3, RZ, RZ, R9 ;  /* 0x000000ffff037224 */ /* 0x000fe200078e0009 */
[----:B----4-:R-:W-:Y:S01]  /*30920*/  @P0 SHF.R.U32.HI R3, RZ, R11, R0 ;  /* 0x0000000bff030219 */ /* 0x010fe20000011600 */
[----:B------:R-:W-:-:S03]  /*30930*/  IMAD R6, R26, UR6, RZ ;  /* 0x000000061a067c24 */ /* 0x000fc6000f8e02ff */
[--C-:B------:R-:W-:Y:S01]  /*30940*/  SHF.R.S32.HI R0, RZ, 0x1f, R3.reuse ;  /* 0x0000001fff007819 */ /* 0x100fe20000011403 */
[----:B------:R-:W-:Y:S02]  /*30950*/  IMAD R7, R29, UR7, R6 ;  /* 0x000000071d077c24 */ /* 0x000fe4000f8e0206 */
[----:B------:R-:W-:Y:S02]  /*30960*/  IMAD.MOV R6, RZ, RZ, -R3 ;  /* 0x000000ffff067224 */ /* 0x000fe400078e0a03 */
[----:B------:R-:W-:Y:S02]  /*30970*/  IMAD.IADD R5, R5, 0x1, R7 ;  /* 0x0000000105057824 */ /* 0x000fe400078e0207 */
[----:B------:R-:W-:Y:S02]  /*30980*/  IMAD R0, R0, UR4, RZ ;  /* 0x0000000400007c24 */ /* 0x000fe4000f8e02ff */
[----:B------:R-:W-:Y:S02]  /*30990*/  IMAD R7, R17, R6, R9 ;  /* 0x0000000611077224 */ /* 0x000fe400078e0209 */
[----:B------:R-:W-:-:S02]  /*309a0*/  IMAD R9, R3, UR5, R0 ;  /* 0x0000000503097c24 */ /* 0x000fc4000f8e0200 */
[----:B------:R-:W-:Y:S01]  /*309b0*/  IMAD.WIDE.U32 R4, R3, UR4, R4 ;  /* 0x0000000403047c25 */ /* 0x000fe2000f8e0004 */
        /* <DEDUP_REMOVED lines=14> */
.L_x_4311:
[----:B------:R-:W-:Y:S01]  /*30aa0*/  IMAD R16, R16, R17, RZ ;  /* 0x0000001110107224 */ /* 0x000fe200078e02ff */
[----:B------:R-:W-:Y:S01]  /*30ab0*/  BSSY B1, `(.L_x_4076) ;  /* 0x0000015000017945 */ /* 0x000fe20003800000 */
[----:B------:R-:W-:-:S05]  /*30ac0*/  IMAD.IADD R7, R8, 0x1, R216 ;  /* 0x0000000108077824 */ /* 0x000fca00078e02d8 */
[----:B------:R-:W-:-:S13]  /*30ad0*/  ISETP.GE.AND P0, PT, R7, R16, PT ;  /* 0x000000100700720c */ /* 0x000fda0003f06270 */
        /* <DEDUP_REMOVED lines=18> */
.L_x_4077:
[----:B------:R-:W-:Y:S05]  /*30c00*/  BSYNC B1 ;  /* 0x0000000000017941 */ /* 0x000fea0003800000 */
.L_x_4076:
[----:B------:R-:W-:-:S03]  /*30c10*/  UMOV UR4, 0xffffffff ;  /* 0xffffffff00047882 */ /* 0x000fc60000000000 */
[----:B------:R-:W-:Y:S05]  /*30c20*/  BRA.DIV UR4, `(.L_x_4078) ;  /* 0x000000aa04d07947 */ /* 0x000fea000b800000 */
[----:B---3--:R3:W0:Y:S04]  /*30c30*/  SHFL.IDX PT, R0, R4, 0x1, 0x181f ;  /* 0x00381f0004007f89 */ /* 0x00862800000e0000 */
[----:B----4-:R3:W4:Y:S02]  /*30c40*/  SHFL.IDX PT, R14, R3, 0x1, 0x181f ;  /* 0x00381f00030e7f89 */ /* 0x01072400000e0000 */
.L_x_4315:
[----:B------:R-:W-:Y:S01]  /*30c50*/  VIADD R5, R7, 0x20 ;  /* 0x0000002007057836 */ /* 0x000fe20000000000 */
        /* <DEDUP_REMOVED lines=10> */
[----:B0-----:R-:W-:Y:S02]  /*30d00*/  @!P3 LEA.HI.X R9, R198, R0, R222, 0x1, P5 ;  /* 0x00000000c609b211 */ /* 0x001fe400028f0cde */
        /* <DEDUP_REMOVED lines=9> */
.L_x_4080:
[----:B------:R-:W-:Y:S05]  /*30da0*/  BSYNC B1 ;  /* 0x0000000000017941 */ /* 0x000fea0003800000 */
.L_x_4079:
[----:B------:R-:W-:-:S03]  /*30db0*/  UMOV UR4, 0xffffffff ;  /* 0xffffffff00047882 */ /* 0x000fc60000000000 */
[----:B------:R-:W-:Y:S05]  /*30dc0*/  BRA.DIV UR4, `(.L_x_4081) ;  /* 0x000000aa04b07947 */ /* 0x000fea000b800000 */
[----:B0-----:R0:W0:Y:S04]  /*30dd0*/  SHFL.IDX PT, R0, R4, 0x2, 0x181f ;  /* 0x00581f0004007f89 */ /* 0x00102800000e0000 */
[----:B----4-:R4:W0:Y:S02]  /*30de0*/  SHFL.IDX PT, R14, R3, 0x2, 0x181f ;  /* 0x00581f00030e7f89 */ /* 0x01082400000e0000 */
.L_x_4319:
        /* <DEDUP_REMOVED lines=9> */
[-C--:B0-----:R-:W-:Y:S02]  /*30e80*/  @!P3 LEA R8, P5, R198, R14.reuse, 0x1 ;  /* 0x0000000ec608b211 */ /* 0x081fe400078a08ff */
[----:B------:R-:W-:Y:S02]  /*30e90*/  @!P2 LEA R10, P4, R200, R14, 0x1 ;  /* 0x0000000ec80aa211 */ /* 0x000fe400078808ff */
[----:B------:R-:W-:Y:S02]  /*30ea0*/  @!P3 LEA.HI.X R9, R198, R0, R222, 0x1, P5 ;  /* 0x00000000c609b211 */ /* 0x000fe400028f0cde */
        /* <DEDUP_REMOVED lines=9> */
.L_x_4083:
[----:B------:R-:W-:Y:S05]  /*30f40*/  BSYNC B1 ;  /* 0x0000000000017941 */ /* 0x000fea0003800000 */
.L_x_4082:
[----:B------:R-:W-:-:S03]  /*30f50*/  UMOV UR4, 0xffffffff ;  /* 0xffffffff00047882 */ /* 0x000fc60000000000 */
[----:B------:R-:W-:Y:S05]  /*30f60*/  BRA.DIV UR4, `(.L_x_4084) ;  /* 0x000000aa04907947 */ /* 0x000fea000b800000 */
[----:B0-----:R0:W0:Y:S04]  /*30f70*/  SHFL.IDX PT, R0, R4, 0x3, 0x181f ;  /* 0x00781f0004007f89 */ /* 0x00102800000e0000 */
[----:B------:R0:W0:Y:S02]  /*30f80*/  SHFL.IDX PT, R14, R3, 0x3, 0x181f ;  /* 0x00781f00030e7f89 */ /* 0x00002400000e0000 */
.L_x_4323:
[----:B0-234-:R-:W-:-:S05]  /*30f90*/  VIADD R3, R7, 0x60 ;  /* 0x0000006007037836 */ /* 0x01dfca0000000000 */
[----:B------:R-:W-:-:S13]  /*30fa0*/  ISETP.GE.AND P0, PT, R3, R16, PT ;  /* 0x000000100300720c */ /* 0x000fda0003f06270 */
[----:B------:R-:W-:Y:S05]  /*30fb0*/  @P0 BRA `(.L_x_4065) ;  /* 0x0000000000440947 */ /* 0x000fea0003800000 */
[----:B------:R-:W-:Y:S02]  /*30fc0*/  ULDC UR4, c[0x0][0xbc8] ;  /* 0x0002f20000047ab9 */ /* 0x000fe40000000800 */
[----:B------:R-:W-:Y:S02]  /*30fd0*/  ISETP.GE.AND P3, PT, R198, UR4, PT ;  /* 0x00000004c6007c0c */ /* 0x000fe4000bf66270 */
[----:B------:R-:W-:Y:S02]  /*30fe0*/  ISETP.GE.AND P2, PT, R200, UR4, PT ;  /* 0x00000004c8007c0c */ /* 0x000fe4000bf46270 */
[----:B------:R-:W-:Y:S02]  /*30ff0*/  ISETP.GE.AND P1, PT, R199, UR4, PT ;  /* 0x00000004c7007c0c */ /* 0x000fe4000bf26270 */
[----:B------:R-:W-:-:S07]  /*31000*/  ISETP.GE.AND P0, PT, R201, UR4, PT ;  /* 0x00000004c9007c0c */ /* 0x000fce000bf06270 */
[-C--:B------:R-:W-:Y:S02]  /*31010*/  @!P3 LEA R4, P5, R198, R14.reuse, 0x1 ;  /* 0x0000000ec604b211 */ /* 0x080fe400078a08ff */
        /* <DEDUP_REMOVED lines=11> */
.L_x_4065:
[----:B------:R-:W-:Y:S05]  /*310d0*/  BSYNC B0 ;  /* 0x0000000000007941 */ /* 0x000fea0003800000 */
.L_x_4051:
[----:B------:R-:W-:Y:S02]  /*310e0*/  ULDC UR4, c[0x0][0xd3c] ;  /* 0x00034f0000047ab9 */ /* 0x000fe40000000800 */
[----:B-1----:R-:W-:-:S13]  /*310f0*/  ISETP.GE.AND P0, PT, R99, UR4, PT ;  /* 0x0000000463007c0c */ /* 0x002fda000bf06270 */
[----:B------:R-:W-:Y:S05]  /*31100*/  @!P0 BRA `(.L_x_4085) ;  /* 0xfffffd0400c48947 */ /* 0x000fea000383ffff */
[----:B------:R-:W-:Y:S05]  /*31110*/  BRA `(.L_x_3842) ;  /* 0x0000008800b47947 */ /* 0x000fea0003800000 */
.L_x_3840:
[----:B------:R-:W-:-:S08]  /*31120*/  NOP ;  /* 0x0000000000007918 */ /* 0x000fd00000000000 */
[----:B------:R-:W0:-:S00]  /*31130*/  USETMAXREG.DEALLOC.CTAPOOL 0x28 ;  /* 0x00000028000079c8 */ /* 0x000e0000080e0500 */
        /* <DEDUP_REMOVED lines=14> */
.L_x_4086:
        /* <DEDUP_REMOVED lines=44> */
.L_x_4090:
[----:B------:R-:W0:Y:S01]  /*314e0*/  LDC R0, c[0x0][0xd3c] ;  /* 0x00034f00ff007b82 */ /* 0x000e220000000800 */
[----:B------:R-:W-:Y:S01]  /*314f0*/  UIADD3 UR4, UR4, 0x1f, URZ ;  /* 0x0000001f04047890 */ /* 0x000fe2000fffe03f */
[----:B------:R-:W-:Y:S02]  /*31500*/  ULDC UR7, c[0x0][0xd3c] ;  /* 0x00034f0000077ab9 */ /* 0x000fe40000000800 */
[----:B------:R-:W-:-:S03]  /*31510*/  IMAD.U32 R19, RZ, RZ, UR7 ;  /* 0x00000007ff137e24 */ /* 0x000fc6000f8e00ff */
        /* <DEDUP_REMOVED lines=33> */
.L_x_4088:
        /* <DEDUP_REMOVED lines=13> */
.L_x_4091:
        /* <DEDUP_REMOVED lines=62> */
.L_x_4092:
        /* <DEDUP_REMOVED lines=61> */
.L_x_4093:
[----:B------:R-:W-:-:S05]  /*31fb0*/  LOP3.LUT R17, RZ, R2, RZ, 0x33, !PT ;  /* 0x00000002ff117212 */ /* 0x000fca00078e33ff */
[----:B------:R-:W-:Y:S01]  /*31fc0*/  IMAD.IADD R17, R0, 0x1, R17 ;  /* 0x0000000100117824 */ /* 0x000fe200078e0211 */
[----:B------:R-:W-:Y:S06]  /*31fd0*/  BRA `(.L_x_4094) ;  /* 0x00000000000c7947 */ /* 0x000fec0003800000 */
.L_x_4089:
[----:B------:R-:W-:Y:S02]  /*31fe0*/  IMAD.MOV.U32 R17, RZ, RZ, RZ ;  /* 0x000000ffff117224 */ /* 0x000fe400078e00ff */
[----:B------:R-:W-:Y:S02]  /*31ff0*/  IMAD.U32 R16, RZ, RZ, UR6 ;  /* 0x00000006ff107e24 */ /* 0x000fe4000f8e00ff */
[----:B------:R-:W-:-:S07]  /*32000*/  IMAD.MOV.U32 R18, RZ, RZ, RZ ;  /* 0x000000ffff127224 */ /* 0x000fce00078e00ff */
.L_x_4094:
[----:B------:R-:W-:-:S13]  /*32010*/  ISETP.NE.AND P0, PT, R7, RZ, PT ;  /* 0x000000ff0700720c */ /* 0x000fda0003f05270 */
[----:B------:R-:W0:Y:S01]  /*32020*/  @!P0 S2R R3, SR_CgaCtaId ;  /* 0x0000000000038919 */ /* 0x000e220000008800 */
[----:B------:R-:W-:-:S04]  /*32030*/  @!P0 MOV R0, 0x400 ;  /* 0x0000040000008802 */ /* 0x000fc80000000f00 */
[----:B0-----:R-:W-:-:S05]  /*32040*/  @!P0 LEA R0, R3, R0, 0x18 ;  /* 0x0000000003008211 */ /* 0x001fca00078ec0ff */
[----:B------:R1:W-:Y:S01]  /*32050*/  @!P0 STS.128 [R0+0x324d0], R16 ;  /* 0x0324d01000008388 */ /* 0x0003e20000000c00 */
[----:B------:R-:W-:Y:S06]  /*32060*/  BAR.ARV 0x5, 0x180 ;  /* 0x0146000000007b1d */ /* 0x000fec0000002000 */
.L_x_4087:
[----:B------:R2:W-:Y:S01]  /*32070*/  STL [R1+0x480], RZ ;  /* 0x000480ff01007387 */ /* 0x0005e20000100800 */
[----:B------:R-:W-:Y:S01]  /*32080*/  ULDC UR4, c[0x0][0xd3c] ;  /* 0x00034f0000047ab9 */ /* 0x000fe20000000800 */
[----:B------:R-:W-:Y:S01]  /*32090*/  IMAD.MOV.U32 R27, RZ, RZ, 0x1 ;  /* 0x00000001ff1b7424 */ /* 0x000fe200078e00ff */
[----:B0-----:R-:W-:Y:S01]  /*320a0*/  ISETP.GE.AND P0, PT, R19, UR4, PT ;  /* 0x0000000413007c0c */ /* 0x001fe2000bf06270 */
[----:B------:R-:W-:-:S12]  /*320b0*/  IMAD.MOV.U32 R25, RZ, RZ, RZ ;  /* 0x000000ffff197224 */ /* 0x000fd800078e00ff */
[----:B--2---:R-:W-:Y:S05]  /*320c0*/  @P0 BRA `(.L_x_4095) ;  /* 0x0000007400ec0947 */ /* 0x004fea0003800000 */
[----:B------:R-:W0:Y:S01]  /*320d0*/  S2R R5, SR_TID.X ;  /* 0x0000000000057919 */ /* 0x000e220000002100 */
[----:B------:R-:W2:Y:S01]  /*320e0*/  S2UR UR5, SR_CgaCtaId ;  /* 0x00000000000579c3 */ /* 0x000ea20000008800 */
[----:B------:R-:W-:Y:S01]  /*320f0*/  UMOV UR4, 0x400 ;  /* 0x0000040000047882 */ /* 0x000fe20000000000 */
[----:B------:R-:W-:Y:S01]  /*32100*/  BSSY B8, `(.L_x_4095) ;  /* 0x0000777000087945 */ /* 0x000fe20003800000 */
[----:B------:R3:W-:Y:S01]  /*32110*/  STL [R1+0x480], RZ ;  /* 0x000480ff01007387 */ /* 0x0007e20000100800 */
[----:B------:R-:W-:Y:S01]  /*32120*/  IMAD.MOV.U32 R28, RZ, RZ, 0x1 ;  /* 0x00000001ff1c7424 */ /* 0x000fe200078e00ff */
[----:B------:R-:W-:Y:S01]  /*32130*/  CS2R R24, SRZ ;  /* 0x0000000000187805 */ /* 0x000fe2000001ff00 */
[----:B------:R-:W-:Y:S01]  /*32140*/  IMAD.MOV.U32 R27, RZ, RZ, 0x1 ;  /* 0x00000001ff1b7424 */ /* 0x000fe200078e00ff */
[----:B------:R-:W-:Y:S01]  /*32150*/  ULDC.64 UR42, c[0x0][0x198] ;  /* 0x00006600002a7ab9 */ /* 0x000fe20000000a00 */
[----:B------:R-:W-:Y:S01]  /*32160*/  ULOP3.LUT UR40, UR38, 0x2, URZ, 0xfc, !UPT ;  /* 0x0000000226287892 */ /* 0x000fe2000f8efc3f */
[----:B------:R-:W-:Y:S01]  /*32170*/  ULDC UR39, c[0x0][0xc] ;  /* 0x0000030000277ab9 */ /* 0x000fe20000000800 */
[----:B--2---:R-:W-:-:S06]  /*32180*/  ULEA UR4, UR5, UR4, 0x18 ;  /* 0x0000000405047291 */ /* 0x004fcc000f8ec03f */
[----:B------:R-:W-:Y:S01]  /*32190*/  IMAD.U32 R23, RZ, RZ, UR4 ;  /* 0x00000004ff177e24 */ /* 0x000fe2000f8e00ff */
[C---:B0-----:R-:W-:Y:S01]  /*321a0*/  LOP3.LUT R4, R5.reuse, 0x7f, RZ, 0xc0, !PT ;  /* 0x0000007f05047812 */ /* 0x041fe200078ec0ff */
[----:B-1----:R-:W-:-:S04]  /*321b0*/  IMAD.SHL.U32 R0, R5, 0x8, RZ ;  /* 0x0000000805007824 */ /* 0x002fc800078e00ff */
[----:B------:R-:W-:Y:S01]  /*321c0*/  IMAD.SHL.U32 R30, R4, 0x8, RZ ;  /* 0x00000008041e7824 */ /* 0x000fe200078e00ff */
[C---:B------:R-:W-:Y:S02]  /*321d0*/  LOP3.LUT R2, R0.reuse, 0x1f8, RZ, 0xc0, !PT ;  /* 0x000001f800027812 */ /* 0x040fe400078ec0ff */
[----:B------:R-:W-:Y:S02]  /*321e0*/  LOP3.LUT R0, R0, 0x38, RZ, 0xc0, !PT ;  /* 0x0000003800007812 */ /* 0x000fe400078ec0ff */
[----:B------:R-:W-:Y:S01]  /*321f0*/  LOP3.LUT R3, R2, 0x38, R5, 0x78, !PT ;  /* 0x0000003802037812 */ /* 0x000fe200078e7805 */
[----:B------:R-:W-:-:S03]  /*32200*/  IMAD.SHL.U32 R2, R5, 0x10, RZ ;  /* 0x0000001005027824 */ /* 0x000fc600078e00ff */
[----:B------:R-:W-:Y:S02]  /*32210*/  LOP3.LUT R30, R3, 0x200, R30, 0xf8, !PT ;  /* 0x00000200031e7812 */ /* 0x000fe400078ef81e */
[----:B------:R-:W-:-:S03]  /*32220*/  SHF.R.U32.HI R3, RZ, 0x3, R4 ;  /* 0x00000003ff037819 */ /* 0x000fc60000011604 */
[----:B------:R-:W-:Y:S01]  /*32230*/  IMAD R26, R30, 0x2, R23 ;  /* 0x000000021e1a7824 */ /* 0x000fe200078e0217 */
[----:B------:R-:W-:Y:S02]  /*32240*/  LOP3.LUT R2, R3, 0x70, R2, 0xf8, !PT ;  /* 0x0000007003027812 */ /* 0x000fe400078ef802 */
[C---:B------:R-:W-:Y:S02]  /*32250*/  LOP3.LUT R3, R0.reuse, 0x40, RZ, 0xfc, !PT ;  /* 0x0000004000037812 */ /* 0x040fe400078efcff */
[C---:B------:R-:W-:Y:S02]  /*32260*/  LOP3.LUT R2, R0.reuse, 0x80, RZ, 0xfc, !PT ;  /* 0x0000008000027812 */ /* 0x040fe400078efcff */
[----:B---3--:R-:W-:-:S07]  /*32270*/  LOP3.LUT R0, R0, 0xc0, RZ, 0xfc, !PT ;  /* 0x000000c000007812 */ /* 0x008fce00078efcff */
.L_x_4220:
[----:B------:R-:W-:Y:S05]  /*32280*/  YIELD ;  /* 0x0000000000007946 */ /* 0x000fea0003800000 */
[----:B------:R-:W-:Y:S01]  /*32290*/  ULDC.64 UR4, c[0x0][0xb20] ;  /* 0x0002c80000047ab9 */ /* 0x000fe20000000a00 */
[----:B------:R-:W-:Y:S01]  /*322a0*/  IMAD.MOV.U32 R33, RZ, RZ, RZ ;  /* 0x000000ffff217224 */ /* 0x000fe200078e00ff */
[----:B------:R-:W-:Y:S01]  /*322b0*/  ISETP.NE.U32.AND P0, PT, RZ, UR4, PT ;  /* 0x00000004ff007c0c */ /* 0x000fe2000bf05070 */
[----:B------:R-:W0:Y:S01]  /*322c0*/  LDC.64 R4, c[0x0][0xaf8] ;  /* 0x0002be00ff047b82 */ /* 0x000e220000000a00 */
[----:B------:R-:W-:Y:S02]  /*322d0*/  ULDC.64 UR6, c[0x0][0xb08] ;  /* 0x0002c20000067ab9 */ /* 0x000fe40000000a00 */
[----:B------:R-:W-:Y:S01]  /*322e0*/  ISETP.NE.AND.EX P0, PT, RZ, UR5, PT, P0 ;  /* 0x00000005ff007c0c */ /* 0x000fe2000bf05300 */
[----:B------:R-:W-:-:S12]  /*322f0*/  ULDC.64 UR4, c[0x0][0xb10] ;  /* 0x0002c40000047ab9 */ /* 0x000fd80000000a00 */
[----:B-1----:R-:W1:Y:S02]  /*32300*/  @P0 LDC.64 R2, c[0x0][0xb20] ;  /* 0x0002c800ff020b82 */ /* 0x002e640000000a00 */
[----:B-1----:R-:W-:-:S05]  /*32310*/  @P0 IMAD.WIDE R2, R19, 0x4, R2 ;  /* 0x0000000413020825 */ /* 0x002fca00078e0202 */
[----:B------:R1:W5:Y:S01]  /*32320*/  @P0 LDG.E R33, desc[UR44][R2.64] ;  /* 0x0000002c02210981 */ /* 0x000362000c1e1900 */
[----:B------:R-:W-:Y:S01]  /*32330*/  ISETP.NE.U32.AND P0, PT, RZ, UR4, PT ;  /* 0x00000004ff007c0c */ /* 0x000fe2000bf05070 */
[----:B------:R-:W-:Y:S01]  /*32340*/  IMAD.MOV.U32 R37, RZ, RZ, RZ ;  /* 0x000000ffff257224 */ /* 0x000fe200078e00ff */
[----:B------:R-:W-:Y:S01]  /*32350*/  ISETP.NE.U32.AND P1, PT, RZ, UR6, PT ;  /* 0x00000006ff007c0c */ /* 0x000fe2000bf25070 */
[----:B------:R-:W-:Y:S01]  /*32360*/  IMAD.MOV.U32 R0, RZ, RZ, RZ ;  /* 0x000000ffff007224 */ /* 0x000fe200078e00ff */
[----:B------:R-:W-:Y:S01]  /*32370*/  ISETP.NE.AND.EX P2, PT, RZ, UR5, PT, P0 ;  /* 0x00000005ff007c0c */ /* 0x000fe2000bf45300 */
[----:B------:R-:W-:Y:S01]  /*32380*/  ULDC.64 UR4, c[0x0][0xaf8] ;  /* 0x0002be0000047ab9 */ /* 0x000fe20000000a00 */
[----:B------:R-:W-:Y:S01]  /*32390*/  ISETP.NE.AND.EX P1, PT, RZ, UR7, PT, P1 ;  /* 0x00000007ff007c0c */ /* 0x000fe2000bf25310 */
[----:B0-----:R-:W-:Y:S01]  /*323a0*/  IMAD.WIDE R4, R19, 0x4, R4 ;  /* 0x0000000413047825 */ /* 0x001fe200078e0204 */
[----:B------:R-:W-:Y:S01]  /*323b0*/  ISETP.NE.U32.AND P0, PT, RZ, UR4, PT ;  /* 0x00000004ff007c0c */ /* 0x000fe2000bf05070 */
[----:B-1----:R-:W0:Y:S08]  /*323c0*/  LDC.64 R2, c[0x0][0xb08] ;  /* 0x0002c200ff027b82 */ /* 0x002e300000000a00 */
[----:B--23--:R-:W1:Y:S01]  /*323d0*/  @P2 LDC.64 R6, c[0x0][0xb10] ;  /* 0x0002c400ff062b82 */ /* 0x00ce620000000a00 */
[----:B------:R-:W-:Y:S01]  /*323e0*/  ULDC UR4, c[0x0][0x288] ;  /* 0x0000a20000047ab9 */ /* 0x000fe20000000800 */
[----:B------:R-:W-:Y:S01]  /*323f0*/  ISETP.NE.AND.EX P0, PT, RZ, UR5, PT, P0 ;  /* 0x00000005ff007c0c */ /* 0x000fe2000bf05300 */
[----:B------:R-:W-:Y:S01]  /*32400*/  IMAD.U32 R8, RZ, RZ, UR4 ;  /* 0x00000004ff087e24 */ /* 0x000fe2000f8e00ff */
[----:B------:R-:W-:-:S11]  /*32410*/  ULDC.64 UR4, c[0x0][0x418] ;  /* 0x0001060000047ab9 */ /* 0x000fd60000000a00 */
[----:B------:R-:W5:Y:S01]  /*32420*/  @P0 LDG.E R37, desc[UR44][R4.64] ;  /* 0x0000002c04250981 */ /* 0x000f62000c1e1900 */
[----:B0-----:R-:W-:-:S05]  /*32430*/  IMAD.WIDE R2, R19, 0x4, R2 ;  /* 0x0000000413027825 */ /* 0x001fca00078e0202 */
[----:B------:R-:W5:Y:S01]  /*32440*/  @P1 LDG.E R0, desc[UR44][R2.64] ;  /* 0x0000002c02001981 */ /* 0x000f62000c1e1900 */
[----:B-1----:R-:W-:-:S05]  /*32450*/  @P2 IMAD.WIDE R6, R19, 0x4, R6 ;  /* 0x0000000413062825 */ /* 0x002fca00078e0206 */
        /* <DEDUP_REMOVED lines=9> */
[----:B--2---:R0:W-:Y:S01]  /*324f0*/  STL [R1+0x440], R8 ;  /* 0x0004400801007387 */ /* 0x0041e20000100800 */
[----:B------:R-:W-:Y:S02]  /*32500*/  IMAD.MOV.U32 R12, RZ, RZ, R8 ;  /* 0x000000ffff0c7224 */ /* 0x000fe400078e0008 */
[----:B0-----:R-:W-:Y:S01]  /*32510*/  IMAD.U32 R8, RZ, RZ, UR4 ;  /* 0x00000004ff087e24 */ /* 0x001fe2000f8e00ff */
[----:B----4-:R-:W-:Y:S06]  /*32520*/  @P2 BRA `(.L_x_4096) ;  /* 0x0000000000142947 */ /* 0x010fec0003800000 */
[----:B------:R-:W-:Y:S05]  /*32530*/  @!P0 BRA `(.L_x_4096) ;  /* 0x0000000000108947 */ /* 0x000fea0003800000 */
[----:B------:R-:W2:Y:S04]  /*32540*/  LDG.E R9, desc[UR44][R4.64] ;  /* 0x0000002c04097981 */ /* 0x000ea8000c1e1900 */
[----:B------:R-:W2:Y:S02]  /*32550*/  LDG.E R6, desc[UR44][R4.64+0x4] ;  /* 0x0000042c04067981 */ /* 0x000ea4000c1e1900 */
[----:B--2---:R-:W-:-:S05]  /*32560*/  IMAD.IADD R12, R6, 0x1, -R9 ;  /* 0x00000001060c7824 */ /* 0x004fca00078e0a09 */
[----:B------:R0:W-:Y:S02]  /*32570*/  STL [R1+0x440], R12 ;  /* 0x0004400c01007387 */ /* 0x0001e40000100800 */
.L_x_4096:
        /* <DEDUP_REMOVED lines=9> */
[----:B------:R-:W1:Y:S02]  /*32610*/  LDC.64 R4, c[0x0][0xb18] ;  /* 0x0002c600ff047b82 */ /* 0x000e640000000a00 */
[----:B-1----:R-:W-:-:S05]  /*32620*/  IMAD.WIDE R4, R19, 0x4, R4 ;  /* 0x0000000413047825 */ /* 0x002fca00078e0204 */
[----:B------:R1:W5:Y:S01]  /*32630*/  LDG.E R8, desc[UR44][R4.64] ;  /* 0x0000002c04087981 */ /* 0x000362000c1e1900 */
[----:B------:R-:W-:Y:S05]  /*32640*/  BRA `(.L_x_4098) ;  /* 0x0000000000247947 */ /* 0x000fea0003800000 */
.L_x_4097:
[----:B------:R-:W-:Y:S02]  /*32650*/  ULDC.64 UR4, c[0x0][0xb00] ;  /* 0x0002c00000047ab9 */ /* 0x000fe40000000a00 */
[----:B------:R-:W-:-:S04]  /*32660*/  ISETP.NE.U32.AND P0, PT, RZ, UR4, PT ;  /* 0x00000004ff007c0c */ /* 0x000fc8000bf05070 */
[----:B------:R-:W-:-:S13]  /*32670*/  ISETP.NE.AND.EX P0, PT, RZ, UR5, PT, P0 ;  /* 0x00000005ff007c0c */ /* 0x000fda000bf05300 */
[----:B------:R-:W-:Y:S05]  /*32680*/  @!P0 BRA `(.L_x_4098) ;  /* 0x0000000000148947 */ /* 0x000fea0003800000 */
[----:B------:R-:W1:Y:S02]  /*32690*/  LDC.64 R4, c[0x0][0xb00] ;  /* 0x0002c000ff047b82 */ /* 0x000e640000000a00 */
[----:B-1----:R-:W-:-:S05]  /*326a0*/  IMAD.WIDE R4, R19, 0x4, R4 ;  /* 0x0000000413047825 */ /* 0x002fca00078e0204 */
[----:B------:R-:W2:Y:S04]  /*326b0*/  LDG.E R8, desc[UR44][R4.64] ;  /* 0x0000002c04087981 */ /* 0x000ea8000c1e1900 */
[----:B------:R-:W2:Y:S02]  /*326c0*/  LDG.E R9, desc[UR44][R4.64+0x4] ;  /* 0x0000042c04097981 */ /* 0x000ea4000c1e1900 */
[----:B--2---:R-:W-:-:S07]  /*326d0*/  IMAD.IADD R8, R9, 0x1, -R8 ;  /* 0x0000000109087824 */ /* 0x004fce00078e0a08 */
.L_x_4098:
[----:B-1----:R-:W2:Y:S01]  /*326e0*/  @P1 LDG.E R5, desc[UR44][R2.64] ;  /* 0x0000002c02051981 */ /* 0x002ea2000c1e1900 */
[----:B------:R-:W1:Y:S03]  /*326f0*/  LDC R9, c[0x0][0x448] ;  /* 0x00011200ff097b82 */ /* 0x000e660000000800 */
[----:B------:R3:W2:Y:S01]  /*32700*/  @P1 LDG.E R4, desc[UR44][R2.64+0x4] ;  /* 0x0000042c02041981 */ /* 0x0006a2000c1e1900 */
[----:B------:R-:W-:-:S04]  /*32710*/  IMAD.SHL.U32 R35, R17, 0x80, RZ ;  /* 0x0000008011237824 */ /* 0x000fc800078e00ff */
[----:B---3--:R-:W3:Y:S01]  /*32720*/  LDC.64 R2, c[0x0][0xad8] ;  /* 0x0002b600ff027b82 */ /* 0x008ee20000000a00 */
[----:B-1----:R-:W-:-:S13]  /*32730*/  ISETP.NE.AND P2, PT, R9, 0x1, PT ;  /* 0x000000010900780c */ /* 0x002fda0003f45270 */
[----:B------:R-:W1:Y:S01]  /*32740*/  @P2 LDC R10, c[0x0][0x44c] ;  /* 0x00011300ff0a2b82 */ /* 0x000e620000000800 */
[----:B---3--:R-:W-:-:S07]  /*32750*/  ISETP.GE.AND P3, PT, R3, 0x1, PT ;  /* 0x000000010300780c */ /* 0x008fce0003f66270 */
[----:B------:R-:W3:Y:S01]  /*32760*/  @P2 LDC R9, c[0x0][0x450] ;  /* 0x00011400ff092b82 */ /* 0x000ee20000000800 */
[----:B--2---:R-:W-:Y:S02]  /*32770*/  @P1 IMAD.IADD R7, R4, 0x1, -R5 ;  /* 0x0000000104071824 */ /* 0x004fe400078e0a05 */
[----:B------:R-:W-:-:S04]  /*32780*/  VIADD R5, R35, 0x7f ;  /* 0x0000007f23057836 */ /* 0x000fc80000000000 */
[----:B-1----:R-:W-:-:S05]  /*32790*/  @P2 IMAD.HI.U32 R4, R5, R10, RZ ;  /* 0x0000000a05042227 */ /* 0x002fca00078e00ff */
[----:B---3--:R-:W-:Y:S01]  /*327a0*/  @P2 SHF.R.U32.HI R5, RZ, R9, R4 ;  /* 0x00000009ff052219 */ /* 0x008fe20000011604 */
[----:B-----5:R-:W-:-:S04]  /*327b0*/  IMAD.IADD R9, R8, 0x1, -R33 ;  /* 0x0000000108097824 */ /* 0x020fc800078e0a21 */
[----:B------:R-:W-:-:S04]  /*327c0*/  IMAD.IADD R17, R9, 0x1, R7 ;  /* 0x0000000109117824 */ /* 0x000fc800078e0207 */
        /* <DEDUP_REMOVED lines=19> */
.L_x_4101:
[----:B------:R-:W-:-:S13]  /*32900*/  ISETP.NE.AND P0, PT, R3, 0x1, PT ;  /* 0x000000010300780c */ /* 0x000fda0003f05270 */
[----:B------:R-:W1:Y:S02]  /*32910*/  @P0 LDC.64 R4, c[0x0][0xae0] ;  /* 0x0002b800ff040b82 */ /* 0x000e640000000a00 */
[----:B-1----:R-:W-:-:S05]  /*32920*/  @P0 IMAD.HI.U32 R4, R11, R4, RZ ;  /* 0x000000040b040227 */ /* 0x002fca00078e00ff */
[----:B------:R-:W-:-:S07]  /*32930*/  @P0 SHF.R.U32.HI R11, RZ, R5, R4 ;  /* 0x00000005ff0b0219 */ /* 0x000fce0000011604 */
.L_x_4102:
[----:B------:R-:W-:Y:S05]  /*32940*/  BSYNC B0 ;  /* 0x0000000000007941 */ /* 0x000fea0003800000 */
.L_x_4100:
[----:B------:R-:W-:-:S05]  /*32950*/  IMAD R11, R11, R3, R3 ;  /* 0x000000030b0b7224 */ /* 0x000fca00078e0203 */
[----:B------:R-:W-:-:S07]  /*32960*/  VIMNMX R2, R2, R11, PT ;  /* 0x0000000b02027248 */ /* 0x000fce0003fe0100 */
.L_x_4099:
[----:B------:R-:W1:Y:S01]  /*32970*/  @P2 LDC R8, c[0x0][0x44c] ;  /* 0x00011300ff082b82 */ /* 0x000e620000000800 */
[----:B------:R-:W-:Y:S01]  /*32980*/  VIADD R2, R2, 0x5f ;  /* 0x0000005f02027836 */ /* 0x000fe20000000000 */
[----:B------:R-:W-:Y:S01]  /*32990*/  ULDC UR4, c[0x0][0xad4] ;  /* 0x0002b50000047ab9 */ /* 0x000fe20000000800 */
[----:B------:R-:W-:Y:S02]  /*329a0*/  IMAD.MOV.U32 R5, RZ, RZ, R35 ;  /* 0x000000ffff057224 */ /* 0x000fe400078e0023 */
[----:B------:R-:W-:-:S03]  /*329b0*/  IMAD.HI R2, R2, 0x2aaaaaab, RZ ;  /* 0x2aaaaaab02027827 */ /* 0x000fc600078e02ff */
[----:B------:R-:W2:Y:S01]  /*329c0*/  @P2 LDC R4, c[0x0][0x450] ;  /* 0x00011400ff042b82 */ /* 0x000ea20000000800 */
[----:B-1----:R-:W-:-:S04]  /*329d0*/  @P2 IMAD.HI.U32 R11, R35, R8, RZ ;  /* 0x00000008230b2227 */ /* 0x002fc800078e00ff */
[----:B------:R-:W-:Y:S01]  /*329e0*/  IMAD.IADD R8, R17, 0x1, -R12 ;  /* 0x0000000111087824 */ /* 0x000fe200078e0a0c */
[----:B--2---:R-:W-:Y:S02]  /*329f0*/  @P2 SHF.R.U32.HI R5, RZ, R4, R11 ;  /* 0x00000004ff052219 */ /* 0x004fe4000001160b */
[----:B------:R-:W-:-:S03]  /*32a00*/  SHF.R.U32.HI R11, RZ, 0x1f, R2 ;  /* 0x0000001fff0b7819 */ /* 0x000fc60000011602 */
[----:B0-----:R-:W-:Y:S01]  /*32a10*/  IMAD.IADD R12, R8, 0x1, R5 ;  /* 0x00000001080c7824 */ /* 0x001fe200078e0205 */
        /* <DEDUP_REMOVED lines=14> */
.L_x_4105:
[----:B------:R-:W-:-:S13]  /*32b00*/  ISETP.NE.AND P0, PT, R3, 0x1, PT ;  /* 0x000000010300780c */ /* 0x000fda0003f05270 */
[----:B------:R-:W0:Y:S02]  /*32b10*/  @P0 LDC.64 R4, c[0x0][0xae0] ;  /* 0x0002b800ff040b82 */ /* 0x000e240000000a00 */
[----:B0-----:R-:W-:-:S05]  /*32b20*/  @P0 IMAD.HI.U32 R4, R12, R4, RZ ;  /* 0x000000040c040227 */ /* 0x001fca00078e00ff */
[----:B------:R-:W-:-:S07]  /*32b30*/  @P0 SHF.R.U32.HI R12, RZ, R5, R4 ;  /* 0x00000005ff0c0219 */ /* 0x000fce0000011604 */
.L_x_4106:
[----:B------:R-:W-:Y:S05]  /*32b40*/  BSYNC B0 ;  /* 0x0000000000007941 */ /* 0x000fea0003800000 */
.L_x_4104:
[----:B------:R-:W-:-:S05]  /*32b50*/  IMAD R3, R12, R3, RZ ;  /* 0x000000030c037224 */ /* 0x000fca00078e02ff */
[----:B------:R-:W-:-:S07]  /*32b60*/  VIMNMX R2, R2, R3, !PT ;  /* 0x0000000302027248 */ /* 0x000fce0007fe0100 */
.L_x_4103:
        /* <DEDUP_REMOVED lines=39> */
.L_x_4108:
[----:B------:R-:W-:Y:S05]  /*32de0*/  BSYNC B0 ;  /* 0x0000000000007941 */ /* 0x000fea0003800000 */
.L_x_4107:
[-C--:B------:R-:W-:Y:S01]  /*32df0*/  IMAD R4, R32, R14.reuse, R4 ;  /* 0x0000000e20047224 */ /* 0x080fe200078e0204 */
[----:B------:R-:W-:Y:S04]  /*32e00*/  BSSY B0, `(.L_x_4109) ;  /* 0x0000131000007945 */ /* 0x000fe80003800000 */
        /* <DEDUP_REMOVED lines=23> */
.L_x_4326:
[----:B-1----:R-:W-:Y:S02]  /*32f80*/  ISETP.NE.AND P0, PT, R14, RZ, PT ;  /* 0x000000ff0e00720c */ /* 0x002fe40003f05270 */
[----:B------:R-:W-:-:S11]  /*32f90*/  PLOP3.LUT P6, PT, PT, PT, PT, 0x8, 0x0 ;  /* 0x000000000000781c */ /* 0x000fd60003fce170 */
[----:B------:R-:W-:Y:S05]  /*32fa0*/  @P0 BRA `(.L_x_4112) ;  /* 0x00000000000c0947 */ /* 0x000fea0003800000 */
[----:B------:R-:W-:-:S03]  /*32fb0*/  UMOV UR4, 0xffffffff ;  /* 0xffffffff00047882 */ /* 0x000fc60000000000 */
[----:B------:R-:W-:Y:S05]  /*32fc0*/  BRA.DIV UR4, `(.L_x_4113) ;  /* 0x0000008a04f47947 */ /* 0x000fea000b800000 */
[----:B------:R-:W-:-:S13]  /*32fd0*/  ELECT P6, URZ, PT ;  /* 0x00000000003f782f */ /* 0x000fda00038c0000 */
.L_x_4112:
        /* <DEDUP_REMOVED lines=9> */
.L_x_4329:
[----:B------:R-:W-:Y:S05]  /*33070*/  BSYNC B1 ;  /* 0x0000000000017941 */ /* 0x000fea0003800000 */
.L_x_4114:
[----:B------:R-:W-:Y:S04]  /*33080*/  BSSY B1, `(.L_x_4116) ;  /* 0x000007b000017945 */ /* 0x000fe80003800000 */
[----:B------:R-:W-:Y:S05]  /*33090*/  @!P6 BRA `(.L_x_4117) ;  /* 0x0000000400e4e947 */ /* 0x000fea0003800000 */
[----:B------:R-:W1:Y:S01]  /*330a0*/  S2R R3, SR_TID.X ;  /* 0x0000000000037919 */ /* 0x000e620000002100 */
[----:B------:R-:W-:Y:S01]  /*330b0*/  SHF.L.U32 R7, R28, 0x1f, RZ ;  /* 0x0000001f1c077819 */ /* 0x000fe200000006ff */
[----:B------:R-:W-:Y:S01]  /*330c0*/  BSSY B2, `(.L_x_4118) ;  /* 0x0000006000027945 */ /* 0x000fe20003800000 */
[----:B-1----:R-:W-:Y:S01]  /*330d0*/  LOP3.LUT R9, R3, 0x7f, RZ, 0xc0, !PT ;  /* 0x0000007f03097812 */ /* 0x002fe200078ec0ff */
[----:B------:R-:W-:-:S03]  /*330e0*/  IMAD R3, R24, 0x8, R23 ;  /* 0x0000000818037824 */ /* 0x000fc600078e0217 */
[----:B------:R-:W-:Y:S01]  /*330f0*/  ISETP.NE.AND P1, PT, R9, RZ, PT ;  /* 0x000000ff0900720c */ /* 0x000fe20003f25270 */
[----:B------:R-:W1:Y:S02]  /*33100*/  SYNCS.PHASECHK.TRANS64.TRYWAIT P0, [R3+URZ+0x324a0], R7 ;  /* 0x0324a007030075a7 */ /* 0x000e64000800017f */
[----:B-1----:R-:W-:Y:S10]  /*33110*/  @!P0 BRA `(.L_x_4119) ;  /* 0x0000008800d48947 */ /* 0x002ff40003800000 */
.L_x_4330:
[----:B------:R-:W-:Y:S05]  /*33120*/  BSYNC B2 ;  /* 0x0000000000027941 */ /* 0x000fea0003800000 */
.L_x_4118:
[----:B------:R-:W-:Y:S04]  /*33130*/  BSSY B2, `(.L_x_4120) ;  /* 0x0000009000027945 */ /* 0x000fe80003800000 */
[----:B------:R-:W-:Y:S05]  /*33140*/  @P1 BRA `(.L_x_4121) ;  /* 0x00000000001c1947 */ /* 0x000fea0003800000 */
[----:B------:R-:W2:Y:S02]  /*33150*/  S2R R9, SR_TID.X ;  /* 0x0000000000097919 */ /* 0x000ea40000002100 */
[----:B--2---:R-:W-:Y:S01]  /*33160*/  LOP3.LUT R11, R9, 0x1f, RZ, 0xc0, !PT ;  /* 0x0000001f090b7812 */ /* 0x004fe200078ec0ff */
[----:B------:R-:W-:-:S03]  /*33170*/  IMAD.MOV.U32 R9, RZ, RZ, 0x3000 ;  /* 0x00003000ff097424 */ /* 0x000fc600078e00ff */
[----:B------:R-:W-:Y:S01]  /*33180*/  ISETP.NE.AND P0, PT, R11, RZ, PT ;  /* 0x000000ff0b00720c */ /* 0x000fe20003f05270 */
[----:B------:R2:W-:-:S12]  /*33190*/  SYNCS.ARRIVE.TRANS64 RZ, [R3+URZ+0x32490], R9 ;  /* 0x0324900903ff79a7 */ /* 0x0005d8000800003f */
[----:B--2---:R-:W-:Y:S05]  /*331a0*/  @!P0 BRA `(.L_x_4121) ;  /* 0x0000000000048947 */ /* 0x004fea0003800000 */
[----:B------:R-:W-:Y:S01]  /*331b0*/  BPT.TRAP 0x1 ;  /* 0x000000040000795c */ /* 0x000fe20000300000 */
.L_x_4121:
[----:B------:R-:W-:Y:S05]  /*331c0*/  BSYNC B2 ;  /* 0x0000000000027941 */ /* 0x000fea0003800000 */
.L_x_4120:
        /* <DEDUP_REMOVED lines=10> */
[----:B0-----:R-:W-:Y:S01]  /*33270*/  VIADD R12, R3, 0x32490 ;  /* 0x00032490030c7836 */ /* 0x001fe20000000000 */
[----:B------:R-:W-:-:S09]  /*33280*/  UMOV UR7, 0x12f00000 ;  /* 0x12f0000000077882 */ /* 0x000fd20000000000 */
.L_x_4122:
        /* <DEDUP_REMOVED lines=10> */
[----:B------:R-:W0:Y:S01]  /*33330*/  SYNCS.PHASECHK.TRANS64.TRYWAIT P0, [R3+URZ+0x324c0], R7 ;  /* 0x0324c007030075a7 */ /* 0x000e22000800017f */
[----:B------:R-:W-:Y:S04]  /*33340*/  BSSY B2, `(.L_x_4123) ;  /* 0x0000002000027945 */ /* 0x000fe80003800000 */
[----:B0-----:R-:W-:Y:S05]  /*33350*/  @!P0 BRA `(.L_x_4124) ;  /* 0x0000008800588947 */ /* 0x001fea0003800000 */
.L_x_4331:
[----:B------:R-:W-:Y:S05]  /*33360*/  BSYNC B2 ;  /* 0x0000000000027941 */ /* 0x000fea0003800000 */
.L_x_4123:
        /* <DEDUP_REMOVED lines=11> */
.L_x_4126:
[----:B------:R-:W-:Y:S05]  /*33420*/  BSYNC B2 ;  /* 0x0000000000027941 */ /* 0x000fea0003800000 */
.L_x_4125:
        /* <DEDUP_REMOVED lines=9> */
.L_x_4127:
        /* <DEDUP_REMOVED lines=15> */
.L_x_4128:
        /* <DEDUP_REMOVED lines=15> */
.L_x_4129:
        /* <DEDUP_REMOVED lines=15> */
.L_x_4130:
        /* <DEDUP_REMOVED lines=10> */
.L_x_4117:
[----:B------:R-:W-:Y:S05]  /*33830*/  BSYNC B1 ;  /* 0x0000000000017941 */ /* 0x000fea0003800000 */
.L_x_4116:
        /* <DEDUP_REMOVED lines=9> */
.L_x_4146:
[----:B------:R-:W-:Y:S05]  /*338d0*/  YIELD ;  /* 0x0000000000007946 */ /* 0x000fea0003800000 */
[----:B------:R-:W-:Y:S04]  /*338e0*/  BSSY B1, `(.L_x_4131) ;  /* 0x000007a000017945 */ /* 0x000fe80003800000 */
[----:B------:R-:W-:Y:S05]  /*338f0*/  @!P6 BRA `(.L_x_4132) ;  /* 0x0000000400e0e947 */ /* 0x000fea0003800000 */
[----:B------:R-:W1:Y:S01]  /*33900*/  S2R R2, SR_TID.X ;  /* 0x0000000000027919 */ /* 0x000e620000002100 */
[----:B------:R-:W-:Y:S01]  /*33910*/  IMAD R9, R24, 0x8, R23 ;  /* 0x0000000818097824 */ /* 0x000fe200078e0217 */
[----:B------:R-:W-:Y:S01]  /*33920*/  BSSY B2, `(.L_x_4133) ;  /* 0x0000006000027945 */ /* 0x000fe20003800000 */
[----:B-1----:R-:W-:Y:S02]  /*33930*/  LOP3.LUT R3, R2, 0x7f, RZ, 0xc0, !PT ;  /* 0x0000007f02037812 */ /* 0x002fe400078ec0ff */
[----:B------:R-:W-:Y:S02]  /*33940*/  SHF.L.U32 R2, R28, 0x1f, RZ ;  /* 0x0000001f1c027819 */ /* 0x000fe400000006ff */
[----:B------:R-:W-:Y:S02]  /*33950*/  ISETP.NE.AND P2, PT, R3, RZ, PT ;  /* 0x000000ff0300720c */ /* 0x000fe40003f45270 */
[----:B------:R-:W1:Y:S02]  /*33960*/  SYNCS.PHASECHK.TRANS64.TRYWAIT P1, [R9+URZ+0x324a0], R2 ;  /* 0x0324a002090075a7 */ /* 0x000e64000802017f */
[----:B-1----:R-:W-:Y:S09]  /*33970*/  @!P1 BRA `(.L_x_4134) ;  /* 0x0000008000e49947 */ /* 0x002ff20003800000 */
.L_x_4332:
[----:B------:R-:W-:Y:S05]  /*33980*/  BSYNC B2 ;  /* 0x0000000000027941 */ /* 0x000fea0003800000 */
.L_x_4133:
        /* <DEDUP_REMOVED lines=9> */
.L_x_4136:
[----:B------:R-:W-:Y:S05]  /*33a20*/  BSYNC B2 ;  /* 0x0000000000027941 */ /* 0x000fea0003800000 */
.L_x_4135:
[----:B------:R-:W-:Y:S01]  /*33a30*/  IMAD.MOV.U32 R7, RZ, RZ, RZ ;  /* 0x000000ffff077224 */ /* 0x000fe200078e00ff */
[----:B------:R-:W-:Y:S01]  /*33a40*/  UIADD3 UR4, UP0, UR42, 0x570, URZ ;  /* 0x000005702a047890 */ /* 0x000fe2000ff1e03f */
[----:B------:R-:W-:Y:S01]  /*33a50*/  IMAD R3, R24, 0x3000, R23 ;  /* 0x0000300018037824 */ /* 0x000fe200078e0217 */
[----:B------:R-:W-:Y:S01]  /*33a60*/  PLOP3.LUT P1, PT, PT, PT, PT, 0x80, 0x0 ;  /* 0x000000000000781c */ /* 0x000fe20003f2f070 */
[----:B0-----:R-:W-:Y:S01]  /*33a70*/  IMAD R12, R11, 0x60, R0 ;  /* 0x000000600b0c7824 */ /* 0x001fe200078e0200 */
[----:B------:R-:W-:Y:S01]  /*33a80*/  R2UR UR10, R7 ;  /* 0x00000000070a72ca */ /* 0x000fe200000e0000 */
[----:B------:R-:W-:Y:S01]  /*33a90*/  VIADD R3, R3, 0x1c400 ;  /* 0x0001c40003037836 */ /* 0x000fe20000000000 */
[----:B------:R-:W-:Y:S01]  /*33aa0*/  UIADD3.X UR5, URZ, UR43, URZ, UP0, !UPT ;  /* 0x0000002b3f057290 */ /* 0x000fe200087fe43f */
[----:B------:R-:W-:Y:S01]  /*33ab0*/  VIADD R13, R9, 0x32490 ;  /* 0x00032490090d7836 */ /* 0x000fe20000000000 */
[----:B------:R-:W-:Y:S01]  /*33ac0*/  UMOV UR6, 0x0 ;  /* 0x0000000000067882 */ /* 0x000fe20000000000 */
[----:B------:R-:W-:-:S10]  /*33ad0*/  UMOV UR7, 0x12f00000 ;  /* 0x12f0000000077882 */ /* 0x000fd40000000000 */
.L_x_4137:
        /* <DEDUP_REMOVED lines=13> */
.L_x_4333:
[----:B------:R-:W-:Y:S05]  /*33bb0*/  BSYNC B2 ;  /* 0x0000000000027941 */ /* 0x000fea0003800000 */
.L_x_4138:
[----:B------:R-:W-:Y:S01]  /*33bc0*/  BSSY B2, `(.L_x_4140) ;  /* 0x000000b000027945 */ /* 0x000fe20003800000 */
[----:B01----:R-:W-:Y:S02]  /*33bd0*/  IMAD.MOV.U32 R2, RZ, RZ, 0x0 ;  /* 0x00000000ff027424 */ /* 0x003fe400078e00ff */
[----:B------:R-:W-:Y:S01]  /*33be0*/  IMAD.MOV.U32 R3, RZ, RZ, 0x12f00000 ;  /* 0x12f00000ff037424 */ /* 0x000fe200078e00ff */
[----:B------:R-:W-:Y:S06]  /*33bf0*/  @P2 BRA `(.L_x_4141) ;  /* 0x00000000001c2947 */ /* 0x000fec0003800000 */
[----:B------:R-:W0:Y:S02]  /*33c00*/  S2R R13, SR_TID.X ;  /* 0x00000000000d7919 */ /* 0x000e240000002100 */
[----:B0-----:R-:W-:Y:S01]  /*33c10*/  LOP3.LUT R14, R13, 0x1f, RZ, 0xc0, !PT ;  /* 0x0000001f0d0e7812 */ /* 0x001fe200078ec0ff */
[----:B------:R-:W-:-:S03]  /*33c20*/  IMAD.MOV.U32 R13, RZ, RZ, 0xc000 ;  /* 0x0000c000ff0d7424 */ /* 0x000fc600078e00ff */
[----:B------:R-:W-:Y:S01]  /*33c30*/  ISETP.NE.AND P1, PT, R14, RZ, PT ;  /* 0x000000ff0e00720c */ /* 0x000fe20003f25270 */
[----:B------:R0:W-:-:S12]  /*33c40*/  SYNCS.ARRIVE.TRANS64 RZ, [R9+URZ+0x324b0], R13 ;  /* 0x0324b00d09ff79a7 */ /* 0x0001d8000800003f */
[----:B0-----:R-:W-:Y:S05]  /*33c50*/  @!P1 BRA `(.L_x_4141) ;  /* 0x0000000000049947 */ /* 0x001fea0003800000 */
[----:B------:R-:W-:Y:S01]  /*33c60*/  BPT.TRAP 0x1 ;  /* 0x000000040000795c */ /* 0x000fe20000300000 */
.L_x_4141:
[----:B------:R-:W-:Y:S05]  /*33c70*/  BSYNC B2 ;  /* 0x0000000000027941 */ /* 0x000fea0003800000 */
.L_x_4140:
        /* <DEDUP_REMOVED lines=9> */
.L_x_4142:
        /* <DEDUP_REMOVED lines=15> */
.L_x_4143:
        /* <DEDUP_REMOVED lines=15> */
.L_x_4144:
        /* <DEDUP_REMOVED lines=15> */
.L_x_4145:
        /* <DEDUP_REMOVED lines=10> */
.L_x_4132:
[----:B------:R-:W-:Y:S05]  /*34080*/  BSYNC B1 ;  /* 0x0000000000017941 */ /* 0x000fea0003800000 */
.L_x_4131:
        /* <DEDUP_REMOVED lines=8> */
.L_x_4110:
[----:B------:R-:W-:Y:S05]  /*34110*/  BSYNC B0 ;  /* 0x0000000000007941 */ /* 0x000fea0003800000 */
.L_x_4109:
[----:B------:R-:W1:Y:S01]  /*34120*/  LDC R0, c[0x0][0x448] ;  /* 0x00011200ff007b82 */ /* 0x000e620000000800 */
[----:B------:R-:W-:Y:S01]  /*34130*/  VIADD R5, R35, 0x7f ;  /* 0x0000007f23057836 */ /* 0x000fe20000000000 */
[----:B------:R-:W-:Y:S06]  /*34140*/  @!P0 WARPSYNC.ALL ;  /* 0x0000000000008948 */ /* 0x000fec0003800000 */
[----:B------:R-:W-:Y:S01]  /*34150*/  @!P0 BAR.SYNC.DEFER_BLOCKING 0xc, 0x180 ;  /* 0x0306000000008b1d */ /* 0x000fe20000010000 */
[----:B-1----:R-:W-:-:S13]  /*34160*/  ISETP.NE.AND P1, PT, R0, 0x1, PT ;  /* 0x000000010000780c */ /* 0x002fda0003f25270 */
        /* <DEDUP_REMOVED lines=20> */
.L_x_4149:
[----:B------:R-:W-:-:S13]  /*342b0*/  ISETP.NE.AND P0, PT, R3, 0x1, PT ;  /* 0x000000010300780c */ /* 0x000fda0003f05270 */
[----:B------:R-:W1:Y:S02]  /*342c0*/  @P0 LDC.64 R4, c[0x0][0xae0] ;  /* 0x0002b800ff040b82 */ /* 0x000e640000000a00 */
[----:B-1----:R-:W-:-:S05]  /*342d0*/  @P0 IMAD.HI.U32 R4, R0, R4, RZ ;  /* 0x0000000400040227 */ /* 0x002fca00078e00ff */
[----:B------:R-:W-:-:S07]  /*342e0*/  @P0 SHF.R.U32.HI R0, RZ, R5, R4 ;  /* 0x00000005ff000219 */ /* 0x000fce0000011604 */
.L_x_4150:
[----:B------:R-:W-:Y:S05]  /*342f0*/  BSYNC B0 ;  /* 0x0000000000007941 */ /* 0x000fea0003800000 */
.L_x_4148:
[----:B------:R-:W-:-:S05]  /*34300*/  IMAD R5, R0, R3, R3 ;  /* 0x0000000300057224 */ /* 0x000fca00078e0203 */
[----:B------:R-:W-:-:S07]  /*34310*/  VIMNMX R2, R2, R5, PT ;  /* 0x0000000502027248 */ /* 0x000fce0003fe0100 */
.L_x_4147:
        /* <DEDUP_REMOVED lines=24> */
.L_x_4153:
[----:B------:R-:W-:-:S13]  /*344a0*/  ISETP.NE.AND P0, PT, R3, 0x1, PT ;  /* 0x000000010300780c */ /* 0x000fda0003f05270 */
[----:B------:R-:W1:Y:S02]  /*344b0*/  @P0 LDC.64 R4, c[0x0][0xae0] ;  /* 0x0002b800ff040b82 */ /* 0x000e640000000a00 */
[----:B-1----:R-:W-:-:S05]  /*344c0*/  @P0 IMAD.HI.U32 R4, R8, R4, RZ ;  /* 0x0000000408040227 */ /* 0x002fca00078e00ff */
[----:B------:R-:W-:-:S07]  /*344d0*/  @P0 SHF.R.U32.HI R8, RZ, R5, R4 ;  /* 0x00000005ff080219 */ /* 0x000fce0000011604 */
.L_x_4154:
[----:B------:R-:W-:Y:S05]  /*344e0*/  BSYNC B0 ;  /* 0x0000000000007941 */ /* 0x000fea0003800000 */
.L_x_4152:
[----:B------:R-:W-:-:S05]  /*344f0*/  IMAD R3, R8, R3, RZ ;  /* 0x0000000308037224 */ /* 0x000fca00078e02ff */
[----:B------:R-:W-:-:S07]  /*34500*/  VIMNMX R0, R0, R3, !PT ;  /* 0x0000000300007248 */ /* 0x000fce0007fe0100 */
.L_x_4151:
        /* <DEDUP_REMOVED lines=37> */
.L_x_4156:
[----:B------:R-:W-:Y:S05]  /*34760*/  BSYNC B0 ;  /* 0x0000000000007941 */ /* 0x000fea0003800000 */
.L_x_4155:
        /* <DEDUP_REMOVED lines=23> */
.L_x_4158:
        /* <DEDUP_REMOVED lines=13> */
[----:B------:R-:W-:Y:S02]  /*349b0*/  IMAD.U32 R10, RZ, RZ, UR4 ;  /* 0x00000004ff0a7e24 */ /* 0x000fe4000f8e00ff */
[----:B------:R-:W-:Y:S02]  /*349c0*/  IMAD.U32 R11, RZ, RZ, UR5 ;  /* 0x00000005ff0b7e24 */ /* 0x000fe4000f8e00ff */
[----:B------:R-:W-:Y:S02]  /*349d0*/  IMAD.MOV.U32 R8, RZ, RZ, 0x70 ;  /* 0x00000070ff087424 */ /* 0x000fe400078e00ff */
[----:B0-----:R-:W-:Y:S02]  /*349e0*/  IMAD.MOV.U32 R12, RZ, RZ, 0x1 ;  /* 0x00000001ff0c7424 */ /* 0x001fe400078e00ff */
[----:B------:R-:W-:-:S07]  /*349f0*/  IMAD.MOV.U32 R13, RZ, RZ, RZ ;  /* 0x000000ffff0d7224 */ /* 0x000fce00078e00ff */
[----:B------:R-:W-:-:S07]  /*34a00*/  LEPC R20, `(.L_x_4161) ;  /* 0x000000001014794e */ /* 0x000fce0000000000 */
[----:B--2---:R-:W-:Y:S05]  /*34a10*/  CALL.ABS.NOINC R2 ;  /* 0x0000000002007343 */ /* 0x004fea0003c00000 */
.L_x_4161:
[----:B------:R-:W-:Y:S05]  /*34a20*/  BSYNC B6 ;  /* 0x0000000000067941 */ /* 0x000fea0003800000 */
.L_x_4160:
        /* <DEDUP_REMOVED lines=13> */
[----:B------:R-:W-:Y:S02]  /*34b00*/  IMAD.U32 R10, RZ, RZ, UR4 ;  /* 0x00000004ff0a7e24 */ /* 0x000fe4000f8e00ff */
[----:B------:R-:W-:Y:S02]  /*34b10*/  IMAD.U32 R11, RZ, RZ, UR5 ;  /* 0x00000005ff0b7e24 */ /* 0x000fe4000f8e00ff */
[----:B------:R-:W-:Y:S02]  /*34b20*/  IMAD.MOV.U32 R8, RZ, RZ, 0x70 ;  /* 0x00000070ff087424 */ /* 0x000fe400078e00ff */
[----:B0-----:R-:W-:Y:S02]  /*34b30*/  IMAD.MOV.U32 R12, RZ, RZ, 0x1 ;  /* 0x00000001ff0c7424 */ /* 0x001fe400078e00ff */
[----:B--2---:R-:W-:-:S07]  /*34b40*/  IMAD.MOV.U32 R13, RZ, RZ, RZ ;  /* 0x000000ffff0d7224 */ /* 0x004fce00078e00ff */
[----:B------:R-:W-:-:S07]  /*34b50*/  LEPC R20, `(.L_x_4164) ;  /* 0x000000001014794e */ /* 0x000fce0000000000 */
[----:B---3--:R-:W-:Y:S05]  /*34b60*/  CALL.ABS.NOINC R2 ;  /* 0x0000000002007343 */ /* 0x008fea0003c00000 */
.L_x_4164:
        /* <DEDUP_REMOVED lines=15> */
.L_x_4163:
[----:B------:R-:W-:Y:S05]  /*34c60*/  BSYNC B6 ;  /* 0x0000000000067941 */ /* 0x000fea0003800000 */
.L_x_4162:
[----:B------:R-:W2:Y:S01]  /*34c70*/  S2R R2, SR_TID.X ;  /* 0x0000000000027919 */ /* 0x000ea20000002100 */
[----:B------:R-:W-:Y:S01]  /*34c80*/  ULDC.64 UR4, c[0x0][0xaf0] ;  /* 0x0002bc0000047ab9 */ /* 0x000fe20000000a00 */
[----:B------:R-:W-:Y:S01]  /*34c90*/  IMAD.MOV.U32 R29, RZ, RZ, R19 ;  /* 0x000000ffff1d7224 */ /* 0x000fe200078e0013 */
[----:B------:R-:W-:Y:S01]  /*34ca0*/  ISETP.NE.U32.AND P0, PT, RZ, UR4, PT ;  /* 0x00000004ff007c0c */ /* 0x000fe2000bf05070 */
[----:B------:R-:W3:Y:S01]  /*34cb0*/  S2R R20, SR_TID.X ;  /* 0x0000000000147919 */ /* 0x000ee20000002100 */
[----:B------:R-:W4:Y:S01]  /*34cc0*/  LDC R9, c[0x0][0x430] ;  /* 0x00010c00ff097b82 */ /* 0x000f220000000800 */
[----:B------:R-:W-:Y:S01]  /*34cd0*/  VIADD R0, R31, 0xffffffff ;  /* 0xffffffff1f007836 */ /* 0x000fe20000000000 */
[----:B------:R-:W-:Y:S01]  /*34ce0*/  ISETP.NE.AND.EX P0, PT, RZ, UR5, PT, P0 ;  /* 0x00000005ff007c0c */ /* 0x000fe2000bf05300 */
[----:B------:R-:W-:Y:S01]  /*34cf0*/  IMAD.MOV.U32 R10, RZ, RZ, RZ ;  /* 0x000000ffff0a7224 */ /* 0x000fe200078e00ff */
[----:B------:R-:W-:Y:S01]  /*34d00*/  LOP3.LUT R22, R22, 0xffffffdf, RZ, 0xc0, !PT ;  /* 0xffffffdf16167812 */ /* 0x000fe200078ec0ff */
[----:B------:R-:W-:Y:S01]  /*34d10*/  ULDC UR4, c[0x0][0x320] ;  /* 0x0000c80000047ab9 */ /* 0x000fe20000000800 */
[----:B--2---:R-:W-:-:S09]  /*34d20*/  LOP3.LUT R21, R2, 0x7f, RZ, 0xc0, !PT ;  /* 0x0000007f02157812 */ /* 0x004fd200078ec0ff */
[----:B------:R-:W2:Y:S01]  /*34d30*/  @P0 LDC.64 R2, c[0x0][0xaf0] ;  /* 0x0002bc00ff020b82 */ /* 0x000ea20000000a00 */
[----:B---3--:R-:W-:Y:S01]  /*34d40*/  IMAD.SHL.U32 R20, R20, 0x10, RZ ;  /* 0x0000001014147824 */ /* 0x008fe200078e00ff */
[----:B------:R-:W-:Y:S01]  /*34d50*/  SHF.R.U32.HI R21, RZ, 0x3, R21 ;  /* 0x00000003ff157819 */ /* 0x000fe20000011615 */
[----:B--2---:R-:W-:-:S05]  /*34d60*/  @P0 IMAD.WIDE R2, R19, 0x4, R2 ;  /* 0x0000000413020825 */ /* 0x004fca00078e0202 */
[----:B------:R2:W3:Y:S01]  /*34d70*/  @P0 LDG.E R29, desc[UR44][R2.64] ;  /* 0x0000002c021d0981 */ /* 0x0004e2000c1e1900 */
[----:B------:R-:W-:Y:S02]  /*34d80*/  LOP3.LUT R20, R21, 0x70, R20, 0xf8, !PT ;  /* 0x0000007015147812 */ /* 0x000fe400078ef814 */
[----:B----4-:R-:W-:-:S03]  /*34d90*/  ISETP.NE.AND P1, PT, R9, 0x1, PT ;  /* 0x000000010900780c */ /* 0x010fc60003f25270 */
[----:B-1----:R-:W-:-:S05]  /*34da0*/  IMAD R6, R0, 0x60, R20 ;  /* 0x0000006000067824 */ /* 0x002fca00078e0214 */
[C---:B------:R-:W-:Y:S01]  /*34db0*/  ISETP.GE.AND P0, PT, R6.reuse, R17, PT ;  /* 0x000000110600720c */ /* 0x040fe20003f06270 */
[----:B------:R-:W-:-:S03]  /*34dc0*/  IMAD.IADD R6, R6, 0x1, R33 ;  /* 0x0000000106067824 */ /* 0x000fc600078e0221 */
[----:B------:R-:W-:Y:S01]  /*34dd0*/  ISETP.GT.U32.OR P0, PT, R20, 0x5f, P0 ;  /* 0x0000005f1400780c */ /* 0x000fe20000704470 */
[----:B------:R-:W1:Y:S01]  /*34de0*/  @P1 LDC R5, c[0x0][0x434] ;  /* 0x00010d00ff051b82 */ /* 0x000e620000000800 */
[----:B------:R-:W-:-:S07]  /*34df0*/  IMAD.MOV.U32 R7, RZ, RZ, R6 ;  /* 0x000000ffff077224 */ /* 0x000fce00078e0006 */
[----:B------:R-:W4:Y:S08]  /*34e00*/  @P1 LDC R4, c[0x0][0x438] ;  /* 0x00010e00ff041b82 */ /* 0x000f300000000800 */
[----:B--2---:R-:W2:Y:S01]  /*34e10*/  @!P0 LDC.64 R2, c[0x0][0x428] ;  /* 0x00010a00ff028b82 */ /* 0x004ea20000000a00 */
[----:B-1----:R-:W-:-:S05]  /*34e20*/  @P1 IMAD.HI.U32 R5, R6, R5, RZ ;  /* 0x0000000506051227 */ /* 0x002fca00078e00ff */
[----:B----4-:R-:W-:-:S04]  /*34e30*/  @P1 SHF.R.U32.HI R7, RZ, R4, R5 ;  /* 0x00000004ff071219 */ /* 0x010fc80000011605 */
[--C-:B------:R-:W-:Y:S01]  /*34e40*/  @!P0 SHF.R.S32.HI R5, RZ, 0x1f, R7.reuse ;  /* 0x0000001fff058819 */ /* 0x100fe20000011407 */
[----:B------:R-:W-:Y:S01]  /*34e50*/  @!P0 IMAD.MOV.U32 R4, RZ, RZ, R7 ;  /* 0x000000ffff048224 */ /* 0x000fe200078e0007 */
[----:B---3--:R-:W-:-:S03]  /*34e60*/  SHF.R.S32.HI R34, RZ, 0x1f, R29 ;  /* 0x0000001fff227819 */ /* 0x008fc6000001141d */
[----:B--2---:R-:W-:-:S04]  /*34e70*/  @!P0 IMAD.WIDE.U32 R4, R29, R2, R4 ;  /* 0x000000021d048225 */ /* 0x004fc800078e0004 */
[----:B------:R-:W-:-:S04]  /*34e80*/  @!P0 IMAD R8, R34, R2, RZ ;  /* 0x0000000222088224 */ /* 0x000fc800078e02ff */
[----:B------:R-:W-:Y:S02]  /*34e90*/  @!P0 IMAD R8, R29, R3, R8 ;  /* 0x000000031d088224 */ /* 0x000fe400078e0208 */
[----:B------:R-:W1:Y:S02]  /*34ea0*/  @!P0 LDC.64 R2, c[0x0][0x418] ;  /* 0x00010600ff028b82 */ /* 0x000e640000000a00 */
[----:B------:R-:W-:Y:S01]  /*34eb0*/  @!P0 IMAD.IADD R8, R5, 0x1, R8 ;  /* 0x0000000105088824 */ /* 0x000fe200078e0208 */
[----:B-1----:R-:W-:-:S04]  /*34ec0*/  @!P0 LEA R2, P1, R4, R2, 0x2 ;  /* 0x0000000204028211 */ /* 0x002fc800078210ff */
[----:B------:R-:W-:-:S05]  /*34ed0*/  @!P0 LEA.HI.X R3, R4, R3, R8, 0x2, P1 ;  /* 0x0000000304038211 */ /* 0x000fca00008f1408 */
[----:B------:R1:W2:Y:S01]  /*34ee0*/  @!P0 LDG.E R10, desc[UR44][R2.64] ;  /* 0x0000002c020a8981 */ /* 0x0002a2000c1e1900 */
[----:B------:R-:W-:Y:S01]  /*34ef0*/  ISETP.GT.U32.AND P0, PT, R20, 0x5f, PT ;  /* 0x0000005f1400780c */ /* 0x000fe20003f04070 */
[----:B------:R-:W-:Y:S01]  /*34f00*/  IMAD.MOV R4, RZ, RZ, -R7 ;  /* 0x000000ffff047224 */ /* 0x000fe200078e0a07 */
[----:B------:R-:W-:Y:S01]  /*34f10*/  UMOV UR5, 0xffffffff ;  /* 0xffffffff00057882 */ /* 0x000fe20000000000 */
[----:B-1----:R-:W-:Y:S02]  /*34f20*/  IMAD.U32 R2, RZ, RZ, UR40 ;  /* 0x00000028ff027e24 */ /* 0x002fe4000f8e00ff */
[----:B------:R-:W-:-:S08]  /*34f30*/  IMAD R3, R9, R4, R6 ;  /* 0x0000000409037224 */ /* 0x000fd000078e0206 */
[----:B------:R-:W-:Y:S02]  /*34f40*/  @P0 LOP3.LUT R22, R22, 0x20, RZ, 0xfc, !PT ;  /* 0x0000002016160812 */ /* 0x000fe400078efcff */
[----:B------:R-:W-:Y:S01]  /*34f50*/  ISETP.NE.AND P2, PT, R2, 0x3, PT ;  /* 0x000000030200780c */ /* 0x000fe20003f45270 */
[----:B------:R-:W-:Y:S01]  /*34f60*/  STL [R1+0x448], R3 ;  /* 0x0004480301007387 */ /* 0x000fe20000100800 */
[----:B------:R-:W-:-:S11]  /*34f70*/  LOP3.LUT R22, R22, 0xfffff7ff, RZ, 0xc0, !PT ;  /* 0xfffff7ff16167812 */ /* 0x000fd600078ec0ff */
[----:B------:R-:W-:-:S04]  /*34f80*/  @P2 LOP3.LUT R22, R22, 0x800, RZ, 0xfc, !PT ;  /* 0x0000080016162812 */ /* 0x000fc800078efcff */
[----:B------:R-:W-:Y:S01]  /*34f90*/  LOP3.LUT R22, R22, 0xffffffef, RZ, 0xc0, !PT ;  /* 0xffffffef16167812 */ /* 0x000fe200078ec0ff */
[----:B--2---:R1:W-:Y:S02]  /*34fa0*/  STL [R1+0x444], R10 ;  /* 0x0004440a01007387 */ /* 0x0043e40000100800 */
[----:B-1----:R-:W1:Y:S02]  /*34fb0*/  S2R R10, SR_TID.X ;  /* 0x00000000000a7919 */ /* 0x002e640000002100 */
[----:B-1----:R-:W-:-:S05]  /*34fc0*/  IMAD.SHL.U32 R20, R10, 0x8, RZ ;  /* 0x000000080a147824 */ /* 0x002fca00078e00ff */
[----:B------:R-:W-:-:S04]  /*34fd0*/  LOP3.LUT R20, R20, 0x38, RZ, 0xc0, !PT ;  /* 0x0000003814147812 */ /* 0x000fc800078ec0ff */
[C---:B0-----:R-:W-:Y:S02]  /*34fe0*/  LOP3.LUT R12, R20.reuse, 0x40, RZ, 0xfc, !PT ;  /* 0x00000040140c7812 */ /* 0x041fe400078efcff */
        /* <DEDUP_REMOVED lines=13> */
[----:B------:R-:W-:Y:S06]  /*350c0*/  BRA.DIV UR5, `(.L_x_4165) ;  /* 0x0000006e05387947 */ /* 0x000fec000b800000 */
.L_x_4336:
[----:B------:R-:W-:-:S05]  /*350d0*/  SEL R2, RZ, 0x1, P0 ;  /* 0x00000001ff027807 */ /* 0x000fca0000000000 */
[----:B------:R0:W-:Y:S01]  /*350e0*/  STL [R1+0x49c], R2 ;  /* 0x00049c0201007387 */ /* 0x0001e20000100800 */
[----:B------:R-:W-:Y:S05]  /*350f0*/  @!P2 BRA `(.L_x_4166) ;  /* 0x000000000004a947 */ /* 0x000fea0003800000 */
[----:B------:R-:W-:Y:S01]  /*35100*/  BPT.TRAP 0x1 ;  /* 0x000000040000795c */ /* 0x000fe20000300000 */
.L_x_4166:
[----:B------:R-:W-:Y:S01]  /*35110*/  IMAD R31, R0, -0x60, R17 ;  /* 0xffffffa0001f7824 */ /* 0x000fe200078e0211 */
[----:B------:R-:W-:Y:S01]  /*35120*/  SHF.L.U32 R0, R27, 0x1f, RZ ;  /* 0x0000001f1b007819 */ /* 0x000fe200000006ff */
[----:B------:R-:W-:Y:S01]  /*35130*/  IMAD R17, R25, 0x8, R23 ;  /* 0x0000000819117824 */ /* 0x000fe200078e0217 */
[----:B------:R-:W-:Y:S03]  /*35140*/  BSSY B0, `(.L_x_4167) ;  /* 0x0000003000007945 */ /* 0x000fe60003800000 */
[----:B------:R-:W1:Y:S02]  /*35150*/  SYNCS.PHASECHK.TRANS64.TRYWAIT P0, [R17+URZ+0x32440], R0 ;  /* 0x03244000110075a7 */ /* 0x000e64000800017f */
[----:B-1----:R-:W-:Y:S05]  /*35160*/  @!P0 BRA `(.L_x_4168) ;  /* 0x0000006c00448947 */ /* 0x002fea0003800000 */
.L_x_4337:
[----:B------:R-:W-:Y:S05]  /*35170*/  BSYNC B0 ;  /* 0x0000000000007941 */ /* 0x000fea0003800000 */
.L_x_4167:
[----:B0-----:R-:W1:Y:S01]  /*35180*/  LDL R2, [R1+0x448] ;  /* 0x0004480001027983 */ /* 0x001e620000100800 */
[----:B------:R-:W-:Y:S01]  /*35190*/  ULDC.64 UR4, c[0x0][0x300] ;  /* 0x0000c00000047ab9 */ /* 0x000fe20000000a00 */
[----:B------:R-:W-:Y:S02]  /*351a0*/  ULDC.64 UR6, c[0x0][0x2e8] ;  /* 0x0000ba0000067ab9 */ /* 0x000fe40000000a00 */
[----:B------:R-:W2:Y:S01]  /*351b0*/  LDL R4, [R1+0x444] ;  /* 0x0004440001047983 */ /* 0x000ea20000100800 */
[----:B------:R-:W-:Y:S02]  /*351c0*/  LOP3.LUT R22, R22, 0xfffffffd, RZ, 0xc0, !PT ;  /* 0xfffffffd16167812 */ /* 0x000fe400078ec0ff */
[----:B-1----:R-:W-:Y:S02]  /*351d0*/  SHF.R.S32.HI R0, RZ, 0x1f, R2 ;  /* 0x0000001fff007819 */ /* 0x002fe40000011402 */
[----:B--2---:R-:W-:-:S03]  /*351e0*/  SHF.R.S32.HI R5, RZ, 0x1f, R4 ;  /* 0x0000001fff057819 */ /* 0x004fc60000011404 */
        /* <DEDUP_REMOVED lines=11> */
[----:B------:R-:W1:Y:S02]  /*352a0*/  S2R R4, SR_TID.X ;  /* 0x0000000000047919 */ /* 0x000e640000002100 */
[----:B------:R-:W-:Y:S02]  /*352b0*/  IMAD.IADD R3, R3, 0x1, R0 ;  /* 0x0000000103037824 */ /* 0x000fe400078e0200 */
[----:B------:R-:W-:Y:S01]  /*352c0*/  IMAD.WIDE.U32 R2, R18, UR4, R2 ;  /* 0x0000000412027c25 */ /* 0x000fe2000f8e0002 */
[----:B------:R-:W-:Y:S02]  /*352d0*/  ULDC UR4, c[0x0][0x2f4] ;  /* 0x0000bd0000047ab9 */ /* 0x000fe40000000800 */
[----:B------:R-:W-:Y:S02]  /*352e0*/  LEA R0, P0, R2, UR6, 0x1 ;  /* 0x0000000602007c11 */ /* 0x000fe4000f8008ff */
[----:B-1----:R-:W-:Y:S01]  /*352f0*/  LOP3.LUT R5, R4, 0x7f, RZ, 0xc0, !PT ;  /* 0x0000007f04057812 */ /* 0x002fe200078ec0ff */
[----:B------:R-:W-:Y:S01]  /*35300*/  IMAD R4, R18, UR5, R3 ;  /* 0x0000000512047c24 */ /* 0x000fe2000f8e0203 */
[----:B------:R-:W-:-:S02]  /*35310*/  UMOV UR5, 0xffffffff ;  /* 0xffffffff00057882 */ /* 0x000fc40000000000 */
[----:B------:R-:W-:Y:S02]  /*35320*/  SHF.R.U32.HI R6, RZ, 0x3, R5 ;  /* 0x00000003ff067819 */ /* 0x000fe40000011605 */
        /* <DEDUP_REMOVED lines=62> */
.L_x_4351:
        /* <DEDUP_REMOVED lines=10> */
.L_x_4170:
        /* <DEDUP_REMOVED lines=11> */
.L_x_4171:
[----:B------:R1:W-:Y:S02]  /*35860*/  SYNCS.ARRIVE.TRANS64.A1T0 RZ, [R17+URZ+0x32430], RZ ;  /* 0x032430ff11ff79a7 */ /* 0x0003e4000810003f */
[----:B------:R-:W-:Y:S05]  /*35870*/  WARPSYNC.ALL ;  /* 0x0000000000007948 */ /* 0x000fea0003800000 */
[----:B------:R-:W-:Y:S01]  /*35880*/  ULDC.64 UR4, c[0x0][0xaf8] ;  /* 0x0002be0000047ab9 */ /* 0x000fe20000000a00 */
[----:B------:R-:W-:Y:S01]  /*35890*/  VIADD R0, R23, 0x18400 ;  /* 0x0001840017007836 */ /* 0x000fe20000000000 */
[----:B------:R-:W-:Y:S01]  /*358a0*/  BAR.SYNC.DEFER_BLOCKING 0x8, 0x180 ;  /* 0x0206000000007b1d */ /* 0x000fe20000010000 */
[----:B------:R-:W-:-:S03]  /*358b0*/  ISETP.NE.U32.AND P0, PT, RZ, UR4, PT ;  /* 0x00000004ff007c0c */ /* 0x000fc6000bf05070 */
[----:B------:R-:W-:Y:S02]  /*358c0*/  LOP3.LUT P1, RZ, R0, 0x3ff, RZ, 0xc0, !PT ;  /* 0x000003ff00ff7812 */ /* 0x000fe4000782c0ff */
[----:B------:R-:W-:Y:S01]  /*358d0*/  ISETP.NE.AND.EX P0, PT, RZ, UR5, PT, P0 ;  /* 0x00000005ff007c0c */ /* 0x000fe2000bf05300 */
[----:B------:R-:W-:Y:S01]  /*358e0*/  BSSY B6, `(.L_x_4172) ;  /* 0x0000019000067945 */ /* 0x000fe20003800000 */
[----:B------:R-:W-:Y:S02]  /*358f0*/  SHF.R.S32.HI R0, RZ, 0x1f, R19 ;  /* 0x0000001fff007819 */ /* 0x000fe40000011413 */
[----:B0-----:R-:W-:Y:S02]  /*35900*/  SEL R2, R19, RZ, !P0 ;  /* 0x000000ff13027207 */ /* 0x001fe40004000000 */
[----:B------:R-:W-:-:S03]  /*35910*/  SEL R0, R0, RZ, !P0 ;  /* 0x000000ff00007207 */ /* 0x000fc60004000000 */
[----:B------:R-:W-:Y:S04]  /*35920*/  STL [R1+0x44c], R2 ;  /* 0x00044c0201007387 */ /* 0x000fe80000100800 */
[----:B------:R0:W-:Y:S02]  /*35930*/  STL [R1+0x474], R0 ;  /* 0x0004740001007387 */ /* 0x0001e40000100800 */
[----:B0-----:R-:W-:-:S05]  /*35940*/  SHF.R.S32.HI R0, RZ, 0x1f, R37 ;  /* 0x0000001fff007819 */ /* 0x001fca0000011425 */
[----:B------:R0:W-:Y:S01]  /*35950*/  STL [R1+0x468], R0 ;  /* 0x0004680001007387 */ /* 0x0001e20000100800 */
        /* <DEDUP_REMOVED lines=17> */
.L_x_4173:
[----:B------:R-:W-:Y:S05]  /*35a70*/  BSYNC B6 ;  /* 0x0000000000067941 */ /* 0x000fea0003800000 */
.L_x_4172:
[----:B0-----:R-:W2:Y:S01]  /*35a80*/  LDL R0, [R1+0x468] ;  /* 0x0004680001007983 */ /* 0x001ea20000100800 */
[----:B------:R-:W0:Y:S01]  /*35a90*/  LDC R6, c[0x0][0x448] ;  /* 0x00011200ff067b82 */ /* 0x000e220000000800 */
[----:B------:R-:W-:Y:S02]  /*35aa0*/  ULDC.64 UR4, c[0x0][0x298] ;  /* 0x0000a60000047ab9 */ /* 0x000fe40000000a00 */
[----:B------:R-:W3:Y:S04]  /*35ab0*/  LDL R21, [R1+0x474] ;  /* 0x0004740001157983 */ /* 0x000ee80000100800 */
[----:B------:R-:W4:Y:S04]  /*35ac0*/  LDL R20, [R1+0x44c] ;  /* 0x00044c0001147983 */ /* 0x000f280000100800 */
[----:B------:R0:W5:Y:S01]  /*35ad0*/  LDL R9, [R1+0x440] ;  /* 0x0004400001097983 */ /* 0x0001620000100800 */
[----:B------:R-:W1:Y:S01]  /*35ae0*/  S2R R2, SR_TID.X ;  /* 0x0000000000027919 */ /* 0x000e620000002100 */
[----:B------:R-:W1:Y:S01]  /*35af0*/  S2R R5, SR_TID.X ;  /* 0x0000000000057919 */ /* 0x000e620000002100 */
[----:B0-----:R-:W-:-:S13]  /*35b00*/  ISETP.NE.AND P0, PT, R6, 0x1, PT ;  /* 0x000000010600780c */ /* 0x001fda0003f05270 */
[----:B------:R-:W0:Y:S01]  /*35b10*/  @P0 LDC R3, c[0x0][0x44c] ;  /* 0x00011300ff030b82 */ /* 0x000e220000000800 */
[----:B-1----:R-:W-:-:S04]  /*35b20*/  LOP3.LUT R2, R2, 0x7f, RZ, 0xc0, !PT ;  /* 0x0000007f02027812 */ /* 0x002fc800078ec0ff */
[----:B------:R-:W-:Y:S01]  /*35b30*/  SHF.R.U32.HI R2, RZ, 0x3, R2 ;  /* 0x00000003ff027819 */ /* 0x000fe20000011602 */
[----:B------:R-:W-:-:S05]  /*35b40*/  IMAD.SHL.U32 R7, R5, 0x8, RZ ;  /* 0x0000000805077824 */ /* 0x000fca00078e00ff */
[----:B------:R-:W-:Y:S01]  /*35b50*/  LOP3.LUT R7, R7, 0x38, RZ, 0xc0, !PT ;  /* 0x0000003807077812 */ /* 0x000fe200078ec0ff */
[----:B--2---:R-:W-:Y:S02]  /*35b60*/  IMAD.MOV.U32 R4, RZ, RZ, R0 ;  /* 0x000000ffff047224 */ /* 0x004fe400078e0000 */
[----:B------:R-:W1:Y:S02]  /*35b70*/  S2R R0, SR_TID.X ;  /* 0x0000000000007919 */ /* 0x000e640000002100 */
[----:B------:R-:W-:-:S04]  /*35b80*/  IMAD R4, R4, UR4, RZ ;  /* 0x0000000404047c24 */ /* 0x000fc8000f8e02ff */
[----:B------:R-:W-:Y:S02]  /*35b90*/  IMAD R4, R37, UR5, R4 ;  /* 0x0000000525047c24 */ /* 0x000fe4000f8e0204 */
[----:B-1----:R-:W-:-:S05]  /*35ba0*/  IMAD.SHL.U32 R0, R0, 0x10, RZ ;  /* 0x0000001000007824 */ /* 0x002fca00078e00ff */
[----:B------:R-:W-:Y:S02]  /*35bb0*/  LOP3.LUT R0, R2, 0x70, R0, 0xf8, !PT ;  /* 0x0000007002007812 */ /* 0x000fe400078ef800 */
[----:B------:R-:W1:Y:S03]  /*35bc0*/  @P0 LDC R2, c[0x0][0x450] ;  /* 0x00011400ff020b82 */ /* 0x000e660000000800 */
[----:B------:R-:W-:-:S04]  /*35bd0*/  IMAD.IADD R36, R0, 0x1, R35 ;  /* 0x0000000100247824 */ /* 0x000fc800078e0223 */
[----:B0-----:R-:W-:-:S04]  /*35be0*/  @P0 IMAD.HI.U32 R3, R36, R3, RZ ;  /* 0x0000000324030227 */ /* 0x001fc800078e00ff */
[----:B------:R-:W-:Y:S01]  /*35bf0*/  IMAD.MOV.U32 R0, RZ, RZ, R36 ;  /* 0x000000ffff007224 */ /* 0x000fe200078e0024 */
[----:B-1----:R-:W-:Y:S01]  /*35c00*/  @P0 SHF.R.U32.HI R0, RZ, R2, R3 ;  /* 0x00000002ff000219 */ /* 0x002fe20000011603 */
[----:B------:R-:W-:Y:S01]  /*35c10*/  IMAD.WIDE.U32 R2, R37, UR4, RZ ;  /* 0x0000000425027c25 */ /* 0x000fe2000f8e00ff */
        /* <DEDUP_REMOVED lines=8> */
[----:B------:R-:W-:-:S03]  /*35ca0*/  ULDC.64 UR4, c[0x0][0x2d0] ;  /* 0x0000b40000047ab9 */ /* 0x000fc60000000a00 */
[----:B------:R-:W-:Y:S01]  /*35cb0*/  IMAD.IADD R3, R3, 0x1, R4 ;  /* 0x0000000103037824 */ /* 0x000fe200078e0204 */
[----:B------:R-:W-:Y:S01]  /*35cc0*/  SHF.R.S32.HI R4, RZ, 0x1f, R0 ;  /* 0x0000001fff047819 */ /* 0x000fe20000011400 */
[----:B------:R-:W-:-:S04]  /*35cd0*/  IMAD.WIDE.U32 R2, R0, UR4, R2 ;  /* 0x0000000400027c25 */ /* 0x000fc8000f8e0002 */
[----:B------:R-:W-:-:S04]  /*35ce0*/  IMAD R4, R4, UR4, RZ ;  /* 0x0000000404047c24 */ /* 0x000fc8000f8e02ff */
[----:B------:R-:W-:Y:S01]  /*35cf0*/  IMAD R4, R0, UR5, R4 ;  /* 0x0000000500047c24 */ /* 0x000fe2000f8e0204 */
[----:B------:R-:W-:Y:S01]  /*35d00*/  ULDC.64 UR4, c[0x0][0x2c8] ;  /* 0x0000b20000047ab9 */ /* 0x000fe20000000a00 */
[----:B------:R-:W-:Y:S02]  /*35d10*/  IMAD.MOV R0, RZ, RZ, -R0 ;  /* 0x000000ffff007224 */ /* 0x000fe400078e0a00 */
[----:B------:R-:W-:Y:S02]  /*35d20*/  IMAD.IADD R3, R3, 0x1, R4 ;  /* 0x0000000103037824 */ /* 0x000fe400078e0204 */
[----:B------:R-:W-:-:S04]  /*35d30*/  IMAD R0, R6, R0, R36 ;  /* 0x0000000006007224 */ /* 0x000fc800078e0224 */
[----:B------:R-:W-:Y:S01]  /*35d40*/  IMAD.WIDE.U32 R2, R0, UR4, R2 ;  /* 0x0000000400027c25 */ /* 0x000fe2000f8e0002 */
[----:B------:R-:W-:-:S05]  /*35d50*/  SHF.R.S32.HI R4, RZ, 0x1f, R0 ;  /* 0x0000001fff047819 */ /* 0x000fca0000011400 */
[----:B------:R-:W-:-:S04]  /*35d60*/  IMAD R4, R4, UR4, RZ ;  /* 0x0000000404047c24 */ /* 0x000fc8000f8e02ff */
[----:B------:R-:W-:Y:S01]  /*35d70*/  IMAD R4, R0, UR5, R4 ;  /* 0x0000000500047c24 */ /* 0x000fe2000f8e0204 */
[----:B------:R-:W-:Y:S02]  /*35d80*/  ULDC.64 UR4, c[0x0][0x280] ;  /* 0x0000a00000047ab9 */ /* 0x000fe40000000a00 */
[----:B------:R-:W-:Y:S01]  /*35d90*/  LEA R0, P0, R2, UR4, 0x1 ;  /* 0x0000000402007c11 */ /* 0x000fe2000f8008ff */
[----:B------:R-:W-:Y:S01]  /*35da0*/  IMAD.IADD R3, R3, 0x1, R4 ;  /* 0x0000000103037824 */ /* 0x000fe200078e0204 */
[----:B------:R-:W-:Y:S01]  /*35db0*/  ULDC UR4, c[0x0][0x2b8] ;  /* 0x0000ae0000047ab9 */ /* 0x000fe20000000800 */
[----:B------:R-:W-:-:S03]  /*35dc0*/  LOP3.LUT R20, R5, 0x7f, RZ, 0xc0, !PT ;  /* 0x0000007f05147812 */ /* 0x000fc600078ec0ff */
        /* <DEDUP_REMOVED lines=12> */
[----:B------:R2:W-:Y:S04]  /*35e90*/  STL [R1+0x458], R6 ;  /* 0x0004580601007387 */ /* 0x0005e80000100800 */
[----:B------:R-:W-:Y:S05]  /*35ea0*/  STL [R1+0x464], R8 ;  /* 0x0004640801007387 */ /* 0x000fea0000100800 */
        /* <DEDUP_REMOVED lines=71> */
.L_x_4368:
[----:B0-2---:R-:W-:-:S05]  /*36320*/  VIADD R4, R35, 0x70 ;  /* 0x0000007023047836 */ /* 0x005fca0000000000 */
        /* <DEDUP_REMOVED lines=10> */
.L_x_4175:
        /* <DEDUP_REMOVED lines=28> */
.L_x_4177:
[----:B------:R-:W-:Y:S05]  /*36590*/  BSYNC B6 ;  /* 0x0000000000067941 */ /* 0x000fea0003800000 */
.L_x_4176:
        /* <DEDUP_REMOVED lines=23> */
[----:B------:R-:W-:Y:S02]  /*36710*/  IMAD.SHL.U32 R20, R8, 0x8, RZ ;  /* 0x0000000808147824 */ /* 0x000fe400078e00ff */
[----:B------:R-:W-:Y:S02]  /*36720*/  IMAD.IADD R3, R3, 0x1, R0 ;  /* 0x0000000103037824 */ /* 0x000fe400078e0200 */
[----:B------:R-:W1:Y:S01]  /*36730*/  @P0 LDC R0, c[0x0][0x44c] ;  /* 0x00011300ff000b82 */ /* 0x000e620000000800 */
[----:B------:R-:W-:-:S04]  /*36740*/  LOP3.LUT R20, R20, 0x38, RZ, 0xc0, !PT ;  /* 0x0000003814147812 */ /* 0x000fc800078ec0ff */
[C---:B------:R-:W-:Y:S02]  /*36750*/  LOP3.LUT R10, R20.reuse, 0x40, RZ, 0xfc, !PT ;  /* 0x00000040140a7812 */ /* 0x040fe400078efcff */
[C---:B------:R-:W-:Y:S02]  /*36760*/  LOP3.LUT R9, R20.reuse, 0x80, RZ, 0xfc, !PT ;  /* 0x0000008014097812 */ /* 0x040fe400078efcff */
[----:B------:R-:W-:Y:S01]  /*36770*/  LOP3.LUT R8, R20, 0xc0, RZ, 0xfc, !PT ;  /* 0x000000c014087812 */ /* 0x000fe200078efcff */
[----:B-1----:R-:W-:-:S05]  /*36780*/  @P0 IMAD.HI.U32 R0, R36, R0, RZ ;  /* 0x0000000024000227 */ /* 0x002fca00078e00ff */
[----:B0-----:R-:W-:-:S04]  /*36790*/  @P0 SHF.R.U32.HI R4, RZ, R5, R0 ;  /* 0x00000005ff040219 */ /* 0x001fc80000011600 */
[--C-:B------:R-:W-:Y:S01]  /*367a0*/  SHF.R.S32.HI R5, RZ, 0x1f, R4.reuse ;  /* 0x0000001fff057819 */ /* 0x100fe20000011404 */
[----:B------:R-:W-:Y:S02]  /*367b0*/  IMAD.MOV R0, RZ, RZ, -R4 ;  /* 0x000000ffff007224 */ /* 0x000fe400078e0a04 */
[----:B------:R-:W-:-:S04]  /*367c0*/  IMAD.WIDE.U32 R2, R4, UR4, R2 ;  /* 0x0000000404027c25 */ /* 0x000fc8000f8e0002 */
[----:B------:R-:W-:Y:S02]  /*367d0*/  IMAD R0, R6, R0, R36 ;  /* 0x0000000006007224 */ /* 0x000fe400078e0224 */
        /* <DEDUP_REMOVED lines=23> */
[----:B------:R-:W5:Y:S04]  /*36950*/  LDL.LU R8, [R1+0x45c] ;  /* 0x00045c0001087983 */ /* 0x000f680000300800 */
[----:B------:R-:W-:Y:S01]  /*36960*/  SHFL.IDX PT, R2, R0, RZ, 0x181f ;  /* 0x00181fff00027589 */ /* 0x000fe200000e0000 */
[----:B--2---:R-:W-:-:S02]  /*36970*/  IMAD R5, R11, R6, RZ ;  /* 0x000000060b057224 */ /* 0x004fc400078e02ff */
[----:B---3--:R-:W-:Y:S02]  /*36980*/  IMAD.MOV.U32 R11, RZ, RZ, R3 ;  /* 0x000000ffff0b7224 */ /* 0x008fe400078e0003 */
[----:B------:R-:W0:Y:S01]  /*36990*/  SHFL.IDX PT, R3, R4, RZ, 0x181f ;  /* 0x00181fff04037589 */ /* 0x000e2200000e0000 */
[----:B------:R-:W-:-:S13]  /*369a0*/  ISETP.GE.AND P0, PT, R35, R5, PT ;  /* 0x000000052300720c */ /* 0x000fda0003f06270 */
[----:B0-----:R-:W-:-:S05]  /*369b0*/  @!P0 LEA R3, P6, R7, R3, 0x1 ;  /* 0x0000000307038211 */ /* 0x001fca00078c08ff */
[----:B------:R-:W-:-:S05]  /*369c0*/  @!P0 IMAD.X R2, RZ, RZ, R2, P6 ;  /* 0x000000ffff028224 */ /* 0x000fca00030e0602 */
[----:B------:R-:W-:-:S04]  /*369d0*/  @!P0 LOP3.LUT R3, R3, R2, RZ, 0x3c, !PT ;  /* 0x0000000203038212 */ /* 0x000fc800078e3cff */
[----:B------:R-:W-:-:S04]  /*369e0*/  @!P0 LOP3.LUT R2, R3, R2, RZ, 0x3c, !PT ;  /* 0x0000000203028212 */ /* 0x000fc800078e3cff */
[----:B------:R-:W-:-:S05]  /*369f0*/  @!P0 LOP3.LUT R3, R3, R2, RZ, 0x3c, !PT ;  /* 0x0000000203038212 */ /* 0x000fca00078e3cff */
[----:B------:R-:W-:Y:S01]  /*36a00*/  @!PT LDS RZ, [RZ] ;  /* 0x00000000fffff984 */ /* 0x000fe20000000800 */
[----:B------:R-:W-:Y:S04]  /*36a10*/  @!P0 LDGSTS.E.BYPASS.LTC128B.128 [R26+0x22400], desc[UR44][R2.64], !P4 ;  /* 0x22400000021a8fae */ /* 0x000fe8000e101d6c */
[----:B------:R-:W-:Y:S04]  /*36a20*/  @!P0 LDGSTS.E.BYPASS.LTC128B.128 [R26+0x26400], desc[UR44][R2.64+0x80], !P3 ;  /* 0x26400080021a8fae */ /* 0x000fe8000d901d6c */
[----:B------:R-:W-:Y:S04]  /*36a30*/  @!P0 LDGSTS.E.BYPASS.LTC128B.128 [R26+0x2a400], desc[UR44][R2.64+0x100], !P2 ;  /* 0x2a400100021a8fae */ /* 0x000fe8000d101d6c */
[----:B------:R0:W-:Y:S01]  /*36a40*/  @!P0 LDGSTS.E.BYPASS.LTC128B.128 [R26+0x2e400], desc[UR44][R2.64+0x180], !P1 ;  /* 0x2e400180021a8fae */ /* 0x0001e2000c901d6c */
[----:B----4-:R-:W-:Y:S01]  /*36a50*/  ISETP.GE.AND P0, PT, R10, R5, PT ;  /* 0x000000050a00720c */ /* 0x010fe20003f06270 */
[----:B-----5:R-:W-:-:S02]  /*36a60*/  IMAD.MOV.U32 R10, RZ, RZ, R9 ;  /* 0x000000ffff0a7224 */ /* 0x020fc400078e0009 */
[----:B------:R-:W2:Y:S04]  /*36a70*/  LDL.LU R9, [R1+0x46c] ;  /* 0x00046c0001097983 */ /* 0x000ea80000300800 */
[----:B0-----:R-:W0:Y:S04]  /*36a80*/  SHFL.IDX PT, R2, R4, 0x1, 0x181f ;  /* 0x00381f0004027f89 */ /* 0x001e2800000e0000 */
[----:B------:R-:W1:Y:S02]  /*36a90*/  SHFL.IDX PT, R6, R0, 0x1, 0x181f ;  /* 0x00381f0000067f89 */ /* 0x000e6400000e0000 */
[----:B0-----:R-:W-:-:S05]  /*36aa0*/  @!P0 LEA R2, P6, R7, R2, 0x1 ;  /* 0x0000000207028211 */ /* 0x001fca00078c08ff */
[----:B-1----:R-:W-:-:S05]  /*36ab0*/  @!P0 IMAD.X R3, RZ, RZ, R6, P6 ;  /* 0x000000ffff038224 */ /* 0x002fca00030e0606 */
[----:B------:R-:W-:Y:S04]  /*36ac0*/  @!P0 LDGSTS.E.BYPASS.LTC128B.128 [R26+0x22c00], desc[UR44][R2.64], !P4 ;  /* 0x22c00000021a8fae */ /* 0x000fe8000e101d6c */
[----:B------:R-:W-:Y:S04]  /*36ad0*/  @!P0 LDGSTS.E.BYPASS.LTC128B.128 [R26+0x26c00], desc[UR44][R2.64+0x80], !P3 ;  /* 0x26c00080021a8fae */ /* 0x000fe8000d901d6c */
[----:B------:R-:W-:Y:S04]  /*36ae0*/  @!P0 LDGSTS.E.BYPASS.LTC128B.128 [R26+0x2ac00], desc[UR44][R2.64+0x100], !P2 ;  /* 0x2ac00100021a8fae */ /* 0x000fe8000d101d6c */
[----:B------:R0:W-:Y:S01]  /*36af0*/  @!P0 LDGSTS.E.BYPASS.LTC128B.128 [R26+0x2ec00], desc[UR44][R2.64+0x180], !P1 ;  /* 0x2ec00180021a8fae */ /* 0x0001e2000c901d6c */
[----:B------:R-:W-:-:S03]  /*36b00*/  ISETP.GE.AND P0, PT, R8, R5, PT ;  /* 0x000000050800720c */ /* 0x000fc60003f06270 */
[----:B------:R-:W3:Y:S04]  /*36b10*/  LDL.LU R8, [R1+0x470] ;  /* 0x0004700001087983 */ /* 0x000ee80000300800 */
[----:B0-----:R-:W0:Y:S04]  /*36b20*/  SHFL.IDX PT, R2, R4, 0x2, 0x181f ;  /* 0x00581f0004027f89 */ /* 0x001e2800000e0000 */
[----:B------:R-:W1:Y:S02]  /*36b30*/  SHFL.IDX PT, R6, R0, 0x2, 0x181f ;  /* 0x00581f0000067f89 */ /* 0x000e6400000e0000 */
[----:B0-----:R-:W-:-:S05]  /*36b40*/  @!P0 LEA R2, P6, R7, R2, 0x1 ;  /* 0x0000000207028211 */ /* 0x001fca00078c08ff */
[----:B-1----:R-:W-:-:S05]  /*36b50*/  @!P0 IMAD.X R3, RZ, RZ, R6, P6 ;  /* 0x000000ffff038224 */ /* 0x002fca00030e0606 */
        /* <DEDUP_REMOVED lines=42> */
.L_x_4386:
        /* <DEDUP_REMOVED lines=13> */
.L_x_4180:
[----:B------:R-:W-:Y:S05]  /*36ed0*/  BSYNC B0 ;  /* 0x0000000000007941 */ /* 0x000fea0003800000 */
.L_x_4179:
[----:B------:R-:W-:Y:S01]  /*36ee0*/  NOP ;  /* 0x0000000000007918 */ /* 0x000fe20000000000 */
[----:B------:R-:W-:-:S13]  /*36ef0*/  PLOP3.LUT P0, PT, PT, PT, PT, 0x80, 0x0 ;  /* 0x000000000000781c */ /* 0x000fda0003f0f070 */
.L_x_4181:
        /* <DEDUP_REMOVED lines=18> */
.L_x_4387:
[----:B------:R-:W-:Y:S05]  /*37020*/  BSYNC B0 ;  /* 0x0000000000007941 */ /* 0x000fea0003800000 */
.L_x_4182:
[----:B------:R-:W-:-:S05]  /*37030*/  IMAD.U32 R2, RZ, RZ, UR40 ;  /* 0x00000028ff027e24 */ /* 0x000fca000f8e00ff */
[----:B------:R-:W-:-:S13]  /*37040*/  ISETP.NE.AND P0, PT, R2, 0x3, PT ;  /* 0x000000030200780c */ /* 0x000fda0003f05270 */
[----:B------:R-:W-:Y:S05]  /*37050*/  @!P0 BRA `(.L_x_4184) ;  /* 0x0000000000048947 */ /* 0x000fea0003800000 */
[----:B------:R-:W-:Y:S01]  /*37060*/  BPT.TRAP 0x1 ;  /* 0x000000040000795c */ /* 0x000fe20000300000 */
.L_x_4184:
[----:B0-----:R-:W-:Y:S01]  /*37070*/  SHF.L.U32 R0, R27, 0x1f, RZ ;  /* 0x0000001f1b007819 */ /* 0x001fe200000006ff */
[----:B------:R-:W-:Y:S03]  /*37080*/  BSSY B0, `(.L_x_4185) ;  /* 0x0000003000007945 */ /* 0x000fe60003800000 */
[----:B------:R-:W0:Y:S02]  /*37090*/  SYNCS.PHASECHK.TRANS64.TRYWAIT P0, [R17+URZ+0x32460], R0 ;  /* 0x03246000110075a7 */ /* 0x000e24000800017f */
[----:B0-----:R-:W-:Y:S05]  /*370a0*/  @!P0 BRA `(.L_x_4186) ;  /* 0x0000006c00ac8947 */ /* 0x001fea0003800000 */
.L_x_4388:
[----:B------:R-:W-:Y:S05]  /*370b0*/  BSYNC B0 ;  /* 0x0000000000007941 */ /* 0x000fea0003800000 */
.L_x_4185:
[----:B------:R-:W0:Y:S01]  /*370c0*/  LDL.LU R3, [R1+0x484] ;  /* 0x0004840001037983 */ /* 0x000e220000300800 */
[----:B------:R-:W-:Y:S01]  /*370d0*/  ULDC.64 UR4, c[0x0][0x328] ;  /* 0x0000ca0000047ab9 */ /* 0x000fe20000000a00 */
[----:B------:R-:W-:Y:S02]  /*370e0*/  ULDC.64 UR6, c[0x0][0x318] ;  /* 0x0000c60000067ab9 */ /* 0x000fe40000000a00 */
[----:B------:R-:W3:Y:S04]  /*370f0*/  LDL.LU R2, [R1+0x448] ;  /* 0x0004480001027983 */ /* 0x000ee80000300800 */
[----:B------:R-:W4:Y:S04]  /*37100*/  LDL.LU R7, [R1+0x488] ;  /* 0x0004880001077983 */ /* 0x000f280000300800 */
[----:B--2---:R-:W2:Y:S04]  /*37110*/  LDL.LU R6, [R1+0x444] ;  /* 0x0004440001067983 */ /* 0x004ea80000300800 */
[----:B------:R-:W5:Y:S01]  /*37120*/  LDL.LU R4, [R1+0x49c] ;  /* 0x00049c0001047983 */ /* 0x000f620000300800 */
[----:B------:R-:W-:-:S02]  /*37130*/  LOP3.LUT P3, RZ, R22, 0x10, RZ, 0xc0, !PT ;  /* 0x0000001016ff7812 */ /* 0x000fc4000786c0ff */
[C---:B------:R-:W-:Y:S02]  /*37140*/  LOP3.LUT P2, RZ, R22.reuse, 0x8, RZ, 0xc0, !PT ;  /* 0x0000000816ff7812 */ /* 0x040fe4000784c0ff */
[C---:B------:R-:W-:Y:S02]  /*37150*/  LOP3.LUT P1, RZ, R22.reuse, 0x4, RZ, 0xc0, !PT ;  /* 0x0000000416ff7812 */ /* 0x040fe4000782c0ff */
[----:B------:R-:W-:Y:S01]  /*37160*/  LOP3.LUT P4, RZ, R22, 0x1, RZ, 0xc0, !PT ;  /* 0x0000000116ff7812 */ /* 0x000fe2000788c0ff */
[----:B0-----:R-:W-:-:S04]  /*37170*/  IMAD R0, R3, UR4, RZ ;  /* 0x0000000403007c24 */ /* 0x001fc8000f8e02ff */
[C---:B---3--:R-:W-:Y:S02]  /*37180*/  IMAD R5, R2.reuse, UR5, R0 ;  /* 0x0000000502057c24 */ /* 0x048fe4000f8e0200 */
[----:B------:R-:W-:Y:S01]  /*37190*/  IMAD.WIDE.U32 R2, R2, UR4, RZ ;  /* 0x0000000402027c25 */ /* 0x000fe2000f8e00ff */
[----:B------:R-:W-:-:S03]  /*371a0*/  ULDC.64 UR4, c[0x0][0x338] ;  /* 0x0000ce0000047ab9 */ /* 0x000fc60000000a00 */
[----:B------:R-:W-:Y:S02]  /*371b0*/  IMAD.IADD R3, R3, 0x1, R5 ;  /* 0x0000000103037824 */ /* 0x000fe400078e0205 */
[----:B----4-:R-:W-:Y:S01]  /*371c0*/  IMAD R0, R7, UR4, RZ ;  /* 0x0000000407007c24 */ /* 0x010fe2000f8e02ff */
[----:B------:R-:W-:Y:S01]  /*371d0*/  SEL R7, RZ, 0x8, P1 ;  /* 0x00000008ff077807 */ /* 0x000fe20000800000 */
[----:B--2---:R-:W-:-:S04]  /*371e0*/  IMAD.WIDE.U32 R2, R6, UR4, R2 ;  /* 0x0000000406027c25 */ /* 0x004fc8000f8e0002 */
        /* <DEDUP_REMOVED lines=84> */
.L_x_4402:
        /* <DEDUP_REMOVED lines=15> */
.L_x_4188:
        /* <DEDUP_REMOVED lines=11> */
.L_x_4189:
[----:B------:R-:W2:Y:S01]  /*378d0*/  LDL.LU R2, [R1+0x47c] ;  /* 0x00047c0001027983 */ /* 0x000ea20000300800 */
[----:B------:R0:W-:Y:S01]  /*378e0*/  SYNCS.ARRIVE.TRANS64.A1T0 RZ, [R17+URZ+0x32450], RZ ;  /* 0x032450ff11ff79a7 */ /* 0x0001e2000810003f */
[----:B------:R-:W-:Y:S01]  /*378f0*/  BSSY B0, `(.L_x_4190) ;  /* 0x00000dc000007945 */ /* 0x000fe20003800000 */
[----:B--2---:R-:W-:-:S05]  /*37900*/  VIADD R10, R2, 0xfffffffe ;  /* 0xfffffffe020a7836 */ /* 0x004fca0000000000 */
[----:B------:R-:W-:-:S13]  /*37910*/  ISETP.GE.AND P0, PT, R10, R32, PT ;  /* 0x000000200a00720c */ /* 0x000fda0003f06270 */
[----:B0-----:R-:W-:Y:S05]  /*37920*/  @!P0 BRA `(.L_x_4191) ;  /* 0x0000000c00608947 */ /* 0x001fea0003800000 */
.L_x_4204:
        /* <DEDUP_REMOVED lines=43> */
.L_x_4192:
[----:B------:R-:W-:Y:S01]  /*37be0*/  IMAD R6, R25, 0x8, R23 ;  /* 0x0000000819067824 */ /* 0x000fe200078e0217 */
[----:B------:R-:W-:Y:S01]  /*37bf0*/  SHF.L.U32 R21, R27, 0x1f, RZ ;  /* 0x0000001f1b157819 */ /* 0x000fe200000006ff */
[----:B------:R-:W-:Y:S01]  /*37c00*/  BSSY B1, `(.L_x_4193) ;  /* 0x0000004000017945 */ /* 0x000fe20003800000 */
[----:B------:R-:W-:Y:S02]  /*37c10*/  SHF.R.S32.HI R17, RZ, 0x1f, R5 ;  /* 0x0000001fff117819 */ /* 0x000fe40000011405 */
[----:B------:R-:W0:Y:S02]  /*37c20*/  SYNCS.PHASECHK.TRANS64.TRYWAIT P0, [R6+URZ+0x32440], R21 ;  /* 0x03244015060075a7 */ /* 0x000e24000800017f */
[----:B0-----:R-:W-:Y:S05]  /*37c30*/  @!P0 BRA `(.L_x_4194) ;  /* 0x0000006c001c8947 */ /* 0x001fea0003800000 */
.L_x_4403:
[----:B------:R-:W-:Y:S05]  /*37c40*/  BSYNC B1 ;  /* 0x0000000000017941 */ /* 0x000fea0003800000 */
.L_x_4193:
        /* <DEDUP_REMOVED lines=50> */
.L_x_4417:
        /* <DEDUP_REMOVED lines=8> */
.L_x_4196:
        /* <DEDUP_REMOVED lines=11> */
.L_x_4197:
[----:B------:R2:W-:Y:S01]  /*380a0*/  SYNCS.ARRIVE.TRANS64.A1T0 RZ, [R6+URZ+0x32430], RZ ;  /* 0x032430ff06ff79a7 */ /* 0x0005e2000810003f */
[----:B------:R-:W-:Y:S05]  /*380b0*/  @!P3 BRA `(.L_x_4198) ;  /* 0x000000000004b947 */ /* 0x000fea0003800000 */
[----:B------:R-:W-:Y:S01]  /*380c0*/  BPT.TRAP 0x1 ;  /* 0x000000040000795c */ /* 0x000fe20000300000 */
.L_x_4198:
[----:B------:R-:W3:Y:S01]  /*380d0*/  SYNCS.PHASECHK.TRANS64.TRYWAIT P0, [R6+URZ+0x32460], R21 ;  /* 0x03246015060075a7 */ /* 0x000ee2000800017f */
[----:B------:R-:W-:Y:S04]  /*380e0*/  BSSY B1, `(.L_x_4199) ;  /* 0x0000002000017945 */ /* 0x000fe80003800000 */
[----:B---3--:R-:W-:Y:S05]  /*380f0*/  @!P0 BRA `(.L_x_4200) ;  /* 0x0000006c00a48947 */ /* 0x008fea0003800000 */
.L_x_4418:
[----:B------:R-:W-:Y:S05]  /*38100*/  BSYNC B1 ;  /* 0x0000000000017941 */ /* 0x000fea0003800000 */
.L_x_4199:
[----:B------:R-:W-:Y:S01]  /*38110*/  ULDC.64 UR4, c[0x0][0x328] ;  /* 0x0000ca0000047ab9 */ /* 0x000fe20000000a00 */
[----:B------:R-:W-:Y:S01]  /*38120*/  ULDC.64 UR6, c[0x0][0x318] ;  /* 0x0000c60000067ab9 */ /* 0x000fe20000000a00 */
[----:B------:R-:W-:Y:S01]  /*38130*/  IMAD R2, R17, UR4, RZ ;  /* 0x0000000411027c24 */ /* 0x000fe2000f8e02ff */
[C---:B------:R-:W-:Y:S01]  /*38140*/  LOP3.LUT P5, RZ, R22.reuse, 0x1, RZ, 0xc0, !PT ;  /* 0x0000000116ff7812 */ /* 0x040fe200078ac0ff */
[----:B-1----:R-:W-:Y:S01]  /*38150*/  IMAD R8, R25, 0x6000, R30 ;  /* 0x0000600019087824 */ /* 0x002fe200078e021e */
        /* <DEDUP_REMOVED lines=61> */
.L_x_4432:
        /* <DEDUP_REMOVED lines=11> */
.L_x_4202:
        /* <DEDUP_REMOVED lines=11> */
.L_x_4203:
[----:B------:R0:W-:Y:S01]  /*38690*/  SYNCS.ARRIVE.TRANS64.A1T0 RZ, [R6+URZ+0x32450], RZ ;  /* 0x032450ff06ff79a7 */ /* 0x0001e2000810003f */
[----:B------:R-:W-:Y:S05]  /*386a0*/  @P2 BRA `(.L_x_4204) ;  /* 0xfffffff000a02947 */ /* 0x000fea000383ffff */
.L_x_4191:
[----:B------:R-:W-:Y:S05]  /*386b0*/  BSYNC B0 ;  /* 0x0000000000007941 */ /* 0x000fea0003800000 */
.L_x_4190:
        /* <DEDUP_REMOVED lines=20> */
.L_x_4206:
[----:B------:R-:W-:Y:S05]  /*38800*/  BSYNC B0 ;  /* 0x0000000000007941 */ /* 0x000fea0003800000 */
.L_x_4205:
[----:B------:R-:W-:Y:S02]  /*38810*/  LOP3.LUT R27, R27, R0, RZ, 0x3c, !PT ;  /* 0x000000001b1b7212 */ /* 0x000fe400078e3cff */
[----:B------:R-:W-:-:S07]  /*38820*/  SEL R25, R25, RZ, P0 ;  /* 0x000000ff19197207 */ /* 0x000fce0000000000 */
.L_x_4159:
[----:B------:R-:W-:Y:S05]  /*38830*/  BSYNC B7 ;  /* 0x0000000000077941 */ /* 0x000fea0003800000 */
.L_x_4157:
        /* <DEDUP_REMOVED lines=11> */
.L_x_4207:
        /* <DEDUP_REMOVED lines=43> */
.L_x_4442:
[----:B------:R-:W-:Y:S02]  /*38ba0*/  ULDC UR4, c[0x0][0xd38] ;  /* 0x00034e0000047ab9 */ /* 0x000fe40000000800 */
[----:B------:R-:W-:-:S04]  /*38bb0*/  IMAD.U32 R5, RZ, RZ, UR4 ;  /* 0x00000004ff057e24 */ /* 0x000fc8000f8e00ff */
[----:B-1----:R-:W-:-:S04]  /*38bc0*/  IMAD R14, R14, R5, RZ ;  /* 0x000000050e0e7224 */ /* 0x002fc800078e02ff */
[----:B------:R-:W-:-:S05]  /*38bd0*/  IMAD.IADD R7, R7, 0x1, R14 ;  /* 0x0000000107077824 */ /* 0x000fca00078e020e */
[----:B------:R-:W-:-:S13]  /*38be0*/  ISETP.GT.AND P6, PT, R7, R0, PT ;  /* 0x000000000700720c */ /* 0x000fda0003fc4270 */
[----:B------:R-:W-:Y:S05]  /*38bf0*/  @P6 BRA `(.L_x_4210) ;  /* 0x0000000000a46947 */ /* 0x000fea0003800000 */
.L_x_4213:
        /* <DEDUP_REMOVED lines=35> */
.L_x_4450:
[----:B------:R-:W-:Y:S02]  /*38e30*/  ULDC UR4, c[0x0][0xd38] ;  /* 0x00034e0000047ab9 */ /* 0x000fe40000000800 */
[----:B------:R-:W-:-:S04]  /*38e40*/  IMAD.U32 R5, RZ, RZ, UR4 ;  /* 0x00000004ff057e24 */ /* 0x000fc8000f8e00ff */
[----:B-1----:R-:W-:-:S04]  /*38e50*/  IMAD R14, R14, R5, RZ ;  /* 0x000000050e0e7224 */ /* 0x002fc800078e02ff */
[----:B------:R-:W-:-:S05]  /*38e60*/  IMAD.IADD R7, R14, 0x1, R7 ;  /* 0x000000010e077824 */ /* 0x000fca00078e0207 */
[----:B------:R-:W-:-:S13]  /*38e70*/  ISETP.GT.AND P6, PT, R7, R0, PT ;  /* 0x000000000700720c */ /* 0x000fda0003fc4270 */
[----:B------:R-:W-:Y:S05]  /*38e80*/  @!P6 BRA `(.L_x_4213) ;  /* 0xfffffffc005ce947 */ /* 0x000fea000383ffff */
.L_x_4210:
        /* <DEDUP_REMOVED lines=10> */
.L_x_4455:
[----:B------:R-:W-:-:S13]  /*38f30*/  ISETP.NE.AND P0, PT, R3, RZ, PT ;  /* 0x000000ff0300720c */ /* 0x000fda0003f05270 */
[----:B------:R-:W-:Y:S05]  /*38f40*/  @!P0 BRA `(.L_x_4215) ;  /* 0x0000000000108947 */ /* 0x000fea0003800000 */
[----:B------:R-:W-:Y:S01]  /*38f50*/  UMOV UR4, 0xffffffff ;  /* 0xffffffff00047882 */ /* 0x000fe20000000000 */
[----:B-1----:R-:W-:Y:S02]  /*38f60*/  VIADD R12, R12, 0xffffffff ;  /* 0xffffffff0c0c7836 */ /* 0x002fe40000000000 */
[----:B------:R-:W-:Y:S05]  /*38f70*/  BRA.DIV UR4, `(.L_x_4216) ;  /* 0x0000007204307947 */ /* 0x000fea000b800000 */
[----:B------:R4:W1:Y:S02]  /*38f80*/  SHFL.IDX PT, R6, R2, R12, 0x1f ;  /* 0x00001f0c02067589 */ /* 0x00086400000e0000 */
.L_x_4215:
        /* <DEDUP_REMOVED lines=59> */
.L_x_4217:
        /* <DEDUP_REMOVED lines=60> */
.L_x_4218:
[----:B------:R-:W-:-:S05]  /*39700*/  LOP3.LUT R2, RZ, R2, RZ, 0x33, !PT ;  /* 0x00000002ff027212 */ /* 0x000fca00078e33ff */
[----:B------:R-:W-:Y:S01]  /*39710*/  IMAD.IADD R17, R17, 0x1, R2 ;  /* 0x0000000111117824 */ /* 0x000fe200078e0202 */
[----:B------:R-:W-:Y:S06]  /*39720*/  BRA `(.L_x_4219) ;  /* 0x00000000001c7947 */ /* 0x000fec0003800000 */
.L_x_4211:
[----:B------:R-:W-:Y:S01]  /*39730*/  UMOV UR4, URZ ;  /* 0x0000003f00047c82 */ /* 0x000fe20008000000 */
[----:B------:R-:W-:Y:S01]  /*39740*/  UMOV UR5, URZ ;  /* 0x0000003f00057c82 */ /* 0x000fe20008000000 */
[----:B------:R-:W-:Y:S01]  /*39750*/  ULDC UR6, c[0x0][0xd3c] ;  /* 0x00034f0000067ab9 */ /* 0x000fe20000000800 */
[----:B------:R-:W-:Y:S02]  /*39760*/  IMAD.MOV.U32 R16, RZ, RZ, R0 ;  /* 0x000000ffff107224 */ /* 0x000fe400078e0000 */
[----:B------:R-:W-:Y:S02]  /*39770*/  IMAD.U32 R17, RZ, RZ, UR4 ;  /* 0x00000004ff117e24 */ /* 0x000fe4000f8e00ff */
[----:B------:R-:W-:Y:S02]  /*39780*/  IMAD.U32 R18, RZ, RZ, UR5 ;  /* 0x00000005ff127e24 */ /* 0x000fe4000f8e00ff */
[----:B------:R-:W-:-:S07]  /*39790*/  IMAD.U32 R19, RZ, RZ, UR6 ;  /* 0x00000006ff137e24 */ /* 0x000fce000f8e00ff */
.L_x_4219:
        /* <DEDUP_REMOVED lines=10> */
.L_x_4208:
[----:B------:R-:W-:Y:S02]  /*39840*/  ULDC UR4, c[0x0][0xd3c] ;  /* 0x00034f0000047ab9 */ /* 0x000fe40000000800 */
[----:B0-----:R-:W-:-:S13]  /*39850*/  ISETP.GE.AND P0, PT, R19, UR4, PT ;  /* 0x0000000413007c0c */ /* 0x001fda000bf06270 */
[----:B------:R-:W-:Y:S05]  /*39860*/  @!P0 BRA `(.L_x_4220) ;  /* 0xffffff8800848947 */ /* 0x000fea000383ffff */
[----:B------:R-:W-:Y:S05]  /*39870*/  BSYNC B8 ;  /* 0x0000000000087941 */ /* 0x000fea0003800000 */
.L_x_4095:
[----:B-1----:R-:W5:Y:S01]  /*39880*/  LDL.LU R0, [R1+0x480] ;  /* 0x0004800001007983 */ /* 0x002f620000300800 */
[----:B------:R-:W-:Y:S01]  /*39890*/  BSSY B0, `(.L_x_4221) ;  /* 0x000000b000007945 */ /* 0x000fe20003800000 */
[----:B------:R-:W0:Y:S01]  /*398a0*/  S2R R5, SR_CgaCtaId ;  /* 0x0000000000057919 */ /* 0x000e220000008800 */
[----:B-----5:R-:W-:-:S05]  /*398b0*/  VIADD R0, R0, 0x1 ;  /* 0x0000000100007836 */ /* 0x020fca0000000000 */
        /* <DEDUP_REMOVED lines=8> */
.L_x_4458:
[----:B------:R-:W-:Y:S05]  /*39940*/  BSYNC B0 ;  /* 0x0000000000007941 */ /* 0x000fea0003800000 */
.L_x_4221:
[----:B------:R-:W-:-:S03]  /*39950*/  UMOV UR4, 0xffffffff ;  /* 0xffffffff00047882 */ /* 0x000fc60000000000 */
[----:B------:R-:W-:Y:S05]  /*39960*/  BRA.DIV UR4, `(.L_x_4223) ;  /* 0x0000006604f07947 */ /* 0x000fea000b800000 */
[----:B0-----:R-:W0:Y:S02]  /*39970*/  S2R R0, SR_TID.X ;  /* 0x0000000000007919 */ /* 0x001e240000002100 */
[----:B0-----:R-:W-:-:S04]  /*39980*/  SHF.R.U32.HI R0, RZ, 0x5, R0 ;  /* 0x00000005ff007819 */ /* 0x001fc80000011600 */
[----:B------:R-:W-:-:S05]  /*39990*/  LOP3.LUT R0, R0, 0x3, RZ, 0xc0, !PT ;  /* 0x0000000300007812 */ /* 0x000fca00078ec0ff */
[----:B------:R0:W1:Y:S02]  /*399a0*/  SHFL.IDX PT, R14, R0, RZ, 0x1f ;  /* 0x00001fff000e7589 */ /* 0x00006400000e0000 */
.L_x_4461:
[----:B-1----:R-:W-:-:S13]  /*399b0*/  ISETP.NE.AND P0, PT, R14, RZ, PT ;  /* 0x000000ff0e00720c */ /* 0x002fda0003f05270 */
[----:B------:R-:W-:Y:S05]  /*399c0*/  @P0 BRA `(.L_x_3842) ;  /* 0x0000000000880947 */ /* 0x000fea0003800000 */
[----:B------:R-:W-:-:S03]  /*399d0*/  UMOV UR4, 0xffffffff ;  /* 0xffffffff00047882 */ /* 0x000fc60000000000 */
[----:B------:R-:W-:Y:S05]  /*399e0*/  BRA.DIV UR4, `(.L_x_4224) ;  /* 0x0000006a04047947 */ /* 0x000fea000b800000 */
[----:B------:R-:W-:-:S13]  /*399f0*/  ELECT P6, URZ, PT ;  /* 0x00000000003f782f */ /* 0x000fda00038c0000 */
.L_x_4464:
[----:B------:R-:W-:Y:S05]  /*39a00*/  @!P6 BRA `(.L_x_3842) ;  /* 0x000000000078e947 */ /* 0x000fea0003800000 */
[----:B------:R-:W-:-:S06]  /*39a10*/  ULOP3.LUT UR4, UR38, 0x2, URZ, 0xfc, !UPT ;  /* 0x0000000226047892 */ /* 0x000fcc000f8efc3f */
[----:B0-----:R-:W-:-:S05]  /*39a20*/  IMAD.U32 R0, RZ, RZ, UR4 ;  /* 0x00000004ff007e24 */ /* 0x001fca000f8e00ff */
[----:B------:R-:W-:-:S13]  /*39a30*/  ISETP.NE.AND P0, PT, R0, 0x3, PT ;  /* 0x000000030000780c */ /* 0x000fda0003f05270 */
[----:B------:R-:W-:Y:S05]  /*39a40*/  @!P0 BRA `(.L_x_4225) ;  /* 0x0000000000048947 */ /* 0x000fea0003800000 */
[----:B------:R-:W-:Y:S01]  /*39a50*/  BPT.TRAP 0x1 ;  /* 0x000000040000795c */ /* 0x000fe20000300000 */
.L_x_4225:
[----:B------:R-:W-:Y:S01]  /*39a60*/  IMAD R3, R25, 0x8, R5 ;  /* 0x0000000819037824 */ /* 0x000fe200078e0205 */
[----:B------:R-:W-:Y:S01]  /*39a70*/  SHF.L.U32 R2, R27, 0x1f, RZ ;  /* 0x0000001f1b027819 */ /* 0x000fe200000006ff */
[----:B------:R-:W-:-:S03]  /*39a80*/  VIADD R25, R25, 0x1 ;  /* 0x0000000119197836 */ /* 0x000fc60000000000 */
[----:B------:R-:W0:Y:S02]  /*39a90*/  SYNCS.PHASECHK.TRANS64.TRYWAIT P1, [R3+URZ+0x32440], R2 ;  /* 0x03244002030075a7 */ /* 0x000e24000802017f */
[----:B------:R-:W-:-:S04]  /*39aa0*/  ISETP.NE.AND P2, PT, R25, 0x2, PT ;  /* 0x000000021900780c */ /* 0x000fc80003f45270 */
[----:B------:R-:W-:Y:S01]  /*39ab0*/  SEL R0, RZ, 0x1, P2 ;  /* 0x00000001ff007807 */ /* 0x000fe20001000000 */
[----:B0-----:R-:W-:Y:S08]  /*39ac0*/  @!P1 BRA `(.L_x_4226) ;  /* 0x0000006400ec9947 */ /* 0x001ff00003800000 */
.L_x_4465:
[----:B------:R-:W-:Y:S02]  /*39ad0*/  SEL R25, R25, RZ, P2 ;  /* 0x000000ff19197207 */ /* 0x000fe40001000000 */
[----:B------:R-:W-:Y:S01]  /*39ae0*/  LOP3.LUT R0, R27, R0, RZ, 0x3c, !PT ;  /* 0x000000001b007212 */ /* 0x000fe200078e3cff */
[----:B------:R-:W-:Y:S06]  /*39af0*/  @!P0 BRA `(.L_x_4227) ;  /* 0x0000000000048947 */ /* 0x000fec0003800000 */
[----:B------:R-:W-:Y:S01]  /*39b00*/  BPT.TRAP 0x1 ;  /* 0x000000040000795c */ /* 0x000fe20000300000 */
.L_x_4227:
[----:B------:R-:W-:Y:S01]  /*39b10*/  IMAD R25, R25, 0x8, R5 ;  /* 0x0000000819197824 */ /* 0x000fe200078e0205 */
[----:B------:R-:W-:-:S04]  /*39b20*/  SHF.L.U32 R0, R0, 0x1f, RZ ;  /* 0x0000001f00007819 */ /* 0x000fc800000006ff */
[----:B------:R-:W1:Y:S02]  /*39b30*/  SYNCS.PHASECHK.TRANS64.TRYWAIT P1, [R25+URZ+0x32440], R0 ;  /* 0x03244000190075a7 */ /* 0x000e64000802017f */
[----:B-1----:R-:W-:Y:S05]  /*39b40*/  @!P1 BRA `(.L_x_4228) ;  /* 0x0000006400e09947 */ /* 0x002fea0003800000 */
.L_x_4466:
[----:B------:R-:W-:Y:S05]  /*39b50*/  @!P0 BRA `(.L_x_4229) ;  /* 0x0000000000048947 */ /* 0x000fea0003800000 */
[----:B------:R-:W-:Y:S01]  /*39b60*/  BPT.TRAP 0x1 ;  /* 0x000000040000795c */ /* 0x000fe20000300000 */
.L_x_4229:
[----:B------:R-:W5:Y:S02]  /*39b70*/  SYNCS.PHASECHK.TRANS64.TRYWAIT P1, [R3+URZ+0x32460], R2 ;  /* 0x03246002030075a7 */ /* 0x000f64000802017f */
[----:B-----5:R-:W-:Y:S05]  /*39b80*/  @!P1 BRA `(.L_x_4230) ;  /* 0x0000006400e49947 */ /* 0x020fea0003800000 */
.L_x_4467:
[----:B------:R-:W-:Y:S05]  /*39b90*/  @!P0 BRA `(.L_x_4231) ;  /* 0x0000000000048947 */ /* 0x000fea0003800000 */
[----:B------:R-:W-:Y:S01]  /*39ba0*/  BPT.TRAP 0x1 ;  /* 0x000000040000795c */ /* 0x000fe20000300000 */
.L_x_4231:
[----:B------:R0:W0:Y:S02]  /*39bb0*/  SYNCS.PHASECHK.TRANS64.TRYWAIT P0, [R25+URZ+0x32460], R0 ;  /* 0x03246000190075a7 */ /* 0x000024000800017f */
[----:B0-----:R-:W-:Y:S05]  /*39bc0*/  @!P0 NANOSLEEP.SYNCS 0x989680 ;  /* 0x009896800000895d */ /* 0x001fea0003900000 */
[----:B------:R-:W0:Y:S02]  /*39bd0*/  @!P0 SYNCS.PHASECHK.TRANS64 P0, [R25+URZ+0x32460], R0 ;  /* 0x03246000190085a7 */ /* 0x000e24000800007f */
[----:B0-----:R-:W-:Y:S05]  /*39be0*/  @!P0 BRA `(.L_x_4231) ;  /* 0xfffffffc00f08947 */ /* 0x001fea000383ffff */
.L_x_3842:
[----:B------:R-:W-:Y:S05]  /*39bf0*/  BSYNC B9 ;  /* 0x0000000000097941 */ /* 0x000fea0003800000 */
.L_x_3839:
[----:B------:R-:W-:Y:S05]  /*39c00*/  EXIT ;  /* 0x000000000000794d */ /* 0x000fea0003800000 */
.L_x_3870:
[----:B0-----:R0:W1:Y:S02]  /*39c10*/  SYNCS.PHASECHK.TRANS64.TRYWAIT P5, [R69+URZ+0x32490], R82 ;  /* 0x03249052450075a7 */ /* 0x00106400080a017f */
[----:B-1----:R-:W-:Y:S05]  /*39c20*/  @!P5 NANOSLEEP.SYNCS 0x989680 ;  /* 0x009896800000d95d */ /* 0x002fea0003900000 */
[----:B------:R-:W1:Y:S02]  /*39c30*/  @!P5 SYNCS.PHASECHK.TRANS64 P5, [R69+URZ+0x32490], R82 ;  /* 0x032490524500d5a7 */ /* 0x000e6400080a007f */
[----:B-1----:R-:W-:Y:S05]  /*39c40*/  @!P5 BRA `(.L_x_3870) ;  /* 0xfffffffc00f0d947 */ /* 0x002fea000383ffff */
[----:B------:R-:W-:Y:S05]  /*39c50*/  BRA `(.L_x_4232) ;  /* 0xfffffc9c00347947 */ /* 0x000fea000383ffff */
.L_x_3871:
        /* <DEDUP_REMOVED lines=8> */
.L_x_4234:
[----:B------:R-:W-:Y:S05]  /*39ce0*/  BSYNC B1 ;  /* 0x0000000000017941 */ /* 0x000fea0003800000 */
.L_x_4233:
        /* <DEDUP_REMOVED lines=8> */
.L_x_4235:
[----:B------:R-:W-:Y:S05]  /*39d70*/  BRA `(.L_x_4236) ;  /* 0xfffffc9c00007947 */ /* 0x000fea000383ffff */
.L_x_3880:
[----:B------:R-:W-:Y:S01]  /*39d80*/  BSSY B1, `(.L_x_4237) ;  /* 0x0000008000017945 */ /* 0x000fe20003800000 */
[----:B------:R-:W-:Y:S02]  /*39d90*/  IMAD.MOV.U32 R13, RZ, RZ, R80 ;  /* 0x000000ffff0d7224 */ /* 0x000fe400078e0050 */
[----:B------:R-:W-:Y:S02]  /*39da0*/  IMAD.MOV.U32 R12, RZ, RZ, 0x1 ;  /* 0x00000001ff0c7424 */ /* 0x000fe400078e00ff */
[----:B0---4-:R-:W-:Y:S02]  /*39db0*/  IMAD.MOV.U32 R11, RZ, RZ, 0x1c1f ;  /* 0x00001c1fff0b7424 */ /* 0x011fe400078e00ff */
[----:B------:R-:W-:-:S07]  /*39dc0*/  IMAD.MOV.U32 R15, RZ, RZ, -0x1 ;  /* 0xffffffffff0f7424 */ /* 0x000fce00078e00ff */
[----:B-123--:R-:W-:Y:S05]  /*39dd0*/  WARPSYNC.COLLECTIVE R15, `(.L_x_4238) ;  /* 0x000000000f087348 */ /* 0x00efea0003c00000 */
[----:B---3--:R0:W3:Y:S02]  /*39de0*/  SHFL.IDX P6, R14, R13, R12, R11 ;  /* 0x0000000c0d0e7389 */ /* 0x0080e400000c000b */
[----:B0123--:R-:W-:Y:S01]  /*39df0*/  ENDCOLLECTIVE ;  /* 0x000000000000791b */ /* 0x00ffe20003800000 */
.L_x_4238:
[----:B------:R-:W-:Y:S05]  /*39e00*/  BSYNC B1 ;  /* 0x0000000000017941 */ /* 0x000fea0003800000 */
.L_x_4237:
        /* <DEDUP_REMOVED lines=8> */
.L_x_4239:
[----:B------:R-:W-:Y:S05]  /*39e90*/  BRA `(.L_x_4240) ;  /* 0xfffffca0009c7947 */ /* 0x000fea000383ffff */
.L_x_3892:
[----:B0-----:R0:W1:Y:S02]  /*39ea0*/  SYNCS.PHASECHK.TRANS64.TRYWAIT P5, [R69+URZ+0x32490], R82 ;  /* 0x03249052450075a7 */ /* 0x00106400080a017f */
[----:B-1----:R-:W-:Y:S05]  /*39eb0*/  @!P5 NANOSLEEP.SYNCS 0x989680 ;  /* 0x009896800000d95d */ /* 0x002fea0003900000 */
[----:B------:R-:W1:Y:S02]  /*39ec0*/  @!P5 SYNCS.PHASECHK.TRANS64 P5, [R69+URZ+0x32490], R82 ;  /* 0x032490524500d5a7 */ /* 0x000e6400080a007f */
[----:B-1----:R-:W-:Y:S05]  /*39ed0*/  @!P5 BRA `(.L_x_3892) ;  /* 0xfffffffc00f0d947 */ /* 0x002fea000383ffff */
[----:B------:R-:W-:Y:S05]  /*39ee0*/  BRA `(.L_x_4241) ;  /* 0xfffffcac00e47947 */ /* 0x000fea000383ffff */
.L_x_3893:
        /* <DEDUP_REMOVED lines=8> */
.L_x_4243:
[----:B------:R-:W-:Y:S05]  /*39f70*/  BSYNC B1 ;  /* 0x0000000000017941 */ /* 0x000fea0003800000 */
.L_x_4242:
        /* <DEDUP_REMOVED lines=8> */
.L_x_4244:
[----:B------:R-:W-:Y:S01]  /*3a000*/  IMAD.MOV.U32 R72, RZ, RZ, R14 ;  /* 0x000000ffff487224 */ /* 0x000fe200078e000e */
[----:B------:R-:W-:Y:S06]  /*3a010*/  BRA `(.L_x_4245) ;  /* 0xfffffcac00ac7947 */ /* 0x000fec000383ffff */
.L_x_3898:
        /* <DEDUP_REMOVED lines=8> */
.L_x_4247:
[----:B------:R-:W-:Y:S05]  /*3a0a0*/  BSYNC B1 ;  /* 0x0000000000017941 */ /* 0x000fea0003800000 */
.L_x_4246:
        /* <DEDUP_REMOVED lines=8> */
.L_x_4248:
[----:B------:R-:W-:Y:S05]  /*3a130*/  BRA `(.L_x_4249) ;  /* 0xfffffcb400607947 */ /* 0x000fea000383ffff */
.L_x_3903:
[----:B0-----:R0:W1:Y:S02]  /*3a140*/  SYNCS.PHASECHK.TRANS64.TRYWAIT P0, [R69+URZ+0x32490], R82 ;  /* 0x03249052450075a7 */ /* 0x001064000800017f */
[----:B-1----:R-:W-:Y:S05]  /*3a150*/  @!P0 NANOSLEEP.SYNCS 0x989680 ;  /* 0x009896800000895d */ /* 0x002fea0003900000 */
[----:B------:R-:W1:Y:S02]  /*3a160*/  @!P0 SYNCS.PHASECHK.TRANS64 P0, [R69+URZ+0x32490], R82 ;  /* 0x03249052450085a7 */ /* 0x000e64000800007f */
[----:B-1----:R-:W-:Y:S05]  /*3a170*/  @!P0 BRA `(.L_x_3903) ;  /* 0xfffffffc00f08947 */ /* 0x002fea000383ffff */
[----:B------:R-:W-:Y:S05]  /*3a180*/  BRA `(.L_x_4250) ;  /* 0xfffffcbc00607947 */ /* 0x000fea000383ffff */
.L_x_3904:
        /* <DEDUP_REMOVED lines=8> */
.L_x_4252:
[----:B------:R-:W-:Y:S05]  /*3a210*/  BSYNC B1 ;  /* 0x0000000000017941 */ /* 0x000fea0003800000 */
.L_x_4251:
        /* <DEDUP_REMOVED lines=8> */
.L_x_4253:
[----:B------:R-:W-:Y:S05]  /*3a2a0*/  BRA `(.L_x_4254) ;  /* 0xfffffcbc00807947 */ /* 0x000fea000383ffff */
.L_x_3907:
[----:B------:R-:W-:Y:S01]  /*3a2b0*/  BSSY B1, `(.L_x_4255) ;  /* 0x0000008000017945 */ /* 0x000fe20003800000 */
[----:B------:R-:W-:Y:S02]  /*3a2c0*/  IMAD.MOV.U32 R13, RZ, RZ, R32 ;  /* 0x000000ffff0d7224 */ /* 0x000fe400078e0020 */
[----:B------:R-:W-:Y:S02]  /*3a2d0*/  IMAD.MOV.U32 R12, RZ, RZ, 0x1 ;  /* 0x00000001ff0c7424 */ /* 0x000fe400078e00ff */
[----:B------:R-:W-:Y:S02]  /*3a2e0*/  IMAD.MOV.U32 R11, RZ, RZ, 0x1c1f ;  /* 0x00001c1fff0b7424 */ /* 0x000fe400078e00ff */
[----:B------:R-:W-:-:S07]  /*3a2f0*/  IMAD.MOV.U32 R15, RZ, RZ, -0x1 ;  /* 0xffffffffff0f7424 */ /* 0x000fce00078e00ff */
[----:B01234-:R-:W-:Y:S05]  /*3a300*/  WARPSYNC.COLLECTIVE R15, `(.L_x_4256) ;  /* 0x000000000f087348 */ /* 0x01ffea0003c00000 */
[----:B---3--:R3:W0:Y:S02]  /*3a310*/  SHFL.IDX P6, R14, R13, R12, R11 ;  /* 0x0000000c0d0e7389 */ /* 0x00862400000c000b */
[----:B01234-:R-:W-:Y:S01]  /*3a320*/  ENDCOLLECTIVE ;  /* 0x000000000000791b */ /* 0x01ffe20003800000 */
.L_x_4256:
[----:B------:R-:W-:Y:S05]  /*3a330*/  BSYNC B1 ;  /* 0x0000000000017941 */ /* 0x000fea0003800000 */
.L_x_4255:
        /* <DEDUP_REMOVED lines=8> */
.L_x_4257:
[----:B------:R-:W-:Y:S05]  /*3a3c0*/  BRA `(.L_x_4258) ;  /* 0xfffffcbc00807947 */ /* 0x000fea000383ffff */
.L_x_3911:
[----:B------:R0:W0:Y:S02]  /*3a3d0*/  SYNCS.PHASECHK.TRANS64.TRYWAIT P3, [R69+URZ+0x324b0], R82 ;  /* 0x0324b052450075a7 */ /* 0x000024000806017f */
[----:B0-----:R-:W-:Y:S05]  /*3a3e0*/  @!P3 NANOSLEEP.SYNCS 0x989680 ;  /* 0x009896800000b95d */ /* 0x001fea0003900000 */
[----:B------:R-:W0:Y:S02]  /*3a3f0*/  @!P3 SYNCS.PHASECHK.TRANS64 P3, [R69+URZ+0x324b0], R82 ;  /* 0x0324b0524500b5a7 */ /* 0x000e24000806007f */
[----:B0-----:R-:W-:Y:S05]  /*3a400*/  @!P3 BRA `(.L_x_3911) ;  /* 0xfffffffc00f0b947 */ /* 0x001fea000383ffff */
[----:B------:R-:W-:Y:S05]  /*3a410*/  BRA `(.L_x_4259) ;  /* 0xfffffcbc00f47947 */ /* 0x000fea000383ffff */
.L_x_3929:
[----:B------:R0:W5:Y:S01]  /*3a420*/  LDL R13, [R1+0x518] ;  /* 0x00051800010d7983 */ /* 0x0001620000100800 */
[----:B------:R-:W-:Y:S01]  /*3a430*/  BSSY B0, `(.L_x_4260) ;  /* 0x0000007000007945 */ /* 0x000fe20003800000 */
[----:B------:R-:W-:Y:S02]  /*3a440*/  IMAD.MOV.U32 R12, RZ, RZ, RZ ;  /* 0x000000ffff0c7224 */ /* 0x000fe400078e00ff */
[----:B------:R-:W-:Y:S02]  /*3a450*/  IMAD.MOV.U32 R11, RZ, RZ, 0x1f ;  /* 0x0000001fff0b7424 */ /* 0x000fe400078e00ff */
[----:B------:R-:W-:-:S07]  /*3a460*/  IMAD.MOV.U32 R15, RZ, RZ, -0x1 ;  /* 0xffffffffff0f7424 */ /* 0x000fce00078e00ff */
[----:B0-2--5:R-:W-:Y:S05]  /*3a470*/  WARPSYNC.COLLECTIVE R15, `(.L_x_4261) ;  /* 0x000000000f087348 */ /* 0x025fea0003c00000 */
[----:B-----5:R1:W3:Y:S02]  /*3a480*/  SHFL.IDX P6, R14, R13, R12, R11 ;  /* 0x0000000c0d0e7389 */ /* 0x0202e400000c000b */
[----:B0123--:R-:W-:Y:S01]  /*3a490*/  ENDCOLLECTIVE ;  /* 0x000000000000791b */ /* 0x00ffe20003800000 */
.L_x_4261:
[----:B------:R-:W-:Y:S05]  /*3a4a0*/  BSYNC B0 ;  /* 0x0000000000007941 */ /* 0x000fea0003800000 */
.L_x_4260:
[----:B------:R-:W-:Y:S05]  /*3a4b0*/  BRA `(.L_x_4262) ;  /* 0xfffffcd400107947 */ /* 0x000fea000383ffff */
.L_x_3941:
        /* <DEDUP_REMOVED lines=8> */
.L_x_4264:
[----:B------:R-:W-:Y:S05]  /*3a540*/  BSYNC B1 ;  /* 0x0000000000017941 */ /* 0x000fea0003800000 */
.L_x_4263:
        /* <DEDUP_REMOVED lines=8> */
.L_x_4265:
[----:B------:R-:W-:Y:S02]  /*3a5d0*/  IMAD.MOV.U32 R13, RZ, RZ, R61 ;  /* 0x000000ffff0d7224 */ /* 0x000fe400078e003d */
[----:B------:R-:W-:-:S07]  /*3a5e0*/  IMAD.MOV.U32 R6, RZ, RZ, R14 ;  /* 0x000000ffff067224 */ /* 0x000fce00078e000e */
[----:B------:R-:W-:Y:S05]  /*3a5f0*/  WARPSYNC.COLLECTIVE R15, `(.L_x_4266) ;  /* 0x000000000f087348 */ /* 0x000fea0003c00000 */
[----:B------:R0:W1:Y:S02]  /*3a600*/  SHFL.IDX P6, R14, R13, R12, R11 ;  /* 0x0000000c0d0e7389 */ /* 0x00006400000c000b */
[----:B01----:R-:W-:Y:S01]  /*3a610*/  ENDCOLLECTIVE ;  /* 0x000000000000791b */ /* 0x003fe20003800000 */
.L_x_4266:
[----:B------:R-:W-:Y:S02]  /*3a620*/  IMAD.MOV.U32 R13, RZ, RZ, R60 ;  /* 0x000000ffff0d7224 */ /* 0x000fe400078e003c */
[----:B------:R-:W-:-:S07]  /*3a630*/  IMAD.MOV.U32 R7, RZ, RZ, R14 ;  /* 0x000000ffff077224 */ /* 0x000fce00078e000e */
[----:B------:R-:W-:Y:S05]  /*3a640*/  WARPSYNC.COLLECTIVE R15, `(.L_x_4267) ;  /* 0x000000000f087348 */ /* 0x000fea0003c00000 */
[----:B------:R0:W1:Y:S02]  /*3a650*/  SHFL.IDX P6, R14, R13, R12, R11 ;  /* 0x0000000c0d0e7389 */ /* 0x00006400000c000b */
[----:B01----:R-:W-:Y:S01]  /*3a660*/  ENDCOLLECTIVE ;  /* 0x000000000000791b */ /* 0x003fe20003800000 */
.L_x_4267:
[----:B------:R-:W-:Y:S01]  /*3a670*/  IMAD.MOV.U32 R8, RZ, RZ, R14 ;  /* 0x000000ffff087224 */ /* 0x000fe200078e000e */
[----:B------:R-:W-:Y:S06]  /*3a680*/  BRA `(.L_x_4268) ;  /* 0xfffffcdc00e47947 */ /* 0x000fec000383ffff */
.L_x_3944:
[----:B------:R-:W-:Y:S01]  /*3a690*/  BSSY B1, `(.L_x_4269) ;  /* 0x0000008000017945 */ /* 0x000fe20003800000 */
[----:B------:R-:W-:Y:S02]  /*3a6a0*/  IMAD.MOV.U32 R13, RZ, RZ, R44 ;  /* 0x000000ffff0d7224 */ /* 0x000fe400078e002c */
[----:B------:R-:W-:Y:S02]  /*3a6b0*/  IMAD.MOV.U32 R12, RZ, RZ, 0x1 ;  /* 0x00000001ff0c7424 */ /* 0x000fe400078e00ff */
[----:B------:R-:W-:Y:S02]  /*3a6c0*/  IMAD.MOV.U32 R11, RZ, RZ, 0x1c1f ;  /* 0x00001c1fff0b7424 */ /* 0x000fe400078e00ff */
[----:B------:R-:W-:-:S07]  /*3a6d0*/  IMAD.MOV.U32 R15, RZ, RZ, -0x1 ;  /* 0xffffffffff0f7424 */ /* 0x000fce00078e00ff */
[----:B0--34-:R-:W-:Y:S05]  /*3a6e0*/  WARPSYNC.COLLECTIVE R15, `(.L_x_4270) ;  /* 0x000000000f087348 */ /* 0x019fea0003c00000 */
[----:B------:R1:W2:Y:S02]  /*3a6f0*/  SHFL.IDX P6, R14, R13, R12, R11 ;  /* 0x0000000c0d0e7389 */ /* 0x0002a400000c000b */
[----:B01234-:R-:W-:Y:S01]  /*3a700*/  ENDCOLLECTIVE ;  /* 0x000000000000791b */ /* 0x01ffe20003800000 */
.L_x_4270:
[----:B------:R-:W-:Y:S05]  /*3a710*/  BSYNC B1 ;  /* 0x0000000000017941 */ /* 0x000fea0003800000 */
.L_x_4269:
        /* <DEDUP_REMOVED lines=8> */
.L_x_4271:
[----:B------:R-:W-:Y:S02]  /*3a7a0*/  IMAD.MOV.U32 R13, RZ, RZ, R61 ;  /* 0x000000ffff0d7224 */ /* 0x000fe400078e003d */
[----:B------:R-:W-:-:S07]  /*3a7b0*/  IMAD.MOV.U32 R6, RZ, RZ, R14 ;  /* 0x000000ffff067224 */ /* 0x000fce00078e000e */
[----:B------:R-:W-:Y:S05]  /*3a7c0*/  WARPSYNC.COLLECTIVE R15, `(.L_x_4272) ;  /* 0x000000000f087348 */ /* 0x000fea0003c00000 */
[----:B------:R0:W1:Y:S02]  /*3a7d0*/  SHFL.IDX P6, R14, R13, R12, R11 ;  /* 0x0000000c0d0e7389 */ /* 0x00006400000c000b */
[----:B01----:R-:W-:Y:S01]  /*3a7e0*/  ENDCOLLECTIVE ;  /* 0x000000000000791b */ /* 0x003fe20003800000 */
.L_x_4272:
[----:B------:R-:W-:Y:S02]  /*3a7f0*/  IMAD.MOV.U32 R13, RZ, RZ, R60 ;  /* 0x000000ffff0d7224 */ /* 0x000fe400078e003c */
[----:B------:R-:W-:-:S07]  /*3a800*/  IMAD.MOV.U32 R7, RZ, RZ, R14 ;  /* 0x000000ffff077224 */ /* 0x000fce00078e000e */
[----:B------:R-:W-:Y:S05]  /*3a810*/  WARPSYNC.COLLECTIVE R15, `(.L_x_4273) ;  /* 0x000000000f087348 */ /* 0x000fea0003c00000 */
[----:B------:R0:W1:Y:S02]  /*3a820*/  SHFL.IDX P6, R14, R13, R12, R11 ;  /* 0x0000000c0d0e7389 */ /* 0x00006400000c000b */
[----:B01----:R-:W-:Y:S01]  /*3a830*/  ENDCOLLECTIVE ;  /* 0x000000000000791b */ /* 0x003fe20003800000 */
.L_x_4273:
[----:B------:R-:W-:Y:S05]  /*3a840*/  BRA `(.L_x_4274) ;  /* 0xfffffce0004c7947 */ /* 0x000fea000383ffff */
.L_x_3948:
[----:B-1----:R1:W4:Y:S02]  /*3a850*/  SYNCS.PHASECHK.TRANS64.TRYWAIT P0, [R2+URZ+0x32400], R61 ;  /* 0x0324003d020075a7 */ /* 0x002324000800017f */
[----:B----4-:R-:W-:Y:S05]  /*3a860*/  @!P0 NANOSLEEP.SYNCS 0x989680 ;  /* 0x009896800000895d */ /* 0x010fea0003900000 */
[----:B------:R-:W4:Y:S02]  /*3a870*/  @!P0 SYNCS.PHASECHK.TRANS64 P0, [R2+URZ+0x32400], R61 ;  /* 0x0324003d020085a7 */ /* 0x000f24000800007f */
[----:B----4-:R-:W-:Y:S05]  /*3a880*/  @!P0 BRA `(.L_x_3948) ;  /* 0xfffffffc00f08947 */ /* 0x010fea000383ffff */
[----:B------:R-:W-:Y:S05]  /*3a890*/  BRA `(.L_x_4275) ;  /* 0xfffffce000d87947 */ /* 0x000fea000383ffff */
.L_x_3956:
[----:B------:R-:W0:Y:S01]  /*3a8a0*/  LDC R63, c[0x0][0x3f4] ;  /* 0x0000fd00ff3f7b82 */ /* 0x000e220000000800 */
        /* <DEDUP_REMOVED lines=8> */
.L_x_4277:
[----:B------:R-:W-:Y:S05]  /*3a930*/  BSYNC B1 ;  /* 0x0000000000017941 */ /* 0x000fea0003800000 */
.L_x_4276:
        /* <DEDUP_REMOVED lines=10> */
.L_x_4278:
        /* <DEDUP_REMOVED lines=8> */
.L_x_4279:
[----:B------:R-:W-:-:S05]  /*3aa60*/  @!P1 IADD3 R8, P2, R5, R7, RZ ;  /* 0x0000000705089210 */ /* 0x000fca0007f5e0ff */
[----:B------:R-:W-:Y:S02]  /*3aa70*/  @!P1 IMAD.X R9, R4, 0x1, R21, P2 ;  /* 0x0000000104099824 */ /* 0x000fe400010e0615 */
[----:B------:R-:W-:Y:S02]  /*3aa80*/  IMAD.MOV.U32 R13, RZ, RZ, R62 ;  /* 0x000000ffff0d7224 */ /* 0x000fe400078e003e */
[----:B------:R-:W-:-:S07]  /*3aa90*/  IMAD.MOV.U32 R6, RZ, RZ, R14 ;  /* 0x000000ffff067224 */ /* 0x000fce00078e000e */
[----:B------:R-:W-:Y:S05]  /*3aaa0*/  WARPSYNC.COLLECTIVE R15, `(.L_x_4280) ;  /* 0x000000000f087348 */ /* 0x000fea0003c00000 */
[----:B------:R0:W1:Y:S02]  /*3aab0*/  SHFL.IDX P6, R14, R13, R12, R11 ;  /* 0x0000000c0d0e7389 */ /* 0x00006400000c000b */
[----:B01----:R-:W-:Y:S01]  /*3aac0*/  ENDCOLLECTIVE ;  /* 0x000000000000791b */ /* 0x003fe20003800000 */
.L_x_4280:
[----:B------:R-:W2:Y:S01]  /*3aad0*/  @!P1 LD.E.128 R8, desc[UR44][R8.64] ;  /* 0x0000002c08089980 */ /* 0x000ea2000c101d00 */
[----:B------:R-:W-:-:S05]  /*3aae0*/  @!P1 IADD3 R4, P2, R14, R7, RZ ;  /* 0x000000070e049210 */ /* 0x000fca0007f5e0ff */
[----:B------:R-:W-:-:S06]  /*3aaf0*/  @!P1 IMAD.X R5, R6, 0x1, R21, P2 ;  /* 0x0000000106059824 */ /* 0x000fcc00010e0615 */
[----:B------:R-:W5:Y:S01]  /*3ab00*/  @!P1 LD.E.128 R4, desc[UR44][R4.64] ;  /* 0x0000002c04049980 */ /* 0x000f62000c101d00 */
[----:B------:R-:W-:Y:S02]  /*3ab10*/  CS2R R20, SRZ ;  /* 0x0000000000147805 */ /* 0x000fe4000001ff00 */
[----:B------:R-:W-:Y:S02]  /*3ab20*/  CS2R R54, SRZ ;  /* 0x0000000000367805 */ /* 0x000fe4000001ff00 */
[----:B------:R-:W-:Y:S02]  /*3ab30*/  CS2R R60, SRZ ;  /* 0x00000000003c7805 */ /* 0x000fe4000001ff00 */
[----:B------:R-:W-:Y:S01]  /*3ab40*/  CS2R R58, SRZ ;  /* 0x00000000003a7805 */ /* 0x000fe2000001ff00 */
[----:B--2---:R-:W-:Y:S02]  /*3ab50*/  @!P1 IMAD.MOV.U32 R20, RZ, RZ, R8 ;  /* 0x000000ffff149224 */ /* 0x004fe400078e0008 */
[----:B------:R-:W-:-:S02]  /*3ab60*/  @!P1 IMAD.MOV.U32 R21, RZ, RZ, R9 ;  /* 0x000000ffff159224 */ /* 0x000fc400078e0009 */
[----:B------:R-:W-:Y:S02]  /*3ab70*/  IMAD.MOV.U32 R12, RZ, RZ, R20 ;  /* 0x000000ffff0c7224 */ /* 0x000fe400078e0014 */
[----:B------:R-:W-:Y:S02]  /*3ab80*/  IMAD.MOV.U32 R13, RZ, RZ, R21 ;  /* 0x000000ffff0d7224 */ /* 0x000fe400078e0015 */
[----:B------:R-:W-:Y:S01]  /*3ab90*/  @!P1 IMAD.MOV.U32 R55, RZ, RZ, R11 ;  /* 0x000000ffff379224 */ /* 0x000fe200078e000b */
[----:B------:R-:W-:Y:S01]  /*3aba0*/  PRMT R76, R12, 0x7610, R76 ;  /* 0x000076100c4c7816 */ /* 0x000fe2000000004c */
[----:B------:R-:W-:Y:S01]  /*3abb0*/  IMAD.MOV.U32 R12, RZ, RZ, 0x1 ;  /* 0x00000001ff0c7424 */ /* 0x000fe200078e00ff */
[----:B------:R-:W-:Y:S01]  /*3abc0*/  PRMT R79, R13, 0x7610, R79 ;  /* 0x000076100d4f7816 */ /* 0x000fe2000000004f */
[----:B------:R-:W-:Y:S02]  /*3abd0*/  IMAD.MOV.U32 R13, RZ, RZ, R24 ;  /* 0x000000ffff0d7224 */ /* 0x000fe400078e0018 */
[----:B------:R-:W-:-:S02]  /*3abe0*/  IMAD.MOV.U32 R11, RZ, RZ, 0x1c1f ;  /* 0x00001c1fff0b7424 */ /* 0x000fc400078e00ff */
[----:B------:R-:W-:Y:S02]  /*3abf0*/  @!P1 IMAD.MOV.U32 R54, RZ, RZ, R10 ;  /* 0x000000ffff369224 */ /* 0x000fe400078e000a */
[----:B------:R-:W-:-:S07]  /*3ac00*/  IMAD.MOV.U32 R9, RZ, RZ, R55 ;  /* 0x000000ffff097224 */ /* 0x000fce00078e0037 */
[----:B-----5:R-:W-:Y:S05]  /*3ac10*/  WARPSYNC.COLLECTIVE R15, `(.L_x_4281) ;  /* 0x000000000f087348 */ /* 0x020fea0003c00000 */
[----:B------:R0:W1:Y:S02]  /*3ac20*/  SHFL.IDX P6, R14, R13, R12, R11 ;  /* 0x0000000c0d0e7389 */ /* 0x00006400000c000b */
[----:B01---5:R-:W-:Y:S01]  /*3ac30*/  ENDCOLLECTIVE ;  /* 0x000000000000791b */ /* 0x023fe20003800000 */
.L_x_4281:
[----:B------:R-:W-:Y:S02]  /*3ac40*/  IMAD.MOV.U32 R8, RZ, RZ, R54 ;  /* 0x000000ffff087224 */ /* 0x000fe400078e0036 */
[----:B------:R-:W-:Y:S02]  /*3ac50*/  @!P1 IMAD.MOV.U32 R60, RZ, RZ, R4 ;  /* 0x000000ffff3c9224 */ /* 0x000fe400078e0004 */
[----:B------:R-:W-:Y:S01]  /*3ac60*/  @!P1 IMAD.MOV.U32 R61, RZ, RZ, R5 ;  /* 0x000000ffff3d9224 */ /* 0x000fe200078e0005 */
[----:B------:R-:W-:Y:S01]  /*3ac70*/  PRMT R28, R8, 0x7610, R28 ;  /* 0x00007610081c7816 */ /* 0x000fe2000000001c */
[----:B------:R-:W-:Y:S02]  /*3ac80*/  @!P1 IMAD.MOV.U32 R58, RZ, RZ, R6 ;  /* 0x000000ffff3a9224 */ /* 0x000fe400078e0006 */
[----:B------:R-:W-:Y:S02]  /*3ac90*/  @!P1 IMAD.MOV.U32 R59, RZ, RZ, R7 ;  /* 0x000000ffff3b9224 */ /* 0x000fe400078e0007 */
[----:B------:R-:W-:-:S02]  /*3aca0*/  IMAD.MOV.U32 R6, RZ, RZ, R60 ;  /* 0x000000ffff067224 */ /* 0x000fc400078e003c */
[----:B------:R-:W-:Y:S02]  /*3acb0*/  IMAD.MOV.U32 R7, RZ, RZ, R61 ;  /* 0x000000ffff077224 */ /* 0x000fe400078e003d */
[----:B------:R-:W-:Y:S01]  /*3acc0*/  IMAD.MOV.U32 R13, RZ, RZ, R44 ;  /* 0x000000ffff0d7224 */ /* 0x000fe200078e002c */
[----:B------:R-:W-:Y:S01]  /*3acd0*/  PRMT R67, R67, 0x5410, R6 ;  /* 0x0000541043437816 */ /* 0x000fe20000000006 */
[----:B------:R-:W-:Y:S01]  /*3ace0*/  IMAD.MOV.U32 R4, RZ, RZ, R58 ;  /* 0x000000ffff047224 */ /* 0x000fe200078e003a */
[----:B------:R-:W-:Y:S01]  /*3acf0*/  PRMT R68, R68, 0x5410, R7 ;  /* 0x0000541044447816 */ /* 0x000fe20000000007 */
[----:B------:R-:W-:Y:S01]  /*3ad00*/  IMAD.MOV.U32 R5, RZ, RZ, R59 ;  /* 0x000000ffff057224 */ /* 0x000fe200078e003b */
[----:B------:R-:W-:Y:S02]  /*3ad10*/  PRMT R44, R9, 0x7610, R44 ;  /* 0x00007610092c7816 */ /* 0x000fe4000000002c */
[----:B------:R-:W-:Y:S02]  /*3ad20*/  CS2R R6, SRZ ;  /* 0x0000000000067805 */ /* 0x000fe4000001ff00 */
[----:B------:R-:W-:Y:S01]  /*3ad30*/  PRMT R74, R4, 0x7610, R74 ;  /* 0x00007610044a7816 */ /* 0x000fe2000000004a */
[----:B------:R-:W-:-:S07]  /*3ad40*/  IMAD.MOV.U32 R24, RZ, RZ, R14 ;  /* 0x000000ffff187224 */ /* 0x000fce00078e000e */
[----:B------:R-:W-:Y:S05]  /*3ad50*/  WARPSYNC.COLLECTIVE R15, `(.L_x_4282) ;  /* 0x000000000f087348 */ /* 0x000fea0003c00000 */
[----:B------:R0:W1:Y:S02]  /*3ad60*/  SHFL.IDX P6, R14, R13, R12, R11 ;  /* 0x0000000c0d0e7389 */ /* 0x00006400000c000b */
[----:B01----:R-:W-:Y:S01]  /*3ad70*/  ENDCOLLECTIVE ;  /* 0x000000000000791b */ /* 0x003fe20003800000 */
.L_x_4282:
[----:B------:R-:W-:Y:S02]  /*3ad80*/  IMAD.MOV.U32 R13, RZ, RZ, R26 ;  /* 0x000000ffff0d7224 */ /* 0x000fe400078e001a */
[----:B------:R-:W-:-:S07]  /*3ad90*/  IMAD.MOV.U32 R25, RZ, RZ, R14 ;  /* 0x000000ffff197224 */ /* 0x000fce00078e000e */
[----:B------:R-:W-:Y:S05]  /*3ada0*/  WARPSYNC.COLLECTIVE R15, `(.L_x_4283) ;  /* 0x000000000f087348 */ /* 0x000fea0003c00000 */
[----:B------:R0:W1:Y:S02]  /*3adb0*/  SHFL.IDX P6, R14, R13, R12, R11 ;  /* 0x0000000c0d0e7389 */ /* 0x00006400000c000b */
[----:B01----:R-:W-:Y:S01]  /*3adc0*/  ENDCOLLECTIVE ;  /* 0x000000000000791b */ /* 0x003fe20003800000 */
.L_x_4283:
[----:B------:R-:W-:Y:S01]  /*3add0*/  IMAD.MOV.U32 R13, RZ, RZ, R62 ;  /* 0x000000ffff0d7224 */ /* 0x000fe200078e003e */
[----:B------:R-:W-:Y:S01]  /*3ade0*/  PRMT R62, R62, 0x5410, R5 ;  /* 0x000054103e3e7816 */ /* 0x000fe20000000005 */
[----:B------:R-:W-:-:S07]  /*3adf0*/  IMAD.MOV.U32 R26, RZ, RZ, R14 ;  /* 0x000000ffff1a7224 */ /* 0x000fce00078e000e */
[----:B------:R-:W-:Y:S05]  /*3ae00*/  WARPSYNC.COLLECTIVE R15, `(.L_x_4284) ;  /* 0x000000000f087348 */ /* 0x000fea0003c00000 */
[----:B------:R0:W1:Y:S02]  /*3ae10*/  SHFL.IDX P6, R14, R13, R12, R11 ;  /* 0x0000000c0d0e7389 */ /* 0x00006400000c000b */
[----:B01----:R-:W-:Y:S01]  /*3ae20*/  ENDCOLLECTIVE ;  /* 0x000000000000791b */ /* 0x003fe20003800000 */
.L_x_4284:
[----:B------:R-:W-:Y:S05]  /*3ae30*/  BRA `(.L_x_4285) ;  /* 0xfffffcf0005c7947 */ /* 0x000fea000383ffff */
.L_x_3960:
[----:B0-----:R0:W1:Y:S02]  /*3ae40*/  SYNCS.PHASECHK.TRANS64.TRYWAIT P1, [R2+URZ+0x32400], R13 ;  /* 0x0324000d020075a7 */ /* 0x001064000802017f */
[----:B-1----:R-:W-:Y:S05]  /*3ae50*/  @!P1 NANOSLEEP.SYNCS 0x989680 ;  /* 0x009896800000995d */ /* 0x002fea0003900000 */
[----:B------:R-:W1:Y:S02]  /*3ae60*/  @!P1 SYNCS.PHASECHK.TRANS64 P1, [R2+URZ+0x32400], R13 ;  /* 0x0324000d020095a7 */ /* 0x000e64000802007f */
[----:B-1----:R-:W-:Y:S05]  /*3ae70*/  @!P1 BRA `(.L_x_3960) ;  /* 0xfffffffc00f09947 */ /* 0x002fea000383ffff */
[----:B------:R-:W-:Y:S05]  /*3ae80*/  BRA `(.L_x_4286) ;  /* 0xfffffcf000b87947 */ /* 0x000fea000383ffff */
.L_x_3974:
[----:B0-----:R0:W1:Y:S02]  /*3ae90*/  SYNCS.PHASECHK.TRANS64.TRYWAIT P0, [R2+URZ], R7 ;  /* 0x00000007020075a7 */ /* 0x001064000800017f */
[----:B-1----:R-:W-:Y:S05]  /*3aea0*/  @!P0 NANOSLEEP.SYNCS 0x989680 ;  /* 0x009896800000895d */ /* 0x002fea0003900000 */
[----:B------:R-:W1:Y:S02]  /*3aeb0*/  @!P0 SYNCS.PHASECHK.TRANS64 P0, [R2+URZ], R7 ;  /* 0x00000007020085a7 */ /* 0x000e64000800007f */
[----:B-1----:R-:W-:Y:S05]  /*3aec0*/  @!P0 BRA `(.L_x_3974) ;  /* 0xfffffffc00f08947 */ /* 0x002fea000383ffff */
[----:B------:R-:W-:Y:S05]  /*3aed0*/  BRA `(.L_x_3973) ;  /* 0xfffffd0800b47947 */ /* 0x000fea000383ffff */
.L_x_3981:
[----:B0-----:R0:W1:Y:S02]  /*3aee0*/  SYNCS.PHASECHK.TRANS64.TRYWAIT P0, [R6+URZ], R7 ;  /* 0x00000007060075a7 */ /* 0x001064000800017f */
[----:B-1----:R-:W-:Y:S05]  /*3aef0*/  @!P0 NANOSLEEP.SYNCS 0x989680 ;  /* 0x009896800000895d */ /* 0x002fea0003900000 */
[----:B------:R-:W1:Y:S02]  /*3af00*/  @!P0 SYNCS.PHASECHK.TRANS64 P0, [R6+URZ], R7 ;  /* 0x00000007060085a7 */ /* 0x000e64000800007f */
[----:B-1----:R-:W-:Y:S05]  /*3af10*/  @!P0 BRA `(.L_x_3981) ;  /* 0xfffffffc00f08947 */ /* 0x002fea000383ffff */
[----:B------:R-:W-:Y:S05]  /*3af20*/  BRA `(.L_x_3980) ;  /* 0xfffffd0c00d87947 */ /* 0x000fea000383ffff */
.L_x_4008:
[----:B-1----:R1:W2:Y:S02]  /*3af30*/  SYNCS.PHASECHK.TRANS64.TRYWAIT P0, [R10+URZ], R11 ;  /* 0x0000000b0a0075a7 */ /* 0x0022a4000800017f */
[----:B--2---:R-:W-:Y:S05]  /*3af40*/  @!P0 NANOSLEEP.SYNCS 0x989680 ;  /* 0x009896800000895d */ /* 0x004fea0003900000 */
[----:B------:R-:W2:Y:S02]  /*3af50*/  @!P0 SYNCS.PHASECHK.TRANS64 P0, [R10+URZ], R11 ;  /* 0x0000000b0a0085a7 */ /* 0x000ea4000800007f */
[----:B--2---:R-:W-:Y:S05]  /*3af60*/  @!P0 BRA `(.L_x_4008) ;  /* 0xfffffffc00f08947 */ /* 0x004fea000383ffff */
[----:B------:R-:W-:Y:S05]  /*3af70*/  BRA `(.L_x_4007) ;  /* 0xfffffdb800487947 */ /* 0x000fea000383ffff */
.L_x_4015:
[----:B0-----:R0:W1:Y:S02]  /*3af80*/  SYNCS.PHASECHK.TRANS64.TRYWAIT P0, [R8+URZ], R9 ;  /* 0x00000009080075a7 */ /* 0x001064000800017f */
[----:B-1----:R-:W-:Y:S05]  /*3af90*/  @!P0 NANOSLEEP.SYNCS 0x989680 ;  /* 0x009896800000895d */ /* 0x002fea0003900000 */
[----:B------:R-:W1:Y:S02]  /*3afa0*/  @!P0 SYNCS.PHASECHK.TRANS64 P0, [R8+URZ], R9 ;  /* 0x00000009080085a7 */ /* 0x000e64000800007f */
[----:B-1----:R-:W-:Y:S05]  /*3afb0*/  @!P0 BRA `(.L_x_4015) ;  /* 0xfffffffc00f08947 */ /* 0x002fea000383ffff */
[----:B------:R-:W-:Y:S05]  /*3afc0*/  BRA `(.L_x_4014) ;  /* 0xfffffdbc00807947 */ /* 0x000fea000383ffff */
.L_x_4028:
[----:B-1----:R1:W2:Y:S02]  /*3afd0*/  SYNCS.PHASECHK.TRANS64.TRYWAIT P0, [R8+URZ], R9 ;  /* 0x00000009080075a7 */ /* 0x0022a4000800017f */
[----:B--2---:R-:W-:Y:S05]  /*3afe0*/  @!P0 NANOSLEEP.SYNCS 0x989680 ;  /* 0x009896800000895d */ /* 0x004fea0003900000 */
[----:B------:R-:W2:Y:S02]  /*3aff0*/  @!P0 SYNCS.PHASECHK.TRANS64 P0, [R8+URZ], R9 ;  /* 0x00000009080085a7 */ /* 0x000ea4000800007f */
[----:B--2---:R-:W-:Y:S05]  /*3b000*/  @!P0 BRA `(.L_x_4028) ;  /* 0xfffffffc00f08947 */ /* 0x004fea000383ffff */
[----:B------:R-:W-:Y:S05]  /*3b010*/  BRA `(.L_x_4027) ;  /* 0xfffffe50008c7947 */ /* 0x000fea000383ffff */
.L_x_4035:
[----:B-1----:R1:W2:Y:S02]  /*3b020*/  SYNCS.PHASECHK.TRANS64.TRYWAIT P0, [R8+URZ], R9 ;  /* 0x00000009080075a7 */ /* 0x0022a4000800017f */
[----:B--2---:R-:W-:Y:S05]  /*3b030*/  @!P0 NANOSLEEP.SYNCS 0x989680 ;  /* 0x009896800000895d */ /* 0x004fea0003900000 */
[----:B------:R-:W2:Y:S02]  /*3b040*/  @!P0 SYNCS.PHASECHK.TRANS64 P0, [R8+URZ], R9 ;  /* 0x00000009080085a7 */ /* 0x000ea4000800007f */
[----:B--2---:R-:W-:Y:S05]  /*3b050*/  @!P0 BRA `(.L_x_4035) ;  /* 0xfffffffc00f08947 */ /* 0x004fea000383ffff */
[----:B------:R-:W-:Y:S05]  /*3b060*/  BRA `(.L_x_4034) ;  /* 0xfffffe5400c47947 */ /* 0x000fea000383ffff */
.L_x_4055:
[----:B------:R-:W-:Y:S02]  /*3b070*/  IMAD.MOV.U32 R13, RZ, RZ, R17 ;  /* 0x000000ffff0d7224 */ /* 0x000fe400078e0011 */
[----:B------:R-:W-:Y:S02]  /*3b080*/  IMAD.MOV.U32 R12, RZ, RZ, RZ ;  /* 0x000000ffff0c7224 */ /* 0x000fe400078e00ff */
[----:B------:R-:W-:Y:S02]  /*3b090*/  IMAD.MOV.U32 R11, RZ, RZ, 0x181f ;  /* 0x0000181fff0b7424 */ /* 0x000fe400078e00ff */
[----:B------:R-:W-:-:S07]  /*3b0a0*/  IMAD.MOV.U32 R15, RZ, RZ, -0x1 ;  /* 0xffffffffff0f7424 */ /* 0x000fce00078e00ff */
[----:B-----5:R-:W-:Y:S05]  /*3b0b0*/  WARPSYNC.COLLECTIVE R15, `(.L_x_4287) ;  /* 0x000000000f087348 */ /* 0x020fea0003c00000 */
[----:B------:R0:W1:Y:S02]  /*3b0c0*/  SHFL.IDX P6, R14, R13, R12, R11 ;  /* 0x0000000c0d0e7389 */ /* 0x00006400000c000b */
[----:B01---5:R-:W-:Y:S01]  /*3b0d0*/  ENDCOLLECTIVE ;  /* 0x000000000000791b */ /* 0x023fe20003800000 */
.L_x_4287:
[----:B------:R-:W-:Y:S02]  /*3b0e0*/  IMAD.MOV.U32 R13, RZ, RZ, R16 ;  /* 0x000000ffff0d7224 */ /* 0x000fe400078e0010 */
[----:B------:R-:W-:-:S07]  /*3b0f0*/  IMAD.MOV.U32 R3, RZ, RZ, R14 ;  /* 0x000000ffff037224 */ /* 0x000fce00078e000e */
[----:B------:R-:W-:Y:S05]  /*3b100*/  WARPSYNC.COLLECTIVE R15, `(.L_x_4288) ;  /* 0x000000000f087348 */ /* 0x000fea0003c00000 */
[----:B------:R0:W1:Y:S02]  /*3b110*/  SHFL.IDX P6, R14, R13, R12, R11 ;  /* 0x0000000c0d0e7389 */ /* 0x00006400000c000b */
[----:B01----:R-:W-:Y:S01]  /*3b120*/  ENDCOLLECTIVE ;  /* 0x000000000000791b */ /* 0x003fe20003800000 */
.L_x_4288:
[----:B------:R-:W-:Y:S05]  /*3b130*/  BRA `(.L_x_4289) ;  /* 0xffffff2800d87947 */ /* 0x000fea000383ffff */
.L_x_4058:
        /* <DEDUP_REMOVED lines=8> */
.L_x_4291:
[----:B------:R-:W-:Y:S05]  /*3b1c0*/  BSYNC B1 ;  /* 0x0000000000017941 */ /* 0x000fea0003800000 */
.L_x_4290:
        /* <DEDUP_REMOVED lines=8> */
.L_x_4292:
[----:B------:R-:W-:Y:S05]  /*3b250*/  BRA `(.L_x_4293) ;  /* 0xffffff2800f87947 */ /* 0x000fea000383ffff */
.L_x_4061:
        /* <DEDUP_REMOVED lines=8> */
.L_x_4295:
[----:B------:R-:W-:Y:S05]  /*3b2e0*/  BSYNC B1 ;  /* 0x0000000000017941 */ /* 0x000fea0003800000 */
.L_x_4294:
        /* <DEDUP_REMOVED lines=8> */
.L_x_4296:
[----:B------:R-:W-:Y:S05]  /*3b370*/  BRA `(.L_x_4297) ;  /* 0xffffff2c00187947 */ /* 0x000fea000383ffff */
.L_x_4064:
        /* <DEDUP_REMOVED lines=8> */
.L_x_4299:
[----:B------:R-:W-:Y:S05]  /*3b400*/  BSYNC B1 ;  /* 0x0000000000017941 */ /* 0x000fea0003800000 */
.L_x_4298:
        /* <DEDUP_REMOVED lines=8> */
.L_x_4300:
[----:B------:R-:W-:Y:S05]  /*3b490*/  BRA `(.L_x_4301) ;  /* 0xffffff2c00387947 */ /* 0x000fea000383ffff */
.L_x_4066:
[----:B------:R-:W-:Y:S02]  /*3b4a0*/  IMAD.MOV.U32 R13, RZ, RZ, R4 ;  /* 0x000000ffff0d7224 */ /* 0x000fe400078e0004 */
[----:B------:R-:W-:Y:S02]  /*3b4b0*/  IMAD.MOV.U32 R12, RZ, RZ, RZ ;  /* 0x000000ffff0c7224 */ /* 0x000fe400078e00ff */
[----:B------:R-:W-:Y:S02]  /*3b4c0*/  IMAD.MOV.U32 R11, RZ, RZ, 0x1c1f ;  /* 0x00001c1fff0b7424 */ /* 0x000fe400078e00ff */
[----:B------:R-:W-:-:S07]  /*3b4d0*/  IMAD.MOV.U32 R15, RZ, RZ, -0x1 ;  /* 0xffffffffff0f7424 */ /* 0x000fce00078e00ff */
[----:B0-----:R-:W-:Y:S05]  /*3b4e0*/  WARPSYNC.COLLECTIVE R15, `(.L_x_4302) ;  /* 0x000000000f087348 */ /* 0x001fea0003c00000 */
[----:B------:R1:W2:Y:S02]  /*3b4f0*/  SHFL.IDX P6, R14, R13, R12, R11 ;  /* 0x0000000c0d0e7389 */ /* 0x0002a400000c000b */
[----:B012---:R-:W-:Y:S01]  /*3b500*/  ENDCOLLECTIVE ;  /* 0x000000000000791b */ /* 0x007fe20003800000 */
.L_x_4302:
[----:B------:R-:W-:Y:S02]  /*3b510*/  IMAD.MOV.U32 R13, RZ, RZ, R3 ;  /* 0x000000ffff0d7224 */ /* 0x000fe400078e0003 */
[----:B------:R-:W-:-:S07]  /*3b520*/  IMAD.MOV.U32 R5, RZ, RZ, R14 ;  /* 0x000000ffff057224 */ /* 0x000fce00078e000e */
[----:B------:R-:W-:Y:S05]  /*3b530*/  WARPSYNC.COLLECTIVE R15, `(.L_x_4303) ;  /* 0x000000000f087348 */ /* 0x000fea0003c00000 */
[----:B------:R0:W1:Y:S02]  /*3b540*/  SHFL.IDX P6, R14, R13, R12, R11 ;  /* 0x0000000c0d0e7389 */ /* 0x00006400000c000b */
[----:B01----:R-:W-:Y:S01]  /*3b550*/  ENDCOLLECTIVE ;  /* 0x000000000000791b */ /* 0x003fe20003800000 */
.L_x_4303:
[----:B------:R-:W-:Y:S01]  /*3b560*/  IMAD.MOV.U32 R6, RZ, RZ, R14 ;  /* 0x000000ffff067224 */ /* 0x000fe200078e000e */
[----:B------:R-:W-:Y:S06]  /*3b570*/  BRA `(.L_x_4304) ;  /* 0xffffff30003c7947 */ /* 0x000fec000383ffff */
.L_x_4069:
[----:B------:R-:W-:Y:S01]  /*3b580*/  BSSY B1, `(.L_x_4305) ;  /* 0x0000008000017945 */ /* 0x000fe20003800000 */
[----:B------:R-:W-:Y:S02]  /*3b590*/  IMAD.MOV.U32 R13, RZ, RZ, R4 ;  /* 0x000000ffff0d7224 */ /* 0x000fe400078e0004 */
[----:B------:R-:W-:Y:S02]  /*3b5a0*/  IMAD.MOV.U32 R12, RZ, RZ, 0x1 ;  /* 0x00000001ff0c7424 */ /* 0x000fe400078e00ff */
[----:B----4-:R-:W-:Y:S02]  /*3b5b0*/  IMAD.MOV.U32 R11, RZ, RZ, 0x1c1f ;  /* 0x00001c1fff0b7424 */ /* 0x010fe400078e00ff */
[----:B------:R-:W-:-:S07]  /*3b5c0*/  IMAD.MOV.U32 R15, RZ, RZ, -0x1 ;  /* 0xffffffffff0f7424 */ /* 0x000fce00078e00ff */
[----:B0123--:R-:W-:Y:S05]  /*3b5d0*/  WARPSYNC.COLLECTIVE R15, `(.L_x_4306) ;  /* 0x000000000f087348 */ /* 0x00ffea0003c00000 */
[----:B------:R4:W0:Y:S02]  /*3b5e0*/  SHFL.IDX P6, R14, R13, R12, R11 ;  /* 0x0000000c0d0e7389 */ /* 0x00082400000c000b */
[----:B01234-:R-:W-:Y:S01]  /*3b5f0*/  ENDCOLLECTIVE ;  /* 0x000000000000791b */ /* 0x01ffe20003800000 */
.L_x_4306:
[----:B------:R-:W-:Y:S05]  /*3b600*/  BSYNC B1 ;  /* 0x0000000000017941 */ /* 0x000fea0003800000 */
.L_x_4305:
        /* <DEDUP_REMOVED lines=8> */
.L_x_4307:
[----:B------:R-:W-:Y:S05]  /*3b690*/  BRA `(.L_x_4308) ;  /* 0xffffff3c00507947 */ /* 0x000fea000383ffff */
.L_x_4075:
[----:B------:R-:W-:Y:S02]  /*3b6a0*/  IMAD.MOV.U32 R13, RZ, RZ, R4 ;  /* 0x000000ffff0d7224 */ /* 0x000fe400078e0004 */
[----:B------:R-:W-:Y:S02]  /*3b6b0*/  IMAD.MOV.U32 R12, RZ, RZ, RZ ;  /* 0x000000ffff0c7224 */ /* 0x000fe400078e00ff */
[----:B------:R-:W-:Y:S02]  /*3b6c0*/  IMAD.MOV.U32 R11, RZ, RZ, 0x181f ;  /* 0x0000181fff0b7424 */ /* 0x000fe400078e00ff */
[----:B------:R-:W-:-:S07]  /*3b6d0*/  IMAD.MOV.U32 R15, RZ, RZ, -0x1 ;  /* 0xffffffffff0f7424 */ /* 0x000fce00078e00ff */
[----:B01----:R-:W-:Y:S05]  /*3b6e0*/  WARPSYNC.COLLECTIVE R15, `(.L_x_4309) ;  /* 0x000000000f087348 */ /* 0x003fea0003c00000 */
[----:B------:R2:W3:Y:S02]  /*3b6f0*/  SHFL.IDX P6, R14, R13, R12, R11 ;  /* 0x0000000c0d0e7389 */ /* 0x0004e400000c000b */
[----:B0123--:R-:W-:Y:S01]  /*3b700*/  ENDCOLLECTIVE ;  /* 0x000000000000791b */ /* 0x00ffe20003800000 */
.L_x_4309:
[----:B------:R-:W-:Y:S02]  /*3b710*/  IMAD.MOV.U32 R13, RZ, RZ, R3 ;  /* 0x000000ffff0d7224 */ /* 0x000fe400078e0003 */
[----:B------:R-:W-:-:S07]  /*3b720*/  IMAD.MOV.U32 R0, RZ, RZ, R14 ;  /* 0x000000ffff007224 */ /* 0x000fce00078e000e */
[----:B------:R-:W-:Y:S05]  /*3b730*/  WARPSYNC.COLLECTIVE R15, `(.L_x_4310) ;  /* 0x000000000f087348 */ /* 0x000fea0003c00000 */
[----:B------:R0:W1:Y:S02]  /*3b740*/  SHFL.IDX P6, R14, R13, R12, R11 ;  /* 0x0000000c0d0e7389 */ /* 0x00006400000c000b */
[----:B01----:R-:W-:Y:S01]  /*3b750*/  ENDCOLLECTIVE ;  /* 0x000000000000791b */ /* 0x003fe20003800000 */
.L_x_4310:
[----:B------:R-:W-:Y:S05]  /*3b760*/  BRA `(.L_x_4311) ;  /* 0xffffff5000cc7947 */ /* 0x000fea000383ffff */
.L_x_4078:
[----:B------:R-:W-:Y:S01]  /*3b770*/  BSSY B1, `(.L_x_4312) ;  /* 0x0000008000017945 */ /* 0x000fe20003800000 */
[----:B---3--:R-:W-:Y:S02]  /*3b780*/  IMAD.MOV.U32 R13, RZ, RZ, R4 ;  /* 0x000000ffff0d7224 */ /* 0x008fe400078e0004 */
[----:B------:R-:W-:Y:S02]  /*3b790*/  IMAD.MOV.U32 R12, RZ, RZ, 0x1 ;  /* 0x00000001ff0c7424 */ /* 0x000fe400078e00ff */
[----:B------:R-:W-:Y:S02]  /*3b7a0*/  IMAD.MOV.U32 R11, RZ, RZ, 0x181f ;  /* 0x0000181fff0b7424 */ /* 0x000fe400078e00ff */
[----:B------:R-:W-:-:S07]  /*3b7b0*/  IMAD.MOV.U32 R15, RZ, RZ, -0x1 ;  /* 0xffffffffff0f7424 */ /* 0x000fce00078e00ff */
[----:B012-4-:R-:W-:Y:S05]  /*3b7c0*/  WARPSYNC.COLLECTIVE R15, `(.L_x_4313) ;  /* 0x000000000f087348 */ /* 0x017fea0003c00000 */
[----:B----4-:R3:W4:Y:S02]  /*3b7d0*/  SHFL.IDX P6, R14, R13, R12, R11 ;  /* 0x0000000c0d0e7389 */ /* 0x01072400000c000b */
[----:B01234-:R-:W-:Y:S01]  /*3b7e0*/  ENDCOLLECTIVE ;  /* 0x000000000000791b */ /* 0x01ffe20003800000 */
.L_x_4313:
[----:B------:R-:W-:Y:S05]  /*3b7f0*/  BSYNC B1 ;  /* 0x0000000000017941 */ /* 0x000fea0003800000 */
.L_x_4312:
        /* <DEDUP_REMOVED lines=8> */
.L_x_4314:
[----:B------:R-:W-:Y:S05]  /*3b880*/  BRA `(.L_x_4315) ;  /* 0xffffff5000f07947 */ /* 0x000fea000383ffff */
.L_x_4081:
[----:B------:R-:W-:Y:S01]  /*3b890*/  BSSY B1, `(.L_x_4316) ;  /* 0x0000008000017945 */ /* 0x000fe20003800000 */
[----:B0-----:R-:W-:Y:S02]  /*3b8a0*/  IMAD.MOV.U32 R13, RZ, RZ, R4 ;  /* 0x000000ffff0d7224 */ /* 0x001fe400078e0004 */
[----:B------:R-:W-:Y:S02]  /*3b8b0*/  IMAD.MOV.U32 R12, RZ, RZ, 0x2 ;  /* 0x00000002ff0c7424 */ /* 0x000fe400078e00ff */
[----:B------:R-:W-:Y:S02]  /*3b8c0*/  IMAD.MOV.U32 R11, RZ, RZ, 0x181f ;  /* 0x0000181fff0b7424 */ /* 0x000fe400078e00ff */
[----:B------:R-:W-:-:S07]  /*3b8d0*/  IMAD.MOV.U32 R15, RZ, RZ, -0x1 ;  /* 0xffffffffff0f7424 */ /* 0x000fce00078e00ff */
[----:B-1234-:R-:W-:Y:S05]  /*3b8e0*/  WARPSYNC.COLLECTIVE R15, `(.L_x_4317) ;  /* 0x000000000f087348 */ /* 0x01efea0003c00000 */
[----:B----4-:R0:W4:Y:S02]  /*3b8f0*/  SHFL.IDX P6, R14, R13, R12, R11 ;  /* 0x0000000c0d0e7389 */ /* 0x01012400000c000b */
[----:B01234-:R-:W-:Y:S01]  /*3b900*/  ENDCOLLECTIVE ;  /* 0x000000000000791b */ /* 0x01ffe20003800000 */
.L_x_4317:
[----:B------:R-:W-:Y:S05]  /*3b910*/  BSYNC B1 ;  /* 0x0000000000017941 */ /* 0x000fea0003800000 */
.L_x_4316:
        /* <DEDUP_REMOVED lines=8> */
.L_x_4318:
[----:B------:R-:W-:Y:S05]  /*3b9a0*/  BRA `(.L_x_4319) ;  /* 0xffffff5400107947 */ /* 0x000fea000383ffff */
.L_x_4084:
[----:B------:R-:W-:Y:S01]  /*3b9b0*/  BSSY B1, `(.L_x_4320) ;  /* 0x0000008000017945 */ /* 0x000fe20003800000 */
[----:B0-----:R-:W-:Y:S02]  /*3b9c0*/  IMAD.MOV.U32 R13, RZ, RZ, R4 ;  /* 0x000000ffff0d7224 */ /* 0x001fe400078e0004 */
[----:B------:R-:W-:Y:S02]  /*3b9d0*/  IMAD.MOV.U32 R12, RZ, RZ, 0x3 ;  /* 0x00000003ff0c7424 */ /* 0x000fe400078e00ff */
[----:B------:R-:W-:Y:S02]  /*3b9e0*/  IMAD.MOV.U32 R11, RZ, RZ, 0x181f ;  /* 0x0000181fff0b7424 */ /* 0x000fe400078e00ff */
[----:B------:R-:W-:-:S07]  /*3b9f0*/  IMAD.MOV.U32 R15, RZ, RZ, -0x1 ;  /* 0xffffffffff0f7424 */ /* 0x000fce00078e00ff */
[----:B-1234-:R-:W-:Y:S05]  /*3ba00*/  WARPSYNC.COLLECTIVE R15, `(.L_x_4321) ;  /* 0x000000000f087348 */ /* 0x01efea0003c00000 */
[----:B------:R0:W0:Y:S02]  /*3ba10*/  SHFL.IDX P6, R14, R13, R12, R11 ;  /* 0x0000000c0d0e7389 */ /* 0x00002400000c000b */
[----:B01234-:R-:W-:Y:S01]  /*3ba20*/  ENDCOLLECTIVE ;  /* 0x000000000000791b */ /* 0x01ffe20003800000 */
.L_x_4321:
[----:B------:R-:W-:Y:S05]  /*3ba30*/  BSYNC B1 ;  /* 0x0000000000017941 */ /* 0x000fea0003800000 */
.L_x_4320:
        /* <DEDUP_REMOVED lines=8> */
.L_x_4322:
[----:B------:R-:W-:Y:S05]  /*3bac0*/  BRA `(.L_x_4323) ;  /* 0xffffff5400307947 */ /* 0x000fea000383ffff */
.L_x_4111:
        /* <DEDUP_REMOVED lines=11> */
.L_x_4325:
[----:B------:R-:W-:Y:S05]  /*3bb80*/  BSYNC B1 ;  /* 0x0000000000017941 */ /* 0x000fea0003800000 */
.L_x_4324:
[----:B------:R-:W-:Y:S05]  /*3bb90*/  BRA `(.L_x_4326) ;  /* 0xffffff7000f87947 */ /* 0x000fea000383ffff */
.L_x_4113:
[----:B------:R-:W-:Y:S01]  /*3bba0*/  BSSY B1, `(.L_x_4327) ;  /* 0x0000006000017945 */ /* 0x000fe20003800000 */
[----:B------:R-:W-:-:S07]  /*3bbb0*/  IMAD.MOV.U32 R15, RZ, RZ, -0x1 ;  /* 0xffffffffff0f7424 */ /* 0x000fce00078e00ff */
[----:B0-----:R-:W-:Y:S05]  /*3bbc0*/  WARPSYNC.COLLECTIVE R15, `(.L_x_4328) ;  /* 0x000000000f0c7348 */ /* 0x001fea0003c00000 */
[----:B------:R-:W-:Y:S02]  /*3bbd0*/  ELECT P6, UR62, PT ;  /* 0x00000000003e782f */ /* 0x000fe400038c0000 */
[----:B------:R-:W-:Y:S01]  /*3bbe0*/  MOV R14, UR62 ;  /* 0x0000003e000e7c02 */ /* 0x000fe20008000f00 */
[----:B0-----:R-:W-:Y:S10]  /*3bbf0*/  ENDCOLLECTIVE ;  /* 0x000000000000791b */ /* 0x001ff40003800000 */
.L_x_4328:
[----:B------:R-:W-:Y:S05]  /*3bc00*/  BSYNC B1 ;  /* 0x0000000000017941 */ /* 0x000fea0003800000 */
.L_x_4327:
[----:B------:R-:W-:Y:S05]  /*3bc10*/  BRA `(.L_x_4112) ;  /* 0xffffff7000f07947 */ /* 0x000fea000383ffff */
.L_x_4115:
[----:B0-----:R0:W1:Y:S02]  /*3bc20*/  SYNCS.PHASECHK.TRANS64.TRYWAIT P0, [R23+URZ+0x32420], R12 ;  /* 0x0324200c170075a7 */ /* 0x001064000800017f */
[----:B-1----:R-:W-:Y:S05]  /*3bc30*/  @!P0 NANOSLEEP.SYNCS 0x989680 ;  /* 0x009896800000895d */ /* 0x002fea0003900000 */
[----:B------:R-:W1:Y:S02]  /*3bc40*/  @!P0 SYNCS.PHASECHK.TRANS64 P0, [R23+URZ+0x32420], R12 ;  /* 0x0324200c170085a7 */ /* 0x000e64000800007f */
[----:B-1----:R-:W-:Y:S05]  /*3bc50*/  @!P0 BRA `(.L_x_4115) ;  /* 0xfffffffc00f08947 */ /* 0x002fea000383ffff */
[----:B------:R-:W-:Y:S05]  /*3bc60*/  BRA `(.L_x_4329) ;  /* 0xffffff7400007947 */ /* 0x000fea000383ffff */
.L_x_4119:
[----:B-1----:R1:W2:Y:S02]  /*3bc70*/  SYNCS.PHASECHK.TRANS64.TRYWAIT P0, [R3+URZ+0x324a0], R7 ;  /* 0x0324a007030075a7 */ /* 0x0022a4000800017f */
[----:B--2---:R-:W-:Y:S05]  /*3bc80*/  @!P0 NANOSLEEP.SYNCS 0x989680 ;  /* 0x009896800000895d */ /* 0x004fea0003900000 */
[----:B------:R-:W2:Y:S02]  /*3bc90*/  @!P0 SYNCS.PHASECHK.TRANS64 P0, [R3+URZ+0x324a0], R7 ;  /* 0x0324a007030085a7 */ /* 0x000ea4000800007f */
[----:B--2---:R-:W-:Y:S05]  /*3bca0*/  @!P0 BRA `(.L_x_4119) ;  /* 0xfffffffc00f08947 */ /* 0x004fea000383ffff */
[----:B------:R-:W-:Y:S05]  /*3bcb0*/  BRA `(.L_x_4330) ;  /* 0xffffff7400187947 */ /* 0x000fea000383ffff */
.L_x_4124:
[----:B0-----:R0:W2:Y:S02]  /*3bcc0*/  SYNCS.PHASECHK.TRANS64.TRYWAIT P0, [R3+URZ+0x324c0], R7 ;  /* 0x0324c007030075a7 */ /* 0x0010a4000800017f */
[----:B--2---:R-:W-:Y:S05]  /*3bcd0*/  @!P0 NANOSLEEP.SYNCS 0x989680 ;  /* 0x009896800000895d */ /* 0x004fea0003900000 */
[----:B------:R-:W2:Y:S02]  /*3bce0*/  @!P0 SYNCS.PHASECHK.TRANS64 P0, [R3+URZ+0x324c0], R7 ;  /* 0x0324c007030085a7 */ /* 0x000ea4000800007f */
[----:B--2---:R-:W-:Y:S05]  /*3bcf0*/  @!P0 BRA `(.L_x_4124) ;  /* 0xfffffffc00f08947 */ /* 0x004fea000383ffff */
[----:B------:R-:W-:Y:S05]  /*3bd00*/  BRA `(.L_x_4331) ;  /* 0xffffff7400947947 */ /* 0x000fea000383ffff */
.L_x_4134:
[----:B-1----:R1:W2:Y:S02]  /*3bd10*/  SYNCS.PHASECHK.TRANS64.TRYWAIT P1, [R9+URZ+0x324a0], R2 ;  /* 0x0324a002090075a7 */ /* 0x0022a4000802017f */
[----:B--2---:R-:W-:Y:S05]  /*3bd20*/  @!P1 NANOSLEEP.SYNCS 0x989680 ;  /* 0x009896800000995d */ /* 0x004fea0003900000 */
[----:B------:R-:W2:Y:S02]  /*3bd30*/  @!P1 SYNCS.PHASECHK.TRANS64 P1, [R9+URZ+0x324a0], R2 ;  /* 0x0324a002090095a7 */ /* 0x000ea4000802007f */
[----:B--2---:R-:W-:Y:S05]  /*3bd40*/  @!P1 BRA `(.L_x_4134) ;  /* 0xfffffffc00f09947 */ /* 0x004fea000383ffff */
[----:B------:R-:W-:Y:S05]  /*3bd50*/  BRA `(.L_x_4332) ;  /* 0xffffff7c00087947 */ /* 0x000fea000383ffff */
.L_x_4139:
[----:B0-----:R0:W2:Y:S02]  /*3bd60*/  SYNCS.PHASECHK.TRANS64.TRYWAIT P1, [R9+URZ+0x324c0], R2 ;  /* 0x0324c002090075a7 */ /* 0x0010a4000802017f */
[----:B--2---:R-:W-:Y:S05]  /*3bd70*/  @!P1 NANOSLEEP.SYNCS 0x989680 ;  /* 0x009896800000995d */ /* 0x004fea0003900000 */
[----:B------:R-:W2:Y:S02]  /*3bd80*/  @!P1 SYNCS.PHASECHK.TRANS64 P1, [R9+URZ+0x324c0], R2 ;  /* 0x0324c002090095a7 */ /* 0x000ea4000802007f */
[----:B--2---:R-:W-:Y:S05]  /*3bd90*/  @!P1 BRA `(.L_x_4139) ;  /* 0xfffffffc00f09947 */ /* 0x004fea000383ffff */
[----:B------:R-:W-:Y:S05]  /*3bda0*/  BRA `(.L_x_4333) ;  /* 0xffffff7c00807947 */ /* 0x000fea000383ffff */
.L_x_4165:
        /* <DEDUP_REMOVED lines=11> */
.L_x_4335:
[----:B------:R-:W-:Y:S05]  /*3be60*/  BSYNC B0 ;  /* 0x0000000000007941 */ /* 0x000fea0003800000 */
.L_x_4334:
[----:B------:R-:W-:Y:S05]  /*3be70*/  BRA `(.L_x_4336) ;  /* 0xffffff9000947947 */ /* 0x000fea000383ffff */
.L_x_4168:
[----:B-1----:R1:W2:Y:S02]  /*3be80*/  SYNCS.PHASECHK.TRANS64.TRYWAIT P0, [R17+URZ+0x32440], R0 ;  /* 0x03244000110075a7 */ /* 0x0022a4000800017f */
[----:B--2---:R-:W-:Y:S05]  /*3be90*/  @!P0 NANOSLEEP.SYNCS 0x989680 ;  /* 0x009896800000895d */ /* 0x004fea0003900000 */
[----:B------:R-:W2:Y:S02]  /*3bea0*/  @!P0 SYNCS.PHASECHK.TRANS64 P0, [R17+URZ+0x32440], R0 ;  /* 0x03244000110085a7 */ /* 0x000ea4000800007f */
[----:B--2---:R-:W-:Y:S05]  /*3beb0*/  @!P0 BRA `(.L_x_4168) ;  /* 0xfffffffc00f08947 */ /* 0x004fea000383ffff */
[----:B------:R-:W-:Y:S05]  /*3bec0*/  BRA `(.L_x_4337) ;  /* 0xffffff9000a87947 */ /* 0x000fea000383ffff */
.L_x_4169:
        /* <DEDUP_REMOVED lines=8> */
.L_x_4339:
[----:B------:R-:W-:Y:S05]  /*3bf50*/  BSYNC B0 ;  /* 0x0000000000007941 */ /* 0x000fea0003800000 */
.L_x_4338:
        /* <DEDUP_REMOVED lines=9> */
.L_x_4340:
[----:B------:R-:W-:Y:S02]  /*3bff0*/  IMAD.MOV.U32 R13, RZ, RZ, R4 ;  /* 0x000000ffff0d7224 */ /* 0x000fe400078e0004 */
[----:B------:R-:W-:Y:S02]  /*3c000*/  IMAD.MOV.U32 R12, RZ, RZ, 0x1 ;  /* 0x00000001ff0c7424 */ /* 0x000fe400078e00ff */
[----:B------:R-:W-:-:S07]  /*3c010*/  IMAD.MOV.U32 R3, RZ, RZ, R14 ;  /* 0x000000ffff037224 */ /* 0x000fce00078e000e */
[----:B------:R-:W-:Y:S05]  /*3c020*/  WARPSYNC.COLLECTIVE R15, `(.L_x_4341) ;  /* 0x000000000f087348 */ /* 0x000fea0003c00000 */
[----:B------:R0:W1:Y:S02]  /*3c030*/  SHFL.IDX P6, R14, R13, R12, R11 ;  /* 0x0000000c0d0e7389 */ /* 0x00006400000c000b */
[----:B01----:R-:W-:Y:S01]  /*3c040*/  ENDCOLLECTIVE ;  /* 0x000000000000791b */ /* 0x003fe20003800000 */
.L_x_4341:
        /* <DEDUP_REMOVED lines=15> */
.L_x_4342:
[----:B------:R-:W-:Y:S02]  /*3c140*/  @P0 IMAD R6, R5, 0x2, R23 ;  /* 0x0000000205060824 */ /* 0x000fe400078e0217 */
[----:B------:R-:W-:Y:S02]  /*3c150*/  IMAD.MOV.U32 R13, RZ, RZ, R4 ;  /* 0x000000ffff0d7224 */ /* 0x000fe400078e0004 */
[----:B------:R-:W-:Y:S02]  /*3c160*/  IMAD.MOV.U32 R12, RZ, RZ, 0x2 ;  /* 0x00000002ff0c7424 */ /* 0x000fe400078e00ff */
[----:B------:R-:W-:-:S07]  /*3c170*/  IMAD.MOV.U32 R3, RZ, RZ, R14 ;  /* 0x000000ffff037224 */ /* 0x000fce00078e000e */
[----:B------:R-:W-:Y:S05]  /*3c180*/  WARPSYNC.COLLECTIVE R15, `(.L_x_4343) ;  /* 0x000000000f087348 */ /* 0x000fea0003c00000 */
[----:B------:R0:W1:Y:S02]  /*3c190*/  SHFL.IDX P6, R14, R13, R12, R11 ;  /* 0x0000000c0d0e7389 */ /* 0x00006400000c000b */
[----:B01----:R-:W-:Y:S01]  /*3c1a0*/  ENDCOLLECTIVE ;  /* 0x000000000000791b */ /* 0x003fe20003800000 */
.L_x_4343:
        /* <DEDUP_REMOVED lines=15> */
.L_x_4344:
[----:B------:R-:W-:Y:S02]  /*3c2a0*/  @P0 IMAD R6, R5, 0x2, R23 ;  /* 0x0000000205060824 */ /* 0x000fe400078e0217 */
[----:B------:R-:W-:Y:S02]  /*3c2b0*/  IMAD.MOV.U32 R13, RZ, RZ, R4 ;  /* 0x000000ffff0d7224 */ /* 0x000fe400078e0004 */
[----:B------:R-:W-:Y:S02]  /*3c2c0*/  IMAD.MOV.U32 R12, RZ, RZ, 0x3 ;  /* 0x00000003ff0c7424 */ /* 0x000fe400078e00ff */
[----:B------:R-:W-:-:S07]  /*3c2d0*/  IMAD.MOV.U32 R3, RZ, RZ, R14 ;  /* 0x000000ffff037224 */ /* 0x000fce00078e000e */
[----:B------:R-:W-:Y:S05]  /*3c2e0*/  WARPSYNC.COLLECTIVE R15, `(.L_x_4345) ;  /* 0x000000000f087348 */ /* 0x000fea0003c00000 */
[----:B------:R0:W1:Y:S02]  /*3c2f0*/  SHFL.IDX P6, R14, R13, R12, R11 ;  /* 0x0000000c0d0e7389 */ /* 0x00006400000c000b */
[----:B01----:R-:W-:Y:S01]  /*3c300*/  ENDCOLLECTIVE ;  /* 0x000000000000791b */ /* 0x003fe20003800000 */
.L_x_4345:
        /* <DEDUP_REMOVED lines=15> */
.L_x_4346:
[----:B------:R-:W-:Y:S02]  /*3c400*/  @P0 IMAD R6, R5, 0x2, R23 ;  /* 0x0000000205060824 */ /* 0x000fe400078e0217 */
[----:B------:R-:W-:Y:S02]  /*3c410*/  IMAD.MOV.U32 R13, RZ, RZ, R4 ;  /* 0x000000ffff0d7224 */ /* 0x000fe400078e0004 */
[----:B------:R-:W-:Y:S02]  /*3c420*/  IMAD.MOV.U32 R12, RZ, RZ, 0x4 ;  /* 0x00000004ff0c7424 */ /* 0x000fe400078e00ff */
[----:B------:R-:W-:-:S07]  /*3c430*/  IMAD.MOV.U32 R3, RZ, RZ, R14 ;  /* 0x000000ffff037224 */ /* 0x000fce00078e000e */
[----:B------:R-:W-:Y:S05]  /*3c440*/  WARPSYNC.COLLECTIVE R15, `(.L_x_4347) ;  /* 0x000000000f087348 */ /* 0x000fea0003c00000 */
[----:B------:R0:W1:Y:S02]  /*3c450*/  SHFL.IDX P6, R14, R13, R12, R11 ;  /* 0x0000000c0d0e7389 */ /* 0x00006400000c000b */
[----:B01----:R-:W-:Y:S01]  /*3c460*/  ENDCOLLECTIVE ;  /* 0x000000000000791b */ /* 0x003fe20003800000 */
.L_x_4347:
        /* <DEDUP_REMOVED lines=15> */
.L_x_4348:
[----:B------:R-:W-:Y:S02]  /*3c560*/  @P0 IMAD R6, R5, 0x2, R23 ;  /* 0x0000000205060824 */ /* 0x000fe400078e0217 */
[----:B------:R-:W-:Y:S02]  /*3c570*/  IMAD.MOV.U32 R13, RZ, RZ, R4 ;  /* 0x000000ffff0d7224 */ /* 0x000fe400078e0004 */
[----:B------:R-:W-:Y:S02]  /*3c580*/  IMAD.MOV.U32 R12, RZ, RZ, 0x5 ;  /* 0x00000005ff0c7424 */ /* 0x000fe400078e00ff */
[----:B------:R-:W-:-:S07]  /*3c590*/  IMAD.MOV.U32 R3, RZ, RZ, R14 ;  /* 0x000000ffff037224 */ /* 0x000fce00078e000e */
[----:B------:R-:W-:Y:S05]  /*3c5a0*/  WARPSYNC.COLLECTIVE R15, `(.L_x_4349) ;  /* 0x000000000f087348 */ /* 0x000fea0003c00000 */
[----:B------:R0:W1:Y:S02]  /*3c5b0*/  SHFL.IDX P6, R14, R13, R12, R11 ;  /* 0x0000000c0d0e7389 */ /* 0x00006400000c000b */
[----:B01----:R-:W-:Y:S01]  /*3c5c0*/  ENDCOLLECTIVE ;  /* 0x000000000000791b */ /* 0x003fe20003800000 */
.L_x_4349:
        /* <DEDUP_REMOVED lines=10> */
.L_x_4350:
[----:B------:R-:W-:Y:S01]  /*3c670*/  @!PT LDS RZ, [RZ] ;  /* 0x00000000fffff984 */ /* 0x000fe20000000800 */
[----:B------:R-:W-:Y:S01]  /*3c680*/  @!PT LDS RZ, [RZ] ;  /* 0x00000000fffff984 */ /* 0x000fe20000000800 */
[----:B------:R-:W-:Y:S01]  /*3c690*/  @!PT LDS RZ, [RZ] ;  /* 0x00000000fffff984 */ /* 0x000fe20000000800 */
[----:B------:R1:W-:Y:S01]  /*3c6a0*/  @P0 LDGSTS.E.BYPASS.LTC128B.128 [R6+0x1e400], desc[UR44][R2.64], !P2 ;  /* 0x1e40000002060fae */ /* 0x0003e2000d101d6c */
[----:B------:R-:W-:Y:S01]  /*3c6b0*/  IMAD.MOV.U32 R0, RZ, RZ, R14 ;  /* 0x000000ffff007224 */ /* 0x000fe200078e000e */
[----:B------:R-:W-:Y:S06]  /*3c6c0*/  BRA `(.L_x_4351) ;  /* 0xffffff9000107947 */ /* 0x000fec000383ffff */
.L_x_4174:
        /* <DEDUP_REMOVED lines=9> */
.L_x_4352:
        /* <DEDUP_REMOVED lines=12> */
.L_x_4353:
[----:B------:R-:W-:Y:S02]  /*3c820*/  IMAD.MOV.U32 R13, RZ, RZ, R3 ;  /* 0x000000ffff0d7224 */ /* 0x000fe400078e0003 */
[----:B------:R-:W-:Y:S02]  /*3c830*/  IMAD.MOV.U32 R12, RZ, RZ, 0x1 ;  /* 0x00000001ff0c7424 */ /* 0x000fe400078e00ff */
[----:B------:R-:W-:-:S07]  /*3c840*/  IMAD.MOV.U32 R5, RZ, RZ, R14 ;  /* 0x000000ffff057224 */ /* 0x000fce00078e000e */
[----:B------:R-:W-:Y:S05]  /*3c850*/  WARPSYNC.COLLECTIVE R15, `(.L_x_4354) ;  /* 0x000000000f087348 */ /* 0x000fea0003c00000 */
[----:B------:R0:W1:Y:S02]  /*3c860*/  SHFL.IDX P6, R14, R13, R12, R11 ;  /* 0x0000000c0d0e7389 */ /* 0x00006400000c000b */
[----:B01----:R-:W-:Y:S01]  /*3c870*/  ENDCOLLECTIVE ;  /* 0x000000000000791b */ /* 0x003fe20003800000 */
.L_x_4354:
        /* <DEDUP_REMOVED lines=15> */
.L_x_4355:
[----:B------:R-:W-:Y:S02]  /*3c970*/  IMAD.MOV.U32 R13, RZ, RZ, R3 ;  /* 0x000000ffff0d7224 */ /* 0x000fe400078e0003 */
[----:B------:R-:W-:Y:S02]  /*3c980*/  IMAD.MOV.U32 R12, RZ, RZ, 0x2 ;  /* 0x00000002ff0c7424 */ /* 0x000fe400078e00ff */
[----:B------:R-:W-:-:S07]  /*3c990*/  IMAD.MOV.U32 R5, RZ, RZ, R14 ;  /* 0x000000ffff057224 */ /* 0x000fce00078e000e */
[----:B------:R-:W-:Y:S05]  /*3c9a0*/  WARPSYNC.COLLECTIVE R15, `(.L_x_4356) ;  /* 0x000000000f087348 */ /* 0x000fea0003c00000 */
[----:B------:R0:W1:Y:S02]  /*3c9b0*/  SHFL.IDX P6, R14, R13, R12, R11 ;  /* 0x0000000c0d0e7389 */ /* 0x00006400000c000b */
[----:B01----:R-:W-:Y:S01]  /*3c9c0*/  ENDCOLLECTIVE ;  /* 0x000000000000791b */ /* 0x003fe20003800000 */
.L_x_4356:
        /* <DEDUP_REMOVED lines=11> */
[----:B------:R-:W-:-:S05]  /*3ca80*/  VIADD R6, R35, 0x30 ;  /* 0x0000003023067836 */ /* 0x000fca0000000000 */
[----:B------:R1:W-:Y:S01]  /*3ca90*/  STL [R1+0x460], R6 ;  /* 0x0004600601007387 */ /* 0x0003e20000100800 */
[----:B0-----:R-:W-:-:S07]  /*3caa0*/  IMAD.MOV.U32 R4, RZ, RZ, R14 ;  /* 0x000000ffff047224 */ /* 0x001fce00078e000e */
[----:B-1----:R-:W-:Y:S05]  /*3cab0*/  WARPSYNC.COLLECTIVE R15, `(.L_x_4357) ;  /* 0x000000000f087348 */ /* 0x002fea0003c00000 */
[----:B------:R0:W2:Y:S02]  /*3cac0*/  SHFL.IDX P6, R14, R13, R12, R11 ;  /* 0x0000000c0d0e7389 */ /* 0x0000a400000c000b */
[----:B012---:R-:W-:Y:S01]  /*3cad0*/  ENDCOLLECTIVE ;  /* 0x000000000000791b */ /* 0x007fe20003800000 */
.L_x_4357:
[----:B------:R-:W-:Y:S02]  /*3cae0*/  IMAD.MOV.U32 R13, RZ, RZ, R3 ;  /* 0x000000ffff0d7224 */ /* 0x000fe400078e0003 */
[----:B------:R-:W-:Y:S02]  /*3caf0*/  IMAD.MOV.U32 R12, RZ, RZ, 0x3 ;  /* 0x00000003ff0c7424 */ /* 0x000fe400078e00ff */
[----:B------:R-:W-:-:S07]  /*3cb00*/  IMAD.MOV.U32 R5, RZ, RZ, R14 ;  /* 0x000000ffff057224 */ /* 0x000fce00078e000e */
[----:B------:R-:W-:Y:S05]  /*3cb10*/  WARPSYNC.COLLECTIVE R15, `(.L_x_4358) ;  /* 0x000000000f087348 */ /* 0x000fea0003c00000 */
[----:B------:R0:W1:Y:S02]  /*3cb20*/  SHFL.IDX P6, R14, R13, R12, R11 ;  /* 0x0000000c0d0e7389 */ /* 0x00006400000c000b */
[----:B01----:R-:W-:Y:S01]  /*3cb30*/  ENDCOLLECTIVE ;  /* 0x000000000000791b */ /* 0x003fe20003800000 */
.L_x_4358:
        /* <DEDUP_REMOVED lines=15> */
.L_x_4359:
[----:B------:R-:W-:Y:S02]  /*3cc30*/  IMAD.MOV.U32 R13, RZ, RZ, R3 ;  /* 0x000000ffff0d7224 */ /* 0x000fe400078e0003 */
[----:B------:R-:W-:Y:S02]  /*3cc40*/  IMAD.MOV.U32 R12, RZ, RZ, 0x4 ;  /* 0x00000004ff0c7424 */ /* 0x000fe400078e00ff */
[----:B------:R-:W-:-:S07]  /*3cc50*/  IMAD.MOV.U32 R5, RZ, RZ, R14 ;  /* 0x000000ffff057224 */ /* 0x000fce00078e000e */
[----:B------:R-:W-:Y:S05]  /*3cc60*/  WARPSYNC.COLLECTIVE R15, `(.L_x_4360) ;  /* 0x000000000f087348 */ /* 0x000fea0003c00000 */
[----:B------:R0:W1:Y:S02]  /*3cc70*/  SHFL.IDX P6, R14, R13, R12, R11 ;  /* 0x0000000c0d0e7389 */ /* 0x00006400000c000b */
[----:B01----:R-:W-:Y:S01]  /*3cc80*/  ENDCOLLECTIVE ;  /* 0x000000000000791b */ /* 0x003fe20003800000 */
.L_x_4360:
        /* <DEDUP_REMOVED lines=10> */
.L_x_4361:
        /* <DEDUP_REMOVED lines=13> */
.L_x_4362:
        /* <DEDUP_REMOVED lines=10> */
.L_x_4363:
        /* <DEDUP_REMOVED lines=13> */
.L_x_4364:
        /* <DEDUP_REMOVED lines=10> */
.L_x_4365:
        /* <DEDUP_REMOVED lines=11> */
.L_x_4366:
        /* <DEDUP_REMOVED lines=10> */
.L_x_4367:
[----:B------:R-:W-:Y:S01]  /*3d160*/  @!PT LDS RZ, [RZ] ;  /* 0x00000000fffff984 */ /* 0x000fe20000000800 */
[----:B------:R-:W-:Y:S01]  /*3d170*/  @!PT LDS RZ, [RZ] ;  /* 0x00000000fffff984 */ /* 0x000fe20000000800 */
[----:B------:R-:W-:Y:S01]  /*3d180*/  @!PT LDS RZ, [RZ] ;  /* 0x00000000fffff984 */ /* 0x000fe20000000800 */
[----:B------:R0:W-:Y:S01]  /*3d190*/  @!P0 LDGSTS.E.BYPASS.LTC128B.128 [R26+0x1b400], desc[UR44][R4.64], !P1 ;  /* 0x1b400000041a8fae */ /* 0x0001e2000c901d6c */
[----:B------:R-:W-:Y:S01]  /*3d1a0*/  IMAD.MOV.U32 R0, RZ, RZ, R14 ;  /* 0x000000ffff007224 */ /* 0x000fe200078e000e */
[----:B------:R-:W-:Y:S06]  /*3d1b0*/  BRA `(.L_x_4368) ;  /* 0xffffff9000587947 */ /* 0x000fec000383ffff */
.L_x_4178:
[----:B------:R-:W2:Y:S04]  /*3d1c0*/  LDL.LU R14, [R1+0x440] ;  /* 0x00044000010e7983 */ /* 0x000ea80000300800 */
[----:B------:R-:W3:Y:S04]  /*3d1d0*/  LDL.LU R13, [R1+0x458] ;  /* 0x00045800010d7983 */ /* 0x000ee80000300800 */
[----:B------:R-:W4:Y:S04]  /*3d1e0*/  LDL.LU R12, [R1+0x45c] ;  /* 0x00045c00010c7983 */ /* 0x000f280000300800 */
[----:B------:R-:W5:Y:S04]  /*3d1f0*/  LDL.LU R11, [R1+0x460] ;  /* 0x00046000010b7983 */ /* 0x000f680000300800 */
[----:B------:R-:W5:Y:S04]  /*3d200*/  LDL.LU R10, [R1+0x464] ;  /* 0x00046400010a7983 */ /* 0x000f680000300800 */
[----:B------:R-:W5:Y:S04]  /*3d210*/  LDL.LU R9, [R1+0x46c] ;  /* 0x00046c0001097983 */ /* 0x000f680000300800 */
[----:B------:R-:W5:Y:S01]  /*3d220*/  LDL.LU R8, [R1+0x470] ;  /* 0x0004700001087983 */ /* 0x000f620000300800 */
[----:B------:R-:W-:Y:S01]  /*3d230*/  LOP3.LUT R22, R22, 0xfffffbff, RZ, 0xc0, !PT ;  /* 0xfffffbff16167812 */ /* 0x000fe200078ec0ff */
[----:B------:R-:W-:Y:S01]  /*3d240*/  BSSY B0, `(.L_x_4369) ;  /* 0x0000019000007945 */ /* 0x000fe20003800000 */
[----:B------:R-:W-:-:S02]  /*3d250*/  IMAD.MOV.U32 R15, RZ, RZ, -0x1 ;  /* 0xffffffffff0f7424 */ /* 0x000fc400078e00ff */
[----:B--2---:R-:W-:-:S05]  /*3d260*/  IMAD R5, R14, R6, RZ ;  /* 0x000000060e057224 */ /* 0x004fca00078e02ff */
[-C--:B------:R-:W-:Y:S02]  /*3d270*/  ISETP.GE.AND P0, PT, R35, R5.reuse, PT ;  /* 0x000000052300720c */ /* 0x080fe40003f06270 */
[-C--:B---3--:R-:W-:Y:S01]  /*3d280*/  ISETP.GE.AND P6, PT, R13, R5.reuse, PT ;  /* 0x000000050d00720c */ /* 0x088fe20003fc6270 */
[----:B------:R-:W-:Y:S01]  /*3d290*/  IMAD.MOV.U32 R13, RZ, RZ, R0 ;  /* 0x000000ffff0d7224 */ /* 0x000fe200078e0000 */
[----:B----4-:R-:W-:Y:S01]  /*3d2a0*/  ISETP.GE.AND P5, PT, R12, R5, PT ;  /* 0x000000050c00720c */ /* 0x010fe20003fa6270 */
[----:B------:R-:W-:-:S08]  /*3d2b0*/  IMAD.MOV.U32 R12, RZ, RZ, RZ ;  /* 0x000000ffff0c7224 */ /* 0x000fd000078e00ff */
[----:B------:R-:W-:Y:S02]  /*3d2c0*/  @P0 LOP3.LUT R22, R22, 0x400, RZ, 0xfc, !PT ;  /* 0x0000040016160812 */ /* 0x000fe400078efcff */
[----:B-----5:R-:W-:Y:S01]  /*3d2d0*/  ISETP.GE.AND P0, PT, R11, R5, PT ;  /* 0x000000050b00720c */ /* 0x020fe20003f06270 */
        /* <DEDUP_REMOVED lines=8> */
[----:B------:R-:W-:Y:S02]  /*3d360*/  @P0 LOP3.LUT R22, R22, 0x80, RZ, 0xfc, !PT ;  /* 0x0000008016160812 */ /* 0x000fe400078efcff */
[----:B------:R-:W-:Y:S02]  /*3d370*/  ISETP.GE.AND P0, PT, R8, R5, PT ;  /* 0x000000050800720c */ /* 0x000fe40003f06270 */
[----:B------:R-:W-:-:S04]  /*3d380*/  LOP3.LUT R22, R22, 0xffffffbf, RZ, 0xc0, !PT ;  /* 0xffffffbf16167812 */ /* 0x000fc800078ec0ff */
[----:B------:R-:W-:-:S07]  /*3d390*/  @P6 LOP3.LUT R22, R22, 0x40, RZ, 0xfc, !PT ;  /* 0x0000004016166812 */ /* 0x000fce00078efcff */
[----:B------:R-:W-:Y:S05]  /*3d3a0*/  WARPSYNC.COLLECTIVE R15, `(.L_x_4370) ;  /* 0x000000000f087348 */ /* 0x000fea0003c00000 */
[----:B------:R0:W1:Y:S02]  /*3d3b0*/  SHFL.IDX P6, R14, R13, R12, R11 ;  /* 0x0000000c0d0e7389 */ /* 0x00006400000c000b */
[----:B01----:R-:W-:Y:S01]  /*3d3c0*/  ENDCOLLECTIVE ;  /* 0x000000000000791b */ /* 0x003fe20003800000 */
.L_x_4370:
[----:B------:R-:W-:Y:S05]  /*3d3d0*/  BSYNC B0 ;  /* 0x0000000000007941 */ /* 0x000fea0003800000 */
.L_x_4369:
        /* <DEDUP_REMOVED lines=11> */
.L_x_4371:
[----:B------:R-:W-:-:S04]  /*3d490*/  LOP3.LUT R22, R22, 0xffefffff, RZ, 0xc0, !PT ;  /* 0xffefffff16167812 */ /* 0x000fc800078ec0ff */
[----:B------:R-:W-:-:S04]  /*3d4a0*/  @P0 LOP3.LUT R22, R22, 0x100000, RZ, 0xfc, !PT ;  /* 0x0010000016160812 */ /* 0x000fc800078efcff */
[----:B------:R-:W-:Y:S01]  /*3d4b0*/  LOP3.LUT P0, RZ, R22, 0x400, RZ, 0xc0, !PT ;  /* 0x0000040016ff7812 */ /* 0x000fe2000780c0ff */
[----:B------:R-:W-:Y:S02]  /*3d4c0*/  IMAD.MOV.U32 R13, RZ, RZ, R0 ;  /* 0x000000ffff0d7224 */ /* 0x000fe400078e0000 */
[----:B------:R-:W-:Y:S02]  /*3d4d0*/  IMAD.MOV.U32 R12, RZ, RZ, 0x1 ;  /* 0x00000001ff0c7424 */ /* 0x000fe400078e00ff */
[----:B------:R-:W-:-:S08]  /*3d4e0*/  IMAD.MOV.U32 R3, RZ, RZ, R14 ;  /* 0x000000ffff037224 */ /* 0x000fd000078e000e */
[----:B------:R-:W-:-:S05]  /*3d4f0*/  @!P0 LEA R3, P6, R7, R3, 0x1 ;  /* 0x0000000307038211 */ /* 0x000fca00078c08ff */
[----:B------:R-:W-:-:S05]  /*3d500*/  @!P0 IMAD.X R2, RZ, RZ, R2, P6 ;  /* 0x000000ffff028224 */ /* 0x000fca00030e0602 */
[----:B------:R-:W-:-:S07]  /*3d510*/  @!P0 LOP3.LUT R3, R3, R2, RZ, 0x3c, !PT ;  /* 0x0000000203038212 */ /* 0x000fce00078e3cff */
[----:B------:R-:W-:Y:S05]  /*3d520*/  WARPSYNC.COLLECTIVE R15, `(.L_x_4372) ;  /* 0x000000000f087348 */ /* 0x000fea0003c00000 */
[----:B------:R0:W1:Y:S02]  /*3d530*/  SHFL.IDX P6, R14, R13, R12, R11 ;  /* 0x0000000c0d0e7389 */ /* 0x00006400000c000b */
[----:B01----:R-:W-:Y:S01]  /*3d540*/  ENDCOLLECTIVE ;  /* 0x000000000000791b */ /* 0x003fe20003800000 */
.L_x_4372:
        /* <DEDUP_REMOVED lines=15> */
.L_x_4373:
        /* <DEDUP_REMOVED lines=12> */
.L_x_4374:
        /* <DEDUP_REMOVED lines=12> */
.L_x_4375:
        /* <DEDUP_REMOVED lines=12> */
.L_x_4376:
        /* <DEDUP_REMOVED lines=12> */
.L_x_4377:
        /* <DEDUP_REMOVED lines=12> */
.L_x_4378:
        /* <DEDUP_REMOVED lines=12> */
.L_x_4379:
        /* <DEDUP_REMOVED lines=12> */
.L_x_4380:
        /* <DEDUP_REMOVED lines=12> */
.L_x_4381:
        /* <DEDUP_REMOVED lines=12> */
.L_x_4382:
        /* <DEDUP_REMOVED lines=11> */
.L_x_4383:
[----:B------:R-:W-:Y:S02]  /*3ddb0*/  IMAD.MOV.U32 R13, RZ, RZ, R0 ;  /* 0x000000ffff0d7224 */ /* 0x000fe400078e0000 */
[----:B------:R-:W-:Y:S02]  /*3ddc0*/  IMAD.MOV.U32 R12, RZ, RZ, 0x7 ;  /* 0x00000007ff0c7424 */ /* 0x000fe400078e00ff */
[----:B------:R-:W-:-:S07]  /*3ddd0*/  IMAD.MOV.U32 R2, RZ, RZ, R14 ;  /* 0x000000ffff027224 */ /* 0x000fce00078e000e */
[----:B------:R-:W-:Y:S05]  /*3dde0*/  WARPSYNC.COLLECTIVE R15, `(.L_x_4384) ;  /* 0x000000000f087348 */ /* 0x000fea0003c00000 */
[----:B------:R0:W1:Y:S02]  /*3ddf0*/  SHFL.IDX P6, R14, R13, R12, R11 ;  /* 0x0000000c0d0e7389 */ /* 0x00006400000c000b */
[----:B01----:R-:W-:Y:S01]  /*3de00*/  ENDCOLLECTIVE ;  /* 0x000000000000791b */ /* 0x003fe20003800000 */
.L_x_4384:
        /* <DEDUP_REMOVED lines=14> */
.L_x_4385:
[----:B------:R-:W-:Y:S01]  /*3def0*/  IMAD.MOV.U32 R2, RZ, RZ, R14 ;  /* 0x000000ffff027224 */ /* 0x000fe200078e000e */
[----:B------:R-:W-:Y:S06]  /*3df00*/  BRA `(.L_x_4386) ;  /* 0xffffff8c00bc7947 */ /* 0x000fec000383ffff */
.L_x_4183:
[----:B0-----:R0:W1:Y:S02]  /*3df10*/  SYNCS.PHASECHK.TRANS64.TRYWAIT P0, [R23+URZ+0x32420], R0 ;  /* 0x03242000170075a7 */ /* 0x001064000800017f */
[----:B-1----:R-:W-:Y:S05]  /*3df20*/  @!P0 NANOSLEEP.SYNCS 0x989680 ;  /* 0x009896800000895d */ /* 0x002fea0003900000 */
[----:B------:R-:W1:Y:S02]  /*3df30*/  @!P0 SYNCS.PHASECHK.TRANS64 P0, [R23+URZ+0x32420], R0 ;  /* 0x03242000170085a7 */ /* 0x000e64000800007f */
[----:B-1----:R-:W-:Y:S05]  /*3df40*/  @!P0 BRA `(.L_x_4183) ;  /* 0xfffffffc00f08947 */ /* 0x002fea000383ffff */
[----:B------:R-:W-:Y:S05]  /*3df50*/  BRA `(.L_x_4387) ;  /* 0xffffff9000307947 */ /* 0x000fea000383ffff */
.L_x_4186:
[----:B0-----:R0:W1:Y:S02]  /*3df60*/  SYNCS.PHASECHK.TRANS64.TRYWAIT P0, [R17+URZ+0x32460], R0 ;  /* 0x03246000110075a7 */ /* 0x001064000800017f */
[----:B-1----:R-:W-:Y:S05]  /*3df70*/  @!P0 NANOSLEEP.SYNCS 0x989680 ;  /* 0x009896800000895d */ /* 0x002fea0003900000 */
[----:B------:R-:W1:Y:S02]  /*3df80*/  @!P0 SYNCS.PHASECHK.TRANS64 P0, [R17+URZ+0x32460], R0 ;  /* 0x03246000110085a7 */ /* 0x000e64000800007f */
[----:B-1----:R-:W-:Y:S05]  /*3df90*/  @!P0 BRA `(.L_x_4186) ;  /* 0xfffffffc00f08947 */ /* 0x002fea000383ffff */
[----:B------:R-:W-:Y:S05]  /*3dfa0*/  BRA `(.L_x_4388) ;  /* 0xffffff9000407947 */ /* 0x000fea000383ffff */
.L_x_4187:
        /* <DEDUP_REMOVED lines=8> */
.L_x_4390:
[----:B------:R-:W-:Y:S05]  /*3e030*/  BSYNC B0 ;  /* 0x0000000000007941 */ /* 0x000fea0003800000 */
.L_x_4389:
        /* <DEDUP_REMOVED lines=13> */
.L_x_4391:
        /* <DEDUP_REMOVED lines=9> */
.L_x_4392:
        /* <DEDUP_REMOVED lines=17> */
.L_x_4393:
[----:B------:R-:W-:Y:S02]  /*3e2b0*/  IMAD.MOV.U32 R13, RZ, RZ, R6 ;  /* 0x000000ffff0d7224 */ /* 0x000fe400078e0006 */
[----:B------:R-:W-:Y:S01]  /*3e2c0*/  IMAD.MOV.U32 R12, RZ, RZ, 0x2 ;  /* 0x00000002ff0c7424 */ /* 0x000fe200078e00ff */
[----:B------:R-:W-:-:S13]  /*3e2d0*/  IADD3 R2, P3, R14, R0, RZ ;  /* 0x000000000e027210 */ /* 0x000fda0007f7e0ff */
[----:B------:R-:W-:Y:S05]  /*3e2e0*/  WARPSYNC.COLLECTIVE R15, `(.L_x_4394) ;  /* 0x000000000f087348 */ /* 0x000fea0003c00000 */
[----:B------:R0:W1:Y:S02]  /*3e2f0*/  SHFL.IDX P6, R14, R13, R12, R11 ;  /* 0x0000000c0d0e7389 */ /* 0x00006400000c000b */
[----:B01----:R-:W-:Y:S01]  /*3e300*/  ENDCOLLECTIVE ;  /* 0x000000000000791b */ /* 0x003fe20003800000 */
.L_x_4394:
        /* <DEDUP_REMOVED lines=17> */
.L_x_4395:
[----:B------:R-:W-:Y:S02]  /*3e420*/  IMAD.MOV.U32 R13, RZ, RZ, R6 ;  /* 0x000000ffff0d7224 */ /* 0x000fe400078e0006 */
[----:B------:R-:W-:Y:S01]  /*3e430*/  IMAD.MOV.U32 R12, RZ, RZ, 0x3 ;  /* 0x00000003ff0c7424 */ /* 0x000fe200078e00ff */
[----:B------:R-:W-:-:S13]  /*3e440*/  IADD3 R2, P3, R14, R0, RZ ;  /* 0x000000000e027210 */ /* 0x000fda0007f7e0ff */
[----:B------:R-:W-:Y:S05]  /*3e450*/  WARPSYNC.COLLECTIVE R15, `(.L_x_4396) ;  /* 0x000000000f087348 */ /* 0x000fea0003c00000 */
[----:B------:R0:W1:Y:S02]  /*3e460*/  SHFL.IDX P6, R14, R13, R12, R11 ;  /* 0x0000000c0d0e7389 */ /* 0x00006400000c000b */
[----:B01----:R-:W-:Y:S01]  /*3e470*/  ENDCOLLECTIVE ;  /* 0x000000000000791b */ /* 0x003fe20003800000 */
.L_x_4396:
        /* <DEDUP_REMOVED lines=17> */
.L_x_4397:
[----:B------:R-:W-:Y:S02]  /*3e590*/  IMAD.MOV.U32 R13, RZ, RZ, R6 ;  /* 0x000000ffff0d7224 */ /* 0x000fe400078e0006 */
[----:B------:R-:W-:Y:S01]  /*3e5a0*/  IMAD.MOV.U32 R12, RZ, RZ, 0x4 ;  /* 0x00000004ff0c7424 */ /* 0x000fe200078e00ff */
[----:B------:R-:W-:-:S13]  /*3e5b0*/  IADD3 R2, P3, R14, R0, RZ ;  /* 0x000000000e027210 */ /* 0x000fda0007f7e0ff */
[----:B------:R-:W-:Y:S05]  /*3e5c0*/  WARPSYNC.COLLECTIVE R15, `(.L_x_4398) ;  /* 0x000000000f087348 */ /* 0x000fea0003c00000 */
[----:B------:R0:W1:Y:S02]  /*3e5d0*/  SHFL.IDX P6, R14, R13, R12, R11 ;  /* 0x0000000c0d0e7389 */ /* 0x00006400000c000b */
[----:B01----:R-:W-:Y:S01]  /*3e5e0*/  ENDCOLLECTIVE ;  /* 0x000000000000791b */ /* 0x003fe20003800000 */
.L_x_4398:
        /* <DEDUP_REMOVED lines=17> */
.L_x_4399:
[----:B------:R-:W-:Y:S02]  /*3e700*/  IMAD.MOV.U32 R13, RZ, RZ, R6 ;  /* 0x000000ffff0d7224 */ /* 0x000fe400078e0006 */
[----:B------:R-:W-:Y:S01]  /*3e710*/  IMAD.MOV.U32 R12, RZ, RZ, 0x5 ;  /* 0x00000005ff0c7424 */ /* 0x000fe200078e00ff */
[----:B------:R-:W-:-:S13]  /*3e720*/  IADD3 R2, P3, R14, R0, RZ ;  /* 0x000000000e027210 */ /* 0x000fda0007f7e0ff */
[----:B------:R-:W-:Y:S05]  /*3e730*/  WARPSYNC.COLLECTIVE R15, `(.L_x_4400) ;  /* 0x000000000f087348 */ /* 0x000fea0003c00000 */
[----:B------:R0:W1:Y:S02]  /*3e740*/  SHFL.IDX P6, R14, R13, R12, R11 ;  /* 0x0000000c0d0e7389 */ /* 0x00006400000c000b */
[----:B01----:R-:W-:Y:S01]  /*3e750*/  ENDCOLLECTIVE ;  /* 0x000000000000791b */ /* 0x003fe20003800000 */
.L_x_4400:
        /* <DEDUP_REMOVED lines=12> */
.L_x_4401:
        /* <DEDUP_REMOVED lines=9> */
.L_x_4194:
[----:B0-----:R0:W1:Y:S02]  /*3e8b0*/  SYNCS.PHASECHK.TRANS64.TRYWAIT P0, [R6+URZ+0x32440], R21 ;  /* 0x03244015060075a7 */ /* 0x001064000800017f */
[----:B-1----:R-:W-:Y:S05]  /*3e8c0*/  @!P0 NANOSLEEP.SYNCS 0x989680 ;  /* 0x009896800000895d */ /* 0x002fea0003900000 */
[----:B------:R-:W1:Y:S02]  /*3e8d0*/  @!P0 SYNCS.PHASECHK.TRANS64 P0, [R6+URZ+0x32440], R21 ;  /* 0x03244015060085a7 */ /* 0x000e64000800007f */
[----:B-1----:R-:W-:Y:S05]  /*3e8e0*/  @!P0 BRA `(.L_x_4194) ;  /* 0xfffffffc00f08947 */ /* 0x002fea000383ffff */
[----:B------:R-:W-:Y:S05]  /*3e8f0*/  BRA `(.L_x_4403) ;  /* 0xffffff9000d07947 */ /* 0x000fea000383ffff */
.L_x_4195:
        /* <DEDUP_REMOVED lines=8> */
.L_x_4405:
[----:B------:R-:W-:Y:S05]  /*3e980*/  BSYNC B1 ;  /* 0x0000000000017941 */ /* 0x000fea0003800000 */
.L_x_4404:
        /* <DEDUP_REMOVED lines=9> */
.L_x_4406:
[----:B------:R-:W-:Y:S02]  /*3ea20*/  IMAD.MOV.U32 R13, RZ, RZ, R9 ;  /* 0x000000ffff0d7224 */ /* 0x000fe400078e0009 */
[----:B------:R-:W-:Y:S02]  /*3ea30*/  IMAD.MOV.U32 R12, RZ, RZ, 0x1 ;  /* 0x00000001ff0c7424 */ /* 0x000fe400078e00ff */
[----:B------:R-:W-:-:S07]  /*3ea40*/  IMAD.MOV.U32 R2, RZ, RZ, R14 ;  /* 0x000000ffff027224 */ /* 0x000fce00078e000e */
[----:B------:R-:W-:Y:S05]  /*3ea50*/  WARPSYNC.COLLECTIVE R15, `(.L_x_4407) ;  /* 0x000000000f087348 */ /* 0x000fea0003c00000 */
[----:B------:R0:W1:Y:S02]  /*3ea60*/  SHFL.IDX P6, R14, R13, R12, R11 ;  /* 0x0000000c0d0e7389 */ /* 0x00006400000c000b */
[----:B01----:R-:W-:Y:S01]  /*3ea70*/  ENDCOLLECTIVE ;  /* 0x000000000000791b */ /* 0x003fe20003800000 */
.L_x_4407:
        /* <DEDUP_REMOVED lines=11> */
.L_x_4408:
[----:B------:R-:W-:Y:S02]  /*3eb30*/  IMAD.MOV.U32 R13, RZ, RZ, R9 ;  /* 0x000000ffff0d7224 */ /* 0x000fe400078e0009 */
[----:B------:R-:W-:Y:S02]  /*3eb40*/  IMAD.MOV.U32 R12, RZ, RZ, 0x2 ;  /* 0x00000002ff0c7424 */ /* 0x000fe400078e00ff */
[----:B------:R-:W-:-:S07]  /*3eb50*/  IMAD.MOV.U32 R2, RZ, RZ, R14 ;  /* 0x000000ffff027224 */ /* 0x000fce00078e000e */
[----:B------:R-:W-:Y:S05]  /*3eb60*/  WARPSYNC.COLLECTIVE R15, `(.L_x_4409) ;  /* 0x000000000f087348 */ /* 0x000fea0003c00000 */
[----:B------:R0:W1:Y:S02]  /*3eb70*/  SHFL.IDX P6, R14, R13, R12, R11 ;  /* 0x0000000c0d0e7389 */ /* 0x00006400000c000b */
[----:B01----:R-:W-:Y:S01]  /*3eb80*/  ENDCOLLECTIVE ;  /* 0x000000000000791b */ /* 0x003fe20003800000 */
.L_x_4409:
        /* <DEDUP_REMOVED lines=11> */
.L_x_4410:
[----:B------:R-:W-:Y:S02]  /*3ec40*/  IMAD.MOV.U32 R13, RZ, RZ, R9 ;  /* 0x000000ffff0d7224 */ /* 0x000fe400078e0009 */
[----:B------:R-:W-:Y:S02]  /*3ec50*/  IMAD.MOV.U32 R12, RZ, RZ, 0x3 ;  /* 0x00000003ff0c7424 */ /* 0x000fe400078e00ff */
[----:B------:R-:W-:-:S07]  /*3ec60*/  IMAD.MOV.U32 R2, RZ, RZ, R14 ;  /* 0x000000ffff027224 */ /* 0x000fce00078e000e */
[----:B------:R-:W-:Y:S05]  /*3ec70*/  WARPSYNC.COLLECTIVE R15, `(.L_x_4411) ;  /* 0x000000000f087348 */ /* 0x000fea0003c00000 */
[----:B------:R0:W1:Y:S02]  /*3ec80*/  SHFL.IDX P6, R14, R13, R12, R11 ;  /* 0x0000000c0d0e7389 */ /* 0x00006400000c000b */
[----:B01----:R-:W-:Y:S01]  /*3ec90*/  ENDCOLLECTIVE ;  /* 0x000000000000791b */ /* 0x003fe20003800000 */
.L_x_4411:
        /* <DEDUP_REMOVED lines=11> */
.L_x_4412:
[----:B------:R-:W-:Y:S02]  /*3ed50*/  IMAD.MOV.U32 R13, RZ, RZ, R9 ;  /* 0x000000ffff0d7224 */ /* 0x000fe400078e0009 */
[----:B------:R-:W-:Y:S02]  /*3ed60*/  IMAD.MOV.U32 R12, RZ, RZ, 0x4 ;  /* 0x00000004ff0c7424 */ /* 0x000fe400078e00ff */
[----:B------:R-:W-:-:S07]  /*3ed70*/  IMAD.MOV.U32 R2, RZ, RZ, R14 ;  /* 0x000000ffff027224 */ /* 0x000fce00078e000e */
[----:B------:R-:W-:Y:S05]  /*3ed80*/  WARPSYNC.COLLECTIVE R15, `(.L_x_4413) ;  /* 0x000000000f087348 */ /* 0x000fea0003c00000 */
[----:B------:R0:W1:Y:S02]  /*3ed90*/  SHFL.IDX P6, R14, R13, R12, R11 ;  /* 0x0000000c0d0e7389 */ /* 0x00006400000c000b */
[----:B01----:R-:W-:Y:S01]  /*3eda0*/  ENDCOLLECTIVE ;  /* 0x000000000000791b */ /* 0x003fe20003800000 */
.L_x_4413:
        /* <DEDUP_REMOVED lines=11> */
.L_x_4414:
[----:B------:R-:W-:Y:S02]  /*3ee60*/  IMAD.MOV.U32 R13, RZ, RZ, R9 ;  /* 0x000000ffff0d7224 */ /* 0x000fe400078e0009 */
[----:B------:R-:W-:Y:S02]  /*3ee70*/  IMAD.MOV.U32 R12, RZ, RZ, 0x5 ;  /* 0x00000005ff0c7424 */ /* 0x000fe400078e00ff */
[----:B------:R-:W-:-:S07]  /*3ee80*/  IMAD.MOV.U32 R2, RZ, RZ, R14 ;  /* 0x000000ffff027224 */ /* 0x000fce00078e000e */
[----:B------:R-:W-:Y:S05]  /*3ee90*/  WARPSYNC.COLLECTIVE R15, `(.L_x_4415) ;  /* 0x000000000f087348 */ /* 0x000fea0003c00000 */
[----:B------:R0:W1:Y:S02]  /*3eea0*/  SHFL.IDX P6, R14, R13, R12, R11 ;  /* 0x0000000c0d0e7389 */ /* 0x00006400000c000b */
[----:B01----:R-:W-:Y:S01]  /*3eeb0*/  ENDCOLLECTIVE ;  /* 0x000000000000791b */ /* 0x003fe20003800000 */
.L_x_4415:
        /* <DEDUP_REMOVED lines=11> */
.L_x_4416:
[----:B------:R-:W-:Y:S01]  /*3ef70*/  IMAD.MOV.U32 R2, RZ, RZ, R14 ;  /* 0x000000ffff027224 */ /* 0x000fe200078e000e */
[----:B------:R-:W-:Y:S06]  /*3ef80*/  BRA `(.L_x_4417) ;  /* 0xffffff8c00f87947 */ /* 0x000fec000383ffff */
.L_x_4200:
[----:B---3--:R3:W4:Y:S02]  /*3ef90*/  SYNCS.PHASECHK.TRANS64.TRYWAIT P0, [R6+URZ+0x32460], R21 ;  /* 0x03246015060075a7 */ /* 0x008724000800017f */
[----:B----4-:R-:W-:Y:S05]  /*3efa0*/  @!P0 NANOSLEEP.SYNCS 0x989680 ;  /* 0x009896800000895d */ /* 0x010fea0003900000 */
[----:B------:R-:W4:Y:S02]  /*3efb0*/  @!P0 SYNCS.PHASECHK.TRANS64 P0, [R6+URZ+0x32460], R21 ;  /* 0x03246015060085a7 */ /* 0x000f24000800007f */
[----:B----4-:R-:W-:Y:S05]  /*3efc0*/  @!P0 BRA `(.L_x_4200) ;  /* 0xfffffffc00f08947 */ /* 0x010fea000383ffff */
[----:B------:R-:W-:Y:S05]  /*3efd0*/  BRA `(.L_x_4418) ;  /* 0xffffff9000487947 */ /* 0x000fea000383ffff */
.L_x_4201:
        /* <DEDUP_REMOVED lines=8> */
.L_x_4420:
[----:B------:R-:W-:Y:S05]  /*3f060*/  BSYNC B1 ;  /* 0x0000000000017941 */ /* 0x000fea0003800000 */
.L_x_4419:
        /* <DEDUP_REMOVED lines=9> */
.L_x_4421:
[----:B------:R-:W-:Y:S02]  /*3f100*/  IMAD.MOV.U32 R13, RZ, RZ, R9 ;  /* 0x000000ffff0d7224 */ /* 0x000fe400078e0009 */
[----:B------:R-:W-:Y:S01]  /*3f110*/  IMAD.MOV.U32 R12, RZ, RZ, 0x1 ;  /* 0x00000001ff0c7424 */ /* 0x000fe200078e00ff */
[----:B------:R-:W-:-:S13]  /*3f120*/  IADD3 R2, P0, R14, R0, RZ ;  /* 0x000000000e027210 */ /* 0x000fda0007f1e0ff */
[----:B------:R-:W-:Y:S05]  /*3f130*/  WARPSYNC.COLLECTIVE R15, `(.L_x_4422) ;  /* 0x000000000f087348 */ /* 0x000fea0003c00000 */
[----:B------:R0:W1:Y:S02]  /*3f140*/  SHFL.IDX P6, R14, R13, R12, R11 ;  /* 0x0000000c0d0e7389 */ /* 0x00006400000c000b */
[----:B01----:R-:W-:Y:S01]  /*3f150*/  ENDCOLLECTIVE ;  /* 0x000000000000791b */ /* 0x003fe20003800000 */
.L_x_4422:
        /* <DEDUP_REMOVED lines=13> */
.L_x_4423:
[----:B------:R-:W-:Y:S02]  /*3f230*/  IMAD.MOV.U32 R13, RZ, RZ, R9 ;  /* 0x000000ffff0d7224 */ /* 0x000fe400078e0009 */
[----:B------:R-:W-:Y:S01]  /*3f240*/  IMAD.MOV.U32 R12, RZ, RZ, 0x2 ;  /* 0x00000002ff0c7424 */ /* 0x000fe200078e00ff */
[----:B------:R-:W-:-:S13]  /*3f250*/  IADD3 R2, P0, R14, R0, RZ ;  /* 0x000000000e027210 */ /* 0x000fda0007f1e0ff */
[----:B------:R-:W-:Y:S05]  /*3f260*/  WARPSYNC.COLLECTIVE R15, `(.L_x_4424) ;  /* 0x000000000f087348 */ /* 0x000fea0003c00000 */
[----:B------:R0:W1:Y:S02]  /*3f270*/  SHFL.IDX P6, R14, R13, R12, R11 ;  /* 0x0000000c0d0e7389 */ /* 0x00006400000c000b */
[----:B01----:R-:W-:Y:S01]  /*3f280*/  ENDCOLLECTIVE ;  /* 0x000000000000791b */ /* 0x003fe20003800000 */
.L_x_4424:
        /* <DEDUP_REMOVED lines=13> */
.L_x_4425:
[----:B------:R-:W-:Y:S02]  /*3f360*/  IMAD.MOV.U32 R13, RZ, RZ, R9 ;  /* 0x000000ffff0d7224 */ /* 0x000fe400078e0009 */
[----:B------:R-:W-:Y:S01]  /*3f370*/  IMAD.MOV.U32 R12, RZ, RZ, 0x3 ;  /* 0x00000003ff0c7424 */ /* 0x000fe200078e00ff */
[----:B------:R-:W-:-:S13]  /*3f380*/  IADD3 R2, P0, R14, R0, RZ ;  /* 0x000000000e027210 */ /* 0x000fda0007f1e0ff */
[----:B------:R-:W-:Y:S05]  /*3f390*/  WARPSYNC.COLLECTIVE R15, `(.L_x_4426) ;  /* 0x000000000f087348 */ /* 0x000fea0003c00000 */
[----:B------:R0:W1:Y:S02]  /*3f3a0*/  SHFL.IDX P6, R14, R13, R12, R11 ;  /* 0x0000000c0d0e7389 */ /* 0x00006400000c000b */
[----:B01----:R-:W-:Y:S01]  /*3f3b0*/  ENDCOLLECTIVE ;  /* 0x000000000000791b */ /* 0x003fe20003800000 */
.L_x_4426:
        /* <DEDUP_REMOVED lines=13> */
.L_x_4427:
[----:B------:R-:W-:Y:S02]  /*3f490*/  IMAD.MOV.U32 R13, RZ, RZ, R9 ;  /* 0x000000ffff0d7224 */ /* 0x000fe400078e0009 */
[----:B------:R-:W-:Y:S01]  /*3f4a0*/  IMAD.MOV.U32 R12, RZ, RZ, 0x4 ;  /* 0x00000004ff0c7424 */ /* 0x000fe200078e00ff */
[----:B------:R-:W-:-:S13]  /*3f4b0*/  IADD3 R2, P0, R14, R0, RZ ;  /* 0x000000000e027210 */ /* 0x000fda0007f1e0ff */
[----:B------:R-:W-:Y:S05]  /*3f4c0*/  WARPSYNC.COLLECTIVE R15, `(.L_x_4428) ;  /* 0x000000000f087348 */ /* 0x000fea0003c00000 */
[----:B------:R0:W1:Y:S02]  /*3f4d0*/  SHFL.IDX P6, R14, R13, R12, R11 ;  /* 0x0000000c0d0e7389 */ /* 0x00006400000c000b */
[----:B01----:R-:W-:Y:S01]  /*3f4e0*/  ENDCOLLECTIVE ;  /* 0x000000000000791b */ /* 0x003fe20003800000 */
.L_x_4428:
        /* <DEDUP_REMOVED lines=13> */
.L_x_4429:
[----:B------:R-:W-:Y:S02]  /*3f5c0*/  IMAD.MOV.U32 R13, RZ, RZ, R9 ;  /* 0x000000ffff0d7224 */ /* 0x000fe400078e0009 */
[----:B------:R-:W-:Y:S01]  /*3f5d0*/  IMAD.MOV.U32 R12, RZ, RZ, 0x5 ;  /* 0x00000005ff0c7424 */ /* 0x000fe200078e00ff */
[----:B------:R-:W-:-:S13]  /*3f5e0*/  IADD3 R2, P0, R14, R0, RZ ;  /* 0x000000000e027210 */ /* 0x000fda0007f1e0ff */
[----:B------:R-:W-:Y:S05]  /*3f5f0*/  WARPSYNC.COLLECTIVE R15, `(.L_x_4430) ;  /* 0x000000000f087348 */ /* 0x000fea0003c00000 */
[----:B------:R0:W1:Y:S02]  /*3f600*/  SHFL.IDX P6, R14, R13, R12, R11 ;  /* 0x0000000c0d0e7389 */ /* 0x00006400000c000b */
[----:B01----:R-:W-:Y:S01]  /*3f610*/  ENDCOLLECTIVE ;  /* 0x000000000000791b */ /* 0x003fe20003800000 */
.L_x_4430:
        /* <DEDUP_REMOVED lines=13> */
.L_x_4431:
[----:B------:R-:W-:Y:S05]  /*3f6f0*/  BRA `(.L_x_4432) ;  /* 0xffffff8c008c7947 */ /* 0x000fea000383ffff */
.L_x_4209:
[----:B------:R-:W-:Y:S01]  /*3f700*/  BSSY B0, `(.L_x_4433) ;  /* 0x0000008000007945 */ /* 0x000fe20003800000 */
[----:B------:R-:W-:Y:S02]  /*3f710*/  IMAD.MOV.U32 R13, RZ, RZ, R16 ;  /* 0x000000ffff0d7224 */ /* 0x000fe400078e0010 */
[----:B0-----:R-:W-:Y:S02]  /*3f720*/  IMAD.MOV.U32 R12, RZ, RZ, RZ ;  /* 0x000000ffff0c7224 */ /* 0x001fe400078e00ff */
[----:B------:R-:W-:Y:S02]  /*3f730*/  IMAD.MOV.U32 R11, RZ, RZ, 0x1f ;  /* 0x0000001fff0b7424 */ /* 0x000fe400078e00ff */
[----:B------:R-:W-:-:S07]  /*3f740*/  IMAD.MOV.U32 R15, RZ, RZ, -0x1 ;  /* 0xffffffffff0f7424 */ /* 0x000fce00078e00ff */
[----:B-123--:R-:W-:Y:S05]  /*3f750*/  WARPSYNC.COLLECTIVE R15, `(.L_x_4434) ;  /* 0x000000000f087348 */ /* 0x00efea0003c00000 */
[----:B------:R0:W4:Y:S02]  /*3f760*/  SHFL.IDX P6, R14, R13, R12, R11 ;  /* 0x0000000c0d0e7389 */ /* 0x00012400000c000b */
[----:B01234-:R-:W-:Y:S01]  /*3f770*/  ENDCOLLECTIVE ;  /* 0x000000000000791b */ /* 0x01ffe20003800000 */
.L_x_4434:
[----:B------:R-:W-:Y:S05]  /*3f780*/  BSYNC B0 ;  /* 0x0000000000007941 */ /* 0x000fea0003800000 */
.L_x_4433:
        /* <DEDUP_REMOVED lines=9> */
.L_x_4435:
        /* <DEDUP_REMOVED lines=24> */
.L_x_4436:
[----:B------:R-:W-:Y:S01]  /*3f9a0*/  IMAD.MOV.U32 R12, RZ, RZ, 0x2 ;  /* 0x00000002ff0c7424 */ /* 0x000fe200078e00ff */
[----:B------:R-:W-:-:S05]  /*3f9b0*/  SEL R14, R14, RZ, P1 ;  /* 0x000000ff0e0e7207 */ /* 0x000fca0000800000 */
[----:B------:R-:W-:-:S04]  /*3f9c0*/  IMAD.IADD R5, R13, 0x1, R14 ;  /* 0x000000010d057824 */ /* 0x000fc800078e020e */
[----:B------:R-:W-:-:S07]  /*3f9d0*/  IMAD.MOV.U32 R13, RZ, RZ, R5 ;  /* 0x000000ffff0d7224 */ /* 0x000fce00078e0005 */
[----:B------:R-:W-:Y:S05]  /*3f9e0*/  WARPSYNC.COLLECTIVE R15, `(.L_x_4437) ;  /* 0x000000000f087348 */ /* 0x000fea0003c00000 */
[----:B------:R0:W1:Y:S02]  /*3f9f0*/  SHFL.UP P6, R14, R13, R12, R11 ;  /* 0x0400000c0d0e7389 */ /* 0x00006400000c000b */
[----:B01----:R-:W-:Y:S01]  /*3fa00*/  ENDCOLLECTIVE ;  /* 0x000000000000791b */ /* 0x003fe20003800000 */
.L_x_4437:
[----:B------:R-:W-:Y:S01]  /*3fa10*/  IMAD.MOV.U32 R12, RZ, RZ, 0x4 ;  /* 0x00000004ff0c7424 */ /* 0x000fe200078e00ff */
[----:B------:R-:W-:-:S05]  /*3fa20*/  SEL R2, R14, RZ, P2 ;  /* 0x000000ff0e027207 */ /* 0x000fca0001000000 */
[----:B------:R-:W-:-:S04]  /*3fa30*/  IMAD.IADD R2, R5, 0x1, R2 ;  /* 0x0000000105027824 */ /* 0x000fc800078e0202 */
[----:B------:R-:W-:-:S07]  /*3fa40*/  IMAD.MOV.U32 R13, RZ, RZ, R2 ;  /* 0x000000ffff0d7224 */ /* 0x000fce00078e0002 */
[----:B------:R-:W-:Y:S05]  /*3fa50*/  WARPSYNC.COLLECTIVE R15, `(.L_x_4438) ;  /* 0x000000000f087348 */ /* 0x000fea0003c00000 */
[----:B------:R0:W1:Y:S02]  /*3fa60*/  SHFL.UP P6, R14, R13, R12, R11 ;  /* 0x0400000c0d0e7389 */ /* 0x00006400000c000b */
[----:B01----:R-:W-:Y:S01]  /*3fa70*/  ENDCOLLECTIVE ;  /* 0x000000000000791b */ /* 0x003fe20003800000 */
.L_x_4438:
[----:B------:R-:W-:Y:S01]  /*3fa80*/  IMAD.MOV.U32 R12, RZ, RZ, 0x8 ;  /* 0x00000008ff0c7424 */ /* 0x000fe200078e00ff */
[----:B------:R-:W-:-:S05]  /*3fa90*/  SEL R3, R14, RZ, P3 ;  /* 0x000000ff0e037207 */ /* 0x000fca0001800000 */
[----:B------:R-:W-:-:S04]  /*3faa0*/  IMAD.IADD R3, R2, 0x1, R3 ;  /* 0x0000000102037824 */ /* 0x000fc800078e0203 */
[----:B------:R-:W-:-:S07]  /*3fab0*/  IMAD.MOV.U32 R13, RZ, RZ, R3 ;  /* 0x000000ffff0d7224 */ /* 0x000fce00078e0003 */
[----:B------:R-:W-:Y:S05]  /*3fac0*/  WARPSYNC.COLLECTIVE R15, `(.L_x_4439) ;  /* 0x000000000f087348 */ /* 0x000fea0003c00000 */
[----:B------:R0:W1:Y:S02]  /*3fad0*/  SHFL.UP P6, R14, R13, R12, R11 ;  /* 0x0400000c0d0e7389 */ /* 0x00006400000c000b */
[----:B01----:R-:W-:Y:S01]  /*3fae0*/  ENDCOLLECTIVE ;  /* 0x000000000000791b */ /* 0x003fe20003800000 */
.L_x_4439:
[----:B------:R-:W-:Y:S01]  /*3faf0*/  IMAD.MOV.U32 R12, RZ, RZ, 0x10 ;  /* 0x00000010ff0c7424 */ /* 0x000fe200078e00ff */
[----:B------:R-:W-:-:S05]  /*3fb00*/  SEL R14, R14, RZ, P4 ;  /* 0x000000ff0e0e7207 */ /* 0x000fca0002000000 */
[----:B------:R-:W-:-:S04]  /*3fb10*/  IMAD.IADD R5, R3, 0x1, R14 ;  /* 0x0000000103057824 */ /* 0x000fc800078e020e */
[----:B------:R-:W-:-:S07]  /*3fb20*/  IMAD.MOV.U32 R13, RZ, RZ, R5 ;  /* 0x000000ffff0d7224 */ /* 0x000fce00078e0005 */
[----:B------:R-:W-:Y:S05]  /*3fb30*/  WARPSYNC.COLLECTIVE R15, `(.L_x_4440) ;  /* 0x000000000f087348 */ /* 0x000fea0003c00000 */
[----:B------:R0:W1:Y:S02]  /*3fb40*/  SHFL.UP P6, R14, R13, R12, R11 ;  /* 0x0400000c0d0e7389 */ /* 0x00006400000c000b */
[----:B01----:R-:W-:Y:S01]  /*3fb50*/  ENDCOLLECTIVE ;  /* 0x000000000000791b */ /* 0x003fe20003800000 */
.L_x_4440:
        /* <DEDUP_REMOVED lines=8> */
.L_x_4441:
[----:B------:R-:W-:Y:S05]  /*3fbe0*/  BRA `(.L_x_4442) ;  /* 0xffffff8c00ec7947 */ /* 0x000fea000383ffff */
.L_x_4212:
[----:B------:R-:W-:Y:S01]  /*3fbf0*/  BSSY B0, `(.L_x_4443) ;  /* 0x0000007000007945 */ /* 0x000fe20003800000 */
[----:B------:R-:W-:Y:S02]  /*3fc00*/  IMAD.MOV.U32 R12, RZ, RZ, 0x1 ;  /* 0x00000001ff0c7424 */ /* 0x000fe400078e00ff */
[----:B------:R-:W-:Y:S02]  /*3fc10*/  IMAD.MOV.U32 R11, RZ, RZ, RZ ;  /* 0x000000ffff0b7224 */ /* 0x000fe400078e00ff */
[----:B------:R-:W-:-:S07]  /*3fc20*/  IMAD.MOV.U32 R15, RZ, RZ, -0x1 ;  /* 0xffffffffff0f7424 */ /* 0x000fce00078e00ff */
[----:B------:R-:W-:Y:S05]  /*3fc30*/  WARPSYNC.COLLECTIVE R15, `(.L_x_4444) ;  /* 0x000000000f087348 */ /* 0x000fea0003c00000 */
[----:B------:R0:W1:Y:S02]  /*3fc40*/  SHFL.UP P6, R14, R13, R12, R11 ;  /* 0x0400000c0d0e7389 */ /* 0x00006400000c000b */
[----:B01----:R-:W-:Y:S01]  /*3fc50*/  ENDCOLLECTIVE ;  /* 0x000000000000791b */ /* 0x003fe20003800000 */
.L_x_4444:
[----:B------:R-:W-:Y:S05]  /*3fc60*/  BSYNC B0 ;  /* 0x0000000000007941 */ /* 0x000fea0003800000 */
.L_x_4443:
        /* <DEDUP_REMOVED lines=8> */
.L_x_4445:
[----:B------:R-:W-:Y:S01]  /*3fcf0*/  IMAD.MOV.U32 R12, RZ, RZ, 0x4 ;  /* 0x00000004ff0c7424 */ /* 0x000fe200078e00ff */
[----:B------:R-:W-:-:S05]  /*3fd00*/  SEL R2, R14, RZ, P2 ;  /* 0x000000ff0e027207 */ /* 0x000fca0001000000 */
[----:B------:R-:W-:-:S04]  /*3fd10*/  IMAD.IADD R2, R13, 0x1, R2 ;  /* 0x000000010d027824 */ /* 0x000fc800078e0202 */
[----:B------:R-:W-:-:S07]  /*3fd20*/  IMAD.MOV.U32 R13, RZ, RZ, R2 ;  /* 0x000000ffff0d7224 */ /* 0x000fce00078e0002 */
[----:B------:R-:W-:Y:S05]  /*3fd30*/  WARPSYNC.COLLECTIVE R15, `(.L_x_4446) ;  /* 0x000000000f087348 */ /* 0x000fea0003c00000 */
[----:B------:R0:W1:Y:S02]  /*3fd40*/  SHFL.UP P6, R14, R13, R12, R11 ;  /* 0x0400000c0d0e7389 */ /* 0x00006400000c000b */
[----:B01----:R-:W-:Y:S01]  /*3fd50*/  ENDCOLLECTIVE ;  /* 0x000000000000791b */ /* 0x003fe20003800000 */
.L_x_4446:
[----:B------:R-:W-:Y:S01]  /*3fd60*/  IMAD.MOV.U32 R12, RZ, RZ, 0x8 ;  /* 0x00000008ff0c7424 */ /* 0x000fe200078e00ff */
[----:B------:R-:W-:-:S05]  /*3fd70*/  SEL R3, R14, RZ, P3 ;  /* 0x000000ff0e037207 */ /* 0x000fca0001800000 */
[----:B------:R-:W-:-:S04]  /*3fd80*/  IMAD.IADD R3, R2, 0x1, R3 ;  /* 0x0000000102037824 */ /* 0x000fc800078e0203 */
[----:B------:R-:W-:-:S07]  /*3fd90*/  IMAD.MOV.U32 R13, RZ, RZ, R3 ;  /* 0x000000ffff0d7224 */ /* 0x000fce00078e0003 */
[----:B------:R-:W-:Y:S05]  /*3fda0*/  WARPSYNC.COLLECTIVE R15, `(.L_x_4447) ;  /* 0x000000000f087348 */ /* 0x000fea0003c00000 */
[----:B------:R0:W1:Y:S02]  /*3fdb0*/  SHFL.UP P6, R14, R13, R12, R11 ;  /* 0x0400000c0d0e7389 */ /* 0x00006400000c000b */
[----:B01----:R-:W-:Y:S01]  /*3fdc0*/  ENDCOLLECTIVE ;  /* 0x000000000000791b */ /* 0x003fe20003800000 */
.L_x_4447:
[----:B------:R-:W-:Y:S01]  /*3fdd0*/  IMAD.MOV.U32 R12, RZ, RZ, 0x10 ;  /* 0x00000010ff0c7424 */ /* 0x000fe200078e00ff */
[----:B------:R-:W-:-:S05]  /*3fde0*/  SEL R14, R14, RZ, P4 ;  /* 0x000000ff0e0e7207 */ /* 0x000fca0002000000 */
[----:B------:R-:W-:-:S04]  /*3fdf0*/  IMAD.IADD R5, R3, 0x1, R14 ;  /* 0x0000000103057824 */ /* 0x000fc800078e020e */
[----:B------:R-:W-:-:S07]  /*3fe00*/  IMAD.MOV.U32 R13, RZ, RZ, R5 ;  /* 0x000000ffff0d7224 */ /* 0x000fce00078e0005 */
[----:B------:R-:W-:Y:S05]  /*3fe10*/  WARPSYNC.COLLECTIVE R15, `(.L_x_4448) ;  /* 0x000000000f087348 */ /* 0x000fea0003c00000 */
[----:B------:R0:W1:Y:S02]  /*3fe20*/  SHFL.UP P6, R14, R13, R12, R11 ;  /* 0x0400000c0d0e7389 */ /* 0x00006400000c000b */
[----:B01----:R-:W-:Y:S01]  /*3fe30*/  ENDCOLLECTIVE ;  /* 0x000000000000791b */ /* 0x003fe20003800000 */
.L_x_4448:
        /* <DEDUP_REMOVED lines=8> */
.L_x_4449:
[----:B------:R-:W-:Y:S05]  /*3fec0*/  BRA `(.L_x_4450) ;  /* 0xffffff8c00d87947 */ /* 0x000fea000383ffff */
.L_x_4214:
[----:B------:R-:W-:Y:S01]  /*3fed0*/  BSSY B0, `(.L_x_4451) ;  /* 0x0000006000007945 */ /* 0x000fe20003800000 */
[----:B------:R-:W-:Y:S01]  /*3fee0*/  PLOP3.LUT P6, PT, P6, PT, PT, 0x8, 0x0 ;  /* 0x000000000000781c */ /* 0x000fe200037ce170 */
[----:B------:R-:W-:-:S12]  /*3fef0*/  IMAD.MOV.U32 R15, RZ, RZ, -0x1 ;  /* 0xffffffffff0f7424 */ /* 0x000fd800078e00ff */
[----:B0-----:R-:W-:Y:S05]  /*3ff00*/  WARPSYNC.COLLECTIVE R15, `(.L_x_4452) ;  /* 0x000000000f087348 */ /* 0x001fea0003c00000 */
[----:B------:R-:W-:Y:S01]  /*3ff10*/  VOTE.ANY R14, PT, P6 ;  /* 0x00000000000e7806 */ /* 0x000fe200030e0100 */
[----:B0-----:R-:W-:Y:S06]  /*3ff20*/  ENDCOLLECTIVE ;  /* 0x000000000000791b */ /* 0x001fec0003800000 */
.L_x_4452:
[----:B------:R-:W-:Y:S05]  /*3ff30*/  BSYNC B0 ;  /* 0x0000000000007941 */ /* 0x000fea0003800000 */
.L_x_4451:
        /* <DEDUP_REMOVED lines=8> */
.L_x_4453:
[----:B------:R-:W-:Y:S02]  /*3ffc0*/  IMAD.IADD R19, R12, 0x1, R19 ;  /* 0x000000010c137824 */ /* 0x000fe400078e0213 */
[----:B------:R-:W-:Y:S02]  /*3ffd0*/  IMAD.MOV.U32 R13, RZ, RZ, R4 ;  /* 0x000000ffff0d7224 */ /* 0x000fe400078e0004 */
[----:B------:R-:W-:-:S07]  /*3ffe0*/  IMAD.MOV.U32 R17, RZ, RZ, R14 ;  /* 0x000000ffff117224 */ /* 0x000fce00078e000e */
[----:B------:R-:W-:Y:S05]  /*3fff0*/  WARPSYNC.COLLECTIVE R15, `(.L_x_4454) ;  /* 0x000000000f087348 */ /* 0x000fea0003c00000 */
[----:B------:R0:W1:Y:S02]  /*40000*/  SHFL.IDX P6, R14, R13, R12, R11 ;  /* 0x0000000c0d0e7389 */ /* 0x00006400000c000b */
[----:B01----:R-:W-:Y:S01]  /*40010*/  ENDCOLLECTIVE ;  /* 0x000000000000791b */ /* 0x003fe20003800000 */
.L_x_4454:
[----:B------:R-:W-:Y:S01]  /*40020*/  IMAD.MOV.U32 R4, RZ, RZ, R14 ;  /* 0x000000ffff047224 */ /* 0x000fe200078e000e */
[----:B------:R-:W-:Y:S06]  /*40030*/  BRA `(.L_x_4455) ;  /* 0xffffff8c00bc7947 */ /* 0x000fec000383ffff */
.L_x_4216:
[----:B------:R-:W-:Y:S01]  /*40040*/  BSSY B0, `(.L_x_4456) ;  /* 0x0000007000007945 */ /* 0x000fe20003800000 */
[----:B------:R-:W-:Y:S02]  /*40050*/  IMAD.MOV.U32 R13, RZ, RZ, R2 ;  /* 0x000000ffff0d7224 */ /* 0x000fe400078e0002 */
[----:B------:R-:W-:Y:S02]  /*40060*/  IMAD.MOV.U32 R11, RZ, RZ, 0x1f ;  /* 0x0000001fff0b7424 */ /* 0x000fe400078e00ff */
[----:B------:R-:W-:-:S07]  /*40070*/  IMAD.MOV.U32 R15, RZ, RZ, -0x1 ;  /* 0xffffffffff0f7424 */ /* 0x000fce00078e00ff */
[----:B0-23--:R-:W-:Y:S05]  /*40080*/  WARPSYNC.COLLECTIVE R15, `(.L_x_4457) ;  /* 0x000000000f087348 */ /* 0x00dfea0003c00000 */
[----:B------:R1:W4:Y:S02]  /*40090*/  SHFL.IDX P6, R14, R13, R12, R11 ;  /* 0x0000000c0d0e7389 */ /* 0x00032400000c000b */
[----:B01234-:R-:W-:Y:S01]  /*400a0*/  ENDCOLLECTIVE ;  /* 0x000000000000791b */ /* 0x01ffe20003800000 */
.L_x_4457:
[----:B------:R-:W-:Y:S05]  /*400b0*/  BSYNC B0 ;  /* 0x0000000000007941 */ /* 0x000fea0003800000 */
.L_x_4456:
[----:B------:R-:W-:Y:S01]  /*400c0*/  IMAD.MOV.U32 R6, RZ, RZ, R14 ;  /* 0x000000ffff067224 */ /* 0x000fe200078e000e */
[----:B------:R-:W-:Y:S06]  /*400d0*/  BRA `(.L_x_4215) ;  /* 0xffffff8c00ac7947 */ /* 0x000fec000383ffff */
.L_x_4222:
[----:B0-----:R0:W1:Y:S02]  /*400e0*/  SYNCS.PHASECHK.TRANS64.TRYWAIT P0, [R5+URZ+0x32420], R0 ;  /* 0x03242000050075a7 */ /* 0x001064000800017f */
[----:B-1----:R-:W-:Y:S05]  /*400f0*/  @!P0 NANOSLEEP.SYNCS 0x989680 ;  /* 0x009896800000895d */ /* 0x002fea0003900000 */
[----:B------:R-:W1:Y:S02]  /*40100*/  @!P0 SYNCS.PHASECHK.TRANS64 P0, [R5+URZ+0x32420], R0 ;  /* 0x03242000050085a7 */ /* 0x000e64000800007f */
[----:B-1----:R-:W-:Y:S05]  /*40110*/  @!P0 BRA `(.L_x_4222) ;  /* 0xfffffffc00f08947 */ /* 0x002fea000383ffff */
[----:B------:R-:W-:Y:S05]  /*40120*/  BRA `(.L_x_4458) ;  /* 0xffffff9800047947 */ /* 0x000fea000383ffff */
.L_x_4223:
        /* <DEDUP_REMOVED lines=11> */
.L_x_4460:
[----:B------:R-:W-:Y:S05]  /*401e0*/  BSYNC B0 ;  /* 0x0000000000007941 */ /* 0x000fea0003800000 */
.L_x_4459:
[----:B------:R-:W-:Y:S05]  /*401f0*/  BRA `(.L_x_4461) ;  /* 0xffffff9400ec7947 */ /* 0x000fea000383ffff */
.L_x_4224:
[----:B------:R-:W-:Y:S01]  /*40200*/  BSSY B0, `(.L_x_4462) ;  /* 0x0000006000007945 */ /* 0x000fe20003800000 */
[----:B------:R-:W-:-:S07]  /*40210*/  IMAD.MOV.U32 R15, RZ, RZ, -0x1 ;  /* 0xffffffffff0f7424 */ /* 0x000fce00078e00ff */
[----:B0-234-:R-:W-:Y:S05]  /*40220*/  WARPSYNC.COLLECTIVE R15, `(.L_x_4463) ;  /* 0x000000000f0c7348 */ /* 0x01dfea0003c00000 */
[----:B------:R-:W-:Y:S02]  /*40230*/  ELECT P6, UR62, PT ;  /* 0x00000000003e782f */ /* 0x000fe400038c0000 */
[----:B------:R-:W-:Y:S01]  /*40240*/  MOV R14, UR62 ;  /* 0x0000003e000e7c02 */ /* 0x000fe20008000f00 */
[----:B0-234-:R-:W-:Y:S10]  /*40250*/  ENDCOLLECTIVE ;  /* 0x000000000000791b */ /* 0x01dff40003800000 */
.L_x_4463:
[----:B------:R-:W-:Y:S05]  /*40260*/  BSYNC B0 ;  /* 0x0000000000007941 */ /* 0x000fea0003800000 */
.L_x_4462:
[----:B------:R-:W-:Y:S05]  /*40270*/  BRA `(.L_x_4464) ;  /* 0xffffff9400e07947 */ /* 0x000fea000383ffff */
.L_x_4226:
[----:B0-----:R0:W1:Y:S02]  /*40280*/  SYNCS.PHASECHK.TRANS64.TRYWAIT P1, [R3+URZ+0x32440], R2 ;  /* 0x03244002030075a7 */ /* 0x001064000802017f */
[----:B-1----:R-:W-:Y:S05]  /*40290*/  @!P1 NANOSLEEP.SYNCS 0x989680 ;  /* 0x009896800000995d */ /* 0x002fea0003900000 */
[----:B------:R-:W1:Y:S02]  /*402a0*/  @!P1 SYNCS.PHASECHK.TRANS64 P1, [R3+URZ+0x32440], R2 ;  /* 0x03244002030095a7 */ /* 0x000e64000802007f */
[----:B-1----:R-:W-:Y:S05]  /*402b0*/  @!P1 BRA `(.L_x_4226) ;  /* 0xfffffffc00f09947 */ /* 0x002fea000383ffff */
[----:B------:R-:W-:Y:S05]  /*402c0*/  BRA `(.L_x_4465) ;  /* 0xffffff9800007947 */ /* 0x000fea000383ffff */
.L_x_4228:
[----:B-1----:R1:W0:Y:S02]  /*402d0*/  SYNCS.PHASECHK.TRANS64.TRYWAIT P1, [R25+URZ+0x32440], R0 ;  /* 0x03244000190075a7 */ /* 0x002224000802017f */
[----:B0-----:R-:W-:Y:S05]  /*402e0*/  @!P1 NANOSLEEP.SYNCS 0x989680 ;  /* 0x009896800000995d */ /* 0x001fea0003900000 */
[----:B------:R-:W0:Y:S02]  /*402f0*/  @!P1 SYNCS.PHASECHK.TRANS64 P1, [R25+URZ+0x32440], R0 ;  /* 0x03244000190095a7 */ /* 0x000e24000802007f */
[----:B0-----:R-:W-:Y:S05]  /*40300*/  @!P1 BRA `(.L_x_4228) ;  /* 0xfffffffc00f09947 */ /* 0x001fea000383ffff */
[----:B------:R-:W-:Y:S05]  /*40310*/  BRA `(.L_x_4466) ;  /* 0xffffff98000c7947 */ /* 0x000fea000383ffff */
.L_x_4230:
[----:B------:R0:W0:Y:S02]  /*40320*/  SYNCS.PHASECHK.TRANS64.TRYWAIT P1, [R3+URZ+0x32460], R2 ;  /* 0x03246002030075a7 */ /* 0x000024000802017f */
[----:B0-----:R-:W-:Y:S05]  /*40330*/  @!P1 NANOSLEEP.SYNCS 0x989680 ;  /* 0x009896800000995d */ /* 0x001fea0003900000 */
[----:B------:R-:W0:Y:S02]  /*40340*/  @!P1 SYNCS.PHASECHK.TRANS64 P1, [R3+URZ+0x32460], R2 ;  /* 0x03246002030095a7 */ /* 0x000e24000802007f */
[----:B0-----:R-:W-:Y:S05]  /*40350*/  @!P1 BRA `(.L_x_4230) ;  /* 0xfffffffc00f09947 */ /* 0x001fea000383ffff */
[----:B------:R-:W-:Y:S05]  /*40360*/  BRA `(.L_x_4467) ;  /* 0xffffff9800087947 */ /* 0x000fea000383ffff */
        .type           $_ZN7cutlass13device_kernelIN5flash11enable_sm90INS1_16FlashAttnFwdSm90INS1_25CollectiveMainloopFwdSm90ILi2EN4cute5tupleIJNS5_1CILi1EEES8_S8_EEENS6_IJNS7_ILi128EEENS7_ILi96EEENS7_ILi64EEEEEELi256ENS_10bfloat16_tEfNS_4arch4Sm90ELb0ELb1ELb0ELb1ELb1ELb1ELb1ELb1ELb0ELb1ELb1ELb0EEENS1_21CollectiveEpilogueFwdINS6_IJSA_NS7_ILi256EEESB_EEES9_SE_SG_Li256ELb1ELb1ELb1ELb0EEENS1_36VarlenDynamicPersistentTileSchedulerILi128ELi96ELi256ELi128ELb1ELb1ELb1ELb1ELb0ELb1EEEEEEEEEvNT_6ParamsE$_ZZN5flash25CollectiveMainloopFwdSm90ILi2EN4cute5tupleIJNS1_1CILi1EEES4_S4_EEENS2_IJNS3_ILi128EEENS3_ILi96EEENS3_ILi64EEEEEELi256EN7cutlass10bfloat16_tEfNSA_4arch4Sm90ELb0ELb1ELb0ELb1ELb1ELb1ELb1ELb1ELb0ELb1ELb1ELb0EE3mmaINS_16FlashAttnFwdSm90ISE_NS_21CollectiveEpilogueFwdINS2_IJS6_NS3_ILi256EEES7_EEES5_SB_SD_Li256ELb1ELb1ELb1ELb0EEENS_36VarlenDynamicPersistentTileSchedulerILi128ELi96ELi256ELi128ELb1ELb1ELb1ELb1ELb0ELb1EEEE13SharedStorageENS1_6TensorINS1_11ArrayEngineIfLm128EEENS1_6LayoutINS2_IJNS2_IJNS3_ILi2EEEST_NS3_ILi32EEEEEES4_S4_EEENS2_IJNS2_IJS4_ST_NS3_ILi4EEEEEENS3_ILi0EEESZ_EEEEEEENS_7SoftmaxILi2ELi0EEEEEbRKNSE_6ParamsENSA_13PipelineAsyncILi2EEES19_RNSA_13PipelineStateILj2EEERT0_RT1_iRiRKNS_16SeqlenInfoQKNewKILb1ELb1EEENS2_IJiiiiEEERT_ENKUliT_T0_T1_E_clIZSF_ISO_S12_S14_EbS17_S19_S19_S1C_S1E_S1G_iS1H_S1L_S1M_S1O_EUlRS1P_iE0_NS3_ILb1EEES1W_EEDaiS1P_S1Q_S1R_,@function
        .size           $_ZN7cutlass13device_kernelIN5flash11enable_sm90INS1_16FlashAttnFwdSm90INS1_25CollectiveMainloopFwdSm90ILi2EN4cute5tupleIJNS5_1CILi1EEES8_S8_EEENS6_IJNS7_ILi128EEENS7_ILi96EEENS7_ILi64EEEEEELi256ENS_10bfloat16_tEfNS_4arch4Sm90ELb0ELb1ELb0ELb1ELb1ELb1ELb1ELb1ELb0ELb1ELb1ELb0EEENS1_21CollectiveEpilogueFwdINS6_IJSA_NS7_ILi256EEESB_EEES9_SE_SG_Li256ELb1ELb1ELb1ELb0EEENS1_36VarlenDynamicPersistentTileSchedulerILi128ELi96ELi256ELi128ELb1ELb1ELb1ELb1ELb0ELb1EEEEEEEEEvNT_6ParamsE$_ZZN5flash25CollectiveMainloopFwdSm90ILi2EN4cute5tupleIJNS1_1CILi1EEES4_S4_EEENS2_IJNS3_ILi128EEENS3_ILi96EEENS3_ILi64EEEEEELi256EN7cutlass10bfloat16_tEfNSA_4arch4Sm90ELb0ELb1ELb0ELb1ELb1ELb1ELb1ELb1ELb0ELb1ELb1ELb0EE3mmaINS_16FlashAttnFwdSm90ISE_NS_21CollectiveEpilogueFwdINS2_IJS6_NS3_ILi256EEES7_EEES5_SB_SD_Li256ELb1ELb1ELb1ELb0EEENS_36VarlenDynamicPersistentTileSchedulerILi128ELi96ELi256ELi128ELb1ELb1ELb1ELb1ELb0ELb1EEEE13SharedStorageENS1_6TensorINS1_11ArrayEngineIfLm128EEENS1_6LayoutINS2_IJNS2_IJNS3_ILi2EEEST_NS3_ILi32EEEEEES4_S4_EEENS2_IJNS2_IJS4_ST_NS3_ILi4EEEEEENS3_ILi0EEESZ_EEEEEEENS_7SoftmaxILi2ELi0EEEEEbRKNSE_6ParamsENSA_13PipelineAsyncILi2EEES19_RNSA_13PipelineStateILj2EEERT0_RT1_iRiRKNS_16SeqlenInfoQKNewKILb1ELb1EEENS2_IJiiiiEEERT_ENKUliT_T0_T1_E_clIZSF_ISO_S12_S14_EbS17_S19_S19_S1C_S1E_S1G_iS1H_S1L_S1M_S1O_EUlRS1P_iE0_NS3_ILb1EEES1W_EEDaiS1P_S1Q_S1R_,(.L_x_6569 - $_ZN7cutlass13device_kernelIN5flash11enable_sm90INS1_16FlashAttnFwdSm90INS1_25CollectiveMainloopFwdSm90ILi2EN4cute5tupleIJNS5_1CILi1EEES8_S8_EEENS6_IJNS7_ILi128EEENS7_ILi96EEENS7_ILi64EEEEEELi256ENS_10bfloat16_tEfNS_4arch4Sm90ELb0ELb1ELb0ELb1ELb1ELb1ELb1ELb1ELb0ELb1ELb1ELb0EEENS1_21CollectiveEpilogueFwdINS6_IJSA_NS7_ILi256EEESB_EEES9_SE_SG_Li256ELb1ELb1ELb1ELb0EEENS1_36VarlenDynamicPersistentTileSchedulerILi128ELi96ELi256ELi128ELb1ELb1ELb1ELb1ELb0ELb1EEEEEEEEEvNT_6ParamsE$_ZZN5flash25CollectiveMainloopFwdSm90ILi2EN4cute5tupleIJNS1_1CILi1EEES4_S4_EEENS2_IJNS3_ILi128EEENS3_ILi96EEENS3_ILi64EEEEEELi256EN7cutlass10bfloat16_tEfNSA_4arch4Sm90ELb0ELb1ELb0ELb1ELb1ELb1ELb1ELb1ELb0ELb1ELb1ELb0EE3mmaINS_16FlashAttnFwdSm90ISE_NS_21CollectiveEpilogueFwdINS2_IJS6_NS3_ILi256EEES7_EEES5_SB_SD_Li256ELb1ELb1ELb1ELb0EEENS_36VarlenDynamicPersistentTileSchedulerILi128ELi96ELi256ELi128ELb1ELb1ELb1ELb1ELb0ELb1EEEE13SharedStorageENS1_6TensorINS1_11ArrayEngineIfLm128EEENS1_6LayoutINS2_IJNS2_IJNS3_ILi2EEEST_NS3_ILi32EEEEEES4_S4_EEENS2_IJNS2_IJS4_ST_NS3_ILi4EEEEEENS3_ILi0EEESZ_EEEEEEENS_7SoftmaxILi2ELi0EEEEEbRKNSE_6ParamsENSA_13PipelineAsyncILi2EEES19_RNSA_13PipelineStateILj2EEERT0_RT1_iRiRKNS_16SeqlenInfoQKNewKILb1ELb1EEENS2_IJiiiiEEERT_ENKUliT_T0_T1_E_clIZSF_ISO_S12_S14_EbS17_S19_S19_S1C_S1E_S1G_iS1H_S1L_S1M_S1O_EUlRS1P_iE0_NS3_ILb1EEES1W_EEDaiS1P_S1Q_S1R_)
$_ZN7cutlass13device_kernelIN5flash11enable_sm90INS1_16FlashAttnFwdSm90INS1_25CollectiveMainloopFwdSm90ILi2EN4cute5tupleIJNS5_1CILi1EEES8_S8_EEENS6_IJNS7_ILi128EEENS7_ILi96EEENS7_ILi64EEEEEELi256ENS_10bfloat16_tEfNS_4arch4Sm90ELb0ELb1ELb0ELb1ELb1ELb1ELb1ELb1ELb0ELb1ELb1ELb0EEENS1_21CollectiveEpilogueFwdINS6_IJSA_NS7_ILi256EEESB_EEES9_SE_SG_Li256ELb1ELb1ELb1ELb0EEENS1_36VarlenDynamicPersistentTileSchedulerILi128ELi96ELi256ELi128ELb1ELb1ELb1ELb1ELb0ELb1EEEEEEEEEvNT_6ParamsE$_ZZN5flash25CollectiveMainloopFwdSm90ILi2EN4cute5tupleIJNS1_1CILi1EEES4_S4_EEENS2_IJNS3_ILi128EEENS3_ILi96EEENS3_ILi64EEEEEELi256EN7cutlass10bfloat16_tEfNSA_4arch4Sm90ELb0ELb1ELb0ELb1ELb1ELb1ELb1ELb1ELb0ELb1ELb1ELb0EE3mmaINS_16FlashAttnFwdSm90ISE_NS_21CollectiveEpilogueFwdINS2_IJS6_NS3_ILi256EEES7_EEES5_SB_SD_Li256ELb1ELb1ELb1ELb0EEENS_36VarlenDynamicPersistentTileSchedulerILi128ELi96ELi256ELi128ELb1ELb1ELb1ELb1ELb0ELb1EEEE13SharedStorageENS1_6TensorINS1_11ArrayEngineIfLm128EEENS1_6LayoutINS2_IJNS2_IJNS3_ILi2EEEST_NS3_ILi32EEEEEES4_S4_EEENS2_IJNS2_IJS4_ST_NS3_ILi4EEEEEENS3_ILi0EEESZ_EEEEEEENS_7SoftmaxILi2ELi0EEEEEbRKNSE_6ParamsENSA_13PipelineAsyncILi2EEES19_RNSA_13PipelineStateILj2EEERT0_RT1_iRiRKNS_16SeqlenInfoQKNewKILb1ELb1EEENS2_IJiiiiEEERT_ENKUliT_T0_T1_E_clIZSF_ISO_S12_S14_EbS17_S19_S19_S1C_S1E_S1G_iS1H_S1L_S1M_S1O_EUlRS1P_iE0_NS3_ILb1EEES1W_EEDaiS1P_S1Q_S1R_:
[----:B------:R-:W-:Y:S02]  /*40370*/  ULDC UR4, c[0x0][0x20] ;  /* 0x0000080000047ab9 */ /* 0x000fe40000000800 */
[----:B------:R-:W-:-:S09]  /*40380*/  UIADD3 UR4, -UR4, UR5, URZ ;  /* 0x0000000504047290 */ /* 0x000fd2000fffe13f */
[----:B------:R-:W2:Y:S04]  /*40390*/  LDL.64 R2, [UR4+0x18] ;  /* 0x00001804ff027983 */ /* 0x000ea80008100a00 */
[----:B------:R-:W3:Y:S01]  /*403a0*/  LDL.64 R6, [UR4] ;  /* 0x00000004ff067983 */ /* 0x000ee20008100a00 */
[----:B------:R-:W-:-:S03]  /*403b0*/  ULDC.64 UR6, c[0x0][0x208] ;  /* 0x0000820000067ab9 */ /* 0x000fc60000000a00 */
[----:B--2---:R-:W2:Y:S04]  /*403c0*/  LD.E R4, desc[UR6][R2.64] ;  /* 0x0000000602047980 */ /* 0x004ea8000c101900 */
[----:B---3--:R0:W5:Y:S04]  /*403d0*/  LD.E R10, desc[UR6][R6.64] ;  /* 0x00000006060a7980 */ /* 0x008168000c101900 */
[----:B------:R0:W5:Y:S01]  /*403e0*/  LD.E R11, desc[UR6][R6.64+0x4] ;  /* 0x00000406060b7980 */ /* 0x000162000c101900 */
[----:B------:R-:W-:Y:S01]  /*403f0*/  BSSY B0, `(.L_x_4468) ;  /* 0x0000007000007945 */ /* 0x000fe20003800000 */
[----:B------:R-:W-:Y:S01]  /*40400*/  IMAD.MOV.U32 R5, RZ, RZ, R41 ;  /* 0x000000ffff057224 */ /* 0x000fe200078e0029 */
[----:B--2---:R-:W-:-:S04]  /*40410*/  LOP3.LUT R4, R4, 0x1, RZ, 0xfc, !PT ;  /* 0x0000000104047812 */ /* 0x004fc800078efcff */
[----:B------:R-:W-:Y:S01]  /*40420*/  ISETP.NE.AND P0, PT, R4, 0x3, PT ;  /* 0x000000030400780c */ /* 0x000fe20003f05270 */
[----:B------:R-:W-:-:S12]  /*40430*/  IMAD.MOV.U32 R4, RZ, RZ, R29 ;  /* 0x000000ffff047224 */ /* 0x000fd800078e001d */
[----:B0-----:R-:W-:Y:S05]  /*40440*/  @!P0 BRA `(.L_x_4469) ;  /* 0x0000000000048947 */ /* 0x001fea0003800000 */
[----:B------:R-:W-:Y:S01]  /*40450*/  BPT.TRAP 0x1 ;  /* 0x000000040000795c */ /* 0x000fe20000300000 */
.L_x_4469:
[----:B------:R-:W-:Y:S05]  /*40460*/  BSYNC B0 ;  /* 0x0000000000007941 */ /* 0x000fea0003800000 */
.L_x_4468:
        /* <DEDUP_REMOVED lines=13> */
.L_x_4471:
[----:B------:R-:W-:Y:S05]  /*40540*/  BSYNC B0 ;  /* 0x0000000000007941 */ /* 0x000fea0003800000 */
.L_x_4470:
        /* <DEDUP_REMOVED lines=8> */
.L_x_4473:
[----:B------:R-:W-:Y:S05]  /*405d0*/  BSYNC B0 ;  /* 0x0000000000007941 */ /* 0x000fea0003800000 */
.L_x_4472:
[----:B------:R-:W2:Y:S04]  /*405e0*/  LDL.64 R6, [UR4] ;  /* 0x00000004ff067983 */ /* 0x000ea80008100a00 */
[----:B------:R-:W3:Y:S04]  /*405f0*/  LDL.64 R2, [UR4+0x28] ;  /* 0x00002804ff027983 */ /* 0x000ee80008100a00 */
[----:B0----5:R-:W4:Y:S04]  /*40600*/  LDL.64 R8, [UR4+0x20] ;  /* 0x00002004ff087983 */ /* 0x021f280008100a00 */
[----:B--2---:R-:W2:Y:S04]  /*40610*/  LD.E R13, desc[UR6][R6.64] ;  /* 0x00000006060d7980 */ /* 0x004ea8000c101900 */
[----:B---3--:R-:W2:Y:S04]  /*40620*/  LD.E.64 R2, desc[UR6][R2.64] ;  /* 0x0000000602027980 */ /* 0x008ea8000c101b00 */
[----:B------:R-:W3:Y:S01]  /*40630*/  LDL.64 R6, [UR4+0x8] ;  /* 0x00000804ff067983 */ /* 0x000ee20008100a00 */
[----:B------:R-:W-:Y:S05]  /*40640*/  WARPSYNC.ALL ;  /* 0x0000000000007948 */ /* 0x000fea0003800000 */
[----:B---3--:R0:W-:Y:S04]  /*40650*/  ST.E desc[UR6][R6.64], RZ ;  /* 0x000000ff06007985 */ /* 0x0081e8000c101906 */
[----:B----4-:R-:W3:Y:S01]  /*40660*/  LD.E.64 R10, desc[UR6][R8.64] ;  /* 0x00000006080a7980 */ /* 0x010ee2000c101b00 */
[----:B--2---:R-:W-:Y:S01]  /*40670*/  IMAD R2, R13, 0x300, R2 ;  /* 0x000003000d027824 */ /* 0x004fe200078e0202 */
[----:B------:R-:W-:Y:S01]  /*40680*/  R2UR UR11, R3 ;  /* 0x00000000030b72ca */ /* 0x000fe200000e0000 */
[----:B------:R-:W-:Y:S01]  /*40690*/  WARPGROUP.ARRIVE ;  /* 0x00000000000079c5 */ /* 0x000fe20000000000 */
[----:B------:R-:W-:-:S02]  /*406a0*/  IMAD.MOV.U32 R211, RZ, RZ, 0x1 ;  /* 0x00000001ffd37424 */ /* 0x000fc400078e00ff */
        /* <DEDUP_REMOVED lines=8> */
[----:B------:R-:W-:Y:S01]  /*40730*/  WARPGROUP.ARRIVE ;  /* 0x00000000000079c5 */ /* 0x000fe20000000000 */
[----:B------:R-:W-:-:S03]  /*40740*/  IMAD.MOV.U32 R13, RZ, RZ, R3 ;  /* 0x000000ffff0d7224 */ /* 0x000fc600078e0003 */
        /* <DEDUP_REMOVED lines=23> */
[----:B------:R-:W-:-:S03]  /*408c0*/  WARPGROUP.ARRIVE ;  /* 0x00000000000079c5 */ /* 0x000fc60000000000 */
[----:B------:R-:W-:Y:S01]  /*408d0*/  R2UR UR10, R2 ;  /* 0x00000000020a72ca */ /* 0x000fe200000e0000 */
[----:B--2---:R-:W-:Y:S01]  /*408e0*/  VIADD R8, R8, 0x6 ;  /* 0x0000000608087836 */ /* 0x004fe20000000000 */
[----:B------:R-:W-:-:S04]  /*408f0*/  R2UR UR9, R9 ;  /* 0x00000000090972ca */ /* 0x000fc800000e0000 */
[----:B------:R-:W-:-:S13]  /*40900*/  R2UR UR8, R8 ;  /* 0x00000000080872ca */ /* 0x000fda00000e0000 */
[----:B------:R-:W-:Y:S03]  /*40910*/  HGMMA.64x96x16.F32.BF16 R24, gdesc[UR8], R24, gsb0 ;  /* 0x01600000081879f0 */ /* 0x000fe60008001818 */
[----:B------:R-:W-:Y:S02]  /*40920*/  WARPGROUP.DEPBAR.LE gsb0, 0x0 ;  /* 0x00008000000079c5 */ /* 0x000fe40000010000 */
[----:B------:R0:W-:Y:S04]  /*40930*/  ST.E desc[UR6][R6.64], R211 ;  /* 0x000000d306007985 */ /* 0x0001e8000c101906 */
[----:B------:R-:W2:Y:S04]  /*40940*/  LDL.64 R2, [UR4+0x38] ;  /* 0x00003804ff027983 */ /* 0x000ea80008100a00 */
[----:B--2---:R-:W2:Y:S04]  /*40950*/  LD.E R10, desc[UR6][R2.64] ;  /* 0x00000006020a7980 */ /* 0x004ea8000c101900 */
[----:B------:R-:W3:Y:S01]  /*40960*/  LDL.64 R2, [UR4+0x30] ;  /* 0x00003004ff027983 */ /* 0x000ee20008100a00 */
[----:B------:R-:W-:Y:S01]  /*40970*/  BSSY B0, `(.L_x_4475) ;  /* 0x0000008000007945 */ /* 0x000fe20003800000 */
[----:B--2---:R-:W-:-:S04]  /*40980*/  LEA.HI R8, R10, R10, RZ, 0x1 ;  /* 0x0000000a0a087211 */ /* 0x004fc800078f08ff */
[----:B------:R-:W-:-:S05]  /*40990*/  LOP3.LUT R9, R8, 0xfffffffe, RZ, 0xc0, !PT ;  /* 0xfffffffe08097812 */ /* 0x000fca00078ec0ff */
[----:B------:R-:W-:Y:S01]  /*409a0*/  IMAD.IADD R9, R10, 0x1, -R9 ;  /* 0x000000010a097824 */ /* 0x000fe200078e0a09 */
[----:B---3--:R-:W-:-:S04]  /*409b0*/  MOV R8, R2 ;  /* 0x0000000200087202 */ /* 0x008fc80000000f00 */
[----:B------:R-:W-:-:S04]  /*409c0*/  SHF.L.U32 R9, R9, 0x1f, RZ ;  /* 0x0000001f09097819 */ /* 0x000fc800000006ff */
[----:B------:R-:W1:Y:S02]  /*409d0*/  SYNCS.PHASECHK.TRANS64.TRYWAIT P0, [R8+URZ+0x32410], R9 ;  /* 0x03241009080075a7 */ /* 0x000e64000800017f */
[----:B01----:R-:W-:Y:S05]  /*409e0*/  @!P0 BRA `(.L_x_4476) ;  /* 0x000000ac00f08947 */ /* 0x003fea0003800000 */
.L_x_4502:
[----:B------:R-:W-:Y:S05]  /*409f0*/  BSYNC B0 ;  /* 0x0000000000007941 */ /* 0x000fea0003800000 */
.L_x_4475:
[----:B------:R-:W0:Y:S04]  /*40a00*/  LDL.64 R2, [UR4+0x40] ;  /* 0x00004004ff027983 */ /* 0x000e280008100a00 */
[----:B------:R-:W2:Y:S04]  /*40a10*/  LDL.64 R6, [UR4] ;  /* 0x00000004ff067983 */ /* 0x000ea80008100a00 */
[----:B0-----:R-:W3:Y:S04]  /*40a20*/  LD.E R8, desc[UR6][R2.64] ;  /* 0x0000000602087980 */ /* 0x001ee8000c101900 */
[----:B--2---:R0:W5:Y:S04]  /*40a30*/  LD.E R10, desc[UR6][R6.64] ;  /* 0x00000006060a7980 */ /* 0x004168000c101900 */
[----:B------:R0:W5:Y:S01]  /*40a40*/  LD.E R11, desc[UR6][R6.64+0x4] ;  /* 0x00000406060b7980 */ /* 0x000162000c101900 */
[----:B------:R-:W-:Y:S01]  /*40a50*/  BSSY B0, `(.L_x_4477) ;  /* 0x0000005000007945 */ /* 0x000fe20003800000 */
[----:B---3--:R-:W-:-:S04]  /*40a60*/  LOP3.LUT R8, R8, 0x1, RZ, 0xfc, !PT ;  /* 0x0000000108087812 */ /* 0x008fc800078efcff */
[----:B------:R-:W-:-:S13]  /*40a70*/  ISETP.NE.AND P0, PT, R8, 0x3, PT ;  /* 0x000000030800780c */ /* 0x000fda0003f05270 */
[----:B0-----:R-:W-:Y:S05]  /*40a80*/  @!P0 BRA `(.L_x_4478) ;  /* 0x0000000000048947 */ /* 0x001fea0003800000 */
[----:B------:R-:W-:Y:S01]  /*40a90*/  BPT.TRAP 0x1 ;  /* 0x000000040000795c */ /* 0x000fe20000300000 */
.L_x_4478:
[----:B------:R-:W-:Y:S05]  /*40aa0*/  BSYNC B0 ;  /* 0x0000000000007941 */ /* 0x000fea0003800000 */
.L_x_4477:
        /* <DEDUP_REMOVED lines=13> */
.L_x_4480:
[----:B------:R-:W-:Y:S05]  /*40b80*/  BSYNC B0 ;  /* 0x0000000000007941 */ /* 0x000fea0003800000 */
.L_x_4479:
        /* <DEDUP_REMOVED lines=8> */
.L_x_4482:
[----:B------:R-:W-:Y:S05]  /*40c10*/  BSYNC B0 ;  /* 0x0000000000007941 */ /* 0x000fea0003800000 */
.L_x_4481:
[----:B------:R-:W2:Y:S04]  /*40c20*/  LDL.64 R2, [UR4] ;  /* 0x00000004ff027983 */ /* 0x000ea80008100a00 */
[----:B------:R-:W3:Y:S04]  /*40c30*/  LDL.64 R10, [UR4+0x58] ;  /* 0x00005804ff0a7983 */ /* 0x000ee80008100a00 */
[----:B------:R-:W4:Y:S04]  /*40c40*/  LDL.64 R6, [UR4+0x48] ;  /* 0x00004804ff067983 */ /* 0x000f280008100a00 */
[----:B0----5:R-:W3:Y:S04]  /*40c50*/  LDL.64 R8, [UR4+0x50] ;  /* 0x00005004ff087983 */ /* 0x021ee80008100a00 */
[----:B--2---:R-:W2:Y:S04]  /*40c60*/  LD.E R13, desc[UR6][R2.64] ;  /* 0x00000006020d7980 */ /* 0x004ea8000c101900 */
[----:B----4-:R-:W4:Y:S04]  /*40c70*/  LD.E R12, desc[UR6][R6.64] ;  /* 0x00000006060c7980 */ /* 0x010f28000c101900 */
[----:B---3--:R-:W2:Y:S04]  /*40c80*/  LD.E.64 R2, desc[UR6][R10.64] ;  /* 0x000000060a027980 */ /* 0x008ea8000c101b00 */
[----:B------:R-:W3:Y:S01]  /*40c90*/  LD.E.64 R10, desc[UR6][R8.64] ;  /* 0x00000006080a7980 */ /* 0x000ee2000c101b00 */
[----:B------:R-:W-:Y:S05]  /*40ca0*/  WARPSYNC.ALL ;  /* 0x0000000000007948 */ /* 0x000fea0003800000 */
[----:B------:R-:W-:Y:S01]  /*40cb0*/  WARPGROUP.ARRIVE ;  /* 0x00000000000079c5 */ /* 0x000fe20000000000 */
[----:B----4-:R-:W-:Y:S01]  /*40cc0*/  ISETP.NE.U32.AND P0, PT, R12, RZ, PT ;  /* 0x000000ff0c00720c */ /* 0x010fe20003f05070 */
[----:B--2---:R-:W-:Y:S01]  /*40cd0*/  IMAD R2, R13, 0xc00, R2 ;  /* 0x00000c000d027824 */ /* 0x004fe200078e0202 */
[----:B------:R-:W-:-:S04]  /*40ce0*/  R2UR UR11, R3 ;  /* 0x00000000030b72ca */ /* 0x000fc800000e0000 */
[----:B------:R-:W-:Y:S02]  /*40cf0*/  R2UR UR10, R2 ;  /* 0x00000000020a72ca */ /* 0x000fe400000e0000 */
[----:B---3--:R-:W-:Y:S02]  /*40d00*/  R2UR UR8, R10 ;  /* 0x000000000a0872ca */ /* 0x008fe400000e0000 */
[----:B------:R-:W-:-:S03]  /*40d10*/  R2UR UR9, R11 ;  /* 0x000000000b0972ca */ /* 0x000fc600000e0000 */
[----:B------:R-:W-:-:S10]  /*40d20*/  VOTEU.ANY UP0, P0 ;  /* 0x00000000003f7886 */ /* 0x000fd40000000100 */
[----:B------:R-:W-:Y:S03]  /*40d30*/  HGMMA.64x96x16.F32.BF16 R24, gdesc[UR8], R24, UP0, gsb0 ;  /* 0x01600000081879f0 */ /* 0x000fe6000b801818 */
[----:B------:R-:W-:Y:S02]  /*40d40*/  WARPGROUP.DEPBAR.LE gsb0, 0x0 ;  /* 0x00008000000079c5 */ /* 0x000fe40000010000 */
[----:B------:R-:W-:Y:S04]  /*40d50*/  ST.E desc[UR6][R6.64], R211 ;  /* 0x000000d306007985 */ /* 0x000fe8000c101906 */
[----:B------:R-:W2:Y:S01]  /*40d60*/  LD.E.64 R10, desc[UR6][R8.64] ;  /* 0x00000006080a7980 */ /* 0x000ea2000c101b00 */
[----:B------:R-:W-:-:S02]  /*40d70*/  VIADD R12, R2, 0x2 ;  /* 0x00000002020c7836 */ /* 0x000fc40000000000 */
[----:B------:R-:W-:-:S03]  /*40d80*/  IMAD.MOV.U32 R13, RZ, RZ, R3 ;  /* 0x000000ffff0d7224 */ /* 0x000fc600078e0003 */
[----:B------:R-:W-:Y:S02]  /*40d90*/  R2UR UR10, R12 ;  /* 0x000000000c0a72ca */ /* 0x000fe400000e0000 */
[----:B------:R-:W-:Y:S01]  /*40da0*/  R2UR UR11, R13 ;  /* 0x000000000d0b72ca */ /* 0x000fe200000e0000 */
[----:B------:R-:W-:Y:S01]  /*40db0*/  WARPGROUP.ARRIVE ;  /* 0x00000000000079c5 */ /* 0x000fe20000000000 */
[----:B--2---:R-:W-:Y:S01]  /*40dc0*/  VIADD R10, R10, 0x2 ;  /* 0x000000020a0a7836 */ /* 0x004fe20000000000 */
[----:B------:R-:W-:-:S04]  /*40dd0*/  R2UR UR9, R11 ;  /* 0x000000000b0972ca */ /* 0x000fc800000e0000 */
[----:B------:R-:W-:-:S13]  /*40de0*/  R2UR UR8, R10 ;  /* 0x000000000a0872ca */ /* 0x000fda00000e0000 */
[----:B------:R-:W-:Y:S03]  /*40df0*/  HGMMA.64x96x16.F32.BF16 R24, gdesc[UR8], R24, gsb0 ;  /* 0x01600000081879f0 */ /* 0x000fe60008001818 */
        /* <DEDUP_REMOVED lines=160> */
[----:B------:R-:W-:-:S04]  /*41800*/  R2UR UR11, R3 ;  /* 0x00000000030b72ca */ /* 0x000fc800000e0000 */
[----:B------:R-:W-:Y:S01]  /*41810*/  R2UR UR10, R2 ;  /* 0x00000000020a72ca */ /* 0x000fe200000e0000 */
[----:B------:R-:W-:Y:S01]  /*41820*/  WARPGROUP.ARRIVE ;  /* 0x00000000000079c5 */ /* 0x000fe20000000000 */
[----:B--2---:R-:W-:Y:S01]  /*41830*/  VIADD R8, R8, 0xc06 ;  /* 0x00000c0608087836 */ /* 0x004fe20000000000 */
[----:B------:R-:W-:-:S04]  /*41840*/  R2UR UR9, R9 ;  /* 0x00000000090972ca */ /* 0x000fc800000e0000 */
[----:B------:R-:W-:-:S13]  /*41850*/  R2UR UR8, R8 ;  /* 0x00000000080872ca */ /* 0x000fda00000e0000 */
[----:B------:R-:W-:Y:S03]  /*41860*/  HGMMA.64x96x16.F32.BF16 R24, gdesc[UR8], R24, gsb0 ;  /* 0x01600000081879f0 */ /* 0x000fe60008001818 */
[----:B------:R-:W-:Y:S02]  /*41870*/  WARPGROUP.DEPBAR.LE gsb0, 0x0 ;  /* 0x00008000000079c5 */ /* 0x000fe40000010000 */
[----:B------:R0:W-:Y:S04]  /*41880*/  ST.E desc[UR6][R6.64], R211 ;  /* 0x000000d306007985 */ /* 0x0001e8000c101906 */
[----:B------:R-:W2:Y:S04]  /*41890*/  LDL.64 R2, [UR4+0x18] ;  /* 0x00001804ff027983 */ /* 0x000ea80008100a00 */
[----:B0-----:R-:W3:Y:S01]  /*418a0*/  LDL.64 R6, [UR4] ;  /* 0x00000004ff067983 */ /* 0x001ee20008100a00 */
[----:B------:R-:W0:Y:S02]  /*418b0*/  S2R R74, SR_TID.X ;  /* 0x00000000004a7919 */ /* 0x000e240000002100 */
[----:B0-----:R-:W-:-:S04]  /*418c0*/  SHF.R.U32.HI R8, RZ, 0x7, R74 ;  /* 0x00000007ff087819 */ /* 0x001fc8000001164a */
[----:B------:R-:W-:-:S05]  /*418d0*/  IADD3 R8, -R8, 0xb, RZ ;  /* 0x0000000b08087810 */ /* 0x000fca0007ffe1ff */
[----:B------:R0:W-:Y:S06]  /*418e0*/  BAR.ARV R8, 0x100 ;  /* 0x000400080000751d */ /* 0x0001ec0000002000 */
[----:B--2---:R-:W2:Y:S04]  /*418f0*/  LD.E R10, desc[UR6][R2.64] ;  /* 0x00000006020a7980 */ /* 0x004ea8000c101900 */
[----:B---3--:R0:W5:Y:S01]  /*41900*/  LD.E R9, desc[UR6][R6.64] ;  /* 0x0000000606097980 */ /* 0x008162000c101900 */
[----:B------:R-:W-:Y:S01]  /*41910*/  BSSY B0, `(.L_x_4484) ;  /* 0x0000005000007945 */ /* 0x000fe20003800000 */
[----:B--2---:R-:W-:-:S04]  /*41920*/  LOP3.LUT R10, R10, 0x1, RZ, 0xfc, !PT ;  /* 0x000000010a0a7812 */ /* 0x004fc800078efcff */
[----:B------:R-:W-:-:S13]  /*41930*/  ISETP.NE.AND P0, PT, R10, 0x3, PT ;  /* 0x000000030a00780c */ /* 0x000fda0003f05270 */
[----:B0-----:R-:W-:Y:S05]  /*41940*/  @!P0 BRA `(.L_x_4485) ;  /* 0x0000000000048947 */ /* 0x001fea0003800000 */
[----:B------:R-:W-:Y:S01]  /*41950*/  BPT.TRAP 0x1 ;  /* 0x000000040000795c */ /* 0x000fe20000300000 */
.L_x_4485:
[----:B------:R-:W-:Y:S05]  /*41960*/  BSYNC B0 ;  /* 0x0000000000007941 */ /* 0x000fea0003800000 */
.L_x_4484:
[----:B------:R-:W2:Y:S04]  /*41970*/  LD.E.64 R6, desc[UR6][R2.64+0x20] ;  /* 0x0000200602067980 */ /* 0x000ea8000c101b00 */
[----:B------:R-:W3:Y:S01]  /*41980*/  LD.E R8, desc[UR6][R2.64+0xc] ;  /* 0x00000c0602087980 */ /* 0x000ee2000c101900 */
[----:B--2---:R-:W-:-:S05]  /*41990*/  MOV R6, R6 ;  /* 0x0000000600067202 */ /* 0x004fca0000000f00 */
[----:B-----5:R-:W-:-:S05]  /*419a0*/  IMAD R9, R9, 0x8, R6 ;  /* 0x0000000809097824 */ /* 0x020fca00078e0206 */
[----:B---3--:R-:W-:-:S04]  /*419b0*/  PRMT R8, R8, 0x654, R9 ;  /* 0x0000065408087816 */ /* 0x008fc80000000009 */
[----:B------:R0:W-:Y:S01]  /*419c0*/  SYNCS.ARRIVE.TRANS64.RED.A1T0 RZ, [R8+URZ], RZ ;  /* 0x000000ff08ff79a7 */ /* 0x0001e2000810043f */
[----:B------:R-:W2:Y:S04]  /*419d0*/  LD.E R6, desc[UR6][R4.64+0x24] ;  /* 0x0000240604067980 */ /* 0x000ea8000c101900 */
[----:B------:R-:W0:Y:S04]  /*419e0*/  LD.E R7, desc[UR6][R4.64] ;  /* 0x0000000604077980 */ /* 0x000e28000c101900 */
[----:B------:R-:W3:Y:S04]  /*419f0*/  LD.E R72, desc[UR6][R72.64] ;  /* 0x0000000648487980 */ /* 0x000ee8000c101900 */
[----:B------:R-:W4:Y:S04]  /*41a00*/  LD.E R3, desc[UR6][R4.64+0x8] ;  /* 0x0000080604037980 */ /* 0x000f28000c101900 */
[----:B------:R-:W4:Y:S04]  /*41a10*/  LD.E R2, desc[UR6][R4.64+0x4] ;  /* 0x0000040604027980 */ /* 0x000f28000c101900 */
[----:B------:R-:W4:Y:S04]  /*41a20*/  LD.E R75, desc[UR6][R4.64+0xc] ;  /* 0x00000c06044b7980 */ /* 0x000f28000c101900 */
[----:B------:R-:W4:Y:S04]  /*41a30*/  LD.E R21, desc[UR6][R4.64+0x10] ;  /* 0x0000100604157980 */ /* 0x000f28000c101900 */
[----:B------:R-:W4:Y:S01]  /*41a40*/  LD.E R77, desc[UR6][R4.64+0x14] ;  /* 0x00001406044d7980 */ /* 0x000f22000c101900 */
[----:B--2---:R-:W-:-:S03]  /*41a50*/  ISETP.NE.AND P0, PT, R6, 0x1, PT ;  /* 0x000000010600780c */ /* 0x004fc60003f05270 */
[----:B------:R-:W2:Y:S10]  /*41a60*/  LD.E R6, desc[UR6][R4.64+0x18] ;  /* 0x0000180604067980 */ /* 0x000eb4000c101900 */
[----:B------:R-:W2:Y:S04]  /*41a70*/  @P0 LD.E R20, desc[UR6][R4.64+0x28] ;  /* 0x0000280604140980 */ /* 0x000ea8000c101900 */
[----:B------:R-:W2:Y:S01]  /*41a80*/  @P0 LD.E R17, desc[UR6][R4.64+0x2c] ;  /* 0x00002c0604110980 */ /* 0x000ea2000c101900 */
[----:B0-----:R-:W-:-:S04]  /*41a90*/  SHF.R.S32.HI R8, RZ, 0x1f, R7 ;  /* 0x0000001fff087819 */ /* 0x001fc80000011407 */
        /* <DEDUP_REMOVED lines=27> */
[----:B------:R-:W-:-:S04]  /*41c50*/  IMAD R8, R0, -0x60, RZ ;  /* 0xffffffa000087824 */ /* 0x000fc800078e02ff */
[----:B------:R-:W-:Y:S02]  /*41c60*/  IMAD.IADD R9, R10, 0x1, -R9 ;  /* 0x000000010a097824 */ /* 0x000fe400078e0a09 */
[----:B------:R-:W-:-:S04]  /*41c70*/  VIADD R8, R8, 0x1 ;  /* 0x0000000108087836 */ /* 0x000fc80000000000 */
[----:B------:R-:W-:Y:S01]  /*41c80*/  IMAD R11, R9, -0x2, R8 ;  /* 0xfffffffe090b7824 */ /* 0x000fe200078e0208 */
[----:B----4-:R-:W-:Y:S01]  /*41c90*/  LOP3.LUT R75, RZ, R75, RZ, 0x33, !PT ;  /* 0x0000004bff4b7212 */ /* 0x010fe200078e33ff */
[----:B------:R-:W-:-:S03]  /*41ca0*/  IMAD R8, R0, -0x60, R3 ;  /* 0xffffffa000087824 */ /* 0x000fc600078e0203 */
[----:B------:R-:W-:Y:S01]  /*41cb0*/  IADD3 R10, -R2, R11, R3 ;  /* 0x0000000b020a7210 */ /* 0x000fe20007ffe103 */
[----:B------:R-:W-:Y:S01]  /*41cc0*/  IMAD R9, R9, -0x2, R8 ;  /* 0xfffffffe09097824 */ /* 0x000fe200078e0208 */
[----:B------:R-:W-:Y:S03]  /*41cd0*/  BSSY B0, `(.L_x_4486) ;  /* 0x0000025000007945 */ /* 0x000fe60003800000 */
[C---:B------:R-:W-:Y:S02]  /*41ce0*/  IMAD.IADD R8, R10.reuse, 0x1, R21 ;  /* 0x000000010a087824 */ /* 0x040fe400078e0215 */
[----:B------:R-:W-:Y:S02]  /*41cf0*/  IMAD.IADD R10, R10, 0x1, R75 ;  /* 0x000000010a0a7824 */ /* 0x000fe400078e024b */
[----:B------:R-:W-:Y:S02]  /*41d00*/  IMAD R77, R0, -0x60, R77 ;  /* 0xffffffa0004d7824 */ /* 0x000fe400078e024d */
[----:B------:R-:W-:-:S02]  /*41d10*/  VIADD R11, R11, 0xffffffff ;  /* 0xffffffff0b0b7836 */ /* 0x000fc40000000000 */
[----:B--2---:R-:W-:-:S05]  /*41d20*/  @P0 IMAD.HI.U32 R20, R7, R20, RZ ;  /* 0x0000001407140227 */ /* 0x004fca00078e00ff */
[----:B------:R-:W-:-:S05]  /*41d30*/  @P0 SHF.R.U32.HI R7, RZ, R17, R20 ;  /* 0x00000011ff070219 */ /* 0x000fca0000011614 */
[----:B------:R-:W0:Y:S01]  /*41d40*/  SHFL.IDX PT, R15, R7, RZ, 0x1c1f ;  /* 0x001c1fff070f7589 */ /* 0x000e2200000e0000 */
[----:B------:R-:W-:Y:S02]  /*41d50*/  ISETP.GE.AND P1, PT, R6, 0x1, PT ;  /* 0x000000010600780c */ /* 0x000fe40003f26270 */
[----:B0-----:R-:W-:Y:S01]  /*41d60*/  VIADDMNMX R13, R15, R8, R9, PT ;  /* 0x000000080f0d7246 */ /* 0x001fe20003800109 */
[----:B------:R-:W-:-:S10]  /*41d70*/  IMAD.IADD R12, R10, 0x1, R15 ;  /* 0x000000010a0c7824 */ /* 0x000fd400078e020f */
        /* <DEDUP_REMOVED lines=9> */
[----:B------:R-:W2:Y:S04]  /*41e10*/  LD.E R15, desc[UR6][R4.64+0x1c] ;  /* 0x00001c06040f7980 */ /* 0x000ea8000c101900 */
[----:B------:R-:W3:Y:S01]  /*41e20*/  LD.E R17, desc[UR6][R4.64+0x20] ;  /* 0x0000200604117980 */ /* 0x000ee2000c101900 */
[----:B--2---:R-:W-:-:S05]  /*41e30*/  IMAD.HI.U32 R0, R0, R15, RZ ;  /* 0x0000000f00007227 */ /* 0x004fca00078e00ff */
[----:B---3--:R-:W-:-:S07]  /*41e40*/  SHF.R.U32.HI R0, RZ, R17, R0 ;  /* 0x00000011ff007219 */ /* 0x008fce0000011600 */
.L_x_4491:
[----:B------:R-:W-:Y:S05]  /*41e50*/  BSYNC B2 ;  /* 0x0000000000027941 */ /* 0x000fea0003800000 */
.L_x_4490:
[----:B------:R-:W-:Y:S01]  /*41e60*/  LOP3.LUT R0, RZ, R0, RZ, 0x33, !PT ;  /* 0x00000000ff007212 */ /* 0x000fe200078e33ff */
[----:B------:R-:W-:Y:S06]  /*41e70*/  BRA `(.L_x_4492) ;  /* 0x0000000000187947 */ /* 0x000fec0003800000 */
.L_x_4489:
[----:B------:R-:W-:-:S13]  /*41e80*/  ISETP.NE.AND P0, PT, R6, 0x1, PT ;  /* 0x000000010600780c */ /* 0x000fda0003f05270 */
[----:B------:R-:W-:Y:S05]  /*41e90*/  @!P0 BRA `(.L_x_4492) ;  /* 0x0000000000108947 */ /* 0x000fea0003800000 */
[----:B------:R-:W2:Y:S04]  /*41ea0*/  LD.E R15, desc[UR6][R4.64+0x1c] ;  /* 0x00001c06040f7980 */ /* 0x000ea8000c101900 */
[----:B------:R-:W3:Y:S01]  /*41eb0*/  LD.E R17, desc[UR6][R4.64+0x20] ;  /* 0x0000200604117980 */ /* 0x000ee2000c101900 */
[----:B--2---:R-:W-:-:S05]  /*41ec0*/  IMAD.HI.U32 R0, R0, R15, RZ ;  /* 0x0000000f00007227 */ /* 0x004fca00078e00ff */
[----:B---3--:R-:W-:-:S07]  /*41ed0*/  SHF.R.U32.HI R0, RZ, R17, R0 ;  /* 0x00000011ff007219 */ /* 0x008fce0000011600 */
.L_x_4492:
[----:B------:R-:W-:Y:S05]  /*41ee0*/  BSYNC B1 ;  /* 0x0000000000017941 */ /* 0x000fea0003800000 */
.L_x_4488:
[----:B------:R-:W-:-:S05]  /*41ef0*/  IMAD R15, R6, R0, R11 ;  /* 0x00000000060f7224 */ /* 0x000fca00078e020b */
[----:B------:R-:W-:Y:S02]  /*41f00*/  VIMNMX R12, R12, R15, !PT ;  /* 0x0000000f0c0c7248 */ /* 0x000fe40007fe0100 */
[----:B------:R-:W-:-:S07]  /*41f10*/  VIADDMNMX R13, R15, R6, R13, PT ;  /* 0x000000060f0d7246 */ /* 0x000fce000380010d */
.L_x_4487:
[----:B------:R-:W-:Y:S05]  /*41f20*/  BSYNC B0 ;  /* 0x0000000000007941 */ /* 0x000fea0003800000 */
.L_x_4486:
[C---:B------:R-:W-:Y:S01]  /*41f30*/  ISETP.GE.AND P0, PT, R77.reuse, 0x2, PT ;  /* 0x000000024d00780c */ /* 0x040fe20003f06270 */
[----:B------:R-:W0:Y:S01]  /*41f40*/  SHFL.IDX PT, R7, R7, 0x1, 0x1c1f ;  /* 0x003c1f0007077f89 */ /* 0x000e2200000e0000 */
[C---:B------:R-:W-:Y:S01]  /*41f50*/  ISETP.GE.AND P4, PT, R77.reuse, 0xa, PT ;  /* 0x0000000a4d00780c */ /* 0x040fe20003f86270 */
[----:B------:R-:W-:Y:S01]  /*41f60*/  BSSY B0, `(.L_x_4493) ;  /* 0x000008e000007945 */ /* 0x000fe20003800000 */
        /* <DEDUP_REMOVED lines=10> */
[C---:B------:R-:W-:Y:S01]  /*42010*/  ISETP.LT.OR P3, PT, R13.reuse, 0x9, P3 ;  /* 0x000000090d00780c */ /* 0x040fe20001f61670 */
[----:B0-----:R-:W-:Y:S01]  /*42020*/  IMAD.IADD R10, R10, 0x1, R7 ;  /* 0x000000010a0a7824 */ /* 0x001fe200078e0207 */
        /* <DEDUP_REMOVED lines=73> */
[----:B------:R-:W-:Y:S02]  /*424c0*/  P2R R80, PR, RZ, 0x10 ;  /* 0x00000010ff507803 */ /* 0x000fe40000000000 */
[----:B------:R-:W-:Y:S02]  /*424d0*/  FSEL R60, R60, -INF , !P2 ;  /* 0xff8000003c3c7808 */ /* 0x000fe40005000000 */
[----:B------:R-:W-:Y:S02]  /*424e0*/  ISETP.GE.AND P2, PT, R77, 0x4a, PT ;  /* 0x0000004a4d00780c */ /* 0x000fe40003f46270 */
[----:B------:R-:W-:-:S02]  /*424f0*/  VIADDMNMX R9, R7, R8, R9, PT ;  /* 0x0000000807097246 */ /* 0x000fc40003800109 */
        /* <DEDUP_REMOVED lines=39> */
.L_x_4498:
[----:B------:R-:W-:Y:S05]  /*42770*/  BSYNC B2 ;  /* 0x0000000000027941 */ /* 0x000fea0003800000 */
.L_x_4497:
[----:B------:R-:W-:Y:S01]  /*42780*/  LOP3.LUT R2, RZ, R2, RZ, 0x33, !PT ;  /* 0x00000002ff027212 */ /* 0x000fe200078e33ff */
[----:B------:R-:W-:Y:S06]  /*42790*/  BRA `(.L_x_4499) ;  /* 0x0000000000187947 */ /* 0x000fec0003800000 */
.L_x_4496:
[----:B------:R-:W-:-:S13]  /*427a0*/  ISETP.NE.AND P6, PT, R6, 0x1, PT ;  /* 0x000000010600780c */ /* 0x000fda0003fc5270 */
[----:B------:R-:W-:Y:S05]  /*427b0*/  @!P6 BRA `(.L_x_4499) ;  /* 0x000000000010e947 */ /* 0x000fea0003800000 */
[----:B------:R-:W2:Y:S04]  /*427c0*/  LD.E R3, desc[UR6][R4.64+0x1c] ;  /* 0x00001c0604037980 */ /* 0x000ea8000c101900 */
[----:B------:R-:W3:Y:S01]  /*427d0*/  LD.E R7, desc[UR6][R4.64+0x20] ;  /* 0x0000200604077980 */ /* 0x000ee2000c101900 */
[----:B--2---:R-:W-:-:S05]  /*427e0*/  IMAD.HI.U32 R2, R2, R3, RZ ;  /* 0x0000000302027227 */ /* 0x004fca00078e00ff */
[----:B---3--:R-:W-:-:S07]  /*427f0*/  SHF.R.U32.HI R2, RZ, R7, R2 ;  /* 0x00000007ff027219 */ /* 0x008fce0000011602 */
.L_x_4499:
[----:B------:R-:W-:Y:S05]  /*42800*/  BSYNC B1 ;  /* 0x0000000000017941 */ /* 0x000fea0003800000 */
.L_x_4495:
[----:B------:R-:W-:-:S05]  /*42810*/  IMAD R11, R6, R2, R11 ;  /* 0x00000002060b7224 */ /* 0x000fca00078e020b */
[----:B------:R-:W-:Y:S02]  /*42820*/  VIADDMNMX R9, R11, R6, R9, PT ;  /* 0x000000060b097246 */ /* 0x000fe40003800109 */
[----:B------:R-:W-:-:S07]  /*42830*/  VIMNMX R10, R10, R11, !PT ;  /* 0x0000000b0a0a7248 */ /* 0x000fce0007fe0100 */
.L_x_4494:
[----:B------:R-:W-:Y:S05]  /*42840*/  BSYNC B0 ;  /* 0x0000000000007941 */ /* 0x000fea0003800000 */
.L_x_4493:
[----:B------:R-:W2:Y:S01]  /*42850*/  LDL.64 R2, [UR4+0x70] ;  /* 0x00007004ff027983 */ /* 0x000ea20008100a00 */
[C---:B------:R-:W-:Y:S02]  /*42860*/  ISETP.GT.AND P0, PT, R10.reuse, 0x1, !P0 ;  /* 0x000000010a00780c */ /* 0x040fe40004704270 */
        /* <DEDUP_REMOVED lines=9> */
[----:B------:R-:W-:Y:S02]  /*42900*/  ISETP.NE.AND P6, PT, R81, RZ, PT ;  /* 0x000000ff5100720c */ /* 0x000fe40003fc5270 */
[----:B------:R-:W-:-:S02]  /*42910*/  FSEL R6, R31, -INF , !P0 ;  /* 0xff8000001f067808 */ /* 0x000fc40004000000 */
        /* <DEDUP_REMOVED lines=56> */
[C---:B------:R-:W-:Y:S02]  /*42ca0*/  ISETP.GT.AND P0, PT, R10.reuse, RZ, !P6 ;  /* 0x000000ff0a00720c */ /* 0x040fe40007704270 */
[C---:B------:R-:W-:Y:S02]  /*42cb0*/  ISETP.GT.AND P2, PT, R10.reuse, 0x49, !P2 ;  /* 0x000000490a00780c */ /* 0x040fe40005744270 */
[----:B------:R-:W-:Y:S02]  /*42cc0*/  ISETP.LT.OR P0, PT, R9, 0x1, P0 ;  /* 0x000000010900780c */ /* 0x000fe40000701670 */
[----:B------:R-:W-:Y:S02]  /*42cd0*/  ISETP.GT.AND P3, PT, R10, 0x50, !P3 ;  /* 0x000000500a00780c */ /* 0x000fe40005f64270 */
[----:B------:R-:W-:-:S02]  /*42ce0*/  FSEL R8, R26, -INF , !P0 ;  /* 0xff8000001a087808 */ /* 0x000fc40004000000 */
        /* <DEDUP_REMOVED lines=23> */
[----:B------:R-:W-:Y:S02]  /*42e60*/  ISETP.LT.OR P3, PT, R9, 0x51, P3 ;  /* 0x000000510900780c */ /* 0x000fe40001f61670 */
[----:B------:R-:W-:Y:S02]  /*42e70*/  FSEL R63, R63, -INF , !P2 ;  /* 0xff8000003f3f7808 */ /* 0x000fe40005000000 */
[----:B------:R-:W-:Y:S02]  /*42e80*/  FMNMX.FTZ R12, R62, R11, !PT ;  /* 0x0000000b3e0c7209 */ /* 0x000fe40007810000 */
[----:B------:R-:W-:-:S02]  /*42e90*/  ISETP.GT.AND P5, PT, R10, 0x58, !P5 ;  /* 0x000000580a00780c */ /* 0x000fc40006fa4270 */
[----:B------:R-:W-:Y:S02]  /*42ea0*/  ISETP.LT.OR P4, PT, R9, 0x52, P4 ;  /* 0x000000520900780c */ /* 0x000fe40002781670 */
[----:B------:R-:W-:Y:S02]  /*42eb0*/  FSEL R66, R66, -INF , !P3 ;  /* 0xff80000042427808 */ /* 0x000fe40005800000 */
[----:B------:R-:W-:Y:S02]  /*42ec0*/  FMNMX.FTZ R11, R63, R12, !PT ;  /* 0x0000000c3f0b7209 */ /* 0x000fe40007810000 */
[----:B------:R-:W-:Y:S02]  /*42ed0*/  ISETP.GT.AND P0, PT, R10, 0x59, !P6 ;  /* 0x000000590a00780c */ /* 0x000fe40007704270 */
[----:B------:R-:W-:Y:S02]  /*42ee0*/  ISETP.LT.OR P5, PT, R9, 0x59, P5 ;  /* 0x000000590900780c */ /* 0x000fe40002fa1670 */
[----:B------:R-:W-:-:S02]  /*42ef0*/  FSEL R67, R67, -INF , !P4 ;  /* 0xff80000043437808 */ /* 0x000fc40006000000 */
[----:B------:R-:W-:Y:S02]  /*42f00*/  FMNMX.FTZ R10, R66, R11, !PT ;  /* 0x0000000b420a7209 */ /* 0x000fe40007810000 */
[----:B------:R-:W-:Y:S02]  /*42f10*/  ISETP.LT.OR P0, PT, R9, 0x5a, P0 ;  /* 0x0000005a0900780c */ /* 0x000fe40000701670 */
[----:B------:R-:W-:Y:S02]  /*42f20*/  FSEL R70, R70, -INF , !P5 ;  /* 0xff80000046467808 */ /* 0x000fe40006800000 */
[----:B------:R-:W-:Y:S02]  /*42f30*/  FMNMX.FTZ R9, R67, R10, !PT ;  /* 0x0000000a43097209 */ /* 0x000fe40007810000 */
[----:B------:R-:W-:Y:S02]  /*42f40*/  FSEL R71, R71, -INF , !P0 ;  /* 0xff80000047477808 */ /* 0x000fe40004000000 */
[----:B------:R-:W-:-:S04]  /*42f50*/  FMNMX.FTZ R10, R70, R9, !PT ;  /* 0x00000009460a7209 */ /* 0x000fc80007810000 */
[----:B------:R-:W-:-:S05]  /*42f60*/  FMNMX.FTZ R11, R71, R10, !PT ;  /* 0x0000000a470b7209 */ /* 0x000fca0007810000 */
[----:B--2---:R-:W-:Y:S04]  /*42f70*/  ST.E desc[UR6][R2.64+0x4], R11 ;  /* 0x0000040b02007985 */ /* 0x004fe8000c101906 */
[----:B------:R-:W2:Y:S01]  /*42f80*/  LD.E R12, desc[UR6][R2.64+0x4] ;  /* 0x00000406020c7980 */ /* 0x000ea2000c101900 */
        /* <DEDUP_REMOVED lines=24> */
[----:B0-----:R-:W-:Y:S02]  /*43110*/  FMNMX.FTZ R10, R9, R10, !PT ;  /* 0x0000000a090a7209 */ /* 0x001fe40007810000 */
[----:B------:R-:W-:Y:S04]  /*43120*/  ST.E desc[UR6][R2.64], R9 ;  /* 0x0000000902007985 */ /* 0x000fe8000c101906 */
[----:B--2---:R-:W0:Y:S02]  /*43130*/  SHFL.BFLY PT, R11, R12, 0x2, 0x1f ;  /* 0x0c401f000c0b7f89 */ /* 0x004e2400000e0000 */
[----:B0-----:R-:W-:-:S02]  /*43140*/  FMNMX.FTZ R13, R12, R11, !PT ;  /* 0x0000000b0c0d7209 */ /* 0x001fc40007810000 */
[----:B------:R-:W0:Y:S04]  /*43150*/  SHFL.BFLY PT, R11, R10, 0x1, 0x1f ;  /* 0x0c201f000a0b7f89 */ /* 0x000e2800000e0000 */
[----:B------:R-:W1:Y:S01]  /*43160*/  SHFL.BFLY PT, R14, R13, 0x1, 0x1f ;  /* 0x0c201f000d0e7f89 */ /* 0x000e6200000e0000 */
[----:B0-----:R-:W-:Y:S02]  /*43170*/  FMNMX.FTZ R11, R10, R11, !PT ;  /* 0x0000000b0a0b7209 */ /* 0x001fe40007810000 */
[----:B-1----:R-:W-:-:S03]  /*43180*/  FMNMX.FTZ R15, R13, R14, !PT ;  /* 0x0000000e0d0f7209 */ /* 0x002fc60007810000 */
[----:B------:R-:W-:Y:S04]  /*43190*/  ST.E desc[UR6][R2.64], R11 ;  /* 0x0000000b02007985 */ /* 0x000fe8000c101906 */
[----:B------:R0:W-:Y:S04]  /*431a0*/  ST.E desc[UR6][R2.64+0x4], R15 ;  /* 0x0000040f02007985 */ /* 0x0001e8000c101906 */
[----:B0-----:R-:W2:Y:S04]  /*431b0*/  LDL.64 R2, [UR4+0x70] ;  /* 0x00007004ff027983 */ /* 0x001ea80008100a00 */
[----:B--2---:R-:W2:Y:S04]  /*431c0*/  LD.E R73, desc[UR6][R2.64+0x20] ;  /* 0x0000200602497980 */ /* 0x004ea8000c101900 */
[----:B------:R-:W2:Y:S04]  /*431d0*/  LD.E R12, desc[UR6][R2.64] ;  /* 0x00000006020c7980 */ /* 0x000ea8000c101900 */
[----:B------:R-:W3:Y:S01]  /*431e0*/  LD.E R14, desc[UR6][R2.64+0x4] ;  /* 0x00000406020e7980 */ /* 0x000ee2000c101900 */
[C---:B--2---:R-:W-:Y:S01]  /*431f0*/  FMUL.FTZ R10, R12.reuse, R73 ;  /* 0x000000490c0a7220 */ /* 0x044fe20000410000 */
[----:B------:R-:W-:-:S04]  /*43200*/  FSETP.NEU.FTZ.AND P0, PT, R12, -INF , PT ;  /* 0xff8000000c00780b */ /* 0x000fc80003f1d000 */
[----:B------:R-:W-:Y:S02]  /*43210*/  FSEL R10, R10, RZ, P0 ;  /* 0x000000ff0a0a7208 */ /* 0x000fe40000000000 */
[----:B---3--:R-:W-:-:S03]  /*43220*/  FSETP.NEU.FTZ.AND P0, PT, R14, -INF , PT ;  /* 0xff8000000e00780b */ /* 0x008fc60003f1d000 */
[-CC-:B------:R-:W-:Y:S01]  /*43230*/  FFMA.FTZ R31, R36, R73.reuse, -R10.reuse ;  /* 0x00000049241f7223 */ /* 0x180fe2000001080a */
[----:B------:R-:W-:Y:S01]  /*43240*/  FMUL.FTZ R36, R73, R14 ;  /* 0x0000000e49247220 */ /* 0x000fe20000410000 */
[----:B------:R-:W-:-:S04]  /*43250*/  FFMA.FTZ R34, R24, R73, -R10 ;  /* 0x0000004918227223 */ /* 0x000fc8000001080a */
[----:B------:R-:W-:Y:S01]  /*43260*/  FSEL R36, R36, RZ, P0 ;  /* 0x000000ff24247208 */ /* 0x000fe20000000000 */
[-CC-:B------:R-:W-:Y:S01]  /*43270*/  FFMA.FTZ R176, R25, R73.reuse, -R10.reuse ;  /* 0x0000004919b07223 */ /* 0x180fe2000001080a */
[----:B------:R-:W-:-:S03]  /*43280*/  FFMA.FTZ R33, R28, R73, -R10 ;  /* 0x000000491c217223 */ /* 0x000fc6000001080a */
[-CC-:B------:R-:W-:Y:S01]  /*43290*/  FFMA.FTZ R20, R8, R73.reuse, -R36.reuse ;  /* 0x0000004908147223 */ /* 0x180fe20000010824 */
[-CC-:B------:R-:W-:Y:S01]  /*432a0*/  FFMA.FTZ R177, R7, R73.reuse, -R36.reuse ;  /* 0x0000004907b17223 */ /* 0x180fe20000010824 */
[-C--:B------:R-:W-:Y:S01]  /*432b0*/  FFMA.FTZ R17, R4, R73.reuse, -R36 ;  /* 0x0000004904117223 */ /* 0x080fe20000010824 */
[----:B------:R-:W-:Y:S01]  /*432c0*/  MUFU.EX2 R34, R34 ;  /* 0x0000002200227308 */ /* 0x000fe20000000800 */
[-C--:B------:R-:W-:Y:S01]  /*432d0*/  FFMA.FTZ R178, R29, R73.reuse, -R10 ;  /* 0x000000491db27223 */ /* 0x080fe2000001080a */
[----:B------:R-:W-:-:S06]  /*432e0*/  FFMA.FTZ R179, R6, R73, -R36 ;  /* 0x0000004906b37223 */ /* 0x000fcc0000010824 */
[----:B------:R-:W0:Y:S01]  /*432f0*/  MUFU.EX2 R176, R176 ;  /* 0x000000b000b07308 */ /* 0x000e220000000800 */
[-C--:B------:R-:W-:Y:S01]  /*43300*/  FFMA.FTZ R32, R32, R73.reuse, -R10 ;  /* 0x0000004920207223 */ /* 0x080fe2000001080a */
[----:B------:R-:W-:-:S06]  /*43310*/  FFMA.FTZ R16, R5, R73, -R36 ;  /* 0x0000004905107223 */ /* 0x000fcc0000010824 */
[----:B------:R-:W-:Y:S08]  /*43320*/  MUFU.EX2 R20, R20 ;  /* 0x0000001400147308 */ /* 0x000ff00000000800 */
[----:B------:R-:W1:Y:S01]  /*43330*/  MUFU.EX2 R177, R177 ;  /* 0x000000b100b17308 */ /* 0x000e620000000800 */
[----:B------:R-:W-:-:S07]  /*43340*/  FFMA.FTZ R160, R0, R73, -R10 ;  /* 0x0000004900a07223 */ /* 0x000fce000001080a */
[----:B------:R-:W2:Y:S01]  /*43350*/  MUFU.EX2 R33, R33 ;  /* 0x0000002100217308 */ /* 0x000ea20000000800 */
[----:B------:R-:W-:-:S07]  /*43360*/  FFMA.FTZ R161, R35, R73, -R36 ;  /* 0x0000004923a17223 */ /* 0x000fce0000010824 */
[----:B------:R-:W3:Y:S01]  /*43370*/  MUFU.EX2 R17, R17 ;  /* 0x0000001100117308 */ /* 0x000ee20000000800 */
[----:B------:R-:W-:-:S07]  /*43380*/  FFMA.FTZ R15, R38, R73, -R36 ;  /* 0x00000049260f7223 */ /* 0x000fce0000010824 */
[----:B------:R-:W4:Y:S08]  /*43390*/  MUFU.EX2 R178, R178 ;  /* 0x000000b200b27308 */ /* 0x000f300000000800 */
[----:B------:R-:W4:Y:S01]  /*433a0*/  MUFU.EX2 R179, R179 ;  /* 0x000000b300b37308 */ /* 0x000f220000000800 */
[----:B0-----:R-:W-:Y:S01]  /*433b0*/  FADD.FTZ R0, R34, R176 ;  /* 0x000000b022007221 */ /* 0x001fe20000010000 */
[----:B------:R-:W-:-:S06]  /*433c0*/  FFMA.FTZ R162, R37, R73, -R10 ;  /* 0x0000004925a27223 */ /* 0x000fcc000001080a */
[----:B------:R-:W0:Y:S01]  /*433d0*/  MUFU.EX2 R32, R32 ;  /* 0x0000002000207308 */ /* 0x000e220000000800 */
[----:B-1----:R-:W-:Y:S01]  /*433e0*/  FADD.FTZ R4, R20, R177 ;  /* 0x000000b114047221 */ /* 0x002fe20000010000 */
[----:B------:R-:W-:-:S06]  /*433f0*/  FFMA.FTZ R163, R39, R73, -R36 ;  /* 0x0000004927a37223 */ /* 0x000fcc0000010824 */
[----:B------:R-:W1:Y:S01]  /*43400*/  MUFU.EX2 R16, R16 ;  /* 0x0000001000107308 */ /* 0x000e620000000800 */
[----:B--2---:R-:W-:Y:S01]  /*43410*/  FADD.FTZ R5, R33, R0 ;  /* 0x0000000021057221 */ /* 0x004fe20000010000 */
[----:B------:R-:W-:-:S06]  /*43420*/  FFMA.FTZ R30, R40, R73, -R10 ;  /* 0x00000049281e7223 */ /* 0x000fcc000001080a */
[----:B------:R-:W2:Y:S01]  /*43430*/  MUFU.EX2 R160, R160 ;  /* 0x000000a000a07308 */ /* 0x000ea20000000800 */
        /* <DEDUP_REMOVED lines=49> */
[-CC-:B------:R-:W-:Y:S01]  /*43750*/  FFMA.FTZ R25, R60, R73.reuse, -R10.reuse ;  /* 0x000000493c197223 */ /* 0x180fe2000001080a */
[----:B------:R-:W-:-:S05]  /*43760*/  FFMA.FTZ R186, R61, R73, -R10 ;  /* 0x000000493dba7223 */ /* 0x000fca000001080a */
[----:B------:R-:W0:Y:S01]  /*43770*/  MUFU.EX2 R181, R181 ;  /* 0x000000b500b57308 */ /* 0x000e220000000800 */
[-CC-:B------:R-:W-:Y:S01]  /*43780*/  FFMA.FTZ R24, R64, R73.reuse, -R10.reuse ;  /* 0x0000004940187223 */ /* 0x180fe2000001080a */
[-CC-:B------:R-:W-:Y:S01]  /*43790*/  FFMA.FTZ R188, R65, R73.reuse, -R10.reuse ;  /* 0x0000004941bc7223 */ /* 0x180fe2000001080a */
[-CC-:B------:R-:W-:Y:S01]  /*437a0*/  FFMA.FTZ R21, R68, R73.reuse, -R10.reuse ;  /* 0x0000004944157223 */ /* 0x180fe2000001080a */
[----:B------:R-:W-:Y:S01]  /*437b0*/  FFMA.FTZ R190, R69, R73, -R10 ;  /* 0x0000004945be7223 */ /* 0x000fe2000001080a */
[----:B-1----:R-:W-:-:S03]  /*437c0*/  FADD.FTZ R0, R13, R0 ;  /* 0x000000000d007221 */ /* 0x002fc60000010000 */
[----:B------:R-:W1:Y:S01]  /*437d0*/  MUFU.EX2 R27, R27 ;  /* 0x0000001b001b7308 */ /* 0x000e620000000800 */
[----:B------:R-:W-:Y:S01]  /*437e0*/  FFMA.FTZ R10, R58, R73, -R36 ;  /* 0x000000493a0a7223 */ /* 0x000fe20000010824 */
[----:B--2---:R-:W-:Y:S01]  /*437f0*/  FADD.FTZ R5, R170, R5 ;  /* 0x00000005aa057221 */ /* 0x004fe20000010000 */
[----:B---3--:R-:W-:-:S05]  /*43800*/  FADD.FTZ R7, R171, R0 ;  /* 0x00000000ab077221 */ /* 0x008fca0000010000 */
[----:B------:R-:W2:Y:S01]  /*43810*/  MUFU.EX2 R11, R11 ;  /* 0x0000000b000b7308 */ /* 0x000ea20000000800 */
[----:B------:R-:W-:Y:S01]  /*43820*/  FFMA.FTZ R185, R59, R73, -R36 ;  /* 0x000000493bb97223 */ /* 0x000fe20000010824 */
[----:B----4-:R-:W-:-:S06]  /*43830*/  FADD.FTZ R5, R28, R5 ;  /* 0x000000051c057221 */ /* 0x010fcc0000010000 */
[----:B------:R-:W3:Y:S01]  /*43840*/  MUFU.EX2 R182, R182 ;  /* 0x000000b600b67308 */ /* 0x000ee20000000800 */
[----:B------:R-:W-:Y:S01]  /*43850*/  FADD.FTZ R0, R12, R7 ;  /* 0x000000070c007221 */ /* 0x000fe20000010000 */
[----:B------:R-:W-:-:S06]  /*43860*/  FFMA.FTZ R9, R62, R73, -R36 ;  /* 0x000000493e097223 */ /* 0x000fcc0000010824 */
        /* <DEDUP_REMOVED lines=35> */
[----:B--2---:R-:W-:-:S06]  /*43aa0*/  FADD.FTZ R4, R8, R7 ;  /* 0x0000000708047221 */ /* 0x004fcc0000010000 */
[----:B------:R-:W1:Y:S08]  /*43ab0*/  MUFU.EX2 R190, R190 ;  /* 0x000000be00be7308 */ /* 0x000e700000000800 */
[----:B------:R-:W2:Y:S01]  /*43ac0*/  MUFU.EX2 R191, R191 ;  /* 0x000000bf00bf7308 */ /* 0x000ea20000000800 */
[----:B---3--:R-:W-:Y:S01]  /*43ad0*/  FADD.FTZ R6, R188, R5 ;  /* 0x00000005bc067221 */ /* 0x008fe20000010000 */
[----:B----4-:R-:W-:-:S03]  /*43ae0*/  FADD.FTZ R5, R189, R4 ;  /* 0x00000004bd057221 */ /* 0x010fc60000010000 */
[----:B0-----:R-:W-:Y:S01]  /*43af0*/  FADD.FTZ R7, R21, R6 ;  /* 0x0000000615077221 */ /* 0x001fe20000010000 */
[----:B------:R-:W-:-:S03]  /*43b00*/  FADD.FTZ R4, R0, R5 ;  /* 0x0000000500047221 */ /* 0x000fc60000010000 */
[----:B-1----:R-:W-:Y:S01]  /*43b10*/  FADD.FTZ R35, R190, R7 ;  /* 0x00000007be237221 */ /* 0x002fe20000010000 */
[----:B--2---:R-:W-:-:S04]  /*43b20*/  FADD.FTZ R37, R191, R4 ;  /* 0x00000004bf257221 */ /* 0x004fc80000010000 */
[----:B------:R-:W-:Y:S04]  /*43b30*/  ST.E desc[UR6][R2.64+0x10], R35 ;  /* 0x0000102302007985 */ /* 0x000fe8000c101906 */
[----:B------:R0:W-:Y:S04]  /*43b40*/  ST.E desc[UR6][R2.64+0x14], R37 ;  /* 0x0000142502007985 */ /* 0x0001e8000c101906 */
[----:B------:R-:W2:Y:S04]  /*43b50*/  LDL.64 R4, [UR4] ;  /* 0x00000004ff047983 */ /* 0x000ea80008100a00 */
[----:B------:R-:W3:Y:S04]  /*43b60*/  LDL.64 R6, [UR4+0x98] ;  /* 0x00009804ff067983 */ /* 0x000ee80008100a00 */
[----:B0-----:R-:W4:Y:S01]  /*43b70*/  LDL.64 R2, [UR4+0x80] ;  /* 0x00008004ff027983 */ /* 0x001f220008100a00 */
[----:B------:R-:W-:-:S05]  /*43b80*/  LEA.HI R74, R74, 0x8, RZ, 0x19 ;  /* 0x000000084a4a7811 */ /* 0x000fca00078fc8ff */
[----:B------:R0:W-:Y:S06]  /*43b90*/  BAR.SYNC.DEFER_BLOCKING R74, 0x100 ;  /* 0x0004004a0000751d */ /* 0x0001ec0000010000 */
[----:B--2---:R-:W2:Y:S04]  /*43ba0*/  LD.E R39, desc[UR6][R4.64] ;  /* 0x0000000604277980 */ /* 0x004ea8000c101900 */
[----:B----4-:R-:W4:Y:S04]  /*43bb0*/  LD.E R41, desc[UR6][R2.64] ;  /* 0x0000000602297980 */ /* 0x010f28000c101900 */
[----:B---3--:R-:W2:Y:S04]  /*43bc0*/  LD.E.64 R4, desc[UR6][R6.64] ;  /* 0x0000000606047980 */ /* 0x008ea8000c101b00 */
        /* <DEDUP_REMOVED lines=27> */
[----:B------:R-:W3:Y:S04]  /*43d80*/  LDL.64 R6, [UR4+0x88] ;  /* 0x00008804ff067983 */ /* 0x000ee80008100a00 */
        /* <DEDUP_REMOVED lines=45> */
[----:B----4-:R-:W-:Y:S01]  /*44060*/  ST.E desc[UR6][R2.64], R41 ;  /* 0x0000002902007985 */ /* 0x010fe2000c101906 */
[----:B--2---:R-:W-:-:S03]  /*44070*/  IMAD R4, R39, 0xc00, R4 ;  /* 0x00000c0027047824 */ /* 0x004fc600078e0204 */
[----:B------:R-:W2:Y:S04]  /*44080*/  LD.E R109, desc[UR6][R2.64+0x198] ;  /* 0x00019806026d7980 */ /* 0x000ea8000c101900 */
[----:B---3--:R-:W-:Y:S04]  /*44090*/  ST.E desc[UR6][R2.64+0x4], R43 ;  /* 0x0000042b02007985 */ /* 0x008fe8000c101906 */
        /* <DEDUP_REMOVED lines=82> */
[----:B------:R-:W-:Y:S02]  /*445c0*/  F2FP.BF16.F32.PACK_AB R176, R176, R34 ;  /* 0x00000022b0b0723e */ /* 0x000fe400000010ff */
[----:B------:R-:W-:Y:S02]  /*445d0*/  F2FP.BF16.F32.PACK_AB R178, R178, R33 ;  /* 0x00000021b2b2723e */ /* 0x000fe400000010ff */
[----:B------:R-:W-:Y:S02]  /*445e0*/  F2FP.BF16.F32.PACK_AB R177, R177, R20 ;  /* 0x00000014b1b1723e */ /* 0x000fe400000010ff */
[----:B------:R-:W-:Y:S01]  /*445f0*/  F2FP.BF16.F32.PACK_AB R179, R179, R17 ;  /* 0x00000011b3b3723e */ /* 0x000fe200000010ff */
[----:B------:R-:W-:Y:S01]  /*44600*/  ST.E desc[UR6][R2.64+0x74], R36 ;  /* 0x0000742402007985 */ /* 0x000fe2000c101906 */
[----:B------:R-:W-:-:S02]  /*44610*/  F2FP.BF16.F32.PACK_AB R160, R160, R32 ;  /* 0x00000020a0a0723e */ /* 0x000fc400000010ff */
[----:B------:R-:W-:Y:S01]  /*44620*/  F2FP.BF16.F32.PACK_AB R162, R162, R31 ;  /* 0x0000001fa2a2723e */ /* 0x000fe200000010ff */
[----:B------:R-:W-:Y:S01]  /*44630*/  ST.E desc[UR6][R2.64+0x7c], R38 ;  /* 0x00007c2602007985 */ /* 0x000fe2000c101906 */
[----:B------:R-:W-:Y:S02]  /*44640*/  F2FP.BF16.F32.PACK_AB R168, R168, R30 ;  /* 0x0000001ea8a8723e */ /* 0x000fe400000010ff */
[----:B------:R-:W-:Y:S01]  /*44650*/  F2FP.BF16.F32.PACK_AB R170, R170, R29 ;  /* 0x0000001daaaa723e */ /* 0x000fe200000010ff */
[----:B------:R-:W-:Y:S01]  /*44660*/  ST.E desc[UR6][R2.64+0x84], R40 ;  /* 0x0000842802007985 */ /* 0x000fe2000c101906 */
[----:B------:R-:W-:Y:S02]  /*44670*/  F2FP.BF16.F32.PACK_AB R180, R180, R28 ;  /* 0x0000001cb4b4723e */ /* 0x000fe400000010ff */
[----:B------:R-:W-:Y:S01]  /*44680*/  F2FP.BF16.F32.PACK_AB R182, R182, R27 ;  /* 0x0000001bb6b6723e */ /* 0x000fe200000010ff */
[----:B------:R-:W-:Y:S01]  /*44690*/  ST.E desc[UR6][R2.64+0x8c], R42 ;  /* 0x00008c2a02007985 */ /* 0x000fe2000c101906 */
[----:B------:R-:W-:-:S02]  /*446a0*/  F2FP.BF16.F32.PACK_AB R184, R184, R26 ;  /* 0x0000001ab8b8723e */ /* 0x000fc400000010ff */
[----:B------:R-:W-:Y:S01]  /*446b0*/  F2FP.BF16.F32.PACK_AB R186, R186, R25 ;  /* 0x00000019baba723e */ /* 0x000fe200000010ff */
[----:B------:R-:W-:Y:S01]  /*446c0*/  ST.E desc[UR6][R2.64+0x94], R44 ;  /* 0x0000942c02007985 */ /* 0x000fe2000c101906 */
[----:B------:R-:W-:-:S03]  /*446d0*/  F2FP.BF16.F32.PACK_AB R188, R188, R24 ;  /* 0x00000018bcbc723e */ /* 0x000fc600000010ff */
        /* <DEDUP_REMOVED lines=15> */
[----:B------:R-:W-:Y:S04]  /*447d0*/  ST.E desc[UR6][R2.64+0x78], R37 ;  /* 0x0000782502007985 */ /* 0x000fe8000c101906 */
[----:B------:R-:W-:Y:S04]  /*447e0*/  ST.E desc[UR6][R2.64+0x80], R39 ;  /* 0x0000802702007985 */ /* 0x000fe8000c101906 */
[----:B------:R-:W-:Y:S04]  /*447f0*/  ST.E desc[UR6][R2.64+0x88], R41 ;  /* 0x0000882902007985 */ /* 0x000fe8000c101906 */
[----:B------:R-:W-:Y:S04]  /*44800*/  ST.E desc[UR6][R2.64+0x90], R43 ;  /* 0x0000902b02007985 */ /* 0x000fe8000c101906 */
        /* <DEDUP_REMOVED lines=76> */
[----:B------:R-:W-:Y:S01]  /*44cd0*/  ST.E desc[UR6][R6.64], RZ ;  /* 0x000000ff06007985 */ /* 0x000fe2000c101906 */
[----:B0-----:R-:W-:-:S06]  /*44ce0*/  WARPGROUP.ARRIVE ;  /* 0x00000000000079c5 */ /* 0x001fcc0000000000 */
[----:B------:R-:W-:Y:S03]  /*44cf0*/  HGMMA.64x256x16.F32.BF16 R24, R176, gdesc[UR8].tnspB, RZ, !UPT, gsb0 ;  /* 0x43e00008b0187df0 */ /* 0x000fe6000c0018ff */
[----:B------:R-:W-:Y:S02]  /*44d00*/  WARPGROUP.DEPBAR.LE gsb0, 0x0 ;  /* 0x00008000000079c5 */ /* 0x000fe40000010000 */
        /* <DEDUP_REMOVED lines=129> */
[----:B0-----:R-:W4:Y:S04]  /*45520*/  LD.E R24, desc[UR6][R2.64] ;  /* 0x0000000602187980 */ /* 0x001f28000c101900 */
[----:B-1----:R-:W4:Y:S04]  /*45530*/  LD.E R25, desc[UR6][R2.64+0x4] ;  /* 0x0000040602197980 */ /* 0x002f28000c101900 */
[----:B--2---:R-:W2:Y:S04]  /*45540*/  LD.E R26, desc[UR6][R2.64+0x8] ;  /* 0x00000806021a7980 */ /* 0x004ea8000c101900 */
[----:B---3--:R-:W2:Y:S04]  /*45550*/  LD.E R27, desc[UR6][R2.64+0xc] ;  /* 0x00000c06021b7980 */ /* 0x008ea8000c101900 */
        /* <DEDUP_REMOVED lines=130> */
[----:B------:R-:W-:Y:S02]  /*45d80*/  F2FP.BF16.F32.PACK_AB R161, R161, R16 ;  /* 0x00000010a1a1723e */ /* 0x000fe400000010ff */
[----:B------:R-:W-:-:S04]  /*45d90*/  F2FP.BF16.F32.PACK_AB R163, R163, R15 ;  /* 0x0000000fa3a3723e */ /* 0x000fc800000010ff */
[----:B--2---:R-:W-:-:S06]  /*45da0*/  WARPGROUP.ARRIVE ;  /* 0x00000000000079c5 */ /* 0x004fcc0000000000 */
[----:B------:R-:W-:Y:S03]  /*45db0*/  HGMMA.64x256x16.F32.BF16 R24, R160, gdesc[UR8].tnspB, R24, gsb0 ;  /* 0x43e00008a0187df0 */ /* 0x000fe60008001818 */
        /* <DEDUP_REMOVED lines=794> */
[----:B------:R-:W-:-:S04]  /*48f60*/  F2FP.BF16.F32.PACK_AB R185, R185, R10 ;  /* 0x0000000ab9b9723e */ /* 0x000fc800000010ff */
[----:B--2---:R-:W-:-:S07]  /*48f70*/  WARPGROUP.ARRIVE ;  /* 0x00000000000079c5 */ /* 0x004fce0000000000 */
        /* <DEDUP_REMOVED lines=263> */
[----:B------:R-:W-:-:S04]  /*49ff0*/  F2FP.BF16.F32.PACK_AB R191, R191, R0 ;  /* 0x00000000bfbf723e */ /* 0x000fc800000010ff */
[----:B--2---:R-:W-:-:S06]  /*4a000*/  WARPGROUP.ARRIVE ;  /* 0x00000000000079c5 */ /* 0x004fcc0000000000 */
[----:B------:R-:W-:Y:S03]  /*4a010*/  HGMMA.64x256x16.F32.BF16 R24, R188, gdesc[UR8].tnspB, R24, gsb0 ;  /* 0x43e00008bc187df0 */ /* 0x000fe60008001818 */
        /* <DEDUP_REMOVED lines=130> */
[----:B------:R-:W2:Y:S04]  /*4a840*/  LD.E R0, desc[UR6][R2.64+0x1fc] ;  /* 0x0001fc0602007980 */ /* 0x000ea8000c101900 */
[----:B------:R-:W3:Y:S04]  /*4a850*/  LD.E R4, desc[UR6][R2.64] ;  /* 0x0000000602047980 */ /* 0x000ee8000c101900 */
        /* <DEDUP_REMOVED lines=126> */
[----:B--2---:R-:W-:Y:S04]  /*4b040*/  ST.E desc[UR6][R2.64+0x1fc], R0 ;  /* 0x0001fc0002007985 */ /* 0x004fe8000c101906 */
[----:B---3--:R-:W-:Y:S04]  /*4b050*/  ST.E desc[UR6][R2.64], R4 ;  /* 0x0000000402007985 */ /* 0x008fe8000c101906 */
[----:B----4-:R0:W-:Y:S04]  /*4b060*/  ST.E desc[UR6][R2.64+0x4], R5 ;  /* 0x0000040502007985 */ /* 0x0101e8000c101906 */
        /* <DEDUP_REMOVED lines=125> */
[----:B0-----:R-:W3:Y:S04]  /*4b840*/  LDL.64 R4, [UR4+0x40] ;  /* 0x00004004ff047983 */ /* 0x001ee80008100a00 */
[----:B-1----:R-:W4:Y:S04]  /*4b850*/  LDL.64 R6, [UR4] ;  /* 0x00000004ff067983 */ /* 0x002f280008100a00 */
[----:B---3--:R-:W3:Y:S04]  /*4b860*/  LD.E R0, desc[UR6][R4.64] ;  /* 0x0000000604007980 */ /* 0x008ee8000c101900 */
[----:B----4-:R2:W5:Y:S01]  /*4b870*/  LD.E R6, desc[UR6][R6.64] ;  /* 0x0000000606067980 */ /* 0x010562000c101900 */
[----:B------:R-:W-:Y:S01]  /*4b880*/  BSSY B0, `(.L_x_4500) ;  /* 0x0000005000007945 */ /* 0x000fe20003800000 */
[----:B---3--:R-:W-:-:S04]  /*4b890*/  LOP3.LUT R0, R0, 0x1, RZ, 0xfc, !PT ;  /* 0x0000000100007812 */ /* 0x008fc800078efcff */
[----:B------:R-:W-:-:S13]  /*4b8a0*/  ISETP.NE.AND P0, PT, R0, 0x3, PT ;  /* 0x000000030000780c */ /* 0x000fda0003f05270 */
[----:B--2---:R-:W-:Y:S05]  /*4b8b0*/  @!P0 BRA `(.L_x_4501) ;  /* 0x0000000000048947 */ /* 0x004fea0003800000 */
[----:B------:R-:W-:Y:S01]  /*4b8c0*/  BPT.TRAP 0x1 ;  /* 0x000000040000795c */ /* 0x000fe20000300000 */
.L_x_4501:
[----:B------:R-:W-:Y:S05]  /*4b8d0*/  BSYNC B0 ;  /* 0x0000000000007941 */ /* 0x000fea0003800000 */
.L_x_4500:
[----:B------:R-:W2:Y:S04]  /*4b8e0*/  LD.E.64 R2, desc[UR6][R4.64+0x20] ;  /* 0x0000200604027980 */ /* 0x000ea8000c101b00 */
[----:B------:R-:W3:Y:S01]  /*4b8f0*/  LD.E R0, desc[UR6][R4.64+0xc] ;  /* 0x00000c0604007980 */ /* 0x000ee2000c101900 */
[----:B------:R-:W-:Y:S01]  /*4b900*/  IMAD.MOV.U32 R213, RZ, RZ, 0x0 ;  /* 0x00000000ffd57424 */ /* 0x000fe200078e00ff */
[----:B--2---:R-:W-:-:S05]  /*4b910*/  MOV R3, R2 ;  /* 0x0000000200037202 */ /* 0x004fca0000000f00 */
[----:B-----5:R-:W-:-:S05]  /*4b920*/  IMAD R3, R6, 0x8, R3 ;  /* 0x0000000806037824 */ /* 0x020fca00078e0203 */
[----:B---3--:R-:W-:-:S04]  /*4b930*/  PRMT R0, R0, 0x654, R3 ;  /* 0x0000065400007816 */ /* 0x008fc80000000003 */
[----:B------:R0:W-:Y:S02]  /*4b940*/  SYNCS.ARRIVE.TRANS64.RED.A1T0 RZ, [R0+URZ], RZ ;  /* 0x000000ff00ff79a7 */ /* 0x0001e4000810043f */
[----:B0-----:R-:W-:Y:S05]  /*4b950*/  RET.REL.NODEC R212 `(_ZN7cutlass13device_kernelIN5flash11enable_sm90INS1_16FlashAttnFwdSm90INS1_25CollectiveMainloopFwdSm90ILi2EN4cute5tupleIJNS5_1CILi1EEES8_S8_EEENS6_IJNS7_ILi128EEENS7_ILi96EEENS7_ILi64EEEEEELi256ENS_10bfloat16_tEfNS_4arch4Sm90ELb0ELb1ELb0ELb1ELb1ELb1ELb1ELb1ELb0ELb1ELb1ELb0EEENS1_21CollectiveEpilogueFwdINS6_IJSA_NS7_ILi256EEESB_EEES9_SE_SG_Li256ELb1ELb1ELb1ELb0EEENS1_36VarlenDynamicPersistentTileSchedulerILi128ELi96ELi256ELi128ELb1ELb1ELb1ELb1ELb0ELb1EEEEEEEEEvNT_6ParamsE) ;  /* 0xfffffb44d4a87950 */ /* 0x001fea0003c3ffff */
.L_x_4474:
[----:B0-----:R0:W1:Y:S02]  /*4b960*/  SYNCS.PHASECHK.TRANS64.TRYWAIT P0, [R8+URZ], R9 ;  /* 0x00000009080075a7 */ /* 0x001064000800017f */
[----:B-1----:R-:W-:Y:S05]  /*4b970*/  @!P0 NANOSLEEP.SYNCS 0x989680 ;  /* 0x009896800000895d */ /* 0x002fea0003900000 */
[----:B------:R-:W1:Y:S02]  /*4b980*/  @!P0 SYNCS.PHASECHK.TRANS64 P0, [R8+URZ], R9 ;  /* 0x00000009080085a7 */ /* 0x000e64000800007f */
[----:B-1----:R-:W-:Y:S05]  /*4b990*/  @!P0 BRA `(.L_x_4474) ;  /* 0xfffffffc00f08947 */ /* 0x002fea000383ffff */
[----:B------:R-:W-:Y:S05]  /*4b9a0*/  BRA `(.L_x_4473) ;  /* 0xffffff4c00087947 */ /* 0x000fea000383ffff */
.L_x_4476:
[----:B0-----:R0:W1:Y:S02]  /*4b9b0*/  SYNCS.PHASECHK.TRANS64.TRYWAIT P0, [R8+URZ+0x32410], R9 ;  /* 0x03241009080075a7 */ /* 0x001064000800017f */
[----:B-1----:R-:W-:Y:S05]  /*4b9c0*/  @!P0 NANOSLEEP.SYNCS 0x989680 ;  /* 0x009896800000895d */ /* 0x002fea0003900000 */
[----:B------:R-:W1:Y:S02]  /*4b9d0*/  @!P0 SYNCS.PHASECHK.TRANS64 P0, [R8+URZ+0x32410], R9 ;  /* 0x03241009080085a7 */ /* 0x000e64000800007f */
[----:B-1----:R-:W-:Y:S05]  /*4b9e0*/  @!P0 BRA `(.L_x_4476) ;  /* 0xfffffffc00f08947 */ /* 0x002fea000383ffff */
[----:B------:R-:W-:Y:S05]  /*4b9f0*/  BRA `(.L_x_4502) ;  /* 0xffffff4c00fc7947 */ /* 0x000fea000383ffff */
.L_x_4483:
[----:B0-----:R0:W1:Y:S02]  /*4ba00*/  SYNCS.PHASECHK.TRANS64.TRYWAIT P0, [R8+URZ], R9 ;  /* 0x00000009080075a7 */ /* 0x001064000800017f */
[----:B-1----:R-:W-:Y:S05]  /*4ba10*/  @!P0 NANOSLEEP.SYNCS 0x989680 ;  /* 0x009896800000895d */ /* 0x002fea0003900000 */
[----:B------:R-:W1:Y:S02]  /*4ba20*/  @!P0 SYNCS.PHASECHK.TRANS64 P0, [R8+URZ], R9 ;  /* 0x00000009080085a7 */ /* 0x000e64000800007f */
[----:B-1----:R-:W-:Y:S05]  /*4ba30*/  @!P0 BRA `(.L_x_4483) ;  /* 0xfffffffc00f08947 */ /* 0x002fea000383ffff */
[----:B------:R-:W-:Y:S05]  /*4ba40*/  BRA `(.L_x_4482) ;  /* 0xffffff5000707947 */ /* 0x000fea000383ffff */
.L_x_4503:
        /* <DEDUP_REMOVED lines=11> */
.L_x_6569:


//--------------------- .text._ZN7cutlass13device_kernelIN5flash11enable_sm90INS1_16FlashAttnFwdSm90INS1_25CollectiveMainloopFwdSm90ILi2EN4cute5tupleIJNS5_1CILi1EEES8_S8_EEENS6_IJNS7_ILi128EEENS7_ILi96EEENS7_ILi64EEEEEELi256ENS_10bfloat16_tEfNS_4arch4Sm90ELb1ELb0ELb0ELb0ELb1ELb0ELb0ELb1ELb0ELb1ELb1ELb0EEENS1_21CollectiveEpilogueFwdINS6_IJSA_NS7_ILi256EEESB_EEES9_SE_SG_Li256ELb0ELb1ELb1ELb0EEENS1_19SingleTileSchedulerILb0ELb1ELb1ELi128EEEEEEEEEvNT_6ParamsE --------------------------
	.section	.text._ZN7cutlass13device_kernelIN5flash11enable_sm90INS1_16FlashAttnFwdSm90INS1_25CollectiveMainloopFwdSm90ILi2EN4cute5tupleIJNS5_1CILi1EEES8_S8_EEENS6_IJNS7_ILi128EEENS7_ILi96EEENS7_ILi64EEEEEELi256ENS_10bfloat16_tEfNS_4arch4Sm90ELb1ELb0ELb0ELb0ELb1ELb0ELb0ELb1ELb0ELb1ELb1ELb0EEENS1_21CollectiveEpilogueFwdINS6_IJSA_NS7_ILi256EEESB_EEES9_SE_SG_Li256ELb0ELb1ELb1ELb0EEENS1_19SingleTileSchedulerILb0ELb1ELb1ELi128EEEEEEEEEvNT_6ParamsE,"ax",@progbits
	.align	128
.text._ZN7cutlass13device_kernelIN5flash11enable_sm90INS1_16FlashAttnFwdSm90INS1_25CollectiveMainloopFwdSm90ILi2EN4cute5tupleIJNS5_1CILi1EEES8_S8_EEENS6_IJNS7_ILi128EEENS7_ILi96EEENS7_ILi64EEEEEELi256ENS_10bfloat16_tEfNS_4arch4Sm90ELb1ELb0ELb0ELb0ELb1ELb0ELb0ELb1ELb0ELb1ELb1ELb0EEENS1_21CollectiveEpilogueFwdINS6_IJSA_NS7_ILi256EEESB_EEES9_SE_SG_Li256ELb0ELb1ELb1ELb0EEENS1_19SingleTileSchedulerILb0ELb1ELb1ELi128EEEEEEEEEvNT_6ParamsE:
        .type           _ZN7cutlass13device_kernelIN5flash11enable_sm90INS1_16FlashAttnFwdSm90INS1_25CollectiveMainloopFwdSm90ILi2EN4cute5tupleIJNS5_1CILi1EEES8_S8_EEENS6_IJNS7_ILi128EEENS7_ILi96EEENS7_ILi64EEEEEELi256ENS_10bfloat16_tEfNS_4arch4Sm90ELb1ELb0ELb0ELb0ELb1ELb0ELb0ELb1ELb0ELb1ELb1ELb0EEENS1_21CollectiveEpilogueFwdINS6_IJSA_NS7_ILi256EEESB_EEES9_SE_SG_Li256ELb0ELb1ELb1ELb0EEENS1_19SingleTileSchedulerILb0ELb1ELb1ELi128EEEEEEEEEvNT_6ParamsE,@function
        .size           _ZN7cutlass13device_kernelIN5flash11enable_sm90INS1_16FlashAttnFwdSm90INS1_25CollectiveMainloopFwdSm90ILi2EN4cute5tupleIJNS5_1CILi1EEES8_S8_EEENS6_IJNS7_ILi128EEENS7_ILi96EEENS7_ILi64EEEEEELi256ENS_10bfloat16_tEfNS_4arch4Sm90ELb1ELb0ELb0ELb0ELb1ELb0ELb0ELb1ELb0ELb1ELb1ELb0EEENS1_21CollectiveEpilogueFwdINS6_IJSA_NS7_ILi256EEESB_EEES9_SE_SG_Li256ELb0ELb1ELb1ELb0EEENS1_19SingleTileSchedulerILb0ELb1ELb1ELi128EEEEEEEEEvNT_6ParamsE,(.L_x_6571 - _ZN7cutlass13device_kernelIN5flash11enable_sm90INS1_16FlashAttnFwdSm90INS1_25CollectiveMainloopFwdSm90ILi2EN4cute5tupleIJNS5_1CILi1EEES8_S8_EEENS6_IJNS7_ILi128EEENS7_ILi96EEENS7_ILi64EEEEEELi256ENS_10bfloat16_tEfNS_4arch4Sm90ELb1ELb0ELb0ELb0ELb1ELb0ELb0ELb1ELb0ELb1ELb1ELb0EEENS1_21CollectiveEpilogueFwdINS6_IJSA_NS7_ILi256EEESB_EEES9_SE_SG_Li256ELb0ELb1ELb1ELb0EEENS1_19SingleTileSchedulerILb0ELb1ELb1ELi128EEEEEEEEEvNT_6ParamsE)
        .other          _ZN7cutlass13device_kernelIN5flash11enable_sm90INS1_16FlashAttnFwdSm90INS1_25CollectiveMainloopFwdSm90ILi2EN4cute5tupleIJNS5_1CILi1EEES8_S8_EEENS6_IJNS7_ILi128EEENS7_ILi96EEENS7_ILi64EEEEEELi256ENS_10bfloat16_tEfNS_4arch4Sm90ELb1ELb0ELb0ELb0ELb1ELb0ELb0ELb1ELb0ELb1ELb1ELb0EEENS1_21CollectiveEpilogueFwdINS6_IJSA_NS7_ILi256EEESB_EEES9_SE_SG_Li256ELb0ELb1ELb1ELb0EEENS1_19SingleTileSchedulerILb0ELb1ELb1ELi128EEEEEEEEEvNT_6ParamsE,@"STO_CUDA_ENTRY STV_DEFAULT"
_ZN7cutlass13device_kernelIN5flash11enable_sm90INS1_16FlashAttnFwdSm90INS1_25CollectiveMainloopFwdSm90ILi2EN4cute5tupleIJNS5_1CILi1EEES8_S8_EEENS6_IJNS7_ILi128EEENS7_ILi96EEENS7_ILi64EEEEEELi256ENS_10bfloat16_tEfNS_4arch4Sm90ELb1ELb0ELb0ELb0ELb1ELb0ELb0ELb1ELb0ELb1ELb1ELb0EEENS1_21CollectiveEpilogueFwdINS6_IJSA_NS7_ILi256EEESB_EEES9_SE_SG_Li256ELb0ELb1ELb1ELb0EEENS1_19SingleTileSchedulerILb0ELb1ELb1ELi128EEEEEEEEEvNT_6ParamsE:
        /* <DEDUP_REMOVED lines=44> */
.L_x_4504:
        /* <DEDUP_REMOVED lines=22> */
.L_x_4505:
        /* <DEDUP_REMOVED lines=18> */
.L_x_4506:
        /* <DEDUP_REMOVED lines=22> */
.L_x_4507:
        /* <DEDUP_REMOVED lines=23> */
.L_x_4508:
        /* <DEDUP_REMOVED lines=9> */
.L_x_4511:
        /* <DEDUP_REMOVED lines=20> */
[----:B------:R-:W0:Y:S01]  /*09e0*/  S2UR UR45, SR_CTAID.X ;  /* 0x00000000002d79c3 */ /* 0x000e220000002500 */
[----:B------:R-:W-:Y:S01]  /*09f0*/  ULDC UR4, c[0x0][0x448] ;  /* 0x0001120000047ab9 */ /* 0x000fe20000000800 */
[----:B------:R-:W-:Y:S01]  /*0a00*/  ULDC UR40, c[0x0][0x424] ;  /* 0x0001090000287ab9 */ /* 0x000fe20000000800 */
[----:B------:R-:W-:Y:S01]  /*0a10*/  UISETP.NE.AND UP1, UPT, UR4, 0x1, UPT ;  /* 0x000000010400788c */ /* 0x000fe2000bf25270 */
[----:B------:R-:W-:Y:S02]  /*0a20*/  ULDC UR44, c[0x0][0x2f0] ;  /* 0x0000bc00002c7ab9 */ /* 0x000fe40000000800 */
[----:B------:R-:W-:Y:S01]  /*0a30*/  ULDC.64 UR4, c[0x0][0x418] ;  /* 0x0001060000047ab9 */ /* 0x000fe20000000a00 */
[----:B------:R-:W-:Y:S01]  /*0a40*/  ULDC UR7, c[0x0][0x288] ;  /* 0x0000a20000077ab9 */ /* 0x000fe20000000800 */
[----:B------:R-:W-:Y:S02]  /*0a50*/  UISETP.NE.U32.AND UP0, UPT, UR4, URZ, UPT ;  /* 0x0000003f0400728c */ /* 0x000fe4000bf05070 */
[----:B------:R-:W-:-:S02]  /*0a60*/  UP2UR UR43, UPR, URZ, 0x2 ;  /* 0x000000023f2b7883 */ /* 0x000fc40008000000 */
[----:B------:R-:W-:Y:S02]  /*0a70*/  UISETP.NE.AND.EX UP0, UPT, UR5, URZ, UPT, UP0 ;  /* 0x0000003f0500728c */ /* 0x000fe4000bf05300 */
[----:B------:R-:W-:Y:S01]  /*0a80*/  @UP1 ULDC UR4, c[0x0][0x44c] ;  /* 0x0001130000041ab9 */ /* 0x000fe20000000800 */
[----:B------:R-:W-:Y:S01]  /*0a90*/  @UP1 ULDC UR8, c[0x0][0x450] ;  /* 0x0001140000081ab9 */ /* 0x000fe20000000800 */
[----:B------:R-:W-:Y:S02]  /*0aa0*/  USEL UR40, UR40, 0x1, UP0 ;  /* 0x0000000128287887 */ /* 0x000fe40008000000 */
[----:B------:R-:W-:Y:S02]  /*0ab0*/  USHF.R.U32.HI UR10, URZ, 0x10, UR41 ;  /* 0x000000103f0a7899 */ /* 0x000fe40008011629 */
[----:B------:R-:W-:Y:S02]  /*0ac0*/  UIMAD UR44, UR40, UR44, URZ ;  /* 0x0000002c282c72a4 */ /* 0x000fe4000f8e023f */
[----:B------:R-:W-:-:S02]  /*0ad0*/  ULOP3.LUT UR41, UR41, 0xffff, URZ, 0xc0, !UPT ;  /* 0x0000ffff29297892 */ /* 0x000fc4000f8ec03f */
[----:B0-----:R-:W-:-:S04]  /*0ae0*/  USHF.L.U32 UR45, UR45, 0x7, URZ ;  /* 0x000000072d2d7899 */ /* 0x001fc8000800063f */
[----:B------:R-:W-:-:S04]  /*0af0*/  UIADD3 UR6, UR45, 0x7f, URZ ;  /* 0x0000007f2d067890 */ /* 0x000fc8000fffe03f */
[----:B------:R-:W-:Y:S02]  /*0b00*/  UIMAD.WIDE.U32 UR4, UR6, UR4, URZ ;  /* 0x00000004060472a5 */ /* 0x000fe4000f8e003f */
[----:B------:R-:W-:Y:S02]  /*0b10*/  UIADD3 UR4, UR44, 0x5f, URZ ;  /* 0x0000005f2c047890 */ /* 0x000fe4000fffe03f */
[----:B------:R-:W-:Y:S02]  /*0b20*/  @UP1 USHF.R.U32.HI UR6, URZ, UR8, UR5 ;  /* 0x000000083f061299 */ /* 0x000fe40008011605 */
[----:B------:R-:W-:-:S04]  /*0b30*/  UIADD3 UR5, UR44, 0x60, -UR7 ;  /* 0x000000602c057890 */ /* 0x000fc8000fffe807 */
[----:B------:R-:W-:Y:S02]  /*0b40*/  UIADD3 UR6, UR5, UR6, URZ ;  /* 0x0000000605067290 */ /* 0x000fe4000fffe03f */
[----:B------:R-:W-:Y:S02]  /*0b50*/  UIMAD.WIDE UR4, UR4, 0x2aaaaaab, URZ ;  /* 0x2aaaaaab040478a5 */ /* 0x000fe4000f8e023f */
[----:B------:R-:W-:Y:S02]  /*0b60*/  UIMAD.WIDE UR6, UR6, 0x2aaaaaab, URZ ;  /* 0x2aaaaaab060678a5 */ /* 0x000fe4000f8e023f */
[----:B------:R-:W-:Y:S02]  /*0b70*/  USHF.R.U32.HI UR4, URZ, 0x1f, UR5 ;  /* 0x0000001f3f047899 */ /* 0x000fe40008011605 */
[----:B------:R-:W-:Y:S02]  /*0b80*/  USHF.R.U32.HI UR6, URZ, 0x1f, UR7 ;  /* 0x0000001f3f067899 */ /* 0x000fe40008011607 */
[----:B------:R-:W-:-:S02]  /*0b90*/  ULEA.HI.SX32 UR4, UR5, UR4, 0x1c ;  /* 0x0000000405047291 */ /* 0x000fc4000f8fe23f */
[----:B------:R-:W-:-:S04]  /*0ba0*/  ULEA.HI.SX32 UR6, UR7, UR6, 0x1c ;  /* 0x0000000607067291 */ /* 0x000fc8000f8fe23f */
[----:B------:R-:W-:-:S04]  /*0bb0*/  UISETP.LT.AND UP0, UPT, UR4, UR6, UPT ;  /* 0x000000060400728c */ /* 0x000fc8000bf01270 */
[----:B------:R-:W-:Y:S02]  /*0bc0*/  USEL UR9, UR4, UR6, UP0 ;  /* 0x0000000604097287 */ /* 0x000fe40008000000 */
[----:B------:R-:W-:Y:S02]  /*0bd0*/  UISETP.NE.AND UP0, UPT, UR10, URZ, UPT ;  /* 0x0000003f0a00728c */ /* 0x000fe4000bf05270 */
[----:B------:R-:W-:Y:S01]  /*0be0*/  UISETP.GE.AND UP1, UPT, UR9, 0x1, UPT ;  /* 0x000000010900788c */ /* 0x000fe2000bf26270 */
[----:B------:R-:W-:-:S05]  /*0bf0*/  UMOV UR4, URZ ;  /* 0x0000003f00047c82 */ /* 0x000fca0008000000 */
[----:B------:R-:W-:-:S03]  /*0c00*/  PLOP3.LUT P0, PT, PT, PT, UP1, 0x80, 0x0 ;  /* 0x000000000000781c */ /* 0x000fc60003f0f018 */
[----:B------:R-:W-:-:S10]  /*0c10*/  @!UP0 ULDC UR10, c[0x0][0x9f0] ;  /* 0x00027c00000a8ab9 */ /* 0x000fd40000000800 */
[----:B------:R-:W-:Y:S05]  /*0c20*/  @!P0 BRA `(.L_x_4513) ;  /* 0x0000000000848947 */ /* 0x000fea0003800000 */
[----:B------:R-:W-:Y:S01]  /*0c30*/  IMAD.U32 R4, RZ, RZ, UR10 ;  /* 0x0000000aff047e24 */ /* 0x000fe2000f8e00ff */
[----:B------:R-:W-:Y:S01]  /*0c40*/  UIADD3 UR6, UR10, -0x1, UR9 ;  /* 0xffffffff0a067890 */ /* 0x000fe2000fffe009 */
[----:B------:R-:W-:-:S03]  /*0c50*/  UMOV UR4, URZ ;  /* 0x0000003f00047c82 */ /* 0x000fc60008000000 */
        /* <DEDUP_REMOVED lines=30> */
.L_x_4513:
        /* <DEDUP_REMOVED lines=110> */
.L_x_4515:
[----:B------:R-:W-:Y:S02]  /*1520*/  SHF.L.U32 R10, RZ, 0x1f, RZ ;  /* 0x0000001fff0a7819 */ /* 0x000fe400000006ff */
[----:B------:R-:W-:Y:S02]  /*1530*/  IADD3 R3, R2, 0x8, RZ ;  /* 0x0000000802037810 */ /* 0x000fe40007ffe0ff */
[----:B------:R-:W0:Y:S02]  /*1540*/  SYNCS.PHASECHK.TRANS64.TRYWAIT P0, [UR42+0x22800], R10 ;  /* 0x0228000aff0075a7 */ /* 0x000e24000800016a */
[----:B0-----:R-:W-:Y:S05]  /*1550*/  @!P0 BRA `(.L_x_4516) ;  /* 0x000000c400f48947 */ /* 0x001fea0003800000 */
.L_x_4600:
[----:B------:R-:W-:Y:S05]  /*1560*/  WARPSYNC.ALL ;  /* 0x0000000000007948 */ /* 0x000fea0003800000 */
[----:B------:R-:W-:Y:S01]  /*1570*/  ULOP3.LUT UR4, UR39, 0x1, URZ, 0xfc, !UPT ;  /* 0x0000000127047892 */ /* 0x000fe2000f8efc3f */
[----:B------:R1:W-:Y:S03]  /*1580*/  BAR.SYNC.DEFER_BLOCKING R3, 0x100 ;  /* 0x000400030000751d */ /* 0x0003e60000010000 */
[----:B------:R-:W-:-:S06]  /*1590*/  UISETP.NE.AND UP0, UPT, UR4, 0x3, UPT ;  /* 0x000000030400788c */ /* 0x000fcc000bf05270 */
[----:B------:R-:W-:-:S13]  /*15a0*/  PLOP3.LUT P0, PT, PT, PT, UP0, 0x80, 0x0 ;  /* 0x000000000000781c */ /* 0x000fda0003f0f008 */
[----:B-1----:R-:W-:Y:S05]  /*15b0*/  @!P0 BRA `(.L_x_4517) ;  /* 0x0000000000048947 */ /* 0x002fea0003800000 */
[----:B------:R-:W-:Y:S01]  /*15c0*/  BPT.TRAP 0x1 ;  /* 0x000000040000795c */ /* 0x000fe20000300000 */
.L_x_4517:
[----:B------:R1:W2:Y:S01]  /*15d0*/  SYNCS.PHASECHK.TRANS64.TRYWAIT P1, [UR42+0x22830], R10 ;  /* 0x0228300aff0075a7 */ /* 0x0002a2000802016a */
[----:B------:R-:W-:Y:S05]  /*15e0*/  @!P0 BRA `(.L_x_4518) ;  /* 0x0000000000048947 */ /* 0x000fea0003800000 */
[----:B------:R-:W-:Y:S01]  /*15f0*/  BPT.TRAP 0x1 ;  /* 0x000000040000795c */ /* 0x000fe20000300000 */
.L_x_4518:
[----:B--2---:R-:W-:Y:S05]  /*1600*/  @P1 BRA `(.L_x_4519) ;  /* 0x0000000000081947 */ /* 0x004fea0003800000 */
[----:B------:R-:W2:Y:S02]  /*1610*/  SYNCS.PHASECHK.TRANS64.TRYWAIT P1, [UR42+0x22830], R10 ;  /* 0x0228300aff0075a7 */ /* 0x000ea4000802016a */
[----:B--2---:R-:W-:Y:S05]  /*1620*/  @!P1 BRA `(.L_x_4520) ;  /* 0x000000c400d89947 */ /* 0x004fea0003800000 */
.L_x_4519:
        /* <DEDUP_REMOVED lines=38> */
.L_x_4521:
[----:B0-----:R-:W-:Y:S01]  /*1890*/  LOP3.LUT R5, R18, 0xffffff80, RZ, 0xc0, !PT ;  /* 0xffffff8012057812 */ /* 0x001fe200078ec0ff */
[----:B------:R-:W-:Y:S01]  /*18a0*/  UISETP.NE.AND UP0, UPT, UR43, URZ, UPT ;  /* 0x0000003f2b00728c */ /* 0x000fe2000bf05270 */
[----:B------:R-:W-:Y:S01]  /*18b0*/  LEA.HI R17, R17, R16, RZ, 0x2 ;  /* 0x0000001011117211 */ /* 0x000fe200078f10ff */
[----:B------:R-:W-:Y:S01]  /*18c0*/  ULDC UR14, c[0x0][0x288] ;  /* 0x0000a200000e7ab9 */ /* 0x000fe20000000800 */
[----:B------:R-:W-:Y:S01]  /*18d0*/  LEA.HI R8, R19, R19, RZ, 0x1 ;  /* 0x0000001313087211 */ /* 0x000fe200078f08ff */
[----:B------:R-:W-:Y:S01]  /*18e0*/  IMAD.IADD R5, R16, 0x1, -R5 ;  /* 0x0000000110057824 */ /* 0x000fe200078e0a05 */
[----:B------:R-:W-:Y:S01]  /*18f0*/  LOP3.LUT R17, R17, 0xfffffffc, RZ, 0xc0, !PT ;  /* 0xfffffffc11117812 */ /* 0x000fe200078ec0ff */
[----:B------:R-:W-:Y:S01]  /*1900*/  ULDC UR7, c[0x0][0x988] ;  /* 0x0002620000077ab9 */ /* 0x000fe20000000800 */
[----:B------:R-:W-:Y:S02]  /*1910*/  LOP3.LUT R8, R8, 0x3fffffe, RZ, 0xc0, !PT ;  /* 0x03fffffe08087812 */ /* 0x000fe400078ec0ff */
[----:B------:R-:W-:Y:S01]  /*1920*/  SHF.R.S32.HI R4, RZ, 0x1f, R5 ;  /* 0x0000001fff047819 */ /* 0x000fe20000011405 */
[----:B------:R-:W-:Y:S01]  /*1930*/  IMAD.IADD R17, R16, 0x1, -R17 ;  /* 0x0000000110117824 */ /* 0x000fe200078e0a11 */
[----:B------:R-:W-:Y:S01]  /*1940*/  PLOP3.LUT P1, PT, PT, PT, UP0, 0x80, 0x0 ;  /* 0x000000000000781c */ /* 0x000fe20003f2f008 */
[----:B------:R-:W-:Y:S01]  /*1950*/  IMAD.IADD R8, R19, 0x1, -R8 ;  /* 0x0000000113087824 */ /* 0x000fe200078e0a08 */
[CC--:B------:R-:W-:Y:S01]  /*1960*/  LEA.HI R7, R4.reuse, R5.reuse, RZ, 0x2 ;  /* 0x0000000504077211 */ /* 0x0c0fe200078f10ff */
[----:B------:R-:W-:Y:S01]  /*1970*/  @UP0 ULDC UR4, c[0x0][0x44c] ;  /* 0x0001130000040ab9 */ /* 0x000fe20000000800 */
[----:B------:R-:W-:-:S02]  /*1980*/  LEA.HI R6, R4, R5, RZ, 0x5 ;  /* 0x0000000504067211 */ /* 0x000fc400078f28ff */
[--C-:B------:R-:W-:Y:S02]  /*1990*/  SHF.R.S32.HI R4, RZ, 0x2, R7.reuse ;  /* 0x00000002ff047819 */ /* 0x100fe40000011407 */
[----:B------:R-:W-:Y:S02]  /*19a0*/  SHF.R.S32.HI R9, RZ, 0x1f, R7 ;  /* 0x0000001fff097819 */ /* 0x000fe40000011407 */
[----:B------:R-:W-:Y:S02]  /*19b0*/  SHF.R.S32.HI R6, RZ, 0x5, R6 ;  /* 0x00000005ff067819 */ /* 0x000fe40000011406 */
[----:B------:R-:W-:Y:S02]  /*19c0*/  LEA.HI R9, R9, R4, RZ, 0x3 ;  /* 0x0000000409097211 */ /* 0x000fe400078f18ff */
[----:B------:R-:W-:Y:S02]  /*19d0*/  LEA.HI R11, R17, R17, RZ, 0x1 ;  /* 0x00000011110b7211 */ /* 0x000fe400078f08ff */
[----:B------:R-:W-:-:S02]  /*19e0*/  LEA R12, R6, UR45, 0x4 ;  /* 0x0000002d060c7c11 */ /* 0x000fc4000f8e20ff */
[----:B------:R-:W-:Y:S02]  /*19f0*/  LOP3.LUT R9, R9, 0xfffffff8, RZ, 0xc0, !PT ;  /* 0xfffffff809097812 */ /* 0x000fe400078ec0ff */
[----:B------:R-:W-:Y:S02]  /*1a00*/  LOP3.LUT R6, R11, 0x1ffffffe, RZ, 0xc0, !PT ;  /* 0x1ffffffe0b067812 */ /* 0x000fe400078ec0ff */
[----:B------:R-:W-:Y:S02]  /*1a10*/  IADD3 R9, R12, R4, -R9 ;  /* 0x000000040c097210 */ /* 0x000fe40007ffe809 */
[----:B------:R-:W-:Y:S01]  /*1a20*/  PLOP3.LUT P2, PT, PT, PT, UP0, 0x80, 0x0 ;  /* 0x000000000000781c */ /* 0x000fe20003f4f008 */
[----:B------:R-:W-:Y:S01]  /*1a30*/  IMAD.IADD R6, R17, 0x1, -R6 ;  /* 0x0000000111067824 */ /* 0x000fe200078e0a06 */
[----:B------:R-:W-:-:S05]  /*1a40*/  LEA R9, R8, R9, 0x6 ;  /* 0x0000000908097211 */ /* 0x000fca00078e30ff */
[----:B------:R-:W-:-:S04]  /*1a50*/  IMAD R6, R6, 0x8, R9 ;  /* 0x0000000806067824 */ /* 0x000fc800078e0209 */
[----:B------:R-:W-:Y:S01]  /*1a60*/  @P1 IMAD.HI.U32 R4, R6, UR4, RZ ;  /* 0x0000000406041c27 */ /* 0x000fe2000f8e00ff */
[----:B------:R-:W-:-:S03]  /*1a70*/  @UP0 ULDC UR4, c[0x0][0x450] ;  /* 0x0001140000040ab9 */ /* 0x000fc60000000800 */
[----:B------:R-:W-:Y:S01]  /*1a80*/  IMAD.MOV.U32 R9, RZ, RZ, R6 ;  /* 0x000000ffff097224 */ /* 0x000fe200078e0006 */
[----:B------:R-:W-:Y:S01]  /*1a90*/  @P2 SHF.R.U32.HI R9, RZ, UR4, R4 ;  /* 0x00000004ff092c19 */ /* 0x000fe20008011604 */
[----:B------:R-:W-:Y:S01]  /*1aa0*/  UIMAD UR4, UR46, -0x60, UR44 ;  /* 0xffffffa02e0478a4 */ /* 0x000fe2000f8e022c */
[----:B------:R-:W-:-:S03]  /*1ab0*/  LOP3.LUT R4, R7, 0x7ffffffc, RZ, 0xc0, !PT ;  /* 0x7ffffffc07047812 */ /* 0x000fc600078ec0ff */
[----:B------:R-:W0:Y:S01]  /*1ac0*/  SHFL.IDX PT, R8, R9, RZ, 0x1c1f ;  /* 0x001c1fff09087589 */ /* 0x000e2200000e0000 */
[----:B------:R-:W-:Y:S01]  /*1ad0*/  UIADD3 UR4, UR4, 0x60, URZ ;  /* 0x0000006004047890 */ /* 0x000fe2000fffe03f */
[----:B------:R-:W-:Y:S01]  /*1ae0*/  IMAD.IADD R7, R5, 0x1, -R4 ;  /* 0x0000000105077824 */ /* 0x000fe200078e0a04 */
[----:B------:R-:W-:-:S04]  /*1af0*/  MOV R5, UR14 ;  /* 0x0000000e00057c02 */ /* 0x000fc80008000f00 */
[----:B------:R-:W-:Y:S01]  /*1b00*/  IMAD.U32 R12, RZ, RZ, UR4 ;  /* 0x00000004ff0c7e24 */ /* 0x000fe2000f8e00ff */
[----:B------:R-:W-:-:S03]  /*1b10*/  UIADD3 UR4, UR42, 0x22840, URZ ;  /* 0x000228402a047890 */ /* 0x000fc6000fffe03f */
[----:B------:R-:W-:Y:S01]  /*1b20*/  IMAD R4, R7, -0x2, R12 ;  /* 0xfffffffe07047824 */ /* 0x000fe200078e020c */
[----:B------:R-:W-:-:S04]  /*1b30*/  UPRMT UR4, UR25, 0x654, UR4 ;  /* 0x0000065419047896 */ /* 0x000fc80008000004 */
[----:B------:R-:W-:-:S05]  /*1b40*/  IADD3 R5, R4, 0x1, -R5 ;  /* 0x0000000104057810 */ /* 0x000fca0007ffe805 */
[----:B------:R-:W-:Y:S01]  /*1b50*/  SYNCS.ARRIVE.TRANS64.RED.A1T0 RZ, [UR4], RZ ;  /* 0x000000ffffff79a7 */ /* 0x000fe20008100404 */
[----:B0-----:R-:W-:-:S04]  /*1b60*/  VIADDMNMX R8, R8, R5, R4, PT ;  /* 0x0000000508087246 */ /* 0x001fc80003800104 */
        /* <DEDUP_REMOVED lines=69> */
[----:B------:R-:W-:-:S04]  /*1fc0*/  FMNMX.FTZ R8, R68, R11, !PT ;  /* 0x0000000b44087209 */ /* 0x000fc80007810000 */
[----:B------:R-:W-:Y:S02]  /*1fd0*/  FMNMX.FTZ R11, R69, R8, !PT ;  /* 0x00000008450b7209 */ /* 0x000fe40007810000 */
[----:B------:R-:W0:Y:S04]  /*1fe0*/  SHFL.IDX PT, R8, R9, 0x1, 0x1c1f ;  /* 0x003c1f0009087f89 */ /* 0x000e2800000e0000 */
[----:B------:R-:W2:Y:S01]  /*1ff0*/  SHFL.BFLY PT, R12, R11, 0x2, 0x1f ;  /* 0x0c401f000b0c7f89 */ /* 0x000ea200000e0000 */
[----:B0-----:R-:W-:Y:S02]  /*2000*/  VIADDMNMX R4, R8, R5, R4, PT ;  /* 0x0000000508047246 */ /* 0x001fe40003800104 */
[----:B--2---:R-:W-:Y:S02]  /*2010*/  FMNMX.FTZ R12, R11, R12, !PT ;  /* 0x0000000c0b0c7209 */ /* 0x004fe40007810000 */
[----:B------:R-:W-:-:S02]  /*2020*/  ISETP.GT.AND P1, PT, R4, RZ, PT ;  /* 0x000000ff0400720c */ /* 0x000fc40003f24270 */
[C---:B------:R-:W-:Y:S01]  /*2030*/  ISETP.GT.AND P2, PT, R4.reuse, 0x1, PT ;  /* 0x000000010400780c */ /* 0x040fe20003f44270 */
[----:B------:R-:W0:Y:S01]  /*2040*/  SHFL.BFLY PT, R13, R12, 0x1, 0x1f ;  /* 0x0c201f000c0d7f89 */ /* 0x000e2200000e0000 */
[----:B------:R-:W-:Y:S02]  /*2050*/  ISETP.GT.AND P3, PT, R4, 0x8, PT ;  /* 0x000000080400780c */ /* 0x000fe40003f64270 */
[----:B------:R-:W-:Y:S02]  /*2060*/  FSEL R26, R26, -INF , P1 ;  /* 0xff8000001a1a7808 */ /* 0x000fe40000800000 */
[----:B------:R-:W-:Y:S02]  /*2070*/  FSEL R27, R27, -INF , P2 ;  /* 0xff8000001b1b7808 */ /* 0x000fe40001000000 */
[----:B------:R-:W-:Y:S02]  /*2080*/  ISETP.GT.AND P4, PT, R4, 0x9, PT ;  /* 0x000000090400780c */ /* 0x000fe40003f84270 */
[----:B------:R-:W-:-:S02]  /*2090*/  FSEL R30, R30, -INF , P3 ;  /* 0xff8000001e1e7808 */ /* 0x000fc40001800000 */
[----:B------:R-:W-:Y:S02]  /*20a0*/  FMNMX.FTZ R5, R26, R27, !PT ;  /* 0x0000001b1a057209 */ /* 0x000fe40007810000 */
[----:B------:R-:W-:Y:S02]  /*20b0*/  ISETP.GT.AND P1, PT, R4, 0x10, PT ;  /* 0x000000100400780c */ /* 0x000fe40003f24270 */
[----:B------:R-:W-:Y:S02]  /*20c0*/  FSEL R31, R31, -INF , P4 ;  /* 0xff8000001f1f7808 */ /* 0x000fe40002000000 */
[----:B------:R-:W-:Y:S02]  /*20d0*/  FSEL R34, R34, -INF , P1 ;  /* 0xff80000022227808 */ /* 0x000fe40000800000 */
[----:B------:R-:W-:-:S04]  /*20e0*/  ISETP.GT.AND P1, PT, R4, 0x18, PT ;  /* 0x000000180400780c */ /* 0x000fc80003f24270 */
[----:B------:R-:W-:Y:S02]  /*20f0*/  FSEL R38, R38, -INF , P1 ;  /* 0xff80000026267808 */ /* 0x000fe40000800000 */
[----:B0-----:R-:W-:Y:S02]  /*2100*/  FMNMX.FTZ R8, R12, R13, !PT ;  /* 0x0000000d0c087209 */ /* 0x001fe40007810000 */
[----:B------:R-:W-:Y:S02]  /*2110*/  FMNMX.FTZ R12, R30, R5, !PT ;  /* 0x000000051e0c7209 */ /* 0x000fe40007810000 */
[C---:B------:R-:W-:Y:S01]  /*2120*/  FSETP.NEU.FTZ.AND P2, PT, R8.reuse, -INF , PT ;  /* 0xff8000000800780b */ /* 0x040fe20003f5d000 */
[----:B------:R-:W-:Y:S01]  /*2130*/  FMUL.FTZ R9, R8, UR7 ;  /* 0x0000000708097c20 */ /* 0x000fe20008410000 */
[----:B------:R-:W-:Y:S02]  /*2140*/  FMNMX.FTZ R5, R31, R12, !PT ;  /* 0x0000000c1f057209 */ /* 0x000fe40007810000 */
[----:B------:R-:W-:-:S02]  /*2150*/  ISETP.GT.AND P1, PT, R4, 0x20, PT ;  /* 0x000000200400780c */ /* 0x000fc40003f24270 */
[----:B------:R-:W-:Y:S02]  /*2160*/  FSEL R11, R9, RZ, P2 ;  /* 0x000000ff090b7208 */ /* 0x000fe40001000000 */
[----:B------:R-:W-:Y:S02]  /*2170*/  ISETP.GT.AND P2, PT, R4, 0x11, PT ;  /* 0x000000110400780c */ /* 0x000fe40003f44270 */
[----:B------:R-:W-:Y:S01]  /*2180*/  FMNMX.FTZ R12, R34, R5, !PT ;  /* 0x00000005220c7209 */ /* 0x000fe20007810000 */
[--C-:B------:R-:W-:Y:S01]  /*2190*/  FFMA.FTZ R24, R24, UR7, -R11.reuse ;  /* 0x0000000718187c23 */ /* 0x100fe2000801080b */
[----:B------:R-:W-:Y:S01]  /*21a0*/  FSEL R35, R35, -INF , P2 ;  /* 0xff80000023237808 */ /* 0x000fe20001000000 */
[--C-:B------:R-:W-:Y:S01]  /*21b0*/  FFMA.FTZ R25, R25, UR7, -R11.reuse ;  /* 0x0000000719197c23 */ /* 0x100fe2000801080b */
[----:B------:R-:W-:Y:S01]  /*21c0*/  ISETP.GT.AND P2, PT, R4, 0x19, PT ;  /* 0x000000190400780c */ /* 0x000fe20003f44270 */
[--C-:B------:R-:W-:Y:S01]  /*21d0*/  FFMA.FTZ R28, R28, UR7, -R11.reuse ;  /* 0x000000071c1c7c23 */ /* 0x100fe2000801080b */
[----:B------:R-:W-:Y:S01]  /*21e0*/  FMNMX.FTZ R5, R35, R12, !PT ;  /* 0x0000000c23057209 */ /* 0x000fe20007810000 */
[----:B------:R-:W-:Y:S01]  /*21f0*/  MUFU.EX2 R24, R24 ;  /* 0x0000001800187308 */ /* 0x000fe20000000800 */
[----:B------:R-:W-:Y:S01]  /*2200*/  FSEL R39, R39, -INF , P2 ;  /* 0xff80000027277808 */ /* 0x000fe20001000000 */
[--C-:B------:R-:W-:Y:S01]  /*2210*/  FFMA.FTZ R29, R29, UR7, -R11.reuse ;  /* 0x000000071d1d7c23 */ /* 0x100fe2000801080b */
[----:B------:R-:W-:Y:S01]  /*2220*/  FMNMX.FTZ R12, R38, R5, !PT ;  /* 0x00000005260c7209 */ /* 0x000fe20007810000 */
[--C-:B------:R-:W-:Y:S01]  /*2230*/  FFMA.FTZ R32, R32, UR7, -R11.reuse ;  /* 0x0000000720207c23 */ /* 0x100fe2000801080b */
[----:B------:R-:W-:Y:S01]  /*2240*/  ISETP.GT.AND P2, PT, R4, 0x21, PT ;  /* 0x000000210400780c */ /* 0x000fe20003f44270 */
[--C-:B------:R-:W-:Y:S01]  /*2250*/  FFMA.FTZ R33, R33, UR7, -R11.reuse ;  /* 0x0000000721217c23 */ /* 0x100fe2000801080b */
[----:B------:R-:W-:Y:S01]  /*2260*/  FSEL R42, R42, -INF , P1 ;  /* 0xff8000002a2a7808 */ /* 0x000fe20000800000 */
[----:B------:R-:W0:Y:S01]  /*2270*/  MUFU.EX2 R25, R25 ;  /* 0x0000001900197308 */ /* 0x000e220000000800 */
[----:B------:R-:W-:Y:S01]  /*2280*/  FMNMX.FTZ R5, R39, R12, !PT ;  /* 0x0000000c27057209 */ /* 0x000fe20007810000 */
[--C-:B------:R-:W-:Y:S01]  /*2290*/  FFMA.FTZ R36, R36, UR7, -R11.reuse ;  /* 0x0000000724247c23 */ /* 0x100fe2000801080b */
[----:B------:R-:W-:Y:S01]  /*22a0*/  ISETP.GT.AND P1, PT, R4, 0x28, PT ;  /* 0x000000280400780c */ /* 0x000fe20003f24270 */
[--C-:B------:R-:W-:Y:S01]  /*22b0*/  FFMA.FTZ R37, R37, UR7, -R11.reuse ;  /* 0x0000000725257c23 */ /* 0x100fe2000801080b */
[----:B------:R-:W-:Y:S01]  /*22c0*/  FSEL R43, R43, -INF , P2 ;  /* 0xff8000002b2b7808 */ /* 0x000fe20001000000 */
[--C-:B------:R-:W-:Y:S01]  /*22d0*/  FFMA.FTZ R40, R40, UR7, -R11.reuse ;  /* 0x0000000728287c23 */ /* 0x100fe2000801080b */
[----:B------:R-:W-:Y:S01]  /*22e0*/  FMNMX.FTZ R12, R42, R5, !PT ;  /* 0x000000052a0c7209 */ /* 0x000fe20007810000 */
[----:B------:R-:W-:Y:S01]  /*22f0*/  MUFU.EX2 R28, R28 ;  /* 0x0000001c001c7308 */ /* 0x000fe20000000800 */
[----:B------:R-:W-:Y:S01]  /*2300*/  ISETP.GT.AND P2, PT, R4, 0x29, PT ;  /* 0x000000290400780c */ /* 0x000fe20003f44270 */
[--C-:B------:R-:W-:Y:S01]  /*2310*/  FFMA.FTZ R41, R41, UR7, -R11.reuse ;  /* 0x0000000729297c23 */ /* 0x100fe2000801080b */
[----:B------:R-:W-:Y:S01]  /*2320*/  FSEL R46, R46, -INF , P1 ;  /* 0xff8000002e2e7808 */ /* 0x000fe20000800000 */
[--C-:B------:R-:W-:Y:S01]  /*2330*/  FFMA.FTZ R44, R44, UR7, -R11.reuse ;  /* 0x000000072c2c7c23 */ /* 0x100fe2000801080b */
[----:B------:R-:W-:Y:S01]  /*2340*/  FMNMX.FTZ R5, R43, R12, !PT ;  /* 0x0000000c2b057209 */ /* 0x000fe20007810000 */
[--C-:B------:R-:W-:Y:S01]  /*2350*/  FFMA.FTZ R45, R45, UR7, -R11.reuse ;  /* 0x000000072d2d7c23 */ /* 0x100fe2000801080b */
[----:B------:R-:W-:Y:S01]  /*2360*/  ISETP.GT.AND P1, PT, R4, 0x30, PT ;  /* 0x000000300400780c */ /* 0x000fe20003f24270 */
[----:B------:R-:W2:Y:S01]  /*2370*/  MUFU.EX2 R29, R29 ;  /* 0x0000001d001d7308 */ /* 0x000ea20000000800 */
[----:B------:R-:W-:Y:S01]  /*2380*/  FSEL R47, R47, -INF , P2 ;  /* 0xff8000002f2f7808 */ /* 0x000fe20001000000 */
[--C-:B------:R-:W-:Y:S01]  /*2390*/  FFMA.FTZ R48, R48, UR7, -R11.reuse ;  /* 0x0000000730307c23 */ /* 0x100fe2000801080b */
[----:B------:R-:W-:Y:S01]  /*23a0*/  FMNMX.FTZ R12, R46, R5, !PT ;  /* 0x000000052e0c7209 */ /* 0x000fe20007810000 */
[--C-:B------:R-:W-:Y:S01]  /*23b0*/  FFMA.FTZ R49, R49, UR7, -R11.reuse ;  /* 0x0000000731317c23 */ /* 0x100fe2000801080b */
[----:B------:R-:W-:Y:S01]  /*23c0*/  ISETP.GT.AND P2, PT, R4, 0x31, PT ;  /* 0x000000310400780c */ /* 0x000fe20003f44270 */
[--C-:B------:R-:W-:Y:S01]  /*23d0*/  FFMA.FTZ R52, R52, UR7, -R11.reuse ;  /* 0x0000000734347c23 */ /* 0x100fe2000801080b */
[----:B------:R-:W-:Y:S01]  /*23e0*/  FSEL R50, R50, -INF , P1 ;  /* 0xff80000032327808 */ /* 0x000fe20000800000 */
[----:B------:R-:W-:Y:S01]  /*23f0*/  MUFU.EX2 R32, R32 ;  /* 0x0000002000207308 */ /* 0x000fe20000000800 */
[----:B------:R-:W-:Y:S01]  /*2400*/  FMNMX.FTZ R5, R47, R12, !PT ;  /* 0x0000000c2f057209 */ /* 0x000fe20007810000 */
[--C-:B------:R-:W-:Y:S01]  /*2410*/  FFMA.FTZ R53, R53, UR7, -R11.reuse ;  /* 0x0000000735357c23 */ /* 0x100fe2000801080b */
[----:B------:R-:W-:Y:S01]  /*2420*/  ISETP.GT.AND P1, PT, R4, 0x38, PT ;  /* 0x000000380400780c */ /* 0x000fe20003f24270 */
[--C-:B------:R-:W-:Y:S01]  /*2430*/  FFMA.FTZ R56, R56, UR7, -R11.reuse ;  /* 0x0000000738387c23 */ /* 0x100fe2000801080b */
[----:B------:R-:W-:Y:S01]  /*2440*/  FSEL R51, R51, -INF , P2 ;  /* 0xff80000033337808 */ /* 0x000fe20001000000 */
[--C-:B------:R-:W-:Y:S01]  /*2450*/  FFMA.FTZ R57, R57, UR7, -R11.reuse ;  /* 0x0000000739397c23 */ /* 0x100fe2000801080b */
[----:B------:R-:W-:Y:S01]  /*2460*/  FMNMX.FTZ R12, R50, R5, !PT ;  /* 0x00000005320c7209 */ /* 0x000fe20007810000 */
[----:B------:R-:W4:Y:S01]  /*2470*/  MUFU.EX2 R33, R33 ;  /* 0x0000002100217308 */ /* 0x000f220000000800 */
[----:B------:R-:W-:Y:S01]  /*2480*/  ISETP.GT.AND P2, PT, R4, 0x39, PT ;  /* 0x000000390400780c */ /* 0x000fe20003f44270 */
[--C-:B------:R-:W-:Y:S01]  /*2490*/  FFMA.FTZ R60, R60, UR7, -R11.reuse ;  /* 0x000000073c3c7c23 */ /* 0x100fe2000801080b */
[----:B------:R-:W-:Y:S01]  /*24a0*/  FSEL R54, R54, -INF , P1 ;  /* 0xff80000036367808 */ /* 0x000fe20000800000 */
[--C-:B------:R-:W-:Y:S01]  /*24b0*/  FFMA.FTZ R61, R61, UR7, -R11.reuse ;  /* 0x000000073d3d7c23 */ /* 0x100fe2000801080b */
[----:B------:R-:W-:Y:S01]  /*24c0*/  FMNMX.FTZ R5, R51, R12, !PT ;  /* 0x0000000c33057209 */ /* 0x000fe20007810000 */
[--C-:B------:R-:W-:Y:S01]  /*24d0*/  FFMA.FTZ R64, R64, UR7, -R11.reuse ;  /* 0x0000000740407c23 */ /* 0x100fe2000801080b */
[----:B------:R-:W-:Y:S01]  /*24e0*/  ISETP.GT.AND P1, PT, R4, 0x40, PT ;  /* 0x000000400400780c */ /* 0x000fe20003f24270 */
[----:B------:R-:W-:Y:S01]  /*24f0*/  MUFU.EX2 R36, R36 ;  /* 0x0000002400247308 */ /* 0x000fe20000000800 */
[----:B------:R-:W-:Y:S01]  /*2500*/  FSEL R55, R55, -INF , P2 ;  /* 0xff80000037377808 */ /* 0x000fe20001000000 */
[--C-:B------:R-:W-:Y:S01]  /*2510*/  FFMA.FTZ R65, R65, UR7, -R11.reuse ;  /* 0x0000000741417c23 */ /* 0x100fe2000801080b */
[----:B------:R-:W-:Y:S01]  /*2520*/  FMNMX.FTZ R12, R54, R5, !PT ;  /* 0x00000005360c7209 */ /* 0x000fe20007810000 */
[--C-:B------:R-:W-:Y:S01]  /*2530*/  FFMA.FTZ R68, R68, UR7, -R11.reuse ;  /* 0x0000000744447c23 */ /* 0x100fe2000801080b */
[----:B------:R-:W-:Y:S01]  /*2540*/  ISETP.GT.AND P2, PT, R4, 0x41, PT ;  /* 0x000000410400780c */ /* 0x000fe20003f44270 */
[----:B------:R-:W-:Y:S01]  /*2550*/  FFMA.FTZ R11, R69, UR7, -R11 ;  /* 0x00000007450b7c23 */ /* 0x000fe2000801080b */
[----:B------:R-:W-:Y:S01]  /*2560*/  FSEL R58, R58, -INF , P1 ;  /* 0xff8000003a3a7808 */ /* 0x000fe20000800000 */
[----:B------:R-:W5:Y:S01]  /*2570*/  MUFU.EX2 R37, R37 ;  /* 0x0000002500257308 */ /* 0x000f620000000800 */
[----:B------:R-:W-:-:S02]  /*2580*/  FMNMX.FTZ R5, R55, R12, !PT ;  /* 0x0000000c37057209 */ /* 0x000fc40007810000 */
[----:B------:R-:W-:Y:S02]  /*2590*/  ISETP.GT.AND P1, PT, R4, 0x48, PT ;  /* 0x000000480400780c */ /* 0x000fe40003f24270 */
[----:B------:R-:W-:Y:S02]  /*25a0*/  FSEL R59, R59, -INF , P2 ;  /* 0xff8000003b3b7808 */ /* 0x000fe40001000000 */
[----:B------:R-:W-:Y:S01]  /*25b0*/  FMNMX.FTZ R12, R58, R5, !PT ;  /* 0x000000053a0c7209 */ /* 0x000fe20007810000 */
[----:B------:R-:W-:Y:S01]  /*25c0*/  MUFU.EX2 R40, R40 ;  /* 0x0000002800287308 */ /* 0x000fe20000000800 */
[----:B------:R-:W-:Y:S02]  /*25d0*/  ISETP.GT.AND P2, PT, R4, 0x49, PT ;  /* 0x000000490400780c */ /* 0x000fe40003f44270 */
[----:B------:R-:W-:Y:S02]  /*25e0*/  FSEL R62, R62, -INF , P1 ;  /* 0xff8000003e3e7808 */ /* 0x000fe40000800000 */
[----:B------:R-:W-:-:S02]  /*25f0*/  FMNMX.FTZ R5, R59, R12, !PT ;  /* 0x0000000c3b057209 */ /* 0x000fc40007810000 */
[----:B------:R-:W-:Y:S01]  /*2600*/  ISETP.GT.AND P1, PT, R4, 0x50, PT ;  /* 0x000000500400780c */ /* 0x000fe20003f24270 */
[----:B------:R-:W1:Y:S01]  /*2610*/  MUFU.EX2 R41, R41 ;  /* 0x0000002900297308 */ /* 0x000e620000000800 */
[----:B------:R-:W-:Y:S02]  /*2620*/  FSEL R63, R63, -INF , P2 ;  /* 0xff8000003f3f7808 */ /* 0x000fe40001000000 */
[----:B------:R-:W-:Y:S02]  /*2630*/  FMNMX.FTZ R12, R62, R5, !PT ;  /* 0x000000053e0c7209 */ /* 0x000fe40007810000 */
[----:B------:R-:W-:Y:S02]  /*2640*/  ISETP.GT.AND P2, PT, R4, 0x51, PT ;  /* 0x000000510400780c */ /* 0x000fe40003f44270 */
[----:B------:R-:W-:Y:S01]  /*2650*/  FSEL R66, R66, -INF , P1 ;  /* 0xff80000042427808 */ /* 0x000fe20000800000 */
[----:B------:R-:W-:Y:S01]  /*2660*/  MUFU.EX2 R44, R44 ;  /* 0x0000002c002c7308 */ /* 0x000fe20000000800 */
[----:B------:R-:W-:-:S02]  /*2670*/  FMNMX.FTZ R5, R63, R12, !PT ;  /* 0x0000000c3f057209 */ /* 0x000fc40007810000 */
[----:B------:R-:W-:Y:S02]  /*2680*/  ISETP.GT.AND P1, PT, R4, 0x58, PT ;  /* 0x000000580400780c */ /* 0x000fe40003f24270 */
[----:B------:R-:W-:Y:S02]  /*2690*/  FSEL R67, R67, -INF , P2 ;  /* 0xff80000043437808 */ /* 0x000fe40001000000 */
[----:B------:R-:W-:Y:S01]  /*26a0*/  FMNMX.FTZ R12, R66, R5, !PT ;  /* 0x00000005420c7209 */ /* 0x000fe20007810000 */
[----:B------:R-:W3:Y:S01]  /*26b0*/  MUFU.EX2 R45, R45 ;  /* 0x0000002d002d7308 */ /* 0x000ee20000000800 */
[----:B------:R-:W-:Y:S02]  /*26c0*/  ISETP.GT.AND P2, PT, R4, 0x59, PT ;  /* 0x000000590400780c */ /* 0x000fe40003f44270 */
[----:B------:R-:W-:Y:S02]  /*26d0*/  FSEL R70, R70, -INF , P1 ;  /* 0xff80000046467808 */ /* 0x000fe40000800000 */
[----:B------:R-:W-:-:S02]  /*26e0*/  FMNMX.FTZ R5, R67, R12, !PT ;  /* 0x0000000c43057209 */ /* 0x000fc40007810000 */
[----:B------:R-:W-:Y:S01]  /*26f0*/  FSEL R71, R71, -INF , P2 ;  /* 0xff80000047477808 */ /* 0x000fe20001000000 */
[----:B------:R-:W-:Y:S01]  /*2700*/  MUFU.EX2 R48, R48 ;  /* 0x0000003000307308 */ /* 0x000fe20000000800 */
[----:B------:R-:W-:Y:S02]  /*2710*/  FMNMX.FTZ R4, R70, R5, !PT ;  /* 0x0000000546047209 */ /* 0x000fe40007810000 */
[----:B0-----:R-:W-:Y:S02]  /*2720*/  F2FP.BF16.F32.PACK_AB R168, R25, R24 ;  /* 0x0000001819a8723e */ /* 0x001fe400000010ff */
[----:B------:R-:W-:Y:S02]  /*2730*/  FMNMX.FTZ R4, R71, R4, !PT ;  /* 0x0000000447047209 */ /* 0x000fe40007810000 */
[----:B--2---:R-:W-:Y:S01]  /*2740*/  F2FP.BF16.F32.PACK_AB R170, R29, R28 ;  /* 0x0000001c1daa723e */ /* 0x004fe200000010ff */
[----:B------:R-:W0:Y:S01]  /*2750*/  MUFU.EX2 R49, R49 ;  /* 0x0000003100317308 */ /* 0x000e220000000800 */
[----:B----4-:R-:W-:Y:S01]  /*2760*/  F2FP.BF16.F32.PACK_AB R164, R33, R32 ;  /* 0x0000002021a4723e */ /* 0x010fe200000010ff */
[----:B------:R-:W2:Y:S01]  /*2770*/  SHFL.BFLY PT, R5, R4, 0x2, 0x1f ;  /* 0x0c401f0004057f89 */ /* 0x000ea200000e0000 */
[----:B-----5:R-:W-:-:S02]  /*2780*/  F2FP.BF16.F32.PACK_AB R166, R37, R36 ;  /* 0x0000002425a6723e */ /* 0x020fc400000010ff */
[----:B-1----:R-:W-:Y:S02]  /*2790*/  F2FP.BF16.F32.PACK_AB R160, R41, R40 ;  /* 0x0000002829a0723e */ /* 0x002fe400000010ff */
[----:B---3--:R-:W-:Y:S01]  /*27a0*/  F2FP.BF16.F32.PACK_AB R162, R45, R44 ;  /* 0x0000002c2da2723e */ /* 0x008fe200000010ff */
[----:B------:R-:W-:Y:S08]  /*27b0*/  MUFU.EX2 R52, R52 ;  /* 0x0000003400347308 */ /* 0x000ff00000000800 */
[----:B------:R-:W1:Y:S01]  /*27c0*/  MUFU.EX2 R53, R53 ;  /* 0x0000003500357308 */ /* 0x000e620000000800 */
[----:B0-----:R-:W-:-:S07]  /*27d0*/  F2FP.BF16.F32.PACK_AB R156, R49, R48 ;  /* 0x00000030319c723e */ /* 0x001fce00000010ff */
[----:B------:R-:W-:Y:S01]  /*27e0*/  MUFU.EX2 R56, R56 ;  /* 0x0000003800387308 */ /* 0x000fe20000000800 */
[----:B--2---:R-:W-:-:S05]  /*27f0*/  FMNMX.FTZ R5, R4, R5, !PT ;  /* 0x0000000504057209 */ /* 0x004fca0007810000 */
[----:B------:R-:W0:Y:S02]  /*2800*/  SHFL.BFLY PT, R4, R5, 0x1, 0x1f ;  /* 0x0c201f0005047f89 */ /* 0x000e2400000e0000 */
[----:B------:R-:W2:Y:S01]  /*2810*/  MUFU.EX2 R57, R57 ;  /* 0x0000003900397308 */ /* 0x000ea20000000800 */
[----:B-1----:R-:W-:-:S07]  /*2820*/  F2FP.BF16.F32.PACK_AB R158, R53, R52 ;  /* 0x00000034359e723e */ /* 0x002fce00000010ff */
[----:B------:R-:W-:Y:S08]  /*2830*/  MUFU.EX2 R60, R60 ;  /* 0x0000003c003c7308 */ /* 0x000ff00000000800 */
[----:B------:R-:W1:Y:S01]  /*2840*/  MUFU.EX2 R61, R61 ;  /* 0x0000003d003d7308 */ /* 0x000e620000000800 */
[----:B--2---:R-:W-:Y:S02]  /*2850*/  F2FP.BF16.F32.PACK_AB R152, R57, R56 ;  /* 0x000000383998723e */ /* 0x004fe400000010ff */
[----:B0-----:R-:W-:Y:S01]  /*2860*/  FMNMX.FTZ R9, R5, R4, !PT ;  /* 0x0000000405097209 */ /* 0x001fe20007810000 */
[----:B------:R-:W-:-:S04]  /*2870*/  FADD.FTZ R5, R24, R25 ;  /* 0x0000001918057221 */ /* 0x000fc80000010000 */
[----:B------:R-:W-:Y:S01]  /*2880*/  MUFU.EX2 R64, R64 ;  /* 0x0000004000407308 */ /* 0x000fe20000000800 */
[C---:B------:R-:W-:Y:S01]  /*2890*/  FSETP.NEU.FTZ.AND P1, PT, R9.reuse, -INF , PT ;  /* 0xff8000000900780b */ /* 0x040fe20003f3d000 */
[----:B------:R-:W-:Y:S01]  /*28a0*/  FMUL.FTZ R4, R9, UR7 ;  /* 0x0000000709047c20 */ /* 0x000fe20008410000 */
[----:B------:R-:W-:-:S04]  /*28b0*/  FADD.FTZ R12, R28, R5 ;  /* 0x000000051c0c7221 */ /* 0x000fc80000010000 */
[----:B------:R-:W-:Y:S01]  /*28c0*/  FSEL R4, R4, RZ, P1 ;  /* 0x000000ff04047208 */ /* 0x000fe20000800000 */
[----:B------:R-:W-:Y:S01]  /*28d0*/  FADD.FTZ R5, R29, R12 ;  /* 0x0000000c1d057221 */ /* 0x000fe20000010000 */
[----:B------:R-:W-:Y:S01]  /*28e0*/  MUFU.EX2 R65, R65 ;  /* 0x0000004100417308 */ /* 0x000fe20000000800 */
[----:B-1----:R-:W-:Y:S02]  /*28f0*/  F2FP.BF16.F32.PACK_AB R154, R61, R60 ;  /* 0x0000003c3d9a723e */ /* 0x002fe400000010ff */
        /* <DEDUP_REMOVED lines=12> */
[----:B------:R-:W-:Y:S01]  /*29c0*/  FADD.FTZ R12, R32, R5 ;  /* 0x00000005200c7221 */ /* 0x000fe20000010000 */
[--C-:B------:R-:W-:Y:S01]  /*29d0*/  FFMA.FTZ R47, R47, UR7, -R4.reuse ;  /* 0x000000072f2f7c23 */ /* 0x100fe20008010804 */
[----:B------:R-:W0:Y:S01]  /*29e0*/  MUFU.EX2 R27, R27 ;  /* 0x0000001b001b7308 */ /* 0x000e220000000800 */
[----:B------:R-:W-:Y:S01]  /*29f0*/  FFMA.FTZ R50, R50, UR7, -R4 ;  /* 0x0000000732327c23 */ /* 0x000fe20008010804 */
[----:B------:R-:W-:Y:S01]  /*2a00*/  FADD.FTZ R5, R33, R12 ;  /* 0x0000000c21057221 */ /* 0x000fe20000010000 */
[--C-:B------:R-:W-:Y:S01]  /*2a10*/  FFMA.FTZ R51, R51, UR7, -R4.reuse ;  /* 0x0000000733337c23 */ /* 0x100fe20008010804 */
[--C-:B------:R-:W-:Y:S01]  /*2a20*/  FFMA.FTZ R54, R54, UR7, -R4.reuse ;  /* 0x0000000736367c23 */ /* 0x100fe20008010804 */
[--C-:B------:R-:W-:Y:S01]  /*2a30*/  FFMA.FTZ R55, R55, UR7, -R4.reuse ;  /* 0x0000000737377c23 */ /* 0x100fe20008010804 */
[----:B------:R-:W-:Y:S01]  /*2a40*/  FADD.FTZ R12, R36, R5 ;  /* 0x00000005240c7221 */ /* 0x000fe20000010000 */
[--C-:B------:R-:W-:Y:S01]  /*2a50*/  FFMA.FTZ R58, R58, UR7, -R4.reuse ;  /* 0x000000073a3a7c23 */ /* 0x100fe20008010804 */
[----:B------:R-:W1:Y:S01]  /*2a60*/  MUFU.EX2 R30, R30 ;  /* 0x0000001e001e7308 */ /* 0x000e620000000800 */
[----:B------:R-:W-:Y:S01]  /*2a70*/  FFMA.FTZ R59, R59, UR7, -R4 ;  /* 0x000000073b3b7c23 */ /* 0x000fe20008010804 */
[----:B------:R-:W-:Y:S01]  /*2a80*/  FADD.FTZ R5, R37, R12 ;  /* 0x0000000c25057221 */ /* 0x000fe20000010000 */
[--C-:B------:R-:W-:Y:S01]  /*2a90*/  FFMA.FTZ R62, R62, UR7, -R4.reuse ;  /* 0x000000073e3e7c23 */ /* 0x100fe20008010804 */
[--C-:B------:R-:W-:Y:S01]  /*2aa0*/  FFMA.FTZ R63, R63, UR7, -R4.reuse ;  /* 0x000000073f3f7c23 */ /* 0x100fe20008010804 */
[--C-:B------:R-:W-:Y:S01]  /*2ab0*/  FFMA.FTZ R66, R66, UR7, -R4.reuse ;  /* 0x0000000742427c23 */ /* 0x100fe20008010804 */
[----:B------:R-:W-:Y:S01]  /*2ac0*/  FADD.FTZ R12, R40, R5 ;  /* 0x00000005280c7221 */ /* 0x000fe20000010000 */
[----:B------:R-:W-:Y:S01]  /*2ad0*/  FFMA.FTZ R67, R67, UR7, -R4 ;  /* 0x0000000743437c23 */ /* 0x000fe20008010804 */
[----:B------:R-:W2:Y:S01]  /*2ae0*/  MUFU.EX2 R31, R31 ;  /* 0x0000001f001f7308 */ /* 0x000ea20000000800 */
[----:B0-----:R-:W-:Y:S01]  /*2af0*/  FADD.FTZ R13, R26, R27 ;  /* 0x0000001b1a0d7221 */ /* 0x001fe20000010000 */
[----:B------:R-:W-:Y:S01]  /*2b00*/  FADD.FTZ R5, R41, R12 ;  /* 0x0000000c29057221 */ /* 0x000fe20000010000 */
[--C-:B------:R-:W-:Y:S01]  /*2b10*/  FFMA.FTZ R70, R70, UR7, -R4.reuse ;  /* 0x0000000746467c23 */ /* 0x100fe20008010804 */
[----:B------:R-:W-:Y:S01]  /*2b20*/  FFMA.FTZ R4, R71, UR7, -R4 ;  /* 0x0000000747047c23 */ /* 0x000fe20008010804 */
[----:B------:R-:W-:Y:S01]  /*2b30*/  F2FP.BF16.F32.PACK_AB R169, R27, R26 ;  /* 0x0000001a1ba9723e */ /* 0x000fe200000010ff */
[----:B------:R-:W-:Y:S01]  /*2b40*/  FADD.FTZ R12, R44, R5 ;  /* 0x000000052c0c7221 */ /* 0x000fe20000010000 */
[----:B------:R-:W-:Y:S01]  /*2b50*/  F2FP.BF16.F32.PACK_AB R172, R65, R64 ;  /* 0x0000004041ac723e */ /* 0x000fe200000010ff */
[----:B------:R-:W0:Y:S01]  /*2b60*/  MUFU.EX2 R34, R34 ;  /* 0x0000002200227308 */ /* 0x000e220000000800 */
[----:B-1----:R-:W-:Y:S01]  /*2b70*/  FADD.FTZ R14, R30, R13 ;  /* 0x0000000d1e0e7221 */ /* 0x002fe20000010000 */
[----:B------:R-:W-:-:S04]  /*2b80*/  FADD.FTZ R5, R45, R12 ;  /* 0x0000000c2d057221 */ /* 0x000fc80000010000 */
[----:B------:R-:W-:Y:S02]  /*2b90*/  FADD.FTZ R12, R48, R5 ;  /* 0x00000005300c7221 */ /* 0x000fe40000010000 */
[----:B------:R-:W1:Y:S01]  /*2ba0*/  MUFU.EX2 R35, R35 ;  /* 0x0000002300237308 */ /* 0x000e620000000800 */
[----:B--2---:R-:W-:Y:S01]  /*2bb0*/  FADD.FTZ R13, R31, R14 ;  /* 0x0000000e1f0d7221 */ /* 0x004fe20000010000 */
[----:B------:R-:W-:Y:S01]  /*2bc0*/  FADD.FTZ R5, R49, R12 ;  /* 0x0000000c31057221 */ /* 0x000fe20000010000 */
[----:B------:R-:W-:-:S03]  /*2bd0*/  F2FP.BF16.F32.PACK_AB R171, R31, R30 ;  /* 0x0000001e1fab723e */ /* 0x000fc600000010ff */
[----:B------:R-:W-:Y:S02]  /*2be0*/  FADD.FTZ R12, R52, R5 ;  /* 0x00000005340c7221 */ /* 0x000fe40000010000 */
[----:B------:R-:W2:Y:S01]  /*2bf0*/  MUFU.EX2 R38, R38 ;  /* 0x0000002600267308 */ /* 0x000ea20000000800 */
[----:B0-----:R-:W-:Y:S01]  /*2c00*/  FADD.FTZ R14, R34, R13 ;  /* 0x0000000d220e7221 */ /* 0x001fe20000010000 */
[----:B------:R-:W-:-:S04]  /*2c10*/  FADD.FTZ R5, R53, R12 ;  /* 0x0000000c35057221 */ /* 0x000fc80000010000 */
        /* <DEDUP_REMOVED lines=8> */
[----:B------:R-:W-:-:S04]  /*2ca0*/  FADD.FTZ R5, R61, R12 ;  /* 0x0000000c3d057221 */ /* 0x000fc80000010000 */
[----:B------:R-:W-:Y:S02]  /*2cb0*/  FADD.FTZ R12, R64, R5 ;  /* 0x00000005400c7221 */ /* 0x000fe40000010000 */
[----:B------:R-:W2:Y:S01]  /*2cc0*/  MUFU.EX2 R43, R43 ;  /* 0x0000002b002b7308 */ /* 0x000ea20000000800 */
[----:B0-----:R-:W-:Y:S01]  /*2cd0*/  FADD.FTZ R13, R39, R14 ;  /* 0x0000000e270d7221 */ /* 0x001fe20000010000 */
[----:B------:R-:W-:Y:S01]  /*2ce0*/  FADD.FTZ R5, R65, R12 ;  /* 0x0000000c41057221 */ /* 0x000fe20000010000 */
[----:B------:R-:W-:-:S05]  /*2cf0*/  F2FP.BF16.F32.PACK_AB R167, R39, R38 ;  /* 0x0000002627a7723e */ /* 0x000fca00000010ff */
        /* <DEDUP_REMOVED lines=35> */
[----:B------:R1:W2:Y:S01]  /*2f30*/  MUFU.EX2 R175, R4 ;  /* 0x0000000400af7308 */ /* 0x0002a20000000800 */
[----:B0-----:R-:W-:-:S07]  /*2f40*/  FADD.FTZ R12, R70, R13 ;  /* 0x0000000d460c7221 */ /* 0x001fce0000010000 */
[----:B------:R-:W0:Y:S01]  /*2f50*/  MUFU.EX2 R11, R11 ;  /* 0x0000000b000b7308 */ /* 0x000e220000000800 */
[----:B-1----:R-:W-:Y:S01]  /*2f60*/  FADD.FTZ R4, R68, R5 ;  /* 0x0000000544047221 */ /* 0x002fe20000010000 */
[C---:B--2---:R-:W-:Y:S01]  /*2f70*/  FADD.FTZ R5, R175.reuse, R12 ;  /* 0x0000000caf057221 */ /* 0x044fe20000010000 */
[----:B------:R-:W-:Y:S02]  /*2f80*/  F2FP.BF16.F32.PACK_AB R175, R175, R70 ;  /* 0x00000046afaf723e */ /* 0x000fe400000010ff */
[C---:B0-----:R-:W-:Y:S01]  /*2f90*/  FADD.FTZ R4, R11.reuse, R4 ;  /* 0x000000040b047221 */ /* 0x041fe20000010000 */
[----:B------:R-:W-:Y:S01]  /*2fa0*/  F2FP.BF16.F32.PACK_AB R174, R11, R68 ;  /* 0x000000440bae723e */ /* 0x000fe200000010ff */
[----:B------:R-:W-:Y:S06]  /*2fb0*/  @!P0 BRA `(.L_x_4522) ;  /* 0x0000000000048947 */ /* 0x000fec0003800000 */
[----:B------:R-:W-:Y:S01]  /*2fc0*/  BPT.TRAP 0x1 ;  /* 0x000000040000795c */ /* 0x000fe20000300000 */
.L_x_4522:
[----:B------:R0:W1:Y:S01]  /*2fd0*/  SYNCS.PHASECHK.TRANS64.TRYWAIT P1, [UR42+0x22850], R10 ;  /* 0x0228500aff0075a7 */ /* 0x000062000802016a */
[----:B------:R-:W-:Y:S05]  /*2fe0*/  @!P0 BRA `(.L_x_4523) ;  /* 0x0000000000048947 */ /* 0x000fea0003800000 */
[----:B------:R-:W-:Y:S01]  /*2ff0*/  BPT.TRAP 0x1 ;  /* 0x000000040000795c */ /* 0x000fe20000300000 */
.L_x_4523:
[----:B-1----:R-:W-:Y:S05]  /*3000*/  @P1 BRA `(.L_x_4524) ;  /* 0x0000000000081947 */ /* 0x002fea0003800000 */
[----:B------:R-:W1:Y:S02]  /*3010*/  SYNCS.PHASECHK.TRANS64.TRYWAIT P1, [UR42+0x22850], R10 ;  /* 0x0228500aff0075a7 */ /* 0x000e64000802016a */
[----:B-1----:R-:W-:Y:S05]  /*3020*/  @!P1 BRA `(.L_x_4525) ;  /* 0x000000ac00709947 */ /* 0x002fea0003800000 */
.L_x_4524:
        /* <DEDUP_REMOVED lines=47> */
.L_x_4526:
[----:B------:R-:W2:Y:S01]  /*3320*/  S2UR UR4, SR_CTAID.X ;  /* 0x00000000000479c3 */ /* 0x000ea20000002500 */
[----:B------:R-:W-:Y:S02]  /*3330*/  UISETP.NE.AND UP0, UPT, UR43, URZ, UPT ;  /* 0x0000003f2b00728c */ /* 0x000fe4000bf05270 */
[----:B------:R-:W-:-:S09]  /*3340*/  UIADD3 UR27, UR46, -0x2, URZ ;  /* 0xfffffffe2e1b7890 */ /* 0x000fd2000fffe03f */
[----:B------:R-:W-:Y:S01]  /*3350*/  @UP0 ULDC UR11, c[0x0][0x450] ;  /* 0x00011400000b0ab9 */ /* 0x000fe20000000800 */
[----:B--2---:R-:W-:-:S03]  /*3360*/  USHF.L.U32 UR10, UR4, 0x7, URZ ;  /* 0x00000007040a7899 */ /* 0x004fc6000800063f */
[----:B------:R-:W-:Y:S02]  /*3370*/  @UP0 ULDC UR4, c[0x0][0x44c] ;  /* 0x0001130000040ab9 */ /* 0x000fe40000000800 */
[----:B------:R-:W-:-:S04]  /*3380*/  UIMAD.WIDE.U32 UR4, UR10, UR4, URZ ;  /* 0x000000040a0472a5 */ /* 0x000fc8000f8e003f */
[----:B------:R-:W-:-:S04]  /*3390*/  @UP0 USHF.R.U32.HI UR10, URZ, UR11, UR5 ;  /* 0x0000000b3f0a0299 */ /* 0x000fc80008011605 */
[----:B------:R-:W-:Y:S02]  /*33a0*/  UIADD3 UR4, UR10, -UR14, UR44 ;  /* 0x8000000e0a047290 */ /* 0x000fe4000fffe02c */
[----:B------:R-:W-:Y:S02]  /*33b0*/  UIADD3 UR10, UR42, 0x22860, URZ ;  /* 0x000228602a0a7890 */ /* 0x000fe4000fffe03f */
[----:B------:R-:W-:Y:S02]  /*33c0*/  UIMAD.WIDE UR4, UR4, 0x2aaaaaab, URZ ;  /* 0x2aaaaaab040478a5 */ /* 0x000fe4000f8e023f */
[----:B------:R-:W-:Y:S02]  /*33d0*/  UPRMT UR10, UR25, 0x654, UR10 ;  /* 0x00000654190a7896 */ /* 0x000fe4000800000a */
[----:B------:R-:W-:-:S04]  /*33e0*/  USHF.R.U32.HI UR4, URZ, 0x1f, UR5 ;  /* 0x0000001f3f047899 */ /* 0x000fc80008011605 */
[----:B------:R-:W-:-:S03]  /*33f0*/  ULEA.HI.SX32 UR4, UR5, UR4, 0x1c ;  /* 0x0000000405047291 */ /* 0x000fc6000f8fe23f */
[----:B------:R-:W-:Y:S01]  /*3400*/  SYNCS.ARRIVE.TRANS64.RED.A1T0 RZ, [UR10], RZ ;  /* 0x000000ffffff79a7 */ /* 0x000fe2000810040a */
[----:B------:R-:W-:Y:S01]  /*3410*/  UISETP.LT.AND UP0, UPT, UR41, UR4, UPT ;  /* 0x000000042900728c */ /* 0x000fe2000bf01270 */
[----:B------:R-:W-:-:S03]  /*3420*/  UMOV UR5, URZ ;  /* 0x0000003f00057c82 */ /* 0x000fc60008000000 */
[----:B------:R-:W-:-:S03]  /*3430*/  USEL UR26, UR41, UR4, !UP0 ;  /* 0x00000004291a7287 */ /* 0x000fc6000c000000 */
[----:B------:R-:W-:Y:S01]  /*3440*/  UMOV UR4, URZ ;  /* 0x0000003f00047c82 */ /* 0x000fe20008000000 */
[----:B------:R-:W-:-:S06]  /*3450*/  UISETP.GE.AND UP0, UPT, UR27, UR26, UPT ;  /* 0x0000001a1b00728c */ /* 0x000fcc000bf06270 */
[----:B------:R-:W-:-:S13]  /*3460*/  PLOP3.LUT P1, PT, PT, PT, UP0, 0x80, 0x0 ;  /* 0x000000000000781c */ /* 0x000fda0003f2f008 */
[----:B------:R-:W-:Y:S05]  /*3470*/  @!P1 BRA `(.L_x_4527) ;  /* 0x0000002400289947 */ /* 0x000fea0003800000 */
[----:B------:R-:W-:Y:S01]  /*3480*/  IMAD.MOV.U32 R12, RZ, RZ, R9 ;  /* 0x000000ffff0c7224 */ /* 0x000fe200078e0009 */
[----:B------:R-:W-:Y:S01]  /*3490*/  UMOV UR5, URZ ;  /* 0x0000003f00057c82 */ /* 0x000fe20008000000 */
[----:B-1----:R-:W-:Y:S01]  /*34a0*/  IMAD.MOV.U32 R11, RZ, RZ, R8 ;  /* 0x000000ffff0b7224 */ /* 0x002fe200078e0008 */
[----:B------:R-:W-:Y:S01]  /*34b0*/  UMOV UR4, URZ ;  /* 0x0000003f00047c82 */ /* 0x000fe20008000000 */
[----:B------:R-:W-:Y:S01]  /*34c0*/  ULDC UR29, c[0x0][0x288] ;  /* 0x0000a200001d7ab9 */ /* 0x000fe20000000800 */
[----:B------:R-:W-:Y:S01]  /*34d0*/  ULDC UR30, c[0x0][0x2f0] ;  /* 0x0000bc00001e7ab9 */ /* 0x000fe20000000800 */
[----:B------:R-:W-:-:S05]  /*34e0*/  ULDC UR7, c[0x0][0x988] ;  /* 0x0002620000077ab9 */ /* 0x000fca0000000800 */
.L_x_4538:
[----:B------:R-:W-:-:S04]  /*34f0*/  UIADD3 UR4, UR4, 0x1, URZ ;  /* 0x0000000104047890 */ /* 0x000fc8000fffe03f */
[----:B------:R-:W-:-:S04]  /*3500*/  UISETP.NE.AND UP0, UPT, UR4, 0x2, UPT ;  /* 0x000000020400788c */ /* 0x000fc8000bf05270 */
[----:B------:R-:W-:Y:S02]  /*3510*/  USEL UR10, URZ, 0x1, UP0 ;  /* 0x000000013f0a7887 */ /* 0x000fe40008000000 */
[----:B------:R-:W-:Y:S02]  /*3520*/  USEL UR4, UR4, URZ, UP0 ;  /* 0x0000003f04047287 */ /* 0x000fe40008000000 */
[----:B------:R-:W-:Y:S01]  /*3530*/  ULOP3.LUT UR5, UR5, UR10, URZ, 0x3c, !UPT ;  /* 0x0000000a05057292 */ /* 0x000fe2000f8e3c3f */
[----:B-12---:R-:W-:Y:S11]  /*3540*/  @!P0 BRA `(.L_x_4528) ;  /* 0x0000000000048947 */ /* 0x006ff60003800000 */
[----:B------:R-:W-:Y:S01]  /*3550*/  BPT.TRAP 0x1 ;  /* 0x000000040000795c */ /* 0x000fe20000300000 */
.L_x_4528:
[----:B------:R-:W-:Y:S01]  /*3560*/  ULEA UR28, UR4, UR42, 0x3 ;  /* 0x0000002a041c7291 */ /* 0x000fe2000f8e183f */
[----:B0-----:R-:W-:-:S05]  /*3570*/  IMAD.U32 R10, RZ, RZ, UR5 ;  /* 0x00000005ff0a7e24 */ /* 0x001fca000f8e00ff */
[----:B------:R-:W-:-:S04]  /*3580*/  SHF.L.U32 R10, R10, 0x1f, RZ ;  /* 0x0000001f0a0a7819 */ /* 0x000fc800000006ff */
[----:B------:R0:W1:Y:S01]  /*3590*/  SYNCS.PHASECHK.TRANS64.TRYWAIT P1, [UR28+0x22830], R10 ;  /* 0x0228300aff0075a7 */ /* 0x000062000802015c */
[----:B------:R-:W-:Y:S05]  /*35a0*/  @!P0 BRA `(.L_x_4529) ;  /* 0x0000000000048947 */ /* 0x000fea0003800000 */
[----:B------:R-:W-:Y:S01]  /*35b0*/  BPT.TRAP 0x1 ;  /* 0x000000040000795c */ /* 0x000fe20000300000 */
.L_x_4529:
[----:B-1----:R-:W-:Y:S05]  /*35c0*/  @P1 BRA `(.L_x_4530) ;  /* 0x0000000000081947 */ /* 0x002fea0003800000 */
[----:B------:R-:W1:Y:S02]  /*35d0*/  SYNCS.PHASECHK.TRANS64.TRYWAIT P1, [UR28+0x22830], R10 ;  /* 0x0228300aff0075a7 */ /* 0x000e64000802015c */
[----:B-1----:R-:W-:Y:S05]  /*35e0*/  @!P1 BRA `(.L_x_4531) ;  /* 0x000000a800189947 */ /* 0x002fea0003800000 */
.L_x_4530:
[----:B------:R-:W-:Y:S01]  /*35f0*/  UIMAD UR10, UR4, 0x300, UR6 ;  /* 0x00000300040a78a4 */ /* 0x000fe2000f8e0206 */
[----:B------:R-:W-:Y:S01]  /*3600*/  WARPGROUP.ARRIVE ;  /* 0x00000000000079c5 */ /* 0x000fe20000000000 */
[----:B------:R-:W-:Y:S01]  /*3610*/  UMOV UR11, 0x40000040 ;  /* 0x40000040000b7882 */ /* 0x000fe20000000000 */
[----:B------:R-:W-:Y:S01]  /*3620*/  UMOV UR15, 0x40000040 ;  /* 0x40000040000f7882 */ /* 0x000fe20000000000 */
[----:B------:R-:W-:Y:S01]  /*3630*/  UIADD3 UR14, UR10, 0x2, URZ ;  /* 0x000000020a0e7890 */ /* 0x000fe2000fffe03f */
[----:B------:R-:W-:Y:S01]  /*3640*/  IADD3 R0, -R2, 0xb, RZ ;  /* 0x0000000b02007810 */ /* 0x000fe20007ffe1ff */
        /* <DEDUP_REMOVED lines=18> */
.L_x_4532:
[----:B------:R-:W-:Y:S01]  /*3770*/  UISETP.NE.AND UP0, UPT, UR43, URZ, UPT ;  /* 0x0000003f2b00728c */ /* 0x000fe2000bf05270 */
[----:B------:R-:W-:Y:S01]  /*3780*/  IMAD.MOV.U32 R13, RZ, RZ, R6 ;  /* 0x000000ffff0d7224 */ /* 0x000fe200078e0006 */
[----:B------:R-:W-:Y:S01]  /*3790*/  MOV R16, 0xfffffffe ;  /* 0xfffffffe00107802 */ /* 0x000fe20000000f00 */
[----:B------:R-:W-:-:S03]  /*37a0*/  IMAD.U32 R14, RZ, RZ, UR30 ;  /* 0x0000001eff0e7e24 */ /* 0x000fc6000f8e00ff */
[----:B------:R-:W-:Y:S02]  /*37b0*/  PLOP3.LUT P1, PT, PT, PT, UP0, 0x80, 0x0 ;  /* 0x000000000000781c */ /* 0x000fe40003f2f008 */
[----:B------:R-:W-:-:S03]  /*37c0*/  PLOP3.LUT P2, PT, PT, PT, UP0, 0x80, 0x0 ;  /* 0x000000000000781c */ /* 0x000fc60003f4f008 */
[----:B------:R-:W-:-:S08]  /*37d0*/  @UP0 ULDC UR10, c[0x0][0x44c] ;  /* 0x00011300000a0ab9 */ /* 0x000fd00000000800 */
[----:B------:R-:W-:Y:S01]  /*37e0*/  @P1 IMAD.HI.U32 R8, R6, UR10, RZ ;  /* 0x0000000a06081c27 */ /* 0x000fe2000f8e00ff */
[----:B------:R-:W-:-:S04]  /*37f0*/  @UP0 ULDC UR10, c[0x0][0x450] ;  /* 0x00011400000a0ab9 */ /* 0x000fc80000000800 */
[----:B------:R-:W-:Y:S01]  /*3800*/  @P2 SHF.R.U32.HI R13, RZ, UR10, R8 ;  /* 0x0000000aff0d2c19 */ /* 0x000fe20008011608 */
[----:B------:R-:W-:Y:S02]  /*3810*/  UMOV UR10, 0x1 ;  /* 0x00000001000a7882 */ /* 0x000fe40000000000 */
[----:B------:R-:W-:Y:S02]  /*3820*/  UIMAD UR10, UR27, -0x60, UR10 ;  /* 0xffffffa01b0a78a4 */ /* 0x000fe4000f8e020a */
[----:B------:R-:W1:Y:S04]  /*3830*/  SHFL.IDX PT, R8, R13, 0x1, 0x1c1f ;  /* 0x003c1f000d087f89 */ /* 0x000e6800000e0000 */
[----:B------:R-:W-:Y:S01]  /*3840*/  IMAD R19, R7, R16, UR10 ;  /* 0x0000000a07137e24 */ /* 0x000fe2000f8e0210 */
[----:B------:R-:W-:-:S03]  /*3850*/  UIADD3 UR10, UR28, 0x22840, URZ ;  /* 0x000228401c0a7890 */ /* 0x000fc6000fffe03f */
[----:B------:R-:W-:Y:S01]  /*3860*/  IMAD R19, R14, UR40, R19 ;  /* 0x000000280e137c24 */ /* 0x000fe2000f8e0213 */
[----:B------:R-:W-:-:S09]  /*3870*/  UPRMT UR10, UR25, 0x654, UR10 ;  /* 0x00000654190a7896 */ /* 0x000fd2000800000a */
[----:B------:R-:W-:Y:S01]  /*3880*/  SYNCS.ARRIVE.TRANS64.RED.A1T0 RZ, [UR10], RZ ;  /* 0x000000ffffff79a7 */ /* 0x000fe2000810040a */
[----:B-1----:R-:W-:-:S04]  /*3890*/  IADD3 R9, R8, -UR29, R19 ;  /* 0x8000001d08097c10 */ /* 0x002fc8000fffe013 */
[C---:B------:R-:W-:Y:S02]  /*38a0*/  ISETP.GT.AND P1, PT, R9.reuse, RZ, PT ;  /* 0x000000ff0900720c */ /* 0x040fe40003f24270 */
[C---:B------:R-:W-:Y:S02]  /*38b0*/  ISETP.GT.AND P2, PT, R9.reuse, 0x1, PT ;  /* 0x000000010900780c */ /* 0x040fe40003f44270 */
[----:B------:R-:W-:Y:S02]  /*38c0*/  FSEL R154, R154, -INF , P1 ;  /* 0xff8000009a9a7808 */ /* 0x000fe40000800000 */
[----:B------:R-:W-:Y:S02]  /*38d0*/  ISETP.GT.AND P1, PT, R9, 0x8, PT ;  /* 0x000000080900780c */ /* 0x000fe40003f24270 */
[----:B------:R-:W-:Y:S02]  /*38e0*/  FSEL R16, R155, -INF , P2 ;  /* 0xff8000009b107808 */ /* 0x000fe40001000000 */
[----:B------:R-:W-:-:S02]  /*38f0*/  FMNMX.FTZ R15, R154, R12, !PT ;  /* 0x0000000c9a0f7209 */ /* 0x000fc40007810000 */
[C---:B------:R-:W-:Y:S02]  /*3900*/  ISETP.GT.AND P2, PT, R9.reuse, 0x9, PT ;  /* 0x000000090900780c */ /* 0x040fe40003f44270 */
[----:B------:R-:W-:Y:S02]  /*3910*/  FSEL R158, R158, -INF , P1 ;  /* 0xff8000009e9e7808 */ /* 0x000fe40000800000 */
[----:B------:R-:W-:Y:S02]  /*3920*/  FMNMX.FTZ R15, R16, R15, !PT ;  /* 0x0000000f100f7209 */ /* 0x000fe40007810000 */
        /* <DEDUP_REMOVED lines=9> */
[----:B------:R-:W-:Y:S02]  /*39c0*/  ISETP.GT.AND P2, PT, R9, 0x19, PT ;  /* 0x000000190900780c */ /* 0x000fe40003f44270 */
        /* <DEDUP_REMOVED lines=50> */
[----:B------:R-:W-:Y:S02]  /*3cf0*/  FSEL R199, R199, -INF , P2 ;  /* 0xff800000c7c77808 */ /* 0x000fe40001000000 */
[----:B------:R-:W-:-:S04]  /*3d00*/  FMNMX.FTZ R14, R198, R9, !PT ;  /* 0x00000009c60e7209 */ /* 0x000fc80007810000 */
[----:B------:R-:W-:Y:S02]  /*3d10*/  FMNMX.FTZ R9, R199, R14, !PT ;  /* 0x0000000ec7097209 */ /* 0x000fe40007810000 */
[----:B------:R-:W1:Y:S04]  /*3d20*/  SHFL.IDX PT, R14, R13, RZ, 0x1c1f ;  /* 0x001c1fff0d0e7589 */ /* 0x000e6800000e0000 */
[----:B------:R-:W3:Y:S01]  /*3d30*/  SHFL.BFLY PT, R18, R9, 0x2, 0x1f ;  /* 0x0c401f0009127f89 */ /* 0x000ee200000e0000 */
[----:B-1----:R-:W-:Y:S02]  /*3d40*/  IADD3 R19, R14, -UR29, R19 ;  /* 0x8000001d0e137c10 */ /* 0x002fe4000fffe013 */
[----:B---3--:R-:W-:Y:S02]  /*3d50*/  FMNMX.FTZ R18, R9, R18, !PT ;  /* 0x0000001209127209 */ /* 0x008fe40007810000 */
[----:B------:R-:W-:-:S02]  /*3d60*/  ISETP.GT.AND P1, PT, R19, RZ, PT ;  /* 0x000000ff1300720c */ /* 0x000fc40003f24270 */
[C---:B------:R-:W-:Y:S01]  /*3d70*/  ISETP.GT.AND P2, PT, R19.reuse, 0x1, PT ;  /* 0x000000011300780c */ /* 0x040fe20003f44270 */
[----:B------:R-:W1:Y:S01]  /*3d80*/  SHFL.BFLY PT, R15, R18, 0x1, 0x1f ;  /* 0x0c201f00120f7f89 */ /* 0x000e6200000e0000 */
[----:B------:R-:W-:Y:S02]  /*3d90*/  FSEL R152, R152, -INF , P1 ;  /* 0xff80000098987808 */ /* 0x000fe40000800000 */
        /* <DEDUP_REMOVED lines=11> */
[----:B-1----:R-:W-:Y:S02]  /*3e50*/  FMNMX.FTZ R9, R18, R15, !PT ;  /* 0x0000000f12097209 */ /* 0x002fe40007810000 */
[----:B------:R-:W-:Y:S02]  /*3e60*/  FMNMX.FTZ R13, R157, R14, !PT ;  /* 0x0000000e9d0d7209 */ /* 0x000fe40007810000 */
[C---:B------:R-:W-:Y:S01]  /*3e70*/  FSETP.NEU.FTZ.AND P1, PT, R9.reuse, -INF , PT ;  /* 0xff8000000900780b */ /* 0x040fe20003f3d000 */
[----:B------:R-:W-:Y:S01]  /*3e80*/  FMUL.FTZ R15, R9, UR7 ;  /* 0x00000007090f7c20 */ /* 0x000fe20008410000 */
[----:B------:R-:W-:Y:S02]  /*3e90*/  ISETP.GT.AND P3, PT, R19, 0x18, PT ;  /* 0x000000181300780c */ /* 0x000fe40003f64270 */
[----:B------:R-:W-:-:S02]  /*3ea0*/  FSEL R161, R161, -INF , P2 ;  /* 0xff800000a1a17808 */ /* 0x000fc40001000000 */
[----:B------:R-:W-:Y:S02]  /*3eb0*/  FMNMX.FTZ R14, R160, R13, !PT ;  /* 0x0000000da00e7209 */ /* 0x000fe40007810000 */
[----:B------:R-:W-:Y:S02]  /*3ec0*/  FSEL R13, R15, RZ, P1 ;  /* 0x000000ff0f0d7208 */ /* 0x000fe40000800000 */
[----:B------:R-:W-:Y:S02]  /*3ed0*/  ISETP.GT.AND P2, PT, R19, 0x19, PT ;  /* 0x000000191300780c */ /* 0x000fe40003f44270 */
        /* <DEDUP_REMOVED lines=25> */
[----:B------:R1:W-:Y:S01]  /*4070*/  MUFU.EX2 R15, R18 ;  /* 0x00000012000f7308 */ /* 0x0003e20000000800 */
        /* <DEDUP_REMOVED lines=9> */
[--C-:B-1----:R-:W-:Y:S01]  /*4110*/  FFMA.FTZ R18, R8, UR7, -R13.reuse ;  /* 0x0000000708127c23 */ /* 0x102fe2000801080d */
        /* <DEDUP_REMOVED lines=13> */
[----:B------:R-:W-:Y:S01]  /*41f0*/  FFMA.FTZ R175, R198, UR7, -R13 ;  /* 0x00000007c6af7c23 */ /* 0x000fe2000801080d */
[----:B------:R-:W-:Y:S01]  /*4200*/  FMNMX.FTZ R17, R177, R8, !PT ;  /* 0x00000008b1117209 */ /* 0x000fe20007810000 */
[----:B------:R-:W-:Y:S01]  /*4210*/  MUFU.EX2 R16, R16 ;  /* 0x0000001000107308 */ /* 0x000fe20000000800 */
[----:B------:R-:W-:-:S02]  /*4220*/  ISETP.GT.AND P3, PT, R19, 0x40, PT ;  /* 0x000000401300780c */ /* 0x000fc40003f64270 */
[----:B------:R-:W-:Y:S02]  /*4230*/  FSEL R181, R181, -INF , P2 ;  /* 0xff800000b5b57808 */ /* 0x000fe40001000000 */
[----:B------:R-:W-:Y:S02]  /*4240*/  FMNMX.FTZ R8, R180, R17, !PT ;  /* 0x00000011b4087209 */ /* 0x000fe40007810000 */
[----:B------:R-:W-:Y:S01]  /*4250*/  ISETP.GT.AND P2, PT, R19, 0x41, PT ;  /* 0x000000411300780c */ /* 0x000fe20003f44270 */
[----:B------:R-:W-:Y:S01]  /*4260*/  MUFU.EX2 R20, R20 ;  /* 0x0000001400147308 */ /* 0x000fe20000000800 */
[----:B------:R-:W-:Y:S02]  /*4270*/  FSEL R184, R184, -INF , P3 ;  /* 0xff800000b8b87808 */ /* 0x000fe40001800000 */
[----:B------:R-:W-:Y:S02]  /*4280*/  FMNMX.FTZ R17, R181, R8, !PT ;  /* 0x00000008b5117209 */ /* 0x000fe40007810000 */
[----:B------:R-:W-:-:S02]  /*4290*/  ISETP.GT.AND P3, PT, R19, 0x48, PT ;  /* 0x000000481300780c */ /* 0x000fc40003f64270 */
[----:B------:R-:W-:Y:S01]  /*42a0*/  FSEL R185, R185, -INF , P2 ;  /* 0xff800000b9b97808 */ /* 0x000fe20001000000 */
[----:B------:R-:W-:Y:S01]  /*42b0*/  MUFU.EX2 R23, R23 ;  /* 0x0000001700177308 */ /* 0x000fe20000000800 */
[----:B------:R-:W-:Y:S02]  /*42c0*/  FMNMX.FTZ R8, R184, R17, !PT ;  /* 0x00000011b8087209 */ /* 0x000fe40007810000 */
[----:B------:R-:W-:Y:S02]  /*42d0*/  ISETP.GT.AND P2, PT, R19, 0x49, PT ;  /* 0x000000491300780c */ /* 0x000fe40003f44270 */
[----:B------:R-:W-:Y:S02]  /*42e0*/  FSEL R188, R188, -INF , P3 ;  /* 0xff800000bcbc7808 */ /* 0x000fe40001800000 */
[----:B------:R-:W-:Y:S01]  /*42f0*/  FMNMX.FTZ R21, R185, R8, !PT ;  /* 0x00000008b9157209 */ /* 0x000fe20007810000 */
[----:B------:R1:W-:Y:S01]  /*4300*/  MUFU.EX2 R17, R163 ;  /* 0x000000a300117308 */ /* 0x0003e20000000800 */
[----:B------:R-:W-:-:S02]  /*4310*/  ISETP.GT.AND P3, PT, R19, 0x50, PT ;  /* 0x000000501300780c */ /* 0x000fc40003f64270 */
[----:B------:R-:W-:Y:S02]  /*4320*/  FSEL R189, R189, -INF , P2 ;  /* 0xff800000bdbd7808 */ /* 0x000fe40001000000 */
[----:B------:R-:W-:Y:S02]  /*4330*/  FMNMX.FTZ R8, R188, R21, !PT ;  /* 0x00000015bc087209 */ /* 0x000fe40007810000 */
[----:B------:R-:W-:Y:S01]  /*4340*/  ISETP.GT.AND P2, PT, R19, 0x51, PT ;  /* 0x000000511300780c */ /* 0x000fe20003f44270 */
[----:B------:R-:W-:Y:S01]  /*4350*/  MUFU.EX2 R170, R170 ;  /* 0x000000aa00aa7308 */ /* 0x000fe20000000800 */
[----:B------:R-:W-:Y:S01]  /*4360*/  FSEL R192, R192, -INF , P3 ;  /* 0xff800000c0c07808 */ /* 0x000fe20001800000 */
[----:B-1----:R-:W-:Y:S01]  /*4370*/  FFMA.FTZ R163, R190, UR7, -R13 ;  /* 0x00000007bea37c23 */ /* 0x002fe2000801080d */
[----:B------:R-:W-:Y:S02]  /*4380*/  FMNMX.FTZ R21, R189, R8, !PT ;  /* 0x00000008bd157209 */ /* 0x000fe40007810000 */
[----:B------:R-:W-:-:S02]  /*4390*/  ISETP.GT.AND P3, PT, R19, 0x58, PT ;  /* 0x000000581300780c */ /* 0x000fc40003f64270 */
[----:B------:R-:W-:Y:S01]  /*43a0*/  FSEL R193, R193, -INF , P2 ;  /* 0xff800000c1c17808 */ /* 0x000fe20001000000 */
[----:B------:R-:W-:Y:S01]  /*43b0*/  MUFU.EX2 R171, R171 ;  /* 0x000000ab00ab7308 */ /* 0x000fe20000000800 */
[----:B------:R-:W-:Y:S01]  /*43c0*/  FMNMX.FTZ R8, R192, R21, !PT ;  /* 0x00000015c0087209 */ /* 0x000fe20007810000 */
[----:B------:R-:W-:Y:S01]  /*43d0*/  FFMA.FTZ R21, R186, UR7, -R13 ;  /* 0x00000007ba157c23 */ /* 0x000fe2000801080d */
[----:B------:R-:W-:Y:S02]  /*43e0*/  ISETP.GT.AND P2, PT, R19, 0x59, PT ;  /* 0x000000591300780c */ /* 0x000fe40003f44270 */
[----:B------:R-:W-:Y:S02]  /*43f0*/  FSEL R196, R196, -INF , P3 ;  /* 0xff800000c4c47808 */ /* 0x000fe40001800000 */
[----:B------:R-:W-:Y:S01]  /*4400*/  FMNMX.FTZ R19, R193, R8, !PT ;  /* 0x00000008c1137209 */ /* 0x000fe20007810000 */
[----:B------:R-:W-:Y:S01]  /*4410*/  MUFU.EX2 R166, R166 ;  /* 0x000000a600a67308 */ /* 0x000fe20000000800 */
[----:B------:R-:W-:-:S02]  /*4420*/  FSEL R197, R197, -INF , P2 ;  /* 0xff800000c5c57808 */ /* 0x000fc40001000000 */
[----:B------:R-:W-:-:S04]  /*4430*/  FMNMX.FTZ R8, R196, R19, !PT ;  /* 0x00000013c4087209 */ /* 0x000fc80007810000 */
[----:B------:R-:W-:Y:S01]  /*4440*/  FMNMX.FTZ R8, R197, R8, !PT ;  /* 0x00000008c5087209 */ /* 0x000fe20007810000 */
[----:B------:R-:W-:Y:S04]  /*4450*/  MUFU.EX2 R22, R22 ;  /* 0x0000001600167308 */ /* 0x000fe80000000800 */
[----:B------:R-:W1:Y:S04]  /*4460*/  SHFL.BFLY PT, R19, R8, 0x2, 0x1f ;  /* 0x0c401f0008137f89 */ /* 0x000e6800000e0000 */
        /* <DEDUP_REMOVED lines=9> */
[----:B-1----:R-:W-:Y:S01]  /*4500*/  FMNMX.FTZ R8, R19, R8, !PT ;  /* 0x0000000813087209 */ /* 0x002fe20007810000 */
[--C-:B------:R-:W-:Y:S01]  /*4510*/  FFMA.FTZ R19, R194, UR7, -R13.reuse ;  /* 0x00000007c2137c23 */ /* 0x100fe2000801080d */
[----:B------:R-:W-:-:S02]  /*4520*/  FFMA.FTZ R13, R199, UR7, -R13 ;  /* 0x00000007c70d7c23 */ /* 0x000fc4000801080d */
[C---:B------:R-:W-:Y:S01]  /*4530*/  FSETP.NEU.FTZ.AND P2, PT, R8.reuse, -INF , PT ;  /* 0xff8000000800780b */ /* 0x040fe20003f5d000 */
[----:B------:R-:W-:Y:S02]  /*4540*/  FMUL.FTZ R154, R8, UR7 ;  /* 0x00000007089a7c20 */ /* 0x000fe40008410000 */
[----:B------:R-:W-:Y:S03]  /*4550*/  MUFU.EX2 R19, R19 ;  /* 0x0000001300137308 */ /* 0x000fe60000000800 */
[----:B------:R-:W-:-:S05]  /*4560*/  FSEL R154, R154, RZ, P2 ;  /* 0x000000ff9a9a7208 */ /* 0x000fca0001000000 */
[--C-:B------:R-:W-:Y:S01]  /*4570*/  FFMA.FTZ R183, R152, UR7, -R154.reuse ;  /* 0x0000000798b77c23 */ /* 0x100fe2000801089a */
[--C-:B------:R-:W-:Y:S01]  /*4580*/  FFMA.FTZ R152, R153, UR7, -R154.reuse ;  /* 0x0000000799987c23 */ /* 0x100fe2000801089a */
[----:B------:R-:W-:Y:S01]  /*4590*/  FSEL R153, R9, RZ, P1 ;  /* 0x000000ff09997208 */ /* 0x000fe20000800000 */
[--C-:B------:R-:W-:Y:S01]  /*45a0*/  FFMA.FTZ R156, R156, UR7, -R154.reuse ;  /* 0x000000079c9c7c23 */ /* 0x100fe2000801089a */
[--C-:B------:R-:W-:Y:S01]  /*45b0*/  FFMA.FTZ R157, R157, UR7, -R154.reuse ;  /* 0x000000079d9d7c23 */ /* 0x100fe2000801089a */
[----:B------:R-:W-:Y:S01]  /*45c0*/  FFMA.FTZ R158, R160, UR7, -R154 ;  /* 0x00000007a09e7c23 */ /* 0x000fe2000801089a */
[----:B------:R-:W-:Y:S01]  /*45d0*/  MUFU.EX2 R183, R183 ;  /* 0x000000b700b77308 */ /* 0x000fe20000000800 */
[----:B------:R-:W-:Y:S01]  /*45e0*/  FADD.FTZ R153, -R153, R12 ;  /* 0x0000000c99997221 */ /* 0x000fe20000010100 */
[----:B------:R-:W-:Y:S01]  /*45f0*/  FSEL R12, R8, RZ, P2 ;  /* 0x000000ff080c7208 */ /* 0x000fe20001000000 */
[--C-:B------:R-:W-:Y:S01]  /*4600*/  FFMA.FTZ R161, R161, UR7, -R154.reuse ;  /* 0x00000007a1a17c23 */ /* 0x100fe2000801089a */
[--C-:B------:R-:W-:Y:S01]  /*4610*/  FFMA.FTZ R160, R164, UR7, -R154.reuse ;  /* 0x00000007a4a07c23 */ /* 0x100fe2000801089a */
[----:B------:R-:W-:Y:S01]  /*4620*/  FMUL.FTZ R153, R153, UR7 ;  /* 0x0000000799997c20 */ /* 0x000fe20008410000 */
[--C-:B------:R-:W-:Y:S01]  /*4630*/  FFMA.FTZ R164, R172, UR7, -R154.reuse ;  /* 0x00000007aca47c23 */ /* 0x100fe2000801089a */
        /* <DEDUP_REMOVED lines=18> */
[----:B------:R-:W-:-:S07]  /*4760*/  FFMA.FTZ R197, R197, UR7, -R154 ;  /* 0x00000007c5c57c23 */ /* 0x000fce000801089a */
[----:B------:R-:W4:Y:S01]  /*4770*/  MUFU.EX2 R156, R156 ;  /* 0x0000009c009c7308 */ /* 0x000f220000000800 */
[-C--:B-1----:R-:W-:Y:S01]  /*4780*/  FMUL.FTZ R26, R26, R11.reuse ;  /* 0x0000000b1a1a7220 */ /* 0x082fe20000410000 */
[-C--:B------:R-:W-:Y:S01]  /*4790*/  FMUL.FTZ R27, R27, R11.reuse ;  /* 0x0000000b1b1b7220 */ /* 0x080fe20000410000 */
[-C--:B------:R-:W-:Y:S01]  /*47a0*/  FMUL.FTZ R30, R30, R11.reuse ;  /* 0x0000000b1e1e7220 */ /* 0x080fe20000410000 */
[-C--:B------:R-:W-:Y:S01]  /*47b0*/  FMUL.FTZ R31, R31, R11.reuse ;  /* 0x0000000b1f1f7220 */ /* 0x080fe20000410000 */
[-C--:B------:R-:W-:Y:S01]  /*47c0*/  FMUL.FTZ R34, R34, R11.reuse ;  /* 0x0000000b22227220 */ /* 0x080fe20000410000 */
[-C--:B------:R-:W-:Y:S01]  /*47d0*/  FMUL.FTZ R35, R35, R11.reuse ;  /* 0x0000000b23237220 */ /* 0x080fe20000410000 */
[----:B------:R-:W-:Y:S01]  /*47e0*/  FMUL.FTZ R38, R38, R11 ;  /* 0x0000000b26267220 */ /* 0x000fe20000410000 */
[----:B------:R-:W1:Y:S01]  /*47f0*/  MUFU.EX2 R157, R157 ;  /* 0x0000009d009d7308 */ /* 0x000e620000000800 */
[----:B---3--:R-:W-:Y:S01]  /*4800*/  FFMA.FTZ R187, R12, R4, R183 ;  /* 0x000000040cbb7223 */ /* 0x008fe200000100b7 */
[----:B------:R-:W-:Y:S01]  /*4810*/  FFMA.FTZ R4, R11, R5, R14 ;  /* 0x000000050b047223 */ /* 0x000fe2000001000e */
[-C--:B------:R-:W-:Y:S01]  /*4820*/  FMUL.FTZ R24, R24, R12.reuse ;  /* 0x0000000c18187220 */ /* 0x080fe20000410000 */
[-C--:B------:R-:W-:Y:S01]  /*4830*/  FMUL.FTZ R25, R25, R12.reuse ;  /* 0x0000000c19197220 */ /* 0x080fe20000410000 */
[----:B------:R-:W-:Y:S01]  /*4840*/  FADD.FTZ R187, R152, R187 ;  /* 0x000000bb98bb7221 */ /* 0x000fe20000010000 */
[----:B------:R-:W-:Y:S01]  /*4850*/  FADD.FTZ R180, R15, R4 ;  /* 0x000000040fb47221 */ /* 0x000fe20000010000 */
[----:B------:R-:W-:Y:S01]  /*4860*/  FFMA.FTZ R4, R184, UR7, -R154 ;  /* 0x00000007b8047c23 */ /* 0x000fe2000801089a */
[----:B------:R-:W3:Y:S01]  /*4870*/  MUFU.EX2 R158, R158 ;  /* 0x0000009e009e7308 */ /* 0x000ee20000000800 */
[----:B----4-:R-:W-:Y:S01]  /*4880*/  FADD.FTZ R186, R156, R187 ;  /* 0x000000bb9cba7221 */ /* 0x010fe20000010000 */
[----:B------:R-:W-:Y:S01]  /*4890*/  FADD.FTZ R153, R155, R180 ;  /* 0x000000b49b997221 */ /* 0x000fe20000010000 */
[----:B------:R-:W-:Y:S01]  /*48a0*/  F2FP.BF16.F32.PACK_AB R155, R18, R155 ;  /* 0x0000009b129b723e */ /* 0x000fe200000010ff */
[----:B------:R-:W-:Y:S01]  /*48b0*/  FFMA.FTZ R180, R188, UR7, -R154 ;  /* 0x00000007bcb47c23 */ /* 0x000fe2000801089a */
[----:B------:R-:W-:Y:S01]  /*48c0*/  F2FP.BF16.F32.PACK_AB R152, R152, R183 ;  /* 0x000000b79898723e */ /* 0x000fe200000010ff */
[----:B------:R-:W-:Y:S01]  /*48d0*/  FADD.FTZ R153, R18, R153 ;  /* 0x0000009912997221 */ /* 0x000fe20000010000 */
[----:B------:R-:W-:Y:S01]  /*48e0*/  FMUL.FTZ R28, R28, R12 ;  /* 0x0000000c1c1c7220 */ /* 0x000fe20000410000 */
[----:B------:R-:W4:Y:S01]  /*48f0*/  MUFU.EX2 R161, R161 ;  /* 0x000000a100a17308 */ /* 0x000f220000000800 */
[C---:B-1----:R-:W-:Y:S01]  /*4900*/  FADD.FTZ R187, R157.reuse, R186 ;  /* 0x000000ba9dbb7221 */ /* 0x042fe20000010000 */
[----:B------:R-:W-:Y:S01]  /*4910*/  FADD.FTZ R186, R16, R153 ;  /* 0x0000009910ba7221 */ /* 0x000fe20000010000 */
[----:B------:R-:W-:Y:S01]  /*4920*/  F2FP.BF16.F32.PACK_AB R154, R157, R156 ;  /* 0x0000009c9d9a723e */ /* 0x000fe200000010ff */
[-C--:B------:R-:W-:Y:S01]  /*4930*/  FMUL.FTZ R29, R29, R12.reuse ;  /* 0x0000000c1d1d7220 */ /* 0x080fe20000410000 */
[-C--:B------:R-:W-:Y:S01]  /*4940*/  FMUL.FTZ R32, R32, R12.reuse ;  /* 0x0000000c20207220 */ /* 0x080fe20000410000 */
[----:B------:R-:W-:Y:S01]  /*4950*/  FADD.FTZ R186, R17, R186 ;  /* 0x000000ba11ba7221 */ /* 0x000fe20000010000 */
        /* <DEDUP_REMOVED lines=13> */
[----:B------:R-:W-:Y:S01]  /*4a30*/  F2FP.BF16.F32.PACK_AB R161, R174, R21 ;  /* 0x00000015aea1723e */ /* 0x000fe200000010ff */
[-C--:B------:R-:W-:Y:S01]  /*4a40*/  FMUL.FTZ R49, R49, R12.reuse ;  /* 0x0000000c31317220 */ /* 0x080fe20000410000 */
[-C--:B------:R-:W-:Y:S01]  /*4a50*/  FMUL.FTZ R52, R52, R12.reuse ;  /* 0x0000000c34347220 */ /* 0x080fe20000410000 */
[-C--:B------:R-:W-:Y:S01]  /*4a60*/  FMUL.FTZ R53, R53, R12.reuse ;  /* 0x0000000c35357220 */ /* 0x080fe20000410000 */
[----:B------:R-:W4:Y:S01]  /*4a70*/  MUFU.EX2 R168, R168 ;  /* 0x000000a800a87308 */ /* 0x000f220000000800 */
[----:B-1----:R-:W-:Y:S01]  /*4a80*/  FADD.FTZ R184, R160, R153 ;  /* 0x00000099a0b87221 */ /* 0x002fe20000010000 */
[----:B------:R-:W-:Y:S01]  /*4a90*/  FADD.FTZ R153, R159, R186 ;  /* 0x000000ba9f997221 */ /* 0x000fe20000010000 */
[----:B------:R-:W-:Y:S01]  /*4aa0*/  F2FP.BF16.F32.PACK_AB R159, R20, R159 ;  /* 0x0000009f149f723e */ /* 0x000fe200000010ff */
[-C--:B------:R-:W-:Y:S01]  /*4ab0*/  FMUL.FTZ R56, R56, R12.reuse ;  /* 0x0000000c38387220 */ /* 0x080fe20000410000 */
[-C--:B------:R-:W-:Y:S01]  /*4ac0*/  FMUL.FTZ R57, R57, R12.reuse ;  /* 0x0000000c39397220 */ /* 0x080fe20000410000 */
[-C--:B------:R-:W-:Y:S01]  /*4ad0*/  FMUL.FTZ R60, R60, R12.reuse ;  /* 0x0000000c3c3c7220 */ /* 0x080fe20000410000 */
[----:B------:R-:W-:Y:S01]  /*4ae0*/  FMUL.FTZ R61, R61, R12 ;  /* 0x0000000c3d3d7220 */ /* 0x000fe20000410000 */
[----:B------:R-:W1:Y:S01]  /*4af0*/  MUFU.EX2 R169, R169 ;  /* 0x000000a900a97308 */ /* 0x000e620000000800 */
        /* <DEDUP_REMOVED lines=19> */
[----:B------:R-:W-:Y:S01]  /*4c30*/  F2FP.BF16.F32.PACK_AB R169, R170, R23 ;  /* 0x00000017aaa9723e */ /* 0x000fe200000010ff */
        /* <DEDUP_REMOVED lines=11> */
[----:B------:R-:W-:Y:S01]  /*4cf0*/  MUFU.EX2 R5, R181 ;  /* 0x000000b500057308 */ /* 0x000fe20000000800 */
[----:B----4-:R-:W-:Y:S01]  /*4d00*/  FADD.FTZ R157, R173, R18 ;  /* 0x00000012ad9d7221 */ /* 0x010fe20000010000 */
[-C--:B------:R-:W-:Y:S01]  /*4d10*/  FMUL.FTZ R100, R100, R12.reuse ;  /* 0x0000000c64647220 */ /* 0x080fe20000410000 */
[-C--:B------:R-:W-:Y:S01]  /*4d20*/  FMUL.FTZ R101, R101, R12.reuse ;  /* 0x0000000c65657220 */ /* 0x080fe20000410000 */
[-C--:B------:R-:W-:Y:S01]  /*4d30*/  FMUL.FTZ R104, R104, R12.reuse ;  /* 0x0000000c68687220 */ /* 0x080fe20000410000 */
[-C--:B------:R-:W-:Y:S01]  /*4d40*/  FMUL.FTZ R105, R105, R12.reuse ;  /* 0x0000000c69697220 */ /* 0x080fe20000410000 */
[-C--:B------:R-:W-:Y:S01]  /*4d50*/  FMUL.FTZ R108, R108, R12.reuse ;  /* 0x0000000c6c6c7220 */ /* 0x080fe20000410000 */
[-C--:B------:R-:W-:Y:S01]  /*4d60*/  FMUL.FTZ R109, R109, R12.reuse ;  /* 0x0000000c6d6d7220 */ /* 0x080fe20000410000 */
[----:B------:R3:W-:Y:S01]  /*4d70*/  MUFU.EX2 R181, R185 ;  /* 0x000000b900b57308 */ /* 0x0007e20000000800 */
        /* <DEDUP_REMOVED lines=11> */
[----:B------:R-:W-:Y:S01]  /*4e30*/  FMUL.FTZ R129, R129, R12 ;  /* 0x0000000c81817220 */ /* 0x000fe20000410000 */
[----:B------:R-:W-:Y:S01]  /*4e40*/  FADD.FTZ R14, R170, R185 ;  /* 0x000000b9aa0e7221 */ /* 0x000fe20000010000 */
[----:B------:R-:W-:Y:S01]  /*4e50*/  F2FP.BF16.F32.PACK_AB R170, R173, R164 ;  /* 0x000000a4adaa723e */ /* 0x000fe200000010ff */
[----:B------:R-:W-:Y:S01]  /*4e60*/  FMUL.FTZ R132, R132, R12 ;  /* 0x0000000c84847220 */ /* 0x000fe20000410000 */
[----:B------:R-:W3:Y:S01]  /*4e70*/  MUFU.EX2 R176, R176 ;  /* 0x000000b000b07308 */ /* 0x000ee20000000800 */
[----:B------:R-:W-:Y:S01]  /*4e80*/  FADD.FTZ R183, R171, R14 ;  /* 0x0000000eabb77221 */ /* 0x000fe20000010000 */
[----:B-1----:R-:W-:Y:S01]  /*4e90*/  FADD.FTZ R14, R172, R157 ;  /* 0x0000009dac0e7221 */ /* 0x002fe20000010000 */
[----:B------:R-:W-:Y:S01]  /*4ea0*/  F2FP.BF16.F32.PACK_AB R157, R17, R16 ;  /* 0x00000010119d723e */ /* 0x000fe200000010ff */
[-C--:B------:R-:W-:Y:S01]  /*4eb0*/  FMUL.FTZ R133, R133, R12.reuse ;  /* 0x0000000c85857220 */ /* 0x080fe20000410000 */
[C---:B------:R-:W-:Y:S01]  /*4ec0*/  FADD.FTZ R183, R166.reuse, R183 ;  /* 0x000000b7a6b77221 */ /* 0x040fe20000010000 */
[----:B------:R-:W-:Y:S01]  /*4ed0*/  F2FP.BF16.F32.PACK_AB R171, R166, R171 ;  /* 0x000000aba6ab723e */ /* 0x000fe200000010ff */
[----:B------:R-:W-:Y:S01]  /*4ee0*/  FMUL.FTZ R136, R136, R12 ;  /* 0x0000000c88887220 */ /* 0x000fe20000410000 */
[----:B------:R-:W1:Y:S01]  /*4ef0*/  MUFU.EX2 R4, R4 ;  /* 0x0000000400047308 */ /* 0x000e620000000800 */
[----:B------:R-:W-:Y:S01]  /*4f00*/  FADD.FTZ R16, R22, R183 ;  /* 0x000000b716107221 */ /* 0x000fe20000010000 */
[C---:B----4-:R-:W-:Y:S01]  /*4f10*/  FADD.FTZ R17, R177.reuse, R14 ;  /* 0x0000000eb1117221 */ /* 0x050fe20000010000 */
[----:B------:R-:W-:Y:S01]  /*4f20*/  F2FP.BF16.F32.PACK_AB R164, R177, R172 ;  /* 0x000000acb1a4723e */ /* 0x000fe200000010ff */
[-C--:B------:R-:W-:Y:S01]  /*4f30*/  FMUL.FTZ R137, R137, R12.reuse ;  /* 0x0000000c89897220 */ /* 0x080fe20000410000 */
[----:B------:R-:W-:Y:S01]  /*4f40*/  FADD.FTZ R16, R179, R16 ;  /* 0x00000010b3107221 */ /* 0x000fe20000010000 */
[-C--:B------:R-:W-:Y:S01]  /*4f50*/  FMUL.FTZ R140, R140, R12.reuse ;  /* 0x0000000c8c8c7220 */ /* 0x080fe20000410000 */
[----:B------:R-:W-:Y:S01]  /*4f60*/  FMUL.FTZ R141, R141, R12 ;  /* 0x0000000c8d8d7220 */ /* 0x000fe20000410000 */
[----:B------:R-:W4:Y:S01]  /*4f70*/  MUFU.EX2 R180, R180 ;  /* 0x000000b400b47308 */ /* 0x000f220000000800 */
[----:B---3--:R-:W-:Y:S01]  /*4f80*/  FADD.FTZ R14, R176, R17 ;  /* 0x00000011b00e7221 */ /* 0x008fe20000010000 */
[----:B------:R-:W-:Y:S01]  /*4f90*/  FADD.FTZ R17, R167, R16 ;  /* 0x00000010a7117221 */ /* 0x000fe20000010000 */
[C---:B------:R-:W-:Y:S01]  /*4fa0*/  F2FP.BF16.F32.PACK_AB R166, R5.reuse, R176 ;  /* 0x000000b005a6723e */ /* 0x040fe200000010ff */
[----:B------:R-:W-:Y:S01]  /*4fb0*/  FMUL.FTZ R144, R144, R12 ;  /* 0x0000000c90907220 */ /* 0x000fe20000410000 */
[----:B------:R-:W-:Y:S01]  /*4fc0*/  FADD.FTZ R23, R5, R14 ;  /* 0x0000000e05177221 */ /* 0x000fe20000010000 */
[C---:B------:R-:W-:Y:S01]  /*4fd0*/  FADD.FTZ R14, R162.reuse, R17 ;  /* 0x00000011a20e7221 */ /* 0x040fe20000010000 */
[----:B------:R-:W-:Y:S01]  /*4fe0*/  F2FP.BF16.F32.PACK_AB R167, R162, R167 ;  /* 0x000000a7a2a7723e */ /* 0x000fe200000010ff */
[----:B------:R-:W3:Y:S01]  /*4ff0*/  MUFU.EX2 R15, R189 ;  /* 0x000000bd000f7308 */ /* 0x000ee20000000800 */
[----:B-1----:R-:W-:Y:S01]  /*5000*/  FADD.FTZ R16, R4, R23 ;  /* 0x0000001704107221 */ /* 0x002fe20000010000 */
[----:B------:R-:W-:Y:S01]  /*5010*/  FADD.FTZ R17, R21, R14 ;  /* 0x0000000e15117221 */ /* 0x000fe20000010000 */
[----:B------:R-:W-:Y:S01]  /*5020*/  F2FP.BF16.F32.PACK_AB R160, R181, R4 ;  /* 0x00000004b5a0723e */ /* 0x000fe200000010ff */
[-C--:B------:R-:W-:Y:S01]  /*5030*/  FMUL.FTZ R145, R145, R12.reuse ;  /* 0x0000000c91917220 */ /* 0x080fe20000410000 */
[----:B------:R-:W-:Y:S01]  /*5040*/  FADD.FTZ R23, R181, R16 ;  /* 0x00000010b5177221 */ /* 0x000fe20000010000 */
[----:B------:R-:W-:Y:S01]  /*5050*/  FADD.FTZ R14, R174, R17 ;  /* 0x00000011ae0e7221 */ /* 0x000fe20000010000 */
[-C--:B------:R-:W-:Y:S01]  /*5060*/  FMUL.FTZ R148, R148, R12.reuse ;  /* 0x0000000c94947220 */ /* 0x080fe20000410000 */
[----:B------:R-:W1:Y:S01]  /*5070*/  MUFU.EX2 R192, R192 ;  /* 0x000000c000c07308 */ /* 0x000e620000000800 */
[----:B----4-:R-:W-:Y:S01]  /*5080*/  FADD.FTZ R16, R180, R23 ;  /* 0x00000017b4107221 */ /* 0x010fe20000010000 */
[----:B------:R-:W-:Y:S01]  /*5090*/  FADD.FTZ R5, R163, R14 ;  /* 0x0000000ea3057221 */ /* 0x000fe20000010000 */
[----:B------:R-:W-:Y:S01]  /*50a0*/  F2FP.BF16.F32.PACK_AB R163, R178, R163 ;  /* 0x000000a3b2a3723e */ /* 0x000fe200000010ff */
[----:B------:R-:W-:Y:S01]  /*50b0*/  FMUL.FTZ R149, R149, R12 ;  /* 0x0000000c95957220 */ /* 0x000fe20000410000 */
[-C--:B------:R-:W-:Y:S01]  /*50c0*/  FMUL.FTZ R39, R39, R11.reuse ;  /* 0x0000000b27277220 */ /* 0x080fe20000410000 */
[-C--:B------:R-:W-:Y:S01]  /*50d0*/  FMUL.FTZ R42, R42, R11.reuse ;  /* 0x0000000b2a2a7220 */ /* 0x080fe20000410000 */
[-C--:B------:R-:W-:Y:S01]  /*50e0*/  FMUL.FTZ R43, R43, R11.reuse ;  /* 0x0000000b2b2b7220 */ /* 0x080fe20000410000 */
[----:B------:R-:W4:Y:S01]  /*50f0*/  MUFU.EX2 R193, R193 ;  /* 0x000000c100c17308 */ /* 0x000f220000000800 */
[C---:B---3--:R-:W-:Y:S01]  /*5100*/  FADD.FTZ R17, R15.reuse, R16 ;  /* 0x000000100f117221 */ /* 0x048fe20000010000 */
[----:B------:R-:W-:Y:S01]  /*5110*/  FADD.FTZ R16, R178, R5 ;  /* 0x00000005b2107221 */ /* 0x000fe20000010000 */
[----:B------:R-:W-:Y:S01]  /*5120*/  F2FP.BF16.F32.PACK_AB R162, R15, R180 ;  /* 0x000000b40fa2723e */ /* 0x000fe200000010ff */
[-C--:B------:R-:W-:Y:S01]  /*5130*/  FMUL.FTZ R46, R46, R11.reuse ;  /* 0x0000000b2e2e7220 */ /* 0x080fe20000410000 */
[-C--:B------:R-:W-:Y:S01]  /*5140*/  FMUL.FTZ R47, R47, R11.reuse ;  /* 0x0000000b2f2f7220 */ /* 0x080fe20000410000 */
[----:B------:R-:W-:Y:S01]  /*5150*/  FADD.FTZ R5, R19, R16 ;  /* 0x0000001013057221 */ /* 0x000fe20000010000 */
[-C--:B------:R-:W-:Y:S01]  /*5160*/  FMUL.FTZ R50, R50, R11.reuse ;  /* 0x0000000b32327220 */ /* 0x080fe20000410000 */
[----:B------:R-:W3:Y:S01]  /*5170*/  MUFU.EX2 R182, R182 ;  /* 0x000000b600b67308 */ /* 0x000ee20000000800 */
        /* <DEDUP_REMOVED lines=40> */
[C---:B---3--:R-:W-:Y:S01]  /*5400*/  FADD.FTZ R4, R197.reuse, R16 ;  /* 0x00000010c5047221 */ /* 0x048fe20000010000 */
[----:B------:R-:W-:Y:S01]  /*5410*/  F2FP.BF16.F32.PACK_AB R174, R197, R196 ;  /* 0x000000c4c5ae723e */ /* 0x000fe200000010ff */
[-C--:B------:R-:W-:Y:S01]  /*5420*/  FMUL.FTZ R110, R110, R11.reuse ;  /* 0x0000000b6e6e7220 */ /* 0x080fe20000410000 */
[-C--:B------:R-:W-:Y:S01]  /*5430*/  FMUL.FTZ R111, R111, R11.reuse ;  /* 0x0000000b6f6f7220 */ /* 0x080fe20000410000 */
[-C--:B------:R-:W-:Y:S01]  /*5440*/  FMUL.FTZ R114, R114, R11.reuse ;  /* 0x0000000b72727220 */ /* 0x080fe20000410000 */
[-C--:B------:R-:W-:Y:S01]  /*5450*/  FMUL.FTZ R115, R115, R11.reuse ;  /* 0x0000000b73737220 */ /* 0x080fe20000410000 */
[-C--:B------:R-:W-:Y:S01]  /*5460*/  FMUL.FTZ R118, R118, R11.reuse ;  /* 0x0000000b76767220 */ /* 0x080fe20000410000 */
[----:B------:R-:W-:Y:S01]  /*5470*/  FMUL.FTZ R119, R119, R11 ;  /* 0x0000000b77777220 */ /* 0x000fe20000410000 */
[C---:B-1----:R-:W-:Y:S01]  /*5480*/  FADD.FTZ R5, R14.reuse, R5 ;  /* 0x000000050e057221 */ /* 0x042fe20000010000 */
[----:B------:R-:W-:Y:S01]  /*5490*/  F2FP.BF16.F32.PACK_AB R175, R14, R175 ;  /* 0x000000af0eaf723e */ /* 0x000fe200000010ff */
        /* <DEDUP_REMOVED lines=16> */
[----:B------:R-:W-:Y:S06]  /*55a0*/  @!P0 BRA `(.L_x_4533) ;  /* 0x0000000000048947 */ /* 0x000fec0003800000 */
[----:B------:R-:W-:Y:S01]  /*55b0*/  BPT.TRAP 0x1 ;  /* 0x000000040000795c */ /* 0x000fe20000300000 */
.L_x_4533:
[----:B------:R1:W3:Y:S01]  /*55c0*/  SYNCS.PHASECHK.TRANS64.TRYWAIT P1, [UR28+0x22850], R10 ;  /* 0x0228500aff0075a7 */ /* 0x0002e2000802015c */
[----:B------:R-:W-:Y:S05]  /*55d0*/  @!P0 BRA `(.L_x_4534) ;  /* 0x0000000000048947 */ /* 0x000fea0003800000 */
[----:B------:R-:W-:Y:S01]  /*55e0*/  BPT.TRAP 0x1 ;  /* 0x000000040000795c */ /* 0x000fe20000300000 */
.L_x_4534:
[----:B---3--:R-:W-:Y:S05]  /*55f0*/  @P1 BRA `(.L_x_4535) ;  /* 0x0000000000081947 */ /* 0x008fea0003800000 */
[----:B------:R-:W3:Y:S02]  /*5600*/  SYNCS.PHASECHK.TRANS64.TRYWAIT P1, [UR28+0x22850], R10 ;  /* 0x0228500aff0075a7 */ /* 0x000ee4000802015c */
[----:B---3--:R-:W-:Y:S05]  /*5610*/  @!P1 BRA `(.L_x_4536) ;  /* 0x0000008800249947 */ /* 0x008fea0003800000 */
.L_x_4535:
[----:B------:R4:W-:Y:S01]  /*5620*/  BAR.SYNC.DEFER_BLOCKING R3, 0x100 ;  /* 0x000400030000751d */ /* 0x0009e20000010000 */
[----:B------:R-:W-:-:S05]  /*5630*/  UIMAD UR14, UR4, 0xc00, UR24 ;  /* 0x00000c00040e78a4 */ /* 0x000fca000f8e0218 */
        /* <DEDUP_REMOVED lines=37> */
.L_x_4537:
[----:B------:R-:W-:Y:S01]  /*5890*/  UISETP.GT.AND UP0, UPT, UR27, UR26, UPT ;  /* 0x0000001a1b00728c */ /* 0x000fe2000bf04270 */
[----:B------:R-:W-:Y:S01]  /*58a0*/  IMAD.MOV.U32 R12, RZ, RZ, R9 ;  /* 0x000000ffff0c7224 */ /* 0x000fe200078e0009 */
[----:B------:R-:W-:Y:S01]  /*58b0*/  UIADD3 UR28, UR28, 0x22860, URZ ;  /* 0x000228601c1c7890 */ /* 0x000fe2000fffe03f */
[----:B---3--:R-:W-:Y:S01]  /*58c0*/  IMAD.MOV.U32 R11, RZ, RZ, R8 ;  /* 0x000000ffff0b7224 */ /* 0x008fe200078e0008 */
[----:B------:R-:W-:Y:S02]  /*58d0*/  UIADD3 UR27, UR27, -0x1, URZ ;  /* 0xffffffff1b1b7890 */ /* 0x000fe4000fffe03f */
[----:B------:R-:W-:Y:S01]  /*58e0*/  PLOP3.LUT P1, PT, PT, PT, UP0, 0x80, 0x0 ;  /* 0x000000000000781c */ /* 0x000fe20003f2f008 */
[----:B------:R-:W-:-:S09]  /*58f0*/  UPRMT UR28, UR25, 0x654, UR28 ;  /* 0x00000654191c7896 */ /* 0x000fd2000800001c */
[----:B------:R-:W-:Y:S03]  /*5900*/  SYNCS.ARRIVE.TRANS64.RED.A1T0 RZ, [UR28], RZ ;  /* 0x000000ffffff79a7 */ /* 0x000fe6000810041c */
[----:B------:R-:W-:Y:S05]  /*5910*/  @P1 BRA `(.L_x_4538) ;  /* 0xffffffd800f41947 */ /* 0x000fea000383ffff */
.L_x_4527:
[----:B------:R-:W-:-:S06]  /*5920*/  UISETP.GE.AND UP0, UPT, UR27, UR41, UPT ;  /* 0x000000291b00728c */ /* 0x000fcc000bf06270 */
[----:B------:R-:W-:-:S13]  /*5930*/  PLOP3.LUT P1, PT, PT, PT, UP0, 0x80, 0x0 ;  /* 0x000000000000781c */ /* 0x000fda0003f2f008 */
[----:B------:R-:W-:Y:S05]  /*5940*/  @!P1 BRA `(.L_x_4539) ;  /* 0x0000001c00349947 */ /* 0x000fea0003800000 */
[----:B------:R-:W-:Y:S01]  /*5950*/  IMAD.MOV.U32 R202, RZ, RZ, R9 ;  /* 0x000000ffffca7224 */ /* 0x000fe200078e0009 */
[----:B------:R-:W-:Y:S01]  /*5960*/  MOV R7, R8 ;  /* 0x0000000800077202 */ /* 0x000fe20000000f00 */
[----:B------:R-:W-:-:S06]  /*5970*/  ULDC UR7, c[0x0][0x988] ;  /* 0x0002620000077ab9 */ /* 0x000fcc0000000800 */
.L_x_4550:
[----:B------:R-:W-:-:S04]  /*5980*/  UIADD3 UR4, UR4, 0x1, URZ ;  /* 0x0000000104047890 */ /* 0x000fc8000fffe03f */
[----:B------:R-:W-:-:S04]  /*5990*/  UISETP.NE.AND UP0, UPT, UR4, 0x2, UPT ;  /* 0x000000020400788c */ /* 0x000fc8000bf05270 */
[----:B------:R-:W-:Y:S02]  /*59a0*/  USEL UR10, URZ, 0x1, UP0 ;  /* 0x000000013f0a7887 */ /* 0x000fe40008000000 */
[----:B------:R-:W-:Y:S02]  /*59b0*/  USEL UR4, UR4, URZ, UP0 ;  /* 0x0000003f04047287 */ /* 0x000fe40008000000 */
[----:B------:R-:W-:Y:S01]  /*59c0*/  ULOP3.LUT UR5, UR5, UR10, URZ, 0x3c, !UPT ;  /* 0x0000000a05057292 */ /* 0x000fe2000f8e3c3f */
[----:B0--3--:R-:W-:Y:S11]  /*59d0*/  @!P0 BRA `(.L_x_4540) ;  /* 0x0000000000048947 */ /* 0x009ff60003800000 */
[----:B------:R-:W-:Y:S01]  /*59e0*/  BPT.TRAP 0x1 ;  /* 0x000000040000795c */ /* 0x000fe20000300000 */
.L_x_4540:
[----:B------:R-:W-:Y:S01]  /*59f0*/  ULEA UR26, UR4, UR42, 0x3 ;  /* 0x0000002a041a7291 */ /* 0x000fe2000f8e183f */
[----:B------:R-:W-:-:S05]  /*5a00*/  IMAD.U32 R6, RZ, RZ, UR5 ;  /* 0x00000005ff067e24 */ /* 0x000fca000f8e00ff */
[----:B------:R-:W-:-:S04]  /*5a10*/  SHF.L.U32 R6, R6, 0x1f, RZ ;  /* 0x0000001f06067819 */ /* 0x000fc800000006ff */
[----:B------:R3:W4:Y:S01]  /*5a20*/  SYNCS.PHASECHK.TRANS64.TRYWAIT P1, [UR26+0x22830], R6 ;  /* 0x02283006ff0075a7 */ /* 0x000722000802015a */
[----:B------:R-:W-:Y:S05]  /*5a30*/  @!P0 BRA `(.L_x_4541) ;  /* 0x0000000000048947 */ /* 0x000fea0003800000 */
[----:B------:R-:W-:Y:S01]  /*5a40*/  BPT.TRAP 0x1 ;  /* 0x000000040000795c */ /* 0x000fe20000300000 */
.L_x_4541:
[----:B----4-:R-:W-:Y:S05]  /*5a50*/  @P1 BRA `(.L_x_4542) ;  /* 0x0000000000081947 */ /* 0x010fea0003800000 */
[----:B------:R-:W4:Y:S02]  /*5a60*/  SYNCS.PHASECHK.TRANS64.TRYWAIT P1, [UR26+0x22830], R6 ;  /* 0x02283006ff0075a7 */ /* 0x000f24000802015a */
[----:B----4-:R-:W-:Y:S05]  /*5a70*/  @!P1 BRA `(.L_x_4543) ;  /* 0x0000008400249947 */ /* 0x010fea0003800000 */
.L_x_4542:
[----:B------:R-:W-:Y:S01]  /*5a80*/  UIMAD UR10, UR4, 0x300, UR6 ;  /* 0x00000300040a78a4 */ /* 0x000fe2000f8e0206 */
[----:B------:R-:W-:Y:S01]  /*5a90*/  WARPGROUP.ARRIVE ;  /* 0x00000000000079c5 */ /* 0x000fe20000000000 */
[----:B------:R-:W-:Y:S01]  /*5aa0*/  UMOV UR11, 0x40000040 ;  /* 0x40000040000b7882 */ /* 0x000fe20000000000 */
[----:B------:R-:W-:Y:S01]  /*5ab0*/  UMOV UR15, 0x40000040 ;  /* 0x40000040000f7882 */ /* 0x000fe20000000000 */
[----:B------:R-:W-:Y:S02]  /*5ac0*/  UIADD3 UR14, UR10, 0x2, URZ ;  /* 0x000000020a0e7890 */ /* 0x000fe4000fffe03f */
        /* <DEDUP_REMOVED lines=18> */
.L_x_4544:
[----:B------:R-:W-:Y:S01]  /*5bf0*/  FMNMX.FTZ R8, R152, R7, !PT ;  /* 0x0000000798087209 */ /* 0x000fe20007810000 */
[----:B------:R-:W-:Y:S01]  /*5c00*/  UIADD3 UR10, UR26, 0x22840, URZ ;  /* 0x000228401a0a7890 */ /* 0x000fe2000fffe03f */
[----:B01----:R-:W-:Y:S02]  /*5c10*/  FMNMX.FTZ R10, R154, R202, !PT ;  /* 0x000000ca9a0a7209 */ /* 0x003fe40007810000 */
[----:B----4-:R-:W-:Y:S01]  /*5c20*/  FMNMX.FTZ R9, R153, R8, !PT ;  /* 0x0000000899097209 */ /* 0x010fe20007810000 */
[----:B------:R-:W-:-:S03]  /*5c30*/  UPRMT UR10, UR25, 0x654, UR10 ;  /* 0x00000654190a7896 */ /* 0x000fc6000800000a */
[----:B------:R-:W-:-:S04]  /*5c40*/  FMNMX.FTZ R8, R156, R9, !PT ;  /* 0x000000099c087209 */ /* 0x000fc80007810000 */
[----:B------:R-:W-:Y:S02]  /*5c50*/  FMNMX.FTZ R9, R157, R8, !PT ;  /* 0x000000089d097209 */ /* 0x000fe40007810000 */
[----:B------:R-:W-:Y:S02]  /*5c60*/  SYNCS.ARRIVE.TRANS64.RED.A1T0 RZ, [UR10], RZ ;  /* 0x000000ffffff79a7 */ /* 0x000fe4000810040a */
        /* <DEDUP_REMOVED lines=32> */
[C---:B------:R-:W-:Y:S01]  /*5e70*/  FMUL.FTZ R204, R8.reuse, UR7 ;  /* 0x0000000708cc7c20 */ /* 0x040fe20008410000 */
[----:B------:R-:W-:Y:S01]  /*5e80*/  FMNMX.FTZ R9, R171, R10, !PT ;  /* 0x0000000aab097209 */ /* 0x000fe20007810000 */
[----:B------:R-:W-:Y:S02]  /*5e90*/  FADD.FTZ R7, -R8, R7 ;  /* 0x0000000708077221 */ /* 0x000fe40000010100 */
        /* <DEDUP_REMOVED lines=35> */
[----:B0-----:R-:W-:Y:S01]  /*60d0*/  FFMA.FTZ R164, R7, R4, R16 ;  /* 0x0000000407a47223 */ /* 0x001fe20000010010 */
[--C-:B------:R-:W-:Y:S01]  /*60e0*/  FFMA.FTZ R23, R193, UR7, -R204.reuse ;  /* 0x00000007c1177c23 */ /* 0x100fe200080108cc */
[----:B------:R-:W-:Y:S01]  /*60f0*/  FMNMX.FTZ R9, R191, R10, !PT ;  /* 0x0000000abf097209 */ /* 0x000fe20007810000 */
[--C-:B------:R-:W-:Y:S01]  /*6100*/  FFMA.FTZ R196, R196, UR7, -R204.reuse ;  /* 0x00000007c4c47c23 */ /* 0x100fe200080108cc */
[----:B------:R-:W-:Y:S01]  /*6110*/  FFMA.FTZ R177, R197, UR7, -R204 ;  /* 0x00000007c5b17c23 */ /* 0x000fe200080108cc */
[----:B------:R-:W-:Y:S01]  /*6120*/  FMUL.FTZ R24, R24, R7 ;  /* 0x0000000718187220 */ /* 0x000fe20000410000 */
[----:B------:R-:W-:Y:S01]  /*6130*/  FMNMX.FTZ R10, R194, R9, !PT ;  /* 0x00000009c20a7209 */ /* 0x000fe20007810000 */
[----:B------:R-:W0:Y:S01]  /*6140*/  MUFU.EX2 R203, R203 ;  /* 0x000000cb00cb7308 */ /* 0x000e220000000800 */
[----:B-1----:R-:W-:Y:S01]  /*6150*/  F2FP.BF16.F32.PACK_AB R168, R201, R16 ;  /* 0x00000010c9a8723e */ /* 0x002fe200000010ff */
[-C--:B------:R-:W-:Y:S01]  /*6160*/  FMUL.FTZ R25, R25, R7.reuse ;  /* 0x0000000719197220 */ /* 0x080fe20000410000 */
        /* <DEDUP_REMOVED lines=79> */
[----:B------:R-:W-:Y:S01]  /*6660*/  FMUL.FTZ R145, R145, R7 ;  /* 0x0000000791917220 */ /* 0x000fe20000410000 */
        /* <DEDUP_REMOVED lines=9> */
[----:B------:R-:W-:Y:S01]  /*6700*/  FADD.FTZ R167, R201, R164 ;  /* 0x000000a4c9a77221 */ /* 0x000fe20000010000 */
[--C-:B------:R-:W-:Y:S01]  /*6710*/  FFMA.FTZ R163, R170, UR7, -R161.reuse ;  /* 0x00000007aaa37c23 */ /* 0x100fe200080108a1 */
[--C-:B------:R-:W-:Y:S01]  /*6720*/  FFMA.FTZ R184, R171, UR7, -R161.reuse ;  /* 0x00000007abb87c23 */ /* 0x100fe200080108a1 */
[----:B------:R-:W-:Y:S01]  /*6730*/  FFMA.FTZ R173, R174, UR7, -R161 ;  /* 0x00000007aead7c23 */ /* 0x000fe200080108a1 */
[----:B----4-:R-:W-:Y:S01]  /*6740*/  FADD.FTZ R166, R200, R167 ;  /* 0x000000a7c8a67221 */ /* 0x010fe20000010000 */
[----:B------:R-:W1:Y:S01]  /*6750*/  MUFU.EX2 R169, R169 ;  /* 0x000000a900a97308 */ /* 0x000e620000000800 */
[--C-:B------:R-:W-:Y:S01]  /*6760*/  FFMA.FTZ R188, R175, UR7, -R161.reuse ;  /* 0x00000007afbc7c23 */ /* 0x100fe200080108a1 */
[--C-:B------:R-:W-:Y:S01]  /*6770*/  FFMA.FTZ R174, R178, UR7, -R161.reuse ;  /* 0x00000007b2ae7c23 */ /* 0x100fe200080108a1 */
[----:B0-----:R-:W-:Y:S01]  /*6780*/  FADD.FTZ R166, R203, R166 ;  /* 0x000000a6cba67221 */ /* 0x001fe20000010000 */
[--C-:B------:R-:W-:Y:S01]  /*6790*/  FFMA.FTZ R175, R179, UR7, -R161.reuse ;  /* 0x00000007b3af7c23 */ /* 0x100fe200080108a1 */
[--C-:B------:R-:W-:Y:S01]  /*67a0*/  FFMA.FTZ R4, R182, UR7, -R161.reuse ;  /* 0x00000007b6047c23 */ /* 0x100fe200080108a1 */
[--C-:B------:R-:W-:Y:S01]  /*67b0*/  FFMA.FTZ R178, R186, UR7, -R161.reuse ;  /* 0x00000007bab27c23 */ /* 0x100fe200080108a1 */
[--C-:B------:R-:W-:Y:S01]  /*67c0*/  FFMA.FTZ R179, R187, UR7, -R161.reuse ;  /* 0x00000007bbb37c23 */ /* 0x100fe200080108a1 */
[----:B------:R-:W0:Y:S01]  /*67d0*/  MUFU.EX2 R154, R154 ;  /* 0x0000009a009a7308 */ /* 0x000e220000000800 */
[--C-:B------:R-:W-:Y:S01]  /*67e0*/  FFMA.FTZ R190, R190, UR7, -R161.reuse ;  /* 0x00000007bebe7c23 */ /* 0x100fe200080108a1 */
[--C-:B------:R-:W-:Y:S01]  /*67f0*/  FFMA.FTZ R191, R191, UR7, -R161.reuse ;  /* 0x00000007bfbf7c23 */ /* 0x100fe200080108a1 */
[--C-:B------:R-:W-:Y:S01]  /*6800*/  FFMA.FTZ R194, R194, UR7, -R161.reuse ;  /* 0x00000007c2c27c23 */ /* 0x100fe200080108a1 */
[--C-:B------:R-:W-:Y:S01]  /*6810*/  FFMA.FTZ R195, R195, UR7, -R161.reuse ;  /* 0x00000007c3c37c23 */ /* 0x100fe200080108a1 */
[--C-:B------:R-:W-:Y:S01]  /*6820*/  FFMA.FTZ R198, R198, UR7, -R161.reuse ;  /* 0x00000007c6c67c23 */ /* 0x100fe200080108a1 */
[----:B------:R-:W-:Y:S01]  /*6830*/  FFMA.FTZ R199, R199, UR7, -R161 ;  /* 0x00000007c7c77c23 */ /* 0x000fe200080108a1 */
[----:B------:R-:W-:Y:S01]  /*6840*/  F2FP.BF16.F32.PACK_AB R170, R203, R200 ;  /* 0x000000c8cbaa723e */ /* 0x000fe200000010ff */
[----:B------:R-:W4:Y:S01]  /*6850*/  MUFU.EX2 R155, R155 ;  /* 0x0000009b009b7308 */ /* 0x000f220000000800 */
[----:B-1----:R-:W-:Y:S01]  /*6860*/  FFMA.FTZ R5, R176, R5, R169 ;  /* 0x00000005b0057223 */ /* 0x002fe200000100a9 */
[-C--:B------:R-:W-:Y:S01]  /*6870*/  FMUL.FTZ R148, R148, R7.reuse ;  /* 0x0000000794947220 */ /* 0x080fe20000410000 */
[----:B------:R-:W-:Y:S01]  /*6880*/  FMUL.FTZ R149, R149, R7 ;  /* 0x0000000795957220 */ /* 0x000fe20000410000 */
[-C--:B------:R-:W-:Y:S01]  /*6890*/  FMUL.FTZ R26, R26, R176.reuse ;  /* 0x000000b01a1a7220 */ /* 0x080fe20000410000 */
[-C--:B------:R-:W-:Y:S01]  /*68a0*/  FMUL.FTZ R27, R27, R176.reuse ;  /* 0x000000b01b1b7220 */ /* 0x080fe20000410000 */
[-C--:B------:R-:W-:Y:S01]  /*68b0*/  FMUL.FTZ R30, R30, R176.reuse ;  /* 0x000000b01e1e7220 */ /* 0x080fe20000410000 */
[-C--:B------:R-:W-:Y:S01]  /*68c0*/  FMUL.FTZ R31, R31, R176.reuse ;  /* 0x000000b01f1f7220 */ /* 0x080fe20000410000 */
[----:B------:R-:W1:Y:S01]  /*68d0*/  MUFU.EX2 R158, R158 ;  /* 0x0000009e009e7308 */ /* 0x000e620000000800 */
[C---:B0-----:R-:W-:Y:S01]  /*68e0*/  FADD.FTZ R164, R154.reuse, R5 ;  /* 0x000000059aa47221 */ /* 0x041fe20000010000 */
[----:B------:R-:W-:Y:S01]  /*68f0*/  FFMA.FTZ R5, R183, UR7, -R161 ;  /* 0x00000007b7057c23 */ /* 0x000fe200080108a1 */
[----:B------:R-:W-:Y:S01]  /*6900*/  F2FP.BF16.F32.PACK_AB R169, R154, R169 ;  /* 0x000000a99aa9723e */ /* 0x000fe200000010ff */
        /* <DEDUP_REMOVED lines=21> */
[----:B0-----:R-:W-:Y:S01]  /*6a60*/  FADD.FTZ R171, R165, R164 ;  /* 0x000000a4a5ab7221 */ /* 0x001fe20000010000 */
[----:B------:R-:W-:Y:S01]  /*6a70*/  FADD.FTZ R166, R14, R167 ;  /* 0x000000a70ea67221 */ /* 0x000fe20000010000 */
[-C--:B------:R-:W-:Y:S01]  /*6a80*/  FMUL.FTZ R62, R62, R176.reuse ;  /* 0x000000b03e3e7220 */ /* 0x080fe20000410000 */
[-C--:B------:R-:W-:Y:S01]  /*6a90*/  FMUL.FTZ R63, R63, R176.reuse ;  /* 0x000000b03f3f7220 */ /* 0x080fe20000410000 */
[-C--:B------:R-:W-:Y:S01]  /*6aa0*/  FMUL.FTZ R66, R66, R176.reuse ;  /* 0x000000b042427220 */ /* 0x080fe20000410000 */
[-C--:B------:R-:W-:Y:S01]  /*6ab0*/  FMUL.FTZ R67, R67, R176.reuse ;  /* 0x000000b043437220 */ /* 0x080fe20000410000 */
[-C--:B------:R-:W-:Y:S01]  /*6ac0*/  FMUL.FTZ R70, R70, R176.reuse ;  /* 0x000000b046467220 */ /* 0x080fe20000410000 */
[----:B------:R-:W0:Y:S01]  /*6ad0*/  MUFU.EX2 R180, R180 ;  /* 0x000000b400b47308 */ /* 0x000e220000000800 */
[C---:B----4-:R-:W-:Y:S01]  /*6ae0*/  FADD.FTZ R164, R162.reuse, R171 ;  /* 0x000000aba2a47221 */ /* 0x050fe20000010000 */
[----:B------:R-:W-:Y:S01]  /*6af0*/  FADD.FTZ R171, R157, R166 ;  /* 0x000000a69dab7221 */ /* 0x000fe20000010000 */
[----:B------:R-:W-:Y:S01]  /*6b00*/  F2FP.BF16.F32.PACK_AB R165, R162, R165 ;  /* 0x000000a5a2a5723e */ /* 0x000fe200000010ff */
[----:B------:R-:W-:Y:S01]  /*6b10*/  FMUL.FTZ R71, R71, R176 ;  /* 0x000000b047477220 */ /* 0x000fe20000410000 */
[----:B------:R-:W-:Y:S01]  /*6b20*/  F2FP.BF16.F32.PACK_AB R162, R20, R13 ;  /* 0x0000000d14a2723e */ /* 0x000fe200000010ff */
[----:B------:R-:W-:Y:S01]  /*6b30*/  FADD.FTZ R166, R160, R171 ;  /* 0x000000aba0a67221 */ /* 0x000fe20000010000 */
[----:B------:R-:W-:Y:S01]  /*6b40*/  F2FP.BF16.F32.PACK_AB R171, R158, R155 ;  /* 0x0000009b9eab723e */ /* 0x000fe200000010ff */
[----:B------:R-:W4:Y:S01]  /*6b50*/  MUFU.EX2 R163, R163 ;  /* 0x000000a300a37308 */ /* 0x000f220000000800 */
[----:B-1----:R-:W-:Y:S01]  /*6b60*/  FADD.FTZ R167, R159, R164 ;  /* 0x000000a49fa77221 */ /* 0x002fe20000010000 */
[C---:B------:R-:W-:Y:S01]  /*6b70*/  FADD.FTZ R166, R17.reuse, R166 ;  /* 0x000000a611a67221 */ /* 0x040fe20000010000 */
[----:B------:R-:W-:Y:S01]  /*6b80*/  F2FP.BF16.F32.PACK_AB R160, R17, R160 ;  /* 0x000000a011a0723e */ /* 0x000fe200000010ff */
[-C--:B------:R-:W-:Y:S01]  /*6b90*/  FMUL.FTZ R74, R74, R176.reuse ;  /* 0x000000b04a4a7220 */ /* 0x080fe20000410000 */
[-C--:B------:R-:W-:Y:S01]  /*6ba0*/  FMUL.FTZ R75, R75, R176.reuse ;  /* 0x000000b04b4b7220 */ /* 0x080fe20000410000 */
        /* <DEDUP_REMOVED lines=19> */
[----:B-1----:R-:W-:Y:S01]  /*6ce0*/  FADD.FTZ R164, R184, R161 ;  /* 0x000000a1b8a47221 */ /* 0x002fe20000010000 */
[----:B------:R-:W-:Y:S01]  /*6cf0*/  FADD.FTZ R161, R13, R166 ;  /* 0x000000a60da17221 */ /* 0x000fe20000010000 */
[----:B------:R-:W-:Y:S01]  /*6d00*/  F2FP.BF16.F32.PACK_AB R166, R157, R14 ;  /* 0x0000000e9da6723e */ /* 0x000fe200000010ff */
[-C--:B------:R-:W-:Y:S01]  /*6d10*/  FMUL.FTZ R106, R106, R176.reuse ;  /* 0x000000b06a6a7220 */ /* 0x080fe20000410000 */
[-C--:B------:R-:W-:Y:S01]  /*6d20*/  FMUL.FTZ R107, R107, R176.reuse ;  /* 0x000000b06b6b7220 */ /* 0x080fe20000410000 */
[----:B------:R-:W-:Y:S01]  /*6d30*/  FADD.FTZ R161, R20, R161 ;  /* 0x000000a114a17221 */ /* 0x000fe20000010000 */
[-C--:B------:R-:W-:Y:S01]  /*6d40*/  FMUL.FTZ R110, R110, R176.reuse ;  /* 0x000000b06e6e7220 */ /* 0x080fe20000410000 */
[----:B------:R-:W1:Y:S01]  /*6d50*/  MUFU.EX2 R174, R174 ;  /* 0x000000ae00ae7308 */ /* 0x000e620000000800 */
[----:B0-----:R-:W-:Y:S01]  /*6d60*/  FADD.FTZ R167, R173, R164 ;  /* 0x000000a4ada77221 */ /* 0x001fe20000010000 */
[----:B------:R-:W-:Y:S01]  /*6d70*/  F2FP.BF16.F32.PACK_AB R164, R18, R15 ;  /* 0x0000000f12a4723e */ /* 0x000fe200000010ff */
[----:B------:R-:W-:Y:S01]  /*6d80*/  FADD.FTZ R18, R156, R161 ;  /* 0x000000a19c127221 */ /* 0x000fe20000010000 */
[----:B------:R-:W-:Y:S01]  /*6d90*/  F2FP.BF16.F32.PACK_AB R161, R184, R163 ;  /* 0x000000a3b8a1723e */ /* 0x000fe200000010ff */
[----:B------:R-:W-:Y:S01]  /*6da0*/  FMUL.FTZ R111, R111, R176 ;  /* 0x000000b06f6f7220 */ /* 0x000fe20000410000 */
[C---:B------:R-:W-:Y:S01]  /*6db0*/  F2FP.BF16.F32.PACK_AB R156, R153.reuse, R156 ;  /* 0x0000009c999c723e */ /* 0x040fe200000010ff */
[----:B------:R-:W-:Y:S01]  /*6dc0*/  FADD.FTZ R15, R153, R18 ;  /* 0x00000012990f7221 */ /* 0x000fe20000010000 */
[----:B------:R-:W0:Y:S01]  /*6dd0*/  MUFU.EX2 R175, R175 ;  /* 0x000000af00af7308 */ /* 0x000e220000000800 */
        /* <DEDUP_REMOVED lines=9> */
[----:B------:R-:W-:Y:S01]  /*6e70*/  F2FP.BF16.F32.PACK_AB R167, R180, R159 ;  /* 0x0000009fb4a7723e */ /* 0x000fe200000010ff */
[-C--:B------:R-:W-:Y:S01]  /*6e80*/  FMUL.FTZ R123, R123, R176.reuse ;  /* 0x000000b07b7b7220 */ /* 0x080fe20000410000 */
        /* <DEDUP_REMOVED lines=13> */
[----:B----4-:R-:W-:Y:S01]  /*6f60*/  FADD.FTZ R18, R4, R157 ;  /* 0x0000009d04127221 */ /* 0x010fe20000010000 */
[----:B------:R-:W-:Y:S01]  /*6f70*/  F2FP.BF16.F32.PACK_AB R157, R175, R174 ;  /* 0x000000aeaf9d723e */ /* 0x000fe200000010ff */
[-C--:B------:R-:W-:Y:S01]  /*6f80*/  FMUL.FTZ R146, R146, R176.reuse ;  /* 0x000000b092927220 */ /* 0x080fe20000410000 */
[-C--:B------:R-:W-:Y:S01]  /*6f90*/  FMUL.FTZ R147, R147, R176.reuse ;  /* 0x000000b093937220 */ /* 0x080fe20000410000 */
[-C--:B------:R-:W-:Y:S01]  /*6fa0*/  FMUL.FTZ R150, R150, R176.reuse ;  /* 0x000000b096967220 */ /* 0x080fe20000410000 */
[----:B------:R-:W-:-:S02]  /*6fb0*/  FMUL.FTZ R151, R151, R176 ;  /* 0x000000b097977220 */ /* 0x000fc40000410000 */
[----:B------:R-:W4:Y:S01]  /*6fc0*/  MUFU.EX2 R19, R19 ;  /* 0x0000001300137308 */ /* 0x000f220000000800 */
[----:B-1----:R-:W-:-:S07]  /*6fd0*/  FADD.FTZ R14, R12, R15 ;  /* 0x0000000f0c0e7221 */ /* 0x002fce0000010000 */
[----:B------:R-:W1:Y:S01]  /*6fe0*/  MUFU.EX2 R178, R178 ;  /* 0x000000b200b27308 */ /* 0x000e620000000800 */
[C---:B0-----:R-:W-:Y:S01]  /*6ff0*/  FADD.FTZ R17, R5.reuse, R18 ;  /* 0x0000001205117221 */ /* 0x041fe20000010000 */
[----:B------:R-:W-:-:S06]  /*7000*/  F2FP.BF16.F32.PACK_AB R159, R5, R4 ;  /* 0x00000004059f723e */ /* 0x000fcc00000010ff */
[----:B------:R-:W0:Y:S01]  /*7010*/  MUFU.EX2 R152, R152 ;  /* 0x0000009800987308 */ /* 0x000e220000000800 */
[C---:B----4-:R-:W-:Y:S01]  /*7020*/  FADD.FTZ R15, R19.reuse, R14 ;  /* 0x0000000e130f7221 */ /* 0x050fe20000010000 */
[----:B------:R-:W-:-:S06]  /*7030*/  F2FP.BF16.F32.PACK_AB R158, R19, R12 ;  /* 0x0000000c139e723e */ /* 0x000fcc00000010ff */
[----:B------:R-:W4:Y:S01]  /*7040*/  MUFU.EX2 R179, R179 ;  /* 0x000000b300b37308 */ /* 0x000f220000000800 */
[----:B-1----:R-:W-:-:S07]  /*7050*/  FADD.FTZ R18, R178, R17 ;  /* 0x00000011b2127221 */ /* 0x002fce0000010000 */
[----:B------:R-:W1:Y:S01]  /*7060*/  MUFU.EX2 R21, R21 ;  /* 0x0000001500157308 */ /* 0x000e620000000800 */
[----:B0-----:R-:W-:-:S07]  /*7070*/  FADD.FTZ R14, R152, R15 ;  /* 0x0000000f980e7221 */ /* 0x001fce0000010000 */
[----:B------:R-:W0:Y:S01]  /*7080*/  MUFU.EX2 R16, R190 ;  /* 0x000000be00107308 */ /* 0x000e220000000800 */
[C---:B----4-:R-:W-:Y:S01]  /*7090*/  FADD.FTZ R13, R179.reuse, R18 ;  /* 0x00000012b30d7221 */ /* 0x050fe20000010000 */
[----:B------:R-:W-:-:S06]  /*70a0*/  F2FP.BF16.F32.PACK_AB R153, R179, R178 ;  /* 0x000000b2b399723e */ /* 0x000fcc00000010ff */
[----:B------:R-:W4:Y:S01]  /*70b0*/  MUFU.EX2 R11, R11 ;  /* 0x0000000b000b7308 */ /* 0x000f220000000800 */
[C---:B-1----:R-:W-:Y:S01]  /*70c0*/  FADD.FTZ R14, R21.reuse, R14 ;  /* 0x0000000e150e7221 */ /* 0x042fe20000010000 */
[----:B------:R-:W-:-:S06]  /*70d0*/  F2FP.BF16.F32.PACK_AB R152, R21, R152 ;  /* 0x000000981598723e */ /* 0x000fcc00000010ff */
[----:B------:R-:W1:Y:S01]  /*70e0*/  MUFU.EX2 R155, R191 ;  /* 0x000000bf009b7308 */ /* 0x000e620000000800 */
[----:B0-----:R-:W-:-:S07]  /*70f0*/  FADD.FTZ R12, R16, R13 ;  /* 0x0000000d100c7221 */ /* 0x001fce0000010000 */
[----:B------:R-:W0:Y:S01]  /*7100*/  MUFU.EX2 R22, R22 ;  /* 0x0000001600167308 */ /* 0x000e220000000800 */
[----:B----4-:R-:W-:-:S07]  /*7110*/  FADD.FTZ R15, R11, R14 ;  /* 0x0000000e0b0f7221 */ /* 0x010fce0000010000 */
[----:B------:R-:W4:Y:S01]  /*7120*/  MUFU.EX2 R194, R194 ;  /* 0x000000c200c27308 */ /* 0x000f220000000800 */
[C---:B-1----:R-:W-:Y:S01]  /*7130*/  FADD.FTZ R5, R155.reuse, R12 ;  /* 0x0000000c9b057221 */ /* 0x042fe20000010000 */
[----:B------:R-:W-:-:S06]  /*7140*/  F2FP.BF16.F32.PACK_AB R155, R155, R16 ;  /* 0x000000109b9b723e */ /* 0x000fcc00000010ff */
[----:B------:R-:W1:Y:S01]  /*7150*/  MUFU.EX2 R172, R172 ;  /* 0x000000ac00ac7308 */ /* 0x000e620000000800 */
[C---:B0-----:R-:W-:Y:S01]  /*7160*/  FADD.FTZ R15, R22.reuse, R15 ;  /* 0x0000000f160f7221 */ /* 0x041fe20000010000 */
[----:B------:R-:W-:-:S06]  /*7170*/  F2FP.BF16.F32.PACK_AB R154, R22, R11 ;  /* 0x0000000b169a723e */ /* 0x000fcc00000010ff */
[----:B------:R-:W0:Y:S01]  /*7180*/  MUFU.EX2 R195, R195 ;  /* 0x000000c300c37308 */ /* 0x000e220000000800 */
[----:B----4-:R-:W-:-:S07]  /*7190*/  FADD.FTZ R12, R194, R5 ;  /* 0x00000005c20c7221 */ /* 0x010fce0000010000 */
        /* <DEDUP_REMOVED lines=11> */
[----:B0-----:R-:W-:Y:S01]  /*7250*/  FADD.FTZ R4, R10, R5 ;  /* 0x000000050a047221 */ /* 0x001fe20000010000 */
[C---:B----4-:R-:W-:Y:S01]  /*7260*/  FADD.FTZ R5, R175.reuse, R12 ;  /* 0x0000000caf057221 */ /* 0x050fe20000010000 */
[----:B------:R-:W-:Y:S02]  /*7270*/  F2FP.BF16.F32.PACK_AB R175, R175, R198 ;  /* 0x000000c6afaf723e */ /* 0x000fe400000010ff */
[C---:B-1----:R-:W-:Y:S01]  /*7280*/  FADD.FTZ R4, R177.reuse, R4 ;  /* 0x00000004b1047221 */ /* 0x042fe20000010000 */
[----:B------:R-:W-:Y:S01]  /*7290*/  F2FP.BF16.F32.PACK_AB R174, R177, R10 ;  /* 0x0000000ab1ae723e */ /* 0x000fe200000010ff */
[----:B------:R-:W-:Y:S06]  /*72a0*/  @!P0 BRA `(.L_x_4545) ;  /* 0x0000000000048947 */ /* 0x000fec0003800000 */
[----:B------:R-:W-:Y:S01]  /*72b0*/  BPT.TRAP 0x1 ;  /* 0x000000040000795c */ /* 0x000fe20000300000 */
.L_x_4545:
[----:B------:R0:W1:Y:S01]  /*72c0*/  SYNCS.PHASECHK.TRANS64.TRYWAIT P1, [UR26+0x22850], R6 ;  /* 0x02285006ff0075a7 */ /* 0x000062000802015a */
[----:B------:R-:W-:Y:S05]  /*72d0*/  @!P0 BRA `(.L_x_4546) ;  /* 0x0000000000048947 */ /* 0x000fea0003800000 */
[----:B------:R-:W-:Y:S01]  /*72e0*/  BPT.TRAP 0x1 ;  /* 0x000000040000795c */ /* 0x000fe20000300000 */
.L_x_4546:
[----:B-1----:R-:W-:Y:S05]  /*72f0*/  @P1 BRA `(.L_x_4547) ;  /* 0x0000000000081947 */ /* 0x002fea0003800000 */
[----:B------:R-:W1:Y:S02]  /*7300*/  SYNCS.PHASECHK.TRANS64.TRYWAIT P1, [UR26+0x22850], R6 ;  /* 0x02285006ff0075a7 */ /* 0x000e64000802015a */
[----:B-1----:R-:W-:Y:S05]  /*7310*/  @!P1 BRA `(.L_x_4548) ;  /* 0x0000006c00149947 */ /* 0x002fea0003800000 */
.L_x_4547:
        /* <DEDUP_REMOVED lines=39> */
.L_x_4549:
[----:B------:R-:W-:Y:S01]  /*7590*/  UISETP.GT.AND UP0, UPT, UR27, UR41, UPT ;  /* 0x000000291b00728c */ /* 0x000fe2000bf04270 */
[----:B------:R-:W-:Y:S01]  /*75a0*/  IMAD.MOV.U32 R202, RZ, RZ, R9 ;  /* 0x000000ffffca7224 */ /* 0x000fe200078e0009 */
[----:B------:R-:W-:Y:S01]  /*75b0*/  UIADD3 UR26, UR26, 0x22860, URZ ;  /* 0x000228601a1a7890 */ /* 0x000fe2000fffe03f */
[----:B-1----:R-:W-:Y:S01]  /*75c0*/  IMAD.MOV.U32 R7, RZ, RZ, R8 ;  /* 0x000000ffff077224 */ /* 0x002fe200078e0008 */
[----:B------:R-:W-:Y:S02]  /*75d0*/  UIADD3 UR27, UR27, -0x1, URZ ;  /* 0xffffffff1b1b7890 */ /* 0x000fe4000fffe03f */
[----:B------:R-:W-:Y:S01]  /*75e0*/  PLOP3.LUT P1, PT, PT, PT, UP0, 0x80, 0x0 ;  /* 0x000000000000781c */ /* 0x000fe20003f2f008 */
[----:B------:R-:W-:-:S09]  /*75f0*/  UPRMT UR26, UR25, 0x654, UR26 ;  /* 0x00000654191a7896 */ /* 0x000fd2000800001a */
[----:B------:R-:W-:Y:S03]  /*7600*/  SYNCS.ARRIVE.TRANS64.RED.A1T0 RZ, [UR26], RZ ;  /* 0x000000ffffff79a7 */ /* 0x000fe6000810041a */
[----:B------:R-:W-:Y:S05]  /*7610*/  @P1 BRA `(.L_x_4550) ;  /* 0xffffffe000d81947 */ /* 0x000fea000383ffff */
.L_x_4539:
[----:B------:R-:W4:Y:S01]  /*7620*/  SHFL.BFLY PT, R3, R4, 0x2, 0x1f ;  /* 0x0c401f0004037f89 */ /* 0x000f2200000e0000 */
[----:B------:R-:W-:-:S03]  /*7630*/  PLOP3.LUT P0, PT, PT, PT, PT, 0x8, 0x0 ;  /* 0x000000000000781c */ /* 0x000fc60003f0e170 */
[----:B0--3--:R-:W0:Y:S01]  /*7640*/  SHFL.BFLY PT, R6, R5, 0x2, 0x1f ;  /* 0x0c401f0005067f89 */ /* 0x009e2200000e0000 */
[----:B----4-:R-:W-:Y:S01]  /*7650*/  FADD.FTZ R3, R3, R4 ;  /* 0x0000000403037221 */ /* 0x010fe20000010000 */
[----:B------:R-:W-:Y:S02]  /*7660*/  IMAD.MOV.U32 R4, RZ, RZ, -0x800000 ;  /* 0xff800000ff047424 */ /* 0x000fe400078e00ff */
[----:B0-----:R-:W-:Y:S02]  /*7670*/  FADD.FTZ R6, R6, R5 ;  /* 0x0000000506067221 */ /* 0x001fe40000010000 */
[----:B--2---:R-:W1:Y:S01]  /*7680*/  SHFL.BFLY PT, R0, R3, 0x1, 0x1f ;  /* 0x0c201f0003007f89 */ /* 0x004e6200000e0000 */
[----:B------:R-:W-:-:S03]  /*7690*/  IMAD.U32 R5, RZ, RZ, UR7 ;  /* 0x00000007ff057e24 */ /* 0x000fc6000f8e00ff */
[----:B------:R-:W0:Y:S01]  /*76a0*/  SHFL.BFLY PT, R7, R6, 0x1, 0x1f ;  /* 0x0c201f0006077f89 */ /* 0x000e2200000e0000 */
[----:B-1----:R-:W-:Y:S01]  /*76b0*/  FADD.FTZ R11, R3, R0 ;  /* 0x00000000030b7221 */ /* 0x002fe20000010000 */
[----:B------:R-:W-:Y:S01]  /*76c0*/  IADD3 R3, -R2, 0xb, RZ ;  /* 0x0000000b02037810 */ /* 0x000fe20007ffe1ff */
[----:B------:R-:W-:Y:S02]  /*76d0*/  IMAD.MOV.U32 R0, RZ, RZ, RZ ;  /* 0x000000ffff007224 */ /* 0x000fe400078e00ff */
[----:B0-----:R-:W-:Y:S02]  /*76e0*/  FADD.FTZ R12, R6, R7 ;  /* 0x00000007060c7221 */ /* 0x001fe40000010000 */
[----:B------:R0:W-:Y:S08]  /*76f0*/  BAR.ARV R3, 0x100 ;  /* 0x000400030000751d */ /* 0x0001f00000002000 */
[----:B------:R-:W-:Y:S06]  /*7700*/  BAR.ARV 0x8, 0x180 ;  /* 0x0206000000007b1d */ /* 0x000fec0000002000 */
[----:B------:R-:W-:Y:S01]  /*7710*/  FSETP.NE.FTZ.AND P1, PT, R11, RZ, PT ;  /* 0x000000ff0b00720b */ /* 0x000fe20003f35000 */
[----:B0-----:R-:W-:Y:S01]  /*7720*/  IMAD.MOV.U32 R3, RZ, RZ, -0x800000 ;  /* 0xff800000ff037424 */ /* 0x001fe200078e00ff */
[----:B------:R-:W-:-:S02]  /*7730*/  FSETP.NE.FTZ.AND P2, PT, R12, RZ, PT ;  /* 0x000000ff0c00720b */ /* 0x000fc40003f55000 */
[----:B------:R-:W-:-:S09]  /*7740*/  MOV R7, RZ ;  /* 0x000000ff00077202 */ /* 0x000fd20000000f00 */
[----:B------:R-:W0:Y:S01]  /*7750*/  @P1 MUFU.RCP R7, R11 ;  /* 0x0000000b00071308 */ /* 0x000e220000001000 */
[----:B------:R-:W-:-:S07]  /*7760*/  @P1 FMUL.FTZ R5, R5, 0.69314718246459960938 ;  /* 0x3f31721805051820 */ /* 0x000fce0000410000 */
[----:B------:R-:W1:Y:S08]  /*7770*/  @P1 MUFU.LG2 R10, R11 ;  /* 0x0000000b000a1308 */ /* 0x000e700000000c00 */
[----:B------:R-:W2:Y:S01]  /*7780*/  @P2 MUFU.LG2 R2, R12 ;  /* 0x0000000c00022308 */ /* 0x000ea20000000c00 */
[-C--:B0-----:R-:W-:Y:S01]  /*7790*/  FMUL.FTZ R24, R24, R7.reuse ;  /* 0x0000000718187220 */ /* 0x081fe20000410000 */
[-C--:B------:R-:W-:Y:S01]  /*77a0*/  FMUL.FTZ R25, R25, R7.reuse ;  /* 0x0000000719197220 */ /* 0x080fe20000410000 */
[-C--:B------:R-:W-:Y:S01]  /*77b0*/  FMUL.FTZ R28, R28, R7.reuse ;  /* 0x000000071c1c7220 */ /* 0x080fe20000410000 */
[-C--:B------:R-:W-:Y:S01]  /*77c0*/  FMUL.FTZ R29, R29, R7.reuse ;  /* 0x000000071d1d7220 */ /* 0x080fe20000410000 */
[-C--:B------:R-:W-:Y:S01]  /*77d0*/  FMUL.FTZ R32, R32, R7.reuse ;  /* 0x0000000720207220 */ /* 0x080fe20000410000 */
[-C--:B------:R-:W-:Y:S01]  /*77e0*/  FMUL.FTZ R33, R33, R7.reuse ;  /* 0x0000000721217220 */ /* 0x080fe20000410000 */
[-C--:B------:R-:W-:Y:S01]  /*77f0*/  FMUL.FTZ R36, R36, R7.reuse ;  /* 0x0000000724247220 */ /* 0x080fe20000410000 */
        /* <DEDUP_REMOVED lines=58> */
[----:B------:R-:W-:Y:S01]  /*7ba0*/  MOV R7, UR7 ;  /* 0x0000000700077c02 */ /* 0x000fe20008000f00 */
[----:B-1----:R-:W-:Y:S01]  /*7bb0*/  @P1 FMUL.FTZ R10, R10, 0.69314718246459960938 ;  /* 0x3f3172180a0a1820 */ /* 0x002fe20000410000 */
[----:B--2---:R-:W-:Y:S01]  /*7bc0*/  @P2 FMUL.FTZ R2, R2, 0.69314718246459960938 ;  /* 0x3f31721802022820 */ /* 0x004fe20000410000 */
[-C--:B0-----:R-:W-:Y:S01]  /*7bd0*/  FMUL.FTZ R26, R26, R0.reuse ;  /* 0x000000001a1a7220 */ /* 0x081fe20000410000 */
[-C--:B------:R-:W-:Y:S01]  /*7be0*/  FMUL.FTZ R27, R27, R0.reuse ;  /* 0x000000001b1b7220 */ /* 0x080fe20000410000 */
[----:B------:R-:W-:Y:S01]  /*7bf0*/  @P2 FMUL.FTZ R7, R7, 0.69314718246459960938 ;  /* 0x3f31721807072820 */ /* 0x000fe20000410000 */
        /* <DEDUP_REMOVED lines=64> */
.L_x_4514:
        /* <DEDUP_REMOVED lines=32> */
[----:B------:R-:W-:Y:S02]  /*8200*/  IADD3 R13, R5, -R6, RZ ;  /* 0x80000006050d7210 */ /* 0x000fe40007ffe0ff */
[----:B------:R-:W-:Y:S01]  /*8210*/  LEA.HI R10, R9, R0, RZ, 0x2 ;  /* 0x00000000090a7211 */ /* 0x000fe200078f10ff */
[----:B------:R-:W5:Y:S01]  /*8220*/  @P0 LDC R152, c[0x0][0xbec] ;  /* 0x0002fb00ff980b82 */ /* 0x000f620000000800 */
[----:B------:R-:W-:-:S02]  /*8230*/  LEA.HI R6, R13, R13, RZ, 0x1 ;  /* 0x0000000d0d067211 */ /* 0x000fc400078f08ff */
[--C-:B------:R-:W-:Y:S02]  /*8240*/  SHF.R.S32.HI R11, RZ, 0x2, R10.reuse ;  /* 0x00000002ff0b7819 */ /* 0x100fe4000001140a */
[----:B------:R-:W-:Y:S02]  /*8250*/  SHF.R.S32.HI R12, RZ, 0x1f, R10 ;  /* 0x0000001fff0c7819 */ /* 0x000fe4000001140a */
[----:B------:R-:W-:Y:S01]  /*8260*/  LEA.HI R9, R9, R0, RZ, 0x5 ;  /* 0x0000000009097211 */ /* 0x000fe200078f28ff */
[----:B------:R-:W5:Y:S01]  /*8270*/  @P0 LDC R17, c[0x0][0xbf0] ;  /* 0x0002fc00ff110b82 */ /* 0x000f620000000800 */
[----:B------:R-:W-:Y:S02]  /*8280*/  LEA.HI R12, R12, R11, RZ, 0x3 ;  /* 0x0000000b0c0c7211 */ /* 0x000fe400078f18ff */
[----:B------:R-:W-:Y:S02]  /*8290*/  LOP3.LUT R2, R2, 0x3fffffe, RZ, 0xc0, !PT ;  /* 0x03fffffe02027812 */ /* 0x000fe400078ec0ff */
[----:B------:R-:W-:-:S03]  /*82a0*/  LOP3.LUT R12, R12, 0xfffffff8, RZ, 0xc0, !PT ;  /* 0xfffffff80c0c7812 */ /* 0x000fc600078ec0ff */
[----:B------:R-:W-:Y:S01]  /*82b0*/  IMAD.IADD R2, R7, 0x1, -R2 ;  /* 0x0000000107027824 */ /* 0x000fe200078e0a02 */
[----:B------:R-:W5:Y:S01]  /*82c0*/  @P0 LDC R153, c[0x0][0xbf0] ;  /* 0x0002fc00ff990b82 */ /* 0x000f620000000800 */
[----:B------:R-:W-:Y:S01]  /*82d0*/  IMAD.IADD R5, R11, 0x1, -R12 ;  /* 0x000000010b057824 */ /* 0x000fe200078e0a0c */
[----:B------:R-:W-:Y:S01]  /*82e0*/  LOP3.LUT R12, R6, 0x1ffffffe, RZ, 0xc0, !PT ;  /* 0x1ffffffe060c7812 */ /* 0x000fe200078ec0ff */
[----:B------:R-:W-:Y:S01]  /*82f0*/  IMAD.U32 R7, RZ, RZ, UR5 ;  /* 0x00000005ff077e24 */ /* 0x000fe2000f8e00ff */
[----:B------:R-:W-:Y:S01]  /*8300*/  SHF.R.S32.HI R6, RZ, 0x5, R9 ;  /* 0x00000005ff067819 */ /* 0x000fe20000011409 */
[----:B------:R-:W-:Y:S01]  /*8310*/  IMAD.U32 R7, RZ, RZ, UR6 ;  /* 0x00000006ff077e24 */ /* 0x000fe2000f8e00ff */
[----:B------:R-:W-:Y:S01]  /*8320*/  UIMAD UR6, UR38, UR9, UR7 ;  /* 0x00000009260672a4 */ /* 0x000fe2000f8e0207 */
[----:B------:R-:W-:Y:S01]  /*8330*/  IMAD.IADD R16, R13, 0x1, -R12 ;  /* 0x000000010d107824 */ /* 0x000fe200078e0a0c */
[----:B------:R-:W-:Y:S01]  /*8340*/  LEA R5, R6, R5, 0x4 ;  /* 0x0000000506057211 */ /* 0x000fe200078e20ff */
[----:B------:R-:W-:Y:S01]  /*8350*/  IMAD.U32 R6, RZ, RZ, UR4 ;  /* 0x00000004ff067e24 */ /* 0x000fe2000f8e00ff */
[----:B------:R-:W-:Y:S01]  /*8360*/  UIMAD.WIDE.U32 UR4, UR38, UR8, URZ ;  /* 0x00000008260472a5 */ /* 0x000fe2000f8e003f */
[----:B----4-:R-:W-:Y:S01]  /*8370*/  IMAD R12, R18, UR10, RZ ;  /* 0x0000000a120c7c24 */ /* 0x010fe2000f8e02ff */
[----:B------:R-:W-:Y:S01]  /*8380*/  LEA R9, R2, R5, 0x6 ;  /* 0x0000000502097211 */ /* 0x000fe200078e30ff */
[----:B------:R-:W-:Y:S01]  /*8390*/  IMAD.WIDE.U32 R6, R18, UR12, R6 ;  /* 0x0000000c12067c25 */ /* 0x000fe2000f8e0006 */
[----:B------:R-:W-:-:S02]  /*83a0*/  UIADD3 UR6, UR5, UR6, URZ ;  /* 0x0000000605067290 */ /* 0x000fc4000fffe03f */
[----:B------:R-:W-:Y:S01]  /*83b0*/  MOV R13, UR5 ;  /* 0x00000005000d7c02 */ /* 0x000fe20008000f00 */
[----:B------:R-:W-:Y:S01]  /*83c0*/  IMAD R2, R16, 0x8, R9 ;  /* 0x0000000810027824 */ /* 0x000fe200078e0209 */
[----:B------:R-:W-:Y:S01]  /*83d0*/  ULDC.64 UR8, c[0x0][0xb28] ;  /* 0x0002ca0000087ab9 */ /* 0x000fe20000000a00 */
[----:B------:R-:W-:Y:S02]  /*83e0*/  IMAD R16, RZ, RZ, -UR38 ;  /* 0x80000026ff107e24 */ /* 0x000fe4000f8e02ff */
[----:B------:R-:W-:Y:S02]  /*83f0*/  IMAD R15, R19, UR12, R12 ;  /* 0x0000000c130f7c24 */ /* 0x000fe4000f8e020c */
[----:B--2---:R-:W-:Y:S02]  /*8400*/  IMAD R5, R22, 0x80, R2 ;  /* 0x0000008016057824 */ /* 0x004fe400078e0202 */
[----:B-1----:R-:W-:Y:S01]  /*8410*/  IMAD R23, R23, R16, UR11 ;  /* 0x0000000b17177e24 */ /* 0x002fe2000f8e0210 */
[----:B------:R-:W-:Y:S01]  /*8420*/  IADD3 R7, R7, R15, RZ ;  /* 0x0000000f07077210 */ /* 0x000fe20007ffe0ff */
[----:B0-----:R-:W-:-:S03]  /*8430*/  @P0 IMAD.HI.U32 R2, R5, R14, RZ ;  /* 0x0000000e05020227 */ /* 0x001fc600078e00ff */
[----:B------:R-:W-:Y:S01]  /*8440*/  SHF.R.S32.HI R16, RZ, 0x1f, R23 ;  /* 0x0000001fff107819 */ /* 0x000fe20000011417 */
[----:B------:R-:W-:Y:S01]  /*8450*/  IMAD.U32 R12, RZ, RZ, UR4 ;  /* 0x00000004ff0c7e24 */ /* 0x000fe2000f8e00ff */
[----:B------:R-:W-:Y:S01]  /*8460*/  ULDC.64 UR4, c[0x0][0xbe0] ;  /* 0x0002f80000047ab9 */ /* 0x000fe20000000a00 */
[----:B------:R-:W-:Y:S01]  /*8470*/  IMAD.U32 R13, RZ, RZ, UR6 ;  /* 0x00000006ff0d7e24 */ /* 0x000fe2000f8e00ff */
[----:B------:R-:W-:Y:S01]  /*8480*/  ULDC.64 UR6, c[0x0][0xb48] ;  /* 0x0002d20000067ab9 */ /* 0x000fe20000000a00 */
        /* <DEDUP_REMOVED lines=12> */
[----:B------:R-:W-:Y:S01]  /*8550*/  IMAD R16, R16, UR6, RZ ;  /* 0x0000000610107c24 */ /* 0x000fe2000f8e02ff */
[----:B------:R-:W-:Y:S01]  /*8560*/  IADD3 R6, P0, R11, R6, RZ ;  /* 0x000000060b067210 */ /* 0x000fe20007f1e0ff */
[C---:B------:R-:W-:Y:S01]  /*8570*/  IMAD R14, R23.reuse, UR5, R2 ;  /* 0x00000005170e7c24 */ /* 0x040fe2000f8e0202 */
[----:B------:R-:W-:Y:S01]  /*8580*/  SHF.R.S32.HI R2, RZ, 0x1f, R15 ;  /* 0x0000001fff027819 */ /* 0x000fe2000001140f */
[----:B------:R-:W-:Y:S01]  /*8590*/  IMAD.MOV R11, RZ, RZ, -R11 ;  /* 0x000000ffff0b7224 */ /* 0x000fe200078e0a0b */
[----:B------:R-:W-:Y:S01]  /*85a0*/  ULDC.64 UR4, c[0x0][0xb30] ;  /* 0x0002cc0000047ab9 */ /* 0x000fe20000000a00 */
[----:B------:R-:W-:Y:S01]  /*85b0*/  IMAD R19, R23, UR7, R16 ;  /* 0x0000000717137c24 */ /* 0x000fe2000f8e0210 */
[----:B------:R-:W-:Y:S01]  /*85c0*/  IADD3 R16, -R15, RZ, RZ ;  /* 0x000000ff0f107210 */ /* 0x000fe20007ffe1ff */
[----:B------:R-:W-:Y:S01]  /*85d0*/  IMAD R2, R2, UR4, RZ ;  /* 0x0000000402027c24 */ /* 0x000fe2000f8e02ff */
[----:B------:R-:W-:Y:S01]  /*85e0*/  IADD3.X R7, R17, R7, R14, P0, !PT ;  /* 0x0000000711077210 */ /* 0x000fe200007fe40e */
[----:B------:R-:W-:-:S02]  /*85f0*/  IMAD R11, R8, R11, R5 ;  /* 0x0000000b080b7224 */ /* 0x000fc400078e0205 */
        /* <DEDUP_REMOVED lines=22> */
[----:B------:R-:W-:Y:S01]  /*8760*/  IADD3 R5, R13, R11, RZ ;  /* 0x0000000b0d057210 */ /* 0x000fe20007ffe0ff */
[----:B------:R-:W-:Y:S01]  /*8770*/  SHFL.IDX PT, R14, R16, 0x1, 0x1c1f ;  /* 0x003c1f00100e7f89 */ /* 0x000fe200000e0000 */
[----:B------:R-:W-:Y:S01]  /*8780*/  LEA R2, P1, R12, UR8, 0x2 ;  /* 0x000000080c027c11 */ /* 0x000fe2000f8210ff */
        /* <DEDUP_REMOVED lines=19> */
[----:B------:R-:W-:-:S05]  /*88c0*/  IMAD.IADD R0, R0, 0x1, -R17 ;  /* 0x0000000100007824 */ /* 0x000fca00078e0a11 */
[----:B------:R-:W-:Y:S01]  /*88d0*/  SHF.L.U32 R0, R0, 0x1, RZ ;  /* 0x0000000100007819 */ /* 0x000fe200000006ff */
[----:B0-----:R3:W-:Y:S04]  /*88e0*/  @!P1 ST.E desc[UR36][R12.64], R4 ;  /* 0x000000040c009985 */ /* 0x0017e8000c101924 */
[----:B--2---:R3:W-:Y:S01]  /*88f0*/  @!P0 ST.E desc[UR36][R14.64], R3 ;  /* 0x000000030e008985 */ /* 0x0047e2000c101924 */
[----:B------:R-:W-:Y:S05]  /*8900*/  @P2 BRA `(.L_x_4553) ;  /* 0x0000000800f82947 */ /* 0x000fea0003800000 */
[C---:B---3--:R-:W-:Y:S01]  /*8910*/  VIADD R3, R0.reuse, 0x8 ;  /* 0x0000000800037836 */ /* 0x048fe20000000000 */
        /* <DEDUP_REMOVED lines=22> */
[--C-:B-1--4-:R-:W-:Y:S01]  /*8a80*/  @!P2 IMAD.WIDE R10, R0, 0x4, R6.reuse ;  /* 0x00000004000aa825 */ /* 0x112fe200078e0206 */
        /* <DEDUP_REMOVED lines=15> */
[----:B------:R-:W-:Y:S02]  /*8b80*/  ISETP.GE.AND P5, PT, R21, UR4, PT ;  /* 0x0000000415007c0c */ /* 0x000fe4000bfa6270 */
[----:B0-----:R-:W-:Y:S02]  /*8b90*/  @!P0 LOP3.LUT R11, R18, 0xfffffffe, RZ, 0xc0, !PT ;  /* 0xfffffffe120b8812 */ /* 0x001fe400078ec0ff */
        /* <DEDUP_REMOVED lines=12> */
[C---:B------:R-:W-:Y:S01]  /*8c60*/  VIADD R4, R0.reuse, 0x70 ;  /* 0x0000007000047836 */ /* 0x040fe20000000000 */
[----:B------:R-:W-:Y:S01]  /*8c70*/  @!P5 LOP3.LUT R21, R21, 0xfffffffe, RZ, 0xc0, !PT ;  /* 0xfffffffe1515d812 */ /* 0x000fe200078ec0ff */
[----:B------:R-:W-:Y:S01]  /*8c80*/  VIADD R20, R0, 0x78 ;  /* 0x0000007800147836 */ /* 0x000fe20000000000 */
[----:B------:R-:W-:Y:S01]  /*8c90*/  @!P6 LOP3.LUT R19, R22, 0xfffffffe, RZ, 0xc0, !PT ;  /* 0xfffffffe1613e812 */ /* 0x000fe200078ec0ff */
[C---:B------:R-:W-:Y:S01]  /*8ca0*/  VIADD R22, R0.reuse, 0x88 ;  /* 0x0000008800167836 */ /* 0x040fe20000000000 */
[----:B------:R-:W-:-:S02]  /*8cb0*/  IADD3 R24, R0, 0x60, RZ ;  /* 0x0000006000187810 */ /* 0x000fc40007ffe0ff */
        /* <DEDUP_REMOVED lines=10> */
[----:B------:R-:W-:-:S02]  /*8d60*/  IADD3 R21, R0, 0x80, RZ ;  /* 0x0000008000157810 */ /* 0x000fc40007ffe0ff */
[----:B------:R-:W-:Y:S01]  /*8d70*/  VIADD R3, R0, 0x68 ;  /* 0x0000006800037836 */ /* 0x000fe20000000000 */
[----:B------:R3:W-:Y:S01]  /*8d80*/  @!P5 ST.E.64 desc[UR36][R16.64], R60 ;  /* 0x0000003c1000d985 */ /* 0x0007e2000c101b24 */
[----:B------:R-:W-:Y:S01]  /*8d90*/  @!P6 IMAD.WIDE R18, R19, 0x4, R6 ;  /* 0x000000041312e825 */ /* 0x000fe200078e0206 */
[----:B------:R-:W-:Y:S02]  /*8da0*/  ISETP.GE.AND P5, PT, R20, UR4, PT ;  /* 0x0000000414007c0c */ /* 0x000fe4000bfa6270 */
[----:B------:R-:W-:Y:S02]  /*8db0*/  ISETP.GE.AND P2, PT, R3, UR4, PT ;  /* 0x0000000403007c0c */ /* 0x000fe4000bf46270 */
[----:B------:R4:W-:Y:S01]  /*8dc0*/  @!P6 ST.E.64 desc[UR36][R18.64], R64 ;  /* 0x000000401200e985 */ /* 0x0009e2000c101b24 */
[----:B------:R-:W-:Y:S02]  /*8dd0*/  ISETP.GE.AND P6, PT, R4, UR4, PT ;  /* 0x0000000404007c0c */ /* 0x000fe4000bfc6270 */
[----:B------:R-:W-:-:S02]  /*8de0*/  ISETP.GE.AND P4, PT, R21, UR4, PT ;  /* 0x0000000415007c0c */ /* 0x000fc4000bf86270 */
[----:B------:R-:W-:Y:S02]  /*8df0*/  @!P1 LEA.HI R23, R23, R23, RZ, 0x1 ;  /* 0x0000001717179211 */ /* 0x000fe400078f08ff */
[----:B------:R-:W-:Y:S02]  /*8e00*/  @!P0 LEA.HI R24, R24, R24, RZ, 0x1 ;  /* 0x0000001818188211 */ /* 0x000fe400078f08ff */
[----:B0-----:R-:W-:Y:S01]  /*8e10*/  @!P1 LOP3.LUT R11, R23, 0xfffffffe, RZ, 0xc0, !PT ;  /* 0xfffffffe170b9812 */ /* 0x001fe200078ec0ff */
[----:B------:R-:W-:Y:S01]  /*8e20*/  VIADD R23, R0, 0x90 ;  /* 0x0000009000177836 */ /* 0x000fe20000000000 */
[----:B-1----:R-:W-:Y:S01]  /*8e30*/  @!P0 LOP3.LUT R13, R24, 0xfffffffe, RZ, 0xc0, !PT ;  /* 0xfffffffe180d8812 */ /* 0x002fe200078ec0ff */
[----:B------:R-:W-:Y:S01]  /*8e40*/  VIADD R24, R0, 0x98 ;  /* 0x0000009800187836 */ /* 0x000fe20000000000 */
[----:B------:R-:W-:Y:S01]  /*8e50*/  @!P2 LEA.HI R3, R3, R3, RZ, 0x1 ;  /* 0x000000030303a211 */ /* 0x000fe200078f08ff */
[----:B------:R-:W-:Y:S01]  /*8e60*/  @!P1 IMAD.WIDE R10, R11, 0x4, R6 ;  /* 0x000000040b0a9825 */ /* 0x000fe200078e0206 */
[----:B------:R-:W-:-:S02]  /*8e70*/  @!P6 LEA.HI R4, R4, R4, RZ, 0x1 ;  /* 0x000000040404e211 */ /* 0x000fc400078f08ff */
[----:B------:R-:W-:Y:S01]  /*8e80*/  @!P5 LEA.HI R20, R20, R20, RZ, 0x1 ;  /* 0x000000141414d211 */ /* 0x000fe200078f08ff */
[----:B------:R-:W-:Y:S01]  /*8e90*/  @!P0 IMAD.WIDE R12, R13, 0x4, R6 ;  /* 0x000000040d0c8825 */ /* 0x000fe200078e0206 */
[----:B------:R-:W-:Y:S01]  /*8ea0*/  @!P4 LEA.HI R21, R21, R21, RZ, 0x1 ;  /* 0x000000151515c211 */ /* 0x000fe200078f08ff */
[----:B------:R0:W-:Y:S01]  /*8eb0*/  @!P1 ST.E.64 desc[UR36][R10.64], R68 ;  /* 0x000000440a009985 */ /* 0x0001e2000c101b24 */
[----:B------:R-:W-:Y:S02]  /*8ec0*/  @!P2 LOP3.LUT R3, R3, 0xfffffffe, RZ, 0xc0, !PT ;  /* 0xfffffffe0303a812 */ /* 0x000fe400078ec0ff */
[----:B------:R-:W-:Y:S01]  /*8ed0*/  @!P3 LEA.HI R22, R22, R22, RZ, 0x1 ;  /* 0x000000161616b211 */ /* 0x000fe200078f08ff */
[----:B------:R1:W-:Y:S01]  /*8ee0*/  @!P0 ST.E.64 desc[UR36][R12.64], R72 ;  /* 0x000000480c008985 */ /* 0x0003e2000c101b24 */
[----:B--2---:R-:W-:Y:S01]  /*8ef0*/  @!P6 LOP3.LUT R15, R4, 0xfffffffe, RZ, 0xc0, !PT ;  /* 0xfffffffe040fe812 */ /* 0x004fe200078ec0ff */
[----:B------:R-:W-:Y:S01]  /*8f00*/  VIADD R4, R0, 0xa8 ;  /* 0x000000a800047836 */ /* 0x000fe20000000000 */
[----:B---3--:R-:W-:Y:S01]  /*8f10*/  @!P5 LOP3.LUT R17, R20, 0xfffffffe, RZ, 0xc0, !PT ;  /* 0xfffffffe1411d812 */ /* 0x008fe200078ec0ff */
[----:B------:R-:W-:Y:S01]  /*8f20*/  VIADD R20, R0, 0xb0 ;  /* 0x000000b000147836 */ /* 0x000fe20000000000 */
[----:B------:R-:W-:-:S02]  /*8f30*/  @!P4 LOP3.LUT R21, R21, 0xfffffffe, RZ, 0xc0, !PT ;  /* 0xfffffffe1515c812 */ /* 0x000fc400078ec0ff */
[----:B----4-:R-:W-:Y:S02]  /*8f40*/  @!P3 LOP3.LUT R19, R22, 0xfffffffe, RZ, 0xc0, !PT ;  /* 0xfffffffe1613b812 */ /* 0x010fe400078ec0ff */
[----:B------:R-:W-:Y:S01]  /*8f50*/  ISETP.GE.AND P0, PT, R23, UR4, PT ;  /* 0x0000000417007c0c */ /* 0x000fe2000bf06270 */
[--C-:B0-----:R-:W-:Y:S01]  /*8f60*/  @!P2 IMAD.WIDE R10, R3, 0x4, R6.reuse ;  /* 0x00000004030aa825 */ /* 0x101fe200078e0206 */
[----:B------:R-:W-:Y:S02]  /*8f70*/  IADD3 R3, R0, 0xa0, RZ ;  /* 0x000000a000037810 */ /* 0x000fe40007ffe0ff */
[----:B------:R-:W-:Y:S01]  /*8f80*/  ISETP.GE.AND P1, PT, R24, UR4, PT ;  /* 0x0000000418007c0c */ /* 0x000fe2000bf26270 */
[--C-:B-1----:R-:W-:Y:S01]  /*8f90*/  @!P6 IMAD.WIDE R12, R15, 0x4, R6.reuse ;  /* 0x000000040f0ce825 */ /* 0x102fe200078e0206 */
[----:B------:R0:W-:Y:S01]  /*8fa0*/  @!P2 ST.E.64 desc[UR36][R10.64], R76 ;  /* 0x0000004c0a00a985 */ /* 0x0001e2000c101b24 */
[----:B------:R-:W-:Y:S02]  /*8fb0*/  ISETP.GE.AND P2, PT, R3, UR4, PT ;  /* 0x0000000403007c0c */ /* 0x000fe4000bf46270 */
[----:B------:R-:W-:Y:S01]  /*8fc0*/  @!P5 IMAD.WIDE R14, R17, 0x4, R6 ;  /* 0x00000004110ed825 */ /* 0x000fe200078e0206 */
[----:B------:R1:W-:Y:S01]  /*8fd0*/  @!P6 ST.E.64 desc[UR36][R12.64], R80 ;  /* 0x000000500c00e985 */ /* 0x0003e2000c101b24 */
[----:B------:R-:W-:-:S02]  /*8fe0*/  IADD3 R22, R0, 0xc0, RZ ;  /* 0x000000c000167810 */ /* 0x000fc40007ffe0ff */
[--C-:B------:R-:W-:Y:S01]  /*8ff0*/  @!P4 IMAD.WIDE R16, R21, 0x4, R6.reuse ;  /* 0x000000041510c825 */ /* 0x100fe200078e0206 */
[----:B------:R2:W-:Y:S01]  /*9000*/  @!P5 ST.E.64 desc[UR36][R14.64], R84 ;  /* 0x000000540e00d985 */ /* 0x0005e2000c101b24 */
[----:B------:R-:W-:Y:S02]  /*9010*/  ISETP.GE.AND P6, PT, R22, UR4, PT ;  /* 0x0000000416007c0c */ /* 0x000fe4000bfc6270 */
[----:B------:R-:W-:Y:S01]  /*9020*/  @!P3 IMAD.WIDE R18, R19, 0x4, R6 ;  /* 0x000000041312b825 */ /* 0x000fe200078e0206 */
[----:B------:R3:W-:Y:S01]  /*9030*/  @!P4 ST.E.64 desc[UR36][R16.64], R88 ;  /* 0x000000581000c985 */ /* 0x0007e2000c101b24 */
[----:B------:R-:W-:Y:S02]  /*9040*/  ISETP.GE.AND P4, PT, R20, UR4, PT ;  /* 0x0000000414007c0c */ /* 0x000fe4000bf86270 */
[----:B------:R-:W-:Y:S01]  /*9050*/  VIADD R21, R0, 0xb8 ;  /* 0x000000b800157836 */ /* 0x000fe20000000000 */
[----:B------:R4:W-:Y:S01]  /*9060*/  @!P3 ST.E.64 desc[UR36][R18.64], R92 ;  /* 0x0000005c1200b985 */ /* 0x0009e2000c101b24 */
[----:B------:R-:W-:-:S02]  /*9070*/  ISETP.GE.AND P3, PT, R4, UR4, PT ;  /* 0x0000000404007c0c */ /* 0x000fc4000bf66270 */
[----:B------:R-:W-:Y:S02]  /*9080*/  @!P0 LEA.HI R23, R23, R23, RZ, 0x1 ;  /* 0x0000001717178211 */ /* 0x000fe400078f08ff */
[----:B------:R-:W-:Y:S02]  /*9090*/  ISETP.GE.AND P5, PT, R21, UR4, PT ;  /* 0x0000000415007c0c */ /* 0x000fe4000bfa6270 */
[----:B------:R-:W-:Y:S02]  /*90a0*/  @!P1 LEA.HI R24, R24, R24, RZ, 0x1 ;  /* 0x0000001818189211 */ /* 0x000fe400078f08ff */
[----:B------:R-:W-:Y:S02]  /*90b0*/  @!P2 LEA.HI R3, R3, R3, RZ, 0x1 ;  /* 0x000000030303a211 */ /* 0x000fe400078f08ff */
[----:B0-----:R-:W-:Y:S02]  /*90c0*/  @!P0 LOP3.LUT R11, R23, 0xfffffffe, RZ, 0xc0, !PT ;  /* 0xfffffffe170b8812 */ /* 0x001fe400078ec0ff */
[----:B-1----:R-:W-:-:S02]  /*90d0*/  @!P1 LOP3.LUT R13, R24, 0xfffffffe, RZ, 0xc0, !PT ;  /* 0xfffffffe180d9812 */ /* 0x002fc400078ec0ff */
        /* <DEDUP_REMOVED lines=22> */
[----:B------:R-:W-:Y:S01]  /*9240*/  @!P6 IMAD.WIDE R18, R3, 0x4, R6 ;  /* 0x000000040312e825 */ /* 0x000fe200078e0206 */
[----:B------:R1:W-:Y:S03]  /*9250*/  @!P4 ST.E.64 desc[UR36][R12.64], R112 ;  /* 0x000000700c00c985 */ /* 0x0003e6000c101b24 */
[----:B------:R-:W-:Y:S01]  /*9260*/  @!P1 LEA.HI R4, R4, R4, RZ, 0x1 ;  /* 0x0000000404049211 */ /* 0x000fe200078f08ff */
[----:B------:R-:W-:-:S02]  /*9270*/  VIADD R3, R0, 0xc8 ;  /* 0x000000c800037836 */ /* 0x000fc40000000000 */
[----:B------:R-:W-:Y:S01]  /*9280*/  @!P5 IMAD.WIDE R16, R21, 0x4, R6 ;  /* 0x000000041510d825 */ /* 0x000fe200078e0206 */
[C---:B------:R-:W-:Y:S02]  /*9290*/  IADD3 R21, R0.reuse, 0xe0, RZ ;  /* 0x000000e000157810 */ /* 0x040fe40007ffe0ff */
[----:B------:R-:W-:Y:S01]  /*92a0*/  ISETP.GE.AND P0, PT, R3, UR4, PT ;  /* 0x0000000403007c0c */ /* 0x000fe2000bf06270 */
[C---:B--2---:R-:W-:Y:S01]  /*92b0*/  VIADD R14, R0.reuse, 0xe8 ;  /* 0x000000e8000e7836 */ /* 0x044fe20000000000 */
[----:B------:R2:W-:Y:S01]  /*92c0*/  @!P5 ST.E.64 desc[UR36][R16.64], R116 ;  /* 0x000000741000d985 */ /* 0x0005e2000c101b24 */
[C---:B------:R-:W-:Y:S01]  /*92d0*/  VIADD R15, R0.reuse, 0xf0 ;  /* 0x000000f0000f7836 */ /* 0x040fe20000000000 */
[----:B------:R-:W-:Y:S01]  /*92e0*/  ISETP.GE.AND P3, PT, R21, UR4, PT ;  /* 0x0000000415007c0c */ /* 0x000fe2000bf66270 */
[----:B0-----:R-:W-:Y:S01]  /*92f0*/  VIADD R11, R0, 0xf8 ;  /* 0x000000f8000b7836 */ /* 0x001fe20000000000 */
[----:B------:R0:W-:Y:S01]  /*9300*/  @!P6 ST.E.64 desc[UR36][R18.64], R120 ;  /* 0x000000781200e985 */ /* 0x0001e2000c101b24 */
[----:B------:R-:W-:-:S02]  /*9310*/  ISETP.GE.AND P4, PT, R14, UR4, PT ;  /* 0x000000040e007c0c */ /* 0x000fc4000bf86270 */
[----:B------:R-:W-:Y:S02]  /*9320*/  ISETP.GE.AND P5, PT, R15, UR4, PT ;  /* 0x000000040f007c0c */ /* 0x000fe4000bfa6270 */
[----:B------:R-:W-:Y:S02]  /*9330*/  ISETP.GE.AND P6, PT, R11, UR4, PT ;  /* 0x000000040b007c0c */ /* 0x000fe4000bfc6270 */
[----:B------:R-:W-:Y:S02]  /*9340*/  @!P0 LEA.HI R3, R3, R3, RZ, 0x1 ;  /* 0x0000000303038211 */ /* 0x000fe400078f08ff */
[----:B------:R-:W-:Y:S02]  /*9350*/  @!P2 LEA.HI R20, R20, R20, RZ, 0x1 ;  /* 0x000000141414a211 */ /* 0x000fe400078f08ff */
[----:B------:R-:W-:Y:S02]  /*9360*/  @!P3 LEA.HI R21, R21, R21, RZ, 0x1 ;  /* 0x000000151515b211 */ /* 0x000fe400078f08ff */
[----:B------:R-:W-:-:S02]  /*9370*/  @!P0 LOP3.LUT R3, R3, 0xfffffffe, RZ, 0xc0, !PT ;  /* 0xfffffffe03038812 */ /* 0x000fc400078ec0ff */
[----:B------:R-:W-:Y:S02]  /*9380*/  @!P4 LEA.HI R14, R14, R14, RZ, 0x1 ;  /* 0x0000000e0e0ec211 */ /* 0x000fe400078f08ff */
[----:B------:R-:W-:Y:S02]  /*9390*/  @!P5 LEA.HI R10, R15, R15, RZ, 0x1 ;  /* 0x0000000f0f0ad211 */ /* 0x000fe400078f08ff */
[----:B------:R-:W-:Y:S02]  /*93a0*/  @!P6 LEA.HI R11, R11, R11, RZ, 0x1 ;  /* 0x0000000b0b0be211 */ /* 0x000fe400078f08ff */
[----:B-1----:R-:W-:Y:S02]  /*93b0*/  @!P1 LOP3.LUT R13, R4, 0xfffffffe, RZ, 0xc0, !PT ;  /* 0xfffffffe040d9812 */ /* 0x002fe400078ec0ff */
[----:B------:R-:W-:Y:S02]  /*93c0*/  @!P2 LOP3.LUT R15, R20, 0xfffffffe, RZ, 0xc0, !PT ;  /* 0xfffffffe140fa812 */ /* 0x000fe400078ec0ff */
[----:B--2---:R-:W-:Y:S01]  /*93d0*/  @!P3 LOP3.LUT R17, R21, 0xfffffffe, RZ, 0xc0, !PT ;  /* 0xfffffffe1511b812 */ /* 0x004fe200078ec0ff */
[----:B------:R-:W-:Y:S01]  /*93e0*/  @!P1 IMAD.WIDE R12, R13, 0x4, R6 ;  /* 0x000000040d0c9825 */ /* 0x000fe200078e0206 */
[----:B0-----:R-:W-:-:S02]  /*93f0*/  @!P4 LOP3.LUT R19, R14, 0xfffffffe, RZ, 0xc0, !PT ;  /* 0xfffffffe0e13c812 */ /* 0x001fc400078ec0ff */
[----:B------:R-:W-:Y:S01]  /*9400*/  @!P5 LOP3.LUT R21, R10, 0xfffffffe, RZ, 0xc0, !PT ;  /* 0xfffffffe0a15d812 */ /* 0x000fe200078ec0ff */
[----:B------:R-:W-:Y:S01]  /*9410*/  @!P2 IMAD.WIDE R14, R15, 0x4, R6 ;  /* 0x000000040f0ea825 */ /* 0x000fe200078e0206 */
[----:B------:R-:W-:-:S03]  /*9420*/  @!P6 LOP3.LUT R23, R11, 0xfffffffe, RZ, 0xc0, !PT ;  /* 0xfffffffe0b17e812 */ /* 0x000fc600078ec0ff */
        /* <DEDUP_REMOVED lines=12> */
.L_x_4553:
[----:B------:R-:W-:Y:S05]  /*94f0*/  BSYNC B0 ;  /* 0x0000000000007941 */ /* 0x000fea0003800000 */
.L_x_4552:
[----:B------:R-:W-:Y:S01]  /*9500*/  ISETP.GE.AND P0, PT, R9, R8, PT ;  /* 0x000000080900720c */ /* 0x000fe20003f06270 */
[----:B---3--:R2:W3:Y:S04]  /*9510*/  SHFL.IDX PT, R3, R5, 0x1, 0x1c1f ;  /* 0x003c1f0005037f89 */ /* 0x0084e800000e0000 */
[----:B------:R-:W0:Y:S08]  /*9520*/  SHFL.IDX PT, R2, R2, 0x1, 0x1c1f ;  /* 0x003c1f0002027f89 */ /* 0x000e3000000e0000 */
[----:B--2---:R-:W-:Y:S05]  /*9530*/  @P0 BRA `(.L_x_4512) ;  /* 0x0000004400f40947 */ /* 0x004fea0003800000 */
[C---:B------:R-:W-:Y:S01]  /*9540*/  IADD3 R4, R0.reuse, 0x8, RZ ;  /* 0x0000000800047810 */ /* 0x040fe20007ffe0ff */
[C---:B------:R-:W-:Y:S01]  /*9550*/  VIADD R5, R0.reuse, 0x10 ;  /* 0x0000001000057836 */ /* 0x040fe20000000000 */
[----:B------:R-:W-:Y:S01]  /*9560*/  ULDC UR4, c[0x0][0xac8] ;  /* 0x0002b20000047ab9 */ /* 0x000fe20000000800 */
[----:B0-----:R-:W-:Y:S01]  /*9570*/  VIADD R10, R0, 0x18 ;  /* 0x00000018000a7836 */ /* 0x001fe20000000000 */
[----:B------:R-:W-:Y:S01]  /*9580*/  ISETP.GE.AND P1, PT, R4, UR4, PT ;  /* 0x0000000404007c0c */ /* 0x000fe2000bf26270 */
[C---:B------:R-:W-:Y:S01]  /*9590*/  VIADD R11, R0.reuse, 0x20 ;  /* 0x00000020000b7836 */ /* 0x040fe20000000000 */
[----:B------:R-:W-:Y:S01]  /*95a0*/  ISETP.GE.AND P2, PT, R5, UR4, PT ;  /* 0x0000000405007c0c */ /* 0x000fe2000bf46270 */
[C---:B------:R-:W-:Y:S01]  /*95b0*/  VIADD R13, R0.reuse, 0x30 ;  /* 0x00000030000d7836 */ /* 0x040fe20000000000 */
        /* <DEDUP_REMOVED lines=8> */
[C---:B------:R-:W-:Y:S01]  /*9640*/  IADD3 R16, R0.reuse, 0x48, RZ ;  /* 0x0000004800107810 */ /* 0x040fe20007ffe0ff */
[----:B------:R-:W-:Y:S01]  /*9650*/  VIADD R20, R0, 0x80 ;  /* 0x0000008000147836 */ /* 0x000fe20000000000 */
[----:B------:R-:W-:-:S02]  /*9660*/  @!P1 LEA.HI R4, R4, R4, RZ, 0x1 ;  /* 0x0000000404049211 */ /* 0x000fc400078f08ff */
[----:B------:R-:W-:Y:S02]  /*9670*/  @!P2 LEA.HI R5, R5, R5, RZ, 0x1 ;  /* 0x000000050505a211 */ /* 0x000fe400078f08ff */
[----:B-1----:R-:W-:Y:S02]  /*9680*/  @!P1 LOP3.LUT R7, R4, 0xfffffffe, RZ, 0xc0, !PT ;  /* 0xfffffffe04079812 */ /* 0x002fe400078ec0ff */
[----:B------:R-:W-:Y:S01]  /*9690*/  @!P2 LOP3.LUT R9, R5, 0xfffffffe, RZ, 0xc0, !PT ;  /* 0xfffffffe0509a812 */ /* 0x000fe200078ec0ff */
[--C-:B---3--:R-:W-:Y:S01]  /*96a0*/  @!P0 IMAD.WIDE R4, R0, 0x4, R2.reuse ;  /* 0x0000000400048825 */ /* 0x108fe200078e0202 */
[----:B------:R-:W-:Y:S02]  /*96b0*/  ISETP.GE.AND P3, PT, R15, UR4, PT ;  /* 0x000000040f007c0c */ /* 0x000fe4000bf66270 */
[----:B------:R-:W-:Y:S01]  /*96c0*/  ISETP.GE.AND P4, PT, R16, UR4, PT ;  /* 0x0000000410007c0c */ /* 0x000fe2000bf86270 */
[----:B----4-:R-:W-:Y:S01]  /*96d0*/  @!P1 IMAD.WIDE R6, R7, 0x4, R2 ;  /* 0x0000000407069825 */ /* 0x010fe200078e0202 */
        /* <DEDUP_REMOVED lines=17> */
[----:B------:R-:W-:Y:S01]  /*97f0*/  @!P4 LEA.HI R16, R16, R16, RZ, 0x1 ;  /* 0x000000101010c211 */ /* 0x000fe200078f08ff */
[----:B------:R0:W-:Y:S01]  /*9800*/  @!P5 ST.E.64 desc[UR36][R4.64], R38 ;  /* 0x000000260400d985 */ /* 0x0001e2000c101b24 */
[----:B--2---:R-:W-:-:S02]  /*9810*/  @!P0 LOP3.LUT R9, R12, 0xfffffffe, RZ, 0xc0, !PT ;  /* 0xfffffffe0c098812 */ /* 0x004fc400078ec0ff */
[----:B------:R-:W-:Y:S01]  /*9820*/  @!P1 LOP3.LUT R13, R13, 0xfffffffe, RZ, 0xc0, !PT ;  /* 0xfffffffe0d0d9812 */ /* 0x000fe200078ec0ff */
[----:B------:R1:W-:Y:S01]  /*9830*/  @!P6 ST.E.64 desc[UR36][R6.64], R42 ;  /* 0x0000002a0600e985 */ /* 0x0003e2000c101b24 */
[----:B------:R-:W-:Y:S01]  /*9840*/  @!P2 LOP3.LUT R11, R14, 0xfffffffe, RZ, 0xc0, !PT ;  /* 0xfffffffe0e0ba812 */ /* 0x000fe200078ec0ff */
[----:B------:R-:W-:Y:S01]  /*9850*/  VIADD R14, R0, 0x60 ;  /* 0x00000060000e7836 */ /* 0x000fe20000000000 */
[----:B------:R-:W-:Y:S02]  /*9860*/  @!P3 LOP3.LUT R15, R15, 0xfffffffe, RZ, 0xc0, !PT ;  /* 0xfffffffe0f0fb812 */ /* 0x000fe400078ec0ff */
        /* <DEDUP_REMOVED lines=23> */
[----:B0-----:R-:W-:Y:S02]  /*99e0*/  @!P5 LOP3.LUT R5, R18, 0xfffffffe, RZ, 0xc0, !PT ;  /* 0xfffffffe1205d812 */ /* 0x001fe400078ec0ff */
        /* <DEDUP_REMOVED lines=17> */
[C---:B------:R-:W-:Y:S01]  /*9b00*/  VIADD R20, R0.reuse, 0xb8 ;  /* 0x000000b800147836 */ /* 0x040fe20000000000 */
[----:B------:R-:W-:Y:S01]  /*9b10*/  IADD3 R18, R0, 0x88, RZ ;  /* 0x0000008800127810 */ /* 0x000fe20007ffe0ff */
[----:B0-----:R-:W-:Y:S01]  /*9b20*/  @!P4 IMAD.WIDE R4, R9, 0x4, R2 ;  /* 0x000000040904c825 */ /* 0x001fe200078e0202 */
[----:B------:R-:W-:-:S02]  /*9b30*/  ISETP.GE.AND P5, PT, R19, UR4, PT ;  /* 0x0000000413007c0c */ /* 0x000fc4000bfa6270 */
[----:B------:R-:W-:Y:S01]  /*9b40*/  ISETP.GE.AND P6, PT, R18, UR4, PT ;  /* 0x0000000412007c0c */ /* 0x000fe2000bfc6270 */
[--C-:B-1----:R-:W-:Y:S01]  /*9b50*/  @!P3 IMAD.WIDE R6, R15, 0x4, R2.reuse ;  /* 0x000000040f06b825 */ /* 0x102fe200078e0202 */
[----:B------:R-:W-:Y:S01]  /*9b60*/  @!P4 ST.E.64 desc[UR36][R4.64], R74 ;  /* 0x0000004a0400c985 */ /* 0x000fe2000c101b24 */
        /* <DEDUP_REMOVED lines=17> */
[----:B0-----:R-:W-:Y:S02]  /*9c80*/  @!P5 LOP3.LUT R7, R19, 0xfffffffe, RZ, 0xc0, !PT ;  /* 0xfffffffe1307d812 */ /* 0x001fe400078ec0ff */
[----:B------:R-:W-:Y:S01]  /*9c90*/  @!P6 LOP3.LUT R5, R18, 0xfffffffe, RZ, 0xc0, !PT ;  /* 0xfffffffe1205e812 */ /* 0x000fe200078ec0ff */
[----:B------:R-:W-:Y:S01]  /*9ca0*/  VIADD R18, R0, 0xc0 ;  /* 0x000000c000127836 */ /* 0x000fe20000000000 */
[----:B------:R-:W-:Y:S01]  /*9cb0*/  @!P3 LEA.HI R16, R16, R16, RZ, 0x1 ;  /* 0x000000101010b211 */ /* 0x000fe200078f08ff */
[--C-:B------:R-:W-:Y:S01]  /*9cc0*/  @!P5 IMAD.WIDE R6, R7, 0x4, R2.reuse ;  /* 0x000000040706d825 */ /* 0x100fe200078e0202 */
[----:B------:R-:W-:Y:S02]  /*9cd0*/  @!P0 LEA.HI R14, R14, R14, RZ, 0x1 ;  /* 0x0000000e0e0e8211 */ /* 0x000fe400078f08ff */
[----:B------:R-:W-:Y:S01]  /*9ce0*/  @!P4 LEA.HI R15, R15, R15, RZ, 0x1 ;  /* 0x0000000f0f0fc211 */ /* 0x000fe200078f08ff */
[----:B------:R-:W-:Y:S01]  /*9cf0*/  @!P6 IMAD.WIDE R4, R5, 0x4, R2 ;  /* 0x000000040504e825 */ /* 0x000fe200078e0202 */
[----:B------:R-:W-:-:S02]  /*9d00*/  @!P2 LEA.HI R17, R17, R17, RZ, 0x1 ;  /* 0x000000111111a211 */ /* 0x000fc400078f08ff */
[----:B------:R-:W-:Y:S02]  /*9d10*/  @!P1 LEA.HI R20, R20, R20, RZ, 0x1 ;  /* 0x0000001414149211 */ /* 0x000fe400078f08ff */
[----:B-1----:R-:W-:Y:S01]  /*9d20*/  @!P0 LOP3.LUT R9, R14, 0xfffffffe, RZ, 0xc0, !PT ;  /* 0xfffffffe0e098812 */ /* 0x002fe200078ec0ff */
[----:B------:R0:W-:Y:S01]  /*9d30*/  @!P6 ST.E.64 desc[UR36][R4.64], R94 ;  /* 0x0000005e0400e985 */ /* 0x0001e2000c101b24 */
[----:B------:R-:W-:Y:S01]  /*9d40*/  @!P4 LOP3.LUT R15, R15, 0xfffffffe, RZ, 0xc0, !PT ;  /* 0xfffffffe0f0fc812 */ /* 0x000fe200078ec0ff */
[----:B------:R-:W-:Y:S01]  /*9d50*/  VIADD R14, R0, 0xd0 ;  /* 0x000000d0000e7836 */ /* 0x000fe20000000000 */
[----:B--2---:R-:W-:Y:S01]  /*9d60*/  @!P3 LOP3.LUT R11, R16, 0xfffffffe, RZ, 0xc0, !PT ;  /* 0xfffffffe100bb812 */ /* 0x004fe200078ec0ff */
[----:B------:R1:W-:Y:S01]  /*9d70*/  @!P5 ST.E.64 desc[UR36][R6.64], R98 ;  /* 0x000000620600d985 */ /* 0x0003e2000c101b24 */
[----:B------:R-:W-:Y:S01]  /*9d80*/  @!P2 LOP3.LUT R17, R17, 0xfffffffe, RZ, 0xc0, !PT ;  /* 0xfffffffe1111a812 */ /* 0x000fe200078ec0ff */
[----:B------:R-:W-:Y:S01]  /*9d90*/  VIADD R16, R0, 0xe0 ;  /* 0x000000e000107836 */ /* 0x000fe20000000000 */
[----:B---3--:R-:W-:Y:S01]  /*9da0*/  @!P1 LOP3.LUT R13, R20, 0xfffffffe, RZ, 0xc0, !PT ;  /* 0xfffffffe140d9812 */ /* 0x008fe200078ec0ff */
[C---:B------:R-:W-:Y:S01]  /*9db0*/  VIADD R20, R0.reuse, 0xf0 ;  /* 0x000000f000147836 */ /* 0x040fe20000000000 */
[----:B------:R-:W-:-:S02]  /*9dc0*/  IADD3 R19, R0, 0xc8, RZ ;  /* 0x000000c800137810 */ /* 0x000fc40007ffe0ff */
[----:B------:R-:W-:Y:S01]  /*9dd0*/  ISETP.GE.AND P5, PT, R18, UR4, PT ;  /* 0x0000000412007c0c */ /* 0x000fe2000bfa6270 */
[----:B------:R-:W-:Y:S01]  /*9de0*/  @!P1 IMAD.WIDE R12, R13, 0x4, R2 ;  /* 0x000000040d0c9825 */ /* 0x000fe200078e0202 */
[----:B------:R-:W-:-:S03]  /*9df0*/  ISETP.GE.AND P6, PT, R19, UR4, PT ;  /* 0x0000000413007c0c */ /* 0x000fc6000bfc6270 */
[----:B0-----:R-:W-:-:S04]  /*9e00*/  @!P0 IMAD.WIDE R4, R9, 0x4, R2 ;  /* 0x0000000409048825 */ /* 0x001fc800078e0202 */
        /* <DEDUP_REMOVED lines=11> */
[----:B------:R-:W-:Y:S01]  /*9ec0*/  ISETP.GE.AND P2, PT, R16, UR4, PT ;  /* 0x0000000410007c0c */ /* 0x000fe2000bf46270 */
[----:B------:R-:W-:Y:S01]  /*9ed0*/  VIADD R0, R0, 0xf8 ;  /* 0x000000f800007836 */ /* 0x000fe20000000000 */
[----:B------:R-:W-:Y:S01]  /*9ee0*/  ISETP.GE.AND P3, PT, R17, UR4, PT ;  /* 0x0000000411007c0c */ /* 0x000fe2000bf66270 */
[----:B------:R4:W-:Y:S01]  /*9ef0*/  @!P1 ST.E.64 desc[UR36][R12.64], R118 ;  /* 0x000000760c009985 */ /* 0x0009e2000c101b24 */
[----:B------:R-:W-:Y:S02]  /*9f00*/  ISETP.GE.AND P1, PT, R15, UR4, PT ;  /* 0x000000040f007c0c */ /* 0x000fe4000bf26270 */
[----:B------:R-:W-:Y:S02]  /*9f10*/  @!P5 LEA.HI R18, R18, R18, RZ, 0x1 ;  /* 0x000000121212d211 */ /* 0x000fe400078f08ff */
[----:B------:R-:W-:-:S02]  /*9f20*/  @!P6 LEA.HI R19, R19, R19, RZ, 0x1 ;  /* 0x000000131313e211 */ /* 0x000fc400078f08ff */
        /* <DEDUP_REMOVED lines=33> */
.L_x_4551:
        /* <DEDUP_REMOVED lines=22> */
[----:B------:R-:W-:Y:S01]  /*a2a0*/  MOV R3, UR5 ;  /* 0x0000000500037c02 */ /* 0x000fe20008000f00 */
[----:B------:R-:W-:Y:S01]  /*a2b0*/  IMAD.U32 R2, RZ, RZ, UR4 ;  /* 0x00000004ff027e24 */ /* 0x000fe2000f8e00ff */
[----:B------:R-:W2:Y:S01]  /*a2c0*/  @P0 LDC R7, c[0x0][0xbec] ;  /* 0x0002fb00ff070b82 */ /* 0x000ea20000000800 */
[----:B------:R-:W-:Y:S01]  /*a2d0*/  ULDC.64 UR4, c[0x0][0xbe0] ;  /* 0x0002f80000047ab9 */ /* 0x000fe20000000a00 */
[----:B------:R-:W-:-:S06]  /*a2e0*/  IMAD.U32 R3, RZ, RZ, UR6 ;  /* 0x00000006ff037e24 */ /* 0x000fcc000f8e00ff */
[----:B------:R-:W3:Y:S01]  /*a2f0*/  @P0 LDC R9, c[0x0][0xbf0] ;  /* 0x0002fc00ff090b82 */ /* 0x000ee20000000800 */
[----:B0-----:R-:W-:-:S07]  /*a300*/  USHF.R.S32.HI UR8, URZ, 0x1f, UR7 ;  /* 0x0000001f3f087899 */ /* 0x001fce0008011407 */
[----:B------:R-:W0:Y:S01]  /*a310*/  S2UR UR10, SR_CTAID.Y ;  /* 0x00000000000a79c3 */ /* 0x000e220000002600 */
[C---:B-1----:R-:W-:Y:S02]  /*a320*/  IMAD R12, R10.reuse, UR8, RZ ;  /* 0x000000080a0c7c24 */ /* 0x042fe4000f8e02ff */
[----:B------:R-:W-:-:S04]  /*a330*/  IMAD.WIDE.U32 R2, R10, UR7, R2 ;  /* 0x000000070a027c25 */ /* 0x000fc8000f8e0002 */
[----:B------:R-:W-:Y:S01]  /*a340*/  IMAD R11, R11, UR7, R12 ;  /* 0x000000070b0b7c24 */ /* 0x000fe2000f8e020c */
[----:B------:R-:W0:Y:S01]  /*a350*/  LDC R8, c[0x0][0xc50] ;  /* 0x00031400ff087b82 */ /* 0x000e220000000800 */
[----:B--2---:R-:W-:-:S03]  /*a360*/  @P0 IMAD.HI.U32 R4, R0, R7, RZ ;  /* 0x0000000700040227 */ /* 0x004fc600078e00ff */
[----:B------:R-:W-:Y:S01]  /*a370*/  IADD3 R3, R11, R3, RZ ;  /* 0x000000030b037210 */ /* 0x000fe20007ffe0ff */
[----:B------:R-:W-:Y:S01]  /*a380*/  IMAD R7, RZ, RZ, -UR38 ;  /* 0x80000026ff077e24 */ /* 0x000fe2000f8e02ff */
[----:B---3--:R-:W-:-:S03]  /*a390*/  @P0 SHF.R.U32.HI R5, RZ, R9, R4 ;  /* 0x00000009ff050219 */ /* 0x008fc60000011604 */
[----:B0-----:R-:W-:Y:S02]  /*a3a0*/  IMAD R9, R8, R7, UR10 ;  /* 0x0000000a08097e24 */ /* 0x001fe4000f8e0207 */
        /* <DEDUP_REMOVED lines=21> */
.L_x_4510:
        /* <DEDUP_REMOVED lines=18> */
.L_x_4554:
[----:B------:R-:W-:Y:S01]  /*a620*/  ULDC UR44, c[0x0][0xc50] ;  /* 0x00031400002c7ab9 */ /* 0x000fe20000000800 */
[----:B------:R-:W-:Y:S01]  /*a630*/  UMOV UR40, UR6 ;  /* 0x0000000600287c82 */ /* 0x000fe20008000000 */
[----:B------:R-:W-:-:S11]  /*a640*/  UISETP.NE.AND UP0, UPT, UR44, 0x1, UPT ;  /* 0x000000012c00788c */ /* 0x000fd6000bf05270 */
[----:B------:R-:W-:Y:S01]  /*a650*/  @UP0 ULDC UR4, c[0x0][0xc54] ;  /* 0x0003150000040ab9 */ /* 0x000fe20000000800 */
[----:B------:R-:W-:Y:S01]  /*a660*/  @UP0 ULDC UR7, c[0x0][0xc58] ;  /* 0x0003160000070ab9 */ /* 0x000fe20000000800 */
[----:B------:R-:W-:-:S04]  /*a670*/  UIMAD.WIDE.U32 UR4, UR6, UR4, URZ ;  /* 0x00000004060472a5 */ /* 0x000fc8000f8e003f */
[----:B------:R-:W-:-:S12]  /*a680*/  @UP0 USHF.R.U32.HI UR40, URZ, UR7, UR5 ;  /* 0x000000073f280299 */ /* 0x000fd80008011605 */
.L_x_4555:
[----:B------:R-:W-:Y:S01]  /*a690*/  ISETP.GE.AND P0, PT, R33, RZ, PT ;  /* 0x000000ff2100720c */ /* 0x000fe20003f06270 */
[----:B------:R-:W-:Y:S01]  /*a6a0*/  UIADD3 UR4, -UR40, URZ, URZ ;  /* 0x0000003f28047290 */ /* 0x000fe2000fffe13f */
[----:B------:R-:W-:Y:S01]  /*a6b0*/  IMAD.MOV.U32 R20, RZ, RZ, 0x1 ;  /* 0x00000001ff147424 */ /* 0x000fe200078e00ff */
[----:B------:R-:W-:Y:S01]  /*a6c0*/  MOV R21, RZ ;  /* 0x000000ff00157202 */ /* 0x000fe20000000f00 */
[----:B------:R-:W-:Y:S01]  /*a6d0*/  IMAD.MOV.U32 R8, RZ, RZ, 0x1 ;  /* 0x00000001ff087424 */ /* 0x000fe200078e00ff */
[----:B------:R-:W-:-:S08]  /*a6e0*/  UIMAD UR44, UR44, UR4, UR6 ;  /* 0x000000042c2c72a4 */ /* 0x000fd0000f8e0206 */
[----:B------:R-:W-:Y:S05]  /*a6f0*/  @!P0 BRA `(.L_x_4556) ;  /* 0x0000003000c88947 */ /* 0x000fea0003800000 */
[----:B------:R-:W0:Y:S01]  /*a700*/  LDC.64 R4, c[0x0][0xa28] ;  /* 0x00028a00ff047b82 */ /* 0x000e220000000a00 */
[----:B------:R-:W-:Y:S01]  /*a710*/  ULDC UR4, c[0x0][0x448] ;  /* 0x0001120000047ab9 */ /* 0x000fe20000000800 */
[----:B------:R-:W-:Y:S01]  /*a720*/  ULDC UR7, c[0x0][0x2f0] ;  /* 0x0000bc0000077ab9 */ /* 0x000fe20000000800 */
[----:B------:R-:W-:-:S05]  /*a730*/  IMAD.MOV.U32 R32, RZ, RZ, RZ ;  /* 0x000000ffff207224 */ /* 0x000fca00078e00ff */
[----:B------:R-:W1:Y:S01]  /*a740*/  S2UR UR46, SR_CTAID.X ;  /* 0x00000000002e79c3 */ /* 0x000e620000002500 */
[----:B------:R-:W-:Y:S01]  /*a750*/  UISETP.NE.AND UP1, UPT, UR4, 0x1, UPT ;  /* 0x000000010400788c */ /* 0x000fe2000bf25270 */
[----:B------:R-:W-:Y:S02]  /*a760*/  ULDC UR8, c[0x0][0x288] ;  /* 0x0000a20000087ab9 */ /* 0x000fe40000000800 */
[----:B------:R-:W-:Y:S02]  /*a770*/  ULDC.64 UR4, c[0x0][0x418] ;  /* 0x0001060000047ab9 */ /* 0x000fe40000000a00 */
[----:B------:R-:W-:-:S03]  /*a780*/  UISETP.NE.U32.AND UP0, UPT, UR4, URZ, UPT ;  /* 0x0000003f0400728c */ /* 0x000fc6000bf05070 */
[----:B------:R-:W-:Y:S01]  /*a790*/  ULDC UR4, c[0x0][0x424] ;  /* 0x0001090000047ab9 */ /* 0x000fe20000000800 */
[----:B------:R-:W-:-:S03]  /*a7a0*/  UISETP.NE.AND.EX UP0, UPT, UR5, URZ, UPT, UP0 ;  /* 0x0000003f0500728c */ /* 0x000fc6000bf05300 */
[----:B------:R-:W-:Y:S01]  /*a7b0*/  @UP1 ULDC UR5, c[0x0][0x44c] ;  /* 0x0001130000051ab9 */ /* 0x000fe20000000800 */
[----:B0-----:R-:W-:Y:S01]  /*a7c0*/  ISETP.NE.U32.AND P0, PT, R4, RZ, PT ;  /* 0x000000ff0400720c */ /* 0x001fe20003f05070 */
[----:B------:R-:W-:-:S03]  /*a7d0*/  USEL UR41, UR4, 0x1, UP0 ;  /* 0x0000000104297887 */ /* 0x000fc60008000000 */
[----:B------:R-:W-:Y:S01]  /*a7e0*/  ISETP.NE.AND.EX P0, PT, R5, RZ, PT, P0 ;  /* 0x000000ff0500720c */ /* 0x000fe20003f05300 */
[----:B-1----:R-:W-:Y:S02]  /*a7f0*/  ULEA UR6, UR46, 0x7f, 0x7 ;  /* 0x0000007f2e067891 */ /* 0x002fe4000f8e383f */
[----:B------:R-:W-:Y:S02]  /*a800*/  UIMAD UR41, UR41, UR7, URZ ;  /* 0x00000007292972a4 */ /* 0x000fe4000f8e023f */
[----:B------:R-:W-:Y:S01]  /*a810*/  UIMAD.WIDE.U32 UR4, UR6, UR5, URZ ;  /* 0x00000005060472a5 */ /* 0x000fe2000f8e003f */
[----:B------:R-:W-:Y:S01]  /*a820*/  @UP1 ULDC UR7, c[0x0][0x450] ;  /* 0x0001140000071ab9 */ /* 0x000fe20000000800 */
[----:B------:R-:W-:Y:S02]  /*a830*/  UIADD3 UR8, UR41, 0x60, -UR8 ;  /* 0x0000006029087890 */ /* 0x000fe4000fffe808 */
[----:B------:R-:W-:-:S04]  /*a840*/  @UP1 USHF.R.U32.HI UR6, URZ, UR7, UR5 ;  /* 0x000000073f061299 */ /* 0x000fc80008011605 */
[----:B------:R-:W0:Y:S01]  /*a850*/  @P0 LDC.64 R4, c[0x0][0xa28] ;  /* 0x00028a00ff040b82 */ /* 0x000e220000000a00 */
[----:B------:R-:W-:Y:S02]  /*a860*/  UIADD3 UR4, UR41, 0x5f, URZ ;  /* 0x0000005f29047890 */ /* 0x000fe4000fffe03f */
[----:B------:R-:W-:Y:S02]  /*a870*/  UIADD3 UR6, UR8, UR6, URZ ;  /* 0x0000000608067290 */ /* 0x000fe4000fffe03f */
[----:B------:R-:W-:Y:S02]  /*a880*/  UIMAD.WIDE UR4, UR4, 0x2aaaaaab, URZ ;  /* 0x2aaaaaab040478a5 */ /* 0x000fe4000f8e023f */
[----:B------:R-:W-:Y:S02]  /*a890*/  UIMAD.WIDE UR6, UR6, 0x2aaaaaab, URZ ;  /* 0x2aaaaaab060678a5 */ /* 0x000fe4000f8e023f */
[----:B------:R-:W-:Y:S02]  /*a8a0*/  USHF.R.U32.HI UR42, URZ, 0x1f, UR5 ;  /* 0x0000001f3f2a7899 */ /* 0x000fe40008011605 */
[----:B------:R-:W-:-:S02]  /*a8b0*/  USHF.R.U32.HI UR43, URZ, 0x1f, UR7 ;  /* 0x0000001f3f2b7899 */ /* 0x000fc40008011607 */
[----:B------:R-:W-:Y:S02]  /*a8c0*/  ULEA.HI.SX32 UR42, UR5, UR42, 0x1c ;  /* 0x0000002a052a7291 */ /* 0x000fe4000f8fe23f */
[----:B------:R-:W-:-:S04]  /*a8d0*/  ULEA.HI.SX32 UR43, UR7, UR43, 0x1c ;  /* 0x0000002b072b7291 */ /* 0x000fc8000f8fe23f */
[----:B------:R-:W-:-:S04]  /*a8e0*/  UISETP.LT.AND UP0, UPT, UR42, UR43, UPT ;  /* 0x0000002b2a00728c */ /* 0x000fc8000bf01270 */
[----:B------:R-:W-:Y:S01]  /*a8f0*/  USEL UR11, UR42, UR43, UP0 ;  /* 0x0000002b2a0b7287 */ /* 0x000fe20008000000 */
[----:B0-----:R-:W-:Y:S01]  /*a900*/  @P0 IMAD.WIDE R4, R33, 0x4, R4 ;  /* 0x0000000421040825 */ /* 0x001fe200078e0204 */
[----:B------:R-:W-:Y:S02]  /*a910*/  UP2UR UR47, UPR, URZ, 0x2 ;  /* 0x000000023f2f7883 */ /* 0x000fe40008000000 */
[----:B------:R-:W-:Y:S02]  /*a920*/  UISETP.GE.AND UP1, UPT, UR11, 0x1, UPT ;  /* 0x000000010b00788c */ /* 0x000fe4000bf26270 */
[----:B------:R-:W-:Y:S01]  /*a930*/  USHF.R.U32.HI UR9, URZ, 0x10, UR44 ;  /* 0x000000103f097899 */ /* 0x000fe2000801162c */
[----:B------:R0:W5:Y:S01]  /*a940*/  @P0 LDG.E R32, desc[UR36][R4.64] ;  /* 0x0000002404200981 */ /* 0x000162000c1e1900 */
[----:B------:R-:W-:Y:S02]  /*a950*/  ULOP3.LUT UR44, UR44, 0xffff, URZ, 0xc0, !UPT ;  /* 0x0000ffff2c2c7892 */ /* 0x000fe4000f8ec03f */
[----:B------:R-:W-:Y:S01]  /*a960*/  PLOP3.LUT P0, PT, PT, PT, UP1, 0x80, 0x0 ;  /* 0x000000000000781c */ /* 0x000fe20003f0f018 */
[----:B------:R-:W-:Y:S01]  /*a970*/  UISETP.NE.AND UP0, UPT, UR9, URZ, UPT ;  /* 0x0000003f0900728c */ /* 0x000fe2000bf05270 */
[----:B------:R-:W-:-:S10]  /*a980*/  UMOV UR38, URZ ;  /* 0x0000003f00267c82 */ /* 0x000fd40008000000 */
[----:B------:R-:W-:Y:S01]  /*a990*/  @!UP0 ULDC UR9, c[0x0][0x9f0] ;  /* 0x00027c0000098ab9 */ /* 0x000fe20000000800 */
[----:B0-----:R-:W-:Y:S05]  /*a9a0*/  @!P0 BRA `(.L_x_4557) ;  /* 0x0000000000788947 */ /* 0x001fea0003800000 */
[----:B------:R-:W-:Y:S01]  /*a9b0*/  IABS R0, UR9 ;  /* 0x0000000900007c13 */ /* 0x000fe20008000000 */
[----:B------:R-:W-:Y:S02]  /*a9c0*/  UIADD3 UR6, UR9, -0x1, UR11 ;  /* 0xffffffff09067890 */ /* 0x000fe4000fffe00b */
[----:B------:R-:W-:Y:S01]  /*a9d0*/  IABS R5, UR9 ;  /* 0x0000000900057c13 */ /* 0x000fe20008000000 */
[----:B------:R-:W-:Y:S01]  /*a9e0*/  UMOV UR4, URZ ;  /* 0x0000003f00047c82 */ /* 0x000fe20008000000 */
[----:B------:R-:W-:Y:S02]  /*a9f0*/  R2UR UR10, R0 ;  /* 0x00000000000a72ca */ /* 0x000fe400000e0000 */
[----:B------:R-:W-:Y:S01]  /*aa00*/  IABS R4, UR6 ;  /* 0x0000000600047c13 */ /* 0x000fe20008000000 */
[----:B------:R-:W-:-:S03]  /*aa10*/  ULOP3.LUT UR6, UR6, UR9, URZ, 0x3c, !UPT ;  /* 0x0000000906067292 */ /* 0x000fc6000f8e3c3f */
[----:B------:R-:W-:-:S07]  /*aa20*/  R2UR UR8, R4 ;  /* 0x00000000040872ca */ /* 0x000fce00000e0000 */
        /* <DEDUP_REMOVED lines=22> */
.L_x_4557:
[----:B------:R-:W-:Y:S02]  /*ab90*/  UIMAD UR48, UR44, UR38, URZ ;  /* 0x000000262c3072a4 */ /* 0x000fe4000f8e023f */
[----:B------:R-:W-:Y:S01]  /*aba0*/  IMAD.U32 R0, RZ, RZ, UR38 ;  /* 0x00000026ff007e24 */ /* 0x000fe2000f8e00ff */
[----:B------:R-:W-:Y:S01]  /*abb0*/  MOV R8, 0x1 ;  /* 0x0000000100087802 */ /* 0x000fe20000000f00 */
[----:B------:R-:W-:Y:S02]  /*abc0*/  IMAD.MOV.U32 R21, RZ, RZ, RZ ;  /* 0x000000ffff157224 */ /* 0x000fe400078e00ff */
[----:B------:R-:W-:-:S05]  /*abd0*/  IMAD.U32 R31, RZ, RZ, UR48 ;  /* 0x00000030ff1f7e24 */ /* 0x000fca000f8e00ff */
        /* <DEDUP_REMOVED lines=14> */
[----:B------:R-:W-:Y:S01]  /*acc0*/  MOV R7, UR7 ;  /* 0x0000000700077c02 */ /* 0x000fe20008000f00 */
[----:B------:R-:W-:Y:S01]  /*acd0*/  IMAD.U32 R5, RZ, RZ, UR5 ;  /* 0x00000005ff057e24 */ /* 0x000fe2000f8e00ff */
[----:B------:R-:W0:Y:S01]  /*ace0*/  LDC.64 R14, c[0x4][R14] ;  /* 0x010000000e0e7b82 */ /* 0x000e220000000a00 */
[----:B------:R-:W-:Y:S01]  /*acf0*/  ULDC.64 UR4, c[0x4][0x8] ;  /* 0x0100020000047ab9 */ /* 0x000fe20000000a00 */
[----:B------:R-:W-:Y:S01]  /*ad00*/  IMAD.U32 R6, RZ, RZ, UR6 ;  /* 0x00000006ff067e24 */ /* 0x000fe2000f8e00ff */
[----:B------:R-:W-:Y:S01]  /*ad10*/  MOV R12, 0x1 ;  /* 0x00000001000c7802 */ /* 0x000fe20000000f00 */
[----:B------:R-:W-:-:S02]  /*ad20*/  IMAD.U32 R10, RZ, RZ, UR4 ;  /* 0x00000004ff0a7e24 */ /* 0x000fc4000f8e00ff */
[----:B------:R-:W-:Y:S02]  /*ad30*/  IMAD.U32 R11, RZ, RZ, UR5 ;  /* 0x00000005ff0b7e24 */ /* 0x000fe4000f8e00ff */
[----:B------:R-:W-:Y:S02]  /*ad40*/  IMAD.MOV.U32 R8, RZ, RZ, 0x70 ;  /* 0x00000070ff087424 */ /* 0x000fe400078e00ff */
[----:B------:R-:W-:-:S07]  /*ad50*/  IMAD.MOV.U32 R13, RZ, RZ, RZ ;  /* 0x000000ffff0d7224 */ /* 0x000fce00078e00ff */
[----:B------:R-:W-:-:S07]  /*ad60*/  LEPC R20, `(.L_x_4558) ;  /* 0x000000001014794e */ /* 0x000fce0000000000 */
[----:B0----5:R-:W-:Y:S05]  /*ad70*/  CALL.ABS.NOINC R14 ;  /* 0x000000000e007343 */ /* 0x021fea0003c00000 */
.L_x_4558:
        /* <DEDUP_REMOVED lines=12> */
[----:B------:R-:W-:Y:S01]  /*ae40*/  IMAD.U32 R7, RZ, RZ, UR7 ;  /* 0x00000007ff077e24 */ /* 0x000fe2000f8e00ff */
[----:B------:R-:W-:Y:S01]  /*ae50*/  MOV R8, 0x70 ;  /* 0x0000007000087802 */ /* 0x000fe20000000f00 */
[----:B------:R-:W-:-:S02]  /*ae60*/  IMAD.U32 R10, RZ, RZ, UR4 ;  /* 0x00000004ff0a7e24 */ /* 0x000fc4000f8e00ff */
[----:B------:R-:W-:Y:S02]  /*ae70*/  IMAD.U32 R11, RZ, RZ, UR5 ;  /* 0x00000005ff0b7e24 */ /* 0x000fe4000f8e00ff */
[----:B------:R-:W-:Y:S02]  /*ae80*/  IMAD.MOV.U32 R12, RZ, RZ, 0x1 ;  /* 0x00000001ff0c7424 */ /* 0x000fe400078e00ff */
[----:B0-----:R-:W-:-:S07]  /*ae90*/  IMAD.MOV.U32 R13, RZ, RZ, RZ ;  /* 0x000000ffff0d7224 */ /* 0x001fce00078e00ff */
[----:B------:R-:W-:-:S07]  /*aea0*/  LEPC R20, `(.L_x_4560) ;  /* 0x000000001014794e */ /* 0x000fce0000000000 */
[----:B-1---5:R-:W-:Y:S05]  /*aeb0*/  CALL.ABS.NOINC R14 ;  /* 0x000000000e007343 */ /* 0x022fea0003c00000 */
.L_x_4560:
[----:B------:R0:W1:Y:S01]  /*aec0*/  LDC.64 R14, c[0x4][R17] ;  /* 0x01000000110e7b82 */ /* 0x0000620000000a00 */
[----:B------:R-:W-:Y:S01]  /*aed0*/  ULDC.64 UR4, c[0x4][0x98] ;  /* 0x0100260000047ab9 */ /* 0x000fe20000000a00 */
[----:B------:R-:W-:Y:S01]  /*aee0*/  ULDC.64 UR6, c[0x4][0xa0] ;  /* 0x0100280000067ab9 */ /* 0x000fe20000000a00 */
[----:B------:R-:W-:Y:S01]  /*aef0*/  IMAD.U32 R4, RZ, RZ, UR4 ;  /* 0x00000004ff047e24 */ /* 0x000fe2000f8e00ff */
[----:B------:R-:W-:Y:S01]  /*af00*/  MOV R5, UR5 ;  /* 0x0000000500057c02 */ /* 0x000fe20008000f00 */
        /* <DEDUP_REMOVED lines=10> */
.L_x_4559:
[----:B------:R-:W0:Y:S01]  /*afb0*/  LDC.64 R4, c[0x0][0x9f8] ;  /* 0x00027e00ff047b82 */ /* 0x000e220000000a00 */
[----:B------:R-:W-:-:S07]  /*afc0*/  MOV R30, R33 ;  /* 0x00000021001e7202 */ /* 0x000fce0000000f00 */
[----:B------:R-:W1:Y:S01]  /*afd0*/  LDC R29, c[0x0][0x430] ;  /* 0x00010c00ff1d7b82 */ /* 0x000e620000000800 */
[C---:B------:R-:W-:Y:S01]  /*afe0*/  IMAD.SHL.U32 R28, R16.reuse, 0x10, RZ ;  /* 0x00000010101c7824 */ /* 0x040fe200078e00ff */
[C---:B------:R-:W-:Y:S01]  /*aff0*/  LOP3.LUT R7, R16.reuse, 0x7f, RZ, 0xc0, !PT ;  /* 0x0000007f10077812 */ /* 0x040fe200078ec0ff */
        /* <DEDUP_REMOVED lines=22> */
[----:B-1----:R-:W-:Y:S01]  /*b160*/  @P1 IMAD.HI.U32 R0, R22, R3, RZ ;  /* 0x0000000316001227 */ /* 0x002fe200078e00ff */
[----:B------:R-:W-:-:S04]  /*b170*/  MOV R3, R22 ;  /* 0x0000001600037202 */ /* 0x000fc80000000f00 */
[----:B0-----:R-:W-:-:S04]  /*b180*/  @P1 SHF.R.U32.HI R3, RZ, R5, R0 ;  /* 0x00000005ff031219 */ /* 0x001fc80000011600 */
[--C-:B------:R-:W-:Y:S01]  /*b190*/  @!P0 SHF.R.S32.HI R5, RZ, 0x1f, R3.reuse ;  /* 0x0000001fff058819 */ /* 0x100fe20000011403 */
[----:B------:R-:W-:Y:S01]  /*b1a0*/  @!P0 IMAD.MOV.U32 R4, RZ, RZ, R3 ;  /* 0x000000ffff048224 */ /* 0x000fe200078e0003 */
[----:B--2---:R-:W-:-:S05]  /*b1b0*/  SHF.R.S32.HI R25, RZ, 0x1f, R30 ;  /* 0x0000001fff197819 */ /* 0x004fca000001141e */
[----:B---3--:R-:W-:-:S04]  /*b1c0*/  @!P0 IMAD R0, R25, R10, RZ ;  /* 0x0000000a19008224 */ /* 0x008fc800078e02ff */
[C---:B------:R-:W-:Y:S02]  /*b1d0*/  @!P0 IMAD R15, R30.reuse, R11, R0 ;  /* 0x0000000b1e0f8224 */ /* 0x040fe400078e0200 */
        /* <DEDUP_REMOVED lines=23> */
.L_x_4602:
[----:B------:R-:W-:Y:S01]  /*b350*/  ULOP3.LUT UR4, UR39, 0x2, URZ, 0xfc, !UPT ;  /* 0x0000000227047892 */ /* 0x000fe2000f8efc3f */
[----:B-----5:R-:W-:Y:S02]  /*b360*/  @!P0 SHF.R.S32.HI R5, RZ, 0x1f, R4 ;  /* 0x0000001fff058819 */ /* 0x020fe40000011404 */
[----:B------:R-:W-:Y:S02]  /*b370*/  CS2R R36, SRZ ;  /* 0x0000000000247805 */ /* 0x000fe4000001ff00 */
[----:B------:R-:W-:Y:S01]  /*b380*/  LOP3.LUT R23, R23, 0xffffffdf, RZ, 0xc0, !PT ;  /* 0xffffffdf17177812 */ /* 0x000fe200078ec0ff */
[----:B------:R-:W-:Y:S01]  /*b390*/  IMAD.MOV R0, RZ, RZ, -R3 ;  /* 0x000000ffff007224 */ /* 0x000fe200078e0a03 */
[----:B------:R-:W-:Y:S01]  /*b3a0*/  @!P0 MOV R36, R4 ;  /* 0x0000000400248202 */ /* 0x000fe20000000f00 */
[----:B------:R-:W-:Y:S01]  /*b3b0*/  IMAD.U32 R34, RZ, RZ, UR4 ;  /* 0x00000004ff227e24 */ /* 0x000fe2000f8e00ff */
[----:B------:R-:W-:Y:S01]  /*b3c0*/  LOP3.LUT R23, R23, 0xffffff7f, RZ, 0xc0, !PT ;  /* 0xffffff7f17177812 */ /* 0x000fe200078ec0ff */
[----:B------:R-:W-:Y:S01]  /*b3d0*/  @!P0 IMAD.MOV.U32 R37, RZ, RZ, R5 ;  /* 0x000000ffff258224 */ /* 0x000fe200078e0005 */
[----:B------:R-:W-:Y:S01]  /*b3e0*/  ISETP.GT.U32.AND P0, PT, R26, 0x5f, PT ;  /* 0x0000005f1a00780c */ /* 0x000fe20003f04070 */
[----:B------:R-:W-:Y:S01]  /*b3f0*/  IMAD R22, R29, R0, R22 ;  /* 0x000000001d167224 */ /* 0x000fe200078e0216 */
[----:B------:R-:W-:-:S02]  /*b400*/  ISETP.NE.AND P1, PT, R34, 0x3, PT ;  /* 0x000000032200780c */ /* 0x000fc40003f25270 */
[----:B------:R-:W-:Y:S02]  /*b410*/  MOV R19, UR40 ;  /* 0x0000002800137c02 */ /* 0x000fe40008000f00 */
[----:B------:R-:W-:Y:S02]  /*b420*/  SEL R18, RZ, 0x1, P2 ;  /* 0x00000001ff127807 */ /* 0x000fe40001000000 */
[----:B------:R-:W-:-:S05]  /*b430*/  SHF.R.S32.HI R19, RZ, 0x1f, R19 ;  /* 0x0000001fff137819 */ /* 0x000fca0000011413 */
[----:B------:R-:W-:-:S04]  /*b440*/  @P0 LOP3.LUT R23, R23, 0x80, RZ, 0xfc, !PT ;  /* 0x0000008017170812 */ /* 0x000fc800078efcff */
[----:B------:R-:W-:Y:S01]  /*b450*/  @P1 LOP3.LUT R23, R23, 0x20, RZ, 0xfc, !PT ;  /* 0x0000002017171812 */ /* 0x000fe200078efcff */
[----:B------:R-:W-:Y:S06]  /*b460*/  @!P1 BRA `(.L_x_4562) ;  /* 0x0000000000049947 */ /* 0x000fec0003800000 */
[----:B------:R-:W-:Y:S01]  /*b470*/  BPT.TRAP 0x1 ;  /* 0x000000040000795c */ /* 0x000fe20000300000 */
.L_x_4562:
[----:B------:R-:W-:-:S05]  /*b480*/  IMAD.MOV.U32 R0, RZ, RZ, 0x1 ;  /* 0x00000001ff007424 */ /* 0x000fca00078e00ff */
[----:B------:R-:W-:-:S04]  /*b490*/  SHF.L.U32 R0, R0, 0x1f, RZ ;  /* 0x0000001f00007819 */ /* 0x000fc800000006ff */
[----:B------:R-:W0:Y:S02]  /*b4a0*/  SYNCS.PHASECHK.TRANS64.TRYWAIT P0, [UR45+0x22840], R0 ;  /* 0x02284000ff0075a7 */ /* 0x000e24000800016d */
[----:B0-----:R-:W-:Y:S05]  /*b4b0*/  @!P0 BRA `(.L_x_4563) ;  /* 0x0000002800e48947 */ /* 0x001fea0003800000 */
.L_x_4603:
        /* <DEDUP_REMOVED lines=13> */
[----:B------:R-:W-:Y:S01]  /*b590*/  IMAD.IADD R5, R5, 0x1, R3 ;  /* 0x0000000105057824 */ /* 0x000fe200078e0203 */
[----:B------:R-:W-:Y:S01]  /*b5a0*/  MOV R3, UR4 ;  /* 0x0000000400037c02 */ /* 0x000fe20008000f00 */
[----:B------:R-:W-:-:S03]  /*b5b0*/  UIMAD UR4, UR6, UR4, URZ ;  /* 0x00000004060472a4 */ /* 0x000fc6000f8e023f */
[----:B------:R-:W-:Y:S01]  /*b5c0*/  ULDC.64 UR6, c[0x0][0x2e8] ;  /* 0x0000ba0000067ab9 */ /* 0x000fe20000000a00 */
[----:B------:R-:W-:Y:S02]  /*b5d0*/  UIMAD UR4, UR40, UR5, UR4 ;  /* 0x00000005280472a4 */ /* 0x000fe4000f8e0204 */
[----:B------:R-:W-:Y:S01]  /*b5e0*/  IMAD.WIDE.U32 R4, R3, UR40, R4 ;  /* 0x0000002803047c25 */ /* 0x000fe2000f8e0004 */
[----:B------:R-:W-:-:S03]  /*b5f0*/  UMOV UR5, 0xffffffff ;  /* 0xffffffff00057882 */ /* 0x000fc60000000000 */
[----:B------:R-:W-:Y:S01]  /*b600*/  VIADD R5, R5, UR4 ;  /* 0x0000000405057c36 */ /* 0x000fe20008000000 */
[----:B------:R-:W-:Y:S01]  /*b610*/  LEA R3, P0, R4, UR6, 0x1 ;  /* 0x0000000604037c11 */ /* 0x000fe2000f8008ff */
[----:B------:R-:W-:Y:S02]  /*b620*/  ULDC UR4, c[0x0][0x2f4] ;  /* 0x0000bd0000047ab9 */ /* 0x000fe40000000800 */
[----:B------:R-:W-:Y:S02]  /*b630*/  ISETP.GE.AND P2, PT, R24, UR4, PT ;  /* 0x0000000418007c0c */ /* 0x000fe4000bf46270 */
[----:B------:R-:W-:Y:S01]  /*b640*/  LEA.HI.X R0, R4, UR7, R5, 0x1, P0 ;  /* 0x0000000704007c11 */ /* 0x000fe200080f0c05 */
[----:B------:R-:W-:Y:S01]  /*b650*/  IMAD.MOV.U32 R4, RZ, RZ, -0x60 ;  /* 0xffffffa0ff047424 */ /* 0x000fe200078e00ff */
[----:B------:R-:W-:-:S03]  /*b660*/  LOP3.LUT R5, R6, 0x1c0, RZ, 0xc0, !PT ;  /* 0x000001c006057812 */ /* 0x000fc600078ec0ff */
[----:B------:R-:W-:Y:S01]  /*b670*/  IMAD R4, R9, R4, UR41 ;  /* 0x0000002909047e24 */ /* 0x000fe2000f8e0204 */
[----:B------:R-:W-:-:S04]  /*b680*/  LOP3.LUT R5, R5, 0x38, R6, 0xf8, !PT ;  /* 0x0000003805057812 */ /* 0x000fc800078ef806 */
[----:B------:R-:W-:Y:S01]  /*b690*/  LOP3.LUT R5, R5, 0x38, R16, 0x78, !PT ;  /* 0x0000003805057812 */ /* 0x000fe200078e7810 */
[----:B------:R-:W-:Y:S01]  /*b6a0*/  IMAD.SHL.U32 R16, R7, 0x8, RZ ;  /* 0x0000000807107824 */ /* 0x000fe200078e00ff */
[----:B------:R-:W-:Y:S02]  /*b6b0*/  IADD3 R35, -R27, R4, RZ ;  /* 0x000000041b237210 */ /* 0x000fe40007ffe1ff */
[----:B------:R-:W-:Y:S02]  /*b6c0*/  @P2 LOP3.LUT R23, R23, 0x2, RZ, 0xfc, !PT ;  /* 0x0000000217172812 */ /* 0x000fe400078efcff */
        /* <DEDUP_REMOVED lines=40> */
.L_x_4617:
        /* <DEDUP_REMOVED lines=15> */
.L_x_4565:
        /* <DEDUP_REMOVED lines=11> */
[----:B------:R-:W-:Y:S01]  /*baf0*/  MOV R4, UR6 ;  /* 0x0000000600047c02 */ /* 0x000fe20008000f00 */
[----:B------:R-:W-:Y:S01]  /*bb00*/  IMAD.U32 R5, RZ, RZ, UR7 ;  /* 0x00000007ff057e24 */ /* 0x000fe2000f8e00ff */
[----:B------:R-:W0:Y:S01]  /*bb10*/  LDC.64 R14, c[0x4][R14] ;  /* 0x010000000e0e7b82 */ /* 0x000e220000000a00 */
[----:B------:R-:W-:Y:S01]  /*bb20*/  IMAD.U32 R6, RZ, RZ, UR8 ;  /* 0x00000008ff067e24 */ /* 0x000fe2000f8e00ff */
[----:B------:R-:W-:Y:S01]  /*bb30*/  MOV R10, UR4 ;  /* 0x00000004000a7c02 */ /* 0x000fe20008000f00 */
[----:B------:R-:W-:Y:S01]  /*bb40*/  IMAD.U32 R7, RZ, RZ, UR9 ;  /* 0x00000009ff077e24 */ /* 0x000fe2000f8e00ff */
[----:B------:R-:W-:Y:S01]  /*bb50*/  MOV R13, RZ ;  /* 0x000000ff000d7202 */ /* 0x000fe20000000f00 */
[----:B------:R-:W-:-:S02]  /*bb60*/  IMAD.U32 R11, RZ, RZ, UR5 ;  /* 0x00000005ff0b7e24 */ /* 0x000fc4000f8e00ff */
[----:B------:R-:W-:Y:S02]  /*bb70*/  IMAD.MOV.U32 R8, RZ, RZ, 0x70 ;  /* 0x00000070ff087424 */ /* 0x000fe400078e00ff */
[----:B------:R-:W-:-:S07]  /*bb80*/  IMAD.MOV.U32 R12, RZ, RZ, 0x1 ;  /* 0x00000001ff0c7424 */ /* 0x000fce00078e00ff */
[----:B------:R-:W-:-:S07]  /*bb90*/  LEPC R20, `(.L_x_4566) ;  /* 0x000000001014794e */ /* 0x000fce0000000000 */
[----:B0-----:R-:W-:Y:S05]  /*bba0*/  CALL.ABS.NOINC R14 ;  /* 0x000000000e007343 */ /* 0x001fea0003c00000 */
.L_x_4566:
[----:B------:R-:W-:Y:S01]  /*bbb0*/  UISETP.NE.AND UP0, UPT, UR47, URZ, UPT ;  /* 0x0000003f2f00728c */ /* 0x000fe2000bf05270 */
[----:B------:R-:W-:Y:S01]  /*bbc0*/  IMAD.U32 R3, RZ, RZ, UR46 ;  /* 0x0000002eff037e24 */ /* 0x000fe2000f8e00ff */
[----:B------:R-:W-:Y:S01]  /*bbd0*/  R2UR UR6, R19 ;  /* 0x00000000130672ca */ /* 0x000fe200000e0000 */
[----:B------:R-:W-:Y:S01]  /*bbe0*/  ULDC.64 UR8, c[0x0][0x2d8] ;  /* 0x0000b60000087ab9 */ /* 0x000fe20000000a00 */
[----:B------:R-:W-:Y:S01]  /*bbf0*/  SHF.R.S32.HI R8, RZ, 0x1f, R33 ;  /* 0x0000001fff087819 */ /* 0x000fe20000011421 */
[----:B------:R-:W-:Y:S01]  /*bc00*/  IMAD R0, R3, 0x80, R26 ;  /* 0x0000008003007824 */ /* 0x000fe200078e021a */
[----:B------:R-:W-:-:S03]  /*bc10*/  PLOP3.LUT P0, PT, PT, PT, UP0, 0x80, 0x0 ;  /* 0x000000000000781c */ /* 0x000fc60003f0f008 */
[----:B------:R-:W-:Y:S02]  /*bc20*/  IMAD.MOV.U32 R9, RZ, RZ, R0 ;  /* 0x000000ffff097224 */ /* 0x000fe400078e0000 */
        /* <DEDUP_REMOVED lines=14> */
[----:B------:R-:W-:Y:S01]  /*bd10*/  MOV R7, UR6 ;  /* 0x0000000600077c02 */ /* 0x000fe20008000f00 */
[----:B------:R-:W-:Y:S01]  /*bd20*/  IMAD.MOV.U32 R6, RZ, RZ, R4 ;  /* 0x000000ffff067224 */ /* 0x000fe200078e0004 */
[----:B------:R-:W-:Y:S01]  /*bd30*/  ULDC.64 UR4, c[0x0][0x2d0] ;  /* 0x0000b40000047ab9 */ /* 0x000fe20000000a00 */
[----:B------:R-:W-:-:S02]  /*bd40*/  IMAD R11, R33, UR9, R8 ;  /* 0x00000009210b7c24 */ /* 0x000fc4000f8e0208 */
[----:B------:R-:W-:Y:S01]  /*bd50*/  IMAD.WIDE.U32 R4, R33, UR8, R6 ;  /* 0x0000000821047c25 */ /* 0x000fe2000f8e0006 */
[----:B------:R-:W-:-:S04]  /*bd60*/  SHF.R.S32.HI R6, RZ, 0x1f, R9 ;  /* 0x0000001fff067819 */ /* 0x000fc80000011409 */
[----:B------:R-:W-:Y:S01]  /*bd70*/  IADD3 R5, R5, R11, RZ ;  /* 0x0000000b05057210 */ /* 0x000fe20007ffe0ff */
        /* <DEDUP_REMOVED lines=20> */
[----:B------:R-:W-:Y:S01]  /*bec0*/  MOV R0, UR46 ;  /* 0x0000002e00007c02 */ /* 0x000fe20008000f00 */
[----:B------:R-:W-:Y:S02]  /*bed0*/  ULDC UR4, c[0x0][0x288] ;  /* 0x0000a20000047ab9 */ /* 0x000fe40000000800 */
[----:B------:R-:W1:Y:S01]  /*bee0*/  SHFL.IDX PT, R4, R6, RZ, 0x181f ;  /* 0x00181fff06047589 */ /* 0x000e6200000e0000 */
[----:B------:R-:W-:Y:S02]  /*bef0*/  IMAD R3, R3, UR4, RZ ;  /* 0x0000000403037c24 */ /* 0x000fe4000f8e02ff */
[----:B------:R-:W-:Y:S01]  /*bf00*/  IMAD R0, R0, 0x80, R27 ;  /* 0x0000008000007824 */ /* 0x000fe200078e021b */
[----:B------:R-:W-:Y:S04]  /*bf10*/  SHFL.IDX PT, R8, R6, 0x1, 0x181f ;  /* 0x00381f0006087f89 */ /* 0x000fe800000e0000 */
[----:B------:R-:W-:-:S02]  /*bf20*/  ISETP.GE.AND P0, PT, R0, R3, PT ;  /* 0x000000030000720c */ /* 0x000fc40003f06270 */
[----:B------:R-:W-:-:S11]  /*bf30*/  IADD3 R10, R0, 0x10, RZ ;  /* 0x00000010000a7810 */ /* 0x000fd60007ffe0ff */
[----:B0-----:R-:W-:Y:S02]  /*bf40*/  @!P0 LEA R14, P2, R24, R14, 0x1 ;  /* 0x0000000e180e8211 */ /* 0x001fe400078408ff */
[----:B------:R-:W-:-:S03]  /*bf50*/  @!P0 LEA R9, R16, UR45, 0x1 ;  /* 0x0000002d10098c11 */ /* 0x000fc6000f8e08ff */
        /* <DEDUP_REMOVED lines=51> */
.L_x_4634:
[----:B------:R-:W-:-:S04]  /*c290*/  IADD3 R0, R0, 0x70, RZ ;  /* 0x0000007000007810 */ /* 0x000fc80007ffe0ff */
        /* <DEDUP_REMOVED lines=17> */
.L_x_4635:
[----:B------:R-:W-:-:S13]  /*c3b0*/  ISETP.NE.AND P0, PT, R34, 0x3, PT ;  /* 0x000000032200780c */ /* 0x000fda0003f05270 */
[----:B------:R-:W-:Y:S05]  /*c3c0*/  @!P0 BRA `(.L_x_4569) ;  /* 0x0000000000048947 */ /* 0x000fea0003800000 */
[----:B------:R-:W-:Y:S01]  /*c3d0*/  BPT.TRAP 0x1 ;  /* 0x000000040000795c */ /* 0x000fe20000300000 */
.L_x_4569:
[----:B------:R-:W1:Y:S02]  /*c3e0*/  SYNCS.PHASECHK.TRANS64.TRYWAIT P0, [UR45+0x22860], R0 ;  /* 0x02286000ff0075a7 */ /* 0x000e64000800016d */
[----:B-1----:R-:W-:Y:S05]  /*c3f0*/  @!P0 BRA `(.L_x_4570) ;  /* 0x0000002c004c8947 */ /* 0x002fea0003800000 */
.L_x_4636:
        /* <DEDUP_REMOVED lines=67> */
[----:B------:R-:W1:Y:S01]  /*c830*/  SHFL.IDX PT, R14, R3, 0x4, 0x181f ;  /* 0x00981f00030e7f89 */ /* 0x000e6200000e0000 */
[----:B0-----:R-:W-:Y:S02]  /*c840*/  IADD3.X R7, RZ, R0, RZ, P3, !PT ;  /* 0x00000000ff077210 */ /* 0x001fe40001ffe4ff */
        /* <DEDUP_REMOVED lines=31> */
.L_x_4650:
[----:B01----:R-:W-:Y:S02]  /*ca40*/  IADD3 R4, P3, R14, R24, RZ ;  /* 0x000000180e047210 */ /* 0x003fe40007f7e0ff */
        /* <DEDUP_REMOVED lines=19> */
.L_x_4572:
        /* <DEDUP_REMOVED lines=8> */
[----:B------:R-:W-:Y:S01]  /*cc00*/  IADD3 R27, R28, R32, R27 ;  /* 0x000000201c1b7210 */ /* 0x000fe20007ffe01b */
[----:B------:R-:W-:Y:S01]  /*cc10*/  ULOP3.LUT UR5, URZ, UR43, URZ, 0x33, !UPT ;  /* 0x0000002b3f057292 */ /* 0x000fe2000f8e333f */
[----:B------:R-:W-:Y:S01]  /*cc20*/  LOP3.LUT R3, RZ, UR42, RZ, 0x33, !PT ;  /* 0x0000002aff037c12 */ /* 0x000fe2000f8e33ff */
[----:B------:R-:W-:Y:S01]  /*cc30*/  UIMAD UR4, UR4, UR38, URZ ;  /* 0x00000026040472a4 */ /* 0x000fe2000f8e023f */
[----:B------:R-:W-:Y:S01]  /*cc40*/  IADD3 R36, R27, -0x120, RZ ;  /* 0xfffffee01b247810 */ /* 0x000fe20007ffe0ff */
[----:B------:R-:W-:Y:S02]  /*cc50*/  IMAD.MOV.U32 R21, RZ, RZ, 0x1 ;  /* 0x00000001ff157424 */ /* 0x000fe400078e00ff */
[----:B------:R-:W-:Y:S02]  /*cc60*/  IMAD.MOV.U32 R20, RZ, RZ, 0x1 ;  /* 0x00000001ff147424 */ /* 0x000fe400078e00ff */
[----:B------:R-:W-:-:S04]  /*cc70*/  LOP3.LUT R4, RZ, UR4, RZ, 0x33, !PT ;  /* 0x00000004ff047c12 */ /* 0x000fc8000f8e33ff */
[----:B------:R-:W-:-:S04]  /*cc80*/  VIMNMX3 R3, R3, UR5, R4, !PT ;  /* 0x0000000503037c0f */ /* 0x000fc8000f800104 */
[C---:B------:R-:W-:Y:S01]  /*cc90*/  IADD3 R35, -R3.reuse, -0x2, RZ ;  /* 0xfffffffe03237810 */ /* 0x040fe20007ffe1ff */
[----:B------:R-:W-:-:S07]  /*cca0*/  IMAD R36, R3, -0x60, R36 ;  /* 0xffffffa003247824 */ /* 0x000fce00078e0224 */
.L_x_4588:
[----:B------:R-:W-:Y:S01]  /*ccb0*/  ISETP.NE.AND P1, PT, R29, 0x1, PT ;  /* 0x000000011d00780c */ /* 0x000fe20003f25270 */
[----:B------:R-:W-:Y:S01]  /*ccc0*/  BSSY B1, `(.L_x_4574) ;  /* 0x0000014000017945 */ /* 0x000fe20003800000 */
[----:B------:R-:W-:Y:S02]  /*ccd0*/  ISETP.GT.U32.AND P0, PT, R26, 0x5f, PT ;  /* 0x0000005f1a00780c */ /* 0x000fe40003f04070 */
[----:B------:R-:W-:-:S09]  /*cce0*/  MOV R33, RZ ;  /* 0x000000ff00217202 */ /* 0x000fd20000000f00 */
[----:B0-----:R-:W0:Y:S08]  /*ccf0*/  @P1 LDC R3, c[0x0][0x434] ;  /* 0x00010d00ff031b82 */ /* 0x001e300000000800 */
[----:B------:R-:W1:Y:S01]  /*cd00*/  @P1 LDC R5, c[0x0][0x438] ;  /* 0x00010e00ff051b82 */ /* 0x000e620000000800 */
        /* <DEDUP_REMOVED lines=15> */
.L_x_4575:
[----:B------:R-:W-:Y:S05]  /*ce00*/  BSYNC B1 ;  /* 0x0000000000017941 */ /* 0x000fea0003800000 */
.L_x_4574:
[----:B------:R-:W-:-:S13]  /*ce10*/  ISETP.NE.AND P0, PT, R34, 0x3, PT ;  /* 0x000000032200780c */ /* 0x000fda0003f05270 */
[----:B------:R-:W-:Y:S05]  /*ce20*/  @!P0 BRA `(.L_x_4576) ;  /* 0x0000000000048947 */ /* 0x000fea0003800000 */
[----:B------:R-:W-:Y:S01]  /*ce30*/  BPT.TRAP 0x1 ;  /* 0x000000040000795c */ /* 0x000fe20000300000 */
.L_x_4576:
[----:B------:R-:W-:Y:S01]  /*ce40*/  LEA R32, R21, UR45, 0x3 ;  /* 0x0000002d15207c11 */ /* 0x000fe2000f8e18ff */
[----:B------:R-:W-:Y:S01]  /*ce50*/  BSSY B1, `(.L_x_4577) ;  /* 0x0000004000017945 */ /* 0x000fe20003800000 */
[----:B------:R-:W-:-:S04]  /*ce60*/  SHF.L.U32 R31, R20, 0x1f, RZ ;  /* 0x0000001f141f7819 */ /* 0x000fc800000006ff */
[----:B------:R-:W1:Y:S02]  /*ce70*/  SYNCS.PHASECHK.TRANS64.TRYWAIT P0, [R32+URZ+0x22840], R31 ;  /* 0x0228401f200075a7 */ /* 0x000e64000800017f */
[----:B-1----:R-:W-:Y:S05]  /*ce80*/  @!P0 BRA `(.L_x_4578) ;  /* 0x0000002c002c8947 */ /* 0x002fea0003800000 */
.L_x_4651:
[----:B------:R-:W-:Y:S05]  /*ce90*/  BSYNC B1 ;  /* 0x0000000000017941 */ /* 0x000fea0003800000 */
.L_x_4577:
        /* <DEDUP_REMOVED lines=57> */
.L_x_4665:
[----:B--2---:R-:W-:-:S04]  /*d230*/  IADD3 R4, P0, R37, R24, RZ ;  /* 0x0000001825047210 */ /* 0x004fc80007f1e0ff */
[----:B0-----:R-:W-:Y:S02]  /*d240*/  IADD3.X R5, RZ, R18, RZ, P0, !PT ;  /* 0x00000012ff057210 */ /* 0x001fe400007fe4ff */
[----:B------:R-:W-:-:S03]  /*d250*/  PLOP3.LUT P0, PT, PT, PT, PT, 0x80, 0x0 ;  /* 0x000000000000781c */ /* 0x000fc60003f0f070 */
[----:B------:R-:W-:Y:S01]  /*d260*/  @!PT LDS RZ, [RZ] ;  /* 0x00000000fffff984 */ /* 0x000fe20000000800 */
[----:B------:R-:W-:Y:S01]  /*d270*/  @!PT LDS RZ, [RZ] ;  /* 0x00000000fffff984 */ /* 0x000fe20000000800 */
[----:B------:R-:W-:Y:S01]  /*d280*/  @!PT LDS RZ, [RZ] ;  /* 0x00000000fffff984 */ /* 0x000fe20000000800 */
[----:B------:R0:W-:Y:S01]  /*d290*/  LDGSTS.E.BYPASS.LTC128B.128 [R17+0x1ec00], desc[UR36][R4.64], !P1 ;  /* 0x1ec0000004117fae */ /* 0x0001e2000c901d64 */
[----:B------:R-:W-:-:S09]  /*d2a0*/  NOP ;  /* 0x0000000000007918 */ /* 0x000fd20000000000 */
.L_x_4580:
        /* <DEDUP_REMOVED lines=10> */
.L_x_4581:
[----:B------:R2:W-:Y:S01]  /*d350*/  SYNCS.ARRIVE.TRANS64.A1T0 RZ, [R32+URZ+0x22830], RZ ;  /* 0x022830ff20ff79a7 */ /* 0x0005e2000810003f */
[----:B------:R-:W-:Y:S05]  /*d360*/  @!P2 BRA `(.L_x_4582) ;  /* 0x000000000004a947 */ /* 0x000fea0003800000 */
[----:B------:R-:W-:Y:S01]  /*d370*/  BPT.TRAP 0x1 ;  /* 0x000000040000795c */ /* 0x000fe20000300000 */
.L_x_4582:
[----:B------:R-:W3:Y:S01]  /*d380*/  SYNCS.PHASECHK.TRANS64.TRYWAIT P0, [R32+URZ+0x22860], R31 ;  /* 0x0228601f200075a7 */ /* 0x000ee2000800017f */
[----:B------:R-:W-:Y:S04]  /*d390*/  BSSY B1, `(.L_x_4583) ;  /* 0x0000002000017945 */ /* 0x000fe80003800000 */
[----:B---3--:R-:W-:Y:S05]  /*d3a0*/  @!P0 BRA `(.L_x_4584) ;  /* 0x0000002c00888947 */ /* 0x008fea0003800000 */
.L_x_4666:
[----:B------:R-:W-:Y:S05]  /*d3b0*/  BSYNC B1 ;  /* 0x0000000000017941 */ /* 0x000fea0003800000 */
.L_x_4583:
        /* <DEDUP_REMOVED lines=20> */
[----:B------:R-:W-:-:S04]  /*d500*/  ULDC.64 UR6, c[0x0][0x318] ;  /* 0x0000c60000067ab9 */ /* 0x000fc80000000a00 */
[----:B------:R-:W-:Y:S01]  /*d510*/  IADD3 R5, R5, UR4, RZ ;  /* 0x0000000405057c10 */ /* 0x000fe2000fffe0ff */
[----:B------:R-:W-:Y:S01]  /*d520*/  UMOV UR4, 0xffffffff ;  /* 0xffffffff00047882 */ /* 0x000fe20000000000 */
[----:B------:R-:W-:-:S04]  /*d530*/  LEA R3, P0, R4, UR6, 0x1 ;  /* 0x0000000604037c11 */ /* 0x000fc8000f8008ff */
        /* <DEDUP_REMOVED lines=8> */
[----:B0-----:R-:W-:-:S05]  /*d5c0*/  IADD3 R14, P0, R14, R24, RZ ;  /* 0x000000180e0e7210 */ /* 0x001fca0007f1e0ff */
[----:B----4-:R-:W-:Y:S02]  /*d5d0*/  IMAD.X R15, RZ, RZ, R5, P0 ;  /* 0x000000ffff0f7224 */ /* 0x010fe400000e0605 */
        /* <DEDUP_REMOVED lines=22> */
[----:B------:R-:W0:Y:S01]  /*d740*/  SHFL.IDX PT, R5, R3, 0x4, 0x181f ;  /* 0x00981f0003057f89 */ /* 0x000e2200000e0000 */
[----:B------:R-:W-:-:S03]  /*d750*/  IADD3.X R7, RZ, R7, RZ, P0, !PT ;  /* 0x00000007ff077210 */ /* 0x000fc600007fe4ff */
[----:B------:R-:W1:Y:S01]  /*d760*/  SHFL.IDX PT, R3, R3, 0x5, 0x181f ;  /* 0x00b81f0003037f89 */ /* 0x000e6200000e0000 */
[----:B----4-:R-:W-:-:S03]  /*d770*/  IMAD.MOV.U32 R8, RZ, RZ, RZ ;  /* 0x000000ffff087224 */ /* 0x010fc600078e00ff */
[----:B------:R4:W-:Y:S04]  /*d780*/  LDGSTS.E.BYPASS.LTC128B.128 [R17+0x1800], desc[UR36][R6.64], !P4 ;  /* 0x0180000006117fae */ /* 0x0009e8000e101d64 */
[----:B------:R4:W-:Y:S04]  /*d790*/  LDGSTS.E.BYPASS.LTC128B.128 [R17+0x4800], desc[UR36][R6.64+0x80], !P3 ;  /* 0x0480008006117fae */ /* 0x0009e8000d901d64 */
[----:B------:R4:W-:Y:S04]  /*d7a0*/  LDGSTS.E.BYPASS.LTC128B.128 [R17+0x7800], desc[UR36][R6.64+0x100], !P2 ;  /* 0x0780010006117fae */ /* 0x0009e8000d101d64 */
[----:B------:R4:W-:Y:S01]  /*d7b0*/  LDGSTS.E.BYPASS.LTC128B.128 [R17+0xa800], desc[UR36][R6.64+0x180], !P1 ;  /* 0x0a80018006117fae */ /* 0x0009e2000c901d64 */
[----:B0-----:R-:W-:-:S05]  /*d7c0*/  IADD3 R4, P0, R5, R24, RZ ;  /* 0x0000001805047210 */ /* 0x001fca0007f1e0ff */
[----:B------:R-:W-:-:S05]  /*d7d0*/  IMAD.X R5, RZ, RZ, R22, P0 ;  /* 0x000000ffff057224 */ /* 0x000fca00000e0616 */
[----:B------:R4:W-:Y:S04]  /*d7e0*/  LDGSTS.E.BYPASS.LTC128B.128 [R17+0x2000], desc[UR36][R4.64], !P4 ;  /* 0x0200000004117fae */ /* 0x0009e8000e101d64 */
[----:B------:R4:W-:Y:S04]  /*d7f0*/  LDGSTS.E.BYPASS.LTC128B.128 [R17+0x5000], desc[UR36][R4.64+0x80], !P3 ;  /* 0x0500008004117fae */ /* 0x0009e8000d901d64 */
[----:B------:R4:W-:Y:S04]  /*d800*/  LDGSTS.E.BYPASS.LTC128B.128 [R17+0x8000], desc[UR36][R4.64+0x100], !P2 ;  /* 0x0800010004117fae */ /* 0x0009e8000d101d64 */
[----:B-1----:R4:W-:Y:S02]  /*d810*/  LDGSTS.E.BYPASS.LTC128B.128 [R17+0xb000], desc[UR36][R4.64+0x180], !P1 ;  /* 0x0b00018004117fae */ /* 0x0029e4000c901d64 */
.L_x_4680:
        /* <DEDUP_REMOVED lines=11> */
.L_x_4586:
        /* <DEDUP_REMOVED lines=10> */
.L_x_4587:
[----:B------:R-:W-:Y:S01]  /*d970*/  IADD3 R21, R21, 0x1, RZ ;  /* 0x0000000115157810 */ /* 0x000fe20007ffe0ff */
[----:B------:R-:W-:Y:S01]  /*d980*/  VIADD R35, R35, 0xffffffff ;  /* 0xffffffff23237836 */ /* 0x000fe20000000000 */
[----:B------:R1:W-:Y:S01]  /*d990*/  SYNCS.ARRIVE.TRANS64.A1T0 RZ, [R32+URZ+0x22850], RZ ;  /* 0x022850ff20ff79a7 */ /* 0x0003e2000810003f */
[----:B------:R-:W-:Y:S01]  /*d9a0*/  VIADD R36, R36, 0xffffffa0 ;  /* 0xffffffa024247836 */ /* 0x000fe20000000000 */
[----:B------:R-:W-:-:S04]  /*d9b0*/  ISETP.NE.AND P0, PT, R21, 0x2, PT ;  /* 0x000000021500780c */ /* 0x000fc80003f05270 */
[----:B------:R-:W-:Y:S02]  /*d9c0*/  SEL R21, R21, RZ, P0 ;  /* 0x000000ff15157207 */ /* 0x000fe40000000000 */
[----:B------:R-:W-:Y:S02]  /*d9d0*/  SEL R3, RZ, 0x1, P0 ;  /* 0x00000001ff037807 */ /* 0x000fe40000000000 */
[----:B------:R-:W-:Y:S02]  /*d9e0*/  ISETP.GT.AND P0, PT, R35, UR48, PT ;  /* 0x0000003023007c0c */ /* 0x000fe4000bf04270 */
[----:B------:R-:W-:-:S11]  /*d9f0*/  LOP3.LUT R20, R20, R3, RZ, 0x3c, !PT ;  /* 0x0000000314147212 */ /* 0x000fd600078e3cff */
[----:B-1----:R-:W-:Y:S05]  /*da00*/  @P0 BRA `(.L_x_4588) ;  /* 0xfffffff000a80947 */ /* 0x002fea000383ffff */
.L_x_4573:
[----:B------:R-:W-:Y:S05]  /*da10*/  BSYNC B0 ;  /* 0x0000000000007941 */ /* 0x000fea0003800000 */
.L_x_4556:
[----:B------:R-:W0:Y:S01]  /*da20*/  S2R R3, SR_CgaCtaId ;  /* 0x0000000000037919 */ /* 0x000e220000008800 */
[----:B------:R-:W-:Y:S01]  /*da30*/  MOV R0, 0x400 ;  /* 0x0000040000007802 */ /* 0x000fe20000000f00 */
[----:B------:R-:W-:Y:S01]  /*da40*/  BSSY B0, `(.L_x_4589) ;  /* 0x0000005000007945 */ /* 0x000fe20003800000 */
[----:B------:R-:W-:Y:S02]  /*da50*/  SHF.L.U32 R8, R8, 0x1f, RZ ;  /* 0x0000001f08087819 */ /* 0x000fe400000006ff */
[----:B0-----:R-:W-:-:S04]  /*da60*/  LEA R4, R3, R0, 0x18 ;  /* 0x0000000003047211 */ /* 0x001fc800078ec0ff */
[----:B------:R-:W0:Y:S02]  /*da70*/  SYNCS.PHASECHK.TRANS64.TRYWAIT P0, [R4+URZ+0x22820], R8 ;  /* 0x02282008040075a7 */ /* 0x000e24000800017f */
[----:B0-----:R-:W-:Y:S05]  /*da80*/  @!P0 BRA `(.L_x_4590) ;  /* 0x0000002c00c48947 */ /* 0x001fea0003800000 */
.L_x_4681:
[----:B------:R-:W-:Y:S05]  /*da90*/  BSYNC B0 ;  /* 0x0000000000007941 */ /* 0x000fea0003800000 */
.L_x_4589:
[----:B------:R-:W-:-:S03]  /*daa0*/  UMOV UR4, 0xffffffff ;  /* 0xffffffff00047882 */ /* 0x000fc60000000000 */
[----:B------:R-:W-:Y:S05]  /*dab0*/  BRA.DIV UR4, `(.L_x_4591) ;  /* 0x0000002e04cc7947 */ /* 0x000fea000b800000 */
[----:B------:R1:W4:Y:S02]  /*dac0*/  SHFL.IDX PT, R14, R2, RZ, 0x1f ;  /* 0x00001fff020e7589 */ /* 0x00032400000e0000 */
.L_x_4684:
[----:B----4-:R-:W-:-:S13]  /*dad0*/  ISETP.NE.AND P0, PT, R14, RZ, PT ;  /* 0x000000ff0e00720c */ /* 0x010fda0003f05270 */
[----:B------:R-:W-:Y:S05]  /*dae0*/  @P0 BRA `(.L_x_4512) ;  /* 0x0000000000880947 */ /* 0x000fea0003800000 */
[----:B------:R-:W-:-:S03]  /*daf0*/  UMOV UR4, 0xffffffff ;  /* 0xffffffff00047882 */ /* 0x000fc60000000000 */
[----:B------:R-:W-:Y:S05]  /*db00*/  BRA.DIV UR4, `(.L_x_4592) ;  /* 0x0000002e04e07947 */ /* 0x000fea000b800000 */
[----:B------:R-:W-:-:S13]  /*db10*/  ELECT P6, URZ, PT ;  /* 0x00000000003f782f */ /* 0x000fda00038c0000 */
.L_x_4687:
[----:B------:R-:W-:Y:S05]  /*db20*/  @!P6 BRA `(.L_x_4512) ;  /* 0x000000000078e947 */ /* 0x000fea0003800000 */
[----:B------:R-:W-:-:S06]  /*db30*/  ULOP3.LUT UR4, UR39, 0x2, URZ, 0xfc, !UPT ;  /* 0x0000000227047892 */ /* 0x000fcc000f8efc3f */
[----:B------:R-:W-:-:S05]  /*db40*/  IMAD.U32 R0, RZ, RZ, UR4 ;  /* 0x00000004ff007e24 */ /* 0x000fca000f8e00ff */
[----:B------:R-:W-:-:S13]  /*db50*/  ISETP.NE.AND P0, PT, R0, 0x3, PT ;  /* 0x000000030000780c */ /* 0x000fda0003f05270 */
[----:B------:R-:W-:Y:S05]  /*db60*/  @!P0 BRA `(.L_x_4593) ;  /* 0x0000000000048947 */ /* 0x000fea0003800000 */
[----:B------:R-:W-:Y:S01]  /*db70*/  BPT.TRAP 0x1 ;  /* 0x000000040000795c */ /* 0x000fe20000300000 */
.L_x_4593:
[C---:B------:R-:W-:Y:S01]  /*db80*/  LEA R5, R21.reuse, R4, 0x3 ;  /* 0x0000000415057211 */ /* 0x040fe200078e18ff */
[----:B------:R-:W-:Y:S01]  /*db90*/  VIADD R21, R21, 0x1 ;  /* 0x0000000115157836 */ /* 0x000fe20000000000 */
[----:B------:R-:W-:-:S04]  /*dba0*/  SHF.L.U32 R0, R20, 0x1f, RZ ;  /* 0x0000001f14007819 */ /* 0x000fc800000006ff */
[----:B------:R-:W4:Y:S01]  /*dbb0*/  SYNCS.PHASECHK.TRANS64.TRYWAIT P1, [R5+URZ+0x22840], R0 ;  /* 0x02284000050075a7 */ /* 0x000f22000802017f */
[----:B------:R-:W-:-:S04]  /*dbc0*/  ISETP.NE.AND P2, PT, R21, 0x2, PT ;  /* 0x000000021500780c */ /* 0x000fc80003f45270 */
[----:B------:R-:W-:Y:S01]  /*dbd0*/  SEL R3, RZ, 0x1, P2 ;  /* 0x00000001ff037807 */ /* 0x000fe20001000000 */
[----:B----4-:R-:W-:Y:S08]  /*dbe0*/  @!P1 BRA `(.L_x_4594) ;  /* 0x0000002c00c89947 */ /* 0x010ff00003800000 */
.L_x_4688:
[----:B------:R-:W-:Y:S02]  /*dbf0*/  SEL R21, R21, RZ, P2 ;  /* 0x000000ff15157207 */ /* 0x000fe40001000000 */
[----:B-1----:R-:W-:Y:S01]  /*dc00*/  LOP3.LUT R2, R20, R3, RZ, 0x3c, !PT ;  /* 0x0000000314027212 */ /* 0x002fe200078e3cff */
[----:B------:R-:W-:Y:S06]  /*dc10*/  @!P0 BRA `(.L_x_4595) ;  /* 0x0000000000048947 */ /* 0x000fec0003800000 */
[----:B------:R-:W-:Y:S01]  /*dc20*/  BPT.TRAP 0x1 ;  /* 0x000000040000795c */ /* 0x000fe20000300000 */
.L_x_4595:
[----:B------:R-:W-:Y:S01]  /*dc30*/  IMAD R21, R21, 0x8, R4 ;  /* 0x0000000815157824 */ /* 0x000fe200078e0204 */
[----:B------:R-:W-:-:S04]  /*dc40*/  SHF.L.U32 R2, R2, 0x1f, RZ ;  /* 0x0000001f02027819 */ /* 0x000fc800000006ff */
[----:B------:R-:W1:Y:S02]  /*dc50*/  SYNCS.PHASECHK.TRANS64.TRYWAIT P1, [R21+URZ+0x22840], R2 ;  /* 0x02284002150075a7 */ /* 0x000e64000802017f */
[----:B-1----:R-:W-:Y:S05]  /*dc60*/  @!P1 BRA `(.L_x_4596) ;  /* 0x0000002c00bc9947 */ /* 0x002fea0003800000 */
.L_x_4689:
[----:B------:R-:W-:Y:S05]  /*dc70*/  @!P0 BRA `(.L_x_4597) ;  /* 0x0000000000048947 */ /* 0x000fea0003800000 */
[----:B------:R-:W-:Y:S01]  /*dc80*/  BPT.TRAP 0x1 ;  /* 0x000000040000795c */ /* 0x000fe20000300000 */
.L_x_4597:
[----:B------:R-:W0:Y:S02]  /*dc90*/  SYNCS.PHASECHK.TRANS64.TRYWAIT P1, [R5+URZ+0x22860], R0 ;  /* 0x02286000050075a7 */ /* 0x000e24000802017f */
[----:B0-----:R-:W-:Y:S05]  /*dca0*/  @!P1 BRA `(.L_x_4598) ;  /* 0x0000002c00c09947 */ /* 0x001fea0003800000 */
.L_x_4690:
[----:B------:R-:W-:Y:S05]  /*dcb0*/  @!P0 BRA `(.L_x_4599) ;  /* 0x0000000000048947 */ /* 0x000fea0003800000 */
[----:B------:R-:W-:Y:S01]  /*dcc0*/  BPT.TRAP 0x1 ;  /* 0x000000040000795c */ /* 0x000fe20000300000 */
.L_x_4599:
[----:B------:R0:W0:Y:S02]  /*dcd0*/  SYNCS.PHASECHK.TRANS64.TRYWAIT P0, [R21+URZ+0x22860], R2 ;  /* 0x02286002150075a7 */ /* 0x000024000800017f */
[----:B0-----:R-:W-:Y:S05]  /*dce0*/  @!P0 NANOSLEEP.SYNCS 0x989680 ;  /* 0x009896800000895d */ /* 0x001fea0003900000 */
[----:B------:R-:W0:Y:S02]  /*dcf0*/  @!P0 SYNCS.PHASECHK.TRANS64 P0, [R21+URZ+0x22860], R2 ;  /* 0x02286002150085a7 */ /* 0x000e24000800007f */
[----:B0-----:R-:W-:Y:S05]  /*dd00*/  @!P0 BRA `(.L_x_4599) ;  /* 0xfffffffc00f08947 */ /* 0x001fea000383ffff */
.L_x_4512:
[----:B------:R-:W-:Y:S05]  /*dd10*/  BSYNC B6 ;  /* 0x0000000000067941 */ /* 0x000fea0003800000 */
.L_x_4509:
[----:B------:R-:W-:Y:S05]  /*dd20*/  EXIT ;  /* 0x000000000000794d */ /* 0x000fea0003800000 */
.L_x_4516:
[----:B0-----:R-:W-:-:S04]  /*dd30*/  IMAD.U32 R5, RZ, RZ, UR42 ;  /* 0x0000002aff057e24 */ /* 0x001fc8000f8e00ff */
[----:B------:R0:W1:Y:S03]  /*dd40*/  SYNCS.PHASECHK.TRANS64.TRYWAIT P0, [R5+URZ+0x22800], R10 ;  /* 0x0228000a050075a7 */ /* 0x000066000800017f */
[----:B-1----:R-:W-:Y:S05]  /*dd50*/  @!P0 NANOSLEEP.SYNCS 0x989680 ;  /* 0x009896800000895d */ /* 0x002fea0003900000 */
[----:B------:R-:W1:Y:S02]  /*dd60*/  @!P0 SYNCS.PHASECHK.TRANS64 P0, [R5+URZ+0x22800], R10 ;  /* 0x0228000a050085a7 */ /* 0x000e64000800007f */
[----:B-1----:R-:W-:Y:S05]  /*dd70*/  @!P0 BRA `(.L_x_4516) ;  /* 0xfffffffc00ec8947 */ /* 0x002fea000383ffff */
[----:B------:R-:W-:Y:S05]  /*dd80*/  BRA `(.L_x_4600) ;  /* 0xffffff3400f47947 */ /* 0x000fea000383ffff */
.L_x_4520:
[----:B0-----:R-:W-:-:S04]  /*dd90*/  MOV R5, UR42 ;  /* 0x0000002a00057c02 */ /* 0x001fc80008000f00 */
[----:B------:R0:W2:Y:S03]  /*dda0*/  SYNCS.PHASECHK.TRANS64.TRYWAIT P1, [R5+URZ+0x22830], R10 ;  /* 0x0228300a050075a7 */ /* 0x0000a6000802017f */
[----:B--2---:R-:W-:Y:S05]  /*ddb0*/  @!P1 NANOSLEEP.SYNCS 0x989680 ;  /* 0x009896800000995d */ /* 0x004fea0003900000 */
[----:B------:R-:W2:Y:S02]  /*ddc0*/  @!P1 SYNCS.PHASECHK.TRANS64 P1, [R5+URZ+0x22830], R10 ;  /* 0x0228300a050095a7 */ /* 0x000ea4000802007f */
[----:B--2---:R-:W-:Y:S05]  /*ddd0*/  @!P1 BRA `(.L_x_4520) ;  /* 0xfffffffc00ec9947 */ /* 0x004fea000383ffff */
[----:B------:R-:W-:Y:S05]  /*dde0*/  BRA `(.L_x_4519) ;  /* 0xffffff3800107947 */ /* 0x000fea000383ffff */
.L_x_4525:
[----:B-1----:R-:W-:-:S04]  /*ddf0*/  IMAD.U32 R11, RZ, RZ, UR42 ;  /* 0x0000002aff0b7e24 */ /* 0x002fc8000f8e00ff */
[----:B------:R1:W2:Y:S03]  /*de00*/  SYNCS.PHASECHK.TRANS64.TRYWAIT P1, [R11+URZ+0x22850], R10 ;  /* 0x0228500a0b0075a7 */ /* 0x0002a6000802017f */
[----:B--2---:R-:W-:Y:S05]  /*de10*/  @!P1 NANOSLEEP.SYNCS 0x989680 ;  /* 0x009896800000995d */ /* 0x004fea0003900000 */
[----:B------:R-:W2:Y:S02]  /*de20*/  @!P1 SYNCS.PHASECHK.TRANS64 P1, [R11+URZ+0x22850], R10 ;  /* 0x0228500a0b0095a7 */ /* 0x000ea4000802007f */
[----:B--2---:R-:W-:Y:S05]  /*de30*/  @!P1 BRA `(.L_x_4525) ;  /* 0xfffffffc00ec9947 */ /* 0x004fea000383ffff */
[----:B------:R-:W-:Y:S05]  /*de40*/  BRA `(.L_x_4524) ;  /* 0xffffff5000787947 */ /* 0x000fea000383ffff */
.L_x_4531:
[----:B-1----:R-:W-:-:S04]  /*de50*/  IMAD.U32 R9, RZ, RZ, UR28 ;  /* 0x0000001cff097e24 */ /* 0x002fc8000f8e00ff */
[----:B------:R1:W2:Y:S03]  /*de60*/  SYNCS.PHASECHK.TRANS64.TRYWAIT P1, [R9+URZ+0x22830], R10 ;  /* 0x0228300a090075a7 */ /* 0x0002a6000802017f */
[----:B--2---:R-:W-:Y:S05]  /*de70*/  @!P1 NANOSLEEP.SYNCS 0x989680 ;  /* 0x009896800000995d */ /* 0x004fea0003900000 */
[----:B------:R-:W2:Y:S02]  /*de80*/  @!P1 SYNCS.PHASECHK.TRANS64 P1, [R9+URZ+0x22830], R10 ;  /* 0x0228300a090095a7 */ /* 0x000ea4000802007f */
[----:B--2---:R-:W-:Y:S05]  /*de90*/  @!P1 BRA `(.L_x_4531) ;  /* 0xfffffffc00ec9947 */ /* 0x004fea000383ffff */
[----:B------:R-:W-:Y:S05]  /*dea0*/  BRA `(.L_x_4530) ;  /* 0xffffff5400d07947 */ /* 0x000fea000383ffff */
.L_x_4536:
[----:B---3--:R-:W-:-:S04]  /*deb0*/  IMAD.U32 R11, RZ, RZ, UR28 ;  /* 0x0000001cff0b7e24 */ /* 0x008fc8000f8e00ff */
[----:B------:R3:W4:Y:S03]  /*dec0*/  SYNCS.PHASECHK.TRANS64.TRYWAIT P1, [R11+URZ+0x22850], R10 ;  /* 0x0228500a0b0075a7 */ /* 0x000726000802017f */
[----:B----4-:R-:W-:Y:S05]  /*ded0*/  @!P1 NANOSLEEP.SYNCS 0x989680 ;  /* 0x009896800000995d */ /* 0x010fea0003900000 */
[----:B------:R-:W4:Y:S02]  /*dee0*/  @!P1 SYNCS.PHASECHK.TRANS64 P1, [R11+URZ+0x22850], R10 ;  /* 0x0228500a0b0095a7 */ /* 0x000f24000802007f */
[----:B----4-:R-:W-:Y:S05]  /*def0*/  @!P1 BRA `(.L_x_4536) ;  /* 0xfffffffc00ec9947 */ /* 0x010fea000383ffff */
[----:B------:R-:W-:Y:S05]  /*df00*/  BRA `(.L_x_4535) ;  /* 0xffffff7400c47947 */ /* 0x000fea000383ffff */
.L_x_4543:
[----:B----4-:R-:W-:-:S04]  /*df10*/  MOV R9, UR26 ;  /* 0x0000001a00097c02 */ /* 0x010fc80008000f00 */
[----:B------:R4:W0:Y:S03]  /*df20*/  SYNCS.PHASECHK.TRANS64.TRYWAIT P1, [R9+URZ+0x22830], R6 ;  /* 0x02283006090075a7 */ /* 0x000826000802017f */
[----:B0-----:R-:W-:Y:S05]  /*df30*/  @!P1 NANOSLEEP.SYNCS 0x989680 ;  /* 0x009896800000995d */ /* 0x001fea0003900000 */
[----:B------:R-:W0:Y:S02]  /*df40*/  @!P1 SYNCS.PHASECHK.TRANS64 P1, [R9+URZ+0x22830], R6 ;  /* 0x02283006090095a7 */ /* 0x000e24000802007f */
[----:B0-----:R-:W-:Y:S05]  /*df50*/  @!P1 BRA `(.L_x_4543) ;  /* 0xfffffffc00ec9947 */ /* 0x001fea000383ffff */
[----:B------:R-:W-:Y:S05]  /*df60*/  BRA `(.L_x_4542) ;  /* 0xffffff7800c47947 */ /* 0x000fea000383ffff */
.L_x_4548:
[----:B-1----:R-:W-:-:S04]  /*df70*/  IMAD.U32 R7, RZ, RZ, UR26 ;  /* 0x0000001aff077e24 */ /* 0x002fc8000f8e00ff */
[----:B------:R1:W4:Y:S03]  /*df80*/  SYNCS.PHASECHK.TRANS64.TRYWAIT P1, [R7+URZ+0x22850], R6 ;  /* 0x02285006070075a7 */ /* 0x000326000802017f */
[----:B----4-:R-:W-:Y:S05]  /*df90*/  @!P1 NANOSLEEP.SYNCS 0x989680 ;  /* 0x009896800000995d */ /* 0x010fea0003900000 */
[----:B------:R-:W4:Y:S02]  /*dfa0*/  @!P1 SYNCS.PHASECHK.TRANS64 P1, [R7+URZ+0x22850], R6 ;  /* 0x02285006070095a7 */ /* 0x000f24000802007f */
[----:B----4-:R-:W-:Y:S05]  /*dfb0*/  @!P1 BRA `(.L_x_4548) ;  /* 0xfffffffc00ec9947 */ /* 0x010fea000383ffff */
[----:B------:R-:W-:Y:S05]  /*dfc0*/  BRA `(.L_x_4547) ;  /* 0xffffff9000d47947 */ /* 0x000fea000383ffff */
.L_x_4561:
[----:B------:R-:W-:Y:S01]  /*dfd0*/  IMAD.MOV.U32 R13, RZ, RZ, R2 ;  /* 0x000000ffff0d7224 */ /* 0x000fe200078e0002 */
[----:B------:R-:W-:Y:S01]  /*dfe0*/  MOV R11, 0x1f ;  /* 0x0000001f000b7802 */ /* 0x000fe20000000f00 */
[----:B------:R-:W-:Y:S02]  /*dff0*/  IMAD.MOV.U32 R12, RZ, RZ, RZ ;  /* 0x000000ffff0c7224 */ /* 0x000fe400078e00ff */
[----:B------:R-:W-:-:S07]  /*e000*/  IMAD.MOV.U32 R15, RZ, RZ, -0x1 ;  /* 0xffffffffff0f7424 */ /* 0x000fce00078e00ff */
[----:B-----5:R-:W-:Y:S05]  /*e010*/  WARPSYNC.COLLECTIVE R15, `(.L_x_4601) ;  /* 0x000000000f087348 */ /* 0x020fea0003c00000 */
[----:B------:R0:W1:Y:S02]  /*e020*/  SHFL.IDX P6, R14, R13, R12, R11 ;  /* 0x0000000c0d0e7389 */ /* 0x00006400000c000b */
[----:B01---5:R-:W-:Y:S01]  /*e030*/  ENDCOLLECTIVE ;  /* 0x000000000000791b */ /* 0x023fe20003800000 */
.L_x_4601:
[----:B------:R-:W-:Y:S05]  /*e040*/  BRA `(.L_x_4602) ;  /* 0xffffffd000c07947 */ /* 0x000fea000383ffff */
.L_x_4563:
[----:B0-----:R-:W-:-:S04]  /*e050*/  IMAD.U32 R3, RZ, RZ, UR45 ;  /* 0x0000002dff037e24 */ /* 0x001fc8000f8e00ff */
[----:B------:R0:W1:Y:S03]  /*e060*/  SYNCS.PHASECHK.TRANS64.TRYWAIT P0, [R3+URZ+0x22840], R0 ;  /* 0x02284000030075a7 */ /* 0x000066000800017f */
[----:B-1----:R-:W-:Y:S05]  /*e070*/  @!P0 NANOSLEEP.SYNCS 0x989680 ;  /* 0x009896800000895d */ /* 0x002fea0003900000 */
[----:B------:R-:W1:Y:S02]  /*e080*/  @!P0 SYNCS.PHASECHK.TRANS64 P0, [R3+URZ+0x22840], R0 ;  /* 0x02284000030085a7 */ /* 0x000e64000800007f */
[----:B-1----:R-:W-:Y:S05]  /*e090*/  @!P0 BRA `(.L_x_4563) ;  /* 0xfffffffc00ec8947 */ /* 0x002fea000383ffff */
[----:B------:R-:W-:Y:S05]  /*e0a0*/  BRA `(.L_x_4603) ;  /* 0xffffffd400047947 */ /* 0x000fea000383ffff */
.L_x_4564:
[----:B------:R-:W-:Y:S01]  /*e0b0*/  BSSY B0, `(.L_x_4604) ;  /* 0x0000008000007945 */ /* 0x000fe20003800000 */
[----:B------:R-:W-:Y:S01]  /*e0c0*/  IMAD.MOV.U32 R13, RZ, RZ, R0 ;  /* 0x000000ffff0d7224 */ /* 0x000fe200078e0000 */
[----:B------:R-:W-:Y:S01]  /*e0d0*/  MOV R12, RZ ;  /* 0x000000ff000c7202 */ /* 0x000fe20000000f00 */
[----:B------:R-:W-:Y:S02]  /*e0e0*/  IMAD.MOV.U32 R11, RZ, RZ, 0x181f ;  /* 0x0000181fff0b7424 */ /* 0x000fe400078e00ff */
[----:B------:R-:W-:-:S07]  /*e0f0*/  IMAD.MOV.U32 R15, RZ, RZ, -0x1 ;  /* 0xffffffffff0f7424 */ /* 0x000fce00078e00ff */
[----:B------:R-:W-:Y:S05]  /*e100*/  WARPSYNC.COLLECTIVE R15, `(.L_x_4605) ;  /* 0x000000000f087348 */ /* 0x000fea0003c00000 */
[----:B------:R0:W1:Y:S02]  /*e110*/  SHFL.IDX P6, R14, R13, R12, R11 ;  /* 0x0000000c0d0e7389 */ /* 0x00006400000c000b */
[----:B01----:R-:W-:Y:S01]  /*e120*/  ENDCOLLECTIVE ;  /* 0x000000000000791b */ /* 0x003fe20003800000 */
.L_x_4605:
[----:B------:R-:W-:Y:S05]  /*e130*/  BSYNC B0 ;  /* 0x0000000000007941 */ /* 0x000fea0003800000 */
.L_x_4604:
[----:B------:R-:W-:Y:S01]  /*e140*/  MOV R13, R3 ;  /* 0x00000003000d7202 */ /* 0x000fe20000000f00 */
[----:B------:R-:W-:Y:S01]  /*e150*/  IMAD.MOV.U32 R12, RZ, RZ, RZ ;  /* 0x000000ffff0c7224 */ /* 0x000fe200078e00ff */
[----:B------:R-:W-:Y:S01]  /*e160*/  @P0 LEA R7, R16, UR45, 0x1 ;  /* 0x0000002d10070c11 */ /* 0x000fe2000f8e08ff */
[----:B------:R-:W-:Y:S02]  /*e170*/  IMAD.MOV.U32 R11, RZ, RZ, 0x181f ;  /* 0x0000181fff0b7424 */ /* 0x000fe400078e00ff */
[----:B------:R-:W-:Y:S02]  /*e180*/  IMAD.MOV.U32 R15, RZ, RZ, -0x1 ;  /* 0xffffffffff0f7424 */ /* 0x000fe400078e00ff */
[----:B------:R-:W-:-:S07]  /*e190*/  IMAD.MOV.U32 R4, RZ, RZ, R14 ;  /* 0x000000ffff047224 */ /* 0x000fce00078e000e */
[----:B------:R-:W-:Y:S05]  /*e1a0*/  WARPSYNC.COLLECTIVE R15, `(.L_x_4606) ;  /* 0x000000000f087348 */ /* 0x000fea0003c00000 */
[----:B------:R0:W1:Y:S02]  /*e1b0*/  SHFL.IDX P6, R14, R13, R12, R11 ;  /* 0x0000000c0d0e7389 */ /* 0x00006400000c000b */
[----:B01----:R-:W-:Y:S01]  /*e1c0*/  ENDCOLLECTIVE ;  /* 0x000000000000791b */ /* 0x003fe20003800000 */
.L_x_4606:
[----:B------:R-:W-:Y:S02]  /*e1d0*/  IMAD.MOV.U32 R13, RZ, RZ, R0 ;  /* 0x000000ffff0d7224 */ /* 0x000fe400078e0000 */
[----:B------:R-:W-:Y:S01]  /*e1e0*/  IMAD.MOV.U32 R12, RZ, RZ, 0x1 ;  /* 0x00000001ff0c7424 */ /* 0x000fe200078e00ff */
[----:B------:R-:W-:-:S04]  /*e1f0*/  @P0 LEA R14, P1, R24, R14, 0x1 ;  /* 0x0000000e180e0211 */ /* 0x000fc800078208ff */
[----:B------:R-:W-:Y:S01]  /*e200*/  @P0 IADD3.X R5, RZ, R4, RZ, P1, !PT ;  /* 0x00000004ff050210 */ /* 0x000fe20000ffe4ff */
[----:B------:R-:W-:-:S08]  /*e210*/  @P0 IMAD.MOV.U32 R4, RZ, RZ, R14 ;  /* 0x000000ffff040224 */ /* 0x000fd000078e000e */
[----:B------:R-:W-:Y:S05]  /*e220*/  WARPSYNC.COLLECTIVE R15, `(.L_x_4607) ;  /* 0x000000000f087348 */ /* 0x000fea0003c00000 */
[----:B------:R0:W1:Y:S02]  /*e230*/  SHFL.IDX P6, R14, R13, R12, R11 ;  /* 0x0000000c0d0e7389 */ /* 0x00006400000c000b */
[----:B01----:R-:W-:Y:S01]  /*e240*/  ENDCOLLECTIVE ;  /* 0x000000000000791b */ /* 0x003fe20003800000 */
.L_x_4607:
        /* <DEDUP_REMOVED lines=11> */
.L_x_4608:
[----:B------:R-:W-:Y:S01]  /*e300*/  IMAD.MOV.U32 R13, RZ, RZ, R0 ;  /* 0x000000ffff0d7224 */ /* 0x000fe200078e0000 */
[----:B------:R-:W-:Y:S02]  /*e310*/  MOV R12, 0x2 ;  /* 0x00000002000c7802 */ /* 0x000fe40000000f00 */
[----:B------:R-:W-:-:S13]  /*e320*/  @P0 LEA R4, P1, R24, R14, 0x1 ;  /* 0x0000000e18040211 */ /* 0x000fda00078208ff */
[----:B------:R-:W-:Y:S05]  /*e330*/  WARPSYNC.COLLECTIVE R15, `(.L_x_4609) ;  /* 0x000000000f087348 */ /* 0x000fea0003c00000 */
[----:B------:R0:W1:Y:S02]  /*e340*/  SHFL.IDX P6, R14, R13, R12, R11 ;  /* 0x0000000c0d0e7389 */ /* 0x00006400000c000b */
[----:B01----:R-:W-:Y:S01]  /*e350*/  ENDCOLLECTIVE ;  /* 0x000000000000791b */ /* 0x003fe20003800000 */
.L_x_4609:
        /* <DEDUP_REMOVED lines=12> */
.L_x_4610:
[----:B------:R-:W-:Y:S01]  /*e420*/  MOV R13, R0 ;  /* 0x00000000000d7202 */ /* 0x000fe20000000f00 */
[----:B------:R-:W-:Y:S01]  /*e430*/  IMAD.MOV.U32 R12, RZ, RZ, 0x3 ;  /* 0x00000003ff0c7424 */ /* 0x000fe200078e00ff */
[----:B------:R-:W-:-:S13]  /*e440*/  @P0 LEA R4, P1, R24, R14, 0x1 ;  /* 0x0000000e18040211 */ /* 0x000fda00078208ff */
[----:B------:R-:W-:Y:S05]  /*e450*/  WARPSYNC.COLLECTIVE R15, `(.L_x_4611) ;  /* 0x000000000f087348 */ /* 0x000fea0003c00000 */
[----:B------:R0:W1:Y:S02]  /*e460*/  SHFL.IDX P6, R14, R13, R12, R11 ;  /* 0x0000000c0d0e7389 */ /* 0x00006400000c000b */
[----:B01----:R-:W-:Y:S01]  /*e470*/  ENDCOLLECTIVE ;  /* 0x000000000000791b */ /* 0x003fe20003800000 */
.L_x_4611:
        /* <DEDUP_REMOVED lines=12> */
.L_x_4612:
[----:B------:R-:W-:Y:S02]  /*e540*/  IMAD.MOV.U32 R13, RZ, RZ, R0 ;  /* 0x000000ffff0d7224 */ /* 0x000fe400078e0000 */
[----:B------:R-:W-:Y:S01]  /*e550*/  IMAD.MOV.U32 R12, RZ, RZ, 0x4 ;  /* 0x00000004ff0c7424 */ /* 0x000fe200078e00ff */
[----:B------:R-:W-:-:S13]  /*e560*/  @P0 LEA R4, P1, R24, R14, 0x1 ;  /* 0x0000000e18040211 */ /* 0x000fda00078208ff */
[----:B------:R-:W-:Y:S05]  /*e570*/  WARPSYNC.COLLECTIVE R15, `(.L_x_4613) ;  /* 0x000000000f087348 */ /* 0x000fea0003c00000 */
[----:B------:R0:W1:Y:S02]  /*e580*/  SHFL.IDX P6, R14, R13, R12, R11 ;  /* 0x0000000c0d0e7389 */ /* 0x00006400000c000b */
[----:B01----:R-:W-:Y:S01]  /*e590*/  ENDCOLLECTIVE ;  /* 0x000000000000791b */ /* 0x003fe20003800000 */
.L_x_4613:
        /* <DEDUP_REMOVED lines=12> */
.L_x_4614:
[----:B------:R-:W-:Y:S02]  /*e660*/  IMAD.MOV.U32 R13, RZ, RZ, R0 ;  /* 0x000000ffff0d7224 */ /* 0x000fe400078e0000 */
[----:B------:R-:W-:Y:S01]  /*e670*/  IMAD.MOV.U32 R12, RZ, RZ, 0x5 ;  /* 0x00000005ff0c7424 */ /* 0x000fe200078e00ff */
[----:B------:R-:W-:-:S13]  /*e680*/  @P0 LEA R4, P1, R24, R14, 0x1 ;  /* 0x0000000e18040211 */ /* 0x000fda00078208ff */
[----:B------:R-:W-:Y:S05]  /*e690*/  WARPSYNC.COLLECTIVE R15, `(.L_x_4615) ;  /* 0x000000000f087348 */ /* 0x000fea0003c00000 */
[----:B------:R0:W1:Y:S02]  /*e6a0*/  SHFL.IDX P6, R14, R13, R12, R11 ;  /* 0x0000000c0d0e7389 */ /* 0x00006400000c000b */
[----:B01----:R-:W-:Y:S01]  /*e6b0*/  ENDCOLLECTIVE ;  /* 0x000000000000791b */ /* 0x003fe20003800000 */
.L_x_4615:
        /* <DEDUP_REMOVED lines=10> */
.L_x_4616:
[----:B------:R-:W-:Y:S05]  /*e760*/  BRA `(.L_x_4617) ;  /* 0xffffffd000787947 */ /* 0x000fea000383ffff */
.L_x_4567:
[----:B------:R-:W-:Y:S01]  /*e770*/  IMAD.MOV.U32 R13, RZ, RZ, R6 ;  /* 0x000000ffff0d7224 */ /* 0x000fe200078e0006 */
[----:B------:R-:W-:Y:S01]  /*e780*/  MOV R11, 0x181f ;  /* 0x0000181f000b7802 */ /* 0x000fe20000000f00 */
[----:B------:R-:W-:Y:S01]  /*e790*/  IMAD.MOV.U32 R12, RZ, RZ, RZ ;  /* 0x000000ffff0c7224 */ /* 0x000fe200078e00ff */
[----:B------:R-:W-:Y:S01]  /*e7a0*/  MOV R0, UR46 ;  /* 0x0000002e00007c02 */ /* 0x000fe20008000f00 */
[----:B------:R-:W-:-:S04]  /*e7b0*/  IMAD.MOV.U32 R15, RZ, RZ, -0x1 ;  /* 0xffffffffff0f7424 */ /* 0x000fc800078e00ff */
[----:B------:R-:W-:-:S07]  /*e7c0*/  IMAD R0, R0, 0x80, R27 ;  /* 0x0000008000007824 */ /* 0x000fce00078e021b */
[----:B------:R-:W-:Y:S05]  /*e7d0*/  WARPSYNC.COLLECTIVE R15, `(.L_x_4618) ;  /* 0x000000000f087348 */ /* 0x000fea0003c00000 */
[----:B------:R0:W1:Y:S02]  /*e7e0*/  SHFL.IDX P6, R14, R13, R12, R11 ;  /* 0x0000000c0d0e7389 */ /* 0x00006400000c000b */
[----:B01----:R-:W-:Y:S01]  /*e7f0*/  ENDCOLLECTIVE ;  /* 0x000000000000791b */ /* 0x003fe20003800000 */
.L_x_4618:
[----:B------:R-:W-:Y:S01]  /*e800*/  IADD3 R8, R0, 0x10, RZ ;  /* 0x0000001000087810 */ /* 0x000fe20007ffe0ff */
[----:B------:R-:W-:Y:S02]  /*e810*/  IMAD.MOV.U32 R13, RZ, RZ, R7 ;  /* 0x000000ffff0d7224 */ /* 0x000fe400078e0007 */
[----:B------:R-:W-:-:S07]  /*e820*/  IMAD.MOV.U32 R4, RZ, RZ, R14 ;  /* 0x000000ffff047224 */ /* 0x000fce00078e000e */
[----:B------:R-:W-:Y:S05]  /*e830*/  WARPSYNC.COLLECTIVE R15, `(.L_x_4619) ;  /* 0x000000000f087348 */ /* 0x000fea0003c00000 */
[----:B------:R0:W1:Y:S02]  /*e840*/  SHFL.IDX P6, R14, R13, R12, R11 ;  /* 0x0000000c0d0e7389 */ /* 0x00006400000c000b */
[----:B01----:R-:W-:Y:S01]  /*e850*/  ENDCOLLECTIVE ;  /* 0x000000000000791b */ /* 0x003fe20003800000 */
.L_x_4619:
        /* <DEDUP_REMOVED lines=12> */
.L_x_4620:
        /* <DEDUP_REMOVED lines=11> */
.L_x_4621:
[----:B------:R-:W-:Y:S01]  /*e9d0*/  IMAD.MOV.U32 R13, RZ, RZ, R6 ;  /* 0x000000ffff0d7224 */ /* 0x000fe200078e0006 */
[----:B------:R-:W-:Y:S02]  /*e9e0*/  MOV R12, 0x2 ;  /* 0x00000002000c7802 */ /* 0x000fe40000000f00 */
[----:B------:R-:W-:-:S13]  /*e9f0*/  @!P0 LEA R4, P2, R24, R14, 0x1 ;  /* 0x0000000e18048211 */ /* 0x000fda00078408ff */
[----:B------:R-:W-:Y:S05]  /*ea00*/  WARPSYNC.COLLECTIVE R15, `(.L_x_4622) ;  /* 0x000000000f087348 */ /* 0x000fea0003c00000 */
[----:B------:R0:W1:Y:S02]  /*ea10*/  SHFL.IDX P6, R14, R13, R12, R11 ;  /* 0x0000000c0d0e7389 */ /* 0x00006400000c000b */
[----:B01----:R-:W-:Y:S01]  /*ea20*/  ENDCOLLECTIVE ;  /* 0x000000000000791b */ /* 0x003fe20003800000 */
.L_x_4622:
        /* <DEDUP_REMOVED lines=13> */
.L_x_4623:
[----:B------:R-:W-:Y:S02]  /*eb00*/  IMAD.MOV.U32 R13, RZ, RZ, R6 ;  /* 0x000000ffff0d7224 */ /* 0x000fe400078e0006 */
[----:B------:R-:W-:Y:S01]  /*eb10*/  IMAD.MOV.U32 R12, RZ, RZ, 0x3 ;  /* 0x00000003ff0c7424 */ /* 0x000fe200078e00ff */
[----:B------:R-:W-:-:S13]  /*eb20*/  @!P0 LEA R4, P2, R24, R14, 0x1 ;  /* 0x0000000e18048211 */ /* 0x000fda00078408ff */
[----:B------:R-:W-:Y:S05]  /*eb30*/  WARPSYNC.COLLECTIVE R15, `(.L_x_4624) ;  /* 0x000000000f087348 */ /* 0x000fea0003c00000 */
[----:B------:R0:W1:Y:S02]  /*eb40*/  SHFL.IDX P6, R14, R13, R12, R11 ;  /* 0x0000000c0d0e7389 */ /* 0x00006400000c000b */
[----:B01----:R-:W-:Y:S01]  /*eb50*/  ENDCOLLECTIVE ;  /* 0x000000000000791b */ /* 0x003fe20003800000 */
.L_x_4624:
[----:B------:R-:W-:Y:S01]  /*eb60*/  @!P0 IMAD.X R5, RZ, RZ, R8, P2 ;  /* 0x000000ffff058224 */ /* 0x000fe200010e0608 */
[----:B------:R-:W-:-:S04]  /*eb70*/  IADD3 R8, R0, 0x30, RZ ;  /* 0x0000003000087810 */ /* 0x000fc80007ffe0ff */
        /* <DEDUP_REMOVED lines=11> */
.L_x_4625:
[----:B------:R-:W-:Y:S01]  /*ec30*/  IMAD.MOV.U32 R13, RZ, RZ, R6 ;  /* 0x000000ffff0d7224 */ /* 0x000fe200078e0006 */
[----:B------:R-:W-:Y:S02]  /*ec40*/  MOV R12, 0x4 ;  /* 0x00000004000c7802 */ /* 0x000fe40000000f00 */
[----:B------:R-:W-:-:S13]  /*ec50*/  @!P0 LEA R4, P2, R24, R14, 0x1 ;  /* 0x0000000e18048211 */ /* 0x000fda00078408ff */
[----:B------:R-:W-:Y:S05]  /*ec60*/  WARPSYNC.COLLECTIVE R15, `(.L_x_4626) ;  /* 0x000000000f087348 */ /* 0x000fea0003c00000 */
[----:B------:R0:W1:Y:S02]  /*ec70*/  SHFL.IDX P6, R14, R13, R12, R11 ;  /* 0x0000000c0d0e7389 */ /* 0x00006400000c000b */
[----:B01----:R-:W-:Y:S01]  /*ec80*/  ENDCOLLECTIVE ;  /* 0x000000000000791b */ /* 0x003fe20003800000 */
.L_x_4626:
        /* <DEDUP_REMOVED lines=13> */
.L_x_4627:
[----:B------:R-:W-:Y:S02]  /*ed60*/  IMAD.MOV.U32 R13, RZ, RZ, R6 ;  /* 0x000000ffff0d7224 */ /* 0x000fe400078e0006 */
[----:B------:R-:W-:Y:S01]  /*ed70*/  IMAD.MOV.U32 R12, RZ, RZ, 0x5 ;  /* 0x00000005ff0c7424 */ /* 0x000fe200078e00ff */
[----:B------:R-:W-:-:S13]  /*ed80*/  @!P0 LEA R4, P2, R24, R14, 0x1 ;  /* 0x0000000e18048211 */ /* 0x000fda00078408ff */
[----:B------:R-:W-:Y:S05]  /*ed90*/  WARPSYNC.COLLECTIVE R15, `(.L_x_4628) ;  /* 0x000000000f087348 */ /* 0x000fea0003c00000 */
[----:B------:R0:W1:Y:S02]  /*eda0*/  SHFL.IDX P6, R14, R13, R12, R11 ;  /* 0x0000000c0d0e7389 */ /* 0x00006400000c000b */
[----:B01----:R-:W-:Y:S01]  /*edb0*/  ENDCOLLECTIVE ;  /* 0x000000000000791b */ /* 0x003fe20003800000 */
.L_x_4628:
        /* <DEDUP_REMOVED lines=13> */
.L_x_4629:
[----:B------:R-:W-:Y:S02]  /*ee90*/  IMAD.MOV.U32 R13, RZ, RZ, R6 ;  /* 0x000000ffff0d7224 */ /* 0x000fe400078e0006 */
[----:B------:R-:W-:Y:S01]  /*eea0*/  IMAD.MOV.U32 R12, RZ, RZ, 0x6 ;  /* 0x00000006ff0c7424 */ /* 0x000fe200078e00ff */
[----:B------:R-:W-:-:S13]  /*eeb0*/  @!P0 LEA R4, P2, R24, R14, 0x1 ;  /* 0x0000000e18048211 */ /* 0x000fda00078408ff */
[----:B------:R-:W-:Y:S05]  /*eec0*/  WARPSYNC.COLLECTIVE R15, `(.L_x_4630) ;  /* 0x000000000f087348 */ /* 0x000fea0003c00000 */
[----:B------:R0:W1:Y:S02]  /*eed0*/  SHFL.IDX P6, R14, R13, R12, R11 ;  /* 0x0000000c0d0e7389 */ /* 0x00006400000c000b */
[----:B01----:R-:W-:Y:S01]  /*eee0*/  ENDCOLLECTIVE ;  /* 0x000000000000791b */ /* 0x003fe20003800000 */
.L_x_4630:
        /* <DEDUP_REMOVED lines=11> */
.L_x_4631:
        /* <DEDUP_REMOVED lines=8> */
.L_x_4632:
        /* <DEDUP_REMOVED lines=10> */
.L_x_4633:
[----:B------:R-:W-:Y:S05]  /*f0c0*/  BRA `(.L_x_4634) ;  /* 0xffffffd000707947 */ /* 0x000fea000383ffff */
.L_x_4568:
[----:B0-----:R-:W-:-:S04]  /*f0d0*/  MOV R3, UR45 ;  /* 0x0000002d00037c02 */ /* 0x001fc80008000f00 */
[----:B------:R0:W1:Y:S03]  /*f0e0*/  SYNCS.PHASECHK.TRANS64.TRYWAIT P0, [R3+URZ+0x22820], R0 ;  /* 0x02282000030075a7 */ /* 0x000066000800017f */
[----:B-1----:R-:W-:Y:S05]  /*f0f0*/  @!P0 NANOSLEEP.SYNCS 0x989680 ;  /* 0x009896800000895d */ /* 0x002fea0003900000 */
[----:B------:R-:W1:Y:S02]  /*f100*/  @!P0 SYNCS.PHASECHK.TRANS64 P0, [R3+URZ+0x22820], R0 ;  /* 0x02282000030085a7 */ /* 0x000e64000800007f */
[----:B-1----:R-:W-:Y:S05]  /*f110*/  @!P0 BRA `(.L_x_4568) ;  /* 0xfffffffc00ec8947 */ /* 0x002fea000383ffff */
[----:B------:R-:W-:Y:S05]  /*f120*/  BRA `(.L_x_4635) ;  /* 0xffffffd000a07947 */ /* 0x000fea000383ffff */
.L_x_4570:
[----:B0-----:R-:W-:-:S04]  /*f130*/  IMAD.U32 R3, RZ, RZ, UR45 ;  /* 0x0000002dff037e24 */ /* 0x001fc8000f8e00ff */
[----:B------:R0:W1:Y:S03]  /*f140*/  SYNCS.PHASECHK.TRANS64.TRYWAIT P0, [R3+URZ+0x22860], R0 ;  /* 0x02286000030075a7 */ /* 0x000066000800017f */
[----:B-1----:R-:W-:Y:S05]  /*f150*/  @!P0 NANOSLEEP.SYNCS 0x989680 ;  /* 0x009896800000895d */ /* 0x002fea0003900000 */
[----:B------:R-:W1:Y:S02]  /*f160*/  @!P0 SYNCS.PHASECHK.TRANS64 P0, [R3+URZ+0x22860], R0 ;  /* 0x02286000030085a7 */ /* 0x000e64000800007f */
[----:B-1----:R-:W-:Y:S05]  /*f170*/  @!P0 BRA `(.L_x_4570) ;  /* 0xfffffffc00ec8947 */ /* 0x002fea000383ffff */
[----:B------:R-:W-:Y:S05]  /*f180*/  BRA `(.L_x_4636) ;  /* 0xffffffd0009c7947 */ /* 0x000fea000383ffff */
.L_x_4571:
        /* <DEDUP_REMOVED lines=8> */
.L_x_4638:
[----:B------:R-:W-:Y:S05]  /*f210*/  BSYNC B0 ;  /* 0x0000000000007941 */ /* 0x000fea0003800000 */
.L_x_4637:
        /* <DEDUP_REMOVED lines=12> */
.L_x_4639:
[----:B------:R-:W-:Y:S01]  /*f2e0*/  ISETP.LT.OR P3, PT, R35, 0x1, !P1 ;  /* 0x000000012300780c */ /* 0x000fe20004f61670 */
[----:B------:R-:W-:Y:S02]  /*f2f0*/  IMAD.MOV.U32 R13, RZ, RZ, R10 ;  /* 0x000000ffff0d7224 */ /* 0x000fe400078e000a */
[----:B------:R-:W-:Y:S01]  /*f300*/  IMAD.MOV.U32 R12, RZ, RZ, 0x1 ;  /* 0x00000001ff0c7424 */ /* 0x000fe200078e00ff */
[----:B------:R-:W-:-:S13]  /*f310*/  IADD3 R4, P0, R14, R24, RZ ;  /* 0x000000180e047210 */ /* 0x000fda0007f1e0ff */
[----:B------:R-:W-:Y:S05]  /*f320*/  WARPSYNC.COLLECTIVE R15, `(.L_x_4640) ;  /* 0x000000000f087348 */ /* 0x000fea0003c00000 */
[----:B------:R0:W1:Y:S02]  /*f330*/  SHFL.IDX P6, R14, R13, R12, R11 ;  /* 0x0000000c0d0e7389 */ /* 0x00006400000c000b */
[----:B01----:R-:W-:Y:S01]  /*f340*/  ENDCOLLECTIVE ;  /* 0x000000000000791b */ /* 0x003fe20003800000 */
.L_x_4640:
        /* <DEDUP_REMOVED lines=12> */
.L_x_4641:
        /* <DEDUP_REMOVED lines=15> */
.L_x_4642:
        /* <DEDUP_REMOVED lines=12> */
.L_x_4643:
        /* <DEDUP_REMOVED lines=14> */
.L_x_4644:
        /* <DEDUP_REMOVED lines=12> */
.L_x_4645:
        /* <DEDUP_REMOVED lines=14> */
.L_x_4646:
        /* <DEDUP_REMOVED lines=12> */
.L_x_4647:
        /* <DEDUP_REMOVED lines=14> */
.L_x_4648:
        /* <DEDUP_REMOVED lines=13> */
.L_x_4649:
        /* <DEDUP_REMOVED lines=9> */
.L_x_4578:
[----:B-1----:R1:W2:Y:S02]  /*fb40*/  SYNCS.PHASECHK.TRANS64.TRYWAIT P0, [R32+URZ+0x22840], R31 ;  /* 0x0228401f200075a7 */ /* 0x0022a4000800017f */
[----:B--2---:R-:W-:Y:S05]  /*fb50*/  @!P0 NANOSLEEP.SYNCS 0x989680 ;  /* 0x009896800000895d */ /* 0x004fea0003900000 */
[----:B------:R-:W2:Y:S02]  /*fb60*/  @!P0 SYNCS.PHASECHK.TRANS64 P0, [R32+URZ+0x22840], R31 ;  /* 0x0228401f200085a7 */ /* 0x000ea4000800007f */
[----:B--2---:R-:W-:Y:S05]  /*fb70*/  @!P0 BRA `(.L_x_4578) ;  /* 0xfffffffc00f08947 */ /* 0x004fea000383ffff */
[----:B------:R-:W-:Y:S05]  /*fb80*/  BRA `(.L_x_4651) ;  /* 0xffffffd000c07947 */ /* 0x000fea000383ffff */
.L_x_4579:
        /* <DEDUP_REMOVED lines=8> */
.L_x_4653:
[----:B------:R-:W-:Y:S05]  /*fc10*/  BSYNC B1 ;  /* 0x0000000000017941 */ /* 0x000fea0003800000 */
.L_x_4652:
        /* <DEDUP_REMOVED lines=9> */
.L_x_4654:
[----:B------:R-:W-:Y:S02]  /*fcb0*/  IMAD.MOV.U32 R13, RZ, RZ, R3 ;  /* 0x000000ffff0d7224 */ /* 0x000fe400078e0003 */
[----:B------:R-:W-:Y:S01]  /*fcc0*/  IMAD.MOV.U32 R12, RZ, RZ, 0x1 ;  /* 0x00000001ff0c7424 */ /* 0x000fe200078e00ff */
[----:B------:R-:W-:-:S13]  /*fcd0*/  IADD3 R4, P0, R14, R24, RZ ;  /* 0x000000180e047210 */ /* 0x000fda0007f1e0ff */
[----:B------:R-:W-:Y:S05]  /*fce0*/  WARPSYNC.COLLECTIVE R15, `(.L_x_4655) ;  /* 0x000000000f087348 */ /* 0x000fea0003c00000 */
[----:B------:R0:W1:Y:S02]  /*fcf0*/  SHFL.IDX P6, R14, R13, R12, R11 ;  /* 0x0000000c0d0e7389 */ /* 0x00006400000c000b */
[----:B01----:R-:W-:Y:S01]  /*fd00*/  ENDCOLLECTIVE ;  /* 0x000000000000791b */ /* 0x003fe20003800000 */
.L_x_4655:
        /* <DEDUP_REMOVED lines=10> */
.L_x_4656:
[----:B------:R-:W-:Y:S02]  /*fdb0*/  IMAD.MOV.U32 R13, RZ, RZ, R3 ;  /* 0x000000ffff0d7224 */ /* 0x000fe400078e0003 */
[----:B------:R-:W-:Y:S01]  /*fdc0*/  IMAD.MOV.U32 R12, RZ, RZ, 0x2 ;  /* 0x00000002ff0c7424 */ /* 0x000fe200078e00ff */
[----:B------:R-:W-:-:S13]  /*fdd0*/  IADD3 R6, P0, R14, R24, RZ ;  /* 0x000000180e067210 */ /* 0x000fda0007f1e0ff */
[----:B------:R-:W-:Y:S05]  /*fde0*/  WARPSYNC.COLLECTIVE R15, `(.L_x_4657) ;  /* 0x000000000f087348 */ /* 0x000fea0003c00000 */
[----:B------:R0:W1:Y:S02]  /*fdf0*/  SHFL.IDX P6, R14, R13, R12, R11 ;  /* 0x0000000c0d0e7389 */ /* 0x00006400000c000b */
[----:B01----:R-:W-:Y:S01]  /*fe00*/  ENDCOLLECTIVE ;  /* 0x000000000000791b */ /* 0x003fe20003800000 */
.L_x_4657:
        /* <DEDUP_REMOVED lines=10> */
.L_x_4658:
[----:B------:R-:W-:Y:S01]  /*feb0*/  IMAD.MOV.U32 R13, RZ, RZ, R3 ;  /* 0x000000ffff0d7224 */ /* 0x000fe200078e0003 */
[----:B------:R-:W-:Y:S02]  /*fec0*/  MOV R12, 0x3 ;  /* 0x00000003000c7802 */ /* 0x000fe40000000f00 */
[----:B------:R-:W-:-:S13]  /*fed0*/  IADD3 R6, P0, R14, R24, RZ ;  /* 0x000000180e067210 */ /* 0x000fda0007f1e0ff */
[----:B------:R-:W-:Y:S05]  /*fee0*/  WARPSYNC.COLLECTIVE R15, `(.L_x_4659) ;  /* 0x000000000f087348 */ /* 0x000fea0003c00000 */
[----:B------:R0:W1:Y:S02]  /*fef0*/  SHFL.IDX P6, R14, R13, R12, R11 ;  /* 0x0000000c0d0e7389 */ /* 0x00006400000c000b */
[----:B01----:R-:W-:Y:S01]  /*ff00*/  ENDCOLLECTIVE ;  /* 0x000000000000791b */ /* 0x003fe20003800000 */
.L_x_4659:
        /* <DEDUP_REMOVED lines=10> */
.L_x_4660:
[----:B------:R-:W-:Y:S01]  /*ffb0*/  MOV R13, R3 ;  /* 0x00000003000d7202 */ /* 0x000fe20000000f00 */
[----:B------:R-:W-:Y:S01]  /*ffc0*/  IMAD.MOV.U32 R12, RZ, RZ, 0x4 ;  /* 0x00000004ff0c7424 */ /* 0x000fe200078e00ff */
[----:B------:R-:W-:-:S13]  /*ffd0*/  IADD3 R4, P0, R14, R24, RZ ;  /* 0x000000180e047210 */ /* 0x000fda0007f1e0ff */
[----:B------:R-:W-:Y:S05]  /*ffe0*/  WARPSYNC.COLLECTIVE R15, `(.L_x_4661) ;  /* 0x000000000f087348 */ /* 0x000fea0003c00000 */
[----:B------:R0:W1:Y:S02]  /*fff0*/  SHFL.IDX P6, R14, R13, R12, R11 ;  /* 0x0000000c0d0e7389 */ /* 0x00006400000c000b */
[----:B01----:R-:W-:Y:S01]  /*10000*/  ENDCOLLECTIVE ;  /* 0x000000000000791b */ /* 0x003fe20003800000 */
.L_x_4661:
        /* <DEDUP_REMOVED lines=10> */
.L_x_4662:
[----:B------:R-:W-:Y:S02]  /*100b0*/  IMAD.MOV.U32 R13, RZ, RZ, R3 ;  /* 0x000000ffff0d7224 */ /* 0x000fe400078e0003 */
[----:B------:R-:W-:Y:S01]  /*100c0*/  IMAD.MOV.U32 R12, RZ, RZ, 0x5 ;  /* 0x00000005ff0c7424 */ /* 0x000fe200078e00ff */
[----:B------:R-:W-:-:S13]  /*100d0*/  IADD3 R4, P0, R14, R24, RZ ;  /* 0x000000180e047210 */ /* 0x000fda0007f1e0ff */
[----:B------:R-:W-:Y:S05]  /*100e0*/  WARPSYNC.COLLECTIVE R15, `(.L_x_4663) ;  /* 0x000000000f087348 */ /* 0x000fea0003c00000 */
[----:B------:R0:W1:Y:S02]  /*100f0*/  SHFL.IDX P6, R14, R13, R12, R11 ;  /* 0x0000000c0d0e7389 */ /* 0x00006400000c000b */
[----:B01----:R-:W-:Y:S01]  /*10100*/  ENDCOLLECTIVE ;  /* 0x000000000000791b */ /* 0x003fe20003800000 */
.L_x_4663:
        /* <DEDUP_REMOVED lines=10> */
.L_x_4664:
[----:B------:R-:W-:Y:S01]  /*101b0*/  IMAD.MOV.U32 R37, RZ, RZ, R14 ;  /* 0x000000ffff257224 */ /* 0x000fe200078e000e */
[----:B------:R-:W-:Y:S06]  /*101c0*/  BRA `(.L_x_4665) ;  /* 0xffffffd000187947 */ /* 0x000fec000383ffff */
.L_x_4584:
[----:B---3--:R3:W4:Y:S02]  /*101d0*/  SYNCS.PHASECHK.TRANS64.TRYWAIT P0, [R32+URZ+0x22860], R31 ;  /* 0x0228601f200075a7 */ /* 0x008724000800017f */
[----:B----4-:R-:W-:Y:S05]  /*101e0*/  @!P0 NANOSLEEP.SYNCS 0x989680 ;  /* 0x009896800000895d */ /* 0x010fea0003900000 */
[----:B------:R-:W4:Y:S02]  /*101f0*/  @!P0 SYNCS.PHASECHK.TRANS64 P0, [R32+URZ+0x22860], R31 ;  /* 0x0228601f200085a7 */ /* 0x000f24000800007f */
[----:B----4-:R-:W-:Y:S05]  /*10200*/  @!P0 BRA `(.L_x_4584) ;  /* 0xfffffffc00f08947 */ /* 0x010fea000383ffff */
[----:B------:R-:W-:Y:S05]  /*10210*/  BRA `(.L_x_4666) ;  /* 0xffffffd000647947 */ /* 0x000fea000383ffff */
.L_x_4585:
        /* <DEDUP_REMOVED lines=8> */
.L_x_4668:
[----:B------:R-:W-:Y:S05]  /*102a0*/  BSYNC B1 ;  /* 0x0000000000017941 */ /* 0x000fea0003800000 */
.L_x_4667:
        /* <DEDUP_REMOVED lines=9> */
.L_x_4669:
[----:B------:R-:W-:Y:S01]  /*10340*/  IMAD.MOV.U32 R8, RZ, RZ, RZ ;  /* 0x000000ffff087224 */ /* 0x000fe200078e00ff */
[----:B------:R-:W-:Y:S01]  /*10350*/  MOV R13, R18 ;  /* 0x00000012000d7202 */ /* 0x000fe20000000f00 */
[----:B------:R-:W-:Y:S01]  /*10360*/  IMAD.MOV.U32 R12, RZ, RZ, 0x1 ;  /* 0x00000001ff0c7424 */ /* 0x000fe200078e00ff */
[----:B------:R-:W-:-:S13]  /*10370*/  IADD3 R4, P0, R14, R24, RZ ;  /* 0x000000180e047210 */ /* 0x000fda0007f1e0ff */
[----:B------:R-:W-:Y:S05]  /*10380*/  WARPSYNC.COLLECTIVE R15, `(.L_x_4670) ;  /* 0x000000000f087348 */ /* 0x000fea0003c00000 */
[----:B------:R0:W1:Y:S02]  /*10390*/  SHFL.IDX P6, R14, R13, R12, R11 ;  /* 0x0000000c0d0e7389 */ /* 0x00006400000c000b */
[----:B01----:R-:W-:Y:S01]  /*103a0*/  ENDCOLLECTIVE ;  /* 0x000000000000791b */ /* 0x003fe20003800000 */
.L_x_4670:
        /* <DEDUP_REMOVED lines=13> */
.L_x_4671:
[----:B------:R-:W-:Y:S02]  /*10480*/  IMAD.MOV.U32 R13, RZ, RZ, R18 ;  /* 0x000000ffff0d7224 */ /* 0x000fe400078e0012 */
[----:B------:R-:W-:Y:S01]  /*10490*/  IMAD.MOV.U32 R12, RZ, RZ, 0x2 ;  /* 0x00000002ff0c7424 */ /* 0x000fe200078e00ff */
[----:B------:R-:W-:-:S07]  /*104a0*/  MOV R5, R14 ;  /* 0x0000000e00057202 */ /* 0x000fce0000000f00 */
[----:B------:R-:W-:Y:S05]  /*104b0*/  WARPSYNC.COLLECTIVE R15, `(.L_x_4672) ;  /* 0x000000000f087348 */ /* 0x000fea0003c00000 */
[----:B------:R0:W1:Y:S02]  /*104c0*/  SHFL.IDX P6, R14, R13, R12, R11 ;  /* 0x0000000c0d0e7389 */ /* 0x00006400000c000b */
[----:B01----:R-:W-:Y:S01]  /*104d0*/  ENDCOLLECTIVE ;  /* 0x000000000000791b */ /* 0x003fe20003800000 */
.L_x_4672:
        /* <DEDUP_REMOVED lines=14> */
.L_x_4673:
[----:B------:R-:W-:Y:S01]  /*105c0*/  MOV R13, R18 ;  /* 0x00000012000d7202 */ /* 0x000fe20000000f00 */
[----:B------:R-:W-:Y:S02]  /*105d0*/  IMAD.MOV.U32 R12, RZ, RZ, 0x3 ;  /* 0x00000003ff0c7424 */ /* 0x000fe400078e00ff */
[----:B------:R-:W-:-:S07]  /*105e0*/  IMAD.MOV.U32 R5, RZ, RZ, R14 ;  /* 0x000000ffff057224 */ /* 0x000fce00078e000e */
[----:B------:R-:W-:Y:S05]  /*105f0*/  WARPSYNC.COLLECTIVE R15, `(.L_x_4674) ;  /* 0x000000000f087348 */ /* 0x000fea0003c00000 */
[----:B------:R0:W1:Y:S02]  /*10600*/  SHFL.IDX P6, R14, R13, R12, R11 ;  /* 0x0000000c0d0e7389 */ /* 0x00006400000c000b */
[----:B01----:R-:W-:Y:S01]  /*10610*/  ENDCOLLECTIVE ;  /* 0x000000000000791b */ /* 0x003fe20003800000 */
.L_x_4674:
        /* <DEDUP_REMOVED lines=14> */
.L_x_4675:
[----:B------:R-:W-:Y:S02]  /*10700*/  IMAD.MOV.U32 R13, RZ, RZ, R18 ;  /* 0x000000ffff0d7224 */ /* 0x000fe400078e0012 */
[----:B------:R-:W-:Y:S01]  /*10710*/  IMAD.MOV.U32 R12, RZ, RZ, 0x4 ;  /* 0x00000004ff0c7424 */ /* 0x000fe200078e00ff */
[----:B------:R-:W-:-:S07]  /*10720*/  MOV R5, R14 ;  /* 0x0000000e00057202 */ /* 0x000fce0000000f00 */
[----:B------:R-:W-:Y:S05]  /*10730*/  WARPSYNC.COLLECTIVE R15, `(.L_x_4676) ;  /* 0x000000000f087348 */ /* 0x000fea0003c00000 */
[----:B------:R0:W1:Y:S02]  /*10740*/  SHFL.IDX P6, R14, R13, R12, R11 ;  /* 0x0000000c0d0e7389 */ /* 0x00006400000c000b */
[----:B01----:R-:W-:Y:S01]  /*10750*/  ENDCOLLECTIVE ;  /* 0x000000000000791b */ /* 0x003fe20003800000 */
.L_x_4676:
        /* <DEDUP_REMOVED lines=14> */
.L_x_4677:
[----:B------:R-:W-:Y:S01]  /*10840*/  MOV R13, R18 ;  /* 0x00000012000d7202 */ /* 0x000fe20000000f00 */
[----:B------:R-:W-:Y:S02]  /*10850*/  IMAD.MOV.U32 R12, RZ, RZ, 0x5 ;  /* 0x00000005ff0c7424 */ /* 0x000fe400078e00ff */
[----:B------:R-:W-:-:S07]  /*10860*/  IMAD.MOV.U32 R5, RZ, RZ, R14 ;  /* 0x000000ffff057224 */ /* 0x000fce00078e000e */
[----:B------:R-:W-:Y:S05]  /*10870*/  WARPSYNC.COLLECTIVE R15, `(.L_x_4678) ;  /* 0x000000000f087348 */ /* 0x000fea0003c00000 */
[----:B------:R0:W1:Y:S02]  /*10880*/  SHFL.IDX P6, R14, R13, R12, R11 ;  /* 0x0000000c0d0e7389 */ /* 0x00006400000c000b */
[----:B01----:R-:W-:Y:S01]  /*10890*/  ENDCOLLECTIVE ;  /* 0x000000000000791b */ /* 0x003fe20003800000 */
.L_x_4678:
        /* <DEDUP_REMOVED lines=14> */
.L_x_4679:
[----:B------:R-:W-:Y:S01]  /*10980*/  MOV R3, R14 ;  /* 0x0000000e00037202 */ /* 0x000fe20000000f00 */
[----:B------:R-:W-:Y:S06]  /*10990*/  BRA `(.L_x_4680) ;  /* 0xffffffcc00a07947 */ /* 0x000fec000383ffff */
.L_x_4590:
[----:B0-----:R0:W1:Y:S02]  /*109a0*/  SYNCS.PHASECHK.TRANS64.TRYWAIT P0, [R4+URZ+0x22820], R8 ;  /* 0x02282008040075a7 */ /* 0x001064000800017f */
[----:B-1----:R-:W-:Y:S05]  /*109b0*/  @!P0 NANOSLEEP.SYNCS 0x989680 ;  /* 0x009896800000895d */ /* 0x002fea0003900000 */
[----:B------:R-:W1:Y:S02]  /*109c0*/  @!P0 SYNCS.PHASECHK.TRANS64 P0, [R4+URZ+0x22820], R8 ;  /* 0x02282008040085a7 */ /* 0x000e64000800007f */
[----:B-1----:R-:W-:Y:S05]  /*109d0*/  @!P0 BRA `(.L_x_4590) ;  /* 0xfffffffc00f08947 */ /* 0x002fea000383ffff */
[----:B------:R-:W-:Y:S05]  /*109e0*/  BRA `(.L_x_4681) ;  /* 0xffffffd000287947 */ /* 0x000fea000383ffff */
.L_x_4591:
        /* <DEDUP_REMOVED lines=8> */
.L_x_4683:
[----:B------:R-:W-:Y:S05]  /*10a70*/  BSYNC B0 ;  /* 0x0000000000007941 */ /* 0x000fea0003800000 */
.L_x_4682:
[----:B------:R-:W-:Y:S05]  /*10a80*/  BRA `(.L_x_4684) ;  /* 0xffffffd000107947 */ /* 0x000fea000383ffff */
.L_x_4592:
[----:B------:R-:W-:Y:S01]  /*10a90*/  BSSY B0, `(.L_x_4685) ;  /* 0x0000006000007945 */ /* 0x000fe20003800000 */
[----:B------:R-:W-:-:S07]  /*10aa0*/  IMAD.MOV.U32 R15, RZ, RZ, -0x1 ;  /* 0xffffffffff0f7424 */ /* 0x000fce00078e00ff */
[----:B0123-5:R-:W-:Y:S05]  /*10ab0*/  WARPSYNC.COLLECTIVE R15, `(.L_x_4686) ;  /* 0x000000000f0c7348 */ /* 0x02ffea0003c00000 */
[----:B------:R-:W-:Y:S02]  /*10ac0*/  ELECT P6, UR62, PT ;  /* 0x00000000003e782f */ /* 0x000fe400038c0000 */
[----:B------:R-:W-:Y:S01]  /*10ad0*/  MOV R14, UR62 ;  /* 0x0000003e000e7c02 */ /* 0x000fe20008000f00 */
[----:B0123-5:R-:W-:Y:S10]  /*10ae0*/  ENDCOLLECTIVE ;  /* 0x000000000000791b */ /* 0x02fff40003800000 */
.L_x_4686:
[----:B------:R-:W-:Y:S05]  /*10af0*/  BSYNC B0 ;  /* 0x0000000000007941 */ /* 0x000fea0003800000 */
.L_x_4685:
[----:B------:R-:W-:Y:S05]  /*10b00*/  BRA `(.L_x_4687) ;  /* 0xffffffd000047947 */ /* 0x000fea000383ffff */
.L_x_4594:
[----:B----4-:R4:W0:Y:S02]  /*10b10*/  SYNCS.PHASECHK.TRANS64.TRYWAIT P1, [R5+URZ+0x22840], R0 ;  /* 0x02284000050075a7 */ /* 0x010824000802017f */
[----:B0-----:R-:W-:Y:S05]  /*10b20*/  @!P1 NANOSLEEP.SYNCS 0x989680 ;  /* 0x009896800000995d */ /* 0x001fea0003900000 */
[----:B------:R-:W0:Y:S02]  /*10b30*/  @!P1 SYNCS.PHASECHK.TRANS64 P1, [R5+URZ+0x22840], R0 ;  /* 0x02284000050095a7 */ /* 0x000e24000802007f */
[----:B0-----:R-:W-:Y:S05]  /*10b40*/  @!P1 BRA `(.L_x_4594) ;  /* 0xfffffffc00f09947 */ /* 0x001fea000383ffff */
[----:B------:R-:W-:Y:S05]  /*10b50*/  BRA `(.L_x_4688) ;  /* 0xffffffd000247947 */ /* 0x000fea000383ffff */
.L_x_4596:
[----:B-1----:R1:W0:Y:S02]  /*10b60*/  SYNCS.PHASECHK.TRANS64.TRYWAIT P1, [R21+URZ+0x22840], R2 ;  /* 0x02284002150075a7 */ /* 0x002224000802017f */
[----:B0-----:R-:W-:Y:S05]  /*10b70*/  @!P1 NANOSLEEP.SYNCS 0x989680 ;  /* 0x009896800000995d */ /* 0x001fea0003900000 */
[----:B------:R-:W0:Y:S02]  /*10b80*/  @!P1 SYNCS.PHASECHK.TRANS64 P1, [R21+URZ+0x22840], R2 ;  /* 0x02284002150095a7 */ /* 0x000e24000802007f */
[----:B0-----:R-:W-:Y:S05]  /*10b90*/  @!P1 BRA `(.L_x_4596) ;  /* 0xfffffffc00f09947 */ /* 0x001fea000383ffff */
[----:B------:R-:W-:Y:S05]  /*10ba0*/  BRA `(.L_x_4689) ;  /* 0xffffffd000307947 */ /* 0x000fea000383ffff */
.L_x_4598:
[----:B------:R0:W0:Y:S02]  /*10bb0*/  SYNCS.PHASECHK.TRANS64.TRYWAIT P1, [R5+URZ+0x22860], R0 ;  /* 0x02286000050075a7 */ /* 0x000024000802017f */
[----:B0-----:R-:W-:Y:S05]  /*10bc0*/  @!P1 NANOSLEEP.SYNCS 0x989680 ;  /* 0x009896800000995d */ /* 0x001fea0003900000 */
[----:B------:R-:W0:Y:S02]  /*10bd0*/  @!P1 SYNCS.PHASECHK.TRANS64 P1, [R5+URZ+0x22860], R0 ;  /* 0x02286000050095a7 */ /* 0x000e24000802007f */
[----:B0-----:R-:W-:Y:S05]  /*10be0*/  @!P1 BRA `(.L_x_4598) ;  /* 0xfffffffc00f09947 */ /* 0x001fea000383ffff */
[----:B------:R-:W-:Y:S05]  /*10bf0*/  BRA `(.L_x_4690) ;  /* 0xffffffd0002c7947 */ /* 0x000fea000383ffff */
.L_x_4691:
        /* <DEDUP_REMOVED lines=16> */
.L_x_6571:


//--------------------- .text._ZN7cutlass13device_kernelIN5flash11enable_sm90INS1_16FlashAttnFwdSm90INS1_25CollectiveMainloopFwdSm90ILi2EN4cute5tupleIJNS5_1CILi1EEES8_S8_EEENS6_IJNS7_ILi128EEENS7_ILi96EEENS7_ILi64EEEEEELi256ENS_10bfloat16_tEfNS_4arch4Sm90ELb1ELb0ELb0ELb0ELb1ELb0ELb1ELb1ELb0ELb1ELb1ELb0EEENS1_21CollectiveEpilogueFwdINS6_IJSA_NS7_ILi256EEESB_EEES9_SE_SG_Li256ELb0ELb1ELb1ELb0EEENS1_19SingleTileSchedulerILb0ELb1ELb1ELi128EEEEEEEEEvNT_6ParamsE --------------------------
	.section	.text._ZN7cutlass13device_kernelIN5flash11enable_sm90INS1_16FlashAttnFwdSm90INS1_25CollectiveMainloopFwdSm90ILi2EN4cute5tupleIJNS5_1CILi1EEES8_S8_EEENS6_IJNS7_ILi128EEENS7_ILi96EEENS7_ILi64EEEEEELi256ENS_10bfloat16_tEfNS_4arch4Sm90ELb1ELb0ELb0ELb0ELb1ELb0ELb1ELb1ELb0ELb1ELb1ELb0EEENS1_21CollectiveEpilogueFwdINS6_IJSA_NS7_ILi256EEESB_EEES9_SE_SG_Li256ELb0ELb1ELb1ELb0EEENS1_19SingleTileSchedulerILb0ELb1ELb1ELi128EEEEEEEEEvNT_6ParamsE,"ax",@progbits
	.align	128
.text._ZN7cutlass13device_kernelIN5flash11enable_sm90INS1_16FlashAttnFwdSm90INS1_25CollectiveMainloopFwdSm90ILi2EN4cute5tupleIJNS5_1CILi1EEES8_S8_EEENS6_IJNS7_ILi128EEENS7_ILi96EEENS7_ILi64EEEEEELi256ENS_10bfloat16_tEfNS_4arch4Sm90ELb1ELb0ELb0ELb0ELb1ELb0ELb1ELb1ELb0ELb1ELb1ELb0EEENS1_21CollectiveEpilogueFwdINS6_IJSA_NS7_ILi256EEESB_EEES9_SE_SG_Li256ELb0ELb1ELb1ELb0EEENS1_19SingleTileSchedulerILb0ELb1ELb1ELi128EEEEEEEEEvNT_6ParamsE:
        .type           _ZN7cutlass13device_kernelIN5flash11enable_sm90INS1_16FlashAttnFwdSm90INS1_25CollectiveMainloopFwdSm90ILi2EN4cute5tupleIJNS5_1CILi1EEES8_S8_EEENS6_IJNS7_ILi128EEENS7_ILi96EEENS7_ILi64EEEEEELi256ENS_10bfloat16_tEfNS_4arch4Sm90ELb1ELb0ELb0ELb0ELb1ELb0ELb1ELb1ELb0ELb1ELb1ELb0EEENS1_21CollectiveEpilogueFwdINS6_IJSA_NS7_ILi256EEESB_EEES9_SE_SG_Li256ELb0ELb1ELb1ELb0EEENS1_19SingleTileSchedulerILb0ELb1ELb1ELi128EEEEEEEEEvNT_6ParamsE,@function
        .size           _ZN7cutlass13device_kernelIN5flash11enable_sm90INS1_16FlashAttnFwdSm90INS1_25CollectiveMainloopFwdSm90ILi2EN4cute5tupleIJNS5_1CILi1EEES8_S8_EEENS6_IJNS7_ILi128EEENS7_ILi96EEENS7_ILi64EEEEEELi256ENS_10bfloat16_tEfNS_4arch4Sm90ELb1ELb0ELb0ELb0ELb1ELb0ELb1ELb1ELb0ELb1ELb1ELb0EEENS1_21CollectiveEpilogueFwdINS6_IJSA_NS7_ILi256EEESB_EEES9_SE_SG_Li256ELb0ELb1ELb1ELb0EEENS1_19SingleTileSchedulerILb0ELb1ELb1ELi128EEEEEEEEEvNT_6ParamsE,(.L_x_6572 - _ZN7cutlass13device_kernelIN5flash11enable_sm90INS1_16FlashAttnFwdSm90INS1_25CollectiveMainloopFwdSm90ILi2EN4cute5tupleIJNS5_1CILi1EEES8_S8_EEENS6_IJNS7_ILi128EEENS7_ILi96EEENS7_ILi64EEEEEELi256ENS_10bfloat16_tEfNS_4arch4Sm90ELb1ELb0ELb0ELb0ELb1ELb0ELb1ELb1ELb0ELb1ELb1ELb0EEENS1_21CollectiveEpilogueFwdINS6_IJSA_NS7_ILi256EEESB_EEES9_SE_SG_Li256ELb0ELb1ELb1ELb0EEENS1_19SingleTileSchedulerILb0ELb1ELb1ELi128EEEEEEEEEvNT_6ParamsE)
        .other          _ZN7cutlass13device_kernelIN5flash11enable_sm90INS1_16FlashAttnFwdSm90INS1_25CollectiveMainloopFwdSm90ILi2EN4cute5tupleIJNS5_1CILi1EEES8_S8_EEENS6_IJNS7_ILi128EEENS7_ILi96EEENS7_ILi64EEEEEELi256ENS_10bfloat16_tEfNS_4arch4Sm90ELb1ELb0ELb0ELb0ELb1ELb0ELb1ELb1ELb0ELb1ELb1ELb0EEENS1_21CollectiveEpilogueFwdINS6_IJSA_NS7_ILi256EEESB_EEES9_SE_SG_Li256ELb0ELb1ELb1ELb0EEENS1_19SingleTileSchedulerILb0ELb1ELb1ELi128EEEEEEEEEvNT_6ParamsE,@"STO_CUDA_ENTRY STV_DEFAULT"
_ZN7cutlass13device_kernelIN5flash11enable_sm90INS1_16FlashAttnFwdSm90INS1_25CollectiveMainloopFwdSm90ILi2EN4cute5tupleIJNS5_1CILi1EEES8_S8_EEENS6_IJNS7_ILi128EEENS7_ILi96EEENS7_ILi64EEEEEELi256ENS_10bfloat16_tEfNS_4arch4Sm90ELb1ELb0ELb0ELb0ELb1ELb0ELb1ELb1ELb0ELb1ELb1ELb0EEENS1_21CollectiveEpilogueFwdINS6_IJSA_NS7_ILi256EEESB_EEES9_SE_SG_Li256ELb0ELb1ELb1ELb0EEENS1_19SingleTileSchedulerILb0ELb1ELb1ELi128EEEEEEEEEvNT_6ParamsE:
        /* <DEDUP_REMOVED lines=47> */
.L_x_4692:
        /* <DEDUP_REMOVED lines=22> */
.L_x_4693:
        /* <DEDUP_REMOVED lines=18> */
.L_x_4694:
        /* <DEDUP_REMOVED lines=22> */
.L_x_4695:
        /* <DEDUP_REMOVED lines=23> */
.L_x_4696:
        /* <DEDUP_REMOVED lines=11> */
.L_x_4699:
        /* <DEDUP_REMOVED lines=23> */
[----:B------:R-:W2:Y:S01]  /*0a60*/  S2UR UR39, SR_CTAID.X ;  /* 0x00000000002779c3 */ /* 0x000ea20000002500 */
        /* <DEDUP_REMOVED lines=14> */
[----:B--2---:R-:W-:-:S04]  /*0b50*/  USHF.L.U32 UR39, UR39, 0x7, URZ ;  /* 0x0000000727277899 */ /* 0x004fc8000800063f */
[----:B------:R-:W-:Y:S02]  /*0b60*/  @UP1 UIADD3 UR4, UR39, 0x7f, URZ ;  /* 0x0000007f27041890 */ /* 0x000fe4000fffe03f */
[----:B------:R-:W-:Y:S02]  /*0b70*/  UIADD3 UR6, UR39, 0x7f, URZ ;  /* 0x0000007f27067890 */ /* 0x000fe4000fffe03f */
        /* <DEDUP_REMOVED lines=10> */
[----:B------:R-:W-:Y:S02]  /*0c20*/  ULEA.HI.SX32 UR6, UR7, UR6, 0x1c ;  /* 0x0000000607067291 */ /* 0x000fe4000f8fe23f */
[----:B------:R-:W-:Y:S02]  /*0c30*/  ULOP3.LUT UR7, UR8, 0xffff, URZ, 0xc0, !UPT ;  /* 0x0000ffff08077892 */ /* 0x000fe4000f8ec03f */
        /* <DEDUP_REMOVED lines=41> */
.L_x_4701:
[----:B------:R-:W-:Y:S01]  /*0ed0*/  UIMAD UR5, UR7, UR4, URZ ;  /* 0x00000004070572a4 */ /* 0x000fe2000f8e023f */
[----:B-1----:R-:W-:Y:S01]  /*0ee0*/  IMAD.U32 R0, RZ, RZ, UR10 ;  /* 0x0000000aff007e24 */ /* 0x002fe2000f8e00ff */
[----:B------:R-:W-:Y:S01]  /*0ef0*/  PLOP3.LUT P0, PT, PT, PT, PT, 0x80, 0x0 ;  /* 0x000000000000781c */ /* 0x000fe20003f0f070 */
[----:B------:R-:W-:Y:S01]  /*0f00*/  IMAD.U32 R3, RZ, RZ, UR4 ;  /* 0x00000004ff037e24 */ /* 0x000fe2000f8e00ff */
[----:B------:R-:W-:Y:S01]  /*0f10*/  CS2R R150, SRZ ;  /* 0x0000000000967805 */ /* 0x000fe2000001ff00 */
[----:B------:R-:W-:Y:S01]  /*0f20*/  VIADD R152, R18, 0xffffff80 ;  /* 0xffffff8012987836 */ /* 0x000fe20000000000 */
[----:B------:R-:W-:Y:S01]  /*0f30*/  CS2R R148, SRZ ;  /* 0x0000000000947805 */ /* 0x000fe2000001ff00 */
[----:B------:R-:W-:Y:S01]  /*0f40*/  IMAD.U32 R212, RZ, RZ, UR5 ;  /* 0x00000005ffd47e24 */ /* 0x000fe2000f8e00ff */
[----:B------:R-:W-:Y:S02]  /*0f50*/  VIADDMNMX R0, R3, UR5, R0, PT ;  /* 0x0000000503007c46 */ /* 0x000fe4000b800100 */
[----:B0-----:R-:W-:-:S02]  /*0f60*/  CS2R R2, SRZ ;  /* 0x0000000000027805 */ /* 0x001fc4000001ff00 */
[----:B------:R-:W-:Y:S02]  /*0f70*/  CS2R R146, SRZ ;  /* 0x0000000000927805 */ /* 0x000fe4000001ff00 */
[----:B------:R-:W-:Y:S02]  /*0f80*/  CS2R R144, SRZ ;  /* 0x0000000000907805 */ /* 0x000fe4000001ff00 */
[----:B------:R-:W-:Y:S02]  /*0f90*/  R2UR UR43, R0 ;  /* 0x00000000002b72ca */ /* 0x000fe400000e0000 */
        /* <DEDUP_REMOVED lines=12> */
[----:B------:R-:W-:Y:S01]  /*1060*/  UISETP.GT.AND UP0, UPT, UR43, UR5, UPT ;  /* 0x000000052b00728c */ /* 0x000fe2000bf04270 */
[----:B------:R-:W-:Y:S02]  /*1070*/  CS2R R118, SRZ ;  /* 0x0000000000767805 */ /* 0x000fe4000001ff00 */
[----:B------:R-:W-:Y:S02]  /*1080*/  CS2R R116, SRZ ;  /* 0x0000000000747805 */ /* 0x000fe4000001ff00 */
[----:B------:R-:W-:-:S02]  /*1090*/  CS2R R114, SRZ ;  /* 0x0000000000727805 */ /* 0x000fc4000001ff00 */
[----:B------:R-:W-:Y:S02]  /*10a0*/  CS2R R112, SRZ ;  /* 0x0000000000707805 */ /* 0x000fe4000001ff00 */
[----:B------:R-:W-:Y:S02]  /*10b0*/  CS2R R110, SRZ ;  /* 0x00000000006e7805 */ /* 0x000fe4000001ff00 */
[----:B------:R-:W-:Y:S02]  /*10c0*/  PLOP3.LUT P1, PT, PT, PT, UP0, 0x80, 0x0 ;  /* 0x000000000000781c */ /* 0x000fe40003f2f008 */
        /* <DEDUP_REMOVED lines=59> */
[----:B------:R-:W-:Y:S02]  /*1480*/  USHF.R.U32.HI UR4, URZ, 0x4, UR5 ;  /* 0x000000043f047899 */ /* 0x000fe40008011605 */
[----:B------:R-:W-:Y:S02]  /*1490*/  UIADD3 UR5, UR5, 0xa000, URZ ;  /* 0x0000a00005057890 */ /* 0x000fe4000fffe03f */
[----:B------:R-:W-:Y:S02]  /*14a0*/  ULOP3.LUT UR4, UR4, 0x3fff, URZ, 0xc0, !UPT ;  /* 0x00003fff04047892 */ /* 0x000fe4000f8ec03f */
[----:B------:R-:W-:Y:S02]  /*14b0*/  USHF.R.U32.HI UR5, URZ, 0x4, UR5 ;  /* 0x000000043f057899 */ /* 0x000fe40008011605 */
[----:B------:R-:W-:Y:S02]  /*14c0*/  ULOP3.LUT UR40, UR4, 0x10000, URZ, 0xfc, !UPT ;  /* 0x0001000004287892 */ /* 0x000fe4000f8efc3f */
[----:B------:R-:W-:-:S03]  /*14d0*/  ULOP3.LUT UR38, UR5, 0x3fff, URZ, 0xc0, !UPT ;  /* 0x00003fff05267892 */ /* 0x000fc6000f8ec03f */
[----:B------:R-:W-:Y:S02]  /*14e0*/  UMOV UR5, 0x40000040 ;  /* 0x4000004000057882 */ /* 0x000fe40000000000 */
[----:B------:R-:W-:Y:S01]  /*14f0*/  UMOV UR4, UR40 ;  /* 0x0000002800047c82 */ /* 0x000fe20008000000 */
[----:B------:R-:W-:Y:S01]  /*1500*/  MOV R23, UR5 ;  /* 0x0000000500177c02 */ /* 0x000fe20008000f00 */
[----:B------:R-:W-:Y:S01]  /*1510*/  IMAD.U32 R22, RZ, RZ, UR4 ;  /* 0x00000004ff167e24 */ /* 0x000fe2000f8e00ff */
[----:B------:R-:W-:Y:S06]  /*1520*/  @!P0 BRA `(.L_x_4703) ;  /* 0x0000000000408947 */ /* 0x000fec0003800000 */
        /* <DEDUP_REMOVED lines=16> */
.L_x_4703:
[----:B------:R-:W-:Y:S01]  /*1630*/  SHF.L.U32 R0, RZ, 0x1f, RZ ;  /* 0x0000001fff007819 */ /* 0x000fe200000006ff */
[----:B------:R-:W-:-:S03]  /*1640*/  VIADD R213, R16, 0x8 ;  /* 0x0000000810d57836 */ /* 0x000fc60000000000 */
[----:B------:R-:W0:Y:S02]  /*1650*/  SYNCS.PHASECHK.TRANS64.TRYWAIT P0, [UR61+0x32400], R0 ;  /* 0x03240000ff0075a7 */ /* 0x000e24000800017d */
[----:B0-----:R-:W-:Y:S05]  /*1660*/  @!P0 BRA `(.L_x_4704) ;  /* 0x000000ec00d48947 */ /* 0x001fea0003800000 */
.L_x_4793:
[----:B------:R-:W-:Y:S05]  /*1670*/  WARPSYNC.ALL ;  /* 0x0000000000007948 */ /* 0x000fea0003800000 */
[----:B------:R-:W2:Y:S01]  /*1680*/  LDL R2, [R1] ;  /* 0x0000000001027983 */ /* 0x000ea20000100800 */
[----:B------:R1:W-:Y:S01]  /*1690*/  BAR.SYNC.DEFER_BLOCKING R213, 0x100 ;  /* 0x000400d50000751d */ /* 0x0003e20000010000 */
[----:B--2---:R-:W-:-:S13]  /*16a0*/  R2UR UR4, R2 ;  /* 0x00000000020472ca */ /* 0x004fda00000e0000 */
[----:B------:R-:W-:-:S04]  /*16b0*/  ULOP3.LUT UR4, UR4, 0x1, URZ, 0xfc, !UPT ;  /* 0x0000000104047892 */ /* 0x000fc8000f8efc3f */
[----:B------:R-:W-:-:S06]  /*16c0*/  UISETP.NE.AND UP0, UPT, UR4, 0x3, UPT ;  /* 0x000000030400788c */ /* 0x000fcc000bf05270 */
[----:B------:R-:W-:-:S13]  /*16d0*/  PLOP3.LUT P0, PT, PT, PT, UP0, 0x80, 0x0 ;  /* 0x000000000000781c */ /* 0x000fda0003f0f008 */
[----:B-1----:R-:W-:Y:S05]  /*16e0*/  @!P0 BRA `(.L_x_4705) ;  /* 0x0000000000048947 */ /* 0x002fea0003800000 */
[----:B------:R-:W-:Y:S01]  /*16f0*/  BPT.TRAP 0x1 ;  /* 0x000000040000795c */ /* 0x000fe20000300000 */
.L_x_4705:
[----:B------:R1:W2:Y:S01]  /*1700*/  SYNCS.PHASECHK.TRANS64.TRYWAIT P1, [UR61+0x32430], R0 ;  /* 0x03243000ff0075a7 */ /* 0x0002a2000802017d */
[----:B------:R-:W-:Y:S05]  /*1710*/  @!P0 BRA `(.L_x_4706) ;  /* 0x0000000000048947 */ /* 0x000fea0003800000 */
[----:B------:R-:W-:Y:S01]  /*1720*/  BPT.TRAP 0x1 ;  /* 0x000000040000795c */ /* 0x000fe20000300000 */
.L_x_4706:
[----:B--2---:R-:W-:Y:S05]  /*1730*/  @P1 BRA `(.L_x_4707) ;  /* 0x0000000000081947 */ /* 0x004fea0003800000 */
[----:B------:R-:W2:Y:S02]  /*1740*/  SYNCS.PHASECHK.TRANS64.TRYWAIT P1, [UR61+0x32430], R0 ;  /* 0x03243000ff0075a7 */ /* 0x000ea4000802017d */
[----:B--2---:R-:W-:Y:S05]  /*1750*/  @!P1 BRA `(.L_x_4708) ;  /* 0x000000ec00b09947 */ /* 0x004fea0003800000 */
.L_x_4707:
[----:B------:R-:W-:Y:S01]  /*1760*/  UIADD3 UR4, UR61, 0x1c400, URZ ;  /* 0x0001c4003d047890 */ /* 0x000fe2000fffe03f */
[----:B------:R-:W-:Y:S01]  /*1770*/  WARPGROUP.ARRIVE ;  /* 0x00000000000079c5 */ /* 0x000fe20000000000 */
[----:B------:R-:W-:Y:S01]  /*1780*/  UMOV UR6, UR40 ;  /* 0x0000002800067c82 */ /* 0x000fe20008000000 */
[----:B------:R-:W-:Y:S01]  /*1790*/  UMOV UR7, 0x40000040 ;  /* 0x4000004000077882 */ /* 0x000fe20000000000 */
[----:B------:R-:W-:Y:S01]  /*17a0*/  USHF.R.U32.HI UR4, URZ, 0x4, UR4 ;  /* 0x000000043f047899 */ /* 0x000fe20008011604 */
[----:B------:R-:W-:Y:S01]  /*17b0*/  UMOV UR5, UR7 ;  /* 0x0000000700057c82 */ /* 0x000fe20008000000 */
[----:B------:R-:W-:Y:S02]  /*17c0*/  UMOV UR11, 0x40000040 ;  /* 0x40000040000b7882 */ /* 0x000fe40000000000 */
[----:B------:R-:W-:Y:S01]  /*17d0*/  ULOP3.LUT UR4, UR4, 0x3fff, URZ, 0xc0, !UPT ;  /* 0x00003fff04047892 */ /* 0x000fe2000f8ec03f */
[----:B------:R-:W-:-:S03]  /*17e0*/  IMAD.U32 R15, RZ, RZ, UR11 ;  /* 0x0000000bff0f7e24 */ /* 0x000fc6000f8e00ff */
[----:B------:R-:W-:-:S03]  /*17f0*/  ULOP3.LUT UR8, UR4, 0x10000, URZ, 0xfc, !UPT ;  /* 0x0001000004087892 */ /* 0x000fc6000f8efc3f */
[----:B------:R-:W-:-:S03]  /*1800*/  UMOV UR4, UR6 ;  /* 0x0000000600047c82 */ /* 0x000fc60008000000 */
[----:B------:R-:W-:Y:S01]  /*1810*/  IMAD.U32 R210, RZ, RZ, UR8 ;  /* 0x00000008ffd27e24 */ /* 0x000fe2000f8e00ff */
[----:B------:R-:W-:Y:S02]  /*1820*/  UMOV UR6, UR8 ;  /* 0x0000000800067c82 */ /* 0x000fe40008000000 */
[----:B------:R-:W-:Y:S01]  /*1830*/  HGMMA.64x96x16.F32.BF16 R24, gdesc[UR4], RZ, !UPT, gsb0 ;  /* 0x01600000041879f0 */ /* 0x000fe2000c0018ff */
[----:B------:R-:W-:Y:S02]  /*1840*/  UIADD3 UR4, UR40, 0x2, URZ ;  /* 0x0000000228047890 */ /* 0x000fe4000fffe03f */
[----:B------:R-:W-:Y:S01]  /*1850*/  UIADD3 UR6, UR8, 0x2, URZ ;  /* 0x0000000208067890 */ /* 0x000fe2000fffe03f */
[----:B------:R-:W-:Y:S01]  /*1860*/  UMOV UR5, UR11 ;  /* 0x0000000b00057c82 */ /* 0x000fe20008000000 */
[----:B------:R-:W-:Y:S01]  /*1870*/  UMOV UR7, 0x40000040 ;  /* 0x4000004000077882 */ /* 0x000fe20000000000 */
[----:B------:R-:W-:Y:S02]  /*1880*/  UMOV UR11, 0x40000040 ;  /* 0x40000040000b7882 */ /* 0x000fe40000000000 */
[----:B------:R-:W-:Y:S01]  /*1890*/  UMOV UR10, UR4 ;  /* 0x00000004000a7c82 */ /* 0x000fe20008000000 */
[----:B------:R-:W-:Y:S01]  /*18a0*/  IMAD.U32 R13, RZ, RZ, UR11 ;  /* 0x0000000bff0d7e24 */ /* 0x000fe2000f8e00ff */
[----:B------:R-:W-:Y:S01]  /*18b0*/  UMOV UR4, UR10 ;  /* 0x0000000a00047c82 */ /* 0x000fe20008000000 */
[----:B------:R-:W-:Y:S01]  /*18c0*/  IMAD.U32 R14, RZ, RZ, UR10 ;  /* 0x0000000aff0e7e24 */ /* 0x000fe2000f8e00ff */
[----:B------:R-:W-:-:S02]  /*18d0*/  WARPGROUP.DEPBAR.LE gsb0, 0x0 ;  /* 0x00008000000079c5 */ /* 0x000fc40000010000 */
        /* <DEDUP_REMOVED lines=8> */
[----:B------:R-:W-:Y:S01]  /*1960*/  MOV R12, UR10 ;  /* 0x0000000a000c7c02 */ /* 0x000fe20008000f00 */
        /* <DEDUP_REMOVED lines=15> */
.L_x_4794:
[----:B------:R-:W-:Y:S05]  /*1a60*/  @!P0 BRA `(.L_x_4710) ;  /* 0x0000000000048947 */ /* 0x000fea0003800000 */
[----:B------:R-:W-:Y:S01]  /*1a70*/  BPT.TRAP 0x1 ;  /* 0x000000040000795c */ /* 0x000fe20000300000 */
.L_x_4710:
[----:B------:R2:W3:Y:S01]  /*1a80*/  SYNCS.PHASECHK.TRANS64.TRYWAIT P1, [UR61+0x32450], R0 ;  /* 0x03245000ff0075a7 */ /* 0x0004e2000802017d */
[----:B------:R-:W-:Y:S05]  /*1a90*/  @!P0 BRA `(.L_x_4711) ;  /* 0x0000000000048947 */ /* 0x000fea0003800000 */
[----:B------:R-:W-:Y:S01]  /*1aa0*/  BPT.TRAP 0x1 ;  /* 0x000000040000795c */ /* 0x000fe20000300000 */
.L_x_4711:
[----:B---3--:R-:W-:Y:S05]  /*1ab0*/  @P1 BRA `(.L_x_4712) ;  /* 0x0000000000081947 */ /* 0x008fea0003800000 */
[----:B------:R-:W3:Y:S02]  /*1ac0*/  SYNCS.PHASECHK.TRANS64.TRYWAIT P1, [UR61+0x32450], R0 ;  /* 0x03245000ff0075a7 */ /* 0x000ee4000802017d */
[----:B---3--:R-:W-:Y:S05]  /*1ad0*/  @!P1 BRA `(.L_x_4713) ;  /* 0x000000ec00009947 */ /* 0x008fea0003800000 */
.L_x_4712:
[----:B------:R-:W-:Y:S01]  /*1ae0*/  UIADD3 UR4, UR61, 0x400, URZ ;  /* 0x000004003d047890 */ /* 0x000fe2000fffe03f */
[----:B------:R-:W-:Y:S01]  /*1af0*/  WARPGROUP.ARRIVE ;  /* 0x00000000000079c5 */ /* 0x000fe20000000000 */
[----:B------:R-:W-:-:S05]  /*1b00*/  ULOP3.LUT UR10, UR38, 0x10000, URZ, 0xfc, !UPT ;  /* 0x00010000260a7892 */ /* 0x000fca000f8efc3f */
[----:B------:R-:W3:Y:S01]  /*1b10*/  S2R R4, SR_TID.X ;  /* 0x0000000000047919 */ /* 0x000ee20000002100 */
[----:B------:R-:W-:Y:S01]  /*1b20*/  USHF.R.U32.HI UR4, URZ, 0x4, UR4 ;  /* 0x000000043f047899 */ /* 0x000fe20008011604 */
[----:B------:R-:W-:Y:S01]  /*1b30*/  UMOV UR7, 0x40000040 ;  /* 0x4000004000077882 */ /* 0x000fe20000000000 */
[----:B------:R-:W-:Y:S02]  /*1b40*/  UMOV UR9, 0x40000040 ;  /* 0x4000004000097882 */ /* 0x000fe40000000000 */
[----:B------:R-:W-:Y:S01]  /*1b50*/  ULOP3.LUT UR60, UR4, 0x3fff, URZ, 0xc0, !UPT ;  /* 0x00003fff043c7892 */ /* 0x000fe2000f8ec03f */
[----:B------:R-:W-:Y:S01]  /*1b60*/  IMAD.U32 R9, RZ, RZ, UR7 ;  /* 0x00000007ff097e24 */ /* 0x000fe2000f8e00ff */
[----:B------:R-:W-:Y:S01]  /*1b70*/  UMOV UR6, UR10 ;  /* 0x0000000a00067c82 */ /* 0x000fe20008000000 */
[----:B------:R-:W-:Y:S01]  /*1b80*/  UMOV UR5, UR7 ;  /* 0x0000000700057c82 */ /* 0x000fe20008000000 */
[----:B------:R-:W-:Y:S01]  /*1b90*/  ULOP3.LUT UR38, UR60, 0x10000, URZ, 0xfc, !UPT ;  /* 0x000100003c267892 */ /* 0x000fe2000f8efc3f */
[----:B------:R-:W-:Y:S01]  /*1ba0*/  IMAD.U32 R8, RZ, RZ, UR6 ;  /* 0x00000006ff087e24 */ /* 0x000fe2000f8e00ff */
[----:B------:R-:W-:Y:S01]  /*1bb0*/  UMOV UR4, UR6 ;  /* 0x0000000600047c82 */ /* 0x000fe20008000000 */
[----:B------:R-:W-:Y:S01]  /*1bc0*/  IMAD.U32 R7, RZ, RZ, UR9 ;  /* 0x00000009ff077e24 */ /* 0x000fe2000f8e00ff */
[----:B------:R-:W-:Y:S01]  /*1bd0*/  UIADD3 UR12, UR10, 0x402, URZ ;  /* 0x000004020a0c7890 */ /* 0x000fe2000fffe03f */
[----:B------:R-:W-:-:S02]  /*1be0*/  UMOV UR13, 0x40000040 ;  /* 0x40000040000d7882 */ /* 0x000fc40000000000 */
[----:B------:R-:W-:Y:S01]  /*1bf0*/  UMOV UR6, UR38 ;  /* 0x0000002600067c82 */ /* 0x000fe20008000000 */
[----:B------:R-:W-:Y:S01]  /*1c00*/  UIADD3 UR16, UR10, 0x404, URZ ;  /* 0x000004040a107890 */ /* 0x000fe2000fffe03f */
[----:B------:R-:W-:Y:S01]  /*1c10*/  HGMMA.64x96x16.F32.BF16 R24, gdesc[UR4], R24, gsb0 ;  /* 0x01600000041879f0 */ /* 0x000fe20008001818 */
[----:B------:R-:W-:Y:S02]  /*1c20*/  UIADD3 UR4, UR10, 0x2, URZ ;  /* 0x000000020a047890 */ /* 0x000fe4000fffe03f */
[----:B------:R-:W-:Y:S01]  /*1c30*/  UIADD3 UR6, UR38, 0x2, URZ ;  /* 0x0000000226067890 */ /* 0x000fe2000fffe03f */
[----:B------:R-:W-:Y:S01]  /*1c40*/  UMOV UR5, UR9 ;  /* 0x0000000900057c82 */ /* 0x000fe20008000000 */
[----:B------:R-:W-:Y:S01]  /*1c50*/  UMOV UR7, 0x40000040 ;  /* 0x4000004000077882 */ /* 0x000fe20000000000 */
[----:B------:R-:W-:Y:S02]  /*1c60*/  UMOV UR9, 0x40000040 ;  /* 0x4000004000097882 */ /* 0x000fe40000000000 */
[----:B------:R-:W-:Y:S01]  /*1c70*/  UMOV UR8, UR4 ;  /* 0x0000000400087c82 */ /* 0x000fe20008000000 */
[----:B0-----:R-:W-:Y:S01]  /*1c80*/  IMAD.U32 R3, RZ, RZ, UR9 ;  /* 0x00000009ff037e24 */ /* 0x001fe2000f8e00ff */
[----:B------:R-:W-:Y:S01]  /*1c90*/  UMOV UR4, UR8 ;  /* 0x0000000800047c82 */ /* 0x000fe20008000000 */
[----:B------:R-:W-:Y:S01]  /*1ca0*/  MOV R6, UR8 ;  /* 0x0000000800067c02 */ /* 0x000fe20008000f00 */
[----:B------:R-:W-:Y:S01]  /*1cb0*/  UMOV UR17, 0x40000040 ;  /* 0x4000004000117882 */ /* 0x000fe20000000000 */
[----:B------:R-:W-:Y:S01]  /*1cc0*/  UIADD3 UR20, UR10, 0x406, URZ ;  /* 0x000004060a147890 */ /* 0x000fe2000fffe03f */
[----:B---3--:R-:W-:Y:S01]  /*1cd0*/  SHF.R.U32.HI R4, RZ, 0x7, R4 ;  /* 0x00000007ff047819 */ /* 0x008fe20000011604 */
[----:B------:R-:W-:Y:S01]  /*1ce0*/  UMOV UR21, 0x40000040 ;  /* 0x4000004000157882 */ /* 0x000fe20000000000 */
[----:B------:R-:W-:Y:S01]  /*1cf0*/  UIADD3 UR24, UR10, 0x800, URZ ;  /* 0x000008000a187890 */ /* 0x000fe2000fffe03f */
[----:B------:R-:W-:Y:S01]  /*1d00*/  UMOV UR25, 0x40000040 ;  /* 0x4000004000197882 */ /* 0x000fe20000000000 */
[----:B------:R-:W-:Y:S01]  /*1d10*/  UIADD3 UR28, UR10, 0x802, URZ ;  /* 0x000008020a1c7890 */ /* 0x000fe2000fffe03f */
[----:B------:R-:W-:Y:S01]  /*1d20*/  IADD3 R20, -R4, 0xb, RZ ;  /* 0x0000000b04147810 */ /* 0x000fe20007ffe1ff */
        /* <DEDUP_REMOVED lines=11> */
[----:B------:R-:W-:-:S02]  /*1de0*/  UMOV UR15, 0x40000040 ;  /* 0x40000040000f7882 */ /* 0x000fc40000000000 */
[----:B------:R-:W-:Y:S01]  /*1df0*/  IMAD.U32 R17, RZ, RZ, UR15 ;  /* 0x0000000fff117e24 */ /* 0x000fe2000f8e00ff */
[----:B------:R-:W-:Y:S02]  /*1e00*/  WARPGROUP.DEPBAR.LE gsb0, 0x0 ;  /* 0x00008000000079c5 */ /* 0x000fe40000010000 */
[----:B------:R-:W-:-:S06]  /*1e10*/  WARPGROUP.ARRIVE ;  /* 0x00000000000079c5 */ /* 0x000fcc0000000000 */
[----:B------:R-:W-:Y:S01]  /*1e20*/  HGMMA.64x96x16.F32.BF16 R24, gdesc[UR4], R24, gsb0 ;  /* 0x01600000041879f0 */ /* 0x000fe20008001818 */
        /* <DEDUP_REMOVED lines=15> */
[----:B------:R-:W-:Y:S01]  /*1f20*/  UMOV UR7, 0x40000040 ;  /* 0x4000004000077882 */ /* 0x000fe20000000000 */
[----:B------:R-:W-:Y:S02]  /*1f30*/  UMOV UR9, 0x40000040 ;  /* 0x4000004000097882 */ /* 0x000fe40000000000 */
[----:B------:R-:W-:Y:S02]  /*1f40*/  UMOV UR8, UR4 ;  /* 0x0000000400087c82 */ /* 0x000fe40008000000 */
[----:B------:R-:W-:Y:S01]  /*1f50*/  UMOV UR4, UR8 ;  /* 0x0000000800047c82 */ /* 0x000fe20008000000 */
[----:B------:R-:W-:Y:S01]  /*1f60*/  IMAD.U32 R18, RZ, RZ, UR8 ;  /* 0x00000008ff127e24 */ /* 0x000fe2000f8e00ff */
[----:B------:R-:W-:Y:S01]  /*1f70*/  UIADD3 UR8, UR10, 0x400, URZ ;  /* 0x000004000a087890 */ /* 0x000fe2000fffe03f */
[----:B------:R-:W-:-:S02]  /*1f80*/  WARPGROUP.DEPBAR.LE gsb0, 0x0 ;  /* 0x00008000000079c5 */ /* 0x000fc40000010000 */
        /* <DEDUP_REMOVED lines=88> */
[----:B------:R-:W-:Y:S03]  /*2510*/  HGMMA.64x96x16.F32.BF16 R24, gdesc[UR4], R24, gsb0 ;  /* 0x01600000041879f0 */ /* 0x000fe60008001818 */
[----:B------:R-:W-:Y:S02]  /*2520*/  WARPGROUP.DEPBAR.LE gsb0, 0x0 ;  /* 0x00008000000079c5 */ /* 0x000fe40000010000 */
[----:B------:R0:W-:Y:S06]  /*2530*/  BAR.ARV R20, 0x100 ;  /* 0x000400140000751d */ /* 0x0001ec0000002000 */
[----:B------:R-:W-:Y:S05]  /*2540*/  @!P0 BRA `(.L_x_4714) ;  /* 0x0000000000048947 */ /* 0x000fea0003800000 */
[----:B------:R-:W-:Y:S01]  /*2550*/  BPT.TRAP 0x1 ;  /* 0x000000040000795c */ /* 0x000fe20000300000 */
.L_x_4714:
[----:B------:R-:W-:Y:S01]  /*2560*/  LOP3.LUT R5, R72, 0xffffff80, RZ, 0xc0, !PT ;  /* 0xffffff8048057812 */ /* 0x000fe200078ec0ff */
[----:B------:R-:W-:Y:S01]  /*2570*/  UISETP.NE.AND UP0, UPT, UR56, URZ, UPT ;  /* 0x0000003f3800728c */ /* 0x000fe2000bf05270 */
[----:B------:R-:W-:Y:S01]  /*2580*/  LEA.HI R73, R73, R152, RZ, 0x2 ;  /* 0x0000009849497211 */ /* 0x000fe200078f10ff */
[----:B------:R-:W-:Y:S01]  /*2590*/  ULDC UR11, c[0x0][0x288] ;  /* 0x0000a200000b7ab9 */ /* 0x000fe20000000800 */
[----:B------:R-:W-:Y:S01]  /*25a0*/  LEA.HI R72, R74, R74, RZ, 0x1 ;  /* 0x0000004a4a487211 */ /* 0x000fe200078f08ff */
[C---:B------:R-:W-:Y:S01]  /*25b0*/  IMAD.IADD R5, R152.reuse, 0x1, -R5 ;  /* 0x0000000198057824 */ /* 0x040fe200078e0a05 */
[----:B------:R-:W-:Y:S01]  /*25c0*/  LOP3.LUT R75, R73, 0xfffffffc, RZ, 0xc0, !PT ;  /* 0xfffffffc494b7812 */ /* 0x000fe200078ec0ff */
[----:B------:R-:W3:Y:S01]  /*25d0*/  S2UR UR5, SR_CgaCtaId ;  /* 0x00000000000579c3 */ /* 0x000ee20000008800 */
[----:B------:R-:W-:Y:S01]  /*25e0*/  PLOP3.LUT P1, PT, PT, PT, UP0, 0x80, 0x0 ;  /* 0x000000000000781c */ /* 0x000fe20003f2f008 */
[----:B------:R-:W-:Y:S01]  /*25f0*/  ULDC UR10, c[0x0][0xa80] ;  /* 0x0002a000000a7ab9 */ /* 0x000fe20000000800 */
[----:B-12---:R-:W-:Y:S01]  /*2600*/  SHF.R.S32.HI R0, RZ, 0x1f, R5 ;  /* 0x0000001fff007819 */ /* 0x006fe20000011405 */
[----:B------:R-:W-:Y:S01]  /*2610*/  IMAD.IADD R152, R152, 0x1, -R75 ;  /* 0x0000000198987824 */ /* 0x000fe200078e0a4b */
[----:B------:R-:W-:Y:S01]  /*2620*/  LOP3.LUT R75, R72, 0x3fffffe, RZ, 0xc0, !PT ;  /* 0x03fffffe484b7812 */ /* 0x000fe200078ec0ff */
[----:B------:R-:W-:Y:S01]  /*2630*/  @UP0 ULDC UR4, c[0x0][0x44c] ;  /* 0x0001130000040ab9 */ /* 0x000fe20000000800 */
[CC--:B------:R-:W-:Y:S01]  /*2640*/  LEA.HI R4, R0.reuse, R5.reuse, RZ, 0x2 ;  /* 0x0000000500047211 */ /* 0x0c0fe200078f10ff */
[----:B------:R-:W-:Y:S01]  /*2650*/  ULOP3.LUT UR60, UR60, 0x3000000, URZ, 0xfc, !UPT ;  /* 0x030000003c3c7892 */ /* 0x000fe2000f8efc3f */
[----:B------:R-:W-:Y:S01]  /*2660*/  LEA.HI R21, R0, R5, RZ, 0x5 ;  /* 0x0000000500157211 */ /* 0x000fe200078f28ff */
[----:B------:R-:W-:Y:S01]  /*2670*/  IMAD.IADD R75, R74, 0x1, -R75 ;  /* 0x000000014a4b7824 */ /* 0x000fe200078e0a4b */
[--C-:B------:R-:W-:Y:S01]  /*2680*/  SHF.R.S32.HI R0, RZ, 0x2, R4.reuse ;  /* 0x00000002ff007819 */ /* 0x100fe20000011404 */
[----:B------:R-:W-:Y:S01]  /*2690*/  UMOV UR7, 0x40000040 ;  /* 0x4000004000077882 */ /* 0x000fe20000000000 */
[----:B------:R-:W-:-:S02]  /*26a0*/  SHF.R.S32.HI R73, RZ, 0x1f, R4 ;  /* 0x0000001fff497819 */ /* 0x000fc40000011404 */
[----:B------:R-:W-:Y:S01]  /*26b0*/  SHF.R.S32.HI R21, RZ, 0x5, R21 ;  /* 0x00000005ff157819 */ /* 0x000fe20000011415 */
[----:B------:R-:W-:Y:S01]  /*26c0*/  UMOV UR6, UR60 ;  /* 0x0000003c00067c82 */ /* 0x000fe20008000000 */
[----:B------:R-:W-:Y:S02]  /*26d0*/  LEA.HI R73, R73, R0, RZ, 0x3 ;  /* 0x0000000049497211 */ /* 0x000fe400078f18ff */
[----:B------:R-:W-:Y:S02]  /*26e0*/  LEA.HI R72, R152, R152, RZ, 0x1 ;  /* 0x0000009898487211 */ /* 0x000fe400078f08ff */
[----:B------:R-:W-:Y:S02]  /*26f0*/  LEA R76, R21, UR39, 0x4 ;  /* 0x00000027154c7c11 */ /* 0x000fe4000f8e20ff */
[----:B------:R-:W-:Y:S02]  /*2700*/  LOP3.LUT R73, R73, 0xfffffff8, RZ, 0xc0, !PT ;  /* 0xfffffff849497812 */ /* 0x000fe400078ec0ff */
[----:B------:R-:W-:-:S02]  /*2710*/  LOP3.LUT R21, R72, 0x1ffffffe, RZ, 0xc0, !PT ;  /* 0x1ffffffe48157812 */ /* 0x000fc400078ec0ff */
[----:B------:R-:W-:Y:S02]  /*2720*/  IADD3 R76, R76, R0, -R73 ;  /* 0x000000004c4c7210 */ /* 0x000fe40007ffe849 */
[----:B------:R-:W-:Y:S01]  /*2730*/  PLOP3.LUT P2, PT, PT, PT, UP0, 0x80, 0x0 ;  /* 0x000000000000781c */ /* 0x000fe20003f4f008 */
[----:B------:R-:W-:Y:S01]  /*2740*/  IMAD.IADD R21, R152, 0x1, -R21 ;  /* 0x0000000198157824 */ /* 0x000fe200078e0a15 */
[----:B------:R-:W-:Y:S02]  /*2750*/  LEA R76, R75, R76, 0x6 ;  /* 0x0000004c4b4c7211 */ /* 0x000fe400078e30ff */
[----:B------:R-:W-:-:S03]  /*2760*/  LOP3.LUT R4, R4, 0x7ffffffc, RZ, 0xc0, !PT ;  /* 0x7ffffffc04047812 */ /* 0x000fc600078ec0ff */
[----:B------:R-:W-:Y:S02]  /*2770*/  IMAD R21, R21, 0x8, R76 ;  /* 0x0000000815157824 */ /* 0x000fe400078e024c */
[----:B------:R-:W-:Y:S02]  /*2780*/  IMAD.IADD R211, R5, 0x1, -R4 ;  /* 0x0000000105d37824 */ /* 0x000fe400078e0a04 */
[----:B------:R-:W-:Y:S01]  /*2790*/  @P1 IMAD.HI.U32 R72, R21, UR4, RZ ;  /* 0x0000000415481c27 */ /* 0x000fe2000f8e00ff */
[----:B------:R-:W-:-:S03]  /*27a0*/  @UP0 ULDC UR4, c[0x0][0x450] ;  /* 0x0001140000040ab9 */ /* 0x000fc60000000800 */
[----:B------:R-:W-:Y:S01]  /*27b0*/  IMAD.MOV.U32 R0, RZ, RZ, R21 ;  /* 0x000000ffff007224 */ /* 0x000fe200078e0015 */
[----:B------:R-:W-:Y:S01]  /*27c0*/  @P2 SHF.R.U32.HI R0, RZ, UR4, R72 ;  /* 0x00000004ff002c19 */ /* 0x000fe20008011648 */
[----:B------:R-:W-:Y:S01]  /*27d0*/  UIMAD UR4, UR43, -0x60, UR42 ;  /* 0xffffffa02b0478a4 */ /* 0x000fe2000f8e022a */
[----:B------:R-:W-:-:S03]  /*27e0*/  IMAD.U32 R5, RZ, RZ, UR11 ;  /* 0x0000000bff057e24 */ /* 0x000fc6000f8e00ff */
[----:B------:R-:W1:Y:S01]  /*27f0*/  SHFL.IDX PT, R72, R0, RZ, 0x1c1f ;  /* 0x001c1fff00487589 */ /* 0x000e6200000e0000 */
[----:B------:R-:W-:-:S03]  /*2800*/  UIADD3 UR4, UR4, 0x60, URZ ;  /* 0x0000006004047890 */ /* 0x000fc6000fffe03f */
[----:B------:R-:W2:Y:S03]  /*2810*/  SHFL.IDX PT, R73, R0, 0x1, 0x1c1f ;  /* 0x003c1f0000497f89 */ /* 0x000ea600000e0000 */
[----:B------:R-:W-:Y:S01]  /*2820*/  IMAD.U32 R4, RZ, RZ, UR4 ;  /* 0x00000004ff047e24 */ /* 0x000fe2000f8e00ff */
[----:B------:R-:W-:-:S03]  /*2830*/  UIADD3 UR4, UR61, 0x32440, URZ ;  /* 0x000324403d047890 */ /* 0x000fc6000fffe03f */
[----:B------:R-:W-:Y:S01]  /*2840*/  IMAD R4, R211, -0x2, R4 ;  /* 0xfffffffed3047824 */ /* 0x000fe200078e0204 */
[----:B---3--:R-:W-:-:S04]  /*2850*/  UPRMT UR4, UR5, 0x654, UR4 ;  /* 0x0000065405047896 */ /* 0x008fc80008000004 */
[----:B------:R-:W-:-:S05]  /*2860*/  IADD3 R5, R4, 0x1, -R5 ;  /* 0x0000000104057810 */ /* 0x000fca0007ffe805 */
[----:B------:R-:W-:Y:S01]  /*2870*/  SYNCS.ARRIVE.TRANS64.RED.A1T0 RZ, [UR4], RZ ;  /* 0x000000ffffff79a7 */ /* 0x000fe20008100404 */
[-CC-:B-1----:R-:W-:Y:S01]  /*2880*/  VIADDMNMX R72, R72, R5.reuse, R4.reuse, PT ;  /* 0x0000000548487246 */ /* 0x182fe20003800104 */
[----:B------:R1:W-:Y:S03]  /*2890*/  BAR.SYNC.DEFER_BLOCKING R213, 0x100 ;  /* 0x000400d50000751d */ /* 0x0003e60000010000 */
[C---:B------:R-:W-:Y:S02]  /*28a0*/  ISETP.GT.AND P1, PT, R72.reuse, RZ, PT ;  /* 0x000000ff4800720c */ /* 0x040fe40003f24270 */
[C---:B------:R-:W-:Y:S02]  /*28b0*/  ISETP.GT.AND P6, PT, R72.reuse, 0x1, PT ;  /* 0x000000014800780c */ /* 0x040fe40003fc4270 */
[----:B--2---:R-:W-:Y:S02]  /*28c0*/  VIADDMNMX R74, R73, R5, R4, PT ;  /* 0x00000005494a7246 */ /* 0x004fe40003800104 */
[----:B------:R-:W-:-:S02]  /*28d0*/  ISETP.GT.AND P5, PT, R72, 0x8, PT ;  /* 0x000000084800780c */ /* 0x000fc40003fa4270 */
[----:B------:R-:W-:Y:S02]  /*28e0*/  FSEL R73, R24, -INF , P1 ;  /* 0xff80000018497808 */ /* 0x000fe40000800000 */
[----:B------:R-:W-:Y:S02]  /*28f0*/  FSEL R25, R25, -INF , P6 ;  /* 0xff80000019197808 */ /* 0x000fe40003000000 */
[C---:B------:R-:W-:Y:S02]  /*2900*/  ISETP.GT.AND P1, PT, R72.reuse, 0x18, PT ;  /* 0x000000184800780c */ /* 0x040fe40003f24270 */
[C---:B------:R-:W-:Y:S02]  /*2910*/  ISETP.GT.AND P6, PT, R72.reuse, 0x19, PT ;  /* 0x000000194800780c */ /* 0x040fe40003fc4270 */
[----:B------:R-:W-:Y:S02]  /*2920*/  ISETP.GT.AND P3, PT, R72, 0x9, PT ;  /* 0x000000094800780c */ /* 0x000fe40003f64270 */
[----:B------:R-:W-:-:S02]  /*2930*/  FSEL R75, R28, -INF , P5 ;  /* 0xff8000001c4b7808 */ /* 0x000fc40002800000 */
[----:B------:R-:W-:Y:S02]  /*2940*/  ISETP.GT.AND P5, PT, R72, 0x20, PT ;  /* 0x000000204800780c */ /* 0x000fe40003fa4270 */
[----:B------:R-:W-:Y:S02]  /*2950*/  FSEL R164, R36, -INF , P1 ;  /* 0xff80000024a47808 */ /* 0x000fe40000800000 */
[----:B------:R-:W-:Y:S02]  /*2960*/  FSEL R168, R37, -INF , P6 ;  /* 0xff80000025a87808 */ /* 0x000fe40003000000 */
[C---:B------:R-:W-:Y:S02]  /*2970*/  ISETP.GT.AND P1, PT, R72.reuse, 0x30, PT ;  /* 0x000000304800780c */ /* 0x040fe40003f24270 */
[----:B------:R-:W-:Y:S02]  /*2980*/  ISETP.GT.AND P6, PT, R72, 0x31, PT ;  /* 0x000000314800780c */ /* 0x000fe40003fc4270 */
[----:B------:R-:W-:-:S02]  /*2990*/  FMNMX.FTZ R0, R73, R25, !PT ;  /* 0x0000001949007209 */ /* 0x000fc40007810000 */
[----:B------:R-:W-:Y:S02]  /*29a0*/  FSEL R29, R29, -INF , P3 ;  /* 0xff8000001d1d7808 */ /* 0x000fe40001800000 */
[----:B------:R-:W-:Y:S02]  /*29b0*/  ISETP.GT.AND P3, PT, R72, 0x21, PT ;  /* 0x000000214800780c */ /* 0x000fe40003f64270 */
[----:B------:R-:W-:Y:S02]  /*29c0*/  FSEL R5, R40, -INF , P5 ;  /* 0xff80000028057808 */ /* 0x000fe40002800000 */
[C---:B------:R-:W-:Y:S02]  /*29d0*/  ISETP.GT.AND P2, PT, R72.reuse, 0x11, PT ;  /* 0x000000114800780c */ /* 0x040fe40003f44270 */
[----:B------:R-:W-:Y:S02]  /*29e0*/  ISETP.GT.AND P5, PT, R72, 0x38, PT ;  /* 0x000000384800780c */ /* 0x000fe40003fa4270 */
[----:B------:R-:W-:-:S02]  /*29f0*/  FSEL R157, R48, -INF , P1 ;  /* 0xff800000309d7808 */ /* 0x000fc40000800000 */
[----:B------:R-:W-:Y:S02]  /*2a00*/  FSEL R161, R49, -INF , P6 ;  /* 0xff80000031a17808 */ /* 0x000fe40003000000 */
[C---:B------:R-:W-:Y:S02]  /*2a10*/  ISETP.GT.AND P4, PT, R72.reuse, 0x10, PT ;  /* 0x000000104800780c */ /* 0x040fe40003f84270 */
[C---:B------:R-:W-:Y:S02]  /*2a20*/  ISETP.GT.AND P1, PT, R72.reuse, 0x48, PT ;  /* 0x000000484800780c */ /* 0x040fe40003f24270 */
[----:B------:R-:W-:Y:S02]  /*2a30*/  ISETP.GT.AND P6, PT, R72, 0x49, PT ;  /* 0x000000494800780c */ /* 0x000fe40003fc4270 */
[----:B------:R-:W-:Y:S02]  /*2a40*/  FMNMX.FTZ R24, R75, R0, !PT ;  /* 0x000000004b187209 */ /* 0x000fe40007810000 */
[----:B------:R-:W-:-:S02]  /*2a50*/  FSEL R160, R41, -INF , P3 ;  /* 0xff80000029a07808 */ /* 0x000fc40001800000 */
[----:B------:R-:W-:Y:S02]  /*2a60*/  FSEL R159, R33, -INF , P2 ;  /* 0xff800000219f7808 */ /* 0x000fe40001000000 */
[----:B------:R-:W-:Y:S02]  /*2a70*/  ISETP.GT.AND P3, PT, R72, 0x39, PT ;  /* 0x000000394800780c */ /* 0x000fe40003f64270 */
[----:B------:R-:W-:Y:S02]  /*2a80*/  FSEL R166, R52, -INF , P5 ;  /* 0xff80000034a67808 */ /* 0x000fe40002800000 */
[----:B------:R-:W-:Y:S02]  /*2a90*/  FSEL R4, R32, -INF , P4 ;  /* 0xff80000020047808 */ /* 0x000fe40002000000 */
[----:B------:R-:W-:Y:S02]  /*2aa0*/  ISETP.GT.AND P5, PT, R72, 0x50, PT ;  /* 0x000000504800780c */ /* 0x000fe40003fa4270 */
[----:B------:R-:W-:-:S02]  /*2ab0*/  FSEL R167, R60, -INF , P1 ;  /* 0xff8000003ca77808 */ /* 0x000fc40000800000 */
[----:B------:R-:W-:Y:S02]  /*2ac0*/  FSEL R171, R61, -INF , P6 ;  /* 0xff8000003dab7808 */ /* 0x000fe40003000000 */
[----:B------:R-:W-:Y:S02]  /*2ad0*/  FMNMX.FTZ R33, R29, R24, !PT ;  /* 0x000000181d217209 */ /* 0x000fe40007810000 */
[C---:B------:R-:W-:Y:S02]  /*2ae0*/  ISETP.GT.AND P1, PT, R74.reuse, RZ, PT ;  /* 0x000000ff4a00720c */ /* 0x040fe40003f24270 */
[----:B------:R-:W-:Y:S02]  /*2af0*/  ISETP.GT.AND P6, PT, R74, 0x1, PT ;  /* 0x000000014a00780c */ /* 0x000fe40003fc4270 */
[----:B------:R-:W-:Y:S02]  /*2b00*/  FSEL R170, R53, -INF , P3 ;  /* 0xff80000035aa7808 */ /* 0x000fe40001800000 */
[----:B------:R-:W-:-:S02]  /*2b10*/  ISETP.GT.AND P3, PT, R72, 0x51, PT ;  /* 0x000000514800780c */ /* 0x000fc40003f64270 */
[----:B------:R-:W-:Y:S02]  /*2b20*/  FSEL R0, R64, -INF , P5 ;  /* 0xff80000040007808 */ /* 0x000fe40002800000 */
[----:B------:R-:W-:Y:S02]  /*2b30*/  FMNMX.FTZ R24, R4, R33, !PT ;  /* 0x0000002104187209 */ /* 0x000fe40007810000 */
[----:B------:R-:W-:Y:S02]  /*2b40*/  ISETP.GT.AND P5, PT, R74, 0x8, PT ;  /* 0x000000084a00780c */ /* 0x000fe40003fa4270 */
[----:B------:R-:W-:Y:S02]  /*2b50*/  FSEL R33, R26, -INF , P1 ;  /* 0xff8000001a217808 */ /* 0x000fe40000800000 */
[----:B------:R-:W-:Y:S02]  /*2b60*/  FSEL R27, R27, -INF , P6 ;  /* 0xff8000001b1b7808 */ /* 0x000fe40003000000 */
[----:B------:R-:W-:-:S02]  /*2b70*/  FSEL R163, R65, -INF , P3 ;  /* 0xff80000041a37808 */ /* 0x000fc40001800000 */
[----:B------:R-:W-:Y:S02]  /*2b80*/  FMNMX.FTZ R41, R159, R24, !PT ;  /* 0x000000189f297209 */ /* 0x000fe40007810000 */
[----:B------:R-:W-:Y:S02]  /*2b90*/  ISETP.GT.AND P3, PT, R74, 0x9, PT ;  /* 0x000000094a00780c */ /* 0x000fe40003f64270 */
[----:B------:R-:W-:Y:S02]  /*2ba0*/  FSEL R37, R30, -INF , P5 ;  /* 0xff8000001e257808 */ /* 0x000fe40002800000 */
[----:B------:R-:W-:Y:S02]  /*2bb0*/  FMNMX.FTZ R24, R33, R27, !PT ;  /* 0x0000001b21187209 */ /* 0x000fe40007810000 */
[----:B------:R-:W-:Y:S02]  /*2bc0*/  FMNMX.FTZ R41, R164, R41, !PT ;  /* 0x00000029a4297209 */ /* 0x000fe40007810000 */
[----:B------:R-:W-:-:S02]  /*2bd0*/  ISETP.GT.AND P1, PT, R74, 0x10, PT ;  /* 0x000000104a00780c */ /* 0x000fc40003f24270 */
[----:B------:R-:W-:Y:S02]  /*2be0*/  FSEL R31, R31, -INF , P3 ;  /* 0xff8000001f1f7808 */ /* 0x000fe40001800000 */
[----:B------:R-:W-:Y:S02]  /*2bf0*/  FMNMX.FTZ R24, R37, R24, !PT ;  /* 0x0000001825187209 */ /* 0x000fe40007810000 */
        /* <DEDUP_REMOVED lines=11> */
[----:B------:R-:W-:Y:S02]  /*2cb0*/  ISETP.GT.AND P1, PT, R74, 0x20, PT ;  /* 0x000000204a00780c */ /* 0x000fe40003f24270 */
[----:B------:R-:W-:Y:S02]  /*2cc0*/  FSEL R194, R39, -INF , P3 ;  /* 0xff80000027c27808 */ /* 0x000fe40001800000 */
[----:B------:R-:W-:Y:S02]  /*2cd0*/  FMNMX.FTZ R35, R188, R35, !PT ;  /* 0x00000023bc237209 */ /* 0x000fe40007810000 */
[----:B------:R-:W-:Y:S02]  /*2ce0*/  FSEL R169, R45, -INF , P2 ;  /* 0xff8000002da97808 */ /* 0x000fe40001000000 */
[----:B------:R-:W-:-:S02]  /*2cf0*/  ISETP.GT.AND P4, PT, R72, 0x28, PT ;  /* 0x000000284800780c */ /* 0x000fc40003f84270 */
[----:B------:R-:W-:Y:S02]  /*2d00*/  FMNMX.FTZ R45, R5, R26, !PT ;  /* 0x0000001a052d7209 */ /* 0x000fe40007810000 */
[----:B------:R-:W-:Y:S02]  /*2d10*/  ISETP.GT.AND P6, PT, R74, 0x21, PT ;  /* 0x000000214a00780c */ /* 0x000fe40003fc4270 */
[----:B------:R-:W-:Y:S02]  /*2d20*/  FSEL R175, R42, -INF , P1 ;  /* 0xff8000002aaf7808 */ /* 0x000fe40000800000 */
[----:B------:R-:W-:Y:S02]  /*2d30*/  FMNMX.FTZ R24, R194, R35, !PT ;  /* 0x00000023c2187209 */ /* 0x000fe40007810000 */
[----:B------:R-:W-:Y:S02]  /*2d40*/  FSEL R165, R44, -INF , P4 ;  /* 0xff8000002ca57808 */ /* 0x000fe40002000000 */
[----:B------:R-:W-:-:S02]  /*2d50*/  FMNMX.FTZ R26, R160, R45, !PT ;  /* 0x0000002da01a7209 */ /* 0x000fc40007810000 */
[C---:B------:R-:W-:Y:S02]  /*2d60*/  ISETP.GT.AND P5, PT, R74.reuse, 0x28, PT ;  /* 0x000000284a00780c */ /* 0x040fe40003fa4270 */
[----:B------:R-:W-:Y:S02]  /*2d70*/  FSEL R182, R43, -INF , P6 ;  /* 0xff8000002bb67808 */ /* 0x000fe40003000000 */
[----:B------:R-:W-:Y:S02]  /*2d80*/  FMNMX.FTZ R35, R175, R24, !PT ;  /* 0x00000018af237209 */ /* 0x000fe40007810000 */
[----:B------:R-:W-:Y:S02]  /*2d90*/  FMNMX.FTZ R26, R165, R26, !PT ;  /* 0x0000001aa51a7209 */ /* 0x000fe40007810000 */
[----:B------:R-:W-:Y:S02]  /*2da0*/  ISETP.GT.AND P3, PT, R74, 0x29, PT ;  /* 0x000000294a00780c */ /* 0x000fe40003f64270 */
[----:B------:R-:W-:-:S02]  /*2db0*/  FSEL R190, R46, -INF , P5 ;  /* 0xff8000002ebe7808 */ /* 0x000fc40002800000 */
[----:B------:R-:W-:Y:S02]  /*2dc0*/  FMNMX.FTZ R35, R182, R35, !PT ;  /* 0x00000023b6237209 */ /* 0x000fe40007810000 */
[----:B------:R-:W-:Y:S02]  /*2dd0*/  FMNMX.FTZ R26, R169, R26, !PT ;  /* 0x0000001aa91a7209 */ /* 0x000fe40007810000 */
        /* <DEDUP_REMOVED lines=8> */
[----:B------:R-:W-:Y:S02]  /*2e60*/  ISETP.GT.AND P5, PT, R74, 0x38, PT ;  /* 0x000000384a00780c */ /* 0x000fe40003fa4270 */
[----:B------:R-:W-:-:S02]  /*2e70*/  FSEL R183, R51, -INF , P6 ;  /* 0xff80000033b77808 */ /* 0x000fc40003000000 */
[----:B------:R-:W-:Y:S02]  /*2e80*/  FMNMX.FTZ R24, R176, R35, !PT ;  /* 0x00000023b0187209 */ /* 0x000fe40007810000 */
[----:B------:R-:W-:Y:S02]  /*2e90*/  ISETP.GT.AND P4, PT, R72, 0x40, PT ;  /* 0x000000404800780c */ /* 0x000fe40003f84270 */
        /* <DEDUP_REMOVED lines=29> */
[----:B------:R-:W-:Y:S02]  /*3070*/  FMNMX.FTZ R26, R0, R39, !PT ;  /* 0x00000027001a7209 */ /* 0x000fe40007810000 */
[----:B------:R-:W-:Y:S02]  /*3080*/  FSEL R173, R69, -INF , P2 ;  /* 0xff80000045ad7808 */ /* 0x000fe40001000000 */
        /* <DEDUP_REMOVED lines=36> */
[----:B------:R-:W-:Y:S01]  /*32d0*/  FFMA.FTZ R4, R4, UR10, -R202 ;  /* 0x0000000a04047c23 */ /* 0x000fe200080108ca */
[--C-:B------:R-:W-:Y:S01]  /*32e0*/  FFMA.FTZ R184, R33, UR10, -R204.reuse ;  /* 0x0000000a21b87c23 */ /* 0x100fe200080108cc */
[--C-:B------:R-:W-:Y:S01]  /*32f0*/  FFMA.FTZ R187, R27, UR10, -R204.reuse ;  /* 0x0000000a1bbb7c23 */ /* 0x100fe200080108cc */
[--C-:B------:R-:W-:Y:S01]  /*3300*/  FFMA.FTZ R186, R37, UR10, -R204.reuse ;  /* 0x0000000a25ba7c23 */ /* 0x100fe200080108cc */
[--C-:B------:R-:W-:Y:S01]  /*3310*/  FFMA.FTZ R189, R31, UR10, -R204.reuse ;  /* 0x0000000a1fbd7c23 */ /* 0x100fe200080108cc */
[----:B------:R-:W-:Y:S01]  /*3320*/  FFMA.FTZ R168, R174, UR10, -R204 ;  /* 0x0000000aaea87c23 */ /* 0x000fe200080108cc */
[--C-:B------:R-:W-:Y:S01]  /*3330*/  FFMA.FTZ R159, R159, UR10, -R202.reuse ;  /* 0x0000000a9f9f7c23 */ /* 0x100fe200080108ca */
[----:B------:R-:W2:Y:S01]  /*3340*/  MUFU.EX2 R178, R178 ;  /* 0x000000b200b27308 */ /* 0x000ea20000000800 */
[----:B------:R-:W-:Y:S01]  /*3350*/  FFMA.FTZ R164, R164, UR10, -R202 ;  /* 0x0000000aa4a47c23 */ /* 0x000fe200080108ca */
[--C-:B------:R-:W-:Y:S01]  /*3360*/  FFMA.FTZ R181, R181, UR10, -R204.reuse ;  /* 0x0000000ab5b57c23 */ /* 0x100fe200080108cc */
[--C-:B------:R-:W-:Y:S01]  /*3370*/  FFMA.FTZ R174, R188, UR10, -R204.reuse ;  /* 0x0000000abcae7c23 */ /* 0x100fe200080108cc */
[----:B------:R-:W-:Y:S01]  /*3380*/  FFMA.FTZ R207, R194, UR10, -R204 ;  /* 0x0000000ac2cf7c23 */ /* 0x000fe200080108cc */
[----:B------:R-:W-:Y:S01]  /*3390*/  FFMA.FTZ R188, R169, UR10, -R202 ;  /* 0x0000000aa9bc7c23 */ /* 0x000fe200080108ca */
[--C-:B------:R-:W-:Y:S01]  /*33a0*/  FFMA.FTZ R169, R175, UR10, -R204.reuse ;  /* 0x0000000aafa97c23 */ /* 0x100fe200080108cc */
[----:B------:R-:W-:Y:S01]  /*33b0*/  FFMA.FTZ R175, R190, UR10, -R204 ;  /* 0x0000000abeaf7c23 */ /* 0x000fe200080108cc */
[----:B------:R-:W-:Y:S01]  /*33c0*/  MUFU.EX2 R180, R180 ;  /* 0x000000b400b47308 */ /* 0x000fe20000000800 */
[--C-:B------:R-:W-:Y:S01]  /*33d0*/  FFMA.FTZ R5, R5, UR10, -R202.reuse ;  /* 0x0000000a05057c23 */ /* 0x100fe200080108ca */
[--C-:B------:R-:W-:Y:S01]  /*33e0*/  FFMA.FTZ R160, R160, UR10, -R202.reuse ;  /* 0x0000000aa0a07c23 */ /* 0x100fe200080108ca */
[----:B------:R-:W-:Y:S01]  /*33f0*/  FFMA.FTZ R165, R165, UR10, -R202 ;  /* 0x0000000aa5a57c23 */ /* 0x000fe200080108ca */
[--C-:B------:R-:W-:Y:S01]  /*3400*/  FFMA.FTZ R182, R182, UR10, -R204.reuse ;  /* 0x0000000ab6b67c23 */ /* 0x100fe200080108cc */
[----:B------:R-:W-:Y:S01]  /*3410*/  FFMA.FTZ R190, R195, UR10, -R204 ;  /* 0x0000000ac3be7c23 */ /* 0x000fe200080108cc */
[--C-:B------:R-:W-:Y:S01]  /*3420*/  FFMA.FTZ R194, R161, UR10, -R202.reuse ;  /* 0x0000000aa1c27c23 */ /* 0x100fe200080108ca */
[--C-:B------:R-:W-:Y:S01]  /*3430*/  FFMA.FTZ R161, R166, UR10, -R202.reuse ;  /* 0x0000000aa6a17c23 */ /* 0x100fe200080108ca */
[----:B------:R-:W3:Y:S01]  /*3440*/  MUFU.EX2 R185, R185 ;  /* 0x000000b900b97308 */ /* 0x000ee20000000800 */
[----:B--2---:R-:W-:Y:S01]  /*3450*/  F2FP.BF16.F32.PACK_AB R152, R178, R179 ;  /* 0x000000b3b298723e */ /* 0x004fe200000010ff */
[----:B------:R-:W-:Y:S01]  /*3460*/  FFMA.FTZ R166, R170, UR10, -R202 ;  /* 0x0000000aaaa67c23 */ /* 0x000fe200080108ca */
        /* <DEDUP_REMOVED lines=9> */
[----:B------:R-:W-:Y:S01]  /*3500*/  FFMA.FTZ R171, R177, UR10, -R204 ;  /* 0x0000000ab1ab7c23 */ /* 0x000fe200080108cc */
[----:B------:R-:W-:Y:S01]  /*3510*/  FFMA.FTZ R158, R158, UR10, -R202 ;  /* 0x0000000a9e9e7c23 */ /* 0x000fe200080108ca */
[--C-:B------:R-:W-:Y:S01]  /*3520*/  FFMA.FTZ R192, R192, UR10, -R204.reuse ;  /* 0x0000000ac0c07c23 */ /* 0x100fe200080108cc */
[--C-:B------:R-:W-:Y:S01]  /*3530*/  FFMA.FTZ R177, R198, UR10, -R204.reuse ;  /* 0x0000000ac6b17c23 */ /* 0x100fe200080108cc */
[----:B------:R-:W2:Y:S01]  /*3540*/  MUFU.EX2 R187, R187 ;  /* 0x000000bb00bb7308 */ /* 0x000ea20000000800 */
[----:B---3--:R-:W-:Y:S01]  /*3550*/  F2FP.BF16.F32.PACK_AB R154, R185, R180 ;  /* 0x000000b4b99a723e */ /* 0x008fe200000010ff */
[----:B------:R-:W-:Y:S01]  /*3560*/  FFMA.FTZ R196, R201, UR10, -R204 ;  /* 0x0000000ac9c47c23 */ /* 0x000fe200080108cc */
[--C-:B------:R-:W-:Y:S01]  /*3570*/  FFMA.FTZ R0, R0, UR10, -R202.reuse ;  /* 0x0000000a00007c23 */ /* 0x100fe200080108ca */
[--C-:B------:R-:W-:Y:S01]  /*3580*/  FFMA.FTZ R163, R163, UR10, -R202.reuse ;  /* 0x0000000aa3a37c23 */ /* 0x100fe200080108ca */
[--C-:B------:R-:W-:Y:S01]  /*3590*/  FFMA.FTZ R172, R172, UR10, -R202.reuse ;  /* 0x0000000aacac7c23 */ /* 0x100fe200080108ca */
[----:B------:R-:W-:Y:S01]  /*35a0*/  FFMA.FTZ R173, R173, UR10, -R202 ;  /* 0x0000000aadad7c23 */ /* 0x000fe200080108ca */
[--C-:B------:R-:W-:Y:S01]  /*35b0*/  FFMA.FTZ R198, R197, UR10, -R204.reuse ;  /* 0x0000000ac5c67c23 */ /* 0x100fe200080108cc */
[----:B------:R-:W-:Y:S01]  /*35c0*/  MUFU.EX2 R186, R186 ;  /* 0x000000ba00ba7308 */ /* 0x000fe20000000800 */
[--C-:B------:R-:W-:Y:S01]  /*35d0*/  FFMA.FTZ R193, R193, UR10, -R204.reuse ;  /* 0x0000000ac1c17c23 */ /* 0x100fe200080108cc */
[--C-:B------:R-:W-:Y:S01]  /*35e0*/  FFMA.FTZ R197, R199, UR10, -R204.reuse ;  /* 0x0000000ac7c57c23 */ /* 0x100fe200080108cc */
[----:B------:R-:W-:Y:S01]  /*35f0*/  FFMA.FTZ R202, R203, UR10, -R204 ;  /* 0x0000000acbca7c23 */ /* 0x000fe200080108cc */
[----:B------:R-:W-:-:S04]  /*3600*/  FADD.FTZ R179, R179, R178 ;  /* 0x000000b2b3b37221 */ /* 0x000fc80000010000 */
        /* <DEDUP_REMOVED lines=12> */
[----:B------:R-:W-:Y:S01]  /*36d0*/  HGMMA.64x256x16.F32.BF16 R24, R152, gdesc[UR4].tnspB, RZ, !UPT, gsb0 ;  /* 0x43e0000498187df0 */ /* 0x000fe2000c0018ff */
[----:B------:R-:W-:Y:S01]  /*36e0*/  UIADD3 UR6, UR60, 0x80, URZ ;  /* 0x000000803c067890 */ /* 0x000fe2000fffe03f */
[----:B------:R-:W-:-:S03]  /*36f0*/  UMOV UR7, 0x40000040 ;  /* 0x4000004000077882 */ /* 0x000fc60000000000 */
        /* <DEDUP_REMOVED lines=37> */
[----:B---3--:R-:W-:Y:S01]  /*3950*/  F2FP.BF16.F32.PACK_AB R153, R181, R168 ;  /* 0x000000a8b599723e */ /* 0x008fe200000010ff */
        /* <DEDUP_REMOVED lines=85> */
.L_x_4715:
[----:B------:R-:W-:Y:S01]  /*3eb0*/  UISETP.NE.AND UP0, UPT, UR56, URZ, UPT ;  /* 0x0000003f3800728c */ /* 0x000fe2000bf05270 */
[----:B------:R-:W0:Y:S01]  /*3ec0*/  S2UR UR7, SR_CgaCtaId ;  /* 0x00000000000779c3 */ /* 0x000e220000008800 */
[----:B------:R-:W-:Y:S01]  /*3ed0*/  R2UR UR14, R212 ;  /* 0x00000000d40e72ca */ /* 0x000fe200000e0000 */
[----:B------:R-:W-:Y:S01]  /*3ee0*/  UIADD3 UR6, UR61, 0x32460, URZ ;  /* 0x000324603d067890 */ /* 0x000fe2000fffe03f */
[----:B------:R-:W-:-:S07]  /*3ef0*/  MOV R5, RZ ;  /* 0x000000ff00057202 */ /* 0x000fce0000000f00 */
[----:B------:R-:W-:Y:S02]  /*3f00*/  @UP0 ULDC UR4, c[0x0][0x44c] ;  /* 0x0001130000040ab9 */ /* 0x000fe40000000800 */
[----:B------:R-:W-:-:S07]  /*3f10*/  UIMAD.WIDE.U32 UR4, UR39, UR4, URZ ;  /* 0x00000004270472a5 */ /* 0x000fce000f8e003f */
[----:B------:R-:W-:Y:S01]  /*3f20*/  @UP0 UMOV UR4, UR5 ;  /* 0x0000000500040c82 */ /* 0x000fe20008000000 */
[----:B------:R-:W-:Y:S02]  /*3f30*/  @UP0 ULDC UR5, c[0x0][0x450] ;  /* 0x0001140000050ab9 */ /* 0x000fe40000000800 */
[----:B------:R-:W-:Y:S02]  /*3f40*/  @UP0 USHF.R.U32.HI UR39, URZ, UR5, UR4 ;  /* 0x000000053f270299 */ /* 0x000fe40008011604 */
[----:B0-----:R-:W-:Y:S02]  /*3f50*/  UPRMT UR6, UR7, 0x654, UR6 ;  /* 0x0000065407067896 */ /* 0x001fe40008000006 */
[----:B------:R-:W-:Y:S02]  /*3f60*/  UIADD3 UR4, UR39, -UR11, UR42 ;  /* 0x8000000b27047290 */ /* 0x000fe4000fffe02a */
[----:B------:R-:W-:Y:S02]  /*3f70*/  UIADD3 UR7, UR43, -0x2, URZ ;  /* 0xfffffffe2b077890 */ /* 0x000fe4000fffe03f */
[----:B------:R-:W-:-:S03]  /*3f80*/  UIMAD.WIDE UR4, UR4, 0x2aaaaaab, URZ ;  /* 0x2aaaaaab040478a5 */ /* 0x000fc6000f8e023f */
[----:B------:R-:W-:Y:S01]  /*3f90*/  SYNCS.ARRIVE.TRANS64.RED.A1T0 RZ, [UR6], RZ ;  /* 0x000000ffffff79a7 */ /* 0x000fe20008100406 */
[----:B------:R-:W-:-:S04]  /*3fa0*/  USHF.R.U32.HI UR4, URZ, 0x1f, UR5 ;  /* 0x0000001f3f047899 */ /* 0x000fc80008011605 */
[----:B------:R-:W-:-:S04]  /*3fb0*/  ULEA.HI.SX32 UR4, UR5, UR4, 0x1c ;  /* 0x0000000405047291 */ /* 0x000fc8000f8fe23f */
[----:B------:R-:W-:-:S04]  /*3fc0*/  UISETP.LT.AND UP0, UPT, UR14, UR4, UPT ;  /* 0x000000040e00728c */ /* 0x000fc8000bf01270 */
[----:B------:R-:W-:-:S03]  /*3fd0*/  USEL UR39, UR14, UR4, !UP0 ;  /* 0x000000040e277287 */ /* 0x000fc6000c000000 */
[----:B------:R-:W-:Y:S01]  /*3fe0*/  UMOV UR4, URZ ;  /* 0x0000003f00047c82 */ /* 0x000fe20008000000 */
[----:B------:R-:W-:-:S06]  /*3ff0*/  UISETP.GE.AND UP0, UPT, UR7, UR39, UPT ;  /* 0x000000270700728c */ /* 0x000fcc000bf06270 */
[----:B------:R-:W-:-:S13]  /*4000*/  PLOP3.LUT P1, PT, PT, PT, UP0, 0x80, 0x0 ;  /* 0x000000000000781c */ /* 0x000fda0003f2f008 */
[----:B------:R-:W-:Y:S05]  /*4010*/  @!P1 BRA `(.L_x_4716) ;  /* 0x0000002c00509947 */ /* 0x000fea0003800000 */
[----:B------:R-:W-:Y:S01]  /*4020*/  IMAD.MOV.U32 R201, RZ, RZ, R156 ;  /* 0x000000ffffc97224 */ /* 0x000fe200078e009c */
[----:B------:R-:W-:Y:S01]  /*4030*/  UMOV UR4, URZ ;  /* 0x0000003f00047c82 */ /* 0x000fe20008000000 */
[----:B------:R-:W-:Y:S02]  /*4040*/  IMAD.MOV.U32 R202, RZ, RZ, R200 ;  /* 0x000000ffffca7224 */ /* 0x000fe400078e00c8 */
[----:B------:R-:W-:-:S07]  /*4050*/  IMAD.MOV.U32 R5, RZ, RZ, RZ ;  /* 0x000000ffff057224 */ /* 0x000fce00078e00ff */
.L_x_4727:
[----:B------:R-:W-:-:S04]  /*4060*/  UIADD3 UR4, UR4, 0x1, URZ ;  /* 0x0000000104047890 */ /* 0x000fc8000fffe03f */
[----:B------:R-:W-:-:S04]  /*4070*/  UISETP.NE.AND UP0, UPT, UR4, 0x2, UPT ;  /* 0x000000020400788c */ /* 0x000fc8000bf05270 */
[----:B------:R-:W-:Y:S02]  /*4080*/  USEL UR5, URZ, 0x1, UP0 ;  /* 0x000000013f057887 */ /* 0x000fe40008000000 */
[----:B------:R-:W-:-:S04]  /*4090*/  USEL UR4, UR4, URZ, UP0 ;  /* 0x0000003f04047287 */ /* 0x000fc80008000000 */
[----:B------:R-:W-:Y:S01]  /*40a0*/  LOP3.LUT R5, R5, UR5, RZ, 0x3c, !PT ;  /* 0x0000000505057c12 */ /* 0x000fe2000f8e3cff */
[----:B------:R-:W-:Y:S07]  /*40b0*/  @!P0 BRA `(.L_x_4717) ;  /* 0x0000000000048947 */ /* 0x000fee0003800000 */
[----:B------:R-:W-:Y:S01]  /*40c0*/  BPT.TRAP 0x1 ;  /* 0x000000040000795c */ /* 0x000fe20000300000 */
.L_x_4717:
[----:B------:R-:W-:Y:S01]  /*40d0*/  ULEA UR5, UR4, UR61, 0x3 ;  /* 0x0000003d04057291 */ /* 0x000fe2000f8e183f */
[----:B------:R-:W-:-:S08]  /*40e0*/  SHF.L.U32 R20, R5, 0x1f, RZ ;  /* 0x0000001f05147819 */ /* 0x000fd000000006ff */
[----:B------:R0:W1:Y:S01]  /*40f0*/  SYNCS.PHASECHK.TRANS64.TRYWAIT P1, [UR5+0x32430], R20 ;  /* 0x03243014ff0075a7 */ /* 0x0000620008020145 */
[----:B------:R-:W-:Y:S05]  /*4100*/  @!P0 BRA `(.L_x_4718) ;  /* 0x0000000000048947 */ /* 0x000fea0003800000 */
[----:B------:R-:W-:Y:S01]  /*4110*/  BPT.TRAP 0x1 ;  /* 0x000000040000795c */ /* 0x000fe20000300000 */
.L_x_4718:
[----:B-1----:R-:W-:Y:S05]  /*4120*/  @P1 BRA `(.L_x_4719) ;  /* 0x0000000000081947 */ /* 0x002fea0003800000 */
[----:B------:R-:W1:Y:S02]  /*4130*/  SYNCS.PHASECHK.TRANS64.TRYWAIT P1, [UR5+0x32430], R20 ;  /* 0x03243014ff0075a7 */ /* 0x000e640008020145 */
[----:B-1----:R-:W-:Y:S05]  /*4140*/  @!P1 BRA `(.L_x_4720) ;  /* 0x000000c4007c9947 */ /* 0x002fea0003800000 */
.L_x_4719:
        /* <DEDUP_REMOVED lines=51> */
.L_x_4721:
[----:B------:R1:W2:Y:S01]  /*4480*/  SYNCS.PHASECHK.TRANS64.TRYWAIT P1, [UR5+0x32450], R20 ;  /* 0x03245014ff0075a7 */ /* 0x0002a20008020145 */
[----:B------:R-:W-:Y:S05]  /*4490*/  @!P0 BRA `(.L_x_4722) ;  /* 0x0000000000048947 */ /* 0x000fea0003800000 */
[----:B------:R-:W-:Y:S01]  /*44a0*/  BPT.TRAP 0x1 ;  /* 0x000000040000795c */ /* 0x000fe20000300000 */
.L_x_4722:
[----:B--2---:R-:W-:Y:S05]  /*44b0*/  @P1 BRA `(.L_x_4723) ;  /* 0x0000000000081947 */ /* 0x004fea0003800000 */
[----:B------:R-:W2:Y:S02]  /*44c0*/  SYNCS.PHASECHK.TRANS64.TRYWAIT P1, [UR5+0x32450], R20 ;  /* 0x03245014ff0075a7 */ /* 0x000ea40008020145 */
[----:B--2---:R-:W-:Y:S05]  /*44d0*/  @!P1 BRA `(.L_x_4724) ;  /* 0x000000c000b09947 */ /* 0x004fea0003800000 */
.L_x_4723:
[----:B012---:R-:W-:Y:S01]  /*44e0*/  MOV R20, UR45 ;  /* 0x0000002d00147c02 */ /* 0x007fe20008000f00 */
[----:B------:R-:W-:Y:S01]  /*44f0*/  UIMAD UR6, UR4, 0xc00, UR38 ;  /* 0x00000c00040678a4 */ /* 0x000fe2000f8e0226 */
[----:B------:R-:W-:Y:S01]  /*4500*/  MOV R200, UR44 ;  /* 0x0000002c00c87c02 */ /* 0x000fe20008000f00 */
[----:B------:R-:W-:Y:S01]  /*4510*/  WARPGROUP.ARRIVE ;  /* 0x00000000000079c5 */ /* 0x000fe20000000000 */
[----:B------:R-:W-:Y:S01]  /*4520*/  R2UR UR44, R8 ;  /* 0x00000000082c72ca */ /* 0x000fe200000e0000 */
[----:B------:R-:W-:Y:S01]  /*4530*/  UMOV UR47, 0x40000040 ;  /* 0x40000040002f7882 */ /* 0x000fe20000000000 */
[----:B------:R-:W-:Y:S01]  /*4540*/  R2UR UR45, R9 ;  /* 0x00000000092d72ca */ /* 0x000fe200000e0000 */
[----:B------:R-:W-:Y:S01]  /*4550*/  UIADD3 UR10, UR6, 0x2, URZ ;  /* 0x00000002060a7890 */ /* 0x000fe2000fffe03f */
[----:B------:R-:W-:Y:S01]  /*4560*/  MOV R203, UR49 ;  /* 0x0000003100cb7c02 */ /* 0x000fe20008000f00 */
[----:B------:R-:W-:Y:S01]  /*4570*/  UMOV UR46, UR6 ;  /* 0x00000006002e7c82 */ /* 0x000fe20008000000 */
[----:B------:R-:W-:Y:S01]  /*4580*/  MOV R204, UR48 ;  /* 0x0000003000cc7c02 */ /* 0x000fe20008000f00 */
[----:B------:R-:W-:Y:S01]  /*4590*/  UMOV UR51, 0x40000040 ;  /* 0x4000004000337882 */ /* 0x000fe20000000000 */
[----:B------:R-:W-:Y:S01]  /*45a0*/  R2UR UR48, R6 ;  /* 0x00000000063072ca */ /* 0x000fe200000e0000 */
[----:B------:R-:W-:Y:S01]  /*45b0*/  UMOV UR55, 0x40000040 ;  /* 0x4000004000377882 */ /* 0x000fe20000000000 */
[----:B------:R-:W-:Y:S01]  /*45c0*/  R2UR UR49, R7 ;  /* 0x00000000073172ca */ /* 0x000fe200000e0000 */
[----:B------:R-:W-:Y:S01]  /*45d0*/  UMOV UR50, UR10 ;  /* 0x0000000a00327c82 */ /* 0x000fe20008000000 */
[----:B------:R-:W-:Y:S01]  /*45e0*/  MOV R205, UR53 ;  /* 0x0000003500cd7c02 */ /* 0x000fe20008000f00 */
[----:B------:R-:W-:Y:S01]  /*45f0*/  UIADD3 UR10, UR6, 0x4, URZ ;  /* 0x00000004060a7890 */ /* 0x000fe2000fffe03f */
[----:B------:R-:W-:Y:S01]  /*4600*/  MOV R206, UR52 ;  /* 0x0000003400ce7c02 */ /* 0x000fe20008000f00 */
[----:B------:R-:W-:Y:S01]  /*4610*/  HGMMA.64x96x16.F32.BF16 R152, gdesc[UR44], R152, gsb0 ;  /* 0x016000002c9879f0 */ /* 0x000fe20008001898 */
[----:B------:R-:W-:Y:S01]  /*4620*/  R2UR UR52, R2 ;  /* 0x00000000023472ca */ /* 0x000fe200000e0000 */
[----:B------:R-:W-:Y:S01]  /*4630*/  UMOV UR59, 0x40000040 ;  /* 0x40000040003b7882 */ /* 0x000fe20000000000 */
[----:B------:R-:W-:Y:S01]  /*4640*/  R2UR UR53, R3 ;  /* 0x00000000033572ca */ /* 0x000fe200000e0000 */
[----:B------:R-:W-:Y:S01]  /*4650*/  UMOV UR11, 0x40000040 ;  /* 0x40000040000b7882 */ /* 0x000fe20000000000 */
[----:B------:R-:W-:Y:S01]  /*4660*/  UMOV UR54, UR10 ;  /* 0x0000000a00367c82 */ /* 0x000fe20008000000 */
[----:B------:R-:W-:Y:S01]  /*4670*/  MOV R207, UR57 ;  /* 0x0000003900cf7c02 */ /* 0x000fe20008000f00 */
[----:B------:R-:W-:Y:S01]  /*4680*/  UIADD3 UR10, UR6, 0x6, URZ ;  /* 0x00000006060a7890 */ /* 0x000fe2000fffe03f */
[----:B------:R-:W-:Y:S01]  /*4690*/  MOV R208, UR56 ;  /* 0x0000003800d07c02 */ /* 0x000fe20008000f00 */
[----:B------:R-:W-:Y:S01]  /*46a0*/  UIADD3 UR14, UR6, 0x302, URZ ;  /* 0x00000302060e7890 */ /* 0x000fe2000fffe03f */
[----:B------:R-:W-:Y:S01]  /*46b0*/  R2UR UR56, R18 ;  /* 0x00000000123872ca */ /* 0x000fe200000e0000 */
[----:B------:R-:W-:Y:S01]  /*46c0*/  UMOV UR15, 0x40000040 ;  /* 0x40000040000f7882 */ /* 0x000fe20000000000 */
[----:B------:R-:W-:Y:S01]  /*46d0*/  R2UR UR57, R19 ;  /* 0x00000000133972ca */ /* 0x000fe200000e0000 */
[----:B------:R-:W-:Y:S01]  /*46e0*/  UIADD3 UR18, UR6, 0x304, URZ ;  /* 0x0000030406127890 */ /* 0x000fe2000fffe03f */
[----:B------:R-:W-:Y:S01]  /*46f0*/  R2UR UR45, R20 ;  /* 0x00000000142d72ca */ /* 0x000fe200000e0000 */
[----:B------:R-:W-:Y:S01]  /*4700*/  UMOV UR58, UR10 ;  /* 0x0000000a003a7c82 */ /* 0x000fe20008000000 */
[----:B------:R-:W-:Y:S01]  /*4710*/  UIADD3 UR10, UR6, 0x300, URZ ;  /* 0x00000300060a7890 */ /* 0x000fe2000fffe03f */
[----:B------:R-:W-:Y:S01]  /*4720*/  R2UR UR44, R200 ;  /* 0x00000000c82c72ca */ /* 0x000fe200000e0000 */
[----:B------:R-:W-:Y:S01]  /*4730*/  UMOV UR19, 0x40000040 ;  /* 0x4000004000137882 */ /* 0x000fe20000000000 */
[----:B------:R-:W-:Y:S01]  /*4740*/  UIADD3 UR22, UR6, 0x306, URZ ;  /* 0x0000030606167890 */ /* 0x000fe2000fffe03f */
[----:B------:R-:W0:Y:S01]  /*4750*/  S2R R209, SR_TID.X ;  /* 0x0000000000d17919 */ /* 0x000e220000002100 */
        /* <DEDUP_REMOVED lines=27> */
[----:B------:R-:W-:Y:S01]  /*4910*/  UIADD3 UR6, UR6, 0x906, URZ ;  /* 0x0000090606067890 */ /* 0x000fe2000fffe03f */
[----:B------:R-:W-:Y:S02]  /*4920*/  WARPGROUP.DEPBAR.LE gsb0, 0x0 ;  /* 0x00008000000079c5 */ /* 0x000fe40000010000 */
[----:B------:R-:W-:-:S06]  /*4930*/  WARPGROUP.ARRIVE ;  /* 0x00000000000079c5 */ /* 0x000fcc0000000000 */
[----:B------:R-:W-:Y:S01]  /*4940*/  HGMMA.64x96x16.F32.BF16 R152, gdesc[UR56], R152, gsb0 ;  /* 0x01600000389879f0 */ /* 0x000fe20008001898 */
[----:B------:R-:W-:Y:S01]  /*4950*/  R2UR UR56, R16 ;  /* 0x00000000103872ca */ /* 0x000fe200000e0000 */
[----:B------:R-:W-:Y:S01]  /*4960*/  UMOV UR58, UR6 ;  /* 0x00000006003a7c82 */ /* 0x000fe20008000000 */
        /* <DEDUP_REMOVED lines=37> */
[----:B------:R-:W-:Y:S01]  /*4bc0*/  HGMMA.64x96x16.F32.BF16 R152, gdesc[UR56], R152, gsb0 ;  /* 0x01600000389879f0 */ /* 0x000fe20008001898 */
[----:B------:R-:W-:Y:S02]  /*4bd0*/  R2UR UR57, R207 ;  /* 0x00000000cf3972ca */ /* 0x000fe400000e0000 */
[----:B------:R-:W-:Y:S01]  /*4be0*/  R2UR UR56, R208 ;  /* 0x00000000d03872ca */ /* 0x000fe200000e0000 */
[----:B------:R-:W-:Y:S02]  /*4bf0*/  WARPGROUP.DEPBAR.LE gsb0, 0x0 ;  /* 0x00008000000079c5 */ /* 0x000fe40000010000 */
[----:B------:R0:W-:Y:S06]  /*4c00*/  BAR.ARV R20, 0x100 ;  /* 0x000400140000751d */ /* 0x0001ec0000002000 */
[----:B------:R-:W-:Y:S06]  /*4c10*/  @!P0 BRA `(.L_x_4725) ;  /* 0x0000000000048947 */ /* 0x000fec0003800000 */
[----:B------:R-:W-:Y:S01]  /*4c20*/  BPT.TRAP 0x1 ;  /* 0x000000040000795c */ /* 0x000fe20000300000 */
.L_x_4725:
[----:B------:R-:W-:Y:S01]  /*4c30*/  UISETP.NE.AND UP0, UPT, UR56, URZ, UPT ;  /* 0x0000003f3800728c */ /* 0x000fe2000bf05270 */
[----:B------:R-:W-:Y:S01]  /*4c40*/  IMAD.MOV.U32 R204, RZ, RZ, R21 ;  /* 0x000000ffffcc7224 */ /* 0x000fe200078e0015 */
[----:B------:R-:W-:Y:S01]  /*4c50*/  ULDC UR10, c[0x0][0x2f0] ;  /* 0x0000bc00000a7ab9 */ /* 0x000fe20000000800 */
[----:B------:R-:W1:Y:S01]  /*4c60*/  S2UR UR14, SR_CgaCtaId ;  /* 0x00000000000e79c3 */ /* 0x000e620000008800 */
[----:B------:R-:W-:Y:S01]  /*4c70*/  MOV R207, UR10 ;  /* 0x0000000a00cf7c02 */ /* 0x000fe20008000f00 */
[----:B------:R-:W-:Y:S01]  /*4c80*/  ULDC UR10, c[0x0][0xa80] ;  /* 0x0002a000000a7ab9 */ /* 0x000fe20000000800 */
[----:B------:R-:W-:Y:S01]  /*4c90*/  PLOP3.LUT P1, PT, PT, PT, UP0, 0x80, 0x0 ;  /* 0x000000000000781c */ /* 0x000fe20003f2f008 */
[----:B------:R-:W-:Y:S01]  /*4ca0*/  UIADD3 UR11, UR5, 0x32440, URZ ;  /* 0x00032440050b7890 */ /* 0x000fe2000fffe03f */
[----:B------:R-:W-:Y:S01]  /*4cb0*/  PLOP3.LUT P2, PT, PT, PT, UP0, 0x80, 0x0 ;  /* 0x000000000000781c */ /* 0x000fe20003f4f008 */
[----:B------:R-:W-:Y:S02]  /*4cc0*/  UMOV UR15, 0x40000040 ;  /* 0x40000040000f7882 */ /* 0x000fe40000000000 */
[----:B------:R-:W-:-:S08]  /*4cd0*/  @UP0 ULDC UR6, c[0x0][0x44c] ;  /* 0x0001130000060ab9 */ /* 0x000fd00000000800 */
[----:B------:R-:W-:Y:S01]  /*4ce0*/  @P1 IMAD.HI.U32 R200, R21, UR6, RZ ;  /* 0x0000000615c81c27 */ /* 0x000fe2000f8e00ff */
[----:B------:R-:W-:-:S04]  /*4cf0*/  @UP0 ULDC UR6, c[0x0][0x450] ;  /* 0x0001140000060ab9 */ /* 0x000fc80000000800 */
[----:B------:R-:W-:Y:S01]  /*4d00*/  @P2 SHF.R.U32.HI R204, RZ, UR6, R200 ;  /* 0x00000006ffcc2c19 */ /* 0x000fe200080116c8 */
[----:B------:R-:W-:Y:S01]  /*4d10*/  UMOV UR6, 0x1 ;  /* 0x0000000100067882 */ /* 0x000fe20000000000 */
[----:B------:R-:W-:Y:S01]  /*4d20*/  IMAD.MOV.U32 R200, RZ, RZ, -0x2 ;  /* 0xfffffffeffc87424 */ /* 0x000fe200078e00ff */
[----:B------:R-:W-:Y:S02]  /*4d30*/  UIMAD UR6, UR7, -0x60, UR6 ;  /* 0xffffffa0070678a4 */ /* 0x000fe4000f8e0206 */
[----:B------:R-:W2:Y:S01]  /*4d40*/  SHFL.IDX PT, R203, R204, RZ, 0x1c1f ;  /* 0x001c1fffcccb7589 */ /* 0x000ea200000e0000 */
[----:B-1----:R-:W-:-:S03]  /*4d50*/  UPRMT UR11, UR14, 0x654, UR11 ;  /* 0x000006540e0b7896 */ /* 0x002fc6000800000b */
[----:B------:R-:W1:Y:S01]  /*4d60*/  SHFL.IDX PT, R205, R204, 0x1, 0x1c1f ;  /* 0x003c1f00cccd7f89 */ /* 0x000e6200000e0000 */
[----:B------:R-:W-:Y:S01]  /*4d70*/  IMAD R200, R211, R200, UR6 ;  /* 0x00000006d3c87e24 */ /* 0x000fe2000f8e02c8 */
[----:B------:R-:W-:-:S03]  /*4d80*/  ULDC UR6, c[0x0][0x288] ;  /* 0x0000a20000067ab9 */ /* 0x000fc60000000800 */
[----:B------:R-:W-:Y:S01]  /*4d90*/  IMAD R200, R207, UR57, R200 ;  /* 0x00000039cfc87c24 */ /* 0x000fe2000f8e02c8 */
[----:B------:R-:W-:Y:S04]  /*4da0*/  SYNCS.ARRIVE.TRANS64.RED.A1T0 RZ, [UR11], RZ ;  /* 0x000000ffffff79a7 */ /* 0x000fe8000810040b */
[----:B--2---:R-:W-:Y:S01]  /*4db0*/  IADD3 R203, R203, -UR6, R200 ;  /* 0x80000006cbcb7c10 */ /* 0x004fe2000fffe0c8 */
[----:B------:R2:W-:Y:S03]  /*4dc0*/  BAR.SYNC.DEFER_BLOCKING R213, 0x100 ;  /* 0x000400d50000751d */ /* 0x0005e60000010000 */
[C---:B------:R-:W-:Y:S02]  /*4dd0*/  ISETP.GT.AND P4, PT, R203.reuse, RZ, PT ;  /* 0x000000ffcb00720c */ /* 0x040fe40003f84270 */
[----:B------:R-:W-:-:S02]  /*4de0*/  ISETP.GT.AND P6, PT, R203, 0x11, PT ;  /* 0x00000011cb00780c */ /* 0x000fc40003fc4270 */
[C---:B------:R-:W-:Y:S02]  /*4df0*/  ISETP.GT.AND P3, PT, R203.reuse, 0x1, PT ;  /* 0x00000001cb00780c */ /* 0x040fe40003f64270 */
[----:B------:R-:W-:Y:S02]  /*4e00*/  FSEL R152, R152, -INF , P4 ;  /* 0xff80000098987808 */ /* 0x000fe40002000000 */
[----:B------:R-:W-:Y:S02]  /*4e10*/  ISETP.GT.AND P4, PT, R203, 0x18, PT ;  /* 0x00000018cb00780c */ /* 0x000fe40003f84270 */
[----:B------:R-:W-:Y:S02]  /*4e20*/  FSEL R161, R161, -INF , P6 ;  /* 0xff800000a1a17808 */ /* 0x000fe40003000000 */
[----:B------:R-:W-:Y:S02]  /*4e30*/  ISETP.GT.AND P6, PT, R203, 0x29, PT ;  /* 0x00000029cb00780c */ /* 0x000fe40003fc4270 */
[----:B-1----:R-:W-:Y:S01]  /*4e40*/  IADD3 R200, R205, -UR6, R200 ;  /* 0x80000006cdc87c10 */ /* 0x002fe2000fffe0c8 */
[----:B------:R-:W-:Y:S01]  /*4e50*/  UIMAD UR6, UR4, 0xc00, UR60 ;  /* 0x00000c00040678a4 */ /* 0x000fe2000f8e023c */
[----:B------:R-:W-:-:S02]  /*4e60*/  FSEL R153, R153, -INF , P3 ;  /* 0xff80000099997808 */ /* 0x000fc40001800000 */
[C---:B------:R-:W-:Y:S02]  /*4e70*/  ISETP.GT.AND P3, PT, R203.reuse, 0x19, PT ;  /* 0x00000019cb00780c */ /* 0x040fe40003f64270 */
[----:B------:R-:W-:Y:S02]  /*4e80*/  FSEL R164, R164, -INF , P4 ;  /* 0xff800000a4a47808 */ /* 0x000fe40002000000 */
[----:B------:R-:W-:Y:S01]  /*4e90*/  ISETP.GT.AND P4, PT, R203, 0x30, PT ;  /* 0x00000030cb00780c */ /* 0x000fe20003f84270 */
[----:B------:R-:W-:Y:S01]  /*4ea0*/  UMOV UR14, UR6 ;  /* 0x00000006000e7c82 */ /* 0x000fe20008000000 */
[----:B------:R-:W-:Y:S02]  /*4eb0*/  FSEL R173, R173, -INF , P6 ;  /* 0xff800000adad7808 */ /* 0x000fe40003000000 */
[----:B------:R-:W-:Y:S02]  /*4ec0*/  ISETP.GT.AND P6, PT, R200, RZ, PT ;  /* 0x000000ffc800720c */ /* 0x000fe40003fc4270 */
[----:B------:R-:W-:-:S02]  /*4ed0*/  ISETP.GT.AND P1, PT, R203, 0x8, PT ;  /* 0x00000008cb00780c */ /* 0x000fc40003f24270 */
[----:B------:R-:W-:Y:S02]  /*4ee0*/  FSEL R165, R165, -INF , P3 ;  /* 0xff800000a5a57808 */ /* 0x000fe40001800000 */
[C---:B------:R-:W-:Y:S02]  /*4ef0*/  ISETP.GT.AND P3, PT, R203.reuse, 0x31, PT ;  /* 0x00000031cb00780c */ /* 0x040fe40003f64270 */
[----:B------:R-:W-:Y:S02]  /*4f00*/  FSEL R176, R176, -INF , P4 ;  /* 0xff800000b0b07808 */ /* 0x000fe40002000000 */
[----:B------:R-:W-:Y:S02]  /*4f10*/  ISETP.GT.AND P4, PT, R200, 0x1, PT ;  /* 0x00000001c800780c */ /* 0x000fe40003f84270 */
[----:B------:R-:W-:Y:S02]  /*4f20*/  FSEL R154, R154, -INF , P6 ;  /* 0xff8000009a9a7808 */ /* 0x000fe40003000000 */
[----:B------:R-:W-:-:S02]  /*4f30*/  ISETP.GT.AND P2, PT, R203, 0x9, PT ;  /* 0x00000009cb00780c */ /* 0x000fc40003f44270 */
[----:B------:R-:W-:Y:S02]  /*4f40*/  FSEL R204, R156, -INF , P1 ;  /* 0xff8000009ccc7808 */ /* 0x000fe40000800000 */
[----:B------:R-:W-:Y:S02]  /*4f50*/  ISETP.GT.AND P1, PT, R203, 0x20, PT ;  /* 0x00000020cb00780c */ /* 0x000fe40003f24270 */
[----:B------:R-:W-:Y:S02]  /*4f60*/  FSEL R177, R177, -INF , P3 ;  /* 0xff800000b1b17808 */ /* 0x000fe40001800000 */
[----:B------:R-:W-:Y:S02]  /*4f70*/  ISETP.GT.AND P3, PT, R200, 0x8, PT ;  /* 0x00000008c800780c */ /* 0x000fe40003f64270 */
[----:B------:R-:W-:Y:S02]  /*4f80*/  FSEL R155, R155, -INF , P4 ;  /* 0xff8000009b9b7808 */ /* 0x000fe40002000000 */
[----:B------:R-:W-:-:S02]  /*4f90*/  FMNMX.FTZ R156, R154, R201, !PT ;  /* 0x000000c99a9c7209 */ /* 0x000fc40007810000 */
[----:B------:R-:W-:Y:S02]  /*4fa0*/  FSEL R157, R157, -INF , P2 ;  /* 0xff8000009d9d7808 */ /* 0x000fe40001000000 */
[C---:B------:R-:W-:Y:S02]  /*4fb0*/  ISETP.GT.AND P2, PT, R203.reuse, 0x21, PT ;  /* 0x00000021cb00780c */ /* 0x040fe40003f44270 */
[----:B------:R-:W-:Y:S02]  /*4fc0*/  FSEL R168, R168, -INF , P1 ;  /* 0xff800000a8a87808 */ /* 0x000fe40000800000 */
[----:B------:R-:W-:Y:S02]  /*4fd0*/  ISETP.GT.AND P1, PT, R203, 0x38, PT ;  /* 0x00000038cb00780c */ /* 0x000fe40003f24270 */
[----:B------:R-:W-:Y:S02]  /*4fe0*/  ISETP.GT.AND P6, PT, R200, 0x9, PT ;  /* 0x00000009c800780c */ /* 0x000fe40003fc4270 */
[----:B------:R-:W-:-:S02]  /*4ff0*/  FSEL R158, R158, -INF , P3 ;  /* 0xff8000009e9e7808 */ /* 0x000fc40001800000 */
[----:B------:R-:W-:Y:S02]  /*5000*/  FMNMX.FTZ R205, R155, R156, !PT ;  /* 0x0000009c9bcd7209 */ /* 0x000fe40007810000 */
[----:B------:R-:W-:Y:S02]  /*5010*/  FSEL R169, R169, -INF , P2 ;  /* 0xff800000a9a97808 */ /* 0x000fe40001000000 */
[----:B------:R-:W-:Y:S02]  /*5020*/  ISETP.GT.AND P2, PT, R203, 0x39, PT ;  /* 0x00000039cb00780c */ /* 0x000fe40003f44270 */
[----:B------:R-:W-:Y:S02]  /*5030*/  FSEL R180, R180, -INF , P1 ;  /* 0xff800000b4b47808 */ /* 0x000fe40000800000 */
[----:B------:R-:W-:Y:S02]  /*5040*/  ISETP.GT.AND P1, PT, R200, 0x10, PT ;  /* 0x00000010c800780c */ /* 0x000fe40003f24270 */
[----:B------:R-:W-:-:S02]  /*5050*/  FSEL R159, R159, -INF , P6 ;  /* 0xff8000009f9f7808 */ /* 0x000fc40003000000 */
[----:B------:R-:W-:Y:S02]  /*5060*/  FMNMX.FTZ R156, R158, R205, !PT ;  /* 0x000000cd9e9c7209 */ /* 0x000fe40007810000 */
[----:B------:R-:W-:Y:S02]  /*5070*/  ISETP.GT.AND P5, PT, R203, 0x10, PT ;  /* 0x00000010cb00780c */ /* 0x000fe40003fa4270 */
[----:B------:R-:W-:Y:S02]  /*5080*/  FSEL R181, R181, -INF , P2 ;  /* 0xff800000b5b57808 */ /* 0x000fe40001000000 */
[----:B------:R-:W-:Y:S02]  /*5090*/  ISETP.GT.AND P2, PT, R200, 0x11, PT ;  /* 0x00000011c800780c */ /* 0x000fe40003f44270 */
[----:B------:R-:W-:Y:S02]  /*50a0*/  FSEL R162, R162, -INF , P1 ;  /* 0xff800000a2a27808 */ /* 0x000fe40000800000 */
[----:B------:R-:W-:-:S02]  /*50b0*/  FMNMX.FTZ R205, R159, R156, !PT ;  /* 0x0000009c9fcd7209 */ /* 0x000fc40007810000 */
[----:B------:R-:W-:Y:S02]  /*50c0*/  FSEL R160, R160, -INF , P5 ;  /* 0xff800000a0a07808 */ /* 0x000fe40002800000 */
[----:B------:R-:W-:Y:S02]  /*50d0*/  ISETP.GT.AND P5, PT, R203, 0x28, PT ;  /* 0x00000028cb00780c */ /* 0x000fe40003fa4270 */
[----:B------:R-:W-:Y:S02]  /*50e0*/  ISETP.GT.AND P3, PT, R200, 0x18, PT ;  /* 0x00000018c800780c */ /* 0x000fe40003f64270 */
[----:B------:R-:W-:Y:S02]  /*50f0*/  FSEL R163, R163, -INF , P2 ;  /* 0xff800000a3a37808 */ /* 0x000fe40001000000 */
[----:B------:R-:W-:Y:S02]  /*5100*/  FMNMX.FTZ R206, R162, R205, !PT ;  /* 0x000000cda2ce7209 */ /* 0x000fe40007810000 */
        /* <DEDUP_REMOVED lines=56> */
[C---:B------:R-:W-:Y:S02]  /*5490*/  ISETP.GT.AND P5, PT, R200.reuse, 0x50, PT ;  /* 0x00000050c800780c */ /* 0x040fe40003fa4270 */
[C---:B------:R-:W-:Y:S02]  /*54a0*/  ISETP.GT.AND P6, PT, R200.reuse, 0x51, PT ;  /* 0x00000051c800780c */ /* 0x040fe40003fc4270 */
[C---:B------:R-:W-:Y:S02]  /*54b0*/  ISETP.GT.AND P1, PT, R200.reuse, 0x58, PT ;  /* 0x00000058c800780c */ /* 0x040fe40003f24270 */
[----:B------:R-:W-:Y:S02]  /*54c0*/  ISETP.GT.AND P2, PT, R200, 0x59, PT ;  /* 0x00000059c800780c */ /* 0x000fe40003f44270 */
[----:B------:R-:W-:-:S02]  /*54d0*/  FSEL R191, R191, -INF , P4 ;  /* 0xff800000bfbf7808 */ /* 0x000fc40002000000 */
[----:B------:R-:W-:Y:S02]  /*54e0*/  FMNMX.FTZ R200, R190, R207, !PT ;  /* 0x000000cfbec87209 */ /* 0x000fe40007810000 */
        /* <DEDUP_REMOVED lines=31> */
[----:B------:R-:W-:Y:S02]  /*56e0*/  FMNMX.FTZ R200, R199, R200, !PT ;  /* 0x000000c8c7c87209 */ /* 0x000fe40007810000 */
[----:B------:R-:W-:-:S03]  /*56f0*/  FMNMX.FTZ R189, R206, R189, !PT ;  /* 0x000000bdcebd7209 */ /* 0x000fc60007810000 */
[----:B------:R-:W1:Y:S04]  /*5700*/  SHFL.BFLY PT, R207, R200, 0x2, 0x1f ;  /* 0x0c401f00c8cf7f89 */ /* 0x000e6800000e0000 */
[----:B------:R-:W3:Y:S01]  /*5710*/  SHFL.BFLY PT, R156, R189, 0x2, 0x1f ;  /* 0x0c401f00bd9c7f89 */ /* 0x000ee200000e0000 */
[----:B-1----:R-:W-:Y:S02]  /*5720*/  FMNMX.FTZ R196, R200, R207, !PT ;  /* 0x000000cfc8c47209 */ /* 0x002fe40007810000 */
[----:B---3--:R-:W-:-:S03]  /*5730*/  FMNMX.FTZ R207, R189, R156, !PT ;  /* 0x0000009cbdcf7209 */ /* 0x008fc60007810000 */
[----:B------:R-:W1:Y:S04]  /*5740*/  SHFL.BFLY PT, R197, R196, 0x1, 0x1f ;  /* 0x0c201f00c4c57f89 */ /* 0x000e6800000e0000 */
[----:B------:R-:W3:Y:S01]  /*5750*/  SHFL.BFLY PT, R200, R207, 0x1, 0x1f ;  /* 0x0c201f00cfc87f89 */ /* 0x000ee200000e0000 */
[----:B-1----:R-:W-:Y:S02]  /*5760*/  FMNMX.FTZ R156, R196, R197, !PT ;  /* 0x000000c5c49c7209 */ /* 0x002fe40007810000 */
[----:B---3--:R-:W-:-:S03]  /*5770*/  FMNMX.FTZ R200, R207, R200, !PT ;  /* 0x000000c8cfc87209 */ /* 0x008fc60007810000 */
[C---:B------:R-:W-:Y:S01]  /*5780*/  FMUL.FTZ R197, R156.reuse, UR10 ;  /* 0x0000000a9cc57c20 */ /* 0x040fe20008410000 */
[----:B------:R-:W-:Y:S02]  /*5790*/  FSETP.NEU.FTZ.AND P2, PT, R156, -INF , PT ;  /* 0xff8000009c00780b */ /* 0x000fe40003f5d000 */
[C---:B------:R-:W-:Y:S01]  /*57a0*/  FSETP.NEU.FTZ.AND P1, PT, R200.reuse, -INF , PT ;  /* 0xff800000c800780b */ /* 0x040fe20003f3d000 */
[----:B------:R-:W-:Y:S01]  /*57b0*/  FMUL.FTZ R209, R200, UR10 ;  /* 0x0000000ac8d17c20 */ /* 0x000fe20008410000 */
[----:B------:R-:W-:-:S04]  /*57c0*/  FSEL R197, R197, RZ, P2 ;  /* 0x000000ffc5c57208 */ /* 0x000fc80001000000 */
[----:B------:R-:W-:Y:S01]  /*57d0*/  FSEL R209, R209, RZ, P1 ;  /* 0x000000ffd1d17208 */ /* 0x000fe20000800000 */
[--C-:B------:R-:W-:Y:S01]  /*57e0*/  FFMA.FTZ R154, R154, UR10, -R197.reuse ;  /* 0x0000000a9a9a7c23 */ /* 0x100fe200080108c5 */
[--C-:B------:R-:W-:Y:S01]  /*57f0*/  FFMA.FTZ R196, R155, UR10, -R197.reuse ;  /* 0x0000000a9bc47c23 */ /* 0x100fe200080108c5 */
[--C-:B------:R-:W-:Y:S01]  /*5800*/  FFMA.FTZ R158, R158, UR10, -R197.reuse ;  /* 0x0000000a9e9e7c23 */ /* 0x100fe200080108c5 */
[----:B------:R-:W-:Y:S01]  /*5810*/  FFMA.FTZ R159, R159, UR10, -R197 ;  /* 0x0000000a9f9f7c23 */ /* 0x000fe200080108c5 */
[--C-:B------:R-:W-:Y:S01]  /*5820*/  FFMA.FTZ R207, R152, UR10, -R209.reuse ;  /* 0x0000000a98cf7c23 */ /* 0x100fe200080108d1 */
[--C-:B------:R-:W-:Y:S01]  /*5830*/  FFMA.FTZ R208, R153, UR10, -R209.reuse ;  /* 0x0000000a99d07c23 */ /* 0x100fe200080108d1 */
[----:B------:R-:W-:Y:S01]  /*5840*/  FSEL R153, R200, RZ, P1 ;  /* 0x000000ffc8997208 */ /* 0x000fe20000800000 */
[----:B------:R1:W-:Y:S01]  /*5850*/  MUFU.EX2 R189, R154 ;  /* 0x0000009a00bd7308 */ /* 0x0003e20000000800 */
[----:B------:R-:W-:Y:S01]  /*5860*/  FSEL R152, R156, RZ, P2 ;  /* 0x000000ff9c987208 */ /* 0x000fe20001000000 */
[----:B------:R-:W-:Y:S01]  /*5870*/  FFMA.FTZ R204, R204, UR10, -R209 ;  /* 0x0000000acccc7c23 */ /* 0x000fe200080108d1 */
[--C-:B------:R-:W-:Y:S01]  /*5880*/  FFMA.FTZ R162, R162, UR10, -R197.reuse ;  /* 0x0000000aa2a27c23 */ /* 0x100fe200080108c5 */
[----:B------:R-:W-:Y:S01]  /*5890*/  FADD.FTZ R153, -R153, R202 ;  /* 0x000000ca99997221 */ /* 0x000fe20000010100 */
[----:B------:R-:W-:Y:S01]  /*58a0*/  FFMA.FTZ R163, R163, UR10, -R197 ;  /* 0x0000000aa3a37c23 */ /* 0x000fe200080108c5 */
[----:B------:R-:W-:Y:S01]  /*58b0*/  FADD.FTZ R152, -R152, R201 ;  /* 0x000000c998987221 */ /* 0x000fe20000010100 */
[----:B------:R-:W-:Y:S01]  /*58c0*/  FFMA.FTZ R166, R166, UR10, -R197 ;  /* 0x0000000aa6a67c23 */ /* 0x000fe200080108c5 */
[----:B------:R-:W3:Y:S01]  /*58d0*/  MUFU.EX2 R196, R196 ;  /* 0x000000c400c47308 */ /* 0x000ee20000000800 */
[--C-:B-1----:R-:W-:Y:S01]  /*58e0*/  FFMA.FTZ R154, R157, UR10, -R209.reuse ;  /* 0x0000000a9d9a7c23 */ /* 0x102fe200080108d1 */
[----:B------:R-:W-:Y:S01]  /*58f0*/  FMUL.FTZ R157, R153, UR10 ;  /* 0x0000000a999d7c20 */ /* 0x000fe20008410000 */
[----:B------:R-:W-:Y:S01]  /*5900*/  FMUL.FTZ R201, R152, UR10 ;  /* 0x0000000a98c97c20 */ /* 0x000fe20008410000 */
[--C-:B------:R-:W-:Y:S01]  /*5910*/  FFMA.FTZ R160, R160, UR10, -R209.reuse ;  /* 0x0000000aa0a07c23 */ /* 0x100fe200080108d1 */
[--C-:B------:R-:W-:Y:S01]  /*5920*/  FFMA.FTZ R161, R161, UR10, -R209.reuse ;  /* 0x0000000aa1a17c23 */ /* 0x100fe200080108d1 */
[--C-:B------:R-:W-:Y:S01]  /*5930*/  FFMA.FTZ R164, R164, UR10, -R209.reuse ;  /* 0x0000000aa4a47c23 */ /* 0x100fe200080108d1 */
[----:B------:R-:W-:Y:S01]  /*5940*/  FFMA.FTZ R165, R165, UR10, -R209 ;  /* 0x0000000aa5a57c23 */ /* 0x000fe200080108d1 */
[----:B------:R-:W1:Y:S01]  /*5950*/  MUFU.EX2 R157, R157 ;  /* 0x0000009d009d7308 */ /* 0x000e620000000800 */
[--C-:B------:R-:W-:Y:S01]  /*5960*/  FFMA.FTZ R167, R167, UR10, -R197.reuse ;  /* 0x0000000aa7a77c23 */ /* 0x100fe200080108c5 */
[--C-:B------:R-:W-:Y:S01]  /*5970*/  FFMA.FTZ R170, R170, UR10, -R197.reuse ;  /* 0x0000000aaaaa7c23 */ /* 0x100fe200080108c5 */
[--C-:B------:R-:W-:Y:S01]  /*5980*/  FFMA.FTZ R171, R171, UR10, -R197.reuse ;  /* 0x0000000aabab7c23 */ /* 0x100fe200080108c5 */
[----:B------:R-:W-:Y:S01]  /*5990*/  FFMA.FTZ R174, R174, UR10, -R197 ;  /* 0x0000000aaeae7c23 */ /* 0x000fe200080108c5 */
[--C-:B------:R-:W-:Y:S01]  /*59a0*/  FFMA.FTZ R168, R168, UR10, -R209.reuse ;  /* 0x0000000aa8a87c23 */ /* 0x100fe200080108d1 */
[--C-:B------:R-:W-:Y:S01]  /*59b0*/  FFMA.FTZ R169, R169, UR10, -R209.reuse ;  /* 0x0000000aa9a97c23 */ /* 0x100fe200080108d1 */
[--C-:B------:R-:W-:Y:S01]  /*59c0*/  FFMA.FTZ R172, R172, UR10, -R209.reuse ;  /* 0x0000000aacac7c23 */ /* 0x100fe200080108d1 */
[----:B------:R-:W4:Y:S01]  /*59d0*/  MUFU.EX2 R201, R201 ;  /* 0x000000c900c97308 */ /* 0x000f220000000800 */
        /* <DEDUP_REMOVED lines=8> */
[-C--:B-1----:R-:W-:Y:S01]  /*5a60*/  FMUL.FTZ R24, R24, R157.reuse ;  /* 0x0000009d18187220 */ /* 0x082fe20000410000 */
[-C--:B------:R-:W-:Y:S01]  /*5a70*/  FMUL.FTZ R25, R25, R157.reuse ;  /* 0x0000009d19197220 */ /* 0x080fe20000410000 */
[-C--:B------:R-:W-:Y:S01]  /*5a80*/  FMUL.FTZ R28, R28, R157.reuse ;  /* 0x0000009d1c1c7220 */ /* 0x080fe20000410000 */
[-C--:B------:R-:W-:Y:S01]  /*5a90*/  FMUL.FTZ R29, R29, R157.reuse ;  /* 0x0000009d1d1d7220 */ /* 0x080fe20000410000 */
        /* <DEDUP_REMOVED lines=65> */
[-C--:B----4-:R-:W-:Y:S01]  /*5eb0*/  FMUL.FTZ R26, R26, R201.reuse ;  /* 0x000000c91a1a7220 */ /* 0x090fe20000410000 */
        /* <DEDUP_REMOVED lines=64> */
[----:B------:R-:W-:Y:S01]  /*62c0*/  MUFU.EX2 R162, R162 ;  /* 0x000000a200a27308 */ /* 0x000fe20000000800 */
[----:B---3--:R-:W-:Y:S01]  /*62d0*/  F2FP.BF16.F32.PACK_AB R152, R208, R207 ;  /* 0x000000cfd098723e */ /* 0x008fe200000010ff */
[--C-:B------:R-:W-:Y:S01]  /*62e0*/  FFMA.FTZ R177, R177, UR10, -R209.reuse ;  /* 0x0000000ab1b17c23 */ /* 0x100fe200080108d1 */
[----:B-----5:R-:W-:Y:S01]  /*62f0*/  F2FP.BF16.F32.PACK_AB R154, R202, R204 ;  /* 0x000000ccca9a723e */ /* 0x020fe200000010ff */
[--C-:B------:R-:W-:Y:S01]  /*6300*/  FFMA.FTZ R180, R180, UR10, -R209.reuse ;  /* 0x0000000ab4b47c23 */ /* 0x100fe200080108d1 */
[----:B------:R-:W-:Y:S01]  /*6310*/  FFMA.FTZ R181, R181, UR10, -R209 ;  /* 0x0000000ab5b57c23 */ /* 0x000fe200080108d1 */
[--C-:B------:R-:W-:Y:S01]  /*6320*/  FFMA.FTZ R183, R183, UR10, -R197.reuse ;  /* 0x0000000ab7b77c23 */ /* 0x100fe200080108c5 */
[----:B------:R-:W-:Y:S01]  /*6330*/  WARPGROUP.ARRIVE ;  /* 0x00000000000079c5 */ /* 0x000fe20000000000 */
[----:B------:R-:W-:Y:S01]  /*6340*/  MUFU.EX2 R163, R163 ;  /* 0x000000a300a37308 */ /* 0x000fe20000000800 */
[--C-:B------:R-:W-:Y:S01]  /*6350*/  FFMA.FTZ R186, R186, UR10, -R197.reuse ;  /* 0x0000000ababa7c23 */ /* 0x100fe200080108c5 */
[--C-:B------:R-:W-:Y:S01]  /*6360*/  FFMA.FTZ R187, R187, UR10, -R197.reuse ;  /* 0x0000000abbbb7c23 */ /* 0x100fe200080108c5 */
[----:B------:R-:W-:Y:S01]  /*6370*/  FFMA.FTZ R190, R190, UR10, -R197 ;  /* 0x0000000abebe7c23 */ /* 0x000fe200080108c5 */
[--C-:B------:R-:W-:Y:S01]  /*6380*/  FFMA.FTZ R184, R184, UR10, -R209.reuse ;  /* 0x0000000ab8b87c23 */ /* 0x100fe200080108d1 */
[----:B------:R-:W-:Y:S01]  /*6390*/  HGMMA.64x256x16.F32.BF16 R24, R152, gdesc[UR12].tnspB, R24, gsb0 ;  /* 0x43e0000c98187df0 */ /* 0x000fe20008001818 */
[----:B------:R-:W-:Y:S01]  /*63a0*/  UIADD3 UR14, UR6, 0x80, URZ ;  /* 0x00000080060e7890 */ /* 0x000fe2000fffe03f */
[--C-:B------:R-:W-:Y:S01]  /*63b0*/  FFMA.FTZ R185, R185, UR10, -R209.reuse ;  /* 0x0000000ab9b97c23 */ /* 0x100fe200080108d1 */
[----:B------:R-:W-:Y:S01]  /*63c0*/  MUFU.EX2 R166, R166 ;  /* 0x000000a600a67308 */ /* 0x000fe20000000800 */
[----:B------:R-:W-:Y:S01]  /*63d0*/  UMOV UR15, 0x40000040 ;  /* 0x40000040000f7882 */ /* 0x000fe20000000000 */
[--C-:B------:R-:W-:Y:S01]  /*63e0*/  FFMA.FTZ R188, R188, UR10, -R209.reuse ;  /* 0x0000000abcbc7c23 */ /* 0x100fe200080108d1 */
[----:B------:R-:W-:Y:S01]  /*63f0*/  FFMA.FTZ R205, R205, UR10, -R209 ;  /* 0x0000000acdcd7c23 */ /* 0x000fe200080108d1 */
[--C-:B------:R-:W-:Y:S01]  /*6400*/  FFMA.FTZ R191, R191, UR10, -R197.reuse ;  /* 0x0000000abfbf7c23 */ /* 0x100fe200080108c5 */
[--C-:B------:R-:W-:Y:S01]  /*6410*/  FFMA.FTZ R194, R194, UR10, -R197.reuse ;  /* 0x0000000ac2c27c23 */ /* 0x100fe200080108c5 */
[--C-:B------:R-:W-:Y:S01]  /*6420*/  FFMA.FTZ R195, R195, UR10, -R197.reuse ;  /* 0x0000000ac3c37c23 */ /* 0x100fe200080108c5 */
[----:B------:R-:W-:Y:S01]  /*6430*/  FFMA.FTZ R198, R198, UR10, -R197 ;  /* 0x0000000ac6c67c23 */ /* 0x000fe200080108c5 */
[----:B------:R-:W-:Y:S01]  /*6440*/  MUFU.EX2 R160, R160 ;  /* 0x000000a000a07308 */ /* 0x000fe20000000800 */
[--C-:B------:R-:W-:Y:S01]  /*6450*/  FFMA.FTZ R192, R192, UR10, -R209.reuse ;  /* 0x0000000ac0c07c23 */ /* 0x100fe200080108d1 */
[--C-:B------:R-:W-:Y:S01]  /*6460*/  FFMA.FTZ R193, R193, UR10, -R209.reuse ;  /* 0x0000000ac1c17c23 */ /* 0x100fe200080108d1 */
[--C-:B------:R-:W-:Y:S01]  /*6470*/  FFMA.FTZ R203, R203, UR10, -R209.reuse ;  /* 0x0000000acbcb7c23 */ /* 0x100fe200080108d1 */
[----:B------:R-:W-:Y:S01]  /*6480*/  FFMA.FTZ R206, R206, UR10, -R209 ;  /* 0x0000000acece7c23 */ /* 0x000fe200080108d1 */
[----:B------:R-:W-:Y:S01]  /*6490*/  FFMA.FTZ R197, R199, UR10, -R197 ;  /* 0x0000000ac7c57c23 */ /* 0x000fe200080108c5 */
[----:B------:R-:W-:Y:S01]  /*64a0*/  FFMA.FTZ R189, R201, R4, R189 ;  /* 0x00000004c9bd7223 */ /* 0x000fe200000100bd */
[----:B------:R-:W-:Y:S01]  /*64b0*/  FFMA.FTZ R157, R157, R0, R207 ;  /* 0x000000009d9d7223 */ /* 0x000fe200000100cf */
[----:B------:R-:W1:Y:S02]  /*64c0*/  MUFU.EX2 R161, R161 ;  /* 0x000000a100a17308 */ /* 0x000e640000000800 */
[----:B------:R-:W-:Y:S01]  /*64d0*/  FADD.FTZ R189, R196, R189 ;  /* 0x000000bdc4bd7221 */ /* 0x000fe20000010000 */
[----:B------:R-:W-:-:S03]  /*64e0*/  FADD.FTZ R157, R208, R157 ;  /* 0x0000009dd09d7221 */ /* 0x000fc60000010000 */
[----:B------:R-:W-:Y:S01]  /*64f0*/  FADD.FTZ R158, R158, R189 ;  /* 0x000000bd9e9e7221 */ /* 0x000fe20000010000 */
[----:B------:R-:W-:Y:S01]  /*6500*/  FADD.FTZ R157, R204, R157 ;  /* 0x0000009dcc9d7221 */ /* 0x000fe20000010000 */
[----:B------:R-:W-:Y:S02]  /*6510*/  MUFU.EX2 R164, R164 ;  /* 0x000000a400a47308 */ /* 0x000fe40000000800 */
[----:B------:R-:W-:Y:S01]  /*6520*/  FADD.FTZ R159, R159, R158 ;  /* 0x0000009e9f9f7221 */ /* 0x000fe20000010000 */
[----:B------:R-:W-:-:S05]  /*6530*/  FADD.FTZ R157, R202, R157 ;  /* 0x0000009dca9d7221 */ /* 0x000fca0000010000 */
[----:B------:R-:W3:Y:S08]  /*6540*/  MUFU.EX2 R165, R165 ;  /* 0x000000a500a57308 */ /* 0x000ef00000000800 */
[----:B------:R-:W4:Y:S08]  /*6550*/  MUFU.EX2 R167, R167 ;  /* 0x000000a700a77308 */ /* 0x000f300000000800 */
[----:B------:R-:W-:Y:S08]  /*6560*/  MUFU.EX2 R170, R170 ;  /* 0x000000aa00aa7308 */ /* 0x000ff00000000800 */
[----:B------:R-:W-:Y:S08]  /*6570*/  MUFU.EX2 R171, R171 ;  /* 0x000000ab00ab7308 */ /* 0x000ff00000000800 */
[----:B------:R-:W-:Y:S08]  /*6580*/  MUFU.EX2 R174, R174 ;  /* 0x000000ae00ae7308 */ /* 0x000ff00000000800 */
[----:B------:R-:W-:Y:S08]  /*6590*/  MUFU.EX2 R168, R168 ;  /* 0x000000a800a87308 */ /* 0x000ff00000000800 */
[----:B------:R-:W5:Y:S08]  /*65a0*/  MUFU.EX2 R169, R169 ;  /* 0x000000a900a97308 */ /* 0x000f700000000800 */
[----:B------:R-:W-:Y:S08]  /*65b0*/  MUFU.EX2 R172, R172 ;  /* 0x000000ac00ac7308 */ /* 0x000ff00000000800 */
[----:B------:R-:W0:Y:S08]  /*65c0*/  MUFU.EX2 R173, R173 ;  /* 0x000000ad00ad7308 */ /* 0x000e300000000800 */
[----:B------:R-:W2:Y:S08]  /*65d0*/  MUFU.EX2 R175, R175 ;  /* 0x000000af00af7308 */ /* 0x000eb00000000800 */
[----:B------:R-:W-:Y:S08]  /*65e0*/  MUFU.EX2 R178, R178 ;  /* 0x000000b200b27308 */ /* 0x000ff00000000800 */
[----:B------:R-:W-:Y:S08]  /*65f0*/  MUFU.EX2 R179, R179 ;  /* 0x000000b300b37308 */ /* 0x000ff00000000800 */
[----:B------:R-:W-:Y:S08]  /*6600*/  MUFU.EX2 R182, R182 ;  /* 0x000000b600b67308 */ /* 0x000ff00000000800 */
[----:B------:R-:W-:Y:S08]  /*6610*/  MUFU.EX2 R176, R176 ;  /* 0x000000b000b07308 */ /* 0x000ff00000000800 */
[----:B------:R-:W2:Y:S08]  /*6620*/  MUFU.EX2 R177, R177 ;  /* 0x000000b100b17308 */ /* 0x000eb00000000800 */
[----:B------:R-:W-:Y:S08]  /*6630*/  MUFU.EX2 R180, R180 ;  /* 0x000000b400b47308 */ /* 0x000ff00000000800 */
[----:B------:R-:W2:Y:S08]  /*6640*/  MUFU.EX2 R181, R181 ;  /* 0x000000b500b57308 */ /* 0x000eb00000000800 */
        /* <DEDUP_REMOVED lines=12> */
[----:B------:R-:W-:Y:S01]  /*6710*/  MUFU.EX2 R192, R192 ;  /* 0x000000c000c07308 */ /* 0x000fe20000000800 */
[----:B------:R-:W-:-:S02]  /*6720*/  WARPGROUP.DEPBAR.LE gsb0, 0x0 ;  /* 0x00008000000079c5 */ /* 0x000fc40000010000 */
[----:B-1----:R-:W-:Y:S01]  /*6730*/  F2FP.BF16.F32.PACK_AB R152, R161, R160 ;  /* 0x000000a0a198723e */ /* 0x002fe200000010ff */
[----:B------:R-:W-:Y:S01]  /*6740*/  FADD.FTZ R160, R160, R157 ;  /* 0x0000009da0a07221 */ /* 0x000fe20000010000 */
[----:B------:R-:W-:-:S03]  /*6750*/  F2FP.BF16.F32.PACK_AB R153, R163, R162 ;  /* 0x000000a2a399723e */ /* 0x000fc600000010ff */
[----:B------:R-:W1:Y:S01]  /*6760*/  MUFU.EX2 R193, R193 ;  /* 0x000000c100c17308 */ /* 0x000e620000000800 */
[----:B---3--:R-:W-:Y:S01]  /*6770*/  F2FP.BF16.F32.PACK_AB R154, R165, R164 ;  /* 0x000000a4a59a723e */ /* 0x008fe200000010ff */
[----:B------:R-:W-:Y:S01]  /*6780*/  FADD.FTZ R162, R162, R159 ;  /* 0x0000009fa2a27221 */ /* 0x000fe20000010000 */
[----:B----4-:R-:W-:Y:S01]  /*6790*/  F2FP.BF16.F32.PACK_AB R155, R167, R166 ;  /* 0x000000a6a79b723e */ /* 0x010fe200000010ff */
[----:B------:R-:W-:Y:S02]  /*67a0*/  FADD.FTZ R161, R161, R160 ;  /* 0x000000a0a1a17221 */ /* 0x000fe40000010000 */
[----:B------:R-:W-:Y:S01]  /*67b0*/  FADD.FTZ R163, R163, R162 ;  /* 0x000000a2a3a37221 */ /* 0x000fe20000010000 */
[----:B------:R-:W-:Y:S01]  /*67c0*/  WARPGROUP.ARRIVE ;  /* 0x00000000000079c5 */ /* 0x000fe20000000000 */
[----:B------:R-:W-:Y:S01]  /*67d0*/  MUFU.EX2 R203, R203 ;  /* 0x000000cb00cb7308 */ /* 0x000fe20000000800 */
[----:B------:R-:W-:Y:S01]  /*67e0*/  FADD.FTZ R164, R164, R161 ;  /* 0x000000a1a4a47221 */ /* 0x000fe20000010000 */
[----:B------:R-:W-:-:S03]  /*67f0*/  FADD.FTZ R166, R166, R163 ;  /* 0x000000a3a6a67221 */ /* 0x000fc60000010000 */
[----:B------:R-:W-:Y:S01]  /*6800*/  HGMMA.64x256x16.F32.BF16 R24, R152, gdesc[UR12].tnspB, R24, gsb0 ;  /* 0x43e0000c98187df0 */ /* 0x000fe20008001818 */
[----:B------:R-:W-:Y:S01]  /*6810*/  UIADD3 UR14, UR6, 0x100, URZ ;  /* 0x00000100060e7890 */ /* 0x000fe2000fffe03f */
[----:B------:R-:W-:Y:S01]  /*6820*/  FADD.FTZ R167, R167, R166 ;  /* 0x000000a6a7a77221 */ /* 0x000fe20000010000 */
[----:B------:R-:W-:Y:S01]  /*6830*/  UMOV UR15, 0x40000040 ;  /* 0x40000040000f7882 */ /* 0x000fe20000000000 */
[----:B------:R-:W3:Y:S01]  /*6840*/  MUFU.EX2 R206, R206 ;  /* 0x000000ce00ce7308 */ /* 0x000ee20000000800 */
[----:B------:R-:W-:-:S07]  /*6850*/  FADD.FTZ R165, R165, R164 ;  /* 0x000000a4a5a57221 */ /* 0x000fce0000010000 */
[----:B------:R-:W4:Y:S01]  /*6860*/  MUFU.EX2 R197, R197 ;  /* 0x000000c500c57308 */ /* 0x000f220000000800 */
[----:B------:R-:W-:Y:S02]  /*6870*/  WARPGROUP.DEPBAR.LE gsb0, 0x0 ;  /* 0x00008000000079c5 */ /* 0x000fe40000010000 */
[----:B-----5:R-:W-:Y:S01]  /*6880*/  F2FP.BF16.F32.PACK_AB R152, R169, R168 ;  /* 0x000000a8a998723e */ /* 0x020fe200000010ff */
[----:B------:R-:W-:Y:S01]  /*6890*/  FADD.FTZ R168, R168, R165 ;  /* 0x000000a5a8a87221 */ /* 0x000fe20000010000 */
[----:B------:R-:W-:Y:S01]  /*68a0*/  F2FP.BF16.F32.PACK_AB R153, R171, R170 ;  /* 0x000000aaab99723e */ /* 0x000fe200000010ff */
[----:B------:R-:W-:Y:S01]  /*68b0*/  FADD.FTZ R170, R170, R167 ;  /* 0x000000a7aaaa7221 */ /* 0x000fe20000010000 */
[----:B0-----:R-:W-:Y:S01]  /*68c0*/  F2FP.BF16.F32.PACK_AB R154, R173, R172 ;  /* 0x000000acad9a723e */ /* 0x001fe200000010ff */
[----:B------:R-:W-:Y:S01]  /*68d0*/  FADD.FTZ R169, R169, R168 ;  /* 0x000000a8a9a97221 */ /* 0x000fe20000010000 */
[----:B--2---:R-:W-:Y:S01]  /*68e0*/  F2FP.BF16.F32.PACK_AB R155, R175, R174 ;  /* 0x000000aeaf9b723e */ /* 0x004fe200000010ff */
[----:B------:R-:W-:-:S02]  /*68f0*/  FADD.FTZ R171, R171, R170 ;  /* 0x000000aaabab7221 */ /* 0x000fc40000010000 */
[----:B------:R-:W-:Y:S01]  /*6900*/  FADD.FTZ R172, R172, R169 ;  /* 0x000000a9acac7221 */ /* 0x000fe20000010000 */
[----:B------:R-:W-:Y:S01]  /*6910*/  WARPGROUP.ARRIVE ;  /* 0x00000000000079c5 */ /* 0x000fe20000000000 */
[----:B------:R-:W-:Y:S02]  /*6920*/  FADD.FTZ R174, R174, R171 ;  /* 0x000000abaeae7221 */ /* 0x000fe40000010000 */
[----:B------:R-:W-:Y:S02]  /*6930*/  FADD.FTZ R173, R173, R172 ;  /* 0x000000acadad7221 */ /* 0x000fe40000010000 */
[----:B------:R-:W-:Y:S01]  /*6940*/  FADD.FTZ R175, R175, R174 ;  /* 0x000000aeafaf7221 */ /* 0x000fe20000010000 */
[----:B------:R-:W-:Y:S01]  /*6950*/  HGMMA.64x256x16.F32.BF16 R24, R152, gdesc[UR12].tnspB, R24, gsb0 ;  /* 0x43e0000c98187df0 */ /* 0x000fe20008001818 */
[----:B------:R-:W-:Y:S01]  /*6960*/  UIADD3 UR14, UR6, 0x180, URZ ;  /* 0x00000180060e7890 */ /* 0x000fe2000fffe03f */
[----:B------:R-:W-:Y:S01]  /*6970*/  UMOV UR15, 0x40000040 ;  /* 0x40000040000f7882 */ /* 0x000fe20000000000 */
[----:B------:R-:W-:-:S02]  /*6980*/  WARPGROUP.DEPBAR.LE gsb0, 0x0 ;  /* 0x00008000000079c5 */ /* 0x000fc40000010000 */
[----:B------:R-:W-:Y:S01]  /*6990*/  F2FP.BF16.F32.PACK_AB R152, R177, R176 ;  /* 0x000000b0b198723e */ /* 0x000fe200000010ff */
[----:B------:R-:W-:Y:S01]  /*69a0*/  FADD.FTZ R176, R176, R173 ;  /* 0x000000adb0b07221 */ /* 0x000fe20000010000 */
[----:B------:R-:W-:Y:S01]  /*69b0*/  F2FP.BF16.F32.PACK_AB R153, R179, R178 ;  /* 0x000000b2b399723e */ /* 0x000fe200000010ff */
[----:B------:R-:W-:Y:S01]  /*69c0*/  FADD.FTZ R178, R178, R175 ;  /* 0x000000afb2b27221 */ /* 0x000fe20000010000 */
[----:B------:R-:W-:Y:S01]  /*69d0*/  F2FP.BF16.F32.PACK_AB R154, R181, R180 ;  /* 0x000000b4b59a723e */ /* 0x000fe200000010ff */
[----:B------:R-:W-:Y:S01]  /*69e0*/  FADD.FTZ R177, R177, R176 ;  /* 0x000000b0b1b17221 */ /* 0x000fe20000010000 */
[----:B------:R-:W-:Y:S01]  /*69f0*/  F2FP.BF16.F32.PACK_AB R155, R183, R182 ;  /* 0x000000b6b79b723e */ /* 0x000fe200000010ff */
[----:B------:R-:W-:Y:S02]  /*6a00*/  FADD.FTZ R179, R179, R178 ;  /* 0x000000b2b3b37221 */ /* 0x000fe40000010000 */
[----:B------:R-:W-:Y:S01]  /*6a10*/  FADD.FTZ R180, R180, R177 ;  /* 0x000000b1b4b47221 */ /* 0x000fe20000010000 */
[----:B------:R-:W-:Y:S01]  /*6a20*/  WARPGROUP.ARRIVE ;  /* 0x00000000000079c5 */ /* 0x000fe20000000000 */
[----:B------:R-:W-:-:S02]  /*6a30*/  FADD.FTZ R182, R182, R179 ;  /* 0x000000b3b6b67221 */ /* 0x000fc40000010000 */
        /* <DEDUP_REMOVED lines=23> */
[----:B-1----:R-:W-:Y:S01]  /*6bb0*/  F2FP.BF16.F32.PACK_AB R152, R193, R192 ;  /* 0x000000c0c198723e */ /* 0x002fe200000010ff */
[----:B------:R-:W-:Y:S01]  /*6bc0*/  FADD.FTZ R192, R192, R205 ;  /* 0x000000cdc0c07221 */ /* 0x000fe20000010000 */
[----:B------:R-:W-:Y:S01]  /*6bd0*/  F2FP.BF16.F32.PACK_AB R153, R195, R194 ;  /* 0x000000c2c399723e */ /* 0x000fe200000010ff */
[----:B------:R-:W-:Y:S01]  /*6be0*/  FADD.FTZ R194, R194, R191 ;  /* 0x000000bfc2c27221 */ /* 0x000fe20000010000 */
[----:B---3--:R-:W-:Y:S01]  /*6bf0*/  F2FP.BF16.F32.PACK_AB R154, R206, R203 ;  /* 0x000000cbce9a723e */ /* 0x008fe200000010ff */
[----:B------:R-:W-:Y:S01]  /*6c00*/  FADD.FTZ R192, R193, R192 ;  /* 0x000000c0c1c07221 */ /* 0x000fe20000010000 */
[----:B----4-:R-:W-:Y:S01]  /*6c10*/  F2FP.BF16.F32.PACK_AB R155, R197, R198 ;  /* 0x000000c6c59b723e */ /* 0x010fe200000010ff */
        /* <DEDUP_REMOVED lines=10> */
.L_x_4726:
[----:B------:R-:W0:Y:S01]  /*6cc0*/  S2UR UR6, SR_CgaCtaId ;  /* 0x00000000000679c3 */ /* 0x000e220000008800 */
[----:B------:R-:W-:Y:S01]  /*6cd0*/  UISETP.GT.AND UP0, UPT, UR7, UR39, UPT ;  /* 0x000000270700728c */ /* 0x000fe2000bf04270 */
[----:B------:R-:W-:Y:S01]  /*6ce0*/  IMAD.MOV.U32 R201, RZ, RZ, R156 ;  /* 0x000000ffffc97224 */ /* 0x000fe200078e009c */
[----:B------:R-:W-:Y:S01]  /*6cf0*/  UIADD3 UR5, UR5, 0x32460, URZ ;  /* 0x0003246005057890 */ /* 0x000fe2000fffe03f */
[----:B------:R-:W-:Y:S01]  /*6d00*/  IMAD.MOV.U32 R202, RZ, RZ, R200 ;  /* 0x000000ffffca7224 */ /* 0x000fe200078e00c8 */
[----:B------:R-:W-:Y:S02]  /*6d10*/  UIADD3 UR7, UR7, -0x1, URZ ;  /* 0xffffffff07077890 */ /* 0x000fe4000fffe03f */
[----:B------:R-:W-:Y:S01]  /*6d20*/  PLOP3.LUT P1, PT, PT, PT, UP0, 0x80, 0x0 ;  /* 0x000000000000781c */ /* 0x000fe20003f2f008 */
[----:B0-----:R-:W-:-:S09]  /*6d30*/  UPRMT UR5, UR6, 0x654, UR5 ;  /* 0x0000065406057896 */ /* 0x001fd20008000005 */
[----:B------:R-:W-:Y:S03]  /*6d40*/  SYNCS.ARRIVE.TRANS64.RED.A1T0 RZ, [UR5], RZ ;  /* 0x000000ffffff79a7 */ /* 0x000fe60008100405 */
[----:B------:R-:W-:Y:S05]  /*6d50*/  @P1 BRA `(.L_x_4727) ;  /* 0xffffffd000c01947 */ /* 0x000fea000383ffff */
.L_x_4716:
[----:B------:R-:W-:-:S13]  /*6d60*/  R2UR UR5, R212 ;  /* 0x00000000d40572ca */ /* 0x000fda00000e0000 */
[----:B------:R-:W-:-:S06]  /*6d70*/  UISETP.GE.AND UP0, UPT, UR7, UR5, UPT ;  /* 0x000000050700728c */ /* 0x000fcc000bf06270 */
[----:B------:R-:W-:-:S13]  /*6d80*/  PLOP3.LUT P1, PT, PT, PT, UP0, 0x80, 0x0 ;  /* 0x000000000000781c */ /* 0x000fda0003f2f008 */
[----:B------:R-:W-:Y:S05]  /*6d90*/  @!P1 BRA `(.L_x_4728) ;  /* 0x0000002000c09947 */ /* 0x000fea0003800000 */
[----:B------:R-:W-:Y:S01]  /*6da0*/  IMAD.MOV.U32 R207, RZ, RZ, R156 ;  /* 0x000000ffffcf7224 */ /* 0x000fe200078e009c */
[----:B------:R-:W-:Y:S01]  /*6db0*/  ULDC UR39, c[0x0][0xa80] ;  /* 0x0002a00000277ab9 */ /* 0x000fe20000000800 */
[----:B------:R-:W-:-:S07]  /*6dc0*/  IMAD.MOV.U32 R21, RZ, RZ, R200 ;  /* 0x000000ffff157224 */ /* 0x000fce00078e00c8 */
.L_x_4739:
[----:B------:R-:W-:-:S04]  /*6dd0*/  UIADD3 UR4, UR4, 0x1, URZ ;  /* 0x0000000104047890 */ /* 0x000fc8000fffe03f */
[----:B------:R-:W-:-:S04]  /*6de0*/  UISETP.NE.AND UP0, UPT, UR4, 0x2, UPT ;  /* 0x000000020400788c */ /* 0x000fc8000bf05270 */
[----:B------:R-:W-:Y:S02]  /*6df0*/  USEL UR5, URZ, 0x1, UP0 ;  /* 0x000000013f057887 */ /* 0x000fe40008000000 */
[----:B------:R-:W-:-:S04]  /*6e00*/  USEL UR4, UR4, URZ, UP0 ;  /* 0x0000003f04047287 */ /* 0x000fc80008000000 */
[----:B------:R-:W-:Y:S01]  /*6e10*/  LOP3.LUT R5, R5, UR5, RZ, 0x3c, !PT ;  /* 0x0000000505057c12 */ /* 0x000fe2000f8e3cff */
[----:B------:R-:W-:Y:S07]  /*6e20*/  @!P0 BRA `(.L_x_4729) ;  /* 0x0000000000048947 */ /* 0x000fee0003800000 */
[----:B------:R-:W-:Y:S01]  /*6e30*/  BPT.TRAP 0x1 ;  /* 0x000000040000795c */ /* 0x000fe20000300000 */
.L_x_4729:
[----:B------:R-:W-:Y:S01]  /*6e40*/  ULEA UR6, UR4, UR61, 0x3 ;  /* 0x0000003d04067291 */ /* 0x000fe2000f8e183f */
[----:B------:R-:W-:-:S08]  /*6e50*/  SHF.L.U32 R200, R5, 0x1f, RZ ;  /* 0x0000001f05c87819 */ /* 0x000fd000000006ff */
[----:B------:R0:W1:Y:S01]  /*6e60*/  SYNCS.PHASECHK.TRANS64.TRYWAIT P1, [UR6+0x32430], R200 ;  /* 0x032430c8ff0075a7 */ /* 0x0000620008020146 */
[----:B------:R-:W-:Y:S05]  /*6e70*/  @!P0 BRA `(.L_x_4730) ;  /* 0x0000000000048947 */ /* 0x000fea0003800000 */
[----:B------:R-:W-:Y:S01]  /*6e80*/  BPT.TRAP 0x1 ;  /* 0x000000040000795c */ /* 0x000fe20000300000 */
.L_x_4730:
[----:B-1----:R-:W-:Y:S05]  /*6e90*/  @P1 BRA `(.L_x_4731) ;  /* 0x0000000000081947 */ /* 0x002fea0003800000 */
[----:B------:R-:W1:Y:S02]  /*6ea0*/  SYNCS.PHASECHK.TRANS64.TRYWAIT P1, [UR6+0x32430], R200 ;  /* 0x032430c8ff0075a7 */ /* 0x000e640008020146 */
[----:B-1----:R-:W-:Y:S05]  /*6eb0*/  @!P1 BRA `(.L_x_4732) ;  /* 0x0000009800509947 */ /* 0x002fea0003800000 */
.L_x_4731:
[----:B------:R-:W-:Y:S01]  /*6ec0*/  R2UR UR5, R210 ;  /* 0x00000000d20572ca */ /* 0x000fe200000e0000 */
[----:B-1----:R-:W-:Y:S01]  /*6ed0*/  WARPGROUP.ARRIVE ;  /* 0x00000000000079c5 */ /* 0x002fe20000000000 */
[----:B------:R-:W-:Y:S01]  /*6ee0*/  R2UR UR56, R22 ;  /* 0x00000000163872ca */ /* 0x000fe200000e0000 */
[----:B------:R-:W-:Y:S01]  /*6ef0*/  UMOV UR59, 0x40000040 ;  /* 0x40000040003b7882 */ /* 0x000fe20000000000 */
[----:B------:R-:W-:-:S09]  /*6f00*/  R2UR UR57, R23 ;  /* 0x00000000173972ca */ /* 0x000fd200000e0000 */
[----:B------:R-:W-:-:S07]  /*6f10*/  UIMAD UR5, UR4, 0x300, UR5 ;  /* 0x00000300040578a4 */ /* 0x000fce000f8e0205 */
[----:B------:R-:W-:Y:S02]  /*6f20*/  UMOV UR58, UR5 ;  /* 0x00000005003a7c82 */ /* 0x000fe40008000000 */
        /* <DEDUP_REMOVED lines=25> */
.L_x_4733:
[----:B------:R1:W2:Y:S01]  /*70c0*/  SYNCS.PHASECHK.TRANS64.TRYWAIT P1, [UR6+0x32450], R200 ;  /* 0x032450c8ff0075a7 */ /* 0x0002a20008020146 */
[----:B------:R-:W-:Y:S05]  /*70d0*/  @!P0 BRA `(.L_x_4734) ;  /* 0x0000000000048947 */ /* 0x000fea0003800000 */
[----:B------:R-:W-:Y:S01]  /*70e0*/  BPT.TRAP 0x1 ;  /* 0x000000040000795c */ /* 0x000fe20000300000 */
.L_x_4734:
[----:B--2---:R-:W-:Y:S05]  /*70f0*/  @P1 BRA `(.L_x_4735) ;  /* 0x0000000000081947 */ /* 0x004fea0003800000 */
[----:B------:R-:W2:Y:S02]  /*7100*/  SYNCS.PHASECHK.TRANS64.TRYWAIT P1, [UR6+0x32450], R200 ;  /* 0x032450c8ff0075a7 */ /* 0x000ea40008020146 */
[----:B--2---:R-:W-:Y:S05]  /*7110*/  @!P1 BRA `(.L_x_4736) ;  /* 0x0000009400d09947 */ /* 0x004fea0003800000 */
.L_x_4735:
[----:B------:R-:W-:Y:S01]  /*7120*/  R2UR UR56, R8 ;  /* 0x00000000083872ca */ /* 0x000fe200000e0000 */
[----:B------:R-:W-:Y:S01]  /*7130*/  UIMAD UR5, UR4, 0xc00, UR38 ;  /* 0x00000c00040578a4 */ /* 0x000fe2000f8e0226 */
[----:B------:R-:W-:Y:S01]  /*7140*/  R2UR UR57, R9 ;  /* 0x00000000093972ca */ /* 0x000fe200000e0000 */
[----:B------:R-:W-:Y:S01]  /*7150*/  WARPGROUP.ARRIVE ;  /* 0x00000000000079c5 */ /* 0x000fe20000000000 */
[----:B------:R-:W-:Y:S01]  /*7160*/  UMOV UR59, 0x40000040 ;  /* 0x40000040003b7882 */ /* 0x000fe20000000000 */
[----:B------:R-:W-:Y:S01]  /*7170*/  UIADD3 UR10, UR5, 0x300, URZ ;  /* 0x00000300050a7890 */ /* 0x000fe2000fffe03f */
[----:B------:R-:W-:Y:S02]  /*7180*/  UMOV UR11, 0x40000040 ;  /* 0x40000040000b7882 */ /* 0x000fe40000000000 */
[----:B------:R-:W-:Y:S01]  /*7190*/  UMOV UR58, UR5 ;  /* 0x00000005003a7c82 */ /* 0x000fe20008000000 */
[----:B------:R-:W-:Y:S01]  /*71a0*/  UIADD3 UR14, UR5, 0x302, URZ ;  /* 0x00000302050e7890 */ /* 0x000fe2000fffe03f */
[----:B------:R-:W-:Y:S01]  /*71b0*/  UMOV UR15, 0x40000040 ;  /* 0x40000040000f7882 */ /* 0x000fe20000000000 */
[----:B------:R-:W-:Y:S01]  /*71c0*/  UIADD3 UR18, UR5, 0x304, URZ ;  /* 0x0000030405127890 */ /* 0x000fe2000fffe03f */
[----:B------:R-:W-:-:S03]  /*71d0*/  UMOV UR19, 0x40000040 ;  /* 0x4000004000137882 */ /* 0x000fc60000000000 */
        /* <DEDUP_REMOVED lines=21> */
[----:B------:R-:W-:-:S02]  /*7330*/  WARPGROUP.DEPBAR.LE gsb0, 0x0 ;  /* 0x00008000000079c5 */ /* 0x000fc40000010000 */
        /* <DEDUP_REMOVED lines=60> */
.L_x_4737:
[----:B012---:R-:W-:Y:S01]  /*7700*/  FMNMX.FTZ R200, R152, R21, !PT ;  /* 0x0000001598c87209 */ /* 0x007fe20007810000 */
[----:B------:R-:W0:Y:S01]  /*7710*/  S2UR UR11, SR_CgaCtaId ;  /* 0x00000000000b79c3 */ /* 0x000e220000008800 */
[----:B------:R-:W-:Y:S01]  /*7720*/  UMOV UR10, UR39 ;  /* 0x00000027000a7c82 */ /* 0x000fe20008000000 */
[----:B------:R-:W-:Y:S01]  /*7730*/  UIADD3 UR5, UR6, 0x32440, URZ ;  /* 0x0003244006057890 */ /* 0x000fe2000fffe03f */
[----:B------:R-:W-:Y:S01]  /*7740*/  FMNMX.FTZ R201, R153, R200, !PT ;  /* 0x000000c899c97209 */ /* 0x000fe20007810000 */
[----:B------:R-:W-:-:S03]  /*7750*/  UMOV UR15, 0x40000040 ;  /* 0x40000040000f7882 */ /* 0x000fc60000000000 */
[----:B------:R-:W-:-:S04]  /*7760*/  FMNMX.FTZ R200, R156, R201, !PT ;  /* 0x000000c99cc87209 */ /* 0x000fc80007810000 */
[----:B------:R-:W-:-:S04]  /*7770*/  FMNMX.FTZ R201, R157, R200, !PT ;  /* 0x000000c89dc97209 */ /* 0x000fc80007810000 */
[----:B------:R-:W-:-:S04]  /*7780*/  FMNMX.FTZ R200, R160, R201, !PT ;  /* 0x000000c9a0c87209 */ /* 0x000fc80007810000 */
[----:B------:R-:W-:Y:S02]  /*7790*/  FMNMX.FTZ R201, R161, R200, !PT ;  /* 0x000000c8a1c97209 */ /* 0x000fe40007810000 */
[----:B------:R-:W-:Y:S02]  /*77a0*/  FMNMX.FTZ R200, R154, R207, !PT ;  /* 0x000000cf9ac87209 */ /* 0x000fe40007810000 */
[----:B------:R-:W-:Y:S01]  /*77b0*/  FMNMX.FTZ R202, R164, R201, !PT ;  /* 0x000000c9a4ca7209 */ /* 0x000fe20007810000 */
[----:B0-----:R-:W-:Y:S01]  /*77c0*/  UPRMT UR11, UR11, 0x654, UR5 ;  /* 0x000006540b0b7896 */ /* 0x001fe20008000005 */
[----:B------:R-:W-:Y:S01]  /*77d0*/  FMNMX.FTZ R201, R155, R200, !PT ;  /* 0x000000c89bc97209 */ /* 0x000fe20007810000 */
[----:B------:R-:W-:Y:S01]  /*77e0*/  UIMAD UR5, UR4, 0xc00, UR60 ;  /* 0x00000c00040578a4 */ /* 0x000fe2000f8e023c */
[----:B------:R-:W-:Y:S02]  /*77f0*/  FMNMX.FTZ R203, R165, R202, !PT ;  /* 0x000000caa5cb7209 */ /* 0x000fe40007810000 */
[----:B------:R-:W-:-:S02]  /*7800*/  FMNMX.FTZ R200, R158, R201, !PT ;  /* 0x000000c99ec87209 */ /* 0x000fc40007810000 */
[----:B------:R-:W-:Y:S02]  /*7810*/  FMNMX.FTZ R202, R168, R203, !PT ;  /* 0x000000cba8ca7209 */ /* 0x000fe40007810000 */
[----:B------:R-:W-:Y:S01]  /*7820*/  FMNMX.FTZ R201, R159, R200, !PT ;  /* 0x000000c89fc97209 */ /* 0x000fe20007810000 */
[----:B------:R-:W-:Y:S01]  /*7830*/  SYNCS.ARRIVE.TRANS64.RED.A1T0 RZ, [UR11], RZ ;  /* 0x000000ffffff79a7 */ /* 0x000fe2000810040b */
[----:B------:R-:W-:Y:S01]  /*7840*/  FMNMX.FTZ R203, R169, R202, !PT ;  /* 0x000000caa9cb7209 */ /* 0x000fe20007810000 */
[----:B------:R-:W-:Y:S01]  /*7850*/  UMOV UR14, UR5 ;  /* 0x00000005000e7c82 */ /* 0x000fe20008000000 */
        /* <DEDUP_REMOVED lines=29> */
[----:B------:R-:W0:Y:S01]  /*7a30*/  SHFL.BFLY PT, R203, R202, 0x2, 0x1f ;  /* 0x0c401f00cacb7f89 */ /* 0x000e2200000e0000 */
[----:B------:R-:W-:-:S04]  /*7a40*/  FMNMX.FTZ R201, R191, R200, !PT ;  /* 0x000000c8bfc97209 */ /* 0x000fc80007810000 */
[----:B------:R-:W-:-:S04]  /*7a50*/  FMNMX.FTZ R200, R194, R201, !PT ;  /* 0x000000c9c2c87209 */ /* 0x000fc80007810000 */
[----:B------:R-:W-:-:S04]  /*7a60*/  FMNMX.FTZ R201, R195, R200, !PT ;  /* 0x000000c8c3c97209 */ /* 0x000fc80007810000 */
[----:B------:R-:W-:-:S04]  /*7a70*/  FMNMX.FTZ R200, R198, R201, !PT ;  /* 0x000000c9c6c87209 */ /* 0x000fc80007810000 */
[----:B------:R-:W-:-:S05]  /*7a80*/  FMNMX.FTZ R201, R199, R200, !PT ;  /* 0x000000c8c7c97209 */ /* 0x000fca0007810000 */
[----:B------:R-:W1:Y:S01]  /*7a90*/  SHFL.BFLY PT, R204, R201, 0x2, 0x1f ;  /* 0x0c401f00c9cc7f89 */ /* 0x000e6200000e0000 */
[----:B0-----:R-:W-:-:S05]  /*7aa0*/  FMNMX.FTZ R203, R202, R203, !PT ;  /* 0x000000cbcacb7209 */ /* 0x001fca0007810000 */
[----:B------:R-:W0:Y:S01]  /*7ab0*/  SHFL.BFLY PT, R200, R203, 0x1, 0x1f ;  /* 0x0c201f00cbc87f89 */ /* 0x000e2200000e0000 */
[----:B-1----:R-:W-:-:S05]  /*7ac0*/  FMNMX.FTZ R204, R201, R204, !PT ;  /* 0x000000ccc9cc7209 */ /* 0x002fca0007810000 */
[----:B------:R-:W1:Y:S01]  /*7ad0*/  SHFL.BFLY PT, R209, R204, 0x1, 0x1f ;  /* 0x0c201f00ccd17f89 */ /* 0x000e6200000e0000 */
[----:B0-----:R-:W-:-:S05]  /*7ae0*/  FMNMX.FTZ R200, R203, R200, !PT ;  /* 0x000000c8cbc87209 */ /* 0x001fca0007810000 */
[C---:B------:R-:W-:Y:S01]  /*7af0*/  FMUL.FTZ R205, R200.reuse, UR10 ;  /* 0x0000000ac8cd7c20 */ /* 0x040fe20008410000 */
[----:B------:R-:W-:-:S03]  /*7b00*/  FADD.FTZ R21, -R200, R21 ;  /* 0x00000015c8157221 */ /* 0x000fc60000010100 */
[--C-:B------:R-:W-:Y:S01]  /*7b10*/  FFMA.FTZ R203, R156, UR10, -R205.reuse ;  /* 0x0000000a9ccb7c23 */ /* 0x100fe200080108cd */
[--C-:B------:R-:W-:Y:S01]  /*7b20*/  FFMA.FTZ R206, R152, UR10, -R205.reuse ;  /* 0x0000000a98ce7c23 */ /* 0x100fe200080108cd */
[----:B------:R-:W-:Y:S01]  /*7b30*/  FMUL.FTZ R21, R21, UR10 ;  /* 0x0000000a15157c20 */ /* 0x000fe20008410000 */
        /* <DEDUP_REMOVED lines=9> */
[--C-:B------:R-:W-:Y:S01]  /*7bd0*/  FFMA.FTZ R173, R173, UR10, -R205.reuse ;  /* 0x0000000aadad7c23 */ /* 0x100fe200080108cd */
[----:B-1----:R-:W-:Y:S01]  /*7be0*/  FMNMX.FTZ R156, R204, R209, !PT ;  /* 0x000000d1cc9c7209 */ /* 0x002fe20007810000 */
[--C-:B------:R-:W-:Y:S01]  /*7bf0*/  FFMA.FTZ R204, R157, UR10, -R205.reuse ;  /* 0x0000000a9dcc7c23 */ /* 0x100fe200080108cd */
[----:B------:R-:W1:Y:S01]  /*7c00*/  MUFU.EX2 R21, R21 ;  /* 0x0000001500157308 */ /* 0x000e620000000800 */
[--C-:B------:R-:W-:Y:S01]  /*7c10*/  FFMA.FTZ R176, R176, UR10, -R205.reuse ;  /* 0x0000000ab0b07c23 */ /* 0x100fe200080108cd */
[----:B------:R-:W-:Y:S01]  /*7c20*/  FFMA.FTZ R177, R177, UR10, -R205 ;  /* 0x0000000ab1b17c23 */ /* 0x000fe200080108cd */
[C---:B------:R-:W-:Y:S01]  /*7c30*/  FADD.FTZ R152, -R156.reuse, R207 ;  /* 0x000000cf9c987221 */ /* 0x040fe20000010100 */
[----:B------:R-:W-:Y:S01]  /*7c40*/  FMUL.FTZ R208, R156, UR10 ;  /* 0x0000000a9cd07c20 */ /* 0x000fe20008410000 */
[--C-:B------:R-:W-:Y:S01]  /*7c50*/  FFMA.FTZ R180, R180, UR10, -R205.reuse ;  /* 0x0000000ab4b47c23 */ /* 0x100fe200080108cd */
[--C-:B------:R-:W-:Y:S01]  /*7c60*/  FFMA.FTZ R181, R181, UR10, -R205.reuse ;  /* 0x0000000ab5b57c23 */ /* 0x100fe200080108cd */
[----:B------:R-:W-:Y:S01]  /*7c70*/  FMUL.FTZ R152, R152, UR10 ;  /* 0x0000000a98987c20 */ /* 0x000fe20008410000 */
[--C-:B0-----:R-:W-:Y:S01]  /*7c80*/  FFMA.FTZ R206, R154, UR10, -R208.reuse ;  /* 0x0000000a9ace7c23 */ /* 0x101fe200080108d0 */
        /* <DEDUP_REMOVED lines=8> */
[-C--:B-1----:R-:W-:Y:S01]  /*7d10*/  FMUL.FTZ R24, R24, R21.reuse ;  /* 0x0000001518187220 */ /* 0x082fe20000410000 */
        /* <DEDUP_REMOVED lines=136> */
[----:B--2---:R-:W-:Y:S01]  /*85a0*/  F2FP.BF16.F32.PACK_AB R154, R204, R203 ;  /* 0x000000cbcc9a723e */ /* 0x004fe200000010ff */
[--C-:B------:R-:W-:Y:S01]  /*85b0*/  FFMA.FTZ R170, R170, UR10, -R208.reuse ;  /* 0x0000000aaaaa7c23 */ /* 0x100fe200080108d0 */
        /* <DEDUP_REMOVED lines=23> */
[----:B------:R-:W-:Y:S01]  /*8730*/  FFMA.FTZ R197, R197, UR10, -R205 ;  /* 0x0000000ac5c57c23 */ /* 0x000fe200080108cd */
[--C-:B------:R-:W-:Y:S01]  /*8740*/  FFMA.FTZ R194, R194, UR10, -R208.reuse ;  /* 0x0000000ac2c27c23 */ /* 0x100fe200080108d0 */
[----:B------:R-:W-:Y:S01]  /*8750*/  MUFU.EX2 R165, R165 ;  /* 0x000000a500a57308 */ /* 0x000fe20000000800 */
[--C-:B------:R-:W-:Y:S01]  /*8760*/  FFMA.FTZ R195, R195, UR10, -R208.reuse ;  /* 0x0000000ac3c37c23 */ /* 0x100fe200080108d0 */
[----:B------:R-:W-:Y:S01]  /*8770*/  WARPGROUP.ARRIVE ;  /* 0x00000000000079c5 */ /* 0x000fe20000000000 */
[--C-:B------:R-:W-:Y:S01]  /*8780*/  FFMA.FTZ R198, R198, UR10, -R208.reuse ;  /* 0x0000000ac6c67c23 */ /* 0x100fe200080108d0 */
[----:B------:R-:W-:Y:S01]  /*8790*/  FFMA.FTZ R199, R199, UR10, -R208 ;  /* 0x0000000ac7c77c23 */ /* 0x000fe200080108d0 */
[----:B------:R-:W-:Y:S01]  /*87a0*/  FFMA.FTZ R21, R21, R0, R201 ;  /* 0x0000000015157223 */ /* 0x000fe200000100c9 */
[----:B------:R-:W-:-:S02]  /*87b0*/  FFMA.FTZ R4, R157, R4, R206 ;  /* 0x000000049d047223 */ /* 0x000fc400000100ce */
[----:B------:R-:W-:Y:S01]  /*87c0*/  HGMMA.64x256x16.F32.BF16 R24, R152, gdesc[UR12].tnspB, R24, gsb0 ;  /* 0x43e0000c98187df0 */ /* 0x000fe20008001818 */
[----:B------:R-:W-:Y:S01]  /*87d0*/  MUFU.EX2 R162, R162 ;  /* 0x000000a200a27308 */ /* 0x000fe20000000800 */
[----:B------:R-:W-:Y:S01]  /*87e0*/  UIADD3 UR14, UR5, 0x80, URZ ;  /* 0x00000080050e7890 */ /* 0x000fe2000fffe03f */
[----:B------:R-:W-:Y:S01]  /*87f0*/  FADD.FTZ R202, R202, R21 ;  /* 0x00000015caca7221 */ /* 0x000fe20000010000 */
[----:B------:R-:W-:Y:S01]  /*8800*/  UMOV UR15, 0x40000040 ;  /* 0x40000040000f7882 */ /* 0x000fe20000000000 */
[----:B------:R-:W-:Y:S02]  /*8810*/  FADD.FTZ R207, R207, R4 ;  /* 0x00000004cfcf7221 */ /* 0x000fe40000010000 */
[----:B------:R-:W-:Y:S02]  /*8820*/  FADD.FTZ R203, R203, R202 ;  /* 0x000000cacbcb7221 */ /* 0x000fe40000010000 */
[----:B------:R-:W2:Y:S01]  /*8830*/  MUFU.EX2 R163, R163 ;  /* 0x000000a300a37308 */ /* 0x000ea20000000800 */
        /* <DEDUP_REMOVED lines=10> */
[----:B------:R-:W3:Y:S08]  /*88e0*/  MUFU.EX2 R171, R171 ;  /* 0x000000ab00ab7308 */ /* 0x000ef00000000800 */
[----:B------:R-:W-:Y:S08]  /*88f0*/  MUFU.EX2 R174, R174 ;  /* 0x000000ae00ae7308 */ /* 0x000ff00000000800 */
[----:B------:R-:W0:Y:S08]  /*8900*/  MUFU.EX2 R175, R175 ;  /* 0x000000af00af7308 */ /* 0x000e300000000800 */
[----:B------:R-:W-:Y:S08]  /*8910*/  MUFU.EX2 R176, R176 ;  /* 0x000000b000b07308 */ /* 0x000ff00000000800 */
[----:B------:R-:W0:Y:S08]  /*8920*/  MUFU.EX2 R177, R177 ;  /* 0x000000b100b17308 */ /* 0x000e300000000800 */
[----:B------:R-:W-:Y:S08]  /*8930*/  MUFU.EX2 R180, R180 ;  /* 0x000000b400b47308 */ /* 0x000ff00000000800 */
[----:B------:R-:W-:Y:S08]  /*8940*/  MUFU.EX2 R181, R181 ;  /* 0x000000b500b57308 */ /* 0x000ff00000000800 */
[----:B------:R-:W-:Y:S08]  /*8950*/  MUFU.EX2 R178, R178 ;  /* 0x000000b200b27308 */ /* 0x000ff00000000800 */
[----:B------:R-:W0:Y:S08]  /*8960*/  MUFU.EX2 R179, R179 ;  /* 0x000000b300b37308 */ /* 0x000e300000000800 */
        /* <DEDUP_REMOVED lines=15> */
[----:B------:R-:W0:Y:S01]  /*8a60*/  MUFU.EX2 R195, R195 ;  /* 0x000000c300c37308 */ /* 0x000e220000000800 */
[----:B------:R-:W-:-:S02]  /*8a70*/  WARPGROUP.DEPBAR.LE gsb0, 0x0 ;  /* 0x00008000000079c5 */ /* 0x000fc40000010000 */
[----:B-1----:R-:W-:-:S05]  /*8a80*/  F2FP.BF16.F32.PACK_AB R152, R161, R160 ;  /* 0x000000a0a198723e */ /* 0x002fca00000010ff */
[----:B------:R-:W-:Y:S01]  /*8a90*/  MUFU.EX2 R198, R198 ;  /* 0x000000c600c67308 */ /* 0x000fe20000000800 */
[----:B--2---:R-:W-:Y:S01]  /*8aa0*/  F2FP.BF16.F32.PACK_AB R153, R163, R162 ;  /* 0x000000a2a399723e */ /* 0x004fe200000010ff */
[----:B------:R-:W-:Y:S01]  /*8ab0*/  FADD.FTZ R160, R160, R203 ;  /* 0x000000cba0a07221 */ /* 0x000fe20000010000 */
[----:B------:R-:W-:Y:S01]  /*8ac0*/  F2FP.BF16.F32.PACK_AB R154, R165, R164 ;  /* 0x000000a4a59a723e */ /* 0x000fe200000010ff */
[----:B------:R-:W-:Y:S01]  /*8ad0*/  FADD.FTZ R162, R162, R159 ;  /* 0x0000009fa2a27221 */ /* 0x000fe20000010000 */
[----:B----4-:R-:W-:Y:S01]  /*8ae0*/  F2FP.BF16.F32.PACK_AB R155, R167, R166 ;  /* 0x000000a6a79b723e */ /* 0x010fe200000010ff */
[----:B------:R-:W-:Y:S02]  /*8af0*/  FADD.FTZ R161, R161, R160 ;  /* 0x000000a0a1a17221 */ /* 0x000fe40000010000 */
[----:B------:R-:W1:Y:S01]  /*8b00*/  MUFU.EX2 R199, R199 ;  /* 0x000000c700c77308 */ /* 0x000e620000000800 */
        /* <DEDUP_REMOVED lines=12> */
[----:B---3--:R-:W-:Y:S01]  /*8bd0*/  F2FP.BF16.F32.PACK_AB R153, R171, R170 ;  /* 0x000000aaab99723e */ /* 0x008fe200000010ff */
[----:B------:R-:W-:Y:S01]  /*8be0*/  FADD.FTZ R170, R170, R167 ;  /* 0x000000a7aaaa7221 */ /* 0x000fe20000010000 */
[----:B------:R-:W-:Y:S01]  /*8bf0*/  F2FP.BF16.F32.PACK_AB R154, R173, R172 ;  /* 0x000000acad9a723e */ /* 0x000fe200000010ff */
[----:B------:R-:W-:Y:S01]  /*8c00*/  FADD.FTZ R169, R169, R168 ;  /* 0x000000a8a9a97221 */ /* 0x000fe20000010000 */
[----:B0-----:R-:W-:Y:S01]  /*8c10*/  F2FP.BF16.F32.PACK_AB R155, R175, R174 ;  /* 0x000000aeaf9b723e */ /* 0x001fe200000010ff */
        /* <DEDUP_REMOVED lines=61> */
.L_x_4738:
[----:B------:R-:W0:Y:S01]  /*8ff0*/  S2UR UR11, SR_CgaCtaId ;  /* 0x00000000000b79c3 */ /* 0x000e220000008800 */
[----:B------:R-:W-:Y:S01]  /*9000*/  R2UR UR5, R212 ;  /* 0x00000000d40572ca */ /* 0x000fe200000e0000 */
[----:B------:R-:W-:Y:S01]  /*9010*/  UIADD3 UR6, UR6, 0x32460, URZ ;  /* 0x0003246006067890 */ /* 0x000fe2000fffe03f */
[----:B------:R-:W-:Y:S01]  /*9020*/  IMAD.MOV.U32 R207, RZ, RZ, R156 ;  /* 0x000000ffffcf7224 */ /* 0x000fe200078e009c */
[----:B------:R-:W-:-:S10]  /*9030*/  MOV R21, R200 ;  /* 0x000000c800157202 */ /* 0x000fd40000000f00 */
[----:B------:R-:W-:Y:S02]  /*9040*/  UISETP.GT.AND UP0, UPT, UR7, UR5, UPT ;  /* 0x000000050700728c */ /* 0x000fe4000bf04270 */
[----:B------:R-:W-:-:S04]  /*9050*/  UIADD3 UR7, UR7, -0x1, URZ ;  /* 0xffffffff07077890 */ /* 0x000fc8000fffe03f */
[----:B------:R-:W-:Y:S01]  /*9060*/  PLOP3.LUT P1, PT, PT, PT, UP0, 0x80, 0x0 ;  /* 0x000000000000781c */ /* 0x000fe20003f2f008 */
[----:B0-----:R-:W-:-:S09]  /*9070*/  UPRMT UR6, UR11, 0x654, UR6 ;  /* 0x000006540b067896 */ /* 0x001fd20008000006 */
[----:B------:R-:W-:Y:S03]  /*9080*/  SYNCS.ARRIVE.TRANS64.RED.A1T0 RZ, [UR6], RZ ;  /* 0x000000ffffff79a7 */ /* 0x000fe60008100406 */
[----:B------:R-:W-:Y:S05]  /*9090*/  @P1 BRA `(.L_x_4739) ;  /* 0xffffffdc004c1947 */ /* 0x000fea000383ffff */
.L_x_4728:
[----:B------:R-:W0:Y:S01]  /*90a0*/  SHFL.BFLY PT, R3, R0, 0x2, 0x1f ;  /* 0x0c401f0000037f89 */ /* 0x000e2200000e0000 */
[----:B------:R-:W-:-:S03]  /*90b0*/  PLOP3.LUT P0, PT, PT, PT, PT, 0x8, 0x0 ;  /* 0x000000000000781c */ /* 0x000fc60003f0e170 */
[----:B------:R-:W1:Y:S01]  /*90c0*/  SHFL.BFLY PT, R5, R4, 0x2, 0x1f ;  /* 0x0c401f0004057f89 */ /* 0x000e6200000e0000 */
[----:B------:R-:W2:Y:S01]  /*90d0*/  S2R R152, SR_TID.X ;  /* 0x0000000000987919 */ /* 0x000ea20000002100 */
[----:B0-----:R-:W-:Y:S01]  /*90e0*/  FADD.FTZ R3, R3, R0 ;  /* 0x0000000003037221 */ /* 0x001fe20000010000 */
[----:B------:R-:W-:Y:S02]  /*90f0*/  IMAD.MOV.U32 R0, RZ, RZ, RZ ;  /* 0x000000ffff007224 */ /* 0x000fe400078e00ff */
[----:B-1----:R-:W-:Y:S02]  /*9100*/  FADD.FTZ R5, R5, R4 ;  /* 0x0000000405057221 */ /* 0x002fe40000010000 */
[----:B------:R-:W0:Y:S04]  /*9110*/  SHFL.BFLY PT, R2, R3, 0x1, 0x1f ;  /* 0x0c201f0003027f89 */ /* 0x000e2800000e0000 */
[----:B------:R-:W1:Y:S01]  /*9120*/  SHFL.BFLY PT, R6, R5, 0x1, 0x1f ;  /* 0x0c201f0005067f89 */ /* 0x000e6200000e0000 */
[----:B--2---:R-:W-:Y:S01]  /*9130*/  SHF.R.U32.HI R152, RZ, 0x7, R152 ;  /* 0x00000007ff987819 */ /* 0x004fe20000011698 */
[----:B0-----:R-:W-:-:S03]  /*9140*/  FADD.FTZ R7, R3, R2 ;  /* 0x0000000203077221 */ /* 0x001fc60000010000 */
[----:B------:R-:W-:Y:S01]  /*9150*/  IADD3 R3, -R152, 0xb, RZ ;  /* 0x0000000b98037810 */ /* 0x000fe20007ffe1ff */
[----:B------:R-:W-:Y:S02]  /*9160*/  IMAD.MOV.U32 R2, RZ, RZ, RZ ;  /* 0x000000ffff027224 */ /* 0x000fe400078e00ff */
[----:B-1----:R-:W-:Y:S02]  /*9170*/  FADD.FTZ R8, R5, R6 ;  /* 0x0000000605087221 */ /* 0x002fe40000010000 */
[----:B------:R0:W-:Y:S08]  /*9180*/  BAR.ARV R3, 0x100 ;  /* 0x000400030000751d */ /* 0x0001f00000002000 */
[----:B------:R-:W-:Y:S06]  /*9190*/  BAR.ARV 0x8, 0x180 ;  /* 0x0206000000007b1d */ /* 0x000fec0000002000 */
[----:B------:R-:W-:Y:S01]  /*91a0*/  FSETP.NE.FTZ.AND P1, PT, R7, RZ, PT ;  /* 0x000000ff0700720b */ /* 0x000fe20003f35000 */
[----:B------:R-:W-:Y:S01]  /*91b0*/  IMAD.U32 R5, RZ, RZ, UR10 ;  /* 0x0000000aff057e24 */ /* 0x000fe2000f8e00ff */
[----:B------:R-:W-:Y:S01]  /*91c0*/  FSETP.NE.FTZ.AND P2, PT, R8, RZ, PT ;  /* 0x000000ff0800720b */ /* 0x000fe20003f55000 */
[----:B0-----:R-:W-:-:S10]  /*91d0*/  IMAD.MOV.U32 R3, RZ, RZ, -0x800000 ;  /* 0xff800000ff037424 */ /* 0x001fd400078e00ff */
[----:B------:R-:W0:Y:S01]  /*91e0*/  @P1 MUFU.LG2 R4, R7 ;  /* 0x0000000700041308 */ /* 0x000e220000000c00 */
[----:B------:R-:W-:-:S07]  /*91f0*/  @P1 FMUL.FTZ R5, R5, 0.69314718246459960938 ;  /* 0x3f31721805051820 */ /* 0x000fce0000410000 */
[----:B------:R-:W1:Y:S08]  /*9200*/  @P2 MUFU.LG2 R6, R8 ;  /* 0x0000000800062308 */ /* 0x000e700000000c00 */
[----:B------:R1:W2:Y:S01]  /*9210*/  @P1 MUFU.RCP R2, R7 ;  /* 0x0000000700021308 */ /* 0x0002a20000001000 */
[----:B0-----:R-:W-:-:S04]  /*9220*/  @P1 FMUL.FTZ R4, R4, 0.69314718246459960938 ;  /* 0x3f31721804041820 */ /* 0x001fc80000410000 */
[----:B------:R-:W-:-:S03]  /*9230*/  @P1 FFMA.FTZ R3, R5, R200, R4 ;  /* 0x000000c805031223 */ /* 0x000fc60000010004 */
[----:B------:R0:W3:Y:S01]  /*9240*/  @P2 MUFU.RCP R0, R8 ;  /* 0x0000000800002308 */ /* 0x0000e20000001000 */
[----:B-1----:R-:W-:Y:S01]  /*9250*/  @P2 FMUL.FTZ R7, R6, 0.69314718246459960938 ;  /* 0x3f31721806072820 */ /* 0x002fe20000410000 */
[----:B0-----:R-:W-:Y:S02]  /*9260*/  IMAD.U32 R8, RZ, RZ, UR10 ;  /* 0x0000000aff087e24 */ /* 0x001fe4000f8e00ff */
[-C--:B--2---:R-:W-:Y:S01]  /*9270*/  FMUL.FTZ R24, R24, R2.reuse ;  /* 0x0000000218187220 */ /* 0x084fe20000410000 */
[-C--:B------:R-:W-:Y:S01]  /*9280*/  FMUL.FTZ R25, R25, R2.reuse ;  /* 0x0000000219197220 */ /* 0x080fe20000410000 */
        /* <DEDUP_REMOVED lines=63> */
[----:B------:R-:W-:Y:S01]  /*9680*/  MOV R2, 0xff800000 ;  /* 0xff80000000027802 */ /* 0x000fe20000000f00 */
        /* <DEDUP_REMOVED lines=65> */
.L_x_4702:
[----:B------:R-:W-:Y:S05]  /*9aa0*/  @P0 BRA `(.L_x_4740) ;  /* 0x0000002000540947 */ /* 0x000fea0003800000 */
[----:B------:R-:W2:Y:S01]  /*9ab0*/  LDL R0, [R1+0x4] ;  /* 0x0000040001007983 */ /* 0x000ea20000100800 */
[----:B------:R-:W0:Y:S01]  /*9ac0*/  LDC R8, c[0x0][0xce8] ;  /* 0x00033a00ff087b82 */ /* 0x000e220000000800 */
[----:B------:R-:W-:Y:S01]  /*9ad0*/  ULDC.64 UR8, c[0x0][0xcd0] ;  /* 0x0003340000087ab9 */ /* 0x000fe20000000a00 */
[----:B------:R-:W-:Y:S06]  /*9ae0*/  BSSY B0, `(.L_x_4741) ;  /* 0x000014d000007945 */ /* 0x000fec0003800000 */
[----:B------:R-:W1:Y:S08]  /*9af0*/  S2UR UR12, SR_CTAID.Z ;  /* 0x00000000000c79c3 */ /* 0x000e700000002700 */
[----:B------:R-:W3:Y:S08]  /*9b00*/  LDC.64 R18, c[0x0][0xcd8] ;  /* 0x00033600ff127b82 */ /* 0x000ef00000000a00 */
[----:B------:R-:W-:Y:S01]  /*9b10*/  BAR.SYNC.DEFER_BLOCKING 0x1, 0x100 ;  /* 0x0044000000007b1d */ /* 0x000fe20000010000 */
[----:B0-----:R-:W-:-:S07]  /*9b20*/  ISETP.NE.AND P0, PT, R8, 0x1, PT ;  /* 0x000000010800780c */ /* 0x001fce0003f05270 */
[----:B------:R-:W0:Y:S01]  /*9b30*/  S2UR UR11, SR_CTAID.Y ;  /* 0x00000000000b79c3 */ /* 0x000e220000002600 */
[----:B-1----:R-:W-:-:S07]  /*9b40*/  USHF.R.S32.HI UR10, URZ, 0x1f, UR12 ;  /* 0x0000001f3f0a7899 */ /* 0x002fce000801140c */
[----:B------:R-:W0:Y:S08]  /*9b50*/  LDC R23, c[0x0][0xd50] ;  /* 0x00035400ff177b82 */ /* 0x000e300000000800 */
[----:B------:R-:W1:Y:S08]  /*9b60*/  @P0 LDC R14, c[0x0][0xcec] ;  /* 0x00033b00ff0e0b82 */ /* 0x000e700000000800 */
[----:B------:R-:W4:Y:S08]  /*9b70*/  LDC.64 R20, c[0x0][0xc40] ;  /* 0x00031000ff147b82 */ /* 0x000f300000000a00 */
[----:B------:R-:W5:Y:S08]  /*9b80*/  @P0 LDC R17, c[0x0][0xcf0] ;  /* 0x00033c00ff110b82 */ /* 0x000f700000000800 */
[----:B------:R-:W5:Y:S08]  /*9b90*/  @P0 LDC R22, c[0x0][0xcec] ;  /* 0x00033b00ff160b82 */ /* 0x000f700000000800 */
[----:B------:R-:W5:Y:S01]  /*9ba0*/  @P0 LDC R153, c[0x0][0xcf0] ;  /* 0x00033c00ff990b82 */ /* 0x000f620000000800 */
        /* <DEDUP_REMOVED lines=11> */
[CC--:B------:R-:W-:Y:S02]  /*9c60*/  LEA.HI R6, R4.reuse, R5.reuse, RZ, 0x7 ;  /* 0x0000000504067211 */ /* 0x0c0fe400078f38ff */
[----:B------:R-:W-:Y:S02]  /*9c70*/  LEA.HI R13, R4, R5, RZ, 0x2 ;  /* 0x00000005040d7211 */ /* 0x000fe400078f10ff */
[----:B------:R-:W-:Y:S02]  /*9c80*/  LOP3.LUT R0, R6, 0xffffff80, RZ, 0xc0, !PT ;  /* 0xffffff8006007812 */ /* 0x000fe400078ec0ff */
[----:B------:R-:W-:-:S03]  /*9c90*/  SHF.R.S32.HI R7, RZ, 0x7, R6 ;  /* 0x00000007ff077819 */ /* 0x000fc60000011406 */
[----:B------:R-:W-:Y:S01]  /*9ca0*/  IMAD.IADD R0, R5, 0x1, -R0 ;  /* 0x0000000105007824 */ /* 0x000fe200078e0a00 */
[----:B------:R-:W-:Y:S02]  /*9cb0*/  LEA.HI R4, R6, R7, RZ, 0x1 ;  /* 0x0000000706047211 */ /* 0x000fe400078f08ff */
[----:B------:R-:W-:Y:S02]  /*9cc0*/  LOP3.LUT R6, R13, 0xfffffffc, RZ, 0xc0, !PT ;  /* 0xfffffffc0d067812 */ /* 0x000fe400078ec0ff */
[----:B------:R-:W-:Y:S02]  /*9cd0*/  SHF.R.S32.HI R11, RZ, 0x1f, R0 ;  /* 0x0000001fff0b7819 */ /* 0x000fe40000011400 */
[----:B------:R-:W-:Y:S01]  /*9ce0*/  LOP3.LUT R4, R4, 0x3fffffe, RZ, 0xc0, !PT ;  /* 0x03fffffe04047812 */ /* 0x000fe200078ec0ff */
[----:B------:R-:W-:Y:S01]  /*9cf0*/  IMAD.IADD R5, R5, 0x1, -R6 ;  /* 0x0000000105057824 */ /* 0x000fe200078e0a06 */
[CC--:B------:R-:W-:Y:S02]  /*9d00*/  LEA.HI R10, R11.reuse, R0.reuse, RZ, 0x2 ;  /* 0x000000000b0a7211 */ /* 0x0c0fe400078f10ff */
[----:B------:R-:W-:Y:S01]  /*9d10*/  LEA.HI R11, R11, R0, RZ, 0x5 ;  /* 0x000000000b0b7211 */ /* 0x000fe200078f28ff */
[----:B------:R-:W-:Y:S01]  /*9d20*/  IMAD.IADD R6, R7, 0x1, -R4 ;  /* 0x0000000107067824 */ /* 0x000fe200078e0a04 */
[----:B------:R-:W-:-:S02]  /*9d30*/  SHF.R.S32.HI R9, RZ, 0x2, R10 ;  /* 0x00000002ff097819 */ /* 0x000fc4000001140a */
[----:B------:R-:W-:Y:S02]  /*9d40*/  SHF.R.S32.HI R12, RZ, 0x1f, R10 ;  /* 0x0000001fff0c7819 */ /* 0x000fe4000001140a */
[----:B------:R-:W-:Y:S02]  /*9d50*/  LEA.HI R7, R5, R5, RZ, 0x1 ;  /* 0x0000000505077211 */ /* 0x000fe400078f08ff */
[----:B------:R-:W-:-:S04]  /*9d60*/  LEA.HI R12, R12, R9, RZ, 0x3 ;  /* 0x000000090c0c7211 */ /* 0x000fc800078f18ff */
[----:B------:R-:W-:-:S05]  /*9d70*/  LOP3.LUT R12, R12, 0xfffffff8, RZ, 0xc0, !PT ;  /* 0xfffffff80c0c7812 */ /* 0x000fca00078ec0ff */
[----:B------:R-:W-:Y:S01]  /*9d80*/  IMAD.IADD R4, R9, 0x1, -R12 ;  /* 0x0000000109047824 */ /* 0x000fe200078e0a0c */
[----:B------:R-:W-:Y:S01]  /*9d90*/  LOP3.LUT R12, R7, 0x1ffffffe, RZ, 0xc0, !PT ;  /* 0x1ffffffe070c7812 */ /* 0x000fe200078ec0ff */
[----:B------:R-:W2:Y:S01]  /*9da0*/  S2R R9, SR_CTAID.X ;  /* 0x0000000000097919 */ /* 0x000ea20000002500 */
[----:B------:R-:W-:Y:S02]  /*9db0*/  SHF.R.S32.HI R7, RZ, 0x5, R11 ;  /* 0x00000005ff077819 */ /* 0x000fe4000001140b */
[----:B------:R-:W-:Y:S01]  /*9dc0*/  IADD3 R11, R5, -R12, RZ ;  /* 0x8000000c050b7210 */ /* 0x000fe20007ffe0ff */
[----:B------:R-:W-:Y:S02]  /*9dd0*/  IMAD.U32 R5, RZ, RZ, UR5 ;  /* 0x00000005ff057e24 */ /* 0x000fe4000f8e00ff */
[----:B------:R-:W-:Y:S02]  /*9de0*/  IMAD R7, R7, 0x10, R4 ;  /* 0x0000001007077824 */ /* 0x000fe400078e0204 */
[----:B------:R-:W-:Y:S01]  /*9df0*/  IMAD.U32 R4, RZ, RZ, UR4 ;  /* 0x00000004ff047e24 */ /* 0x000fe2000f8e00ff */
[----:B------:R-:W-:Y:S01]  /*9e00*/  UIMAD.WIDE.U32 UR4, UR13, UR8, URZ ;  /* 0x000000080d0472a5 */ /* 0x000fe2000f8e003f */
[----:B------:R-:W-:-:S02]  /*9e10*/  IMAD R16, R6, 0x40, R7 ;  /* 0x0000004006107824 */ /* 0x000fc400078e0207 */
[----:B------:R-:W-:Y:S01]  /*9e20*/  IMAD.U32 R5, RZ, RZ, UR6 ;  /* 0x00000006ff057e24 */ /* 0x000fe2000f8e00ff */
[----:B------:R-:W-:Y:S01]  /*9e30*/  UIMAD UR6, UR13, UR9, UR7 ;  /* 0x000000090d0672a4 */ /* 0x000fe2000f8e0207 */
[C---:B---3--:R-:W-:Y:S01]  /*9e40*/  IMAD R12, R18.reuse, UR10, RZ ;  /* 0x0000000a120c7c24 */ /* 0x048fe2000f8e02ff */
[----:B------:R-:W-:Y:S01]  /*9e50*/  LEA R6, R11, R16, 0x3 ;  /* 0x000000100b067211 */ /* 0x000fe200078e18ff */
[----:B------:R-:W-:Y:S01]  /*9e60*/  IMAD.WIDE.U32 R4, R18, UR12, R4 ;  /* 0x0000000c12047c25 */ /* 0x000fe2000f8e0004 */
[----:B------:R-:W-:Y:S01]  /*9e70*/  UIADD3 UR6, UR5, UR6, URZ ;  /* 0x0000000605067290 */ /* 0x000fe2000fffe03f */
[----:B------:R-:W-:Y:S02]  /*9e80*/  ULDC.64 UR8, c[0x0][0xc28] ;  /* 0x00030a0000087ab9 */ /* 0x000fe40000000a00 */
[----:B------:R-:W-:Y:S02]  /*9e90*/  IMAD R18, RZ, RZ, -UR13 ;  /* 0x8000000dff127e24 */ /* 0x000fe4000f8e02ff */
[----:B------:R-:W-:-:S02]  /*9ea0*/  IMAD R15, R19, UR12, R12 ;  /* 0x0000000c130f7c24 */ /* 0x000fc4000f8e020c */
[----:B------:R-:W-:Y:S02]  /*9eb0*/  IMAD.U32 R7, RZ, RZ, UR5 ;  /* 0x00000005ff077e24 */ /* 0x000fe4000f8e00ff */
[----:B0-----:R-:W-:Y:S02]  /*9ec0*/  IMAD R23, R23, R18, UR11 ;  /* 0x0000000b17177e24 */ /* 0x001fe4000f8e0212 */
[----:B------:R-:W-:Y:S01]  /*9ed0*/  IMAD.U32 R7, RZ, RZ, UR6 ;  /* 0x00000006ff077e24 */ /* 0x000fe2000f8e00ff */
[----:B------:R-:W-:Y:S01]  /*9ee0*/  ULDC.64 UR6, c[0x0][0xc48] ;  /* 0x0003120000067ab9 */ /* 0x000fe20000000a00 */
[----:B------:R-:W-:Y:S02]  /*9ef0*/  IMAD.IADD R5, R5, 0x1, R15 ;  /* 0x0000000105057824 */ /* 0x000fe400078e020f */
[----:B--2---:R-:W-:Y:S02]  /*9f00*/  IMAD R11, R9, 0x80, R6 ;  /* 0x00000080090b7824 */ /* 0x004fe400078e0206 */
[----:B------:R-:W-:Y:S01]  /*9f10*/  IMAD.U32 R6, RZ, RZ, UR4 ;  /* 0x00000004ff067e24 */ /* 0x000fe2000f8e00ff */
[----:B------:R-:W-:Y:S01]  /*9f20*/  ULDC.64 UR4, c[0x0][0xce0] ;  /* 0x0003380000047ab9 */ /* 0x000fe20000000a00 */
[----:B-1----:R-:W-:Y:S01]  /*9f30*/  @P0 IMAD.HI.U32 R12, R11, R14, RZ ;  /* 0x0000000e0b0c0227 */ /* 0x002fe200078e00ff */
[----:B------:R-:W-:-:S03]  /*9f40*/  MOV R13, R11 ;  /* 0x0000000b000d7202 */ /* 0x000fc60000000f00 */
[C---:B----4-:R-:W-:Y:S01]  /*9f50*/  IMAD R14, R20.reuse, UR10, RZ ;  /* 0x0000000a140e7c24 */ /* 0x050fe2000f8e02ff */
[----:B-----5:R-:W-:Y:S01]  /*9f60*/  @P0 SHF.R.U32.HI R13, RZ, R17, R12 ;  /* 0x00000011ff0d0219 */ /* 0x020fe2000001160c */
[----:B------:R-:W-:-:S04]  /*9f70*/  IMAD.WIDE.U32 R6, R20, UR12, R6 ;  /* 0x0000000c14067c25 */ /* 0x000fc8000f8e0006 */
[----:B------:R-:W-:Y:S01]  /*9f80*/  IMAD R17, R21, UR12, R14 ;  /* 0x0000000c15117c24 */ /* 0x000fe2000f8e020e */
[----:B------:R-:W-:Y:S01]  /*9f90*/  SHF.R.S32.HI R14, RZ, 0x1f, R23 ;  /* 0x0000001fff0e7819 */ /* 0x000fe20000011417 */
[----:B------:R-:W-:-:S04]  /*9fa0*/  @P0 IMAD.HI.U32 R22, R11, R22, RZ ;  /* 0x000000160b160227 */ /* 0x000fc800078e00ff */
[----:B------:R-:W-:Y:S02]  /*9fb0*/  IMAD.IADD R7, R7, 0x1, R17 ;  /* 0x0000000107077824 */ /* 0x000fe400078e0211 */
[----:B------:R-:W-:Y:S01]  /*9fc0*/  IMAD.MOV.U32 R15, RZ, RZ, R11 ;  /* 0x000000ffff0f7224 */ /* 0x000fe200078e000b */
        /* <DEDUP_REMOVED lines=14> */
[----:B------:R-:W-:Y:S01]  /*a0b0*/  IMAD.MOV R18, RZ, RZ, -R15 ;  /* 0x000000ffff127224 */ /* 0x000fe200078e0a0f */
[----:B------:R-:W-:Y:S01]  /*a0c0*/  IADD3 R7, R7, R19, RZ ;  /* 0x0000001307077210 */ /* 0x000fe20007ffe0ff */
[----:B------:R-:W-:-:S02]  /*a0d0*/  IMAD R12, R12, UR4, RZ ;  /* 0x000000040c0c7c24 */ /* 0x000fc4000f8e02ff */
[C-C-:B------:R-:W-:Y:S02]  /*a0e0*/  IMAD R13, R8.reuse, R13, R11.reuse ;  /* 0x0000000d080d7224 */ /* 0x140fe400078e020b */
[----:B------:R-:W-:Y:S02]  /*a0f0*/  IMAD R11, R8, R18, R11 ;  /* 0x00000012080b7224 */ /* 0x000fe400078e020b */
[C---:B------:R-:W-:Y:S01]  /*a100*/  IMAD R17, R15.reuse, UR5, R12 ;  /* 0x000000050f117c24 */ /* 0x040fe2000f8e020c */
[----:B------:R-:W-:Y:S01]  /*a110*/  SHF.R.S32.HI R12, RZ, 0x1f, R13 ;  /* 0x0000001fff0c7819 */ /* 0x000fe2000001140d */
[----:B------:R-:W-:Y:S01]  /*a120*/  IMAD.WIDE.U32 R6, R15, UR4, R6 ;  /* 0x000000040f067c25 */ /* 0x000fe2000f8e0006 */
[----:B------:R-:W-:Y:S01]  /*a130*/  SHF.R.S32.HI R14, RZ, 0x1f, R11 ;  /* 0x0000001fff0e7819 */ /* 0x000fe2000001140b */
[----:B------:R-:W0:Y:S01]  /*a140*/  S2UR UR5, SR_CgaCtaId ;  /* 0x00000000000579c3 */ /* 0x000e220000008800 */
[----:B------:R-:W-:Y:S01]  /*a150*/  UMOV UR4, 0x400 ;  /* 0x0000040000047882 */ /* 0x000fe20000000000 */
[----:B------:R-:W-:-:S02]  /*a160*/  IMAD R12, R12, UR6, RZ ;  /* 0x000000060c0c7c24 */ /* 0x000fc4000f8e02ff */
[----:B------:R-:W-:Y:S02]  /*a170*/  IMAD.IADD R7, R7, 0x1, R17 ;  /* 0x0000000107077824 */ /* 0x000fe400078e0211 */
[----:B------:R-:W-:Y:S02]  /*a180*/  IMAD R14, R14, UR8, RZ ;  /* 0x000000080e0e7c24 */ /* 0x000fe4000f8e02ff */
        /* <DEDUP_REMOVED lines=31> */
[----:B------:R-:W-:-:S05]  /*a380*/  IADD3 R0, R0, -R17, RZ ;  /* 0x8000001100007210 */ /* 0x000fca0007ffe0ff */
        /* <DEDUP_REMOVED lines=18> */
[C---:B------:R-:W-:Y:S01]  /*a4b0*/  VIADD R21, R0.reuse, 0x48 ;  /* 0x0000004800157836 */ /* 0x040fe20000000000 */
[----:B------:R-:W-:Y:S01]  /*a4c0*/  ISETP.GE.AND P1, PT, R17, UR4, PT ;  /* 0x0000000411007c0c */ /* 0x000fe2000bf26270 */
[C---:B------:R-:W-:Y:S01]  /*a4d0*/  VIADD R22, R0.reuse, 0x50 ;  /* 0x0000005000167836 */ /* 0x040fe20000000000 */
[----:B------:R-:W-:-:S02]  /*a4e0*/  IADD3 R23, R0, 0x58, RZ ;  /* 0x0000005800177810 */ /* 0x000fc40007ffe0ff */
[----:B------:R-:W-:Y:S02]  /*a4f0*/  @!P3 LEA.HI R2, R2, R2, RZ, 0x1 ;  /* 0x000000020202b211 */ /* 0x000fe400078f08ff */
[----:B------:R-:W-:Y:S02]  /*a500*/  @!P4 LEA.HI R3, R3, R3, RZ, 0x1 ;  /* 0x000000030303c211 */ /* 0x000fe400078f08ff */
        /* <DEDUP_REMOVED lines=37> */
[----:B------:R-:W-:Y:S02]  /*a760*/  @!P6 LOP3.LUT R17, R22, 0xfffffffe, RZ, 0xc0, !PT ;  /* 0xfffffffe1611e812 */ /* 0x000fe400078ec0ff */
[----:B------:R-:W-:Y:S01]  /*a770*/  ISETP.GE.AND P1, PT, R23, UR4, PT ;  /* 0x0000000417007c0c */ /* 0x000fe2000bf26270 */
[--C-:B0-----:R-:W-:Y:S01]  /*a780*/  @!P2 IMAD.WIDE R2, R13, 0x4, R4.reuse ;  /* 0x000000040d02a825 */ /* 0x101fe200078e0204 */
[----:B------:R-:W-:Y:S02]  /*a790*/  ISETP.GE.AND P0, PT, R24, UR4, PT ;  /* 0x0000000418007c0c */ /* 0x000fe4000bf06270 */
[----:B------:R-:W-:Y:S01]  /*a7a0*/  IADD3 R22, R0, 0x88, RZ ;  /* 0x0000008800167810 */ /* 0x000fe20007ffe0ff */
[--C-:B-1----:R-:W-:Y:S01]  /*a7b0*/  @!P3 IMAD.WIDE R10, R19, 0x4, R4.reuse ;  /* 0x00000004130ab825 */ /* 0x102fe200078e0204 */
[----:B------:R0:W-:Y:S01]  /*a7c0*/  @!P2 ST.E.64 desc[UR36][R2.64], R48 ;  /* 0x000000300200a985 */ /* 0x0001e2000c101b24 */
[----:B------:R-:W-:Y:S02]  /*a7d0*/  ISETP.GE.AND P2, PT, R18, UR4, PT ;  /* 0x0000000412007c0c */ /* 0x000fe4000bf46270 */
[----:B------:R-:W-:Y:S01]  /*a7e0*/  @!P4 IMAD.WIDE R12, R15, 0x4, R4 ;  /* 0x000000040f0cc825 */ /* 0x000fe200078e0204 */
[----:B------:R1:W-:Y:S01]  /*a7f0*/  @!P3 ST.E.64 desc[UR36][R10.64], R52 ;  /* 0x000000340a00b985 */ /* 0x0003e2000c101b24 */
[----:B------:R-:W-:-:S02]  /*a800*/  ISETP.GE.AND P3, PT, R22, UR4, PT ;  /* 0x0000000416007c0c */ /* 0x000fc4000bf66270 */
[--C-:B------:R-:W-:Y:S01]  /*a810*/  @!P5 IMAD.WIDE R14, R21, 0x4, R4.reuse ;  /* 0x00000004150ed825 */ /* 0x100fe200078e0204 */
[----:B------:R2:W-:Y:S01]  /*a820*/  @!P4 ST.E.64 desc[UR36][R12.64], R56 ;  /* 0x000000380c00c985 */ /* 0x0005e2000c101b24 */
[----:B------:R-:W-:Y:S02]  /*a830*/  @!P1 LEA.HI R23, R23, R23, RZ, 0x1 ;  /* 0x0000001717179211 */ /* 0x000fe400078f08ff */
[----:B------:R-:W-:Y:S01]  /*a840*/  @!P6 IMAD.WIDE R16, R17, 0x4, R4 ;  /* 0x000000041110e825 */ /* 0x000fe200078e0204 */
[----:B------:R3:W-:Y:S01]  /*a850*/  @!P5 ST.E.64 desc[UR36][R14.64], R60 ;  /* 0x0000003c0e00d985 */ /* 0x0007e2000c101b24 */
[----:B------:R-:W-:Y:S02]  /*a860*/  ISETP.GE.AND P5, PT, R20, UR4, PT ;  /* 0x0000000414007c0c */ /* 0x000fe4000bfa6270 */
[C---:B------:R-:W-:Y:S01]  /*a870*/  VIADD R19, R0.reuse, 0x70 ;  /* 0x0000007000137836 */ /* 0x040fe20000000000 */
[----:B------:R4:W-:Y:S01]  /*a880*/  @!P6 ST.E.64 desc[UR36][R16.64], R64 ;  /* 0x000000401000e985 */ /* 0x0009e2000c101b24 */
[----:B------:R-:W-:Y:S01]  /*a890*/  VIADD R21, R0, 0x80 ;  /* 0x0000008000157836 */ /* 0x000fe20000000000 */
[----:B------:R-:W-:-:S02]  /*a8a0*/  @!P0 LEA.HI R24, R24, R24, RZ, 0x1 ;  /* 0x0000001818188211 */ /* 0x000fc400078f08ff */
[----:B------:R-:W-:Y:S02]  /*a8b0*/  ISETP.GE.AND P6, PT, R19, UR4, PT ;  /* 0x0000000413007c0c */ /* 0x000fe4000bfc6270 */
[----:B------:R-:W-:Y:S02]  /*a8c0*/  ISETP.GE.AND P4, PT, R21, UR4, PT ;  /* 0x0000000415007c0c */ /* 0x000fe4000bf86270 */
        /* <DEDUP_REMOVED lines=58> */
[----:B------:R2:W-:Y:S01]  /*ac70*/  @!P2 ST.E.64 desc[UR36][R12.64], R104 ;  /* 0x000000680c00a985 */ /* 0x0005e2000c101b24 */
        /* <DEDUP_REMOVED lines=9> */
[----:B------:R1:W-:Y:S01]  /*ad10*/  @!P4 ST.E.64 desc[UR36][R10.64], R112 ;  /* 0x000000700a00c985 */ /* 0x0003e2000c101b24 */
[C---:B--2---:R-:W-:Y:S02]  /*ad20*/  IADD3 R12, R0.reuse, 0xe8, RZ ;  /* 0x000000e8000c7810 */ /* 0x044fe40007ffe0ff */
[----:B------:R-:W-:Y:S01]  /*ad30*/  VIADD R19, R0, 0xd0 ;  /* 0x000000d000137836 */ /* 0x000fe20000000000 */
[----:B------:R2:W-:Y:S01]  /*ad40*/  @!P5 ST.E.64 desc[UR36][R14.64], R116 ;  /* 0x000000740e00d985 */ /* 0x0005e2000c101b24 */
[----:B------:R-:W-:Y:S01]  /*ad50*/  @!P6 IMAD.WIDE R16, R17, 0x4, R4 ;  /* 0x000000041110e825 */ /* 0x000fe200078e0204 */
[----:B------:R-:W-:-:S02]  /*ad60*/  ISETP.GE.AND P4, PT, R12, UR4, PT ;  /* 0x000000040c007c0c */ /* 0x000fc4000bf86270 */
[----:B------:R-:W-:Y:S01]  /*ad70*/  ISETP.GE.AND P1, PT, R19, UR4, PT ;  /* 0x0000000413007c0c */ /* 0x000fe2000bf26270 */
[C---:B------:R-:W-:Y:S01]  /*ad80*/  VIADD R21, R0.reuse, 0xe0 ;  /* 0x000000e000157836 */ /* 0x040fe20000000000 */
[----:B------:R3:W-:Y:S01]  /*ad90*/  @!P6 ST.E.64 desc[UR36][R16.64], R120 ;  /* 0x000000781000e985 */ /* 0x0007e2000c101b24 */
[----:B0-----:R-:W-:Y:S01]  /*ada0*/  VIADD R3, R0, 0xf8 ;  /* 0x000000f800037836 */ /* 0x001fe20000000000 */
[----:B------:R-:W-:Y:S01]  /*adb0*/  @!P0 LEA.HI R18, R18, R18, RZ, 0x1 ;  /* 0x0000001212128211 */ /* 0x000fe200078f08ff */
[----:B------:R-:W-:Y:S01]  /*adc0*/  VIADD R13, R0, 0xf0 ;  /* 0x000000f0000d7836 */ /* 0x000fe20000000000 */
[----:B------:R-:W-:Y:S02]  /*add0*/  ISETP.GE.AND P3, PT, R21, UR4, PT ;  /* 0x0000000415007c0c */ /* 0x000fe4000bf66270 */
[----:B------:R-:W-:Y:S02]  /*ade0*/  ISETP.GE.AND P6, PT, R3, UR4, PT ;  /* 0x0000000403007c0c */ /* 0x000fe4000bfc6270 */
[----:B------:R-:W-:-:S02]  /*adf0*/  ISETP.GE.AND P5, PT, R13, UR4, PT ;  /* 0x000000040d007c0c */ /* 0x000fc4000bfa6270 */
[----:B------:R-:W-:Y:S02]  /*ae00*/  @!P2 LEA.HI R20, R20, R20, RZ, 0x1 ;  /* 0x000000141414a211 */ /* 0x000fe400078f08ff */
[----:B------:R-:W-:Y:S02]  /*ae10*/  @!P1 LEA.HI R19, R19, R19, RZ, 0x1 ;  /* 0x0000001313139211 */ /* 0x000fe400078f08ff */
[----:B------:R-:W-:Y:S02]  /*ae20*/  @!P4 LEA.HI R12, R12, R12, RZ, 0x1 ;  /* 0x0000000c0c0cc211 */ /* 0x000fe400078f08ff */
[----:B-1----:R-:W-:Y:S02]  /*ae30*/  @!P1 LOP3.LUT R11, R19, 0xfffffffe, RZ, 0xc0, !PT ;  /* 0xfffffffe130b9812 */ /* 0x002fe400078ec0ff */
[----:B------:R-:W-:Y:S02]  /*ae40*/  @!P3 LEA.HI R21, R21, R21, RZ, 0x1 ;  /* 0x000000151515b211 */ /* 0x000fe400078f08ff */
[----:B------:R-:W-:-:S02]  /*ae50*/  @!P6 LEA.HI R10, R3, R3, RZ, 0x1 ;  /* 0x00000003030ae211 */ /* 0x000fc400078f08ff */
[----:B------:R-:W-:Y:S02]  /*ae60*/  @!P5 LEA.HI R2, R13, R13, RZ, 0x1 ;  /* 0x0000000d0d02d211 */ /* 0x000fe400078f08ff */
[----:B------:R-:W-:Y:S02]  /*ae70*/  @!P0 LOP3.LUT R3, R18, 0xfffffffe, RZ, 0xc0, !PT ;  /* 0xfffffffe12038812 */ /* 0x000fe400078ec0ff */
[----:B------:R-:W-:Y:S02]  /*ae80*/  @!P2 LOP3.LUT R13, R20, 0xfffffffe, RZ, 0xc0, !PT ;  /* 0xfffffffe140da812 */ /* 0x000fe400078ec0ff */
[----:B--2---:R-:W-:Y:S02]  /*ae90*/  @!P3 LOP3.LUT R15, R21, 0xfffffffe, RZ, 0xc0, !PT ;  /* 0xfffffffe150fb812 */ /* 0x004fe400078ec0ff */
[----:B---3--:R-:W-:Y:S01]  /*aea0*/  @!P4 LOP3.LUT R17, R12, 0xfffffffe, RZ, 0xc0, !PT ;  /* 0xfffffffe0c11c812 */ /* 0x008fe200078ec0ff */
        /* <DEDUP_REMOVED lines=16> */
.L_x_4742:
[----:B------:R-:W-:Y:S05]  /*afb0*/  BSYNC B0 ;  /* 0x0000000000007941 */ /* 0x000fea0003800000 */
.L_x_4741:
[----:B------:R-:W-:Y:S01]  /*afc0*/  ISETP.GE.AND P0, PT, R9, R8, PT ;  /* 0x000000080900720c */ /* 0x000fe20003f06270 */
[----:B0--3--:R2:W3:Y:S04]  /*afd0*/  SHFL.IDX PT, R3, R7, 0x1, 0x1c1f ;  /* 0x003c1f0007037f89 */ /* 0x0094e800000e0000 */
[----:B------:R2:W0:Y:S08]  /*afe0*/  SHFL.IDX PT, R2, R6, 0x1, 0x1c1f ;  /* 0x003c1f0006027f89 */ /* 0x00043000000e0000 */
[----:B--2---:R-:W-:Y:S05]  /*aff0*/  @P0 BRA `(.L_x_4700) ;  /* 0x0000005400680947 */ /* 0x004fea0003800000 */
        /* <DEDUP_REMOVED lines=15> */
[C---:B------:R-:W-:Y:S01]  /*b0f0*/  IADD3 R18, R0.reuse, 0x50, RZ ;  /* 0x0000005000127810 */ /* 0x040fe20007ffe0ff */
[----:B------:R-:W-:Y:S01]  /*b100*/  VIADD R19, R0, 0x58 ;  /* 0x0000005800137836 */ /* 0x000fe20000000000 */
[----:B------:R-:W-:-:S02]  /*b110*/  ISETP.GE.AND P3, PT, R15, UR4, PT ;  /* 0x000000040f007c0c */ /* 0x000fc4000bf66270 */
[----:B------:R-:W-:Y:S02]  /*b120*/  @!P1 LEA.HI R4, R4, R4, RZ, 0x1 ;  /* 0x0000000404049211 */ /* 0x000fe400078f08ff */
[----:B------:R-:W-:Y:S02]  /*b130*/  @!P2 LEA.HI R5, R5, R5, RZ, 0x1 ;  /* 0x000000050505a211 */ /* 0x000fe400078f08ff */
[----:B------:R-:W-:Y:S02]  /*b140*/  @!P1 LOP3.LUT R7, R4, 0xfffffffe, RZ, 0xc0, !PT ;  /* 0xfffffffe04079812 */ /* 0x000fe400078ec0ff */
[----:B------:R-:W-:Y:S01]  /*b150*/  @!P2 LOP3.LUT R9, R5, 0xfffffffe, RZ, 0xc0, !PT ;  /* 0xfffffffe0509a812 */ /* 0x000fe200078ec0ff */
[--C-:B0--3--:R-:W-:Y:S01]  /*b160*/  @!P0 IMAD.WIDE R4, R0, 0x4, R2.reuse ;  /* 0x0000000400048825 */ /* 0x109fe200078e0202 */
        /* <DEDUP_REMOVED lines=92> */
[----:B------:R-:W-:Y:S02]  /*b730*/  @!P5 LEA.HI R19, R19, R19, RZ, 0x1 ;  /* 0x000000131313d211 */ /* 0x000fe400078f08ff */
[----:B0-----:R-:W-:Y:S01]  /*b740*/  @!P6 LOP3.LUT R5, R18, 0xfffffffe, RZ, 0xc0, !PT ;  /* 0xfffffffe1205e812 */ /* 0x001fe200078ec0ff */
[C---:B------:R-:W-:Y:S01]  /*b750*/  VIADD R18, R0.reuse, 0xc0 ;  /* 0x000000c000127836 */ /* 0x040fe20000000000 */
        /* <DEDUP_REMOVED lines=14> */
[----:B---3--:R-:W-:-:S02]  /*b840*/  @!P3 LOP3.LUT R11, R16, 0xfffffffe, RZ, 0xc0, !PT ;  /* 0xfffffffe100bb812 */ /* 0x008fc400078ec0ff */
[----:B------:R-:W-:Y:S02]  /*b850*/  @!P2 LOP3.LUT R17, R17, 0xfffffffe, RZ, 0xc0, !PT ;  /* 0xfffffffe1111a812 */ /* 0x000fe400078ec0ff */
[----:B----4-:R-:W-:Y:S01]  /*b860*/  @!P1 LOP3.LUT R13, R20, 0xfffffffe, RZ, 0xc0, !PT ;  /* 0xfffffffe140d9812 */ /* 0x010fe200078ec0ff */
[----:B------:R-:W-:Y:S01]  /*b870*/  VIADD R20, R0, 0xf0 ;  /* 0x000000f000147836 */ /* 0x000fe20000000000 */
[----:B------:R-:W-:Y:S01]  /*b880*/  ISETP.GE.AND P5, PT, R18, UR4, PT ;  /* 0x0000000412007c0c */ /* 0x000fe2000bfa6270 */
[--C-:B0-----:R-:W-:Y:S01]  /*b890*/  @!P0 IMAD.WIDE R4, R9, 0x4, R2.reuse ;  /* 0x0000000409048825 */ /* 0x101fe200078e0202 */
[----:B------:R-:W-:Y:S02]  /*b8a0*/  ISETP.GE.AND P6, PT, R19, UR4, PT ;  /* 0x0000000413007c0c */ /* 0x000fe4000bfc6270 */
[----:B------:R-:W-:Y:S01]  /*b8b0*/  IADD3 R16, R0, 0xe0, RZ ;  /* 0x000000e000107810 */ /* 0x000fe20007ffe0ff */
[----:B-1----:R-:W-:Y:S01]  /*b8c0*/  @!P4 IMAD.WIDE R6, R15, 0x4, R2 ;  /* 0x000000040f06c825 */ /* 0x002fe200078e0202 */
[----:B------:R0:W-:Y:S01]  /*b8d0*/  @!P0 ST.E.64 desc[UR36][R4.64], R102 ;  /* 0x0000006604008985 */ /* 0x0001e2000c101b24 */
[----:B------:R-:W-:-:S02]  /*b8e0*/  ISETP.GE.AND P0, PT, R14, UR4, PT ;  /* 0x000000040e007c0c */ /* 0x000fc4000bf06270 */
        /* <DEDUP_REMOVED lines=9> */
[C---:B------:R-:W-:Y:S01]  /*b980*/  VIADD R15, R0.reuse, 0xd8 ;  /* 0x000000d8000f7836 */ /* 0x040fe20000000000 */
[----:B------:R4:W-:Y:S01]  /*b990*/  @!P1 ST.E.64 desc[UR36][R12.64], R118 ;  /* 0x000000760c009985 */ /* 0x0009e2000c101b24 */
[C---:B------:R-:W-:Y:S01]  /*b9a0*/  VIADD R17, R0.reuse, 0xe8 ;  /* 0x000000e800117836 */ /* 0x040fe20000000000 */
[----:B------:R-:W-:Y:S01]  /*b9b0*/  @!P6 LEA.HI R19, R19, R19, RZ, 0x1 ;  /* 0x000000131313e211 */ /* 0x000fe200078f08ff */
[----:B------:R-:W-:Y:S01]  /*b9c0*/  VIADD R0, R0, 0xf8 ;  /* 0x000000f800007836 */ /* 0x000fe20000000000 */
[----:B------:R-:W-:Y:S02]  /*b9d0*/  ISETP.GE.AND P1, PT, R15, UR4, PT ;  /* 0x000000040f007c0c */ /* 0x000fe4000bf26270 */
        /* <DEDUP_REMOVED lines=8> */
[----:B------:R-:W-:Y:S01]  /*ba60*/  @!P1 LEA.HI R15, R15, R15, RZ, 0x1 ;  /* 0x0000000f0f0f9211 */ /* 0x000fe200078f08ff */
[----:B------:R0:W-:Y:S01]  /*ba70*/  @!P5 ST.E.64 desc[UR36][R4.64], R122 ;  /* 0x0000007a0400d985 */ /* 0x0001e2000c101b24 */
[----:B------:R-:W-:Y:S02]  /*ba80*/  @!P3 LEA.HI R17, R17, R17, RZ, 0x1 ;  /* 0x000000111111b211 */ /* 0x000fe400078f08ff */
[----:B--2---:R-:W-:Y:S01]  /*ba90*/  @!P0 LOP3.LUT R9, R14, 0xfffffffe, RZ, 0xc0, !PT ;  /* 0xfffffffe0e098812 */ /* 0x004fe200078ec0ff */
[----:B------:R1:W-:Y:S01]  /*baa0*/  @!P6 ST.E.64 desc[UR36][R6.64], R126 ;  /* 0x0000007e0600e985 */ /* 0x0003e2000c101b24 */
[----:B------:R-:W-:-:S02]  /*bab0*/  @!P1 LOP3.LUT R15, R15, 0xfffffffe, RZ, 0xc0, !PT ;  /* 0xfffffffe0f0f9812 */ /* 0x000fc400078ec0ff */
        /* <DEDUP_REMOVED lines=20> */
.L_x_4740:
        /* <DEDUP_REMOVED lines=8> */
[----:B-1----:R-:W-:-:S03]  /*bc80*/  IMAD R3, R6, UR4, RZ ;  /* 0x0000000406037c24 */ /* 0x002fc6000f8e02ff */
[----:B------:R-:W-:-:S04]  /*bc90*/  IADD3 R0, R0, -0x80, RZ ;  /* 0xffffff8000007810 */ /* 0x000fc80007ffe0ff */
        /* <DEDUP_REMOVED lines=21> */
[----:B------:R-:W-:Y:S01]  /*bdf0*/  IADD3 R7, -R5, RZ, RZ ;  /* 0x000000ff05077210 */ /* 0x000fe20007ffe1ff */
        /* <DEDUP_REMOVED lines=8> */
[----:B------:R-:W-:Y:S02]  /*be80*/  IMAD.U32 R3, RZ, RZ, UR6 ;  /* 0x00000006ff037e24 */ /* 0x000fe4000f8e00ff */
[----:B------:R-:W-:Y:S01]  /*be90*/  IMAD R11, R11, UR7, R12 ;  /* 0x000000070b0b7c24 */ /* 0x000fe2000f8e020c */
[----:B------:R-:W-:Y:S01]  /*bea0*/  SHF.R.S32.HI R0, RZ, 0x1f, R7 ;  /* 0x0000001fff007819 */ /* 0x000fe20000011407 */
[----:B------:R-:W-:-:S04]  /*beb0*/  IMAD.WIDE.U32 R2, R10, UR7, R2 ;  /* 0x000000070a027c25 */ /* 0x000fc8000f8e0002 */
[----:B------:R-:W-:Y:S02]  /*bec0*/  IMAD.IADD R3, R11, 0x1, R3 ;  /* 0x000000010b037824 */ /* 0x000fe400078e0203 */
[----:B------:R-:W-:Y:S02]  /*bed0*/  IMAD R4, R4, UR4, RZ ;  /* 0x0000000404047c24 */ /* 0x000fe4000f8e02ff */
[----:B------:R-:W-:-:S04]  /*bee0*/  IMAD.WIDE.U32 R2, R9, UR4, R2 ;  /* 0x0000000409027c25 */ /* 0x000fc8000f8e0002 */
[----:B------:R-:W-:Y:S01]  /*bef0*/  IMAD R4, R9, UR5, R4 ;  /* 0x0000000509047c24 */ /* 0x000fe2000f8e0204 */
[----:B------:R-:W-:Y:S01]  /*bf00*/  SHF.R.S32.HI R9, RZ, 0x1f, R5 ;  /* 0x0000001fff097819 */ /* 0x000fe20000011405 */
[----:B------:R-:W-:Y:S01]  /*bf10*/  ULDC.64 UR4, c[0x0][0xcc8] ;  /* 0x0003320000047ab9 */ /* 0x000fe20000000a00 */
[----:B------:R-:W-:Y:S01]  /*bf20*/  IADD3 R2, P0, R5, R2, RZ ;  /* 0x0000000205027210 */ /* 0x000fe20007f1e0ff */
[----:B------:R-:W-:-:S03]  /*bf30*/  IMAD R0, R0, UR4, RZ ;  /* 0x0000000400007c24 */ /* 0x000fc6000f8e02ff */
[----:B------:R-:W-:Y:S01]  /*bf40*/  IADD3.X R3, R9, R3, R4, P0, !PT ;  /* 0x0000000309037210 */ /* 0x000fe200007fe404 */
        /* <DEDUP_REMOVED lines=9> */
.L_x_4698:
        /* <DEDUP_REMOVED lines=18> */
.L_x_4743:
[----:B------:R-:W-:Y:S01]  /*c100*/  ULDC UR43, c[0x0][0xd50] ;  /* 0x00035400002b7ab9 */ /* 0x000fe20000000800 */
[----:B------:R-:W-:Y:S01]  /*c110*/  UMOV UR39, UR6 ;  /* 0x0000000600277c82 */ /* 0x000fe20008000000 */
[----:B------:R-:W-:-:S11]  /*c120*/  UISETP.NE.AND UP0, UPT, UR43, 0x1, UPT ;  /* 0x000000012b00788c */ /* 0x000fd6000bf05270 */
[----:B------:R-:W-:Y:S01]  /*c130*/  @UP0 ULDC UR4, c[0x0][0xd54] ;  /* 0x0003550000040ab9 */ /* 0x000fe20000000800 */
[----:B------:R-:W-:Y:S01]  /*c140*/  @UP0 ULDC UR7, c[0x0][0xd58] ;  /* 0x0003560000070ab9 */ /* 0x000fe20000000800 */
[----:B------:R-:W-:-:S04]  /*c150*/  UIMAD.WIDE.U32 UR4, UR6, UR4, URZ ;  /* 0x00000004060472a5 */ /* 0x000fc8000f8e003f */
[----:B------:R-:W-:-:S12]  /*c160*/  @UP0 USHF.R.U32.HI UR39, URZ, UR7, UR5 ;  /* 0x000000073f270299 */ /* 0x000fd80008011605 */
.L_x_4744:
[----:B------:R-:W-:Y:S01]  /*c170*/  ISETP.LE.AND P0, PT, RZ, UR45, PT ;  /* 0x0000002dff007c0c */ /* 0x000fe2000bf03270 */
[----:B------:R-:W-:Y:S01]  /*c180*/  UIADD3 UR4, -UR39, URZ, URZ ;  /* 0x0000003f27047290 */ /* 0x000fe2000fffe13f */
[----:B------:R-:W-:Y:S01]  /*c190*/  IMAD.MOV.U32 R26, RZ, RZ, 0x1 ;  /* 0x00000001ff1a7424 */ /* 0x000fe200078e00ff */
[----:B------:R-:W-:Y:S01]  /*c1a0*/  MOV R6, 0x1 ;  /* 0x0000000100067802 */ /* 0x000fe20000000f00 */
[----:B------:R-:W-:Y:S01]  /*c1b0*/  IMAD.MOV.U32 R0, RZ, RZ, RZ ;  /* 0x000000ffff007224 */ /* 0x000fe200078e00ff */
[----:B------:R-:W-:-:S08]  /*c1c0*/  UIMAD UR43, UR43, UR4, UR6 ;  /* 0x000000042b2b72a4 */ /* 0x000fd0000f8e0206 */
[----:B------:R-:W-:Y:S05]  /*c1d0*/  @!P0 BRA `(.L_x_4745) ;  /* 0x0000004000208947 */ /* 0x000fea0003800000 */
[----:B------:R-:W-:Y:S01]  /*c1e0*/  ULDC.64 UR4, c[0x0][0xb20] ;  /* 0x0002c80000047ab9 */ /* 0x000fe20000000a00 */
[----:B------:R-:W0:Y:S01]  /*c1f0*/  S2UR UR46, SR_CTAID.X ;  /* 0x00000000002e79c3 */ /* 0x000e220000002500 */
[----:B------:R-:W-:Y:S01]  /*c200*/  UISETP.NE.U32.AND UP0, UPT, UR4, URZ, UPT ;  /* 0x0000003f0400728c */ /* 0x000fe2000bf05070 */
[----:B------:R-:W-:Y:S01]  /*c210*/  IMAD.MOV.U32 R27, RZ, RZ, RZ ;  /* 0x000000ffff1b7224 */ /* 0x000fe200078e00ff */
[----:B------:R-:W-:Y:S01]  /*c220*/  ULDC UR6, c[0x0][0x448] ;  /* 0x0001120000067ab9 */ /* 0x000fe20000000800 */
[----:B------:R-:W-:Y:S01]  /*c230*/  ULDC UR7, c[0x0][0x2f0] ;  /* 0x0000bc0000077ab9 */ /* 0x000fe20000000800 */
[----:B------:R-:W-:Y:S02]  /*c240*/  UISETP.NE.AND.EX UP0, UPT, UR5, URZ, UPT, UP0 ;  /* 0x0000003f0500728c */ /* 0x000fe4000bf05300 */
[----:B------:R-:W-:-:S04]  /*c250*/  UISETP.NE.AND UP1, UPT, UR6, 0x1, UPT ;  /* 0x000000010600788c */ /* 0x000fc8000bf25270 */
[----:B------:R-:W-:-:S05]  /*c260*/  PLOP3.LUT P0, PT, PT, PT, UP0, 0x80, 0x0 ;  /* 0x000000000000781c */ /* 0x000fca0003f0f008 */
[----:B------:R-:W-:Y:S02]  /*c270*/  @UP0 ULDC.64 UR4, c[0x0][0xb20] ;  /* 0x0002c80000040ab9 */ /* 0x000fe40000000a00 */
[----:B------:R-:W-:Y:S01]  /*c280*/  @UP0 UIMAD.WIDE UR4, UR45, 0x4, UR4 ;  /* 0x000000042d0408a5 */ /* 0x000fe2000f8e0204 */
[----:B------:R-:W-:-:S05]  /*c290*/  @UP1 ULDC UR8, c[0x0][0x450] ;  /* 0x0001140000081ab9 */ /* 0x000fca0000000800 */
[----:B------:R-:W-:Y:S02]  /*c2a0*/  IMAD.U32 R2, RZ, RZ, UR4 ;  /* 0x00000004ff027e24 */ /* 0x000fe4000f8e00ff */
[----:B------:R-:W-:Y:S01]  /*c2b0*/  IMAD.U32 R3, RZ, RZ, UR5 ;  /* 0x00000005ff037e24 */ /* 0x000fe2000f8e00ff */
[----:B------:R-:W-:Y:S02]  /*c2c0*/  ULDC.64 UR4, c[0x0][0x418] ;  /* 0x0001060000047ab9 */ /* 0x000fe40000000a00 */
[----:B------:R-:W-:Y:S02]  /*c2d0*/  UISETP.NE.U32.AND UP0, UPT, UR4, URZ, UPT ;  /* 0x0000003f0400728c */ /* 0x000fe4000bf05070 */
[----:B0-----:R-:W-:Y:S01]  /*c2e0*/  ULEA UR6, UR46, 0x7f, 0x7 ;  /* 0x0000007f2e067891 */ /* 0x001fe2000f8e383f */
[----:B------:R0:W5:Y:S01]  /*c2f0*/  @P0 LDG.E R27, desc[UR36][R2.64] ;  /* 0x00000024021b0981 */ /* 0x000162000c1e1900 */
[----:B------:R-:W-:Y:S01]  /*c300*/  UISETP.NE.AND.EX UP0, UPT, UR5, URZ, UPT, UP0 ;  /* 0x0000003f0500728c */ /* 0x000fe2000bf05300 */
[----:B------:R-:W-:Y:S01]  /*c310*/  ULDC UR4, c[0x0][0x424] ;  /* 0x0001090000047ab9 */ /* 0x000fe20000000800 */
[----:B------:R-:W-:-:S02]  /*c320*/  UP2UR UR47, UPR, URZ, 0x2 ;  /* 0x000000023f2f7883 */ /* 0x000fc40008000000 */
[----:B------:R-:W-:Y:S02]  /*c330*/  USEL UR40, UR4, 0x1, UP0 ;  /* 0x0000000104287887 */ /* 0x000fe40008000000 */
[----:B------:R-:W-:Y:S01]  /*c340*/  USHF.R.U32.HI UR9, URZ, 0x10, UR43 ;  /* 0x000000103f097899 */ /* 0x000fe2000801162b */
[----:B------:R-:W-:Y:S01]  /*c350*/  @UP1 ULDC UR4, c[0x0][0x44c] ;  /* 0x0001130000041ab9 */ /* 0x000fe20000000800 */
[----:B------:R-:W-:Y:S02]  /*c360*/  UIMAD UR40, UR40, UR7, URZ ;  /* 0x00000007282872a4 */ /* 0x000fe4000f8e023f */
[----:B------:R-:W-:Y:S01]  /*c370*/  UIMAD.WIDE.U32 UR4, UR6, UR4, URZ ;  /* 0x00000004060472a5 */ /* 0x000fe2000f8e003f */
[----:B------:R-:W-:Y:S01]  /*c380*/  ULDC UR7, c[0x0][0x288] ;  /* 0x0000a20000077ab9 */ /* 0x000fe20000000800 */
[----:B------:R-:W-:Y:S02]  /*c390*/  UIADD3 UR4, UR40, 0x5f, URZ ;  /* 0x0000005f28047890 */ /* 0x000fe4000fffe03f */
[----:B------:R-:W-:-:S02]  /*c3a0*/  UIADD3 UR7, UR40, 0x60, -UR7 ;  /* 0x0000006028077890 */ /* 0x000fc4000fffe807 */
[----:B------:R-:W-:Y:S02]  /*c3b0*/  @UP1 USHF.R.U32.HI UR6, URZ, UR8, UR5 ;  /* 0x000000083f061299 */ /* 0x000fe40008011605 */
[----:B------:R-:W-:Y:S02]  /*c3c0*/  UIMAD.WIDE UR4, UR4, 0x2aaaaaab, URZ ;  /* 0x2aaaaaab040478a5 */ /* 0x000fe4000f8e023f */
[----:B------:R-:W-:Y:S02]  /*c3d0*/  UIADD3 UR6, UR7, UR6, URZ ;  /* 0x0000000607067290 */ /* 0x000fe4000fffe03f */
[----:B------:R-:W-:Y:S02]  /*c3e0*/  USHF.R.U32.HI UR41, URZ, 0x1f, UR5 ;  /* 0x0000001f3f297899 */ /* 0x000fe40008011605 */
[----:B------:R-:W-:Y:S02]  /*c3f0*/  UIMAD.WIDE UR6, UR6, 0x2aaaaaab, URZ ;  /* 0x2aaaaaab060678a5 */ /* 0x000fe4000f8e023f */
[----:B------:R-:W-:-:S02]  /*c400*/  ULEA.HI.SX32 UR41, UR5, UR41, 0x1c ;  /* 0x0000002905297291 */ /* 0x000fc4000f8fe23f */
[----:B------:R-:W-:Y:S02]  /*c410*/  USHF.R.U32.HI UR42, URZ, 0x1f, UR7 ;  /* 0x0000001f3f2a7899 */ /* 0x000fe40008011607 */
[----:B------:R-:W-:Y:S02]  /*c420*/  ULOP3.LUT UR43, UR43, 0xffff, URZ, 0xc0, !UPT ;  /* 0x0000ffff2b2b7892 */ /* 0x000fe4000f8ec03f */
[----:B------:R-:W-:Y:S01]  /*c430*/  ULEA.HI.SX32 UR42, UR7, UR42, 0x1c ;  /* 0x0000002a072a7291 */ /* 0x000fe2000f8fe23f */
[----:B------:R-:W-:-:S03]  /*c440*/  UMOV UR38, URZ ;  /* 0x0000003f00267c82 */ /* 0x000fc60008000000 */
[----:B------:R-:W-:-:S04]  /*c450*/  UISETP.LT.AND UP0, UPT, UR41, UR42, UPT ;  /* 0x0000002a2900728c */ /* 0x000fc8000bf01270 */
[----:B------:R-:W-:Y:S02]  /*c460*/  USEL UR11, UR41, UR42, UP0 ;  /* 0x0000002a290b7287 */ /* 0x000fe40008000000 */
[----:B------:R-:W-:Y:S02]  /*c470*/  UISETP.NE.AND UP0, UPT, UR9, URZ, UPT ;  /* 0x0000003f0900728c */ /* 0x000fe4000bf05270 */
[----:B------:R-:W-:-:S06]  /*c480*/  UISETP.GE.AND UP1, UPT, UR11, 0x1, UPT ;  /* 0x000000010b00788c */ /* 0x000fcc000bf26270 */
[----:B------:R-:W-:-:S03]  /*c490*/  PLOP3.LUT P0, PT, PT, PT, UP1, 0x80, 0x0 ;  /* 0x000000000000781c */ /* 0x000fc60003f0f018 */
[----:B------:R-:W-:-:S10]  /*c4a0*/  @!UP0 ULDC UR9, c[0x0][0xae8] ;  /* 0x0002ba0000098ab9 */ /* 0x000fd40000000800 */
        /* <DEDUP_REMOVED lines=31> */
.L_x_4746:
[----:B------:R-:W-:Y:S02]  /*c6a0*/  UIMAD UR48, UR43, UR38, URZ ;  /* 0x000000262b3072a4 */ /* 0x000fe4000f8e023f */
[----:B------:R-:W-:Y:S01]  /*c6b0*/  MOV R0, UR38 ;  /* 0x0000002600007c02 */ /* 0x000fe20008000f00 */
[----:B------:R-:W-:-:S03]  /*c6c0*/  IMAD.MOV.U32 R6, RZ, RZ, 0x1 ;  /* 0x00000001ff067424 */ /* 0x000fc600078e00ff */
[----:B------:R-:W-:-:S05]  /*c6d0*/  IMAD.U32 R25, RZ, RZ, UR48 ;  /* 0x00000030ff197e24 */ /* 0x000fca000f8e00ff */
[----:B------:R-:W-:Y:S01]  /*c6e0*/  VIADDMNMX R25, R25, R0, UR11, PT ;  /* 0x0000000b19197e46 */ /* 0x000fe2000b800100 */
[----:B------:R-:W-:-:S03]  /*c6f0*/  IMAD.MOV.U32 R0, RZ, RZ, RZ ;  /* 0x000000ffff007224 */ /* 0x000fc600078e00ff */
        /* <DEDUP_REMOVED lines=18> */
[----:B------:R-:W-:Y:S01]  /*c820*/  MOV R13, RZ ;  /* 0x000000ff000d7202 */ /* 0x000fe20000000f00 */
[----:B------:R-:W-:-:S02]  /*c830*/  IMAD.U32 R10, RZ, RZ, UR4 ;  /* 0x00000004ff0a7e24 */ /* 0x000fc4000f8e00ff */
[----:B------:R-:W-:Y:S02]  /*c840*/  IMAD.U32 R11, RZ, RZ, UR5 ;  /* 0x00000005ff0b7e24 */ /* 0x000fe4000f8e00ff */
[----:B------:R-:W-:Y:S02]  /*c850*/  IMAD.MOV.U32 R8, RZ, RZ, 0x70 ;  /* 0x00000070ff087424 */ /* 0x000fe400078e00ff */
[----:B------:R-:W-:-:S07]  /*c860*/  IMAD.MOV.U32 R12, RZ, RZ, 0x1 ;  /* 0x00000001ff0c7424 */ /* 0x000fce00078e00ff */
[----:B------:R-:W-:-:S07]  /*c870*/  LEPC R20, `(.L_x_4747) ;  /* 0x000000001014794e */ /* 0x000fce0000000000 */
[----:B0----5:R-:W-:Y:S05]  /*c880*/  CALL.ABS.NOINC R2 ;  /* 0x0000000002007343 */ /* 0x021fea0003c00000 */
.L_x_4747:
        /* <DEDUP_REMOVED lines=20> */
.L_x_4749:
[----:B------:R0:W1:Y:S01]  /*c9d0*/  LDC.64 R2, c[0x4][R16] ;  /* 0x0100000010027b82 */ /* 0x0000620000000a00 */
[----:B------:R-:W-:Y:S01]  /*c9e0*/  ULDC.64 UR4, c[0x4][0x98] ;  /* 0x0100260000047ab9 */ /* 0x000fe20000000a00 */
[----:B------:R-:W-:Y:S01]  /*c9f0*/  ULDC.64 UR6, c[0x4][0xa0] ;  /* 0x0100280000067ab9 */ /* 0x000fe20000000a00 */
[----:B------:R-:W-:Y:S01]  /*ca00*/  IMAD.U32 R4, RZ, RZ, UR4 ;  /* 0x00000004ff047e24 */ /* 0x000fe2000f8e00ff */
[----:B------:R-:W-:Y:S01]  /*ca10*/  MOV R6, UR6 ;  /* 0x0000000600067c02 */ /* 0x000fe20008000f00 */
[----:B------:R-:W-:Y:S01]  /*ca20*/  IMAD.U32 R5, RZ, RZ, UR5 ;  /* 0x00000005ff057e24 */ /* 0x000fe2000f8e00ff */
[----:B------:R-:W-:Y:S01]  /*ca30*/  ULDC.64 UR4, c[0x4][0x18] ;  /* 0x0100060000047ab9 */ /* 0x000fe20000000a00 */
[----:B------:R-:W-:Y:S01]  /*ca40*/  IMAD.U32 R7, RZ, RZ, UR7 ;  /* 0x00000007ff077e24 */ /* 0x000fe2000f8e00ff */
[----:B------:R-:W-:Y:S01]  /*ca50*/  MOV R13, RZ ;  /* 0x000000ff000d7202 */ /* 0x000fe20000000f00 */
[----:B------:R-:W-:Y:S02]  /*ca60*/  IMAD.U32 R10, RZ, RZ, UR4 ;  /* 0x00000004ff0a7e24 */ /* 0x000fe4000f8e00ff */
[----:B------:R-:W-:-:S02]  /*ca70*/  IMAD.U32 R11, RZ, RZ, UR5 ;  /* 0x00000005ff0b7e24 */ /* 0x000fc4000f8e00ff */
[----:B------:R-:W-:Y:S02]  /*ca80*/  IMAD.MOV.U32 R8, RZ, RZ, 0x70 ;  /* 0x00000070ff087424 */ /* 0x000fe400078e00ff */
[----:B0-----:R-:W-:-:S07]  /*ca90*/  IMAD.MOV.U32 R12, RZ, RZ, 0x1 ;  /* 0x00000001ff0c7424 */ /* 0x001fce00078e00ff */
[----:B------:R-:W-:-:S07]  /*caa0*/  LEPC R20, `(.L_x_4748) ;  /* 0x000000001014794e */ /* 0x000fce0000000000 */
[----:B-1----:R-:W-:Y:S05]  /*cab0*/  CALL.ABS.NOINC R2 ;  /* 0x0000000002007343 */ /* 0x002fea0003c00000 */
.L_x_4748:
        /* <DEDUP_REMOVED lines=9> */
[C---:B------:R-:W-:Y:S01]  /*cb50*/  LOP3.LUT R7, R18.reuse, 0x7f, RZ, 0xc0, !PT ;  /* 0x0000007f12077812 */ /* 0x040fe200078ec0ff */
[----:B------:R-:W-:Y:S02]  /*cb60*/  IMAD.U32 R3, RZ, RZ, UR5 ;  /* 0x00000005ff037e24 */ /* 0x000fe4000f8e00ff */
[----:B------:R-:W-:Y:S01]  /*cb70*/  IMAD.SHL.U32 R0, R18, 0x10, RZ ;  /* 0x0000001012007824 */ /* 0x000fe200078e00ff */
        /* <DEDUP_REMOVED lines=11> */
[----:B------:R-:W-:-:S05]  /*cc30*/  IMAD R4, R0, 0x60, R32 ;  /* 0x0000006000047824 */ /* 0x000fca00078e0220 */
[C---:B------:R-:W-:Y:S01]  /*cc40*/  ISETP.GE.AND P0, PT, R4.reuse, UR40, PT ;  /* 0x0000002804007c0c */ /* 0x040fe2000bf06270 */
[----:B------:R-:W1:Y:S01]  /*cc50*/  @P1 LDC R3, c[0x0][0x438] ;  /* 0x00010e00ff031b82 */ /* 0x000e620000000800 */
[----:B-----5:R-:W-:Y:S02]  /*cc60*/  IADD3 R10, R4, R27, RZ ;  /* 0x0000001b040a7210 */ /* 0x020fe40007ffe0ff */
[----:B------:R-:W-:-:S03]  /*cc70*/  ISETP.GT.U32.OR P0, PT, R32, 0x5f, P0 ;  /* 0x0000005f2000780c */ /* 0x000fc60000704470 */
[----:B------:R-:W-:-:S10]  /*cc80*/  IMAD.MOV.U32 R11, RZ, RZ, R10 ;  /* 0x000000ffff0b7224 */ /* 0x000fd400078e000a */
        /* <DEDUP_REMOVED lines=34> */
.L_x_4796:
[----:B------:R-:W2:Y:S01]  /*ceb0*/  LDL R2, [R1] ;  /* 0x0000000001027983 */ /* 0x000ea20000100800 */
[----:B-----5:R-:W-:Y:S02]  /*cec0*/  @!P0 SHF.R.S32.HI R3, RZ, 0x1f, R4 ;  /* 0x0000001fff038819 */ /* 0x020fe40000011404 */
[----:B------:R-:W-:Y:S02]  /*ced0*/  CS2R R22, SRZ ;  /* 0x0000000000167805 */ /* 0x000fe4000001ff00 */
[----:B------:R-:W-:Y:S01]  /*cee0*/  LOP3.LUT R16, R16, 0xffff7fff, RZ, 0xc0, !PT ;  /* 0xffff7fff10107812 */ /* 0x000fe200078ec0ff */
[----:B------:R-:W-:Y:S01]  /*cef0*/  IMAD.U32 R29, RZ, RZ, UR39 ;  /* 0x00000027ff1d7e24 */ /* 0x000fe2000f8e00ff */
[----:B------:R-:W-:Y:S01]  /*cf00*/  @!P0 MOV R22, R4 ;  /* 0x0000000400168202 */ /* 0x000fe20000000f00 */
        /* <DEDUP_REMOVED lines=13> */
.L_x_4751:
[----:B------:R-:W-:-:S05]  /*cfe0*/  IMAD.MOV.U32 R2, RZ, RZ, 0x1 ;  /* 0x00000001ff027424 */ /* 0x000fca00078e00ff */
[----:B------:R-:W-:-:S04]  /*cff0*/  SHF.L.U32 R2, R2, 0x1f, RZ ;  /* 0x0000001f02027819 */ /* 0x000fc800000006ff */
[----:B------:R-:W0:Y:S02]  /*d000*/  SYNCS.PHASECHK.TRANS64.TRYWAIT P0, [UR44+0x32440], R2 ;  /* 0x03244002ff0075a7 */ /* 0x000e24000800016c */
[----:B0-----:R-:W-:Y:S05]  /*d010*/  @!P0 BRA `(.L_x_4752) ;  /* 0x0000003800488947 */ /* 0x001fea0003800000 */
.L_x_4797:
[----:B------:R-:W-:Y:S01]  /*d020*/  SHF.R.S32.HI R26, RZ, 0x1f, R19 ;  /* 0x0000001fff1a7819 */ /* 0x000fe20000011413 */
[----:B------:R-:W-:Y:S01]  /*d030*/  ULDC.64 UR4, c[0x0][0x300] ;  /* 0x0000c00000047ab9 */ /* 0x000fe20000000a00 */
[----:B------:R-:W-:Y:S01]  /*d040*/  R2UR UR6, R29 ;  /* 0x000000001d0672ca */ /* 0x000fe200000e0000 */
[----:B------:R-:W-:Y:S01]  /*d050*/  IMAD.MOV.U32 R9, RZ, RZ, -0x60 ;  /* 0xffffffa0ff097424 */ /* 0x000fe200078e00ff */
[----:B------:R-:W-:Y:S01]  /*d060*/  LOP3.LUT R16, R16, 0xfffffffd, RZ, 0xc0, !PT ;  /* 0xfffffffd10107812 */ /* 0x000fe200078ec0ff */
[----:B0-----:R-:W-:Y:S02]  /*d070*/  IMAD R2, R26, UR4, RZ ;  /* 0x000000041a027c24 */ /* 0x001fe4000f8e02ff */
[----:B------:R-:W-:Y:S02]  /*d080*/  IMAD.SHL.U32 R28, R7, 0x8, RZ ;  /* 0x00000008071c7824 */ /* 0x000fe400078e00ff */
[C---:B------:R-:W-:Y:S02]  /*d090*/  IMAD R5, R19.reuse, UR5, R2 ;  /* 0x0000000513057c24 */ /* 0x040fe4000f8e0202 */
[----:B------:R-:W-:Y:S01]  /*d0a0*/  IMAD.WIDE.U32 R2, R19, UR4, RZ ;  /* 0x0000000413027c25 */ /* 0x000fe2000f8e00ff */
[----:B------:R-:W-:-:S03]  /*d0b0*/  ULDC.64 UR4, c[0x0][0x310] ;  /* 0x0000c40000047ab9 */ /* 0x000fc60000000a00 */
[----:B------:R-:W-:Y:S02]  /*d0c0*/  IMAD.IADD R3, R3, 0x1, R5 ;  /* 0x0000000103037824 */ /* 0x000fe400078e0205 */
[----:B------:R-:W-:Y:S02]  /*d0d0*/  IMAD R5, R23, UR4, RZ ;  /* 0x0000000417057c24 */ /* 0x000fe4000f8e02ff */
[----:B------:R-:W-:-:S04]  /*d0e0*/  IMAD.WIDE.U32 R2, R22, UR4, R2 ;  /* 0x0000000416027c25 */ /* 0x000fc8000f8e0002 */
[----:B------:R-:W-:Y:S01]  /*d0f0*/  IMAD R5, R22, UR5, R5 ;  /* 0x0000000516057c24 */ /* 0x000fe2000f8e0205 */
[----:B------:R-:W-:-:S04]  /*d100*/  ULDC.64 UR4, c[0x0][0x308] ;  /* 0x0000c20000047ab9 */ /* 0x000fc80000000a00 */
[----:B------:R-:W-:Y:S01]  /*d110*/  IADD3 R3, R3, R5, RZ ;  /* 0x0000000503037210 */ /* 0x000fe20007ffe0ff */
        /* <DEDUP_REMOVED lines=8> */
[----:B------:R-:W-:Y:S01]  /*d1a0*/  LOP3.LUT R3, R6, 0x1c0, RZ, 0xc0, !PT ;  /* 0x000001c006037812 */ /* 0x000fe200078ec0ff */
[----:B------:R-:W-:Y:S02]  /*d1b0*/  ULDC UR4, c[0x0][0x2f4] ;  /* 0x0000bd0000047ab9 */ /* 0x000fe40000000800 */
[----:B------:R-:W-:-:S02]  /*d1c0*/  ISETP.GE.AND P2, PT, R17, UR4, PT ;  /* 0x0000000411007c0c */ /* 0x000fc4000bf46270 */
[----:B------:R-:W-:Y:S02]  /*d1d0*/  LOP3.LUT R3, R3, 0x38, R6, 0xf8, !PT ;  /* 0x0000003803037812 */ /* 0x000fe400078ef806 */
[----:B------:R-:W-:Y:S02]  /*d1e0*/  LEA.HI.X R5, R2, UR7, R5, 0x1, P0 ;  /* 0x0000000702057c11 */ /* 0x000fe400080f0c05 */
[----:B------:R-:W-:Y:S01]  /*d1f0*/  LOP3.LUT R3, R3, 0x38, R18, 0x78, !PT ;  /* 0x0000003803037812 */ /* 0x000fe200078e7812 */
[----:B------:R-:W-:-:S03]  /*d200*/  IMAD R18, R0, R9, UR40 ;  /* 0x0000002800127e24 */ /* 0x000fc6000f8e0209 */
[----:B------:R-:W-:Y:S01]  /*d210*/  LOP3.LUT R28, R3, 0x200, R28, 0xf8, !PT ;  /* 0x00000200031c7812 */ /* 0x000fe200078ef81c */
[----:B------:R-:W-:Y:S02]  /*d220*/  IMAD.IADD R18, R18, 0x1, -R37 ;  /* 0x0000000112127824 */ /* 0x000fe400078e0a25 */
[----:B------:R-:W-:-:S03]  /*d230*/  @P2 LOP3.LUT R16, R16, 0x2, RZ, 0xfc, !PT ;  /* 0x0000000210102812 */ /* 0x000fc600078efcff */
[----:B------:R-:W-:Y:S01]  /*d240*/  ISETP.GE.AND P0, PT, R18, 0x1, PT ;  /* 0x000000011200780c */ /* 0x000fe20003f06270 */
[----:B------:R-:W-:-:S12]  /*d250*/  BRA.DIV UR5, `(.L_x_4753) ;  /* 0x0000003605d07947 */ /* 0x000fd8000b800000 */
[----:B------:R-:W0:Y:S01]  /*d260*/  SHFL.IDX PT, R14, R4, RZ, 0x181f ;  /* 0x00181fff040e7589 */ /* 0x000e2200000e0000 */
[----:B------:R-:W-:-:S03]  /*d270*/  @P0 LEA R7, R28, UR44, 0x1 ;  /* 0x0000002c1c070c11 */ /* 0x000fc6000f8e08ff */
[----:B------:R-:W1:Y:S01]  /*d280*/  SHFL.IDX PT, R0, R5, RZ, 0x181f ;  /* 0x00181fff05007589 */ /* 0x000e6200000e0000 */
[----:B0-----:R-:W-:-:S03]  /*d290*/  @P0 LEA R2, P1, R17, R14, 0x1 ;  /* 0x0000000e11020211 */ /* 0x001fc600078208ff */
[----:B------:R-:W0:Y:S01]  /*d2a0*/  SHFL.IDX PT, R14, R4, 0x1, 0x181f ;  /* 0x00381f00040e7f89 */ /* 0x000e2200000e0000 */
[----:B-1----:R-:W-:-:S03]  /*d2b0*/  @P0 IADD3.X R3, RZ, R0, RZ, P1, !PT ;  /* 0x00000000ff030210 */ /* 0x002fc60000ffe4ff */
        /* <DEDUP_REMOVED lines=30> */
.L_x_4811:
        /* <DEDUP_REMOVED lines=15> */
.L_x_4754:
        /* <DEDUP_REMOVED lines=24> */
.L_x_4755:
[----:B------:R-:W-:Y:S01]  /*d710*/  UISETP.NE.AND UP0, UPT, UR47, URZ, UPT ;  /* 0x0000003f2f00728c */ /* 0x000fe2000bf05270 */
[----:B------:R-:W-:Y:S01]  /*d720*/  IMAD.U32 R3, RZ, RZ, UR46 ;  /* 0x0000002eff037e24 */ /* 0x000fe2000f8e00ff */
[----:B------:R-:W-:Y:S01]  /*d730*/  R2UR UR6, R29 ;  /* 0x000000001d0672ca */ /* 0x000fe200000e0000 */
[----:B------:R-:W-:Y:S01]  /*d740*/  ULDC.64 UR8, c[0x0][0x2d8] ;  /* 0x0000b60000087ab9 */ /* 0x000fe20000000a00 */
[----:B------:R-:W0:Y:S01]  /*d750*/  LDC R7, c[0x0][0x448] ;  /* 0x00011200ff077b82 */ /* 0x000e220000000800 */
        /* <DEDUP_REMOVED lines=10> */
[----:B------:R-:W-:-:S03]  /*d800*/  UIMAD.WIDE.U32 UR4, UR39, UR8, URZ ;  /* 0x00000008270472a5 */ /* 0x000fc6000f8e003f */
[----:B------:R-:W-:Y:S01]  /*d810*/  ULDC.64 UR8, c[0x0][0x2e0] ;  /* 0x0000b80000087ab9 */ /* 0x000fe20000000a00 */
[----:B------:R-:W-:Y:S01]  /*d820*/  UIADD3 UR5, UR5, UR6, URZ ;  /* 0x0000000605057290 */ /* 0x000fe2000fffe03f */
[----:B------:R-:W-:Y:S01]  /*d830*/  SHF.R.S32.HI R0, RZ, 0x1f, R9 ;  /* 0x0000001fff007819 */ /* 0x000fe20000011409 */
[----:B------:R-:W-:Y:S02]  /*d840*/  UIMAD UR6, UR49, UR8, URZ ;  /* 0x00000008310672a4 */ /* 0x000fe4000f8e023f */
[----:B------:R-:W-:Y:S02]  /*d850*/  UIMAD.WIDE.U32 UR4, UR45, UR8, UR4 ;  /* 0x000000082d0472a5 */ /* 0x000fe4000f8e0004 */
[----:B------:R-:W-:-:S04]  /*d860*/  UIMAD UR6, UR45, UR9, UR6 ;  /* 0x000000092d0672a4 */ /* 0x000fc8000f8e0206 */
[----:B------:R-:W-:Y:S02]  /*d870*/  UIADD3 UR6, UR5, UR6, URZ ;  /* 0x0000000605067290 */ /* 0x000fe4000fffe03f */
[----:B------:R-:W-:Y:S02]  /*d880*/  IMAD.U32 R5, RZ, RZ, UR5 ;  /* 0x00000005ff057e24 */ /* 0x000fe4000f8e00ff */
[----:B------:R-:W-:Y:S02]  /*d890*/  IMAD.MOV R5, RZ, RZ, -R9 ;  /* 0x000000ffff057224 */ /* 0x000fe400078e0a09 */
[----:B------:R-:W-:Y:S01]  /*d8a0*/  IMAD.U32 R4, RZ, RZ, UR4 ;  /* 0x00000004ff047e24 */ /* 0x000fe2000f8e00ff */
[----:B------:R-:W-:Y:S01]  /*d8b0*/  ULDC.64 UR4, c[0x0][0x2d0] ;  /* 0x0000b40000047ab9 */ /* 0x000fe20000000a00 */
[----:B0-----:R-:W-:Y:S01]  /*d8c0*/  IMAD R5, R7, R5, R24 ;  /* 0x0000000507057224 */ /* 0x001fe200078e0218 */
[----:B------:R-:W-:Y:S01]  /*d8d0*/  MOV R3, UR6 ;  /* 0x0000000600037c02 */ /* 0x000fe20008000f00 */
[----:B------:R-:W-:-:S02]  /*d8e0*/  IMAD R0, R0, UR4, RZ ;  /* 0x0000000400007c24 */ /* 0x000fc4000f8e02ff */
[----:B------:R-:W-:Y:S02]  /*d8f0*/  IMAD.MOV.U32 R2, RZ, RZ, R4 ;  /* 0x000000ffff027224 */ /* 0x000fe400078e0004 */
[C---:B------:R-:W-:Y:S01]  /*d900*/  IMAD R11, R9.reuse, UR5, R0 ;  /* 0x00000005090b7c24 */ /* 0x040fe2000f8e0200 */
[----:B------:R-:W-:Y:S01]  /*d910*/  SHF.R.S32.HI R0, RZ, 0x1f, R5 ;  /* 0x0000001fff007819 */ /* 0x000fe20000011405 */
[----:B------:R-:W-:Y:S01]  /*d920*/  IMAD.WIDE.U32 R2, R9, UR4, R2 ;  /* 0x0000000409027c25 */ /* 0x000fe2000f8e0002 */
[----:B------:R-:W-:-:S03]  /*d930*/  ULDC.64 UR4, c[0x0][0x2c8] ;  /* 0x0000b20000047ab9 */ /* 0x000fc60000000a00 */
[----:B------:R-:W-:Y:S02]  /*d940*/  IMAD.IADD R3, R3, 0x1, R11 ;  /* 0x0000000103037824 */ /* 0x000fe400078e020b */
[----:B------:R-:W-:Y:S02]  /*d950*/  IMAD R0, R0, UR4, RZ ;  /* 0x0000000400007c24 */ /* 0x000fe4000f8e02ff */
[----:B------:R-:W-:-:S04]  /*d960*/  IMAD.WIDE.U32 R2, R5, UR4, R2 ;  /* 0x0000000405027c25 */ /* 0x000fc8000f8e0002 */
[----:B------:R-:W-:Y:S01]  /*d970*/  IMAD R9, R5, UR5, R0 ;  /* 0x0000000505097c24 */ /* 0x000fe2000f8e0200 */
[----:B------:R-:W-:Y:S02]  /*d980*/  ULDC.64 UR4, c[0x0][0x280] ;  /* 0x0000a00000047ab9 */ /* 0x000fe40000000a00 */
[----:B------:R-:W-:Y:S01]  /*d990*/  LEA R0, P0, R2, UR4, 0x1 ;  /* 0x0000000402007c11 */ /* 0x000fe2000f8008ff */
[----:B------:R-:W-:Y:S01]  /*d9a0*/  ULDC UR4, c[0x0][0x2b8] ;  /* 0x0000ae0000047ab9 */ /* 0x000fe20000000800 */
[----:B------:R-:W-:-:S04]  /*d9b0*/  IADD3 R3, R3, R9, RZ ;  /* 0x0000000903037210 */ /* 0x000fc80007ffe0ff */
[----:B------:R-:W-:Y:S01]  /*d9c0*/  LEA.HI.X R6, R2, UR5, R3, 0x1, P0 ;  /* 0x0000000502067c11 */ /* 0x000fe200080f0c03 */
[----:B------:R-:W-:Y:S01]  /*d9d0*/  UMOV UR5, 0xffffffff ;  /* 0xffffffff00057882 */ /* 0x000fe20000000000 */
[----:B------:R-:W-:Y:S02]  /*d9e0*/  ISETP.GE.AND P0, PT, R17, UR4, PT ;  /* 0x0000000411007c0c */ /* 0x000fe4000bf06270 */
[----:B------:R-:W-:Y:S11]  /*d9f0*/  BRA.DIV UR5, `(.L_x_4756) ;  /* 0x0000003605947947 */ /* 0x000ff6000b800000 */
[----:B------:R-:W0:Y:S01]  /*da00*/  SHFL.IDX PT, R14, R0, RZ, 0x181f ;  /* 0x00181fff000e7589 */ /* 0x000e2200000e0000 */
[----:B------:R-:W-:Y:S01]  /*da10*/  IMAD.U32 R4, RZ, RZ, UR46 ;  /* 0x0000002eff047e24 */ /* 0x000fe2000f8e00ff */
[----:B------:R-:W-:Y:S01]  /*da20*/  ULDC UR4, c[0x0][0x288] ;  /* 0x0000a20000047ab9 */ /* 0x000fe20000000800 */
[----:B------:R-:W-:Y:S01]  /*da30*/  LOP3.LUT R16, R16, 0xffffefff, RZ, 0xc0, !PT ;  /* 0xffffefff10107812 */ /* 0x000fe200078ec0ff */
[----:B------:R-:W-:Y:S01]  /*da40*/  IMAD R5, R7, UR4, RZ ;  /* 0x0000000407057c24 */ /* 0x000fe2000f8e02ff */
[----:B------:R-:W1:Y:S01]  /*da50*/  SHFL.IDX PT, R3, R6, RZ, 0x181f ;  /* 0x00181fff06037589 */ /* 0x000e6200000e0000 */
[----:B------:R-:W-:-:S03]  /*da60*/  IMAD R4, R4, 0x80, R37 ;  /* 0x0000008004047824 */ /* 0x000fc600078e0225 */
[----:B------:R-:W-:Y:S01]  /*da70*/  SHFL.IDX PT, R7, R6, 0x1, 0x181f ;  /* 0x00381f0006077f89 */ /* 0x000fe200000e0000 */
[C---:B------:R-:W-:Y:S01]  /*da80*/  VIADD R2, R4.reuse, 0x10 ;  /* 0x0000001004027836 */ /* 0x040fe20000000000 */
[CC--:B------:R-:W-:Y:S01]  /*da90*/  ISETP.GE.AND P4, PT, R4.reuse, R5.reuse, PT ;  /* 0x000000050400720c */ /* 0x0c0fe20003f86270 */
[C---:B------:R-:W-:Y:S01]  /*daa0*/  VIADD R20, R4.reuse, 0x30 ;  /* 0x0000003004147836 */ /* 0x040fe20000000000 */
[C---:B------:R-:W-:Y:S01]  /*dab0*/  IADD3 R8, R4.reuse, 0x20, RZ ;  /* 0x0000002004087810 */ /* 0x040fe20007ffe0ff */
[----:B------:R-:W-:Y:S01]  /*dac0*/  VIADD R15, R4, 0x40 ;  /* 0x00000040040f7836 */ /* 0x000fe20000000000 */
[-C--:B------:R-:W-:Y:S02]  /*dad0*/  ISETP.GE.AND P3, PT, R2, R5.reuse, PT ;  /* 0x000000050200720c */ /* 0x080fe40003f66270 */
[----:B------:R-:W-:Y:S01]  /*dae0*/  SHFL.IDX PT, R2, R6, 0x2, 0x181f ;  /* 0x00581f0006027f89 */ /* 0x000fe200000e0000 */
[-C--:B------:R-:W-:Y:S02]  /*daf0*/  ISETP.GE.AND P2, PT, R8, R5.reuse, PT ;  /* 0x000000050800720c */ /* 0x080fe40003f46270 */
[----:B------:R-:W-:Y:S01]  /*db00*/  ISETP.GE.AND P5, PT, R20, R5, PT ;  /* 0x000000051400720c */ /* 0x000fe20003fa6270 */
[----:B------:R-:W-:Y:S03]  /*db10*/  SHFL.IDX PT, R8, R6, 0x3, 0x181f ;  /* 0x00781f0006087f89 */ /* 0x000fe600000e0000 */
[----:B0-----:R-:W-:Y:S01]  /*db20*/  @!P4 LEA R10, P1, R17, R14, 0x1 ;  /* 0x0000000e110ac211 */ /* 0x001fe200078208ff */
[----:B------:R-:W-:Y:S01]  /*db30*/  SHFL.IDX PT, R20, R0, 0x4, 0x181f ;  /* 0x00981f0000147f89 */ /* 0x000fe200000e0000 */
[----:B------:R-:W-:-:S02]  /*db40*/  @!P4 LEA R9, R28, UR44, 0x1 ;  /* 0x0000002c1c09cc11 */ /* 0x000fc4000f8e08ff */
[----:B------:R-:W-:Y:S01]  /*db50*/  @P4 LOP3.LUT R16, R16, 0x1000, RZ, 0xfc, !PT ;  /* 0x0000100010104812 */ /* 0x000fe200078efcff */
[----:B------:R-:W0:Y:S01]  /*db60*/  SHFL.IDX PT, R14, R0, 0x1, 0x181f ;  /* 0x00381f00000e7f89 */ /* 0x000e2200000e0000 */
[----:B-1----:R-:W-:Y:S02]  /*db70*/  @!P4 IMAD.X R3, RZ, RZ, R3, P1 ;  /* 0x000000ffff03c224 */ /* 0x002fe400008e0603 */
[----:B------:R-:W-:-:S04]  /*db80*/  LOP3.LUT R16, R16, 0xfffff7ff, RZ, 0xc0, !PT ;  /* 0xfffff7ff10107812 */ /* 0x000fc800078ec0ff */
[----:B------:R-:W-:-:S04]  /*db90*/  @P3 LOP3.LUT R16, R16, 0x800, RZ, 0xfc, !PT ;  /* 0x0000080010103812 */ /* 0x000fc800078efcff */
[----:B------:R-:W-:-:S04]  /*dba0*/  LOP3.LUT R16, R16, 0xfffffbff, RZ, 0xc0, !PT ;  /* 0xfffffbff10107812 */ /* 0x000fc800078ec0ff */
[----:B------:R-:W-:-:S04]  /*dbb0*/  @P2 LOP3.LUT R16, R16, 0x400, RZ, 0xfc, !PT ;  /* 0x0000040010102812 */ /* 0x000fc800078efcff */
[----:B------:R-:W-:-:S04]  /*dbc0*/  LOP3.LUT R16, R16, 0xfffffdff, RZ, 0xc0, !PT ;  /* 0xfffffdff10107812 */ /* 0x000fc800078ec0ff */
[----:B------:R-:W-:Y:S02]  /*dbd0*/  @P5 LOP3.LUT R16, R16, 0x200, RZ, 0xfc, !PT ;  /* 0x0000020010105812 */ /* 0x000fe400078efcff */
[C---:B0-----:R-:W-:Y:S02]  /*dbe0*/  @!P3 LEA R12, P1, R17.reuse, R14, 0x1 ;  /* 0x0000000e110cb211 */ /* 0x041fe400078208ff */
[----:B------:R-:W0:Y:S01]  /*dbf0*/  SHFL.IDX PT, R14, R0, 0x2, 0x181f ;  /* 0x00581f00000e7f89 */ /* 0x000e2200000e0000 */
[----:B------:R-:W-:Y:S02]  /*dc00*/  LOP3.LUT R16, R16, 0xfffffeff, RZ, 0xc0, !PT ;  /* 0xfffffeff10107812 */ /* 0x000fe400078ec0ff */
[----:B------:R-:W-:Y:S01]  /*dc10*/  @!P3 IMAD.X R11, RZ, RZ, R7, P1 ;  /* 0x000000ffff0bb224 */ /* 0x000fe200008e0607 */
[----:B0-----:R-:W-:-:S05]  /*dc20*/  @!P2 LEA R13, P1, R17, R14, 0x1 ;  /* 0x0000000e110da211 */ /* 0x001fca00078208ff */
[----:B------:R-:W-:Y:S02]  /*dc30*/  @!P2 IMAD.X R14, RZ, RZ, R2, P1 ;  /* 0x000000ffff0ea224 */ /* 0x000fe400008e0602 */
[----:B------:R-:W0:Y:S02]  /*dc40*/  SHFL.IDX PT, R2, R0, 0x3, 0x181f ;  /* 0x00781f0000027f89 */ /* 0x000e2400000e0000 */
[----:B0-----:R-:W-:Y:S01]  /*dc50*/  @!P5 LEA R7, P1, R17, R2, 0x1 ;  /* 0x000000021107d211 */ /* 0x001fe200078208ff */
[----:B------:R-:W-:Y:S02]  /*dc60*/  @!P4 IMAD.MOV.U32 R2, RZ, RZ, R10 ;  /* 0x000000ffff02c224 */ /* 0x000fe400078e000a */
[----:B------:R-:W0:Y:S02]  /*dc70*/  SHFL.IDX PT, R10, R6, 0x4, 0x181f ;  /* 0x00981f00060a7f89 */ /* 0x000e2400000e0000 */
[----:B------:R-:W-:Y:S02]  /*dc80*/  @!P5 IMAD.X R8, RZ, RZ, R8, P1 ;  /* 0x000000ffff08d224 */ /* 0x000fe400008e0608 */
[----:B------:R1:W-:Y:S01]  /*dc90*/  @!P4 LDGSTS.E.BYPASS.LTC128B.128 [R9+0x18400], desc[UR36][R2.64], !P0 ;  /* 0x184000000209cfae */ /* 0x0003e2000c101d64 */
[----:B------:R-:W-:-:S02]  /*dca0*/  ISETP.GE.AND P4, PT, R15, R5, PT ;  /* 0x000000050f00720c */ /* 0x000fc40003f86270 */
[----:B------:R-:W-:Y:S01]  /*dcb0*/  @!P3 LEA R15, R28, UR44, 0x1 ;  /* 0x0000002c1c0fbc11 */ /* 0x000fe2000f8e08ff */
[----:B-1----:R-:W-:-:S10]  /*dcc0*/  @!P3 IMAD.MOV.U32 R2, RZ, RZ, R12 ;  /* 0x000000ffff02b224 */ /* 0x002fd400078e000c */
[----:B------:R-:W-:Y:S01]  /*dcd0*/  @!P4 LEA R9, P1, R17, R20, 0x1 ;  /* 0x000000141109c211 */ /* 0x000fe200078208ff */
[----:B------:R-:W-:Y:S01]  /*dce0*/  @!P3 IMAD.MOV.U32 R3, RZ, RZ, R11 ;  /* 0x000000ffff03b224 */ /* 0x000fe200078e000b */
[----:B------:R-:W1:Y:S01]  /*dcf0*/  SHFL.IDX PT, R20, R0, 0x5, 0x181f ;  /* 0x00b81f0000147f89 */ /* 0x000e6200000e0000 */
[----:B------:R-:W-:Y:S01]  /*dd00*/  VIADD R12, R4, 0x50 ;  /* 0x00000050040c7836 */ /* 0x000fe20000000000 */
[----:B------:R-:W-:Y:S02]  /*dd10*/  @P4 LOP3.LUT R16, R16, 0x100, RZ, 0xfc, !PT ;  /* 0x0000010010104812 */ /* 0x000fe400078efcff */
[----:B------:R2:W-:Y:S01]  /*dd20*/  @!P3 LDGSTS.E.BYPASS.LTC128B.128 [R15+0x18c00], desc[UR36][R2.64], !P0 ;  /* 0x18c00000020fbfae */ /* 0x0005e2000c101d64 */
[----:B0-----:R-:W-:Y:S02]  /*dd30*/  @!P4 IADD3.X R10, RZ, R10, RZ, P1, !PT ;  /* 0x0000000aff0ac210 */ /* 0x001fe40000ffe4ff */
[----:B------:R-:W-:Y:S02]  /*dd40*/  ISETP.GE.AND P3, PT, R12, R5, PT ;  /* 0x000000050c00720c */ /* 0x000fe40003f66270 */
[----:B------:R-:W-:Y:S01]  /*dd50*/  LOP3.LUT R16, R16, 0xffffff7f, RZ, 0xc0, !PT ;  /* 0xffffff7f10107812 */ /* 0x000fe200078ec0ff */
[----:B--2---:R-:W0:Y:S01]  /*dd60*/  SHFL.IDX PT, R2, R6, 0x5, 0x181f ;  /* 0x00b81f0006027f89 */ /* 0x004e2200000e0000 */
[----:B------:R-:W-:-:S02]  /*dd70*/  @!P2 LEA R15, R28, UR44, 0x1 ;  /* 0x0000002c1c0fac11 */ /* 0x000fc4000f8e08ff */
[----:B------:R-:W-:Y:S02]  /*dd80*/  @!P2 MOV R3, R14 ;  /* 0x0000000e0003a202 */ /* 0x000fe40000000f00 */
[----:B------:R-:W2:Y:S05]  /*dd90*/  SHFL.IDX PT, R14, R0, 0x6, 0x181f ;  /* 0x00d81f00000e7f89 */ /* 0x000eaa00000e0000 */
[----:B------:R-:W-:Y:S02]  /*dda0*/  @P3 LOP3.LUT R16, R16, 0x80, RZ, 0xfc, !PT ;  /* 0x0000008010103812 */ /* 0x000fe400078efcff */
[----:B-1----:R-:W-:Y:S01]  /*ddb0*/  @!P3 LEA R11, P1, R17, R20, 0x1 ;  /* 0x00000014110bb211 */ /* 0x002fe200078208ff */
[----:B------:R-:W-:Y:S01]  /*ddc0*/  VIADD R20, R4, 0x60 ;  /* 0x0000006004147836 */ /* 0x000fe20000000000 */
[----:B------:R-:W-:-:S03]  /*ddd0*/  LOP3.LUT R16, R16, 0xffffffbf, RZ, 0xc0, !PT ;  /* 0xffffffbf10107812 */ /* 0x000fc600078ec0ff */
[----:B0-----:R-:W-:Y:S02]  /*dde0*/  @!P3 IMAD.X R12, RZ, RZ, R2, P1 ;  /* 0x000000ffff0cb224 */ /* 0x001fe400008e0602 */
[----:B------:R-:W-:-:S05]  /*ddf0*/  @!P2 IMAD.MOV.U32 R2, RZ, RZ, R13 ;  /* 0x000000ffff02a224 */ /* 0x000fca00078e000d */
[----:B------:R0:W-:Y:S01]  /*de00*/  @!P2 LDGSTS.E.BYPASS.LTC128B.128 [R15+0x19400], desc[UR36][R2.64], !P0 ;  /* 0x19400000020fafae */ /* 0x0001e2000c101d64 */
[----:B------:R-:W-:-:S03]  /*de10*/  ISETP.GE.AND P2, PT, R20, R5, PT ;  /* 0x000000051400720c */ /* 0x000fc60003f46270 */
[----:B0-----:R-:W0:Y:S01]  /*de20*/  SHFL.IDX PT, R2, R6, 0x6, 0x181f ;  /* 0x00d81f0006027f89 */ /* 0x001e2200000e0000 */
[----:B------:R-:W-:Y:S01]  /*de30*/  @!P5 LEA R15, R28, UR44, 0x1 ;  /* 0x0000002c1c0fdc11 */ /* 0x000fe2000f8e08ff */
[----:B------:R-:W-:-:S08]  /*de40*/  @!P5 IMAD.MOV.U32 R3, RZ, RZ, R8 ;  /* 0x000000ffff03d224 */ /* 0x000fd000078e0008 */
[----:B--2---:R-:W-:Y:S01]  /*de50*/  @!P2 LEA R13, P1, R17, R14, 0x1 ;  /* 0x0000000e110da211 */ /* 0x004fe200078208ff */
[----:B------:R-:W1:Y:S01]  /*de60*/  SHFL.IDX PT, R6, R6, 0x7, 0x181f ;  /* 0x00f81f0006067f89 */ /* 0x000e6200000e0000 */
[----:B------:R-:W-:Y:S02]  /*de70*/  @!P2 LEA R21, R28, UR44, 0x1 ;  /* 0x0000002c1c15ac11 */ /* 0x000fe4000f8e08ff */
[----:B------:R-:W-:Y:S01]  /*de80*/  @P2 LOP3.LUT R16, R16, 0x40, RZ, 0xfc, !PT ;  /* 0x0000004010102812 */ /* 0x000fe200078efcff */
[----:B0-----:R-:W-:Y:S02]  /*de90*/  @!P2 IMAD.X R14, RZ, RZ, R2, P1 ;  /* 0x000000ffff0ea224 */ /* 0x001fe400008e0602 */
[----:B------:R-:W-:Y:S01]  /*dea0*/  @!P5 IMAD.MOV.U32 R2, RZ, RZ, R7 ;  /* 0x000000ffff02d224 */ /* 0x000fe200078e0007 */
[----:B------:R-:W-:-:S04]  /*deb0*/  @!P4 LEA R7, R28, UR44, 0x1 ;  /* 0x0000002c1c07cc11 */ /* 0x000fc8000f8e08ff */
[----:B------:R0:W-:Y:S02]  /*dec0*/  @!P5 LDGSTS.E.BYPASS.LTC128B.128 [R15+0x19c00], desc[UR36][R2.64], !P0 ;  /* 0x19c00000020fdfae */ /* 0x0001e4000c101d64 */
[----:B0-----:R-:W-:Y:S01]  /*ded0*/  @!P4 IMAD.MOV.U32 R2, RZ, RZ, R9 ;  /* 0x000000ffff02c224 */ /* 0x001fe200078e0009 */
[----:B------:R-:W-:Y:S02]  /*dee0*/  @!P4 MOV R3, R10 ;  /* 0x0000000a0003c202 */ /* 0x000fe40000000f00 */
[----:B------:R-:W-:-:S03]  /*def0*/  @!P3 LEA R9, R28, UR44, 0x1 ;  /* 0x0000002c1c09bc11 */ /* 0x000fc6000f8e08ff */
[----:B------:R0:W-:Y:S02]  /*df00*/  @!P4 LDGSTS.E.BYPASS.LTC128B.128 [R7+0x1a400], desc[UR36][R2.64], !P0 ;  /* 0x1a4000000207cfae */ /* 0x0001e4000c101d64 */
[----:B0-----:R-:W-:Y:S02]  /*df10*/  @!P3 IMAD.MOV.U32 R2, RZ, RZ, R11 ;  /* 0x000000ffff02b224 */ /* 0x001fe400078e000b */
[----:B------:R-:W-:-:S05]  /*df20*/  @!P3 IMAD.MOV.U32 R3, RZ, RZ, R12 ;  /* 0x000000ffff03b224 */ /* 0x000fca00078e000c */
[----:B------:R0:W-:Y:S02]  /*df30*/  @!P3 LDGSTS.E.BYPASS.LTC128B.128 [R9+0x1ac00], desc[UR36][R2.64], !P0 ;  /* 0x1ac000000209bfae */ /* 0x0001e4000c101d64 */
[----:B0-----:R-:W-:Y:S02]  /*df40*/  @!P2 IMAD.MOV.U32 R2, RZ, RZ, R13 ;  /* 0x000000ffff02a224 */ /* 0x001fe400078e000d */
[----:B------:R-:W-:Y:S02]  /*df50*/  @!P2 IMAD.MOV.U32 R3, RZ, RZ, R14 ;  /* 0x000000ffff03a224 */ /* 0x000fe400078e000e */
[----:B------:R0:W2:Y:S04]  /*df60*/  SHFL.IDX PT, R14, R0, 0x7, 0x181f ;  /* 0x00f81f00000e7f89 */ /* 0x0000a800000e0000 */
[----:B-1----:R0:W-:Y:S02]  /*df70*/  @!P2 LDGSTS.E.BYPASS.LTC128B.128 [R21+0x1b400], desc[UR36][R2.64], !P0 ;  /* 0x1b4000000215afae */ /* 0x0021e4000c101d64 */
.L_x_4828:
[----:B------:R-:W-:Y:S01]  /*df80*/  VIADD R4, R4, 0x70 ;  /* 0x0000007004047836 */ /* 0x000fe20000000000 */
[----:B------:R-:W-:-:S04]  /*df90*/  LOP3.LUT R16, R16, 0xffffdfff, RZ, 0xc0, !PT ;  /* 0xffffdfff10107812 */ /* 0x000fc800078ec0ff */
[----:B------:R-:W-:-:S13]  /*dfa0*/  ISETP.GE.AND P2, PT, R4, R5, PT ;  /* 0x000000050400720c */ /* 0x000fda0003f46270 */
[----:B0-2---:R-:W-:Y:S02]  /*dfb0*/  @!P2 LEA R2, P1, R17, R14, 0x1 ;  /* 0x0000000e1102a211 */ /* 0x005fe400078208ff */
        /* <DEDUP_REMOVED lines=32> */
.L_x_4757:
[----:B------:R-:W-:Y:S01]  /*e1c0*/  UISETP.NE.AND UP0, UPT, UR47, URZ, UPT ;  /* 0x0000003f2f00728c */ /* 0x000fe2000bf05270 */
[----:B------:R-:W-:Y:S01]  /*e1d0*/  R2UR UR6, R29 ;  /* 0x000000001d0672ca */ /* 0x000fe200000e0000 */
[----:B------:R-:W-:Y:S01]  /*e1e0*/  ULDC.64 UR8, c[0x0][0x3d8] ;  /* 0x0000f60000087ab9 */ /* 0x000fe20000000a00 */
[----:B------:R-:W-:Y:S01]  /*e1f0*/  IMAD.MOV.U32 R2, RZ, RZ, R24 ;  /* 0x000000ffff027224 */ /* 0x000fe200078e0018 */
[----:B------:R-:W-:Y:S02]  /*e200*/  ULDC UR7, c[0x0][0x448] ;  /* 0x0001120000077ab9 */ /* 0x000fe40000000800 */
[----:B------:R-:W-:-:S05]  /*e210*/  PLOP3.LUT P0, PT, PT, PT, UP0, 0x80, 0x0 ;  /* 0x000000000000781c */ /* 0x000fca0003f0f008 */
[----:B------:R-:W-:-:S03]  /*e220*/  @UP0 ULDC UR4, c[0x0][0x44c] ;  /* 0x0001130000040ab9 */ /* 0x000fc60000000800 */
[----:B------:R-:W-:-:S04]  /*e230*/  UIMAD UR6, UR6, UR8, URZ ;  /* 0x00000008060672a4 */ /* 0x000fc8000f8e023f */
[----:B------:R-:W-:Y:S01]  /*e240*/  UIMAD UR6, UR39, UR9, UR6 ;  /* 0x00000009270672a4 */ /* 0x000fe2000f8e0206 */
[----:B------:R-:W-:Y:S01]  /*e250*/  @P0 IMAD.HI.U32 R0, R24, UR4, RZ ;  /* 0x0000000418000c27 */ /* 0x000fe2000f8e00ff */
[----:B------:R-:W-:Y:S01]  /*e260*/  PLOP3.LUT P0, PT, PT, PT, UP0, 0x80, 0x0 ;  /* 0x000000000000781c */ /* 0x000fe20003f0f008 */
[----:B------:R-:W-:-:S12]  /*e270*/  @UP0 ULDC UR4, c[0x0][0x450] ;  /* 0x0001140000040ab9 */ /* 0x000fd80000000800 */
[----:B------:R-:W-:Y:S01]  /*e280*/  @P0 SHF.R.U32.HI R2, RZ, UR4, R0 ;  /* 0x00000004ff020c19 */ /* 0x000fe20008011600 */
[----:B------:R-:W-:-:S03]  /*e290*/  UIMAD.WIDE.U32 UR4, UR39, UR8, URZ ;  /* 0x00000008270472a5 */ /* 0x000fc6000f8e003f */
[----:B------:R-:W-:Y:S01]  /*e2a0*/  ULDC.64 UR8, c[0x0][0x3e0] ;  /* 0x0000f80000087ab9 */ /* 0x000fe20000000a00 */
[----:B------:R-:W-:Y:S01]  /*e2b0*/  UIADD3 UR5, UR5, UR6, URZ ;  /* 0x0000000605057290 */ /* 0x000fe2000fffe03f */
[--C-:B------:R-:W-:Y:S01]  /*e2c0*/  IMAD.MOV R5, RZ, RZ, -R2.reuse ;  /* 0x000000ffff057224 */ /* 0x100fe200078e0a02 */
[----:B------:R-:W-:Y:S01]  /*e2d0*/  UIMAD UR6, UR49, UR8, URZ ;  /* 0x00000008310672a4 */ /* 0x000fe2000f8e023f */
[----:B------:R-:W-:Y:S01]  /*e2e0*/  SHF.R.S32.HI R0, RZ, 0x1f, R2 ;  /* 0x0000001fff007819 */ /* 0x000fe20000011402 */
[----:B------:R-:W-:Y:S01]  /*e2f0*/  UIMAD.WIDE.U32 UR4, UR45, UR8, UR4 ;  /* 0x000000082d0472a5 */ /* 0x000fe2000f8e0004 */
[----:B------:R-:W-:Y:S01]  /*e300*/  IMAD R5, R5, UR7, R24 ;  /* 0x0000000705057c24 */ /* 0x000fe2000f8e0218 */
[----:B------:R-:W-:-:S03]  /*e310*/  UIMAD UR6, UR45, UR9, UR6 ;  /* 0x000000092d0672a4 */ /* 0x000fc6000f8e0206 */
[----:B------:R-:W-:Y:S01]  /*e320*/  ULDC.64 UR8, c[0x0][0x3d0] ;  /* 0x0000f40000087ab9 */ /* 0x000fe20000000a00 */
[----:B------:R-:W-:Y:S01]  /*e330*/  UIADD3 UR5, UR5, UR6, URZ ;  /* 0x0000000605057290 */ /* 0x000fe2000fffe03f */
[----:B------:R-:W-:Y:S01]  /*e340*/  IMAD R3, R0, UR8, RZ ;  /* 0x0000000800037c24 */ /* 0x000fe2000f8e02ff */
[----:B------:R-:W-:Y:S02]  /*e350*/  MOV R9, UR8 ;  /* 0x0000000800097c02 */ /* 0x000fe40008000f00 */
[----:B------:R-:W-:Y:S01]  /*e360*/  SHF.R.S32.HI R0, RZ, 0x1f, R5 ;  /* 0x0000001fff007819 */ /* 0x000fe20000011405 */
        /* <DEDUP_REMOVED lines=62> */
[----:B0-----:R-:W-:-:S05]  /*e750*/  @!P6 LEA R14, P0, R17, R14, 0x1 ;  /* 0x0000000e110ee211 */ /* 0x001fca00078008ff */
[----:B-1----:R-:W-:Y:S01]  /*e760*/  @!P6 IMAD.X R5, RZ, RZ, R5, P0 ;  /* 0x000000ffff05e224 */ /* 0x002fe200000e0605 */
[----:B--2---:R-:W-:-:S03]  /*e770*/  @!P6 MOV R2, R14 ;  /* 0x0000000e0002e202 */ /* 0x004fc60000000f00 */
[----:B------:R-:W-:Y:S01]  /*e780*/  @!P6 IMAD.MOV.U32 R3, RZ, RZ, R5 ;  /* 0x000000ffff03e224 */ /* 0x000fe200078e0005 */
[----:B------:R-:W0:Y:S01]  /*e790*/  SHFL.IDX PT, R14, R0, 0x4, 0x181f ;  /* 0x00981f00000e7f89 */ /* 0x000e2200000e0000 */
[----:B------:R-:W-:Y:S02]  /*e7a0*/  P2R R7, PR, RZ, 0x20 ;  /* 0x00000020ff077803 */ /* 0x000fe40000000000 */
[----:B------:R-:W-:Y:S01]  /*e7b0*/  LOP3.LUT P5, RZ, R16, 0x100, RZ, 0xc0, !PT ;  /* 0x0000010010ff7812 */ /* 0x000fe200078ac0ff */
[----:B------:R-:W1:Y:S04]  /*e7c0*/  SHFL.IDX PT, R5, R4, 0x4, 0x181f ;  /* 0x00981f0004057f89 */ /* 0x000e6800000e0000 */
[----:B------:R-:W-:Y:S04]  /*e7d0*/  @!P6 LDGSTS.E.BYPASS.LTC128B.128 [R9+0x23c00], desc[UR36][R2.64], !P4 ;  /* 0x23c000000209efae */ /* 0x000fe8000e101d64 */
[----:B------:R-:W-:Y:S04]  /*e7e0*/  @!P6 LDGSTS.E.BYPASS.LTC128B.128 [R9+0x27c00], desc[UR36][R2.64+0x80], !P3 ;  /* 0x27c000800209efae */ /* 0x000fe8000d901d64 */
[----:B------:R-:W-:Y:S01]  /*e7f0*/  @!P6 LDGSTS.E.BYPASS.LTC128B.128 [R9+0x2bc00], desc[UR36][R2.64+0x100], !P2 ;  /* 0x2bc001000209efae */ /* 0x000fe2000d101d64 */
[----:B------:R-:W-:-:S03]  /*e800*/  @!P5 LEA R21, R28, UR44, 0x1 ;  /* 0x0000002c1c15dc11 */ /* 0x000fc6000f8e08ff */
[----:B------:R2:W-:Y:S01]  /*e810*/  @!P6 LDGSTS.E.BYPASS.LTC128B.128 [R9+0x2fc00], desc[UR36][R2.64+0x180], !P1 ;  /* 0x2fc001800209efae */ /* 0x0005e2000c901d64 */
[----:B------:R-:W-:Y:S02]  /*e820*/  ISETP.NE.AND P6, PT, R6, RZ, PT ;  /* 0x000000ff0600720c */ /* 0x000fe40003fc5270 */
        /* <DEDUP_REMOVED lines=13> */
[----:B-1----:R-:W-:Y:S01]  /*e900*/  @!P6 IMAD.X R5, RZ, RZ, R5, P0 ;  /* 0x000000ffff05e224 */ /* 0x002fe200000e0605 */
[----:B--2---:R-:W-:Y:S02]  /*e910*/  @!P6 MOV R2, R14 ;  /* 0x0000000e0002e202 */ /* 0x004fe40000000f00 */
        /* <DEDUP_REMOVED lines=18> */
.L_x_4846:
        /* <DEDUP_REMOVED lines=13> */
.L_x_4760:
[----:B------:R-:W-:Y:S05]  /*eb10*/  BSYNC B0 ;  /* 0x0000000000007941 */ /* 0x000fea0003800000 */
.L_x_4759:
        /* <DEDUP_REMOVED lines=9> */
.L_x_4847:
[----:B------:R-:W-:-:S13]  /*ebb0*/  LOP3.LUT P0, RZ, R16, 0x20, RZ, 0xc0, !PT ;  /* 0x0000002010ff7812 */ /* 0x000fda000780c0ff */
[----:B------:R-:W-:Y:S05]  /*ebc0*/  @!P0 BRA `(.L_x_4762) ;  /* 0x0000000000048947 */ /* 0x000fea0003800000 */
[----:B------:R-:W-:Y:S01]  /*ebd0*/  BPT.TRAP 0x1 ;  /* 0x000000040000795c */ /* 0x000fe20000300000 */
.L_x_4762:
[----:B------:R-:W4:Y:S02]  /*ebe0*/  SYNCS.PHASECHK.TRANS64.TRYWAIT P0, [UR44+0x32460], R0 ;  /* 0x03246000ff0075a7 */ /* 0x000f24000800016c */
[----:B----4-:R-:W-:Y:S05]  /*ebf0*/  @!P0 BRA `(.L_x_4763) ;  /* 0x0000003800d48947 */ /* 0x010fea0003800000 */
.L_x_4848:
        /* <DEDUP_REMOVED lines=33> */
[C---:B------:R-:W-:Y:S01]  /*ee10*/  LOP3.LUT P2, RZ, R5.reuse, 0x2, RZ, 0xc0, !PT ;  /* 0x0000000205ff7812 */ /* 0x040fe2000784c0ff */
[----:B------:R-:W1:Y:S01]  /*ee20*/  SHFL.IDX PT, R0, R19, RZ, 0x181f ;  /* 0x00181fff13007589 */ /* 0x000e6200000e0000 */
[----:B------:R-:W-:-:S03]  /*ee30*/  LOP3.LUT P1, RZ, R5, 0x4, RZ, 0xc0, !PT ;  /* 0x0000000405ff7812 */ /* 0x000fc6000782c0ff */
[----:B------:R-:W-:Y:S04]  /*ee40*/  SHFL.IDX PT, R4, R19, 0x1, 0x181f ;  /* 0x00381f0013047f89 */ /* 0x000fe800000e0000 */
[----:B------:R-:W-:Y:S01]  /*ee50*/  SHFL.IDX PT, R7, R19, 0x3, 0x181f ;  /* 0x00781f0013077f89 */ /* 0x000fe200000e0000 */
[----:B0-----:R-:W-:-:S03]  /*ee60*/  IADD3 R2, P0, R14, R17, RZ ;  /* 0x000000110e027210 */ /* 0x001fc60007f1e0ff */
[----:B------:R-:W0:Y:S02]  /*ee70*/  SHFL.IDX PT, R14, R10, 0x1, 0x181f ;  /* 0x00381f000a0e7f89 */ /* 0x000e2400000e0000 */
[----:B-1----:R-:W-:Y:S01]  /*ee80*/  IMAD.X R3, RZ, RZ, R0, P0 ;  /* 0x000000ffff037224 */ /* 0x002fe200000e0600 */
[----:B------:R-:W-:-:S05]  /*ee90*/  LEA R0, R28, UR44, 0x1 ;  /* 0x0000002c1c007c11 */ /* 0x000fca000f8e08ff */
[----:B------:R-:W-:Y:S01]  /*eea0*/  VIADD R31, R0, 0x400 ;  /* 0x00000400001f7836 */ /* 0x000fe20000000000 */
        /* <DEDUP_REMOVED lines=12> */
[----:B------:R-:W-:Y:S01]  /*ef70*/  LDGSTS.E.BYPASS.LTC128B.128 [R0+0x9400], desc[UR36][R2.64+0x180], !P3 ;  /* 0x0940018002007fae */ /* 0x000fe2000d901d64 */
        /* <DEDUP_REMOVED lines=12> */
[----:B------:R-:W0:Y:S02]  /*f040*/  SHFL.IDX PT, R14, R10, 0x4, 0x181f ;  /* 0x00981f000a0e7f89 */ /* 0x000e2400000e0000 */
[----:B------:R-:W-:Y:S01]  /*f050*/  IMAD.X R7, RZ, RZ, R7, P3 ;  /* 0x000000ffff077224 */ /* 0x000fe200018e0607 */
[C---:B------:R-:W-:Y:S01]  /*f060*/  ISETP.LT.OR P3, PT, R18.reuse, 0x21, P4 ;  /* 0x000000211200780c */ /* 0x040fe20002761670 */
[----:B-1----:R-:W1:Y:S04]  /*f070*/  SHFL.IDX PT, R8, R19, 0x4, 0x181f ;  /* 0x00981f0013087f89 */ /* 0x002e6800000e0000 */
[----:B------:R-:W2:Y:S08]  /*f080*/  SHFL.IDX PT, R19, R19, 0x5, 0x181f ;  /* 0x00b81f0013137f89 */ /* 0x000eb000000e0000 */
[----:B------:R-:W-:Y:S01]  /*f090*/  LDGSTS.E.BYPASS.LTC128B.128 [R0+0x1400], desc[UR36][R4.64], !P3 ;  /* 0x0140000004007fae */ /* 0x000fe2000d901d64 */
[----:B------:R-:W-:-:S13]  /*f0a0*/  ISETP.LT.OR P3, PT, R18, 0x21, !P2 ;  /* 0x000000211200780c */ /* 0x000fda0005761670 */
[----:B------:R-:W-:Y:S01]  /*f0b0*/  LDGSTS.E.BYPASS.LTC128B.128 [R0+0x4400], desc[UR36][R4.64+0x80], !P3 ;  /* 0x0440008004007fae */ /* 0x000fe2000d901d64 */
[----:B------:R-:W-:-:S13]  /*f0c0*/  ISETP.LT.OR P3, PT, R18, 0x21, !P1 ;  /* 0x000000211200780c */ /* 0x000fda0004f61670 */
[----:B------:R-:W-:Y:S01]  /*f0d0*/  LDGSTS.E.BYPASS.LTC128B.128 [R0+0x7400], desc[UR36][R4.64+0x100], !P3 ;  /* 0x0740010004007fae */ /* 0x000fe2000d901d64 */
[----:B------:R-:W-:-:S13]  /*f0e0*/  ISETP.LT.OR P3, PT, R18, 0x21, !P0 ;  /* 0x000000211200780c */ /* 0x000fda0004761670 */
[----:B------:R-:W-:Y:S01]  /*f0f0*/  LDGSTS.E.BYPASS.LTC128B.128 [R0+0xa400], desc[UR36][R4.64+0x180], !P3 ;  /* 0x0a40018004007fae */ /* 0x000fe2000d901d64 */
[----:B0-----:R-:W-:-:S03]  /*f100*/  IADD3 R2, P3, R14, R17, RZ ;  /* 0x000000110e027210 */ /* 0x001fc60007f7e0ff */
[----:B------:R3:W4:Y:S02]  /*f110*/  SHFL.IDX PT, R14, R10, 0x5, 0x181f ;  /* 0x00b81f000a0e7f89 */ /* 0x00072400000e0000 */
        /* <DEDUP_REMOVED lines=17> */
[----:B--2-4-:R3:W-:Y:S02]  /*f230*/  LDGSTS.E.BYPASS.LTC128B.128 [R0+0xb400], desc[UR36][R2.64+0x180], !P3 ;  /* 0x0b40018002007fae */ /* 0x0147e4000d901d64 */
.L_x_4862:
        /* <DEDUP_REMOVED lines=20> */
.L_x_4765:
        /* <DEDUP_REMOVED lines=10> */
[----:B------:R-:W-:Y:S01]  /*f420*/  ULOP3.LUT UR5, URZ, UR42, URZ, 0x33, !UPT ;  /* 0x0000002a3f057292 */ /* 0x000fe2000f8e333f */
[----:B------:R-:W-:Y:S01]  /*f430*/  IMAD.MOV.U32 R26, RZ, RZ, 0x1 ;  /* 0x00000001ff1a7424 */ /* 0x000fe200078e00ff */
[----:B------:R-:W-:-:S06]  /*f440*/  UIMAD UR4, UR4, UR38, URZ ;  /* 0x00000026040472a4 */ /* 0x000fcc000f8e023f */
[----:B------:R-:W-:-:S04]  /*f450*/  LOP3.LUT R3, RZ, UR4, RZ, 0x33, !PT ;  /* 0x00000004ff037c12 */ /* 0x000fc8000f8e33ff */
[----:B------:R-:W-:Y:S01]  /*f460*/  VIMNMX3 R3, R0, UR5, R3, !PT ;  /* 0x0000000500037c0f */ /* 0x000fe2000f800103 */
[----:B------:R-:W-:Y:S01]  /*f470*/  IMAD.MOV.U32 R0, RZ, RZ, 0x1 ;  /* 0x00000001ff007424 */ /* 0x000fe200078e00ff */
[----:B0-----:R-:W-:-:S04]  /*f480*/  SHF.L.U32 R2, R2, 0x4, RZ ;  /* 0x0000000402027819 */ /* 0x001fc800000006ff */
[----:B------:R-:W-:-:S04]  /*f490*/  LOP3.LUT R2, R2, 0x70, RZ, 0xc0, !PT ;  /* 0x0000007002027812 */ /* 0x000fc800078ec0ff */
[----:B------:R-:W-:-:S05]  /*f4a0*/  IADD3 R27, R2, R27, R37 ;  /* 0x0000001b021b7210 */ /* 0x000fca0007ffe025 */
[----:B------:R-:W-:Y:S01]  /*f4b0*/  VIADD R18, R27, 0xfffffee0 ;  /* 0xfffffee01b127836 */ /* 0x000fe20000000000 */
[----:B------:R-:W-:-:S03]  /*f4c0*/  IADD3 R27, -R3, -0x2, RZ ;  /* 0xfffffffe031b7810 */ /* 0x000fc60007ffe1ff */
[----:B------:R-:W-:-:S07]  /*f4d0*/  IMAD R18, R3, -0x60, R18 ;  /* 0xffffffa003127824 */ /* 0x000fce00078e0212 */
.L_x_4781:
        /* <DEDUP_REMOVED lines=12> */
[----:B------:R-:W-:Y:S01]  /*f5a0*/  SHF.R.S32.HI R3, RZ, 0x1f, R7 ;  /* 0x0000001fff037819 */ /* 0x000fe20000011407 */
[----:B------:R-:W-:Y:S01]  /*f5b0*/  IMAD R5, R33, UR4, RZ ;  /* 0x0000000421057c24 */ /* 0x000fe2000f8e02ff */
[----:B------:R-:W-:-:S03]  /*f5c0*/  MOV R2, R7 ;  /* 0x0000000700027202 */ /* 0x000fc60000000f00 */
[C---:B------:R-:W-:Y:S02]  /*f5d0*/  IMAD R5, R30.reuse, UR5, R5 ;  /* 0x000000051e057c24 */ /* 0x040fe4000f8e0205 */
[----:B------:R-:W-:Y:S01]  /*f5e0*/  IMAD.WIDE.U32 R2, R30, UR4, R2 ;  /* 0x000000041e027c25 */ /* 0x000fe2000f8e0002 */
[----:B------:R-:W-:-:S03]  /*f5f0*/  ULDC.64 UR4, c[0x0][0x418] ;  /* 0x0001060000047ab9 */ /* 0x000fc60000000a00 */
[----:B------:R-:W-:Y:S01]  /*f600*/  IMAD.IADD R3, R5, 0x1, R3 ;  /* 0x0000000105037824 */ /* 0x000fe200078e0203 */
[----:B------:R-:W-:-:S04]  /*f610*/  LEA R4, P0, R2, UR4, 0x2 ;  /* 0x0000000402047c11 */ /* 0x000fc8000f8010ff */
[----:B------:R-:W-:-:S05]  /*f620*/  LEA.HI.X R5, R2, UR5, R3, 0x2, P0 ;  /* 0x0000000502057c11 */ /* 0x000fca00080f1403 */
[----:B------:R0:W5:Y:S04]  /*f630*/  LDG.E R4, desc[UR36][R4.64] ;  /* 0x0000002404047981 */ /* 0x000168000c1e1900 */
.L_x_4768:
[----:B------:R-:W-:Y:S05]  /*f640*/  BSYNC B1 ;  /* 0x0000000000017941 */ /* 0x000fea0003800000 */
.L_x_4767:
[----:B------:R-:W-:-:S13]  /*f650*/  LOP3.LUT P0, RZ, R16, 0x20, RZ, 0xc0, !PT ;  /* 0x0000002010ff7812 */ /* 0x000fda000780c0ff */
[----:B------:R-:W-:Y:S05]  /*f660*/  @!P0 BRA `(.L_x_4769) ;  /* 0x0000000000048947 */ /* 0x000fea0003800000 */
[----:B------:R-:W-:Y:S01]  /*f670*/  BPT.TRAP 0x1 ;  /* 0x000000040000795c */ /* 0x000fe20000300000 */
.L_x_4769:
[----:B------:R-:W-:Y:S01]  /*f680*/  LEA R19, R0, UR44, 0x3 ;  /* 0x0000002c00137c11 */ /* 0x000fe2000f8e18ff */
[----:B------:R-:W-:Y:S01]  /*f690*/  BSSY B1, `(.L_x_4770) ;  /* 0x0000004000017945 */ /* 0x000fe20003800000 */
[----:B------:R-:W-:-:S04]  /*f6a0*/  SHF.L.U32 R23, R26, 0x1f, RZ ;  /* 0x0000001f1a177819 */ /* 0x000fc800000006ff */
[----:B------:R-:W1:Y:S02]  /*f6b0*/  SYNCS.PHASECHK.TRANS64.TRYWAIT P0, [R19+URZ+0x32440], R23 ;  /* 0x03244017130075a7 */ /* 0x000e64000800017f */
[----:B-1----:R-:W-:Y:S05]  /*f6c0*/  @!P0 BRA `(.L_x_4771) ;  /* 0x0000003800a48947 */ /* 0x002fea0003800000 */
.L_x_4863:
[----:B------:R-:W-:Y:S05]  /*f6d0*/  BSYNC B1 ;  /* 0x0000000000017941 */ /* 0x000fea0003800000 */
.L_x_4770:
        /* <DEDUP_REMOVED lines=35> */
[----:B------:R-:W0:Y:S01]  /*f910*/  SHFL.IDX PT, R14, R21, 0x1, 0x181f ;  /* 0x00381f00150e7f89 */ /* 0x000e2200000e0000 */
[----:B--2---:R-:W-:-:S03]  /*f920*/  IADD3.X R13, RZ, R3, RZ, P0, !PT ;  /* 0x00000003ff0d7210 */ /* 0x004fc600007fe4ff */
        /* <DEDUP_REMOVED lines=20> */
.L_x_4877:
        /* <DEDUP_REMOVED lines=8> */
.L_x_4773:
        /* <DEDUP_REMOVED lines=10> */
.L_x_4774:
[----:B------:R2:W-:Y:S01]  /*fb90*/  SYNCS.ARRIVE.TRANS64.A1T0 RZ, [R19+URZ+0x32430], RZ ;  /* 0x032430ff13ff79a7 */ /* 0x0005e2000810003f */
[----:B------:R-:W-:Y:S05]  /*fba0*/  @!P2 BRA `(.L_x_4775) ;  /* 0x000000000004a947 */ /* 0x000fea0003800000 */
[----:B------:R-:W-:Y:S01]  /*fbb0*/  BPT.TRAP 0x1 ;  /* 0x000000040000795c */ /* 0x000fe20000300000 */
.L_x_4775:
[----:B------:R-:W3:Y:S01]  /*fbc0*/  SYNCS.PHASECHK.TRANS64.TRYWAIT P0, [R19+URZ+0x32460], R23 ;  /* 0x03246017130075a7 */ /* 0x000ee2000800017f */
[----:B------:R-:W-:Y:S04]  /*fbd0*/  BSSY B1, `(.L_x_4776) ;  /* 0x0000002000017945 */ /* 0x000fe80003800000 */
[----:B---3--:R-:W-:Y:S05]  /*fbe0*/  @!P0 BRA `(.L_x_4777) ;  /* 0x0000003800fc8947 */ /* 0x008fea0003800000 */
.L_x_4878:
[----:B------:R-:W-:Y:S05]  /*fbf0*/  BSYNC B1 ;  /* 0x0000000000017941 */ /* 0x000fea0003800000 */
.L_x_4776:
        /* <DEDUP_REMOVED lines=50> */
[----:B-1----:R-:W-:-:S05]  /*ff20*/  IADD3.X R7, RZ, R4, RZ, P0, !PT ;  /* 0x00000004ff077210 */ /* 0x002fca00007fe4ff */
[----:B------:R-:W-:Y:S04]  /*ff30*/  LDGSTS.E.BYPASS.LTC128B.128 [R21+0x1000], desc[UR36][R6.64], !P4 ;  /* 0x0100000006157fae */ /* 0x000fe8000e101d64 */
[----:B------:R-:W-:Y:S04]  /*ff40*/  LDGSTS.E.BYPASS.LTC128B.128 [R21+0x4000], desc[UR36][R6.64+0x80], !P3 ;  /* 0x0400008006157fae */ /* 0x000fe8000d901d64 */
[----:B------:R-:W-:Y:S04]  /*ff50*/  LDGSTS.E.BYPASS.LTC128B.128 [R21+0x7000], desc[UR36][R6.64+0x100], !P2 ;  /* 0x0700010006157fae */ /* 0x000fe8000d101d64 */
[----:B------:R1:W-:Y:S01]  /*ff60*/  LDGSTS.E.BYPASS.LTC128B.128 [R21+0xa000], desc[UR36][R6.64+0x180], !P1 ;  /* 0x0a00018006157fae */ /* 0x0003e2000c901d64 */
[----:B0-----:R-:W-:-:S03]  /*ff70*/  IADD3 R4, P0, R14, R17, RZ ;  /* 0x000000110e047210 */ /* 0x001fc60007f1e0ff */
[----:B------:R-:W0:Y:S02]  /*ff80*/  SHFL.IDX PT, R14, R20, 0x4, 0x181f ;  /* 0x00981f00140e7f89 */ /* 0x000e2400000e0000 */
[----:B------:R-:W-:Y:S02]  /*ff90*/  IMAD.X R5, RZ, RZ, R5, P0 ;  /* 0x000000ffff057224 */ /* 0x000fe400000e0605 */
[----:B-1----:R-:W-:-:S03]  /*ffa0*/  IMAD.MOV.U32 R6, RZ, RZ, RZ ;  /* 0x000000ffff067224 */ /* 0x002fc600078e00ff */
        /* <DEDUP_REMOVED lines=11> */
.L_x_4892:
        /* <DEDUP_REMOVED lines=11> */
.L_x_4779:
        /* <DEDUP_REMOVED lines=10> */
.L_x_4780:
[----:B------:R-:W-:Y:S01]  /*101b0*/  VIADD R0, R0, 0x1 ;  /* 0x0000000100007836 */ /* 0x000fe20000000000 */
[----:B------:R-:W-:Y:S01]  /*101c0*/  IADD3 R27, R27, -0x1, RZ ;  /* 0xffffffff1b1b7810 */ /* 0x000fe20007ffe0ff */
[----:B------:R1:W-:Y:S01]  /*101d0*/  SYNCS.ARRIVE.TRANS64.A1T0 RZ, [R19+URZ+0x32450], RZ ;  /* 0x032450ff13ff79a7 */ /* 0x0003e2000810003f */
[----:B------:R-:W-:Y:S02]  /*101e0*/  VIADD R18, R18, 0xffffffa0 ;  /* 0xffffffa012127836 */ /* 0x000fe40000000000 */
[----:B------:R-:W-:-:S04]  /*101f0*/  ISETP.NE.AND P0, PT, R0, 0x2, PT ;  /* 0x000000020000780c */ /* 0x000fc80003f05270 */
[----:B------:R-:W-:Y:S02]  /*10200*/  SEL R0, R0, RZ, P0 ;  /* 0x000000ff00007207 */ /* 0x000fe40000000000 */
[----:B0-----:R-:W-:Y:S02]  /*10210*/  SEL R3, RZ, 0x1, P0 ;  /* 0x00000001ff037807 */ /* 0x001fe40000000000 */
[----:B------:R-:W-:Y:S02]  /*10220*/  ISETP.GT.AND P0, PT, R27, UR48, PT ;  /* 0x000000301b007c0c */ /* 0x000fe4000bf04270 */
[----:B------:R-:W-:-:S11]  /*10230*/  LOP3.LUT R26, R26, R3, RZ, 0x3c, !PT ;  /* 0x000000031a1a7212 */ /* 0x000fd600078e3cff */
[----:B-1----:R-:W-:Y:S05]  /*10240*/  @P0 BRA `(.L_x_4781) ;  /* 0xfffffff000a40947 */ /* 0x002fea000383ffff */
.L_x_4766:
[----:B------:R-:W-:Y:S05]  /*10250*/  BSYNC B0 ;  /* 0x0000000000007941 */ /* 0x000fea0003800000 */
.L_x_4745:
[----:B------:R-:W0:Y:S01]  /*10260*/  S2R R3, SR_CgaCtaId ;  /* 0x0000000000037919 */ /* 0x000e220000008800 */
[----:B------:R-:W-:Y:S01]  /*10270*/  MOV R2, 0x400 ;  /* 0x0000040000027802 */ /* 0x000fe20000000f00 */
[----:B------:R-:W-:Y:S01]  /*10280*/  BSSY B0, `(.L_x_4782) ;  /* 0x0000005000007945 */ /* 0x000fe20003800000 */
[----:B------:R-:W-:Y:S02]  /*10290*/  SHF.L.U32 R6, R6, 0x1f, RZ ;  /* 0x0000001f06067819 */ /* 0x000fe400000006ff */
[----:B0-----:R-:W-:-:S04]  /*102a0*/  LEA R7, R3, R2, 0x18 ;  /* 0x0000000203077211 */ /* 0x001fc800078ec0ff */
[----:B------:R-:W0:Y:S02]  /*102b0*/  SYNCS.PHASECHK.TRANS64.TRYWAIT P0, [R7+URZ+0x32420], R6 ;  /* 0x03242006070075a7 */ /* 0x000e24000800017f */
[----:B0-----:R-:W-:Y:S05]  /*102c0*/  @!P0 BRA `(.L_x_4783) ;  /* 0x0000003c00248947 */ /* 0x001fea0003800000 */
.L_x_4893:
[----:B------:R-:W-:Y:S05]  /*102d0*/  BSYNC B0 ;  /* 0x0000000000007941 */ /* 0x000fea0003800000 */
.L_x_4782:
[----:B------:R-:W-:-:S03]  /*102e0*/  UMOV UR4, 0xffffffff ;  /* 0xffffffff00047882 */ /* 0x000fc60000000000 */
[----:B------:R-:W-:Y:S05]  /*102f0*/  BRA.DIV UR4, `(.L_x_4784) ;  /* 0x0000003e042c7947 */ /* 0x000fea000b800000 */
[----:B------:R-:W1:Y:S02]  /*10300*/  S2R R2, SR_TID.X ;  /* 0x0000000000027919 */ /* 0x000e640000002100 */
[----:B-1----:R-:W-:-:S04]  /*10310*/  SHF.R.U32.HI R2, RZ, 0x5, R2 ;  /* 0x00000005ff027819 */ /* 0x002fc80000011602 */
[----:B------:R-:W-:-:S05]  /*10320*/  LOP3.LUT R2, R2, 0x3, RZ, 0xc0, !PT ;  /* 0x0000000302027812 */ /* 0x000fca00078ec0ff */
[----:B------:R1:W3:Y:S02]  /*10330*/  SHFL.IDX PT, R14, R2, RZ, 0x1f ;  /* 0x00001fff020e7589 */ /* 0x0002e400000e0000 */
.L_x_4896:
[----:B---3--:R-:W-:-:S13]  /*10340*/  ISETP.NE.AND P0, PT, R14, RZ, PT ;  /* 0x000000ff0e00720c */ /* 0x008fda0003f05270 */
[----:B------:R-:W-:Y:S05]  /*10350*/  @P0 BRA `(.L_x_4700) ;  /* 0x0000000000900947 */ /* 0x000fea0003800000 */
[----:B------:R-:W-:-:S03]  /*10360*/  UMOV UR4, 0xffffffff ;  /* 0xffffffff00047882 */ /* 0x000fc60000000000 */
[----:B------:R-:W-:Y:S05]  /*10370*/  BRA.DIV UR4, `(.L_x_4785) ;  /* 0x0000003e04407947 */ /* 0x000fea000b800000 */
[----:B------:R-:W-:-:S13]  /*10380*/  ELECT P6, URZ, PT ;  /* 0x00000000003f782f */ /* 0x000fda00038c0000 */
.L_x_4899:
        /* <DEDUP_REMOVED lines=8> */
.L_x_4786:
[----:B------:R-:W-:Y:S01]  /*10410*/  IMAD R5, R0, 0x8, R7 ;  /* 0x0000000800057824 */ /* 0x000fe200078e0207 */
[----:B------:R-:W-:Y:S01]  /*10420*/  SHF.L.U32 R2, R26, 0x1f, RZ ;  /* 0x0000001f1a027819 */ /* 0x000fe200000006ff */
[----:B------:R-:W-:-:S03]  /*10430*/  VIADD R0, R0, 0x1 ;  /* 0x0000000100007836 */ /* 0x000fc60000000000 */
[----:B------:R-:W1:Y:S02]  /*10440*/  SYNCS.PHASECHK.TRANS64.TRYWAIT P1, [R5+URZ+0x32440], R2 ;  /* 0x03244002050075a7 */ /* 0x000e64000802017f */
[----:B------:R-:W-:-:S04]  /*10450*/  ISETP.NE.AND P2, PT, R0, 0x2, PT ;  /* 0x000000020000780c */ /* 0x000fc80003f45270 */
[----:B------:R-:W-:Y:S01]  /*10460*/  SEL R3, RZ, 0x1, P2 ;  /* 0x00000001ff037807 */ /* 0x000fe20001000000 */
[----:B-1----:R-:W-:Y:S08]  /*10470*/  @!P1 BRA `(.L_x_4787) ;  /* 0x0000003c00209947 */ /* 0x002ff00003800000 */
.L_x_4900:
[----:B------:R-:W-:Y:S02]  /*10480*/  SEL R0, R0, RZ, P2 ;  /* 0x000000ff00007207 */ /* 0x000fe40001000000 */
[----:B------:R-:W-:Y:S01]  /*10490*/  LOP3.LUT R3, R26, R3, RZ, 0x3c, !PT ;  /* 0x000000031a037212 */ /* 0x000fe200078e3cff */
[----:B------:R-:W-:Y:S06]  /*104a0*/  @!P0 BRA `(.L_x_4788) ;  /* 0x0000000000048947 */ /* 0x000fec0003800000 */
[----:B------:R-:W-:Y:S01]  /*104b0*/  BPT.TRAP 0x1 ;  /* 0x000000040000795c */ /* 0x000fe20000300000 */
.L_x_4788:
[----:B0-----:R-:W-:Y:S01]  /*104c0*/  IMAD R7, R0, 0x8, R7 ;  /* 0x0000000800077824 */ /* 0x001fe200078e0207 */
[----:B------:R-:W-:-:S04]  /*104d0*/  SHF.L.U32 R0, R3, 0x1f, RZ ;  /* 0x0000001f03007819 */ /* 0x000fc800000006ff */
[----:B------:R-:W0:Y:S02]  /*104e0*/  SYNCS.PHASECHK.TRANS64.TRYWAIT P1, [R7+URZ+0x32440], R0 ;  /* 0x03244000070075a7 */ /* 0x000e24000802017f */
[----:B0-----:R-:W-:Y:S05]  /*104f0*/  @!P1 BRA `(.L_x_4789) ;  /* 0x0000003c00149947 */ /* 0x001fea0003800000 */
.L_x_4901:
[----:B------:R-:W-:Y:S05]  /*10500*/  @!P0 BRA `(.L_x_4790) ;  /* 0x0000000000048947 */ /* 0x000fea0003800000 */
[----:B------:R-:W-:Y:S01]  /*10510*/  BPT.TRAP 0x1 ;  /* 0x000000040000795c */ /* 0x000fe20000300000 */
.L_x_4790:
[----:B------:R-:W3:Y:S02]  /*10520*/  SYNCS.PHASECHK.TRANS64.TRYWAIT P1, [R5+URZ+0x32460], R2 ;  /* 0x03246002050075a7 */ /* 0x000ee4000802017f */
[----:B---3--:R-:W-:Y:S05]  /*10530*/  @!P1 BRA `(.L_x_4791) ;  /* 0x0000003c00189947 */ /* 0x008fea0003800000 */
.L_x_4902:
[----:B------:R-:W-:Y:S05]  /*10540*/  @!P0 BRA `(.L_x_4792) ;  /* 0x0000000000048947 */ /* 0x000fea0003800000 */
[----:B------:R-:W-:Y:S01]  /*10550*/  BPT.TRAP 0x1 ;  /* 0x000000040000795c */ /* 0x000fe20000300000 */
.L_x_4792:
[----:B----4-:R4:W0:Y:S02]  /*10560*/  SYNCS.PHASECHK.TRANS64.TRYWAIT P0, [R7+URZ+0x32460], R0 ;  /* 0x03246000070075a7 */ /* 0x010824000800017f */
[----:B0-----:R-:W-:Y:S05]  /*10570*/  @!P0 NANOSLEEP.SYNCS 0x989680 ;  /* 0x009896800000895d */ /* 0x001fea0003900000 */
[----:B------:R-:W0:Y:S02]  /*10580*/  @!P0 SYNCS.PHASECHK.TRANS64 P0, [R7+URZ+0x32460], R0 ;  /* 0x03246000070085a7 */ /* 0x000e24000800007f */
[----:B0-----:R-:W-:Y:S05]  /*10590*/  @!P0 BRA `(.L_x_4792) ;  /* 0xfffffffc00f08947 */ /* 0x001fea000383ffff */
.L_x_4700:
[----:B------:R-:W-:Y:S05]  /*105a0*/  BSYNC B6 ;  /* 0x0000000000067941 */ /* 0x000fea0003800000 */
.L_x_4697:
[----:B------:R-:W-:Y:S05]  /*105b0*/  EXIT ;  /* 0x000000000000794d */ /* 0x000fea0003800000 */
.L_x_4704:
[----:B0-----:R-:W-:-:S04]  /*105c0*/  MOV R3, UR61 ;  /* 0x0000003d00037c02 */ /* 0x001fc80008000f00 */
[----:B------:R0:W1:Y:S03]  /*105d0*/  SYNCS.PHASECHK.TRANS64.TRYWAIT P0, [R3+URZ+0x32400], R0 ;  /* 0x03240000030075a7 */ /* 0x000066000800017f */
[----:B-1----:R-:W-:Y:S05]  /*105e0*/  @!P0 NANOSLEEP.SYNCS 0x989680 ;  /* 0x009896800000895d */ /* 0x002fea0003900000 */
[----:B------:R-:W1:Y:S02]  /*105f0*/  @!P0 SYNCS.PHASECHK.TRANS64 P0, [R3+URZ+0x32400], R0 ;  /* 0x03240000030085a7 */ /* 0x000e64000800007f */
[----:B-1----:R-:W-:Y:S05]  /*10600*/  @!P0 BRA `(.L_x_4704) ;  /* 0xfffffffc00ec8947 */ /* 0x002fea000383ffff */
[----:B------:R-:W-:Y:S05]  /*10610*/  BRA `(.L_x_4793) ;  /* 0xffffff1000147947 */ /* 0x000fea000383ffff */
.L_x_4708:
[----:B0-----:R-:W-:-:S04]  /*10620*/  IMAD.U32 R3, RZ, RZ, UR61 ;  /* 0x0000003dff037e24 */ /* 0x001fc8000f8e00ff */
[----:B------:R0:W2:Y:S03]  /*10630*/  SYNCS.PHASECHK.TRANS64.TRYWAIT P1, [R3+URZ+0x32430], R0 ;  /* 0x03243000030075a7 */ /* 0x0000a6000802017f */
[----:B--2---:R-:W-:Y:S05]  /*10640*/  @!P1 NANOSLEEP.SYNCS 0x989680 ;  /* 0x009896800000995d */ /* 0x004fea0003900000 */
[----:B------:R-:W2:Y:S02]  /*10650*/  @!P1 SYNCS.PHASECHK.TRANS64 P1, [R3+URZ+0x32430], R0 ;  /* 0x03243000030095a7 */ /* 0x000ea4000802007f */
[----:B--2---:R-:W-:Y:S05]  /*10660*/  @!P1 BRA `(.L_x_4708) ;  /* 0xfffffffc00ec9947 */ /* 0x004fea000383ffff */
[----:B------:R-:W-:Y:S05]  /*10670*/  BRA `(.L_x_4707) ;  /* 0xffffff1000387947 */ /* 0x000fea000383ffff */
.L_x_4709:
[----:B0-----:R-:W-:-:S04]  /*10680*/  IMAD.U32 R3, RZ, RZ, UR61 ;  /* 0x0000003dff037e24 */ /* 0x001fc8000f8e00ff */
[----:B------:R0:W2:Y:S03]  /*10690*/  SYNCS.PHASECHK.TRANS64.TRYWAIT P1, [R3+URZ+0x32410], R0 ;  /* 0x03241000030075a7 */ /* 0x0000a6000802017f */
[----:B--2---:R-:W-:Y:S05]  /*106a0*/  @!P1 NANOSLEEP.SYNCS 0x989680 ;  /* 0x009896800000995d */ /* 0x004fea0003900000 */
[----:B------:R-:W2:Y:S02]  /*106b0*/  @!P1 SYNCS.PHASECHK.TRANS64 P1, [R3+URZ+0x32410], R0 ;  /* 0x03241000030095a7 */ /* 0x000ea4000802007f */
[----:B--2---:R-:W-:Y:S05]  /*106c0*/  @!P1 BRA `(.L_x_4709) ;  /* 0xfffffffc00ec9947 */ /* 0x004fea000383ffff */
[----:B------:R-:W-:Y:S05]  /*106d0*/  BRA `(.L_x_4794) ;  /* 0xffffff1000e07947 */ /* 0x000fea000383ffff */
.L_x_4713:
[----:B0-----:R-:W-:-:S04]  /*106e0*/  IMAD.U32 R3, RZ, RZ, UR61 ;  /* 0x0000003dff037e24 */ /* 0x001fc8000f8e00ff */
[----:B------:R0:W3:Y:S03]  /*106f0*/  SYNCS.PHASECHK.TRANS64.TRYWAIT P1, [R3+URZ+0x32450], R0 ;  /* 0x03245000030075a7 */ /* 0x0000e6000802017f */
[----:B---3--:R-:W-:Y:S05]  /*10700*/  @!P1 NANOSLEEP.SYNCS 0x989680 ;  /* 0x009896800000995d */ /* 0x008fea0003900000 */
[----:B------:R-:W3:Y:S02]  /*10710*/  @!P1 SYNCS.PHASECHK.TRANS64 P1, [R3+URZ+0x32450], R0 ;  /* 0x03245000030095a7 */ /* 0x000ee4000802007f */
[----:B---3--:R-:W-:Y:S05]  /*10720*/  @!P1 BRA `(.L_x_4713) ;  /* 0xfffffffc00ec9947 */ /* 0x008fea000383ffff */
[----:B------:R-:W-:Y:S05]  /*10730*/  BRA `(.L_x_4712) ;  /* 0xffffff1000e87947 */ /* 0x000fea000383ffff */
.L_x_4720:
[----:B-1----:R-:W-:-:S04]  /*10740*/  IMAD.U32 R153, RZ, RZ, UR5 ;  /* 0x00000005ff997e24 */ /* 0x002fc8000f8e00ff */
[----:B------:R1:W2:Y:S03]  /*10750*/  SYNCS.PHASECHK.TRANS64.TRYWAIT P1, [R153+URZ+0x32430], R20 ;  /* 0x03243014990075a7 */ /* 0x0002a6000802017f */
[----:B--2---:R-:W-:Y:S05]  /*10760*/  @!P1 NANOSLEEP.SYNCS 0x989680 ;  /* 0x009896800000995d */ /* 0x004fea0003900000 */
[----:B------:R-:W2:Y:S02]  /*10770*/  @!P1 SYNCS.PHASECHK.TRANS64 P1, [R153+URZ+0x32430], R20 ;  /* 0x03243014990095a7 */ /* 0x000ea4000802007f */
[----:B--2---:R-:W-:Y:S05]  /*10780*/  @!P1 BRA `(.L_x_4720) ;  /* 0xfffffffc00ec9947 */ /* 0x004fea000383ffff */
[----:B------:R-:W-:Y:S05]  /*10790*/  BRA `(.L_x_4719) ;  /* 0xffffff38006c7947 */ /* 0x000fea000383ffff */
.L_x_4724:
[----:B--2---:R-:W-:-:S04]  /*107a0*/  IMAD.U32 R203, RZ, RZ, UR5 ;  /* 0x00000005ffcb7e24 */ /* 0x004fc8000f8e00ff */
[----:B------:R2:W3:Y:S03]  /*107b0*/  SYNCS.PHASECHK.TRANS64.TRYWAIT P1, [R203+URZ+0x32450], R20 ;  /* 0x03245014cb0075a7 */ /* 0x0004e6000802017f */
[----:B---3--:R-:W-:Y:S05]  /*107c0*/  @!P1 NANOSLEEP.SYNCS 0x989680 ;  /* 0x009896800000995d */ /* 0x008fea0003900000 */
[----:B------:R-:W3:Y:S02]  /*107d0*/  @!P1 SYNCS.PHASECHK.TRANS64 P1, [R203+URZ+0x32450], R20 ;  /* 0x03245014cb0095a7 */ /* 0x000ee4000802007f */
[----:B---3--:R-:W-:Y:S05]  /*107e0*/  @!P1 BRA `(.L_x_4724) ;  /* 0xfffffffc00ec9947 */ /* 0x008fea000383ffff */
[----:B------:R-:W-:Y:S05]  /*107f0*/  BRA `(.L_x_4723) ;  /* 0xffffff3c00387947 */ /* 0x000fea000383ffff */
.L_x_4732:
[----:B-1----:R-:W-:-:S04]  /*10800*/  MOV R153, UR6 ;  /* 0x0000000600997c02 */ /* 0x002fc80008000f00 */
[----:B------:R1:W2:Y:S03]  /*10810*/  SYNCS.PHASECHK.TRANS64.TRYWAIT P1, [R153+URZ+0x32430], R200 ;  /* 0x032430c8990075a7 */ /* 0x0002a6000802017f */
[----:B--2---:R-:W-:Y:S05]  /*10820*/  @!P1 NANOSLEEP.SYNCS 0x989680 ;  /* 0x009896800000995d */ /* 0x004fea0003900000 */
[----:B------:R-:W2:Y:S02]  /*10830*/  @!P1 SYNCS.PHASECHK.TRANS64 P1, [R153+URZ+0x32430], R200 ;  /* 0x032430c8990095a7 */ /* 0x000ea4000802007f */
[----:B--2---:R-:W-:Y:S05]  /*10840*/  @!P1 BRA `(.L_x_4732) ;  /* 0xfffffffc00ec9947 */ /* 0x004fea000383ffff */
[----:B------:R-:W-:Y:S05]  /*10850*/  BRA `(.L_x_4731) ;  /* 0xffffff6400987947 */ /* 0x000fea000383ffff */
.L_x_4736:
[----:B--2---:R-:W-:-:S04]  /*10860*/  IMAD.U32 R201, RZ, RZ, UR6 ;  /* 0x00000006ffc97e24 */ /* 0x004fc8000f8e00ff */
[----:B------:R2:W3:Y:S03]  /*10870*/  SYNCS.PHASECHK.TRANS64.TRYWAIT P1, [R201+URZ+0x32450], R200 ;  /* 0x032450c8c90075a7 */ /* 0x0004e6000802017f */
[----:B---3--:R-:W-:Y:S05]  /*10880*/  @!P1 NANOSLEEP.SYNCS 0x989680 ;  /* 0x009896800000995d */ /* 0x008fea0003900000 */
[----:B------:R-:W3:Y:S02]  /*10890*/  @!P1 SYNCS.PHASECHK.TRANS64 P1, [R201+URZ+0x32450], R200 ;  /* 0x032450c8c90095a7 */ /* 0x000ee4000802007f */
[----:B---3--:R-:W-:Y:S05]  /*108a0*/  @!P1 BRA `(.L_x_4736) ;  /* 0xfffffffc00ec9947 */ /* 0x008fea000383ffff */
[----:B------:R-:W-:Y:S05]  /*108b0*/  BRA `(.L_x_4735) ;  /* 0xffffff6800187947 */ /* 0x000fea000383ffff */
.L_x_4750:
[----:B------:R-:W-:Y:S02]  /*108c0*/  IMAD.MOV.U32 R13, RZ, RZ, R22 ;  /* 0x000000ffff0d7224 */ /* 0x000fe400078e0016 */
[----:B------:R-:W-:Y:S02]  /*108d0*/  IMAD.MOV.U32 R12, RZ, RZ, RZ ;  /* 0x000000ffff0c7224 */ /* 0x000fe400078e00ff */
[----:B------:R-:W-:Y:S02]  /*108e0*/  IMAD.MOV.U32 R11, RZ, RZ, 0x1f ;  /* 0x0000001fff0b7424 */ /* 0x000fe400078e00ff */
[----:B------:R-:W-:-:S07]  /*108f0*/  IMAD.MOV.U32 R15, RZ, RZ, -0x1 ;  /* 0xffffffffff0f7424 */ /* 0x000fce00078e00ff */
[----:B-----5:R-:W-:Y:S05]  /*10900*/  WARPSYNC.COLLECTIVE R15, `(.L_x_4795) ;  /* 0x000000000f087348 */ /* 0x020fea0003c00000 */
[----:B------:R0:W1:Y:S02]  /*10910*/  SHFL.IDX P6, R14, R13, R12, R11 ;  /* 0x0000000c0d0e7389 */ /* 0x00006400000c000b */
[----:B01---5:R-:W-:Y:S01]  /*10920*/  ENDCOLLECTIVE ;  /* 0x000000000000791b */ /* 0x023fe20003800000 */
.L_x_4795:
[----:B------:R-:W-:Y:S05]  /*10930*/  BRA `(.L_x_4796) ;  /* 0xffffffc4005c7947 */ /* 0x000fea000383ffff */
.L_x_4752:
[----:B0-----:R-:W-:-:S04]  /*10940*/  MOV R3, UR44 ;  /* 0x0000002c00037c02 */ /* 0x001fc80008000f00 */
[----:B------:R0:W1:Y:S03]  /*10950*/  SYNCS.PHASECHK.TRANS64.TRYWAIT P0, [R3+URZ+0x32440], R2 ;  /* 0x03244002030075a7 */ /* 0x000066000800017f */
[----:B-1----:R-:W-:Y:S05]  /*10960*/  @!P0 NANOSLEEP.SYNCS 0x989680 ;  /* 0x009896800000895d */ /* 0x002fea0003900000 */
[----:B------:R-:W1:Y:S02]  /*10970*/  @!P0 SYNCS.PHASECHK.TRANS64 P0, [R3+URZ+0x32440], R2 ;  /* 0x03244002030085a7 */ /* 0x000e64000800007f */
[----:B-1----:R-:W-:Y:S05]  /*10980*/  @!P0 BRA `(.L_x_4752) ;  /* 0xfffffffc00ec8947 */ /* 0x002fea000383ffff */
[----:B------:R-:W-:Y:S05]  /*10990*/  BRA `(.L_x_4797) ;  /* 0xffffffc400a07947 */ /* 0x000fea000383ffff */
.L_x_4753:
        /* <DEDUP_REMOVED lines=8> */
.L_x_4799:
[----:B------:R-:W-:Y:S05]  /*10a20*/  BSYNC B0 ;  /* 0x0000000000007941 */ /* 0x000fea0003800000 */
.L_x_4798:
        /* <DEDUP_REMOVED lines=9> */
.L_x_4800:
[----:B------:R-:W-:Y:S01]  /*10ac0*/  IMAD.MOV.U32 R13, RZ, RZ, R5 ;  /* 0x000000ffff0d7224 */ /* 0x000fe200078e0005 */
[----:B------:R-:W-:Y:S02]  /*10ad0*/  MOV R12, 0x1 ;  /* 0x00000001000c7802 */ /* 0x000fe40000000f00 */
[----:B------:R-:W-:-:S13]  /*10ae0*/  @P0 LEA R2, P1, R17, R14, 0x1 ;  /* 0x0000000e11020211 */ /* 0x000fda00078208ff */
[----:B------:R-:W-:Y:S05]  /*10af0*/  WARPSYNC.COLLECTIVE R15, `(.L_x_4801) ;  /* 0x000000000f087348 */ /* 0x000fea0003c00000 */
[----:B------:R0:W1:Y:S02]  /*10b00*/  SHFL.IDX P6, R14, R13, R12, R11 ;  /* 0x0000000c0d0e7389 */ /* 0x00006400000c000b */
[----:B01----:R-:W-:Y:S01]  /*10b10*/  ENDCOLLECTIVE ;  /* 0x000000000000791b */ /* 0x003fe20003800000 */
.L_x_4801:
        /* <DEDUP_REMOVED lines=12> */
.L_x_4802:
[----:B------:R-:W-:Y:S02]  /*10be0*/  IMAD.MOV.U32 R13, RZ, RZ, R5 ;  /* 0x000000ffff0d7224 */ /* 0x000fe400078e0005 */
[----:B------:R-:W-:Y:S01]  /*10bf0*/  IMAD.MOV.U32 R12, RZ, RZ, 0x2 ;  /* 0x00000002ff0c7424 */ /* 0x000fe200078e00ff */
[----:B------:R-:W-:-:S13]  /*10c00*/  @P0 LEA R2, P1, R17, R14, 0x1 ;  /* 0x0000000e11020211 */ /* 0x000fda00078208ff */
[----:B------:R-:W-:Y:S05]  /*10c10*/  WARPSYNC.COLLECTIVE R15, `(.L_x_4803) ;  /* 0x000000000f087348 */ /* 0x000fea0003c00000 */
[----:B------:R0:W1:Y:S02]  /*10c20*/  SHFL.IDX P6, R14, R13, R12, R11 ;  /* 0x0000000c0d0e7389 */ /* 0x00006400000c000b */
[----:B01----:R-:W-:Y:S01]  /*10c30*/  ENDCOLLECTIVE ;  /* 0x000000000000791b */ /* 0x003fe20003800000 */
.L_x_4803:
        /* <DEDUP_REMOVED lines=12> */
.L_x_4804:
[----:B------:R-:W-:Y:S02]  /*10d00*/  IMAD.MOV.U32 R13, RZ, RZ, R5 ;  /* 0x000000ffff0d7224 */ /* 0x000fe400078e0005 */
[----:B------:R-:W-:Y:S01]  /*10d10*/  IMAD.MOV.U32 R12, RZ, RZ, 0x3 ;  /* 0x00000003ff0c7424 */ /* 0x000fe200078e00ff */
[----:B------:R-:W-:-:S13]  /*10d20*/  @P0 LEA R2, P1, R17, R14, 0x1 ;  /* 0x0000000e11020211 */ /* 0x000fda00078208ff */
[----:B------:R-:W-:Y:S05]  /*10d30*/  WARPSYNC.COLLECTIVE R15, `(.L_x_4805) ;  /* 0x000000000f087348 */ /* 0x000fea0003c00000 */
[----:B------:R0:W1:Y:S02]  /*10d40*/  SHFL.IDX P6, R14, R13, R12, R11 ;  /* 0x0000000c0d0e7389 */ /* 0x00006400000c000b */
[----:B01----:R-:W-:Y:S01]  /*10d50*/  ENDCOLLECTIVE ;  /* 0x000000000000791b */ /* 0x003fe20003800000 */
.L_x_4805:
[----:B------:R-:W-:-:S05]  /*10d60*/  @P0 IMAD.X R3, RZ, RZ, R0, P1 ;  /* 0x000000ffff030224 */ /* 0x000fca00008e0600 */
        /* <DEDUP_REMOVED lines=11> */
.L_x_4806:
[----:B------:R-:W-:Y:S02]  /*10e20*/  IMAD.MOV.U32 R13, RZ, RZ, R5 ;  /* 0x000000ffff0d7224 */ /* 0x000fe400078e0005 */
[----:B------:R-:W-:Y:S01]  /*10e30*/  IMAD.MOV.U32 R12, RZ, RZ, 0x4 ;  /* 0x00000004ff0c7424 */ /* 0x000fe200078e00ff */
[----:B------:R-:W-:-:S13]  /*10e40*/  @P0 LEA R2, P1, R17, R14, 0x1 ;  /* 0x0000000e11020211 */ /* 0x000fda00078208ff */
[----:B------:R-:W-:Y:S05]  /*10e50*/  WARPSYNC.COLLECTIVE R15, `(.L_x_4807) ;  /* 0x000000000f087348 */ /* 0x000fea0003c00000 */
[----:B------:R0:W1:Y:S02]  /*10e60*/  SHFL.IDX P6, R14, R13, R12, R11 ;  /* 0x0000000c0d0e7389 */ /* 0x00006400000c000b */
[----:B01----:R-:W-:Y:S01]  /*10e70*/  ENDCOLLECTIVE ;  /* 0x000000000000791b */ /* 0x003fe20003800000 */
.L_x_4807:
        /* <DEDUP_REMOVED lines=12> */
.L_x_4808:
[----:B------:R-:W-:Y:S02]  /*10f40*/  IMAD.MOV.U32 R13, RZ, RZ, R5 ;  /* 0x000000ffff0d7224 */ /* 0x000fe400078e0005 */
[----:B------:R-:W-:Y:S01]  /*10f50*/  IMAD.MOV.U32 R12, RZ, RZ, 0x5 ;  /* 0x00000005ff0c7424 */ /* 0x000fe200078e00ff */
[----:B------:R-:W-:-:S13]  /*10f60*/  @P0 LEA R2, P1, R17, R14, 0x1 ;  /* 0x0000000e11020211 */ /* 0x000fda00078208ff */
[----:B------:R-:W-:Y:S05]  /*10f70*/  WARPSYNC.COLLECTIVE R15, `(.L_x_4809) ;  /* 0x000000000f087348 */ /* 0x000fea0003c00000 */
[----:B------:R0:W1:Y:S02]  /*10f80*/  SHFL.IDX P6, R14, R13, R12, R11 ;  /* 0x0000000c0d0e7389 */ /* 0x00006400000c000b */
[----:B01----:R-:W-:Y:S01]  /*10f90*/  ENDCOLLECTIVE ;  /* 0x000000000000791b */ /* 0x003fe20003800000 */
.L_x_4809:
[----:B------:R-:W-:-:S05]  /*10fa0*/  @P0 IADD3.X R3, RZ, R0, RZ, P1, !PT ;  /* 0x00000000ff030210 */ /* 0x000fca0000ffe4ff */
        /* <DEDUP_REMOVED lines=9> */
.L_x_4810:
[----:B------:R-:W-:Y:S05]  /*11040*/  BRA `(.L_x_4811) ;  /* 0xffffffc400147947 */ /* 0x000fea000383ffff */
.L_x_4756:
[----:B------:R-:W-:Y:S01]  /*11050*/  IMAD.MOV.U32 R13, RZ, RZ, R6 ;  /* 0x000000ffff0d7224 */ /* 0x000fe200078e0006 */
[----:B------:R-:W-:Y:S01]  /*11060*/  MOV R12, RZ ;  /* 0x000000ff000c7202 */ /* 0x000fe20000000f00 */
[----:B------:R-:W-:Y:S01]  /*11070*/  IMAD.MOV.U32 R11, RZ, RZ, 0x181f ;  /* 0x0000181fff0b7424 */ /* 0x000fe200078e00ff */
[----:B------:R-:W-:Y:S01]  /*11080*/  LOP3.LUT R16, R16, 0xffffefff, RZ, 0xc0, !PT ;  /* 0xffffefff10107812 */ /* 0x000fe200078ec0ff */
[----:B------:R-:W-:Y:S02]  /*11090*/  IMAD.MOV.U32 R15, RZ, RZ, -0x1 ;  /* 0xffffffffff0f7424 */ /* 0x000fe400078e00ff */
[----:B------:R-:W-:-:S07]  /*110a0*/  IMAD.U32 R4, RZ, RZ, UR46 ;  /* 0x0000002eff047e24 */ /* 0x000fce000f8e00ff */
[----:B------:R-:W-:Y:S05]  /*110b0*/  WARPSYNC.COLLECTIVE R15, `(.L_x_4812) ;  /* 0x000000000f087348 */ /* 0x000fea0003c00000 */
[----:B------:R0:W1:Y:S02]  /*110c0*/  SHFL.IDX P6, R14, R13, R12, R11 ;  /* 0x0000000c0d0e7389 */ /* 0x00006400000c000b */
[----:B01----:R-:W-:Y:S01]  /*110d0*/  ENDCOLLECTIVE ;  /* 0x000000000000791b */ /* 0x003fe20003800000 */
.L_x_4812:
[----:B------:R-:W-:-:S05]  /*110e0*/  LEA R4, R4, R37, 0x7 ;  /* 0x0000002504047211 */ /* 0x000fca00078e38ff */
[----:B------:R-:W-:Y:S02]  /*110f0*/  VIADD R8, R4, 0x10 ;  /* 0x0000001004087836 */ /* 0x000fe40000000000 */
[----:B------:R-:W-:Y:S02]  /*11100*/  IMAD.MOV.U32 R13, RZ, RZ, R0 ;  /* 0x000000ffff0d7224 */ /* 0x000fe400078e0000 */
[----:B------:R-:W-:-:S07]  /*11110*/  IMAD.MOV.U32 R3, RZ, RZ, R14 ;  /* 0x000000ffff037224 */ /* 0x000fce00078e000e */
[----:B------:R-:W-:Y:S05]  /*11120*/  WARPSYNC.COLLECTIVE R15, `(.L_x_4813) ;  /* 0x000000000f087348 */ /* 0x000fea0003c00000 */
[----:B------:R0:W1:Y:S02]  /*11130*/  SHFL.IDX P6, R14, R13, R12, R11 ;  /* 0x0000000c0d0e7389 */ /* 0x00006400000c000b */
[----:B01----:R-:W-:Y:S01]  /*11140*/  ENDCOLLECTIVE ;  /* 0x000000000000791b */ /* 0x003fe20003800000 */
.L_x_4813:
        /* <DEDUP_REMOVED lines=11> */
.L_x_4814:
[----:B------:R-:W-:Y:S01]  /*11200*/  LOP3.LUT R16, R16, 0xfffff7ff, RZ, 0xc0, !PT ;  /* 0xfffff7ff10107812 */ /* 0x000fe200078ec0ff */
[----:B------:R-:W-:Y:S02]  /*11210*/  @!P2 IMAD.X R3, RZ, RZ, R3, P1 ;  /* 0x000000ffff03a224 */ /* 0x000fe400008e0603 */
[----:B------:R-:W-:-:S05]  /*11220*/  @!P2 IMAD.MOV.U32 R2, RZ, RZ, R10 ;  /* 0x000000ffff02a224 */ /* 0x000fca00078e000a */
[----:B------:R-:W-:Y:S01]  /*11230*/  @!PT LDS RZ, [RZ] ;  /* 0x00000000fffff984 */ /* 0x000fe20000000800 */
[----:B------:R-:W-:Y:S01]  /*11240*/  @!PT LDS RZ, [RZ] ;  /* 0x00000000fffff984 */ /* 0x000fe20000000800 */
[----:B------:R-:W-:Y:S01]  /*11250*/  @!PT LDS RZ, [RZ] ;  /* 0x00000000fffff984 */ /* 0x000fe20000000800 */
[----:B------:R0:W-:Y:S01]  /*11260*/  @!P2 LDGSTS.E.BYPASS.LTC128B.128 [R9+0x18400], desc[UR36][R2.64], !P0 ;  /* 0x184000000209afae */ /* 0x0001e2000c101d64 */
[----:B------:R-:W-:Y:S01]  /*11270*/  ISETP.GE.AND P2, PT, R8, R5, PT ;  /* 0x000000050800720c */ /* 0x000fe20003f46270 */
[----:B------:R-:W-:Y:S02]  /*11280*/  VIADD R8, R4, 0x20 ;  /* 0x0000002004087836 */ /* 0x000fe40000000000 */
[----:B------:R-:W-:Y:S01]  /*11290*/  IMAD.MOV.U32 R13, RZ, RZ, R0 ;  /* 0x000000ffff0d7224 */ /* 0x000fe200078e0000 */
[----:B------:R-:W-:-:S09]  /*112a0*/  MOV R7, R14 ;  /* 0x0000000e00077202 */ /* 0x000fd20000000f00 */
[----:B0-----:R-:W-:Y:S05]  /*112b0*/  WARPSYNC.COLLECTIVE R15, `(.L_x_4815) ;  /* 0x000000000f087348 */ /* 0x001fea0003c00000 */
[----:B------:R1:W2:Y:S02]  /*112c0*/  SHFL.IDX P6, R14, R13, R12, R11 ;  /* 0x0000000c0d0e7389 */ /* 0x0002a400000c000b */
[----:B012---:R-:W-:Y:S01]  /*112d0*/  ENDCOLLECTIVE ;  /* 0x000000000000791b */ /* 0x007fe20003800000 */
.L_x_4815:
[----:B------:R-:W-:-:S04]  /*112e0*/  @P2 LOP3.LUT R16, R16, 0x800, RZ, 0xfc, !PT ;  /* 0x0000080010102812 */ /* 0x000fc800078efcff */
[----:B------:R-:W-:Y:S02]  /*112f0*/  LOP3.LUT R16, R16, 0xfffffbff, RZ, 0xc0, !PT ;  /* 0xfffffbff10107812 */ /* 0x000fe400078ec0ff */
[----:B------:R-:W-:Y:S02]  /*11300*/  @!P2 LEA R15, R28, UR44, 0x1 ;  /* 0x0000002c1c0fac11 */ /* 0x000fe4000f8e08ff */
[----:B------:R-:W-:Y:S02]  /*11310*/  MOV R13, R6 ;  /* 0x00000006000d7202 */ /* 0x000fe40000000f00 */
        /* <DEDUP_REMOVED lines=11> */
[----:B------:R-:W-:-:S02]  /*113d0*/  VIADD R8, R4, 0x30 ;  /* 0x0000003004087836 */ /* 0x000fc40000000000 */
[----:B0-----:R-:W-:-:S10]  /*113e0*/  IMAD.MOV.U32 R15, RZ, RZ, -0x1 ;  /* 0xffffffffff0f7424 */ /* 0x001fd400078e00ff */
[----:B------:R-:W-:-:S07]  /*113f0*/  @P2 LOP3.LUT R16, R16, 0x400, RZ, 0xfc, !PT ;  /* 0x0000040010102812 */ /* 0x000fce00078efcff */
[----:B------:R-:W-:Y:S05]  /*11400*/  WARPSYNC.COLLECTIVE R15, `(.L_x_4816) ;  /* 0x000000000f087348 */ /* 0x000fea0003c00000 */
[----:B------:R0:W1:Y:S02]  /*11410*/  SHFL.IDX P6, R14, R13, R12, R11 ;  /* 0x0000000c0d0e7389 */ /* 0x00006400000c000b */
[----:B01----:R-:W-:Y:S01]  /*11420*/  ENDCOLLECTIVE ;  /* 0x000000000000791b */ /* 0x003fe20003800000 */
.L_x_4816:
[----:B------:R-:W-:Y:S01]  /*11430*/  LOP3.LUT R16, R16, 0xfffffdff, RZ, 0xc0, !PT ;  /* 0xfffffdff10107812 */ /* 0x000fe200078ec0ff */
[----:B------:R-:W-:Y:S02]  /*11440*/  IMAD.MOV.U32 R13, RZ, RZ, R0 ;  /* 0x000000ffff0d7224 */ /* 0x000fe400078e0000 */
[----:B------:R-:W-:-:S07]  /*11450*/  IMAD.MOV.U32 R2, RZ, RZ, R14 ;  /* 0x000000ffff027224 */ /* 0x000fce00078e000e */
[----:B------:R-:W-:Y:S05]  /*11460*/  WARPSYNC.COLLECTIVE R15, `(.L_x_4817) ;  /* 0x000000000f087348 */ /* 0x000fea0003c00000 */
[----:B------:R0:W1:Y:S02]  /*11470*/  SHFL.IDX P6, R14, R13, R12, R11 ;  /* 0x0000000c0d0e7389 */ /* 0x00006400000c000b */
[----:B01----:R-:W-:Y:S01]  /*11480*/  ENDCOLLECTIVE ;  /* 0x000000000000791b */ /* 0x003fe20003800000 */
.L_x_4817:
[----:B------:R-:W-:Y:S01]  /*11490*/  @!P2 LEA R15, R28, UR44, 0x1 ;  /* 0x0000002c1c0fac11 */ /* 0x000fe2000f8e08ff */
[----:B------:R-:W-:Y:S01]  /*114a0*/  IMAD.MOV.U32 R12, RZ, RZ, 0x3 ;  /* 0x00000003ff0c7424 */ /* 0x000fe200078e00ff */
[----:B------:R-:W-:-:S04]  /*114b0*/  @!P2 LEA R13, P1, R17, R14, 0x1 ;  /* 0x0000000e110da211 */ /* 0x000fc800078208ff */
[----:B------:R-:W-:Y:S01]  /*114c0*/  @!P2 IADD3.X R14, RZ, R2, RZ, P1, !PT ;  /* 0x00000002ff0ea210 */ /* 0x000fe20000ffe4ff */
[----:B------:R-:W-:Y:S02]  /*114d0*/  @!P2 IMAD.MOV.U32 R2, RZ, RZ, R13 ;  /* 0x000000ffff02a224 */ /* 0x000fe400078e000d */
[----:B------:R-:W-:Y:S02]  /*114e0*/  IMAD.MOV.U32 R13, RZ, RZ, R6 ;  /* 0x000000ffff0d7224 */ /* 0x000fe400078e0006 */
[----:B------:R-:W-:-:S05]  /*114f0*/  @!P2 IMAD.MOV.U32 R3, RZ, RZ, R14 ;  /* 0x000000ffff03a224 */ /* 0x000fca00078e000e */
[----:B------:R-:W-:Y:S01]  /*11500*/  @!PT LDS RZ, [RZ] ;  /* 0x00000000fffff984 */ /* 0x000fe20000000800 */
[----:B------:R-:W-:Y:S01]  /*11510*/  @!PT LDS RZ, [RZ] ;  /* 0x00000000fffff984 */ /* 0x000fe20000000800 */
[----:B------:R-:W-:Y:S01]  /*11520*/  @!PT LDS RZ, [RZ] ;  /* 0x00000000fffff984 */ /* 0x000fe20000000800 */
[----:B------:R0:W-:Y:S01]  /*11530*/  @!P2 LDGSTS.E.BYPASS.LTC128B.128 [R15+0x19400], desc[UR36][R2.64], !P0 ;  /* 0x19400000020fafae */ /* 0x0001e2000c101d64 */
[----:B------:R-:W-:Y:S02]  /*11540*/  ISETP.GE.AND P2, PT, R8, R5, PT ;  /* 0x000000050800720c */ /* 0x000fe40003f46270 */
[----:B0-----:R-:W-:-:S11]  /*11550*/  MOV R15, 0xffffffff ;  /* 0xffffffff000f7802 */ /* 0x001fd60000000f00 */
[----:B------:R-:W-:-:S07]  /*11560*/  @P2 LOP3.LUT R16, R16, 0x200, RZ, 0xfc, !PT ;  /* 0x0000020010102812 */ /* 0x000fce00078efcff */
[----:B------:R-:W-:Y:S05]  /*11570*/  WARPSYNC.COLLECTIVE R15, `(.L_x_4818) ;  /* 0x000000000f087348 */ /* 0x000fea0003c00000 */
[----:B------:R0:W1:Y:S02]  /*11580*/  SHFL.IDX P6, R14, R13, R12, R11 ;  /* 0x0000000c0d0e7389 */ /* 0x00006400000c000b */
[----:B01----:R-:W-:Y:S01]  /*11590*/  ENDCOLLECTIVE ;  /* 0x000000000000791b */ /* 0x003fe20003800000 */
.L_x_4818:
[----:B------:R-:W-:Y:S01]  /*115a0*/  LOP3.LUT R16, R16, 0xfffffeff, RZ, 0xc0, !PT ;  /* 0xfffffeff10107812 */ /* 0x000fe200078ec0ff */
[----:B------:R-:W-:Y:S02]  /*115b0*/  IMAD.MOV.U32 R13, RZ, RZ, R0 ;  /* 0x000000ffff0d7224 */ /* 0x000fe400078e0000 */
[----:B------:R-:W-:-:S07]  /*115c0*/  IMAD.MOV.U32 R8, RZ, RZ, R14 ;  /* 0x000000ffff087224 */ /* 0x000fce00078e000e */
[----:B------:R-:W-:Y:S05]  /*115d0*/  WARPSYNC.COLLECTIVE R15, `(.L_x_4819) ;  /* 0x000000000f087348 */ /* 0x000fea0003c00000 */
[----:B------:R0:W1:Y:S02]  /*115e0*/  SHFL.IDX P6, R14, R13, R12, R11 ;  /* 0x0000000c0d0e7389 */ /* 0x00006400000c000b */
[----:B01----:R-:W-:Y:S01]  /*115f0*/  ENDCOLLECTIVE ;  /* 0x000000000000791b */ /* 0x003fe20003800000 */
.L_x_4819:
[----:B------:R-:W-:Y:S01]  /*11600*/  @!P2 LEA R15, R28, UR44, 0x1 ;  /* 0x0000002c1c0fac11 */ /* 0x000fe2000f8e08ff */
[----:B------:R-:W-:Y:S02]  /*11610*/  IMAD.MOV.U32 R13, RZ, RZ, R6 ;  /* 0x000000ffff0d7224 */ /* 0x000fe400078e0006 */
[----:B------:R-:W-:Y:S02]  /*11620*/  IMAD.MOV.U32 R12, RZ, RZ, 0x4 ;  /* 0x00000004ff0c7424 */ /* 0x000fe400078e00ff */
[----:B------:R-:W-:-:S05]  /*11630*/  IMAD.MOV.U32 R2, RZ, RZ, R14 ;  /* 0x000000ffff027224 */ /* 0x000fca00078e000e */
[----:B------:R-:W-:-:S05]  /*11640*/  @!P2 LEA R7, P1, R17, R2, 0x1 ;  /* 0x000000021107a211 */ /* 0x000fca00078208ff */
[----:B------:R-:W-:Y:S02]  /*11650*/  @!P2 IMAD.X R8, RZ, RZ, R8, P1 ;  /* 0x000000ffff08a224 */ /* 0x000fe400008e0608 */
[----:B------:R-:W-:-:S03]  /*11660*/  @!P2 IMAD.MOV.U32 R2, RZ, RZ, R7 ;  /* 0x000000ffff02a224 */ /* 0x000fc600078e0007 */
[----:B------:R-:W-:Y:S01]  /*11670*/  @!P2 MOV R3, R8 ;  /* 0x000000080003a202 */ /* 0x000fe20000000f00 */
[----:B------:R-:W-:-:S04]  /*11680*/  VIADD R8, R4, 0x40 ;  /* 0x0000004004087836 */ /* 0x000fc80000000000 */
[----:B------:R-:W-:Y:S01]  /*11690*/  @!PT LDS RZ, [RZ] ;  /* 0x00000000fffff984 */ /* 0x000fe20000000800 */
[----:B------:R-:W-:Y:S01]  /*116a0*/  @!PT LDS RZ, [RZ] ;  /* 0x00000000fffff984 */ /* 0x000fe20000000800 */
[----:B------:R-:W-:Y:S01]  /*116b0*/  @!PT LDS RZ, [RZ] ;  /* 0x00000000fffff984 */ /* 0x000fe20000000800 */
[----:B------:R0:W-:Y:S01]  /*116c0*/  @!P2 LDGSTS.E.BYPASS.LTC128B.128 [R15+0x19c00], desc[UR36][R2.64], !P0 ;  /* 0x19c00000020fafae */ /* 0x0001e2000c101d64 */
[----:B------:R-:W-:Y:S01]  /*116d0*/  ISETP.GE.AND P2, PT, R8, R5, PT ;  /* 0x000000050800720c */ /* 0x000fe20003f46270 */
[----:B------:R-:W-:Y:S02]  /*116e0*/  VIADD R8, R4, 0x50 ;  /* 0x0000005004087836 */ /* 0x000fe40000000000 */
[----:B0-----:R-:W-:-:S10]  /*116f0*/  IMAD.MOV.U32 R15, RZ, RZ, -0x1 ;  /* 0xffffffffff0f7424 */ /* 0x001fd400078e00ff */
[----:B------:R-:W-:Y:S02]  /*11700*/  @!P2 LEA R7, R28, UR44, 0x1 ;  /* 0x0000002c1c07ac11 */ /* 0x000fe4000f8e08ff */
[----:B------:R-:W-:-:S07]  /*11710*/  @P2 LOP3.LUT R16, R16, 0x100, RZ, 0xfc, !PT ;  /* 0x0000010010102812 */ /* 0x000fce00078efcff */
[----:B------:R-:W-:Y:S05]  /*11720*/  WARPSYNC.COLLECTIVE R15, `(.L_x_4820) ;  /* 0x000000000f087348 */ /* 0x000fea0003c00000 */
[----:B------:R0:W1:Y:S02]  /*11730*/  SHFL.IDX P6, R14, R13, R12, R11 ;  /* 0x0000000c0d0e7389 */ /* 0x00006400000c000b */
[----:B01----:R-:W-:Y:S01]  /*11740*/  ENDCOLLECTIVE ;  /* 0x000000000000791b */ /* 0x003fe20003800000 */
.L_x_4820:
[----:B------:R-:W-:Y:S02]  /*11750*/  LOP3.LUT R16, R16, 0xffffff7f, RZ, 0xc0, !PT ;  /* 0xffffff7f10107812 */ /* 0x000fe400078ec0ff */
[----:B------:R-:W-:Y:S01]  /*11760*/  MOV R13, R0 ;  /* 0x00000000000d7202 */ /* 0x000fe20000000f00 */
[----:B------:R-:W-:-:S07]  /*11770*/  IMAD.MOV.U32 R10, RZ, RZ, R14 ;  /* 0x000000ffff0a7224 */ /* 0x000fce00078e000e */
[----:B------:R-:W-:Y:S05]  /*11780*/  WARPSYNC.COLLECTIVE R15, `(.L_x_4821) ;  /* 0x000000000f087348 */ /* 0x000fea0003c00000 */
[----:B------:R0:W1:Y:S02]  /*11790*/  SHFL.IDX P6, R14, R13, R12, R11 ;  /* 0x0000000c0d0e7389 */ /* 0x00006400000c000b */
[----:B01----:R-:W-:Y:S01]  /*117a0*/  ENDCOLLECTIVE ;  /* 0x000000000000791b */ /* 0x003fe20003800000 */
.L_x_4821:
[----:B------:R-:W-:Y:S01]  /*117b0*/  MOV R13, R6 ;  /* 0x00000006000d7202 */ /* 0x000fe20000000f00 */
[----:B------:R-:W-:Y:S02]  /*117c0*/  IMAD.MOV.U32 R12, RZ, RZ, 0x5 ;  /* 0x00000005ff0c7424 */ /* 0x000fe400078e00ff */
[----:B------:R-:W-:-:S07]  /*117d0*/  IMAD.MOV.U32 R20, RZ, RZ, R14 ;  /* 0x000000ffff147224 */ /* 0x000fce00078e000e */
[----:B------:R-:W-:Y:S05]  /*117e0*/  WARPSYNC.COLLECTIVE R15, `(.L_x_4822) ;  /* 0x000000000f087348 */ /* 0x000fea0003c00000 */
[----:B------:R0:W1:Y:S02]  /*117f0*/  SHFL.IDX P6, R14, R13, R12, R11 ;  /* 0x0000000c0d0e7389 */ /* 0x00006400000c000b */
[----:B01----:R-:W-:Y:S01]  /*11800*/  ENDCOLLECTIVE ;  /* 0x000000000000791b */ /* 0x003fe20003800000 */
.L_x_4822:
        /* <DEDUP_REMOVED lines=10> */
[----:B------:R-:W-:Y:S02]  /*118b0*/  VIADD R8, R4, 0x60 ;  /* 0x0000006004087836 */ /* 0x000fe40000000000 */
[----:B0-----:R-:W-:-:S10]  /*118c0*/  IMAD.MOV.U32 R2, RZ, RZ, R14 ;  /* 0x000000ffff027224 */ /* 0x001fd400078e000e */
[----:B------:R-:W-:Y:S05]  /*118d0*/  WARPSYNC.COLLECTIVE R15, `(.L_x_4823) ;  /* 0x000000000f087348 */ /* 0x000fea0003c00000 */
[----:B------:R0:W1:Y:S02]  /*118e0*/  SHFL.IDX P6, R14, R13, R12, R11 ;  /* 0x0000000c0d0e7389 */ /* 0x00006400000c000b */
[----:B01----:R-:W-:Y:S01]  /*118f0*/  ENDCOLLECTIVE ;  /* 0x000000000000791b */ /* 0x003fe20003800000 */
.L_x_4823:
[----:B------:R-:W-:Y:S02]  /*11900*/  @!P2 LEA R9, R28, UR44, 0x1 ;  /* 0x0000002c1c09ac11 */ /* 0x000fe4000f8e08ff */
[----:B------:R-:W-:-:S04]  /*11910*/  @P2 LOP3.LUT R16, R16, 0x80, RZ, 0xfc, !PT ;  /* 0x0000008010102812 */ /* 0x000fc800078efcff */
[----:B------:R-:W-:Y:S01]  /*11920*/  LOP3.LUT R16, R16, 0xffffffbf, RZ, 0xc0, !PT ;  /* 0xffffffbf10107812 */ /* 0x000fe200078ec0ff */
[----:B------:R-:W-:Y:S02]  /*11930*/  IMAD.MOV.U32 R13, RZ, RZ, R6 ;  /* 0x000000ffff0d7224 */ /* 0x000fe400078e0006 */
[----:B------:R-:W-:-:S05]  /*11940*/  IMAD.MOV.U32 R20, RZ, RZ, R14 ;  /* 0x000000ffff147224 */ /* 0x000fca00078e000e */
[----:B------:R-:W-:-:S05]  /*11950*/  @!P2 LEA R11, P1, R17, R20, 0x1 ;  /* 0x00000014110ba211 */ /* 0x000fca00078208ff */
[----:B------:R-:W-:Y:S01]  /*11960*/  @!P2 IMAD.X R12, RZ, RZ, R2, P1 ;  /* 0x000000ffff0ca224 */ /* 0x000fe200008e0602 */
[----:B------:R-:W-:Y:S01]  /*11970*/  @!P2 MOV R2, R11 ;  /* 0x0000000b0002a202 */ /* 0x000fe20000000f00 */
[----:B------:R-:W-:Y:S02]  /*11980*/  IMAD.MOV.U32 R11, RZ, RZ, 0x181f ;  /* 0x0000181fff0b7424 */ /* 0x000fe400078e00ff */
        /* <DEDUP_REMOVED lines=10> */
.L_x_4824:
[----:B------:R-:W-:Y:S02]  /*11a30*/  @!P2 LEA R21, R28, UR44, 0x1 ;  /* 0x0000002c1c15ac11 */ /* 0x000fe4000f8e08ff */
[----:B------:R-:W-:Y:S02]  /*11a40*/  @P2 LOP3.LUT R16, R16, 0x40, RZ, 0xfc, !PT ;  /* 0x0000004010102812 */ /* 0x000fe400078efcff */
[----:B------:R-:W-:Y:S01]  /*11a50*/  MOV R13, R0 ;  /* 0x00000000000d7202 */ /* 0x000fe20000000f00 */
[----:B------:R-:W-:-:S07]  /*11a60*/  IMAD.MOV.U32 R2, RZ, RZ, R14 ;  /* 0x000000ffff027224 */ /* 0x000fce00078e000e */
[----:B------:R-:W-:Y:S05]  /*11a70*/  WARPSYNC.COLLECTIVE R15, `(.L_x_4825) ;  /* 0x000000000f087348 */ /* 0x000fea0003c00000 */
[----:B------:R0:W1:Y:S02]  /*11a80*/  SHFL.IDX P6, R14, R13, R12, R11 ;  /* 0x0000000c0d0e7389 */ /* 0x00006400000c000b */
[----:B01----:R-:W-:Y:S01]  /*11a90*/  ENDCOLLECTIVE ;  /* 0x000000000000791b */ /* 0x003fe20003800000 */
.L_x_4825:
[----:B------:R-:W-:Y:S02]  /*11aa0*/  MOV R12, 0x7 ;  /* 0x00000007000c7802 */ /* 0x000fe40000000f00 */
        /* <DEDUP_REMOVED lines=8> */
.L_x_4826:
        /* <DEDUP_REMOVED lines=9> */
.L_x_4827:
[----:B------:R-:W-:Y:S05]  /*11bc0*/  BRA `(.L_x_4828) ;  /* 0xffffffc000ec7947 */ /* 0x000fea000383ffff */
.L_x_4758:
        /* <DEDUP_REMOVED lines=8> */
.L_x_4830:
[----:B------:R-:W-:Y:S05]  /*11c50*/  BSYNC B0 ;  /* 0x0000000000007941 */ /* 0x000fea0003800000 */
.L_x_4829:
        /* <DEDUP_REMOVED lines=9> */
.L_x_4831:
        /* <DEDUP_REMOVED lines=9> */
.L_x_4832:
        /* <DEDUP_REMOVED lines=13> */
.L_x_4833:
        /* <DEDUP_REMOVED lines=19> */
.L_x_4834:
[----:B------:R-:W-:Y:S01]  /*11f80*/  MOV R13, R0 ;  /* 0x00000000000d7202 */ /* 0x000fe20000000f00 */
[----:B------:R-:W-:-:S07]  /*11f90*/  IMAD.MOV.U32 R5, RZ, RZ, R14 ;  /* 0x000000ffff057224 */ /* 0x000fce00078e000e */
[----:B------:R-:W-:Y:S05]  /*11fa0*/  WARPSYNC.COLLECTIVE R15, `(.L_x_4835) ;  /* 0x000000000f087348 */ /* 0x000fea0003c00000 */
[----:B------:R0:W1:Y:S02]  /*11fb0*/  SHFL.IDX P6, R14, R13, R12, R11 ;  /* 0x0000000c0d0e7389 */ /* 0x00006400000c000b */
[----:B01----:R-:W-:Y:S01]  /*11fc0*/  ENDCOLLECTIVE ;  /* 0x000000000000791b */ /* 0x003fe20003800000 */
.L_x_4835:
[----:B------:R-:W-:Y:S02]  /*11fd0*/  IMAD.MOV.U32 R13, RZ, RZ, R4 ;  /* 0x000000ffff0d7224 */ /* 0x000fe400078e0004 */
[----:B------:R-:W-:Y:S01]  /*11fe0*/  IMAD.MOV.U32 R12, RZ, RZ, 0x3 ;  /* 0x00000003ff0c7424 */ /* 0x000fe200078e00ff */
[----:B------:R-:W-:-:S05]  /*11ff0*/  @!P5 LEA R14, P0, R17, R14, 0x1 ;  /* 0x0000000e110ed211 */ /* 0x000fca00078008ff */
[----:B------:R-:W-:-:S08]  /*12000*/  @!P5 IMAD.MOV.U32 R2, RZ, RZ, R14 ;  /* 0x000000ffff02d224 */ /* 0x000fd000078e000e */
[----:B------:R-:W-:Y:S05]  /*12010*/  WARPSYNC.COLLECTIVE R15, `(.L_x_4836) ;  /* 0x000000000f087348 */ /* 0x000fea0003c00000 */
[----:B------:R0:W1:Y:S02]  /*12020*/  SHFL.IDX P6, R14, R13, R12, R11 ;  /* 0x0000000c0d0e7389 */ /* 0x00006400000c000b */
[----:B01----:R-:W-:Y:S01]  /*12030*/  ENDCOLLECTIVE ;  /* 0x000000000000791b */ /* 0x003fe20003800000 */
.L_x_4836:
        /* <DEDUP_REMOVED lines=15> */
.L_x_4837:
        /* <DEDUP_REMOVED lines=19> */
.L_x_4838:
[----:B------:R-:W-:Y:S02]  /*12260*/  IMAD.MOV.U32 R13, RZ, RZ, R0 ;  /* 0x000000ffff0d7224 */ /* 0x000fe400078e0000 */
[----:B------:R-:W-:-:S07]  /*12270*/  IMAD.MOV.U32 R5, RZ, RZ, R14 ;  /* 0x000000ffff057224 */ /* 0x000fce00078e000e */
[----:B------:R-:W-:Y:S05]  /*12280*/  WARPSYNC.COLLECTIVE R15, `(.L_x_4839) ;  /* 0x000000000f087348 */ /* 0x000fea0003c00000 */
[----:B------:R0:W1:Y:S02]  /*12290*/  SHFL.IDX P6, R14, R13, R12, R11 ;  /* 0x0000000c0d0e7389 */ /* 0x00006400000c000b */
[----:B01----:R-:W-:Y:S01]  /*122a0*/  ENDCOLLECTIVE ;  /* 0x000000000000791b */ /* 0x003fe20003800000 */
.L_x_4839:
[----:B------:R-:W-:Y:S01]  /*122b0*/  MOV R13, R4 ;  /* 0x00000004000d7202 */ /* 0x000fe20000000f00 */
[----:B------:R-:W-:Y:S01]  /*122c0*/  IMAD.MOV.U32 R12, RZ, RZ, 0x5 ;  /* 0x00000005ff0c7424 */ /* 0x000fe200078e00ff */
[----:B------:R-:W-:-:S05]  /*122d0*/  @!P5 LEA R14, P0, R17, R14, 0x1 ;  /* 0x0000000e110ed211 */ /* 0x000fca00078008ff */
[----:B------:R-:W-:-:S08]  /*122e0*/  @!P5 IMAD.MOV.U32 R2, RZ, RZ, R14 ;  /* 0x000000ffff02d224 */ /* 0x000fd000078e000e */
[----:B------:R-:W-:Y:S05]  /*122f0*/  WARPSYNC.COLLECTIVE R15, `(.L_x_4840) ;  /* 0x000000000f087348 */ /* 0x000fea0003c00000 */
[----:B------:R0:W1:Y:S02]  /*12300*/  SHFL.IDX P6, R14, R13, R12, R11 ;  /* 0x0000000c0d0e7389 */ /* 0x00006400000c000b */
[----:B01----:R-:W-:Y:S01]  /*12310*/  ENDCOLLECTIVE ;  /* 0x000000000000791b */ /* 0x003fe20003800000 */
.L_x_4840:
        /* <DEDUP_REMOVED lines=15> */
.L_x_4841:
        /* <DEDUP_REMOVED lines=19> */
.L_x_4842:
[----:B------:R-:W-:Y:S02]  /*12540*/  IMAD.MOV.U32 R13, RZ, RZ, R0 ;  /* 0x000000ffff0d7224 */ /* 0x000fe400078e0000 */
[----:B------:R-:W-:-:S07]  /*12550*/  IMAD.MOV.U32 R5, RZ, RZ, R14 ;  /* 0x000000ffff057224 */ /* 0x000fce00078e000e */
[----:B------:R-:W-:Y:S05]  /*12560*/  WARPSYNC.COLLECTIVE R15, `(.L_x_4843) ;  /* 0x000000000f087348 */ /* 0x000fea0003c00000 */
[----:B------:R0:W1:Y:S02]  /*12570*/  SHFL.IDX P6, R14, R13, R12, R11 ;  /* 0x0000000c0d0e7389 */ /* 0x00006400000c000b */
[----:B01----:R-:W-:Y:S01]  /*12580*/  ENDCOLLECTIVE ;  /* 0x000000000000791b */ /* 0x003fe20003800000 */
.L_x_4843:
        /* <DEDUP_REMOVED lines=8> */
.L_x_4844:
        /* <DEDUP_REMOVED lines=13> */
.L_x_4845:
[----:B------:R-:W-:Y:S05]  /*126e0*/  BRA `(.L_x_4846) ;  /* 0xffffffc000d47947 */ /* 0x000fea000383ffff */
.L_x_4761:
[----:B0--3--:R-:W-:-:S04]  /*126f0*/  MOV R3, UR44 ;  /* 0x0000002c00037c02 */ /* 0x009fc80008000f00 */
[----:B------:R0:W3:Y:S03]  /*12700*/  SYNCS.PHASECHK.TRANS64.TRYWAIT P0, [R3+URZ+0x32420], R0 ;  /* 0x03242000030075a7 */ /* 0x0000e6000800017f */
[----:B---3--:R-:W-:Y:S05]  /*12710*/  @!P0 NANOSLEEP.SYNCS 0x989680 ;  /* 0x009896800000895d */ /* 0x008fea0003900000 */
[----:B------:R-:W3:Y:S02]  /*12720*/  @!P0 SYNCS.PHASECHK.TRANS64 P0, [R3+URZ+0x32420], R0 ;  /* 0x03242000030085a7 */ /* 0x000ee4000800007f */
[----:B---3--:R-:W-:Y:S05]  /*12730*/  @!P0 BRA `(.L_x_4761) ;  /* 0xfffffffc00ec8947 */ /* 0x008fea000383ffff */
[----:B------:R-:W-:Y:S05]  /*12740*/  BRA `(.L_x_4847) ;  /* 0xffffffc400187947 */ /* 0x000fea000383ffff */
.L_x_4763:
[----:B0--3--:R-:W-:-:S04]  /*12750*/  IMAD.U32 R3, RZ, RZ, UR44 ;  /* 0x0000002cff037e24 */ /* 0x009fc8000f8e00ff */
[----:B------:R0:W3:Y:S03]  /*12760*/  SYNCS.PHASECHK.TRANS64.TRYWAIT P0, [R3+URZ+0x32460], R0 ;  /* 0x03246000030075a7 */ /* 0x0000e6000800017f */
[----:B---3--:R-:W-:Y:S05]  /*12770*/  @!P0 NANOSLEEP.SYNCS 0x989680 ;  /* 0x009896800000895d */ /* 0x008fea0003900000 */
[----:B------:R-:W3:Y:S02]  /*12780*/  @!P0 SYNCS.PHASECHK.TRANS64 P0, [R3+URZ+0x32460], R0 ;  /* 0x03246000030085a7 */ /* 0x000ee4000800007f */
[----:B---3--:R-:W-:Y:S05]  /*12790*/  @!P0 BRA `(.L_x_4763) ;  /* 0xfffffffc00ec8947 */ /* 0x008fea000383ffff */
[----:B------:R-:W-:Y:S05]  /*127a0*/  BRA `(.L_x_4848) ;  /* 0xffffffc400147947 */ /* 0x000fea000383ffff */
.L_x_4764:
        /* <DEDUP_REMOVED lines=8> */
.L_x_4850:
[----:B------:R-:W-:Y:S05]  /*12830*/  BSYNC B0 ;  /* 0x0000000000007941 */ /* 0x000fea0003800000 */
.L_x_4849:
[----:B------:R-:W-:Y:S01]  /*12840*/  IMAD.MOV.U32 R13, RZ, RZ, R10 ;  /* 0x000000ffff0d7224 */ /* 0x000fe200078e000a */
[----:B------:R-:W-:Y:S01]  /*12850*/  MOV R0, R14 ;  /* 0x0000000e00007202 */ /* 0x000fe20000000f00 */
[----:B------:R-:W-:Y:S01]  /*12860*/  IMAD.MOV.U32 R12, RZ, RZ, RZ ;  /* 0x000000ffff0c7224 */ /* 0x000fe200078e00ff */
[C---:B------:R-:W-:Y:S01]  /*12870*/  LOP3.LUT P2, RZ, R5.reuse, 0x2, RZ, 0xc0, !PT ;  /* 0x0000000205ff7812 */ /* 0x040fe2000784c0ff */
[----:B------:R-:W-:Y:S01]  /*12880*/  IMAD.MOV.U32 R11, RZ, RZ, 0x181f ;  /* 0x0000181fff0b7424 */ /* 0x000fe200078e00ff */
[----:B------:R-:W-:Y:S01]  /*12890*/  LOP3.LUT P1, RZ, R5, 0x4, RZ, 0xc0, !PT ;  /* 0x0000000405ff7812 */ /* 0x000fe2000782c0ff */
[----:B------:R-:W-:Y:S02]  /*128a0*/  IMAD.MOV.U32 R15, RZ, RZ, -0x1 ;  /* 0xffffffffff0f7424 */ /* 0x000fe400078e00ff */
[----:B------:R-:W-:Y:S01]  /*128b0*/  IMAD.SHL.U32 R17, R17, 0x2, RZ ;  /* 0x0000000211117824 */ /* 0x000fe200078e00ff */
[----:B------:R-:W-:Y:S01]  /*128c0*/  ISETP.LT.OR P3, PT, R18, 0x1, !P1 ;  /* 0x000000011200780c */ /* 0x000fe20004f61670 */
[----:B------:R-:W-:-:S12]  /*128d0*/  IMAD.MOV.U32 R6, RZ, RZ, RZ ;  /* 0x000000ffff067224 */ /* 0x000fd800078e00ff */
[----:B------:R-:W-:Y:S05]  /*128e0*/  WARPSYNC.COLLECTIVE R15, `(.L_x_4851) ;  /* 0x000000000f087348 */ /* 0x000fea0003c00000 */
[----:B------:R0:W1:Y:S02]  /*128f0*/  SHFL.IDX P6, R14, R13, R12, R11 ;  /* 0x0000000c0d0e7389 */ /* 0x00006400000c000b */
[----:B01----:R-:W-:Y:S01]  /*12900*/  ENDCOLLECTIVE ;  /* 0x000000000000791b */ /* 0x003fe20003800000 */
.L_x_4851:
[----:B------:R-:W-:Y:S02]  /*12910*/  IMAD.MOV.U32 R13, RZ, RZ, R19 ;  /* 0x000000ffff0d7224 */ /* 0x000fe400078e0013 */
[----:B------:R-:W-:Y:S01]  /*12920*/  IMAD.MOV.U32 R12, RZ, RZ, 0x1 ;  /* 0x00000001ff0c7424 */ /* 0x000fe200078e00ff */
[----:B------:R-:W-:-:S13]  /*12930*/  IADD3 R2, P0, R14, R17, RZ ;  /* 0x000000110e027210 */ /* 0x000fda0007f1e0ff */
[----:B------:R-:W-:Y:S05]  /*12940*/  WARPSYNC.COLLECTIVE R15, `(.L_x_4852) ;  /* 0x000000000f087348 */ /* 0x000fea0003c00000 */
[----:B------:R0:W1:Y:S02]  /*12950*/  SHFL.IDX P6, R14, R13, R12, R11 ;  /* 0x0000000c0d0e7389 */ /* 0x00006400000c000b */
[----:B01----:R-:W-:Y:S01]  /*12960*/  ENDCOLLECTIVE ;  /* 0x000000000000791b */ /* 0x003fe20003800000 */
.L_x_4852:
[----:B------:R-:W-:Y:S02]  /*12970*/  IADD3.X R3, RZ, R0, RZ, P0, !PT ;  /* 0x00000000ff037210 */ /* 0x000fe400007fe4ff */
[----:B------:R-:W-:Y:S02]  /*12980*/  ISETP.LT.OR P0, PT, R18, 0x1, P4 ;  /* 0x000000011200780c */ /* 0x000fe40002701670 */
[----:B------:R-:W-:-:S05]  /*12990*/  LEA R0, R28, UR44, 0x1 ;  /* 0x0000002c1c007c11 */ /* 0x000fca000f8e08ff */
[----:B------:R-:W-:Y:S02]  /*129a0*/  VIADD R31, R0, 0x400 ;  /* 0x00000400001f7836 */ /* 0x000fe40000000000 */
[----:B------:R-:W-:-:S04]  /*129b0*/  IMAD.MOV.U32 R13, RZ, RZ, R10 ;  /* 0x000000ffff0d7224 */ /* 0x000fc800078e000a */
        /* <DEDUP_REMOVED lines=9> */
.L_x_4853:
        /* <DEDUP_REMOVED lines=14> */
.L_x_4854:
        /* <DEDUP_REMOVED lines=12> */
.L_x_4855:
        /* <DEDUP_REMOVED lines=14> */
.L_x_4856:
        /* <DEDUP_REMOVED lines=12> */
.L_x_4857:
        /* <DEDUP_REMOVED lines=14> */
.L_x_4858:
        /* <DEDUP_REMOVED lines=12> */
.L_x_4859:
        /* <DEDUP_REMOVED lines=14> */
.L_x_4860:
        /* <DEDUP_REMOVED lines=12> */
.L_x_4861:
        /* <DEDUP_REMOVED lines=9> */
.L_x_4771:
[----:B-1----:R1:W2:Y:S02]  /*13160*/  SYNCS.PHASECHK.TRANS64.TRYWAIT P0, [R19+URZ+0x32440], R23 ;  /* 0x03244017130075a7 */ /* 0x0022a4000800017f */
[----:B--2---:R-:W-:Y:S05]  /*13170*/  @!P0 NANOSLEEP.SYNCS 0x989680 ;  /* 0x009896800000895d */ /* 0x004fea0003900000 */
[----:B------:R-:W2:Y:S02]  /*13180*/  @!P0 SYNCS.PHASECHK.TRANS64 P0, [R19+URZ+0x32440], R23 ;  /* 0x03244017130085a7 */ /* 0x000ea4000800007f */
[----:B--2---:R-:W-:Y:S05]  /*13190*/  @!P0 BRA `(.L_x_4771) ;  /* 0xfffffffc00f08947 */ /* 0x004fea000383ffff */
[----:B------:R-:W-:Y:S05]  /*131a0*/  BRA `(.L_x_4863) ;  /* 0xffffffc400487947 */ /* 0x000fea000383ffff */
.L_x_4772:
        /* <DEDUP_REMOVED lines=8> */
.L_x_4865:
[----:B------:R-:W-:Y:S05]  /*13230*/  BSYNC B1 ;  /* 0x0000000000017941 */ /* 0x000fea0003800000 */
.L_x_4864:
        /* <DEDUP_REMOVED lines=9> */
.L_x_4866:
[----:B------:R-:W-:Y:S02]  /*132d0*/  IMAD.MOV.U32 R13, RZ, RZ, R24 ;  /* 0x000000ffff0d7224 */ /* 0x000fe400078e0018 */
[----:B------:R-:W-:Y:S01]  /*132e0*/  IMAD.MOV.U32 R12, RZ, RZ, 0x1 ;  /* 0x00000001ff0c7424 */ /* 0x000fe200078e00ff */
[----:B------:R-:W-:-:S13]  /*132f0*/  IADD3 R2, P0, R14, R17, RZ ;  /* 0x000000110e027210 */ /* 0x000fda0007f1e0ff */
[----:B------:R-:W-:Y:S05]  /*13300*/  WARPSYNC.COLLECTIVE R15, `(.L_x_4867) ;  /* 0x000000000f087348 */ /* 0x000fea0003c00000 */
[----:B------:R0:W1:Y:S02]  /*13310*/  SHFL.IDX P6, R14, R13, R12, R11 ;  /* 0x0000000c0d0e7389 */ /* 0x00006400000c000b */
[----:B01----:R-:W-:Y:S01]  /*13320*/  ENDCOLLECTIVE ;  /* 0x000000000000791b */ /* 0x003fe20003800000 */
.L_x_4867:
        /* <DEDUP_REMOVED lines=10> */
.L_x_4868:
[----:B------:R-:W-:Y:S01]  /*133d0*/  MOV R13, R24 ;  /* 0x00000018000d7202 */ /* 0x000fe20000000f00 */
[----:B------:R-:W-:Y:S01]  /*133e0*/  IMAD.MOV.U32 R12, RZ, RZ, 0x2 ;  /* 0x00000002ff0c7424 */ /* 0x000fe200078e00ff */
[----:B------:R-:W-:-:S13]  /*133f0*/  IADD3 R2, P0, R14, R17, RZ ;  /* 0x000000110e027210 */ /* 0x000fda0007f1e0ff */
[----:B------:R-:W-:Y:S05]  /*13400*/  WARPSYNC.COLLECTIVE R15, `(.L_x_4869) ;  /* 0x000000000f087348 */ /* 0x000fea0003c00000 */
[----:B------:R0:W1:Y:S02]  /*13410*/  SHFL.IDX P6, R14, R13, R12, R11 ;  /* 0x0000000c0d0e7389 */ /* 0x00006400000c000b */
[----:B01----:R-:W-:Y:S01]  /*13420*/  ENDCOLLECTIVE ;  /* 0x000000000000791b */ /* 0x003fe20003800000 */
.L_x_4869:
        /* <DEDUP_REMOVED lines=10> */
.L_x_4870:
[----:B------:R-:W-:Y:S01]  /*134d0*/  IMAD.MOV.U32 R13, RZ, RZ, R24 ;  /* 0x000000ffff0d7224 */ /* 0x000fe200078e0018 */
[----:B------:R-:W-:Y:S02]  /*134e0*/  MOV R12, 0x3 ;  /* 0x00000003000c7802 */ /* 0x000fe40000000f00 */
[----:B------:R-:W-:-:S13]  /*134f0*/  IADD3 R2, P0, R14, R17, RZ ;  /* 0x000000110e027210 */ /* 0x000fda0007f1e0ff */
[----:B------:R-:W-:Y:S05]  /*13500*/  WARPSYNC.COLLECTIVE R15, `(.L_x_4871) ;  /* 0x000000000f087348 */ /* 0x000fea0003c00000 */
[----:B------:R0:W1:Y:S02]  /*13510*/  SHFL.IDX P6, R14, R13, R12, R11 ;  /* 0x0000000c0d0e7389 */ /* 0x00006400000c000b */
[----:B01----:R-:W-:Y:S01]  /*13520*/  ENDCOLLECTIVE ;  /* 0x000000000000791b */ /* 0x003fe20003800000 */
.L_x_4871:
        /* <DEDUP_REMOVED lines=10> */
.L_x_4872:
[----:B------:R-:W-:Y:S02]  /*135d0*/  IMAD.MOV.U32 R13, RZ, RZ, R24 ;  /* 0x000000ffff0d7224 */ /* 0x000fe400078e0018 */
[----:B------:R-:W-:Y:S01]  /*135e0*/  IMAD.MOV.U32 R12, RZ, RZ, 0x4 ;  /* 0x00000004ff0c7424 */ /* 0x000fe200078e00ff */
[----:B------:R-:W-:-:S13]  /*135f0*/  IADD3 R2, P0, R14, R17, RZ ;  /* 0x000000110e027210 */ /* 0x000fda0007f1e0ff */
[----:B------:R-:W-:Y:S05]  /*13600*/  WARPSYNC.COLLECTIVE R15, `(.L_x_4873) ;  /* 0x000000000f087348 */ /* 0x000fea0003c00000 */
[----:B------:R0:W1:Y:S02]  /*13610*/  SHFL.IDX P6, R14, R13, R12, R11 ;  /* 0x0000000c0d0e7389 */ /* 0x00006400000c000b */
[----:B01----:R-:W-:Y:S01]  /*13620*/  ENDCOLLECTIVE ;  /* 0x000000000000791b */ /* 0x003fe20003800000 */
.L_x_4873:
        /* <DEDUP_REMOVED lines=10> */
.L_x_4874:
[----:B------:R-:W-:Y:S02]  /*136d0*/  IMAD.MOV.U32 R13, RZ, RZ, R24 ;  /* 0x000000ffff0d7224 */ /* 0x000fe400078e0018 */
[----:B------:R-:W-:Y:S01]  /*136e0*/  IMAD.MOV.U32 R12, RZ, RZ, 0x5 ;  /* 0x00000005ff0c7424 */ /* 0x000fe200078e00ff */
[----:B------:R-:W-:-:S13]  /*136f0*/  IADD3 R2, P0, R14, R17, RZ ;  /* 0x000000110e027210 */ /* 0x000fda0007f1e0ff */
[----:B------:R-:W-:Y:S05]  /*13700*/  WARPSYNC.COLLECTIVE R15, `(.L_x_4875) ;  /* 0x000000000f087348 */ /* 0x000fea0003c00000 */
[----:B------:R0:W1:Y:S02]  /*13710*/  SHFL.IDX P6, R14, R13, R12, R11 ;  /* 0x0000000c0d0e7389 */ /* 0x00006400000c000b */
[----:B01----:R-:W-:Y:S01]  /*13720*/  ENDCOLLECTIVE ;  /* 0x000000000000791b */ /* 0x003fe20003800000 */
.L_x_4875:
        /* <DEDUP_REMOVED lines=10> */
.L_x_4876:
[----:B------:R-:W-:Y:S05]  /*137d0*/  BRA `(.L_x_4877) ;  /* 0xffffffc000a47947 */ /* 0x000fea000383ffff */
.L_x_4777:
[----:B---3--:R3:W4:Y:S02]  /*137e0*/  SYNCS.PHASECHK.TRANS64.TRYWAIT P0, [R19+URZ+0x32460], R23 ;  /* 0x03246017130075a7 */ /* 0x008724000800017f */
[----:B----4-:R-:W-:Y:S05]  /*137f0*/  @!P0 NANOSLEEP.SYNCS 0x989680 ;  /* 0x009896800000895d */ /* 0x010fea0003900000 */
[----:B------:R-:W4:Y:S02]  /*13800*/  @!P0 SYNCS.PHASECHK.TRANS64 P0, [R19+URZ+0x32460], R23 ;  /* 0x03246017130085a7 */ /* 0x000f24000800007f */
[----:B----4-:R-:W-:Y:S05]  /*13810*/  @!P0 BRA `(.L_x_4777) ;  /* 0xfffffffc00f08947 */ /* 0x010fea000383ffff */
[----:B------:R-:W-:Y:S05]  /*13820*/  BRA `(.L_x_4878) ;  /* 0xffffffc000f07947 */ /* 0x000fea000383ffff */
.L_x_4778:
        /* <DEDUP_REMOVED lines=8> */
.L_x_4880:
[----:B------:R-:W-:Y:S05]  /*138b0*/  BSYNC B1 ;  /* 0x0000000000017941 */ /* 0x000fea0003800000 */
.L_x_4879:
        /* <DEDUP_REMOVED lines=9> */
.L_x_4881:
[----:B------:R-:W-:Y:S02]  /*13950*/  IMAD.MOV.U32 R6, RZ, RZ, RZ ;  /* 0x000000ffff067224 */ /* 0x000fe400078e00ff */
[----:B------:R-:W-:Y:S01]  /*13960*/  IMAD.MOV.U32 R13, RZ, RZ, R22 ;  /* 0x000000ffff0d7224 */ /* 0x000fe200078e0016 */
[----:B------:R-:W-:Y:S02]  /*13970*/  MOV R12, 0x1 ;  /* 0x00000001000c7802 */ /* 0x000fe40000000f00 */
[----:B------:R-:W-:-:S13]  /*13980*/  IADD3 R2, P0, R14, R17, RZ ;  /* 0x000000110e027210 */ /* 0x000fda0007f1e0ff */
[----:B------:R-:W-:Y:S05]  /*13990*/  WARPSYNC.COLLECTIVE R15, `(.L_x_4882) ;  /* 0x000000000f087348 */ /* 0x000fea0003c00000 */
[----:B------:R0:W1:Y:S02]  /*139a0*/  SHFL.IDX P6, R14, R13, R12, R11 ;  /* 0x0000000c0d0e7389 */ /* 0x00006400000c000b */
[----:B01----:R-:W-:Y:S01]  /*139b0*/  ENDCOLLECTIVE ;  /* 0x000000000000791b */ /* 0x003fe20003800000 */
.L_x_4882:
        /* <DEDUP_REMOVED lines=13> */
.L_x_4883:
[----:B------:R-:W-:Y:S02]  /*13a90*/  IMAD.MOV.U32 R13, RZ, RZ, R22 ;  /* 0x000000ffff0d7224 */ /* 0x000fe400078e0016 */
[----:B------:R-:W-:Y:S01]  /*13aa0*/  IMAD.MOV.U32 R12, RZ, RZ, 0x2 ;  /* 0x00000002ff0c7424 */ /* 0x000fe200078e00ff */
[----:B------:R-:W-:-:S13]  /*13ab0*/  IADD3 R2, P0, R14, R17, RZ ;  /* 0x000000110e027210 */ /* 0x000fda0007f1e0ff */
[----:B------:R-:W-:Y:S05]  /*13ac0*/  WARPSYNC.COLLECTIVE R15, `(.L_x_4884) ;  /* 0x000000000f087348 */ /* 0x000fea0003c00000 */
[----:B------:R0:W1:Y:S02]  /*13ad0*/  SHFL.IDX P6, R14, R13, R12, R11 ;  /* 0x0000000c0d0e7389 */ /* 0x00006400000c000b */
[----:B01----:R-:W-:Y:S01]  /*13ae0*/  ENDCOLLECTIVE ;  /* 0x000000000000791b */ /* 0x003fe20003800000 */
.L_x_4884:
        /* <DEDUP_REMOVED lines=13> */
.L_x_4885:
[----:B------:R-:W-:Y:S02]  /*13bc0*/  IMAD.MOV.U32 R13, RZ, RZ, R22 ;  /* 0x000000ffff0d7224 */ /* 0x000fe400078e0016 */
[----:B------:R-:W-:Y:S01]  /*13bd0*/  IMAD.MOV.U32 R12, RZ, RZ, 0x3 ;  /* 0x00000003ff0c7424 */ /* 0x000fe200078e00ff */
[----:B------:R-:W-:-:S13]  /*13be0*/  IADD3 R2, P0, R14, R17, RZ ;  /* 0x000000110e027210 */ /* 0x000fda0007f1e0ff */
[----:B------:R-:W-:Y:S05]  /*13bf0*/  WARPSYNC.COLLECTIVE R15, `(.L_x_4886) ;  /* 0x000000000f087348 */ /* 0x000fea0003c00000 */
[----:B------:R0:W1:Y:S02]  /*13c00*/  SHFL.IDX P6, R14, R13, R12, R11 ;  /* 0x0000000c0d0e7389 */ /* 0x00006400000c000b */
[----:B01----:R-:W-:Y:S01]  /*13c10*/  ENDCOLLECTIVE ;  /* 0x000000000000791b */ /* 0x003fe20003800000 */
.L_x_4886:
        /* <DEDUP_REMOVED lines=13> */
.L_x_4887:
[----:B------:R-:W-:Y:S02]  /*13cf0*/  IMAD.MOV.U32 R13, RZ, RZ, R22 ;  /* 0x000000ffff0d7224 */ /* 0x000fe400078e0016 */
[----:B------:R-:W-:Y:S01]  /*13d00*/  IMAD.MOV.U32 R12, RZ, RZ, 0x4 ;  /* 0x00000004ff0c7424 */ /* 0x000fe200078e00ff */
[----:B------:R-:W-:-:S13]  /*13d10*/  IADD3 R2, P0, R14, R17, RZ ;  /* 0x000000110e027210 */ /* 0x000fda0007f1e0ff */
[----:B------:R-:W-:Y:S05]  /*13d20*/  WARPSYNC.COLLECTIVE R15, `(.L_x_4888) ;  /* 0x000000000f087348 */ /* 0x000fea0003c00000 */
[----:B------:R0:W1:Y:S02]  /*13d30*/  SHFL.IDX P6, R14, R13, R12, R11 ;  /* 0x0000000c0d0e7389 */ /* 0x00006400000c000b */
[----:B01----:R-:W-:Y:S01]  /*13d40*/  ENDCOLLECTIVE ;  /* 0x000000000000791b */ /* 0x003fe20003800000 */
.L_x_4888:
        /* <DEDUP_REMOVED lines=13> */
.L_x_4889:
[----:B------:R-:W-:Y:S02]  /*13e20*/  IMAD.MOV.U32 R13, RZ, RZ, R22 ;  /* 0x000000ffff0d7224 */ /* 0x000fe400078e0016 */
[----:B------:R-:W-:Y:S01]  /*13e30*/  IMAD.MOV.U32 R12, RZ, RZ, 0x5 ;  /* 0x00000005ff0c7424 */ /* 0x000fe200078e00ff */
[----:B------:R-:W-:-:S13]  /*13e40*/  IADD3 R2, P0, R14, R17, RZ ;  /* 0x000000110e027210 */ /* 0x000fda0007f1e0ff */
[----:B------:R-:W-:Y:S05]  /*13e50*/  WARPSYNC.COLLECTIVE R15, `(.L_x_4890) ;  /* 0x000000000f087348 */ /* 0x000fea0003c00000 */
[----:B------:R0:W1:Y:S02]  /*13e60*/  SHFL.IDX P6, R14, R13, R12, R11 ;  /* 0x0000000c0d0e7389 */ /* 0x00006400000c000b */
[----:B01----:R-:W-:Y:S01]  /*13e70*/  ENDCOLLECTIVE ;  /* 0x000000000000791b */ /* 0x003fe20003800000 */
.L_x_4890:
        /* <DEDUP_REMOVED lines=13> */
.L_x_4891:
[----:B------:R-:W-:Y:S05]  /*13f50*/  BRA `(.L_x_4892) ;  /* 0xffffffc000407947 */ /* 0x000fea000383ffff */
.L_x_4783:
[----:B0-----:R0:W1:Y:S02]  /*13f60*/  SYNCS.PHASECHK.TRANS64.TRYWAIT P0, [R7+URZ+0x32420], R6 ;  /* 0x03242006070075a7 */ /* 0x001064000800017f */
[----:B-1----:R-:W-:Y:S05]  /*13f70*/  @!P0 NANOSLEEP.SYNCS 0x989680 ;  /* 0x009896800000895d */ /* 0x002fea0003900000 */
[----:B------:R-:W1:Y:S02]  /*13f80*/  @!P0 SYNCS.PHASECHK.TRANS64 P0, [R7+URZ+0x32420], R6 ;  /* 0x03242006070085a7 */ /* 0x000e64000800007f */
[----:B-1----:R-:W-:Y:S05]  /*13f90*/  @!P0 BRA `(.L_x_4783) ;  /* 0xfffffffc00f08947 */ /* 0x002fea000383ffff */
[----:B------:R-:W-:Y:S05]  /*13fa0*/  BRA `(.L_x_4893) ;  /* 0xffffffc000c87947 */ /* 0x000fea000383ffff */
.L_x_4784:
        /* <DEDUP_REMOVED lines=11> */
.L_x_4895:
[----:B------:R-:W-:Y:S05]  /*14060*/  BSYNC B0 ;  /* 0x0000000000007941 */ /* 0x000fea0003800000 */
.L_x_4894:
[----:B------:R-:W-:Y:S05]  /*14070*/  BRA `(.L_x_4896) ;  /* 0xffffffc000b07947 */ /* 0x000fea000383ffff */
.L_x_4785:
[----:B------:R-:W-:Y:S01]  /*14080*/  BSSY B0, `(.L_x_4897) ;  /* 0x0000006000007945 */ /* 0x000fe20003800000 */
[----:B------:R-:W-:-:S07]  /*14090*/  IMAD.MOV.U32 R15, RZ, RZ, -0x1 ;  /* 0xffffffffff0f7424 */ /* 0x000fce00078e00ff */
[----:B012--5:R-:W-:Y:S05]  /*140a0*/  WARPSYNC.COLLECTIVE R15, `(.L_x_4898) ;  /* 0x000000000f0c7348 */ /* 0x027fea0003c00000 */
[----:B------:R-:W-:Y:S02]  /*140b0*/  ELECT P6, UR62, PT ;  /* 0x00000000003e782f */ /* 0x000fe400038c0000 */
[----:B------:R-:W-:Y:S01]  /*140c0*/  MOV R14, UR62 ;  /* 0x0000003e000e7c02 */ /* 0x000fe20008000f00 */
[----:B012--5:R-:W-:Y:S10]  /*140d0*/  ENDCOLLECTIVE ;  /* 0x000000000000791b */ /* 0x027ff40003800000 */
.L_x_4898:
[----:B------:R-:W-:Y:S05]  /*140e0*/  BSYNC B0 ;  /* 0x0000000000007941 */ /* 0x000fea0003800000 */
.L_x_4897:
[----:B------:R-:W-:Y:S05]  /*140f0*/  BRA `(.L_x_4899) ;  /* 0xffffffc000a47947 */ /* 0x000fea000383ffff */
.L_x_4787:
[----:B-1----:R1:W3:Y:S02]  /*14100*/  SYNCS.PHASECHK.TRANS64.TRYWAIT P1, [R5+URZ+0x32440], R2 ;  /* 0x03244002050075a7 */ /* 0x0022e4000802017f */
[----:B---3--:R-:W-:Y:S05]  /*14110*/  @!P1 NANOSLEEP.SYNCS 0x989680 ;  /* 0x009896800000995d */ /* 0x008fea0003900000 */
[----:B------:R-:W3:Y:S02]  /*14120*/  @!P1 SYNCS.PHASECHK.TRANS64 P1, [R5+URZ+0x32440], R2 ;  /* 0x03244002050095a7 */ /* 0x000ee4000802007f */
[----:B---3--:R-:W-:Y:S05]  /*14130*/  @!P1 BRA `(.L_x_4787) ;  /* 0xfffffffc00f09947 */ /* 0x008fea000383ffff */
[----:B------:R-:W-:Y:S05]  /*14140*/  BRA `(.L_x_4900) ;  /* 0xffffffc000cc7947 */ /* 0x000fea000383ffff */
.L_x_4789:
[----:B0-----:R0:W3:Y:S02]  /*14150*/  SYNCS.PHASECHK.TRANS64.TRYWAIT P1, [R7+URZ+0x32440], R0 ;  /* 0x03244000070075a7 */ /* 0x0010e4000802017f */
[----:B---3--:R-:W-:Y:S05]  /*14160*/  @!P1 NANOSLEEP.SYNCS 0x989680 ;  /* 0x009896800000995d */ /* 0x008fea0003900000 */
[----:B------:R-:W3:Y:S02]  /*14170*/  @!P1 SYNCS.PHASECHK.TRANS64 P1, [R7+URZ+0x32440], R0 ;  /* 0x03244000070095a7 */ /* 0x000ee4000802007f */
[----:B---3--:R-:W-:Y:S05]  /*14180*/  @!P1 BRA `(.L_x_4789) ;  /* 0xfffffffc00f09947 */ /* 0x008fea000383ffff */
[----:B------:R-:W-:Y:S05]  /*14190*/  BRA `(.L_x_4901) ;  /* 0xffffffc000d87947 */ /* 0x000fea000383ffff */
.L_x_4791:
[----:B---3--:R3:W4:Y:S02]  /*141a0*/  SYNCS.PHASECHK.TRANS64.TRYWAIT P1, [R5+URZ+0x32460], R2 ;  /* 0x03246002050075a7 */ /* 0x008724000802017f */
[----:B----4-:R-:W-:Y:S05]  /*141b0*/  @!P1 NANOSLEEP.SYNCS 0x989680 ;  /* 0x009896800000995d */ /* 0x010fea0003900000 */
[----:B------:R-:W4:Y:S02]  /*141c0*/  @!P1 SYNCS.PHASECHK.TRANS64 P1, [R5+URZ+0x32460], R2 ;  /* 0x03246002050095a7 */ /* 0x000f24000802007f */
[----:B----4-:R-:W-:Y:S05]  /*141d0*/  @!P1 BRA `(.L_x_4791) ;  /* 0xfffffffc00f09947 */ /* 0x010fea000383ffff */
[----:B------:R-:W-:Y:S05]  /*141e0*/  BRA `(.L_x_4902) ;  /* 0xffffffc000d47947 */ /* 0x000fea000383ffff */
.L_x_4903:
        /* <DEDUP_REMOVED lines=9> */
.L_x_6572:


//--------------------- .text._ZN7cutlass13device_kernelIN5flash11enable_sm90INS1_16FlashAttnFwdSm90INS1_25CollectiveMainloopFwdSm90ILi2EN4cute5tupleIJNS5_1CILi1EEES8_S8_EEENS6_IJNS7_ILi128EEENS7_ILi96EEENS7_ILi64EEEEEELi256ENS_10bfloat16_tEfNS_4arch4Sm90ELb1ELb0ELb0ELb1ELb1ELb0ELb0ELb1ELb0ELb1ELb1ELb0EEENS1_21CollectiveEpilogueFwdINS6_IJSA_NS7_ILi256EEESB_EEES9_SE_SG_Li256ELb1ELb1ELb1ELb0EEENS1_36VarlenDynamicPersistentTileSchedulerILi128ELi96ELi256ELi128ELb1ELb1ELb1ELb1ELb1ELb1EEEEEEEEEvNT_6ParamsE --------------------------
	.section	.text._ZN7cutlass13device_kernelIN5flash11enable_sm90INS1_16FlashAttnFwdSm90INS1_25CollectiveMainloopFwdSm90ILi2EN4cute5tupleIJNS5_1CILi1EEES8_S8_EEENS6_IJNS7_ILi128EEENS7_ILi96EEENS7_ILi64EEEEEELi256ENS_10bfloat16_tEfNS_4arch4Sm90ELb1ELb0ELb0ELb1ELb1ELb0ELb0ELb1ELb0ELb1ELb1ELb0EEENS1_21CollectiveEpilogueFwdINS6_IJSA_NS7_ILi256EEESB_EEES9_SE_SG_Li256ELb1ELb1ELb1ELb0EEENS1_36VarlenDynamicPersistentTileSchedulerILi128ELi96ELi256ELi128ELb1ELb1ELb1ELb1ELb1ELb1EEEEEEEEEvNT_6ParamsE,"ax",@progbits
	.align	128
.text._ZN7cutlass13device_kernelIN5flash11enable_sm90INS1_16FlashAttnFwdSm90INS1_25CollectiveMainloopFwdSm90ILi2EN4cute5tupleIJNS5_1CILi1EEES8_S8_EEENS6_IJNS7_ILi128EEENS7_ILi96EEENS7_ILi64EEEEEELi256ENS_10bfloat16_tEfNS_4arch4Sm90ELb1ELb0ELb0ELb1ELb1ELb0ELb0ELb1ELb0ELb1ELb1ELb0EEENS1_21CollectiveEpilogueFwdINS6_IJSA_NS7_ILi256EEESB_EEES9_SE_SG_Li256ELb1ELb1ELb1ELb0EEENS1_36VarlenDynamicPersistentTileSchedulerILi128ELi96ELi256ELi128ELb1ELb1ELb1ELb1ELb1ELb1EEEEEEEEEvNT_6ParamsE:
        .type           _ZN7cutlass13device_kernelIN5flash11enable_sm90INS1_16FlashAttnFwdSm90INS1_25CollectiveMainloopFwdSm90ILi2EN4cute5tupleIJNS5_1CILi1EEES8_S8_EEENS6_IJNS7_ILi128EEENS7_ILi96EEENS7_ILi64EEEEEELi256ENS_10bfloat16_tEfNS_4arch4Sm90ELb1ELb0ELb0ELb1ELb1ELb0ELb0ELb1ELb0ELb1ELb1ELb0EEENS1_21CollectiveEpilogueFwdINS6_IJSA_NS7_ILi256EEESB_EEES9_SE_SG_Li256ELb1ELb1ELb1ELb0EEENS1_36VarlenDynamicPersistentTileSchedulerILi128ELi96ELi256ELi128ELb1ELb1ELb1ELb1ELb1ELb1EEEEEEEEEvNT_6ParamsE,@function
        .size           _ZN7cutlass13device_kernelIN5flash11enable_sm90INS1_16FlashAttnFwdSm90INS1_25CollectiveMainloopFwdSm90ILi2EN4cute5tupleIJNS5_1CILi1EEES8_S8_EEENS6_IJNS7_ILi128EEENS7_ILi96EEENS7_ILi64EEEEEELi256ENS_10bfloat16_tEfNS_4arch4Sm90ELb1ELb0ELb0ELb1ELb1ELb0ELb0ELb1ELb0ELb1ELb1ELb0EEENS1_21CollectiveEpilogueFwdINS6_IJSA_NS7_ILi256EEESB_EEES9_SE_SG_Li256ELb1ELb1ELb1ELb0EEENS1_36VarlenDynamicPersistentTileSchedulerILi128ELi96ELi256ELi128ELb1ELb1ELb1ELb1ELb1ELb1EEEEEEEEEvNT_6ParamsE,(.L_x_6573 - _ZN7cutlass13device_kernelIN5flash11enable_sm90INS1_16FlashAttnFwdSm90INS1_25CollectiveMainloopFwdSm90ILi2EN4cute5tupleIJNS5_1CILi1EEES8_S8_EEENS6_IJNS7_ILi128EEENS7_ILi96EEENS7_ILi64EEEEEELi256ENS_10bfloat16_tEfNS_4arch4Sm90ELb1ELb0ELb0ELb1ELb1ELb0ELb0ELb1ELb0ELb1ELb1ELb0EEENS1_21CollectiveEpilogueFwdINS6_IJSA_NS7_ILi256EEESB_EEES9_SE_SG_Li256ELb1ELb1ELb1ELb0EEENS1_36VarlenDynamicPersistentTileSchedulerILi128ELi96ELi256ELi128ELb1ELb1ELb1ELb1ELb1ELb1EEEEEEEEEvNT_6ParamsE)
        .other          _ZN7cutlass13device_kernelIN5flash11enable_sm90INS1_16FlashAttnFwdSm90INS1_25CollectiveMainloopFwdSm90ILi2EN4cute5tupleIJNS5_1CILi1EEES8_S8_EEENS6_IJNS7_ILi128EEENS7_ILi96EEENS7_ILi64EEEEEELi256ENS_10bfloat16_tEfNS_4arch4Sm90ELb1ELb0ELb0ELb1ELb1ELb0ELb0ELb1ELb0ELb1ELb1ELb0EEENS1_21CollectiveEpilogueFwdINS6_IJSA_NS7_ILi256EEESB_EEES9_SE_SG_Li256ELb1ELb1ELb1ELb0EEENS1_36VarlenDynamicPersistentTileSchedulerILi128ELi96ELi256ELi128ELb1ELb1ELb1ELb1ELb1ELb1EEEEEEEEEvNT_6ParamsE,@"STO_CUDA_ENTRY STV_DEFAULT"
_ZN7cutlass13device_kernelIN5flash11enable_sm90INS1_16FlashAttnFwdSm90INS1_25CollectiveMainloopFwdSm90ILi2EN4cute5tupleIJNS5_1CILi1EEES8_S8_EEENS6_IJNS7_ILi128EEENS7_ILi96EEENS7_ILi64EEEEEELi256ENS_10bfloat16_tEfNS_4arch4Sm90ELb1ELb0ELb0ELb1ELb1ELb0ELb0ELb1ELb0ELb1ELb1ELb0EEENS1_21CollectiveEpilogueFwdINS6_IJSA_NS7_ILi256EEESB_EEES9_SE_SG_Li256ELb1ELb1ELb1ELb0EEENS1_36VarlenDynamicPersistentTileSchedulerILi128ELi96ELi256ELi128ELb1ELb1ELb1ELb1ELb1ELb1EEEEEEEEEvNT_6ParamsE:
        /* <DEDUP_REMOVED lines=45> */
.L_x_4904:
        /* <DEDUP_REMOVED lines=22> */
.L_x_4905:
        /* <DEDUP_REMOVED lines=18> */
.L_x_4906:
        /* <DEDUP_REMOVED lines=22> */
.L_x_4907:
        /* <DEDUP_REMOVED lines=23> */
.L_x_4908:
        /* <DEDUP_REMOVED lines=8> */
.L_x_4910:
        /* <DEDUP_REMOVED lines=63> */
[----:B------:R-:W-:-:S02]  /*0c90*/  IMAD.IADD R5, R12, 0x1, -R5 ;  /* 0x000000010c057824 */ /* 0x000fc400078e0a05 */
        /* <DEDUP_REMOVED lines=57> */
.L_x_4974:
[----:B------:R-:W-:Y:S01]  /*1030*/  ULDC.64 UR8, c[0x0][0xc88] ;  /* 0x0003220000087ab9 */ /* 0x000fe20000000a00 */
[----:B------:R-:W-:Y:S01]  /*1040*/  ULDC.64 UR10, c[0x0][0xa18] ;  /* 0x00028600000a7ab9 */ /* 0x000fe20000000a00 */
[----:B------:R-:W-:Y:S02]  /*1050*/  UIMAD.WIDE UR8, UR7, 0x4, UR8 ;  /* 0x00000004070878a5 */ /* 0x000fe4000f8e0208 */
[----:B------:R-:W-:Y:S01]  /*1060*/  UISETP.NE.U32.AND UP1, UPT, UR10, URZ, UPT ;  /* 0x0000003f0a00728c */ /* 0x000fe2000bf25070 */
[----:B------:R-:W-:Y:S01]  /*1070*/  ULDC UR4, c[0x0][0x424] ;  /* 0x0001090000047ab9 */ /* 0x000fe20000000800 */
[----:B------:R-:W-:Y:S02]  /*1080*/  ULDC UR7, c[0x0][0x2f0] ;  /* 0x0000bc0000077ab9 */ /* 0x000fe40000000800 */
[----:B01-34-:R-:W-:Y:S02]  /*1090*/  IMAD.U32 R4, RZ, RZ, UR8 ;  /* 0x00000008ff047e24 */ /* 0x01bfe4000f8e00ff */
[----:B------:R-:W-:Y:S01]  /*10a0*/  IMAD.U32 R5, RZ, RZ, UR9 ;  /* 0x00000009ff057e24 */ /* 0x000fe2000f8e00ff */
[----:B------:R-:W-:-:S04]  /*10b0*/  ULDC.64 UR8, c[0x0][0xa28] ;  /* 0x00028a0000087ab9 */ /* 0x000fc80000000a00 */
[----:B--2---:R-:W2:Y:S01]  /*10c0*/  LDG.E R4, desc[UR52][R4.64] ;  /* 0x0000003404047981 */ /* 0x004ea2000c1e1900 */
        /* <DEDUP_REMOVED lines=16> */
[----:B------:R-:W2:Y:S01]  /*11d0*/  @P0 LDG.E R4, desc[UR52][R4.64] ;  /* 0x0000003404040981 */ /* 0x000ea2000c1e1900 */
[----:B------:R-:W-:Y:S01]  /*11e0*/  UISETP.NE.U32.AND UP0, UPT, UR8, URZ, UPT ;  /* 0x0000003f0800728c */ /* 0x000fe2000bf05070 */
[----:B------:R-:W-:Y:S02]  /*11f0*/  ULDC.64 UR10, c[0x0][0xa20] ;  /* 0x00028800000a7ab9 */ /* 0x000fe40000000a00 */
[----:B------:R-:W3:Y:S01]  /*1200*/  @P2 LDG.E R6, desc[UR52][R6.64] ;  /* 0x0000003406062981 */ /* 0x000ee2000c1e1900 */
[----:B------:R-:W-:Y:S01]  /*1210*/  UISETP.NE.AND.EX UP0, UPT, UR9, URZ, UPT, UP0 ;  /* 0x0000003f0900728c */ /* 0x000fe2000bf05300 */
[----:B------:R-:W-:Y:S01]  /*1220*/  ISETP.NE.U32.AND P1, PT, RZ, UR10, PT ;  /* 0x0000000aff007c0c */ /* 0x000fe2000bf25070 */
[----:B------:R-:W-:Y:S01]  /*1230*/  UMOV UR48, URZ ;  /* 0x0000003f00307c82 */ /* 0x000fe20008000000 */
[----:B------:R-:W-:Y:S02]  /*1240*/  ULOP3.LUT UR41, UR5, 0xffff, URZ, 0xc0, !UPT ;  /* 0x0000ffff05297892 */ /* 0x000fe4000f8ec03f */
[----:B------:R-:W-:Y:S01]  /*1250*/  USEL UR4, UR4, 0x1, UP0 ;  /* 0x0000000104047887 */ /* 0x000fe20008000000 */
[----:B------:R-:W-:-:S03]  /*1260*/  ISETP.NE.AND.EX P1, PT, RZ, UR11, PT, P1 ;  /* 0x0000000bff007c0c */ /* 0x000fc6000bf25310 */
[----:B------:R-:W-:Y:S01]  /*1270*/  UIMAD UR4, UR4, UR7, URZ ;  /* 0x00000007040472a4 */ /* 0x000fe2000f8e023f */
[----:B--2---:R-:W-:Y:S02]  /*1280*/  @P0 R2UR UR48, R4 ;  /* 0x00000000043002ca */ /* 0x004fe400000e0000 */
[----:B---3--:R-:W-:Y:S01]  /*1290*/  @P2 R2UR UR49, R6 ;  /* 0x00000000063122ca */ /* 0x008fe200000e0000 */
[----:B-----5:R-:W-:-:S14]  /*12a0*/  @P2 BRA `(.L_x_4911) ;  /* 0x0000000000382947 */ /* 0x020fdc0003800000 */
[----:B------:R-:W-:Y:S01]  /*12b0*/  ULDC.64 UR8, c[0x0][0xa00] ;  /* 0x0002800000087ab9 */ /* 0x000fe20000000a00 */
[----:B------:R-:W-:Y:S01]  /*12c0*/  ULDC UR49, c[0x0][0x288] ;  /* 0x0000a20000317ab9 */ /* 0x000fe20000000800 */
        /* <DEDUP_REMOVED lines=12> */
.L_x_4911:
[----:B------:R-:W-:Y:S05]  /*1390*/  @!P1 BRA `(.L_x_4912) ;  /* 0x00000000001c9947 */ /* 0x000fea0003800000 */
[----:B------:R-:W-:-:S04]  /*13a0*/  ULEA UR4, UP0, UR39, UR10, 0x2 ;  /* 0x0000000a27047291 */ /* 0x000fc8000f80103f */
[----:B------:R-:W-:Y:S02]  /*13b0*/  ULEA.HI.X UR7, UR39, UR11, UR40, 0x2, UP0 ;  /* 0x0000000b27077291 */ /* 0x000fe400080f1428 */
[----:B------:R-:W-:-:S04]  /*13c0*/  IMAD.U32 R4, RZ, RZ, UR4 ;  /* 0x00000004ff047e24 */ /* 0x000fc8000f8e00ff */
[----:B------:R-:W-:-:S05]  /*13d0*/  IMAD.U32 R5, RZ, RZ, UR7 ;  /* 0x00000007ff057e24 */ /* 0x000fca000f8e00ff */
[----:B------:R-:W2:Y:S02]  /*13e0*/  LDG.E R4, desc[UR52][R4.64] ;  /* 0x0000003404047981 */ /* 0x000ea4000c1e1900 */
[----:B--2---:R-:W-:Y:S01]  /*13f0*/  R2UR UR4, R4 ;  /* 0x00000000040472ca */ /* 0x004fe200000e0000 */
[----:B------:R-:W-:-:S14]  /*1400*/  BRA `(.L_x_4913) ;  /* 0x0000000000347947 */ /* 0x000fdc0003800000 */
.L_x_4912:
        /* <DEDUP_REMOVED lines=13> */
.L_x_4913:
[----:B------:R-:W-:Y:S01]  /*14e0*/  ULDC UR7, c[0x0][0x448] ;  /* 0x0001120000077ab9 */ /* 0x000fe20000000800 */
[----:B------:R-:W-:Y:S02]  /*14f0*/  USHF.L.U32 UR42, UR6, 0x7, URZ ;  /* 0x00000007062a7899 */ /* 0x000fe4000800063f */
[----:B------:R-:W-:Y:S02]  /*1500*/  UISETP.NE.AND UP0, UPT, UR7, 0x1, UPT ;  /* 0x000000010700788c */ /* 0x000fe4000bf05270 */
[----:B------:R-:W-:Y:S02]  /*1510*/  UIADD3 UR8, UR42, 0x7f, URZ ;  /* 0x0000007f2a087890 */ /* 0x000fe4000fffe03f */
[----:B------:R-:W-:Y:S02]  /*1520*/  UIADD3 UR48, -UR48, UR4, URZ ;  /* 0x0000000430307290 */ /* 0x000fe4000fffe13f */
[----:B------:R-:W-:Y:S02]  /*1530*/  UP2UR UR50, UPR, URZ, 0x1 ;  /* 0x000000013f327883 */ /* 0x000fe40008000000 */
[----:B------:R-:W-:-:S03]  /*1540*/  UIADD3 UR4, UR48, 0x60, -UR49 ;  /* 0x0000006030047890 */ /* 0x000fc6000fffe831 */
[----:B------:R-:W-:Y:S01]  /*1550*/  @UP0 ULDC UR6, c[0x0][0x44c] ;  /* 0x0001130000060ab9 */ /* 0x000fe20000000800 */
[----:B------:R-:W-:Y:S01]  /*1560*/  @UP0 ULDC UR9, c[0x0][0x450] ;  /* 0x0001140000090ab9 */ /* 0x000fe20000000800 */
[----:B------:R-:W-:Y:S02]  /*1570*/  UIMAD.WIDE.U32 UR6, UR8, UR6, URZ ;  /* 0x00000006080672a5 */ /* 0x000fe4000f8e003f */
[----:B------:R-:W-:Y:S02]  /*1580*/  UIADD3 UR6, UR48, 0x5f, URZ ;  /* 0x0000005f30067890 */ /* 0x000fe4000fffe03f */
[----:B------:R-:W-:Y:S02]  /*1590*/  @UP0 USHF.R.U32.HI UR8, URZ, UR9, UR7 ;  /* 0x000000093f080299 */ /* 0x000fe40008011607 */
[----:B------:R-:W-:Y:S02]  /*15a0*/  UIMAD.WIDE UR6, UR6, 0x2aaaaaab, URZ ;  /* 0x2aaaaaab060678a5 */ /* 0x000fe4000f8e023f */
[----:B------:R-:W-:-:S02]  /*15b0*/  UIADD3 UR8, UR4, UR8, URZ ;  /* 0x0000000804087290 */ /* 0x000fc4000fffe03f */
[----:B------:R-:W-:Y:S02]  /*15c0*/  USHF.R.U32.HI UR4, URZ, 0x1f, UR7 ;  /* 0x0000001f3f047899 */ /* 0x000fe40008011607 */
[----:B------:R-:W-:Y:S02]  /*15d0*/  UIMAD.WIDE UR8, UR8, 0x2aaaaaab, URZ ;  /* 0x2aaaaaab080878a5 */ /* 0x000fe4000f8e023f */
[----:B------:R-:W-:Y:S02]  /*15e0*/  ULEA.HI.SX32 UR7, UR7, UR4, 0x1c ;  /* 0x0000000407077291 */ /* 0x000fe4000f8fe23f */
[----:B------:R-:W-:Y:S02]  /*15f0*/  USHF.R.U32.HI UR6, URZ, 0x1f, UR9 ;  /* 0x0000001f3f067899 */ /* 0x000fe40008011609 */
[----:B------:R-:W-:Y:S02]  /*1600*/  ULOP3.LUT UR4, UR5, 0xff000000, URZ, 0xc0, !UPT ;  /* 0xff00000005047892 */ /* 0x000fe4000f8ec03f */
[----:B------:R-:W-:-:S02]  /*1610*/  ULEA.HI.SX32 UR6, UR9, UR6, 0x1c ;  /* 0x0000000609067291 */ /* 0x000fc4000f8fe23f */
[----:B------:R-:W-:Y:S02]  /*1620*/  ULOP3.LUT UR5, UR5, 0xff0000, URZ, 0xc0, !UPT ;  /* 0x00ff000005057892 */ /* 0x000fe4000f8ec03f */
[----:B------:R-:W-:Y:S02]  /*1630*/  UISETP.LT.AND UP0, UPT, UR7, UR6, UPT ;  /* 0x000000060700728c */ /* 0x000fe4000bf01270 */
[----:B------:R-:W-:Y:S02]  /*1640*/  USHF.R.U32.HI UR4, URZ, 0x8, UR4 ;  /* 0x000000083f047899 */ /* 0x000fe40008011604 */
[----:B------:R-:W-:Y:S02]  /*1650*/  USEL UR9, UR7, UR6, UP0 ;  /* 0x0000000607097287 */ /* 0x000fe40008000000 */
[----:B------:R-:W-:Y:S02]  /*1660*/  ULEA.HI UR5, UR5, UR4, URZ, 0x10 ;  /* 0x0000000405057291 */ /* 0x000fe4000f8f803f */
[----:B------:R-:W-:-:S02]  /*1670*/  UISETP.GE.AND UP0, UPT, UR9, 0x1, UPT ;  /* 0x000000010900788c */ /* 0x000fc4000bf06270 */
[----:B------:R-:W-:Y:S01]  /*1680*/  ULOP3.LUT UR43, UR5, 0xff, URZ, 0xc0, !UPT ;  /* 0x000000ff052b7892 */ /* 0x000fe2000f8ec03f */
[----:B------:R-:W-:Y:S01]  /*1690*/  UMOV UR4, URZ ;  /* 0x0000003f00047c82 */ /* 0x000fe20008000000 */
[----:B------:R-:W-:Y:S02]  /*16a0*/  USHF.R.U32.HI UR44, URZ, 0x10, UR5 ;  /* 0x000000103f2c7899 */ /* 0x000fe40008011605 */
[----:B------:R-:W-:-:S13]  /*16b0*/  PLOP3.LUT P0, PT, PT, PT, UP0, 0x80, 0x0 ;  /* 0x000000000000781c */ /* 0x000fda0003f0f008 */
[----:B------:R-:W-:Y:S05]  /*16c0*/  @!P0 BRA `(.L_x_4914) ;  /* 0x0000000000908947 */ /* 0x000fea0003800000 */
        /* <DEDUP_REMOVED lines=36> */
.L_x_4914:
        /* <DEDUP_REMOVED lines=111> */
.L_x_4916:
        /* <DEDUP_REMOVED lines=13> */
.L_x_5061:
[----:B0-----:R-:W-:Y:S01]  /*20d0*/  IMAD.U32 R0, RZ, RZ, UR47 ;  /* 0x0000002fff007e24 */ /* 0x001fe2000f8e00ff */
[----:B------:R-:W-:Y:S05]  /*20e0*/  WARPSYNC.ALL ;  /* 0x0000000000007948 */ /* 0x000fea0003800000 */
[----:B------:R0:W-:Y:S01]  /*20f0*/  BAR.SYNC.DEFER_BLOCKING R8, 0x100 ;  /* 0x000400080000751d */ /* 0x0001e20000010000 */
[----:B------:R-:W-:-:S13]  /*2100*/  ISETP.NE.AND P0, PT, R0, 0x3, PT ;  /* 0x000000030000780c */ /* 0x000fda0003f05270 */
[----:B0-----:R-:W-:Y:S05]  /*2110*/  @!P0 BRA `(.L_x_4918) ;  /* 0x0000000000048947 */ /* 0x001fea0003800000 */
[----:B------:R-:W-:Y:S01]  /*2120*/  BPT.TRAP 0x1 ;  /* 0x000000040000795c */ /* 0x000fe20000300000 */
.L_x_4918:
[----:B------:R-:W-:Y:S01]  /*2130*/  R2UR UR22, R7 ;  /* 0x00000000071672ca */ /* 0x000fe200000e0000 */
[----:B------:R-:W-:-:S05]  /*2140*/  IMAD.U32 R9, RZ, RZ, UR36 ;  /* 0x00000024ff097e24 */ /* 0x000fca000f8e00ff */
[----:B------:R-:W-:-:S07]  /*2150*/  SHF.L.U32 R9, R9, 0x1f, RZ ;  /* 0x0000001f09097819 */ /* 0x000fce00000006ff */
[----:B------:R-:W-:-:S09]  /*2160*/  ULEA UR22, UR37, UR22, 0x3 ;  /* 0x0000001625167291 */ /* 0x000fd2000f8e183f */
[----:B------:R0:W1:Y:S01]  /*2170*/  SYNCS.PHASECHK.TRANS64.TRYWAIT P1, [UR22+0x22830], R9 ;  /* 0x02283009ff0075a7 */ /* 0x0000620008020156 */
[----:B------:R-:W-:Y:S05]  /*2180*/  @!P0 BRA `(.L_x_4919) ;  /* 0x0000000000048947 */ /* 0x000fea0003800000 */
[----:B------:R-:W-:Y:S01]  /*2190*/  BPT.TRAP 0x1 ;  /* 0x000000040000795c */ /* 0x000fe20000300000 */
.L_x_4919:
[----:B-1----:R-:W-:Y:S05]  /*21a0*/  @P1 BRA `(.L_x_4920) ;  /* 0x0000000000081947 */ /* 0x002fea0003800000 */
[----:B------:R-:W1:Y:S02]  /*21b0*/  SYNCS.PHASECHK.TRANS64.TRYWAIT P1, [UR22+0x22830], R9 ;  /* 0x02283009ff0075a7 */ /* 0x000e640008020156 */
[----:B-1----:R-:W-:Y:S05]  /*21c0*/  @!P1 BRA `(.L_x_4921) ;  /* 0x0000011400089947 */ /* 0x002fea0003800000 */
.L_x_4920:
        /* <DEDUP_REMOVED lines=39> */
.L_x_4922:
[----:B------:R-:W-:Y:S01]  /*2440*/  UISETP.NE.AND UP0, UPT, UR50, URZ, UPT ;  /* 0x0000003f3200728c */ /* 0x000fe2000bf05270 */
[----:B------:R-:W-:Y:S01]  /*2450*/  VIADD R3, R16, UR42 ;  /* 0x0000002a10037c36 */ /* 0x000fe20008000000 */
[----:B------:R-:W-:Y:S01]  /*2460*/  ULDC UR10, c[0x0][0x988] ;  /* 0x00026200000a7ab9 */ /* 0x000fe20000000800 */
[----:B------:R-:W2:Y:S03]  /*2470*/  S2UR UR7, SR_CgaCtaId ;  /* 0x00000000000779c3 */ /* 0x000ea60000008800 */
[----:B------:R-:W-:Y:S02]  /*2480*/  PLOP3.LUT P1, PT, PT, PT, UP0, 0x80, 0x0 ;  /* 0x000000000000781c */ /* 0x000fe40003f2f008 */
[----:B------:R-:W-:-:S03]  /*2490*/  PLOP3.LUT P2, PT, PT, PT, UP0, 0x80, 0x0 ;  /* 0x000000000000781c */ /* 0x000fc60003f4f008 */
[----:B------:R-:W-:-:S08]  /*24a0*/  @UP0 ULDC UR6, c[0x0][0x44c] ;  /* 0x0001130000060ab9 */ /* 0x000fd00000000800 */
[----:B------:R-:W-:Y:S01]  /*24b0*/  @P1 IMAD.HI.U32 R4, R3, UR6, RZ ;  /* 0x0000000603041c27 */ /* 0x000fe2000f8e00ff */
[----:B------:R-:W-:-:S04]  /*24c0*/  @UP0 ULDC UR6, c[0x0][0x450] ;  /* 0x0001140000060ab9 */ /* 0x000fc80000000800 */
[----:B------:R-:W-:Y:S01]  /*24d0*/  @P2 SHF.R.U32.HI R3, RZ, UR6, R4 ;  /* 0x00000006ff032c19 */ /* 0x000fe20008011604 */
[----:B------:R-:W-:-:S04]  /*24e0*/  UIMAD UR6, UR51, -0x60, UR48 ;  /* 0xffffffa0330678a4 */ /* 0x000fc8000f8e0230 */
[----:B------:R-:W3:Y:S02]  /*24f0*/  SHFL.IDX PT, R6, R3, 0x1, 0x1c1f ;  /* 0x003c1f0003067f89 */ /* 0x000ee400000e0000 */
[----:B------:R-:W-:Y:S01]  /*2500*/  IMAD.U32 R11, RZ, RZ, UR6 ;  /* 0x00000006ff0b7e24 */ /* 0x000fe2000f8e00ff */
[----:B------:R-:W-:Y:S01]  /*2510*/  UIADD3 UR6, UR22, 0x22840, URZ ;  /* 0x0002284016067890 */ /* 0x000fe2000fffe03f */
[----:B------:R-:W4:Y:S03]  /*2520*/  SHFL.IDX PT, R3, R3, RZ, 0x1c1f ;  /* 0x001c1fff03037589 */ /* 0x000f2600000e0000 */
[C-C-:B------:R-:W-:Y:S01]  /*2530*/  IADD3 R5, -R2.reuse, 0x61, R11.reuse ;  /* 0x0000006102057810 */ /* 0x140fe20007ffe10b */
[----:B--2---:R-:W-:Y:S01]  /*2540*/  UPRMT UR6, UR7, 0x654, UR6 ;  /* 0x0000065407067896 */ /* 0x004fe20008000006 */
[----:B------:R-:W-:-:S03]  /*2550*/  IADD3 R4, -R2, 0x60, R11 ;  /* 0x0000006002047810 */ /* 0x000fc60007ffe10b */
[----:B------:R-:W-:-:S05]  /*2560*/  VIADD R5, R5, -UR49 ;  /* 0x8000003105057c36 */ /* 0x000fca0008000000 */
[----:B------:R-:W-:Y:S01]  /*2570*/  SYNCS.ARRIVE.TRANS64.RED.A1T0 RZ, [UR6], RZ ;  /* 0x000000ffffff79a7 */ /* 0x000fe20008100406 */
[----:B---3--:R-:W-:-:S04]  /*2580*/  VIADDMNMX R6, R6, R5, R4, PT ;  /* 0x0000000506067246 */ /* 0x008fc80003800104 */
        /* <DEDUP_REMOVED lines=8> */
[C---:B------:R-:W-:Y:S02]  /*2610*/  ISETP.GT.AND P2, PT, R6.reuse, 0x10, PT ;  /* 0x000000100600780c */ /* 0x040fe40003f44270 */
[----:B------:R-:W-:Y:S02]  /*2620*/  FSEL R31, R31, -INF , P1 ;  /* 0xff8000001f1f7808 */ /* 0x000fe40000800000 */
[----:B------:R-:W-:Y:S02]  /*2630*/  FMNMX.FTZ R10, R15, R10, !PT ;  /* 0x0000000a0f0a7209 */ /* 0x000fe40007810000 */
        /* <DEDUP_REMOVED lines=57> */
[----:B------:R-:W-:Y:S02]  /*29d0*/  FSEL R71, R71, -INF , P1 ;  /* 0xff80000047477808 */ /* 0x000fe40000800000 */
[----:B------:R-:W-:Y:S02]  /*29e0*/  FMNMX.FTZ R10, R89, R10, !PT ;  /* 0x0000000a590a7209 */ /* 0x000fe40007810000 */
[----:B----4-:R-:W-:Y:S02]  /*29f0*/  VIADDMNMX R6, R3, R5, R4, PT ;  /* 0x0000000503067246 */ /* 0x010fe40003800104 */
[----:B------:R-:W-:-:S02]  /*2a00*/  FMNMX.FTZ R10, R71, R10, !PT ;  /* 0x0000000a470a7209 */ /* 0x000fc40007810000 */
[C---:B------:R-:W-:Y:S02]  /*2a10*/  ISETP.GT.AND P1, PT, R6.reuse, RZ, PT ;  /* 0x000000ff0600720c */ /* 0x040fe40003f24270 */
[C---:B------:R-:W-:Y:S01]  /*2a20*/  ISETP.GT.AND P2, PT, R6.reuse, 0x1, PT ;  /* 0x000000010600780c */ /* 0x040fe20003f44270 */
[----:B------:R-:W2:Y:S01]  /*2a30*/  SHFL.BFLY PT, R11, R10, 0x2, 0x1f ;  /* 0x0c401f000a0b7f89 */ /* 0x000ea200000e0000 */
[----:B------:R-:W-:Y:S02]  /*2a40*/  ISETP.GT.AND P3, PT, R6, 0x8, PT ;  /* 0x000000080600780c */ /* 0x000fe40003f64270 */
[----:B------:R-:W-:Y:S02]  /*2a50*/  FSEL R34, R25, -INF , P2 ;  /* 0xff80000019227808 */ /* 0x000fe40001000000 */
[----:B------:R-:W-:Y:S02]  /*2a60*/  FSEL R3, R28, -INF , P3 ;  /* 0xff8000001c037808 */ /* 0x000fe40001800000 */
[----:B------:R-:W-:-:S02]  /*2a70*/  ISETP.GT.AND P2, PT, R6, 0x10, PT ;  /* 0x000000100600780c */ /* 0x000fc40003f44270 */
[----:B------:R-:W-:Y:S02]  /*2a80*/  ISETP.GT.AND P3, PT, R6, 0x18, PT ;  /* 0x000000180600780c */ /* 0x000fe40003f64270 */
[----:B------:R-:W-:Y:S02]  /*2a90*/  FSEL R32, R32, -INF , P2 ;  /* 0xff80000020207808 */ /* 0x000fe40001000000 */
[----:B------:R-:W-:Y:S02]  /*2aa0*/  FSEL R36, R36, -INF , P3 ;  /* 0xff80000024247808 */ /* 0x000fe40001800000 */
[----:B--2---:R-:W-:Y:S02]  /*2ab0*/  FMNMX.FTZ R12, R10, R11, !PT ;  /* 0x0000000b0a0c7209 */ /* 0x004fe40007810000 */
[----:B------:R-:W-:Y:S02]  /*2ac0*/  FSEL R11, R24, -INF , P1 ;  /* 0xff800000180b7808 */ /* 0x000fe40000800000 */
[----:B------:R-:W-:Y:S01]  /*2ad0*/  ISETP.GT.AND P1, PT, R6, 0x9, PT ;  /* 0x000000090600780c */ /* 0x000fe20003f24270 */
[----:B------:R-:W2:Y:S01]  /*2ae0*/  SHFL.BFLY PT, R91, R12, 0x1, 0x1f ;  /* 0x0c201f000c5b7f89 */ /* 0x000ea200000e0000 */
[----:B------:R-:W-:-:S02]  /*2af0*/  FMNMX.FTZ R4, R11, R34, !PT ;  /* 0x000000220b047209 */ /* 0x000fc40007810000 */
[----:B------:R-:W-:Y:S02]  /*2b00*/  FSEL R29, R29, -INF , P1 ;  /* 0xff8000001d1d7808 */ /* 0x000fe40000800000 */
[----:B------:R-:W-:Y:S02]  /*2b10*/  FMNMX.FTZ R4, R3, R4, !PT ;  /* 0x0000000403047209 */ /* 0x000fe40007810000 */
[----:B------:R-:W-:Y:S02]  /*2b20*/  ISETP.GT.AND P1, PT, R6, 0x11, PT ;  /* 0x000000110600780c */ /* 0x000fe40003f24270 */
[----:B------:R-:W-:Y:S02]  /*2b30*/  FMNMX.FTZ R25, R29, R4, !PT ;  /* 0x000000041d197209 */ /* 0x000fe40007810000 */
[----:B------:R-:W-:Y:S02]  /*2b40*/  FSEL R33, R33, -INF , P1 ;  /* 0xff80000021217808 */ /* 0x000fe40000800000 */
[----:B------:R-:W-:-:S02]  /*2b50*/  FMNMX.FTZ R10, R32, R25, !PT ;  /* 0x00000019200a7209 */ /* 0x000fc40007810000 */
[----:B------:R-:W-:Y:S02]  /*2b60*/  ISETP.GT.AND P1, PT, R6, 0x19, PT ;  /* 0x000000190600780c */ /* 0x000fe40003f24270 */
[----:B------:R-:W-:Y:S02]  /*2b70*/  FMNMX.FTZ R25, R33, R10, !PT ;  /* 0x0000000a21197209 */ /* 0x000fe40007810000 */
[----:B------:R-:W-:Y:S02]  /*2b80*/  FSEL R37, R37, -INF , P1 ;  /* 0xff80000025257808 */ /* 0x000fe40000800000 */
[----:B------:R-:W-:Y:S02]  /*2b90*/  FMNMX.FTZ R10, R36, R25, !PT ;  /* 0x00000019240a7209 */ /* 0x000fe40007810000 */
[----:B------:R-:W-:Y:S02]  /*2ba0*/  ISETP.GT.AND P1, PT, R6, 0x21, PT ;  /* 0x000000210600780c */ /* 0x000fe40003f24270 */
[----:B--2---:R-:W-:-:S02]  /*2bb0*/  FMNMX.FTZ R5, R12, R91, !PT ;  /* 0x0000005b0c057209 */ /* 0x004fc40007810000 */
[----:B------:R-:W-:Y:S02]  /*2bc0*/  FSEL R41, R41, -INF , P1 ;  /* 0xff80000029297808 */ /* 0x000fe40000800000 */
[C---:B------:R-:W-:Y:S01]  /*2bd0*/  FSETP.NEU.FTZ.AND P2, PT, R5.reuse, -INF , PT ;  /* 0xff8000000500780b */ /* 0x040fe20003f5d000 */
[----:B------:R-:W-:Y:S01]  /*2be0*/  FMUL.FTZ R4, R5, UR10 ;  /* 0x0000000a05047c20 */ /* 0x000fe20008410000 */
[----:B------:R-:W-:-:S04]  /*2bf0*/  ISETP.GT.AND P1, PT, R6, 0x29, PT ;  /* 0x000000290600780c */ /* 0x000fc80003f24270 */
[----:B------:R-:W-:Y:S02]  /*2c00*/  FSEL R4, R4, RZ, P2 ;  /* 0x000000ff04047208 */ /* 0x000fe40001000000 */
[----:B------:R-:W-:Y:S02]  /*2c10*/  ISETP.GT.AND P2, PT, R6, 0x20, PT ;  /* 0x000000200600780c */ /* 0x000fe40003f44270 */
[----:B------:R-:W-:Y:S01]  /*2c20*/  FSEL R45, R45, -INF , P1 ;  /* 0xff8000002d2d7808 */ /* 0x000fe20000800000 */
[--C-:B------:R-:W-:Y:S01]  /*2c30*/  FFMA.FTZ R201, R13, UR10, -R4.reuse ;  /* 0x0000000a0dc97c23 */ /* 0x100fe20008010804 */
[----:B------:R-:W-:Y:S01]  /*2c40*/  FSEL R40, R40, -INF , P2 ;  /* 0xff80000028287808 */ /* 0x000fe20001000000 */
[--C-:B------:R-:W-:Y:S01]  /*2c50*/  FFMA.FTZ R203, R15, UR10, -R4.reuse ;  /* 0x0000000a0fcb7c23 */ /* 0x100fe20008010804 */
[----:B------:R-:W-:Y:S01]  /*2c60*/  FMNMX.FTZ R13, R37, R10, !PT ;  /* 0x0000000a250d7209 */ /* 0x000fe20007810000 */
[--C-:B------:R-:W-:Y:S01]  /*2c70*/  FFMA.FTZ R10, R27, UR10, -R4.reuse ;  /* 0x0000000a1b0a7c23 */ /* 0x100fe20008010804 */
[----:B------:R-:W-:Y:S01]  /*2c80*/  ISETP.GT.AND P2, PT, R6, 0x28, PT ;  /* 0x000000280600780c */ /* 0x000fe20003f44270 */
[----:B------:R-:W-:Y:S01]  /*2c90*/  MUFU.EX2 R201, R201 ;  /* 0x000000c900c97308 */ /* 0x000fe20000000800 */
[----:B------:R-:W-:Y:S01]  /*2ca0*/  FMNMX.FTZ R12, R40, R13, !PT ;  /* 0x0000000d280c7209 */ /* 0x000fe20007810000 */
[--C-:B------:R-:W-:Y:S01]  /*2cb0*/  FFMA.FTZ R153, R21, UR10, -R4.reuse ;  /* 0x0000000a15997c23 */ /* 0x100fe20008010804 */
[----:B------:R-:W-:Y:S01]  /*2cc0*/  FSEL R44, R44, -INF , P2 ;  /* 0xff8000002c2c7808 */ /* 0x000fe20001000000 */
[--C-:B------:R-:W-:Y:S01]  /*2cd0*/  FFMA.FTZ R73, R73, UR10, -R4.reuse ;  /* 0x0000000a49497c23 */ /* 0x100fe20008010804 */
[----:B------:R-:W-:Y:S01]  /*2ce0*/  FMNMX.FTZ R13, R41, R12, !PT ;  /* 0x0000000c290d7209 */ /* 0x000fe20007810000 */
[--C-:B------:R-:W-:Y:S01]  /*2cf0*/  FFMA.FTZ R39, R39, UR10, -R4.reuse ;  /* 0x0000000a27277c23 */ /* 0x100fe20008010804 */
[----:B------:R-:W-:Y:S01]  /*2d00*/  ISETP.GT.AND P2, PT, R6, 0x30, PT ;  /* 0x000000300600780c */ /* 0x000fe20003f44270 */
[----:B------:R-:W2:Y:S01]  /*2d10*/  MUFU.EX2 R10, R10 ;  /* 0x0000000a000a7308 */ /* 0x000ea20000000800 */
        /* <DEDUP_REMOVED lines=9> */
[----:B------:R-:W3:Y:S01]  /*2db0*/  MUFU.EX2 R203, R203 ;  /* 0x000000cb00cb7308 */ /* 0x000ee20000000800 */
[----:B------:R-:W-:Y:S01]  /*2dc0*/  FSEL R49, R49, -INF , P1 ;  /* 0xff80000031317808 */ /* 0x000fe20000800000 */
[--C-:B------:R-:W-:Y:S01]  /*2dd0*/  FFMA.FTZ R47, R47, UR10, -R4.reuse ;  /* 0x0000000a2f2f7c23 */ /* 0x100fe20008010804 */
[----:B------:R-:W-:Y:S01]  /*2de0*/  FMNMX.FTZ R14, R48, R13, !PT ;  /* 0x0000000d300e7209 */ /* 0x000fe20007810000 */
[--C-:B------:R-:W-:Y:S01]  /*2df0*/  FFMA.FTZ R161, R79, UR10, -R4.reuse ;  /* 0x0000000a4fa17c23 */ /* 0x100fe20008010804 */
[----:B------:R-:W-:Y:S01]  /*2e00*/  ISETP.GT.AND P1, PT, R6, 0x39, PT ;  /* 0x000000390600780c */ /* 0x000fe20003f24270 */
[----:B------:R-:W-:Y:S01]  /*2e10*/  FFMA.FTZ R163, R81, UR10, -R4 ;  /* 0x0000000a51a37c23 */ /* 0x000fe20008010804 */
[----:B------:R-:W-:Y:S01]  /*2e20*/  FSEL R52, R52, -INF , P2 ;  /* 0xff80000034347808 */ /* 0x000fe20001000000 */
[----:B------:R-:W4:Y:S01]  /*2e30*/  MUFU.EX2 R12, R12 ;  /* 0x0000000c000c7308 */ /* 0x000f220000000800 */
[----:B------:R-:W-:Y:S01]  /*2e40*/  FMNMX.FTZ R13, R49, R14, !PT ;  /* 0x0000000e310d7209 */ /* 0x000fe20007810000 */
[----:B--2---:R-:W-:Y:S01]  /*2e50*/  FADD.FTZ R58, R201, R10 ;  /* 0x0000000ac93a7221 */ /* 0x004fe20000010000 */
[----:B------:R-:W-:Y:S01]  /*2e60*/  ISETP.GT.AND P2, PT, R6, 0x40, PT ;  /* 0x000000400600780c */ /* 0x000fe20003f44270 */
[--C-:B------:R-:W-:Y:S01]  /*2e70*/  FFMA.FTZ R24, R55, UR10, -R4.reuse ;  /* 0x0000000a37187c23 */ /* 0x100fe20008010804 */
[----:B------:R-:W-:Y:S01]  /*2e80*/  FSEL R53, R53, -INF , P1 ;  /* 0xff80000035357808 */ /* 0x000fe20000800000 */
[----:B------:R-:W-:Y:S01]  /*2e90*/  FFMA.FTZ R165, R83, UR10, -R4 ;  /* 0x0000000a53a57c23 */ /* 0x000fe20008010804 */
[----:B------:R-:W-:Y:S01]  /*2ea0*/  FMNMX.FTZ R14, R52, R13, !PT ;  /* 0x0000000d340e7209 */ /* 0x000fe20007810000 */
[----:B------:R-:W-:Y:S01]  /*2eb0*/  MUFU.EX2 R153, R153 ;  /* 0x0000009900997308 */ /* 0x000fe20000000800 */
[----:B------:R-:W-:Y:S01]  /*2ec0*/  ISETP.GT.AND P1, PT, R6, 0x41, PT ;  /* 0x000000410600780c */ /* 0x000fe20003f24270 */
[----:B---3--:R-:W-:Y:S01]  /*2ed0*/  FADD.FTZ R15, R203, R58 ;  /* 0x0000003acb0f7221 */ /* 0x008fe20000010000 */
        /* <DEDUP_REMOVED lines=17> */
[----:B------:R-:W-:Y:S01]  /*2ff0*/  FFMA.FTZ R171, R89, UR10, -R4 ;  /* 0x0000000a59ab7c23 */ /* 0x000fe20008010804 */
[----:B------:R-:W-:-:S02]  /*3000*/  FSEL R61, R61, -INF , P1 ;  /* 0xff8000003d3d7808 */ /* 0x000fc40000800000 */
[----:B------:R-:W-:Y:S01]  /*3010*/  FMNMX.FTZ R20, R60, R13, !PT ;  /* 0x0000000d3c147209 */ /* 0x000fe20007810000 */
[----:B------:R-:W2:Y:S01]  /*3020*/  MUFU.EX2 R42, R39 ;  /* 0x00000027002a7308 */ /* 0x000ea20000000800 */
[----:B------:R-:W-:Y:S02]  /*3030*/  ISETP.GT.AND P1, PT, R6, 0x51, PT ;  /* 0x000000510600780c */ /* 0x000fe40003f24270 */
[----:B------:R-:W-:Y:S02]  /*3040*/  FSEL R64, R64, -INF , P2 ;  /* 0xff80000040407808 */ /* 0x000fe40001000000 */
[----:B------:R-:W-:Y:S02]  /*3050*/  FMNMX.FTZ R13, R61, R20, !PT ;  /* 0x000000143d0d7209 */ /* 0x000fe40007810000 */
[----:B------:R-:W-:Y:S01]  /*3060*/  ISETP.GT.AND P2, PT, R6, 0x58, PT ;  /* 0x000000580600780c */ /* 0x000fe20003f44270 */
[----:B------:R-:W-:Y:S01]  /*3070*/  MUFU.EX2 R75, R75 ;  /* 0x0000004b004b7308 */ /* 0x000fe20000000800 */
[----:B------:R-:W-:-:S02]  /*3080*/  FSEL R65, R65, -INF , P1 ;  /* 0xff80000041417808 */ /* 0x000fc40000800000 */
[----:B------:R-:W-:Y:S02]  /*3090*/  FMNMX.FTZ R20, R64, R13, !PT ;  /* 0x0000000d40147209 */ /* 0x000fe40007810000 */
[----:B------:R-:W-:Y:S02]  /*30a0*/  ISETP.GT.AND P1, PT, R6, 0x59, PT ;  /* 0x000000590600780c */ /* 0x000fe40003f24270 */
[----:B------:R-:W-:Y:S01]  /*30b0*/  FSEL R68, R68, -INF , P2 ;  /* 0xff80000044447808 */ /* 0x000fe20001000000 */
[----:B------:R-:W3:Y:S01]  /*30c0*/  MUFU.EX2 R46, R43 ;  /* 0x0000002b002e7308 */ /* 0x000ee20000000800 */
[----:B------:R-:W-:Y:S01]  /*30d0*/  FMNMX.FTZ R13, R65, R20, !PT ;  /* 0x00000014410d7209 */ /* 0x000fe20007810000 */
[--C-:B------:R-:W-:Y:S01]  /*30e0*/  FFMA.FTZ R20, R51, UR10, -R4.reuse ;  /* 0x0000000a33147c23 */ /* 0x100fe20008010804 */
[----:B------:R-:W-:Y:S01]  /*30f0*/  FSEL R69, R69, -INF , P1 ;  /* 0xff80000045457808 */ /* 0x000fe20000800000 */
[----:B------:R-:W-:Y:S01]  /*3100*/  FFMA.FTZ R4, R71, UR10, -R4 ;  /* 0x0000000a47047c23 */ /* 0x000fe20008010804 */
[----:B------:R-:W-:-:S02]  /*3110*/  FMNMX.FTZ R6, R68, R13, !PT ;  /* 0x0000000d44067209 */ /* 0x000fc40007810000 */
[----:B------:R-:W-:Y:S01]  /*3120*/  F2FP.BF16.F32.PACK_AB R201, R10, R201 ;  /* 0x000000c90ac9723e */ /* 0x000fe200000010ff */
[----:B------:R-:W-:Y:S01]  /*3130*/  MUFU.EX2 R77, R77 ;  /* 0x0000004d004d7308 */ /* 0x000fe20000000800 */
[----:B------:R-:W-:Y:S02]  /*3140*/  FMNMX.FTZ R6, R69, R6, !PT ;  /* 0x0000000645067209 */ /* 0x000fe40007810000 */
[----:B----4-:R-:W-:Y:S02]  /*3150*/  F2FP.BF16.F32.PACK_AB R203, R12, R203 ;  /* 0x000000cb0ccb723e */ /* 0x010fe400000010ff */
[----:B--2---:R-:W-:Y:S01]  /*3160*/  F2FP.BF16.F32.PACK_AB R155, R42, R73 ;  /* 0x000000492a9b723e */ /* 0x004fe200000010ff */
[----:B------:R-:W2:Y:S02]  /*3170*/  SHFL.BFLY PT, R13, R6, 0x2, 0x1f ;  /* 0x0c401f00060d7f89 */ /* 0x000ea400000e0000 */
[----:B------:R-:W4:Y:S01]  /*3180*/  MUFU.EX2 R50, R47 ;  /* 0x0000002f00327308 */ /* 0x000f220000000800 */
[----:B---3--:R-:W-:-:S07]  /*3190*/  F2FP.BF16.F32.PACK_AB R157, R46, R75 ;  /* 0x0000004b2e9d723e */ /* 0x008fce00000010ff */
[----:B------:R-:W-:Y:S08]  /*31a0*/  MUFU.EX2 R161, R161 ;  /* 0x000000a100a17308 */ /* 0x000ff00000000800 */
[----:B------:R-:W-:Y:S01]  /*31b0*/  MUFU.EX2 R20, R20 ;  /* 0x0000001400147308 */ /* 0x000fe20000000800 */
[----:B----4-:R-:W-:Y:S02]  /*31c0*/  F2FP.BF16.F32.PACK_AB R159, R50, R77 ;  /* 0x0000004d329f723e */ /* 0x010fe400000010ff */
[----:B--2---:R-:W-:-:S05]  /*31d0*/  FMNMX.FTZ R13, R6, R13, !PT ;  /* 0x0000000d060d7209 */ /* 0x004fca0007810000 */
[----:B------:R-:W-:Y:S01]  /*31e0*/  MUFU.EX2 R163, R163 ;  /* 0x000000a300a37308 */ /* 0x000fe20000000800 */
[----:B------:R-:W2:Y:S07]  /*31f0*/  SHFL.BFLY PT, R6, R13, 0x1, 0x1f ;  /* 0x0c201f000d067f89 */ /* 0x000eae00000e0000 */
[----:B------:R-:W-:Y:S08]  /*3200*/  MUFU.EX2 R24, R24 ;  /* 0x0000001800187308 */ /* 0x000ff00000000800 */
[----:B------:R-:W-:Y:S08]  /*3210*/  MUFU.EX2 R165, R165 ;  /* 0x000000a500a57308 */ /* 0x000ff00000000800 */
[----:B------:R-:W-:Y:S01]  /*3220*/  MUFU.EX2 R26, R26 ;  /* 0x0000001a001a7308 */ /* 0x000fe20000000800 */
[----:B--2---:R-:W-:-:S04]  /*3230*/  FMNMX.FTZ R6, R13, R6, !PT ;  /* 0x000000060d067209 */ /* 0x004fc80007810000 */
[C---:B------:R-:W-:Y:S01]  /*3240*/  FSETP.NEU.FTZ.AND P1, PT, R6.reuse, -INF , PT ;  /* 0xff8000000600780b */ /* 0x040fe20003f3d000 */
[----:B------:R-:W-:Y:S02]  /*3250*/  FMUL.FTZ R13, R6, UR10 ;  /* 0x0000000a060d7c20 */ /* 0x000fe40008410000 */
[----:B------:R-:W-:Y:S03]  /*3260*/  MUFU.EX2 R167, R167 ;  /* 0x000000a700a77308 */ /* 0x000fe60000000800 */
        /* <DEDUP_REMOVED lines=28> */
[----:B------:R-:W-:-:S05]  /*3430*/  FFMA.FTZ R38, R69, UR10, -R38 ;  /* 0x0000000a45267c23 */ /* 0x000fca0008010826 */
[----:B------:R-:W4:Y:S01]  /*3440*/  MUFU.EX2 R202, R29 ;  /* 0x0000001d00ca7308 */ /* 0x000f220000000800 */
[----:B--2---:R-:W-:Y:S01]  /*3450*/  FADD.FTZ R54, R11, R34 ;  /* 0x000000220b367221 */ /* 0x004fe20000010000 */
[----:B------:R-:W-:-:S06]  /*3460*/  F2FP.BF16.F32.PACK_AB R200, R34, R11 ;  /* 0x0000000b22c8723e */ /* 0x000fcc00000010ff */
[----:B------:R-:W2:Y:S01]  /*3470*/  MUFU.EX2 R32, R32 ;  /* 0x0000002000207308 */ /* 0x000ea20000000800 */
[----:B---3--:R-:W-:Y:S01]  /*3480*/  FADD.FTZ R13, R3, R54 ;  /* 0x00000036030d7221 */ /* 0x008fe20000010000 */
[----:B------:R-:W-:-:S06]  /*3490*/  FADD.FTZ R54, R12, R15 ;  /* 0x0000000f0c367221 */ /* 0x000fcc0000010000 */
[----:B------:R-:W3:Y:S01]  /*34a0*/  MUFU.EX2 R33, R33 ;  /* 0x0000002100217308 */ /* 0x000ee20000000800 */
[C---:B----4-:R-:W-:Y:S01]  /*34b0*/  FADD.FTZ R13, R202.reuse, R13 ;  /* 0x0000000dca0d7221 */ /* 0x050fe20000010000 */
[----:B------:R-:W-:-:S06]  /*34c0*/  F2FP.BF16.F32.PACK_AB R202, R202, R3 ;  /* 0x00000003caca723e */ /* 0x000fcc00000010ff */
[----:B------:R-:W4:Y:S01]  /*34d0*/  MUFU.EX2 R36, R36 ;  /* 0x0000002400247308 */ /* 0x000f220000000800 */
[----:B--2---:R-:W-:Y:S01]  /*34e0*/  FADD.FTZ R58, R32, R13 ;  /* 0x0000000d203a7221 */ /* 0x004fe20000010000 */
[----:B------:R-:W-:Y:S01]  /*34f0*/  FADD.FTZ R13, R153, R54 ;  /* 0x00000036990d7221 */ /* 0x000fe20000010000 */
[----:B------:R-:W-:-:S03]  /*3500*/  F2FP.BF16.F32.PACK_AB R153, R14, R153 ;  /* 0x000000990e99723e */ /* 0x000fc600000010ff */
[----:B------:R-:W-:Y:S02]  /*3510*/  FADD.FTZ R54, R14, R13 ;  /* 0x0000000d0e367221 */ /* 0x000fe40000010000 */
[----:B------:R-:W2:Y:S01]  /*3520*/  MUFU.EX2 R37, R37 ;  /* 0x0000002500257308 */ /* 0x000ea20000000800 */
[----:B---3--:R-:W-:Y:S01]  /*3530*/  FADD.FTZ R15, R33, R58 ;  /* 0x0000003a210f7221 */ /* 0x008fe20000010000 */
[----:B------:R-:W-:Y:S01]  /*3540*/  FADD.FTZ R13, R73, R54 ;  /* 0x00000036490d7221 */ /* 0x000fe20000010000 */
[----:B------:R-:W-:-:S03]  /*3550*/  F2FP.BF16.F32.PACK_AB R152, R33, R32 ;  /* 0x000000202198723e */ /* 0x000fc600000010ff */
[----:B------:R-:W-:Y:S02]  /*3560*/  FADD.FTZ R54, R42, R13 ;  /* 0x0000000d2a367221 */ /* 0x000fe40000010000 */
[----:B------:R-:W3:Y:S01]  /*3570*/  MUFU.EX2 R40, R40 ;  /* 0x0000002800287308 */ /* 0x000ee20000000800 */
[----:B----4-:R-:W-:Y:S01]  /*3580*/  FADD.FTZ R58, R36, R15 ;  /* 0x0000000f243a7221 */ /* 0x010fe20000010000 */
[----:B------:R-:W-:-:S06]  /*3590*/  FADD.FTZ R13, R75, R54 ;  /* 0x000000364b0d7221 */ /* 0x000fcc0000010000 */
[----:B------:R-:W4:Y:S01]  /*35a0*/  MUFU.EX2 R41, R41 ;  /* 0x0000002900297308 */ /* 0x000f220000000800 */
[C---:B--2---:R-:W-:Y:S01]  /*35b0*/  FADD.FTZ R15, R37.reuse, R58 ;  /* 0x0000003a250f7221 */ /* 0x044fe20000010000 */
[----:B------:R-:W-:-:S06]  /*35c0*/  F2FP.BF16.F32.PACK_AB R154, R37, R36 ;  /* 0x00000024259a723e */ /* 0x000fcc00000010ff */
[----:B------:R-:W2:Y:S01]  /*35d0*/  MUFU.EX2 R44, R44 ;  /* 0x0000002c002c7308 */ /* 0x000ea20000000800 */
[----:B---3--:R-:W-:-:S07]  /*35e0*/  FADD.FTZ R10, R40, R15 ;  /* 0x0000000f280a7221 */ /* 0x008fce0000010000 */
[----:B------:R-:W3:Y:S01]  /*35f0*/  MUFU.EX2 R45, R45 ;  /* 0x0000002d002d7308 */ /* 0x000ee20000000800 */
[C---:B----4-:R-:W-:Y:S01]  /*3600*/  FADD.FTZ R15, R41.reuse, R10 ;  /* 0x0000000a290f7221 */ /* 0x050fe20000010000 */
[----:B------:R-:W-:Y:S01]  /*3610*/  FADD.FTZ R10, R46, R13 ;  /* 0x0000000d2e0a7221 */ /* 0x000fe20000010000 */
[----:B------:R-:W-:-:S03]  /*3620*/  F2FP.BF16.F32.PACK_AB R156, R41, R40 ;  /* 0x00000028299c723e */ /* 0x000fc600000010ff */
[----:B------:R-:W-:Y:S02]  /*3630*/  FADD.FTZ R13, R77, R10 ;  /* 0x0000000a4d0d7221 */ /* 0x000fe40000010000 */
[----:B------:R-:W4:Y:S01]  /*3640*/  MUFU.EX2 R48, R48 ;  /* 0x0000003000307308 */ /* 0x000f220000000800 */
[----:B--2---:R-:W-:Y:S01]  /*3650*/  FADD.FTZ R12, R44, R15 ;  /* 0x0000000f2c0c7221 */ /* 0x004fe20000010000 */
[----:B------:R-:W-:-:S04]  /*3660*/  FADD.FTZ R10, R50, R13 ;  /* 0x0000000d320a7221 */ /* 0x000fc80000010000 */
[----:B------:R-:W-:Y:S01]  /*3670*/  FADD.FTZ R3, R161, R10 ;  /* 0x0000000aa1037221 */ /* 0x000fe20000010000 */
[C---:B------:R-:W-:Y:S01]  /*3680*/  F2FP.BF16.F32.PACK_AB R161, R20.reuse, R161 ;  /* 0x000000a114a1723e */ /* 0x040fe200000010ff */
[----:B------:R-:W2:Y:S01]  /*3690*/  MUFU.EX2 R49, R49 ;  /* 0x0000003100317308 */ /* 0x000ea20000000800 */
[C---:B---3--:R-:W-:Y:S01]  /*36a0*/  FADD.FTZ R15, R45.reuse, R12 ;  /* 0x0000000c2d0f7221 */ /* 0x048fe20000010000 */
[----:B------:R-:W-:Y:S01]  /*36b0*/  FADD.FTZ R10, R20, R3 ;  /* 0x00000003140a7221 */ /* 0x000fe20000010000 */
[----:B------:R-:W-:-:S03]  /*36c0*/  F2FP.BF16.F32.PACK_AB R158, R45, R44 ;  /* 0x0000002c2d9e723e */ /* 0x000fc600000010ff */
[----:B------:R-:W-:Y:S01]  /*36d0*/  FADD.FTZ R3, R163, R10 ;  /* 0x0000000aa3037221 */ /* 0x000fe20000010000 */
[----:B------:R-:W-:Y:S01]  /*36e0*/  F2FP.BF16.F32.PACK_AB R163, R24, R163 ;  /* 0x000000a318a3723e */ /* 0x000fe200000010ff */
[----:B------:R-:W3:Y:S01]  /*36f0*/  MUFU.EX2 R52, R52 ;  /* 0x0000003400347308 */ /* 0x000ee20000000800 */
[----:B----4-:R-:W-:Y:S01]  /*3700*/  FADD.FTZ R12, R48, R15 ;  /* 0x0000000f300c7221 */ /* 0x010fe20000010000 */
[----:B------:R-:W-:-:S04]  /*3710*/  FADD.FTZ R10, R24, R3 ;  /* 0x00000003180a7221 */ /* 0x000fc80000010000 */
[----:B------:R-:W-:Y:S01]  /*3720*/  FADD.FTZ R3, R165, R10 ;  /* 0x0000000aa5037221 */ /* 0x000fe20000010000 */
[C---:B------:R-:W-:Y:S01]  /*3730*/  F2FP.BF16.F32.PACK_AB R165, R26.reuse, R165 ;  /* 0x000000a51aa5723e */ /* 0x040fe200000010ff */
[----:B------:R-:W4:Y:S01]  /*3740*/  MUFU.EX2 R53, R53 ;  /* 0x0000003500357308 */ /* 0x000f220000000800 */
[C---:B--2---:R-:W-:Y:S01]  /*3750*/  FADD.FTZ R11, R49.reuse, R12 ;  /* 0x0000000c310b7221 */ /* 0x044fe20000010000 */
[----:B------:R-:W-:Y:S01]  /*3760*/  FADD.FTZ R10, R26, R3 ;  /* 0x000000031a0a7221 */ /* 0x000fe20000010000 */
[----:B------:R-:W-:-:S03]  /*3770*/  F2FP.BF16.F32.PACK_AB R160, R49, R48 ;  /* 0x0000003031a0723e */ /* 0x000fc600000010ff */
[----:B------:R-:W-:Y:S01]  /*3780*/  FADD.FTZ R3, R167, R10 ;  /* 0x0000000aa7037221 */ /* 0x000fe20000010000 */
[----:B------:R-:W-:Y:S01]  /*3790*/  F2FP.BF16.F32.PACK_AB R167, R28, R167 ;  /* 0x000000a71ca7723e */ /* 0x000fe200000010ff */
        /* <DEDUP_REMOVED lines=14> */
[----:B------:R-:W-:Y:S01]  /*3880*/  FADD.FTZ R12, R28, R3 ;  /* 0x000000031c0c7221 */ /* 0x000fe20000010000 */
[----:B------:R-:W-:-:S05]  /*3890*/  F2FP.BF16.F32.PACK_AB R166, R61, R60 ;  /* 0x0000003c3da6723e */ /* 0x000fca00000010ff */
        /* <DEDUP_REMOVED lines=10> */
[----:B------:R-:W3:Y:S08]  /*3940*/  MUFU.EX2 R11, R38 ;  /* 0x00000026000b7308 */ /* 0x000ef00000000800 */
[----:B------:R4:W5:Y:S02]  /*3950*/  MUFU.EX2 R10, R4 ;  /* 0x00000004000a7308 */ /* 0x0009640000000800 */
[----:B----4-:R-:W-:Y:S01]  /*3960*/  FADD.FTZ R4, R68, R13 ;  /* 0x0000000d44047221 */ /* 0x010fe20000010000 */
[----:B--2---:R-:W-:Y:S01]  /*3970*/  FADD.FTZ R13, R171, R12 ;  /* 0x0000000cab0d7221 */ /* 0x004fe20000010000 */
[----:B---3--:R-:W-:-:S02]  /*3980*/  F2FP.BF16.F32.PACK_AB R170, R11, R68 ;  /* 0x000000440baa723e */ /* 0x008fc400000010ff */
[----:B------:R-:W-:Y:S01]  /*3990*/  FADD.FTZ R3, R11, R4 ;  /* 0x000000040b037221 */ /* 0x000fe20000010000 */
[C---:B-----5:R-:W-:Y:S01]  /*39a0*/  FADD.FTZ R4, R10.reuse, R13 ;  /* 0x0000000d0a047221 */ /* 0x060fe20000010000 */
[----:B------:R-:W-:Y:S01]  /*39b0*/  F2FP.BF16.F32.PACK_AB R171, R10, R171 ;  /* 0x000000ab0aab723e */ /* 0x000fe200000010ff */
[----:B------:R-:W-:Y:S06]  /*39c0*/  @!P0 BRA `(.L_x_4923) ;  /* 0x0000000000048947 */ /* 0x000fec0003800000 */
[----:B------:R-:W-:Y:S01]  /*39d0*/  BPT.TRAP 0x1 ;  /* 0x000000040000795c */ /* 0x000fe20000300000 */
.L_x_4923:
[----:B------:R2:W3:Y:S01]  /*39e0*/  SYNCS.PHASECHK.TRANS64.TRYWAIT P1, [UR22+0x22850], R9 ;  /* 0x02285009ff0075a7 */ /* 0x0004e20008020156 */
[----:B------:R-:W-:Y:S05]  /*39f0*/  @!P0 BRA `(.L_x_4924) ;  /* 0x0000000000048947 */ /* 0x000fea0003800000 */
[----:B------:R-:W-:Y:S01]  /*3a00*/  BPT.TRAP 0x1 ;  /* 0x000000040000795c */ /* 0x000fe20000300000 */
.L_x_4924:
[----:B---3--:R-:W-:Y:S05]  /*3a10*/  @P1 BRA `(.L_x_4925) ;  /* 0x0000000000081947 */ /* 0x008fea0003800000 */
[----:B------:R-:W3:Y:S02]  /*3a20*/  SYNCS.PHASECHK.TRANS64.TRYWAIT P1, [UR22+0x22850], R9 ;  /* 0x02285009ff0075a7 */ /* 0x000ee40008020156 */
[----:B---3--:R-:W-:Y:S05]  /*3a30*/  @!P1 BRA `(.L_x_4926) ;  /* 0x000000fc00049947 */ /* 0x008fea0003800000 */
.L_x_4925:
        /* <DEDUP_REMOVED lines=44> */
.L_x_4927:
[----:B------:R-:W-:Y:S01]  /*3d00*/  UISETP.NE.AND UP0, UPT, UR50, URZ, UPT ;  /* 0x0000003f3200728c */ /* 0x000fe2000bf05270 */
[----:B------:R-:W4:Y:S01]  /*3d10*/  S2UR UR14, SR_CgaCtaId ;  /* 0x00000000000e79c3 */ /* 0x000f220000008800 */
[----:B------:R-:W-:Y:S01]  /*3d20*/  UMOV UR11, UR42 ;  /* 0x0000002a000b7c82 */ /* 0x000fe20008000000 */
[----:B------:R-:W-:Y:S02]  /*3d30*/  UIADD3 UR25, UR51, -0x2, URZ ;  /* 0xfffffffe33197890 */ /* 0x000fe4000fffe03f */
[----:B------:R-:W-:-:S06]  /*3d40*/  UIADD3 UR22, UR22, 0x22860, URZ ;  /* 0x0002286016167890 */ /* 0x000fcc000fffe03f */
[----:B------:R-:W-:Y:S01]  /*3d50*/  @UP0 ULDC UR6, c[0x0][0x44c] ;  /* 0x0001130000060ab9 */ /* 0x000fe20000000800 */
[----:B------:R-:W-:Y:S01]  /*3d60*/  @UP0 ULDC UR15, c[0x0][0x450] ;  /* 0x00011400000f0ab9 */ /* 0x000fe20000000800 */
[----:B------:R-:W-:-:S04]  /*3d70*/  UIMAD.WIDE.U32 UR6, UR42, UR6, URZ ;  /* 0x000000062a0672a5 */ /* 0x000fc8000f8e003f */
[----:B------:R-:W-:-:S04]  /*3d80*/  @UP0 USHF.R.U32.HI UR11, URZ, UR15, UR7 ;  /* 0x0000000f3f0b0299 */ /* 0x000fc80008011607 */
[----:B------:R-:W-:-:S04]  /*3d90*/  UIADD3 UR6, UR11, UR48, -UR49 ;  /* 0x000000300b067290 */ /* 0x000fc8000fffe831 */
[----:B------:R-:W-:Y:S02]  /*3da0*/  UIMAD.WIDE UR6, UR6, 0x2aaaaaab, URZ ;  /* 0x2aaaaaab060678a5 */ /* 0x000fe4000f8e023f */
[----:B----4-:R-:W-:Y:S02]  /*3db0*/  UPRMT UR22, UR14, 0x654, UR22 ;  /* 0x000006540e167896 */ /* 0x010fe40008000016 */
[----:B------:R-:W-:-:S04]  /*3dc0*/  USHF.R.U32.HI UR6, URZ, 0x1f, UR7 ;  /* 0x0000001f3f067899 */ /* 0x000fc80008011607 */
[----:B------:R-:W-:-:S03]  /*3dd0*/  ULEA.HI.SX32 UR6, UR7, UR6, 0x1c ;  /* 0x0000000607067291 */ /* 0x000fc6000f8fe23f */
[----:B------:R-:W-:Y:S01]  /*3de0*/  SYNCS.ARRIVE.TRANS64.RED.A1T0 RZ, [UR22], RZ ;  /* 0x000000ffffff79a7 */ /* 0x000fe20008100416 */
[----:B------:R-:W-:-:S04]  /*3df0*/  UISETP.LT.AND UP0, UPT, UR45, UR6, UPT ;  /* 0x000000062d00728c */ /* 0x000fc8000bf01270 */
[----:B------:R-:W-:-:S04]  /*3e00*/  USEL UR24, UR45, UR6, !UP0 ;  /* 0x000000062d187287 */ /* 0x000fc8000c000000 */
[----:B------:R-:W-:-:S06]  /*3e10*/  UISETP.GE.AND UP0, UPT, UR25, UR24, UPT ;  /* 0x000000181900728c */ /* 0x000fcc000bf06270 */
[----:B------:R-:W-:-:S13]  /*3e20*/  PLOP3.LUT P1, PT, PT, PT, UP0, 0x80, 0x0 ;  /* 0x000000000000781c */ /* 0x000fda0003f2f008 */
[----:B------:R-:W-:Y:S05]  /*3e30*/  @!P1 BRA `(.L_x_4928) ;  /* 0x00000024005c9947 */ /* 0x000fea0003800000 */
[----:B0-23--:R-:W-:Y:S01]  /*3e40*/  IMAD.MOV.U32 R9, RZ, RZ, R5 ;  /* 0x000000ffff097224 */ /* 0x00dfe200078e0005 */
[----:B------:R-:W-:Y:S01]  /*3e50*/  ULDC UR26, c[0x0][0x988] ;  /* 0x00026200001a7ab9 */ /* 0x000fe20000000800 */
[----:B------:R-:W-:-:S07]  /*3e60*/  IMAD.MOV.U32 R8, RZ, RZ, R6 ;  /* 0x000000ffff087224 */ /* 0x000fce00078e0006 */
.L_x_4939:
[----:B------:R-:W-:-:S04]  /*3e70*/  UIADD3 UR37, UR37, 0x1, URZ ;  /* 0x0000000125257890 */ /* 0x000fc8000fffe03f */
[----:B------:R-:W-:-:S04]  /*3e80*/  UISETP.NE.AND UP0, UPT, UR37, 0x2, UPT ;  /* 0x000000022500788c */ /* 0x000fc8000bf05270 */
[----:B------:R-:W-:Y:S02]  /*3e90*/  USEL UR6, URZ, 0x1, UP0 ;  /* 0x000000013f067887 */ /* 0x000fe40008000000 */
[----:B------:R-:W-:Y:S02]  /*3ea0*/  USEL UR37, UR37, URZ, UP0 ;  /* 0x0000003f25257287 */ /* 0x000fe40008000000 */
[----:B------:R-:W-:Y:S01]  /*3eb0*/  ULOP3.LUT UR36, UR36, UR6, URZ, 0x3c, !UPT ;  /* 0x0000000624247292 */ /* 0x000fe2000f8e3c3f */
[----:B------:R-:W-:Y:S11]  /*3ec0*/  @!P0 BRA `(.L_x_4929) ;  /* 0x0000000000048947 */ /* 0x000ff60003800000 */
[----:B------:R-:W-:Y:S01]  /*3ed0*/  BPT.TRAP 0x1 ;  /* 0x000000040000795c */ /* 0x000fe20000300000 */
.L_x_4929:
        /* <DEDUP_REMOVED lines=9> */
.L_x_4930:
[----:B--2---:R-:W-:Y:S05]  /*3f70*/  @P1 BRA `(.L_x_4931) ;  /* 0x0000000000081947 */ /* 0x004fea0003800000 */
[----:B------:R-:W2:Y:S02]  /*3f80*/  SYNCS.PHASECHK.TRANS64.TRYWAIT P1, [UR23+0x22830], R7 ;  /* 0x02283007ff0075a7 */ /* 0x000ea40008020157 */
[----:B--2---:R-:W-:Y:S05]  /*3f90*/  @!P1 BRA `(.L_x_4932) ;  /* 0x000000f400c49947 */ /* 0x004fea0003800000 */
.L_x_4931:
        /* <DEDUP_REMOVED lines=26> */
.L_x_4933:
[----:B------:R-:W-:Y:S01]  /*4140*/  UISETP.NE.AND UP0, UPT, UR50, URZ, UPT ;  /* 0x0000003f3200728c */ /* 0x000fe2000bf05270 */
[----:B------:R-:W-:Y:S01]  /*4150*/  VIADD R5, R16, UR42 ;  /* 0x0000002a10057c36 */ /* 0x000fe20008000000 */
[----:B------:R-:W-:Y:S01]  /*4160*/  UIMAD UR6, UR25, -0x60, URZ ;  /* 0xffffffa0190678a4 */ /* 0x000fe2000f8e023f */
[----:B------:R-:W-:Y:S01]  /*4170*/  LOP3.LUT R22, R22, 0xfffff7ff, RZ, 0xc0, !PT ;  /* 0xfffff7ff16167812 */ /* 0x000fe200078ec0ff */
[----:B------:R-:W-:Y:S02]  /*4180*/  UMOV UR10, UR26 ;  /* 0x0000001a000a7c82 */ /* 0x000fe40008000000 */
[----:B------:R-:W-:Y:S02]  /*4190*/  PLOP3.LUT P1, PT, PT, PT, UP0, 0x80, 0x0 ;  /* 0x000000000000781c */ /* 0x000fe40003f2f008 */
[----:B------:R-:W-:Y:S01]  /*41a0*/  PLOP3.LUT P2, PT, PT, PT, UP0, 0x80, 0x0 ;  /* 0x000000000000781c */ /* 0x000fe20003f4f008 */
[----:B------:R-:W-:Y:S01]  /*41b0*/  IMAD.U32 R11, RZ, RZ, UR6 ;  /* 0x00000006ff0b7e24 */ /* 0x000fe2000f8e00ff */
[----:B------:R-:W-:Y:S01]  /*41c0*/  @P0 LOP3.LUT R22, R22, 0x800, RZ, 0xfc, !PT ;  /* 0x0000080016160812 */ /* 0x000fe200078efcff */
[----:B------:R-:W-:Y:S01]  /*41d0*/  @UP0 ULDC UR7, c[0x0][0x44c] ;  /* 0x0001130000070ab9 */ /* 0x000fe20000000800 */
[----:B------:R-:W-:-:S02]  /*41e0*/  UIADD3 UR6, UR23, 0x22840, URZ ;  /* 0x0002284017067890 */ /* 0x000fc4000fffe03f */
[----:B------:R-:W-:Y:S02]  /*41f0*/  IADD3 R11, -R2, 0x1, R11 ;  /* 0x00000001020b7810 */ /* 0x000fe40007ffe10b */
[----:B------:R-:W-:Y:S01]  /*4200*/  LOP3.LUT R22, R22, 0xffffefff, RZ, 0xc0, !PT ;  /* 0xffffefff16167812 */ /* 0x000fe200078ec0ff */
[----:B------:R-:W-:Y:S02]  /*4210*/  UPRMT UR6, UR22, 0x654, UR6 ;  /* 0x0000065416067896 */ /* 0x000fe40008000006 */
[----:B------:R-:W-:Y:S01]  /*4220*/  @P1 IMAD.HI.U32 R6, R5, UR7, RZ ;  /* 0x0000000705061c27 */ /* 0x000fe2000f8e00ff */
[----:B------:R-:W-:-:S04]  /*4230*/  @UP0 ULDC UR7, c[0x0][0x450] ;  /* 0x0001140000070ab9 */ /* 0x000fc80000000800 */
[----:B------:R-:W-:Y:S01]  /*4240*/  @P2 SHF.R.U32.HI R5, RZ, UR7, R6 ;  /* 0x00000007ff052c19 */ /* 0x000fe20008011606 */
[----:B------:R-:W-:Y:S01]  /*4250*/  IMAD.U32 R6, RZ, RZ, UR49 ;  /* 0x00000031ff067e24 */ /* 0x000fe2000f8e00ff */
[----:B------:R-:W-:Y:S04]  /*4260*/  SYNCS.ARRIVE.TRANS64.RED.A1T0 RZ, [UR6], RZ ;  /* 0x000000ffffff79a7 */ /* 0x000fe80008100406 */
[----:B------:R-:W-:Y:S02]  /*4270*/  IADD3 R11, -R6, UR48, R11 ;  /* 0x00000030060b7c10 */ /* 0x000fe4000fffe10b */
[----:B------:R-:W2:Y:S04]  /*4280*/  SHFL.IDX PT, R6, R5, RZ, 0x1c1f ;  /* 0x001c1fff05067589 */ /* 0x000ea800000e0000 */
[----:B------:R-:W3:Y:S01]  /*4290*/  SHFL.IDX PT, R5, R5, 0x1, 0x1c1f ;  /* 0x003c1f0005057f89 */ /* 0x000ee200000e0000 */
[----:B--2---:R-:W-:-:S02]  /*42a0*/  IMAD.IADD R6, R11, 0x1, R6 ;  /* 0x000000010b067824 */ /* 0x004fc400078e0206 */
[----:B---3--:R-:W-:-:S03]  /*42b0*/  IMAD.IADD R5, R11, 0x1, R5 ;  /* 0x000000010b057824 */ /* 0x008fc600078e0205 */
[C---:B------:R-:W-:Y:S02]  /*42c0*/  ISETP.GT.AND P6, PT, R6.reuse, 0x8, PT ;  /* 0x000000080600780c */ /* 0x040fe40003fc4270 */
[----:B------:R-:W-:Y:S02]  /*42d0*/  ISETP.GT.AND P2, PT, R6, RZ, PT ;  /* 0x000000ff0600720c */ /* 0x000fe40003f44270 */
[----:B------:R-:W-:Y:S02]  /*42e0*/  FSEL R156, R156, -INF , P6 ;  /* 0xff8000009c9c7808 */ /* 0x000fe40003000000 */
[C---:B------:R-:W-:Y:S02]  /*42f0*/  ISETP.GT.AND P6, PT, R6.reuse, 0x20, PT ;  /* 0x000000200600780c */ /* 0x040fe40003fc4270 */
[----:B------:R-:W-:Y:S02]  /*4300*/  ISETP.GT.AND P1, PT, R6, 0x1, PT ;  /* 0x000000010600780c */ /* 0x000fe40003f24270 */
[----:B------:R-:W-:-:S02]  /*4310*/  FSEL R168, R168, -INF , P6 ;  /* 0xff800000a8a87808 */ /* 0x000fc40003000000 */
[C---:B------:R-:W-:Y:S02]  /*4320*/  ISETP.GT.AND P6, PT, R5.reuse, RZ, PT ;  /* 0x000000ff0500720c */ /* 0x040fe40003fc4270 */
[----:B------:R-:W-:Y:S02]  /*4330*/  FSEL R152, R152, -INF , P2 ;  /* 0xff80000098987808 */ /* 0x000fe40001000000 */
[----:B------:R-:W-:Y:S02]  /*4340*/  FSEL R154, R154, -INF , P6 ;  /* 0xff8000009a9a7808 */ /* 0x000fe40003000000 */
[----:B------:R-:W-:Y:S02]  /*4350*/  ISETP.GT.AND P6, PT, R5, 0x1, PT ;  /* 0x000000010500780c */ /* 0x000fe40003fc4270 */
[----:B------:R-:W-:Y:S02]  /*4360*/  FSEL R10, R153, -INF , P1 ;  /* 0xff800000990a7808 */ /* 0x000fe40000800000 */
[----:B------:R-:W-:-:S02]  /*4370*/  FSEL R155, R155, -INF , P6 ;  /* 0xff8000009b9b7808 */ /* 0x000fc40003000000 */
[C---:B------:R-:W-:Y:S02]  /*4380*/  ISETP.GT.AND P6, PT, R5.reuse, 0x8, PT ;  /* 0x000000080500780c */ /* 0x040fe40003fc4270 */
[----:B------:R-:W-:Y:S02]  /*4390*/  FMNMX.FTZ R12, R152, R8, !PT ;  /* 0x00000008980c7209 */ /* 0x000fe40007810000 */
[----:B------:R-:W-:Y:S02]  /*43a0*/  FSEL R158, R158, -INF , P6 ;  /* 0xff8000009e9e7808 */ /* 0x000fe40003000000 */
[----:B------:R-:W-:Y:S02]  /*43b0*/  ISETP.GT.AND P6, PT, R5, 0x9, PT ;  /* 0x000000090500780c */ /* 0x000fe40003fc4270 */
[----:B------:R-:W-:Y:S02]  /*43c0*/  ISETP.GT.AND P5, PT, R6, 0x9, PT ;  /* 0x000000090600780c */ /* 0x000fe40003fa4270 */
[----:B------:R-:W-:-:S02]  /*43d0*/  FSEL R159, R159, -INF , P6 ;  /* 0xff8000009f9f7808 */ /* 0x000fc40003000000 */
[C---:B------:R-:W-:Y:S02]  /*43e0*/  ISETP.GT.AND P6, PT, R5.reuse, 0x10, PT ;  /* 0x000000100500780c */ /* 0x040fe40003fc4270 */
[----:B------:R-:W-:Y:S02]  /*43f0*/  FMNMX.FTZ R12, R10, R12, !PT ;  /* 0x0000000c0a0c7209 */ /* 0x000fe40007810000 */
[----:B------:R-:W-:Y:S02]  /*4400*/  FSEL R162, R162, -INF , P6 ;  /* 0xff800000a2a27808 */ /* 0x000fe40003000000 */
[----:B------:R-:W-:Y:S02]  /*4410*/  ISETP.GT.AND P6, PT, R5, 0x11, PT ;  /* 0x000000110500780c */ /* 0x000fe40003fc4270 */
[----:B------:R-:W-:Y:S02]  /*4420*/  ISETP.GT.AND P4, PT, R6, 0x10, PT ;  /* 0x000000100600780c */ /* 0x000fe40003f84270 */
[----:B------:R-:W-:-:S02]  /*4430*/  FSEL R163, R163, -INF , P6 ;  /* 0xff800000a3a37808 */ /* 0x000fc40003000000 */
[----:B------:R-:W-:Y:S02]  /*4440*/  ISETP.GT.AND P6, PT, R5, 0x18, PT ;  /* 0x000000180500780c */ /* 0x000fe40003fc4270 */
[----:B------:R-:W-:Y:S02]  /*4450*/  FSEL R157, R157, -INF , P5 ;  /* 0xff8000009d9d7808 */ /* 0x000fe40002800000 */
[----:B------:R-:W-:Y:S02]  /*4460*/  FSEL R166, R166, -INF , P6 ;  /* 0xff800000a6a67808 */ /* 0x000fe40003000000 */
[----:B------:R-:W-:Y:S02]  /*4470*/  ISETP.GT.AND P6, PT, R5, 0x19, PT ;  /* 0x000000190500780c */ /* 0x000fe40003fc4270 */
[----:B------:R-:W-:Y:S02]  /*4480*/  FMNMX.FTZ R12, R156, R12, !PT ;  /* 0x0000000c9c0c7209 */ /* 0x000fe40007810000 */
[----:B------:R-:W-:-:S02]  /*4490*/  FSEL R167, R167, -INF , P6 ;  /* 0xff800000a7a77808 */ /* 0x000fc40003000000 */
[C---:B------:R-:W-:Y:S02]  /*44a0*/  ISETP.GT.AND P6, PT, R5.reuse, 0x20, PT ;  /* 0x000000200500780c */ /* 0x040fe40003fc4270 */
[----:B------:R-:W-:Y:S02]  /*44b0*/  ISETP.GT.AND P3, PT, R6, 0x11, PT ;  /* 0x000000110600780c */ /* 0x000fe40003f64270 */
[----:B------:R-:W-:Y:S02]  /*44c0*/  FSEL R170, R170, -INF , P6 ;  /* 0xff800000aaaa7808 */ /* 0x000fe40003000000 */
[----:B------:R-:W-:Y:S02]  /*44d0*/  ISETP.GT.AND P6, PT, R5, 0x21, PT ;  /* 0x000000210500780c */ /* 0x000fe40003fc4270 */
[----:B------:R-:W-:Y:S02]  /*44e0*/  FSEL R160, R160, -INF , P4 ;  /* 0xff800000a0a07808 */ /* 0x000fe40002000000 */
[----:B------:R-:W-:-:S02]  /*44f0*/  FSEL R171, R171, -INF , P6 ;  /* 0xff800000abab7808 */ /* 0x000fc40003000000 */
[----:B------:R-:W-:Y:S02]  /*4500*/  ISETP.GT.AND P6, PT, R5, 0x28, PT ;  /* 0x000000280500780c */ /* 0x000fe40003fc4270 */
        /* <DEDUP_REMOVED lines=30> */
[----:B------:R-:W-:Y:S02]  /*46f0*/  ISETP.GT.AND P5, PT, R6, 0x21, PT ;  /* 0x000000210600780c */ /* 0x000fe40003fa4270 */
        /* <DEDUP_REMOVED lines=8> */
[----:B------:R-:W-:Y:S02]  /*4780*/  FMNMX.FTZ R5, R154, R9, !PT ;  /* 0x000000099a057209 */ /* 0x000fe40007810000 */
[----:B------:R-:W-:-:S02]  /*4790*/  FSEL R199, R199, -INF , P6 ;  /* 0xff800000c7c77808 */ /* 0x000fc40003000000 */
[----:B------:R-:W-:Y:S02]  /*47a0*/  FMNMX.FTZ R5, R155, R5, !PT ;  /* 0x000000059b057209 */ /* 0x000fe40007810000 */
[----:B------:R-:W-:Y:S02]  /*47b0*/  FSEL R169, R169, -INF , P5 ;  /* 0xff800000a9a97808 */ /* 0x000fe40002800000 */
[----:B------:R-:W-:Y:S02]  /*47c0*/  FMNMX.FTZ R5, R158, R5, !PT ;  /* 0x000000059e057209 */ /* 0x000fe40007810000 */
[----:B------:R-:W-:Y:S02]  /*47d0*/  FMNMX.FTZ R12, R168, R12, !PT ;  /* 0x0000000ca80c7209 */ /* 0x000fe40007810000 */
[----:B------:R-:W-:Y:S02]  /*47e0*/  FMNMX.FTZ R5, R159, R5, !PT ;  /* 0x000000059f057209 */ /* 0x000fe40007810000 */
[----:B------:R-:W-:-:S02]  /*47f0*/  ISETP.GT.AND P5, PT, R6, 0x49, PT ;  /* 0x000000490600780c */ /* 0x000fc40003fa4270 */
[----:B------:R-:W-:Y:S02]  /*4800*/  FMNMX.FTZ R5, R162, R5, !PT ;  /* 0x00000005a2057209 */ /* 0x000fe40007810000 */
[----:B------:R-:W-:Y:S02]  /*4810*/  ISETP.GT.AND P3, PT, R6, 0x29, PT ;  /* 0x000000290600780c */ /* 0x000fe40003f64270 */
[----:B------:R-:W-:Y:S02]  /*4820*/  FMNMX.FTZ R5, R163, R5, !PT ;  /* 0x00000005a3057209 */ /* 0x000fe40007810000 */
[----:B------:R-:W-:Y:S02]  /*4830*/  FSEL R172, R172, -INF , P4 ;  /* 0xff800000acac7808 */ /* 0x000fe40002000000 */
[----:B------:R-:W-:Y:S02]  /*4840*/  FMNMX.FTZ R5, R166, R5, !PT ;  /* 0x00000005a6057209 */ /* 0x000fe40007810000 */
[----:B------:R-:W-:-:S02]  /*4850*/  FMNMX.FTZ R12, R169, R12, !PT ;  /* 0x0000000ca90c7209 */ /* 0x000fc40007810000 */
[----:B------:R-:W-:Y:S02]  /*4860*/  FMNMX.FTZ R5, R167, R5, !PT ;  /* 0x00000005a7057209 */ /* 0x000fe40007810000 */
[----:B------:R-:W-:Y:S02]  /*4870*/  @P0 LOP3.LUT R22, R22, 0x1000, RZ, 0xfc, !PT ;  /* 0x0000100016160812 */ /* 0x000fe400078efcff */
[----:B------:R-:W-:Y:S02]  /*4880*/  FMNMX.FTZ R5, R170, R5, !PT ;  /* 0x00000005aa057209 */ /* 0x000fe40007810000 */
[----:B------:R-:W-:Y:S02]  /*4890*/  ISETP.GT.AND P2, PT, R6, 0x30, PT ;  /* 0x000000300600780c */ /* 0x000fe40003f44270 */
[----:B------:R-:W-:Y:S02]  /*48a0*/  FMNMX.FTZ R5, R171, R5, !PT ;  /* 0x00000005ab057209 */ /* 0x000fe40007810000 */
[----:B------:R-:W-:-:S02]  /*48b0*/  FSEL R173, R173, -INF , P3 ;  /* 0xff800000adad7808 */ /* 0x000fc40001800000 */
[----:B------:R-:W-:Y:S02]  /*48c0*/  FMNMX.FTZ R5, R174, R5, !PT ;  /* 0x00000005ae057209 */ /* 0x000fe40007810000 */
[----:B------:R-:W-:Y:S02]  /*48d0*/  FMNMX.FTZ R12, R172, R12, !PT ;  /* 0x0000000cac0c7209 */ /* 0x000fe40007810000 */
[----:B------:R-:W-:Y:S02]  /*48e0*/  FMNMX.FTZ R5, R175, R5, !PT ;  /* 0x00000005af057209 */ /* 0x000fe40007810000 */
[----:B------:R-:W-:Y:S02]  /*48f0*/  LOP3.LUT R22, R22, 0xffffdfff, RZ, 0xc0, !PT ;  /* 0xffffdfff16167812 */ /* 0x000fe400078ec0ff */
[----:B------:R-:W-:Y:S02]  /*4900*/  FMNMX.FTZ R5, R178, R5, !PT ;  /* 0x00000005b2057209 */ /* 0x000fe40007810000 */
[----:B------:R-:W-:-:S02]  /*4910*/  ISETP.GT.AND P1, PT, R6, 0x31, PT ;  /* 0x000000310600780c */ /* 0x000fc40003f24270 */
[----:B------:R-:W-:Y:S02]  /*4920*/  FMNMX.FTZ R5, R179, R5, !PT ;  /* 0x00000005b3057209 */ /* 0x000fe40007810000 */
[----:B------:R-:W-:Y:S02]  /*4930*/  FSEL R176, R176, -INF , P2 ;  /* 0xff800000b0b07808 */ /* 0x000fe40001000000 */
[----:B------:R-:W-:Y:S02]  /*4940*/  FMNMX.FTZ R5, R182, R5, !PT ;  /* 0x00000005b6057209 */ /* 0x000fe40007810000 */
[----:B------:R-:W-:Y:S02]  /*4950*/  FMNMX.FTZ R12, R173, R12, !PT ;  /* 0x0000000cad0c7209 */ /* 0x000fe40007810000 */
[----:B------:R-:W-:Y:S02]  /*4960*/  FMNMX.FTZ R5, R183, R5, !PT ;  /* 0x00000005b7057209 */ /* 0x000fe40007810000 */
[----:B------:R-:W-:-:S02]  /*4970*/  @P5 LOP3.LUT R22, R22, 0x2000, RZ, 0xfc, !PT ;  /* 0x0000200016165812 */ /* 0x000fc400078efcff */
[----:B------:R-:W-:Y:S02]  /*4980*/  FMNMX.FTZ R5, R186, R5, !PT ;  /* 0x00000005ba057209 */ /* 0x000fe40007810000 */
[----:B------:R-:W-:Y:S02]  /*4990*/  FSEL R177, R177, -INF , P1 ;  /* 0xff800000b1b17808 */ /* 0x000fe40000800000 */
[----:B------:R-:W-:Y:S02]  /*49a0*/  FMNMX.FTZ R5, R187, R5, !PT ;  /* 0x00000005bb057209 */ /* 0x000fe40007810000 */
[----:B------:R-:W-:Y:S02]  /*49b0*/  ISETP.GT.AND P5, PT, R6, 0x38, PT ;  /* 0x000000380600780c */ /* 0x000fe40003fa4270 */
[----:B------:R-:W-:Y:S02]  /*49c0*/  FMNMX.FTZ R5, R190, R5, !PT ;  /* 0x00000005be057209 */ /* 0x000fe40007810000 */
[----:B------:R-:W-:-:S02]  /*49d0*/  FMNMX.FTZ R12, R176, R12, !PT ;  /* 0x0000000cb00c7209 */ /* 0x000fc40007810000 */
[----:B------:R-:W-:Y:S02]  /*49e0*/  FMNMX.FTZ R5, R191, R5, !PT ;  /* 0x00000005bf057209 */ /* 0x000fe40007810000 */
[----:B------:R-:W-:Y:S02]  /*49f0*/  ISETP.GT.AND P0, PT, R6, 0x39, PT ;  /* 0x000000390600780c */ /* 0x000fe40003f04270 */
[----:B------:R-:W-:Y:S02]  /*4a00*/  FMNMX.FTZ R5, R194, R5, !PT ;  /* 0x00000005c2057209 */ /* 0x000fe40007810000 */
[----:B------:R-:W-:Y:S02]  /*4a10*/  FSEL R180, R180, -INF , P5 ;  /* 0xff800000b4b47808 */ /* 0x000fe40002800000 */
[----:B------:R-:W-:Y:S02]  /*4a20*/  FMNMX.FTZ R5, R195, R5, !PT ;  /* 0x00000005c3057209 */ /* 0x000fe40007810000 */
[----:B------:R-:W-:-:S02]  /*4a30*/  FMNMX.FTZ R12, R177, R12, !PT ;  /* 0x0000000cb10c7209 */ /* 0x000fc40007810000 */
[----:B------:R-:W-:Y:S02]  /*4a40*/  FMNMX.FTZ R5, R198, R5, !PT ;  /* 0x00000005c6057209 */ /* 0x000fe40007810000 */
[----:B------:R-:W-:Y:S02]  /*4a50*/  FSEL R181, R181, -INF , P0 ;  /* 0xff800000b5b57808 */ /* 0x000fe40000000000 */
[----:B------:R-:W-:Y:S02]  /*4a60*/  FMNMX.FTZ R5, R199, R5, !PT ;  /* 0x00000005c7057209 */ /* 0x000fe40007810000 */
[----:B------:R-:W-:Y:S02]  /*4a70*/  LOP3.LUT P0, RZ, R22, 0x1000, RZ, 0xc0, !PT ;  /* 0x0000100016ff7812 */ /* 0x000fe4000780c0ff */
[----:B------:R-:W-:Y:S01]  /*4a80*/  FMNMX.FTZ R12, R180, R12, !PT ;  /* 0x0000000cb40c7209 */ /* 0x000fe20007810000 */
[----:B------:R-:W2:Y:S01]  /*4a90*/  SHFL.BFLY PT, R11, R5, 0x2, 0x1f ;  /* 0x0c401f00050b7f89 */ /* 0x000ea200000e0000 */
[----:B------:R-:W-:-:S02]  /*4aa0*/  ISETP.GT.AND P4, PT, R6, 0x50, PT ;  /* 0x000000500600780c */ /* 0x000fc40003f84270 */
[C---:B------:R-:W-:Y:S02]  /*4ab0*/  ISETP.GT.AND P3, PT, R6.reuse, 0x51, PT ;  /* 0x000000510600780c */ /* 0x040fe40003f64270 */
[C---:B------:R-:W-:Y:S02]  /*4ac0*/  ISETP.GT.AND P2, PT, R6.reuse, 0x58, PT ;  /* 0x000000580600780c */ /* 0x040fe40003f44270 */
[----:B------:R-:W-:Y:S02]  /*4ad0*/  ISETP.GT.AND P1, PT, R6, 0x59, PT ;  /* 0x000000590600780c */ /* 0x000fe40003f24270 */
[----:B------:R-:W-:Y:S02]  /*4ae0*/  FSEL R184, R184, -INF , P0 ;  /* 0xff800000b8b87808 */ /* 0x000fe40000000000 */
[----:B------:R-:W-:Y:S02]  /*4af0*/  LOP3.LUT P5, RZ, R22, 0x2000, RZ, 0xc0, !PT ;  /* 0x0000200016ff7812 */ /* 0x000fe400078ac0ff */
[----:B------:R-:W-:-:S02]  /*4b00*/  FSEL R192, R192, -INF , P4 ;  /* 0xff800000c0c07808 */ /* 0x000fc40002000000 */
[----:B------:R-:W-:Y:S02]  /*4b10*/  FSEL R189, R189, -INF , P5 ;  /* 0xff800000bdbd7808 */ /* 0x000fe40002800000 */
[----:B------:R-:W-:Y:S02]  /*4b20*/  FSEL R193, R193, -INF , P3 ;  /* 0xff800000c1c17808 */ /* 0x000fe40001800000 */
[----:B------:R-:W-:Y:S02]  /*4b30*/  FSEL R196, R196, -INF , P2 ;  /* 0xff800000c4c47808 */ /* 0x000fe40001000000 */
[----:B------:R-:W-:Y:S02]  /*4b40*/  FSEL R197, R197, -INF , P1 ;  /* 0xff800000c5c57808 */ /* 0x000fe40000800000 */
[----:B------:R-:W-:Y:S02]  /*4b50*/  LOP3.LUT P0, RZ, R22, 0x800, RZ, 0xc0, !PT ;  /* 0x0000080016ff7812 */ /* 0x000fe4000780c0ff */
[----:B--2---:R-:W-:-:S05]  /*4b60*/  FMNMX.FTZ R5, R5, R11, !PT ;  /* 0x0000000b05057209 */ /* 0x004fca0007810000 */
[----:B------:R-:W2:Y:S02]  /*4b70*/  SHFL.BFLY PT, R11, R5, 0x1, 0x1f ;  /* 0x0c201f00050b7f89 */ /* 0x000ea400000e0000 */
[----:B--2---:R-:W-:-:S04]  /*4b80*/  FMNMX.FTZ R5, R5, R11, !PT ;  /* 0x0000000b05057209 */ /* 0x004fc80007810000 */
[----:B------:R-:W-:-:S04]  /*4b90*/  FSETP.NEU.FTZ.AND P6, PT, R5, -INF , PT ;  /* 0xff8000000500780b */ /* 0x000fc80003fdd000 */
[----:B------:R-:W-:-:S05]  /*4ba0*/  FSEL R11, R5, RZ, P6 ;  /* 0x000000ff050b7208 */ /* 0x000fca0003000000 */
[----:B------:R-:W-:Y:S01]  /*4bb0*/  FADD.FTZ R9, -R11, R9 ;  /* 0x000000090b097221 */ /* 0x000fe20000010100 */
[----:B------:R-:W-:-:S03]  /*4bc0*/  FMUL.FTZ R11, R5, UR10 ;  /* 0x0000000a050b7c20 */ /* 0x000fc60008410000 */
[----:B------:R-:W-:Y:S02]  /*4bd0*/  FMUL.FTZ R9, R9, UR10 ;  /* 0x0000000a09097c20 */ /* 0x000fe40008410000 */
[----:B------:R-:W-:Y:S02]  /*4be0*/  FSEL R11, R11, RZ, P6 ;  /* 0x000000ff0b0b7208 */ /* 0x000fe40003000000 */
[----:B------:R-:W-:Y:S02]  /*4bf0*/  ISETP.GT.AND P6, PT, R6, 0x41, PT ;  /* 0x000000410600780c */ /* 0x000fe40003fc4270 */
[----:B------:R-:W-:Y:S01]  /*4c00*/  MUFU.EX2 R9, R9 ;  /* 0x0000000900097308 */ /* 0x000fe20000000800 */
[--C-:B------:R-:W-:Y:S01]  /*4c10*/  FFMA.FTZ R154, R154, UR10, -R11.reuse ;  /* 0x0000000a9a9a7c23 */ /* 0x100fe2000801080b */
[----:B------:R-:W-:Y:S01]  /*4c20*/  FSEL R185, R185, -INF , P6 ;  /* 0xff800000b9b97808 */ /* 0x000fe20003000000 */
[--C-:B------:R-:W-:Y:S01]  /*4c30*/  FFMA.FTZ R155, R155, UR10, -R11.reuse ;  /* 0x0000000a9b9b7c23 */ /* 0x100fe2000801080b */
[----:B------:R-:W-:Y:S01]  /*4c40*/  ISETP.GT.AND P6, PT, R6, 0x48, PT ;  /* 0x000000480600780c */ /* 0x000fe20003fc4270 */
[--C-:B------:R-:W-:Y:S01]  /*4c50*/  FFMA.FTZ R158, R158, UR10, -R11.reuse ;  /* 0x0000000a9e9e7c23 */ /* 0x100fe2000801080b */
[----:B------:R-:W-:Y:S01]  /*4c60*/  FMNMX.FTZ R6, R181, R12, !PT ;  /* 0x0000000cb5067209 */ /* 0x000fe20007810000 */
[--C-:B------:R-:W-:Y:S01]  /*4c70*/  FFMA.FTZ R159, R159, UR10, -R11.reuse ;  /* 0x0000000a9f9f7c23 */ /* 0x100fe2000801080b */
[----:B------:R-:W-:Y:S01]  /*4c80*/  FSEL R188, R188, -INF , P6 ;  /* 0xff800000bcbc7808 */ /* 0x000fe20003000000 */
[----:B------:R-:W2:Y:S01]  /*4c90*/  MUFU.EX2 R153, R154 ;  /* 0x0000009a00997308 */ /* 0x000ea20000000800 */
[----:B------:R-:W-:Y:S01]  /*4ca0*/  FMNMX.FTZ R6, R184, R6, !PT ;  /* 0x00000006b8067209 */ /* 0x000fe20007810000 */
[--C-:B------:R-:W-:Y:S01]  /*4cb0*/  FFMA.FTZ R162, R162, UR10, -R11.reuse ;  /* 0x0000000aa2a27c23 */ /* 0x100fe2000801080b */
[--C-:B------:R-:W-:Y:S01]  /*4cc0*/  FFMA.FTZ R163, R163, UR10, -R11.reuse ;  /* 0x0000000aa3a37c23 */ /* 0x100fe2000801080b */
[--C-:B------:R-:W-:Y:S01]  /*4cd0*/  FFMA.FTZ R166, R166, UR10, -R11.reuse ;  /* 0x0000000aa6a67c23 */ /* 0x100fe2000801080b */
[----:B------:R-:W-:Y:S01]  /*4ce0*/  FMNMX.FTZ R6, R185, R6, !PT ;  /* 0x00000006b9067209 */ /* 0x000fe20007810000 */
[--C-:B------:R-:W-:Y:S01]  /*4cf0*/  FFMA.FTZ R167, R167, UR10, -R11.reuse ;  /* 0x0000000aa7a77c23 */ /* 0x100fe2000801080b */
[--C-:B------:R-:W-:Y:S01]  /*4d00*/  FFMA.FTZ R170, R170, UR10, -R11.reuse ;  /* 0x0000000aaaaa7c23 */ /* 0x100fe2000801080b */
[----:B------:R-:W3:Y:S01]  /*4d10*/  MUFU.EX2 R155, R155 ;  /* 0x0000009b009b7308 */ /* 0x000ee20000000800 */
[----:B------:R-:W-:Y:S01]  /*4d20*/  FMNMX.FTZ R6, R188, R6, !PT ;  /* 0x00000006bc067209 */ /* 0x000fe20007810000 */
[--C-:B------:R-:W-:Y:S01]  /*4d30*/  FFMA.FTZ R171, R171, UR10, -R11.reuse ;  /* 0x0000000aabab7c23 */ /* 0x100fe2000801080b */
[--C-:B------:R-:W-:Y:S01]  /*4d40*/  FFMA.FTZ R174, R174, UR10, -R11.reuse ;  /* 0x0000000aaeae7c23 */ /* 0x100fe2000801080b */
[--C-:B------:R-:W-:Y:S01]  /*4d50*/  FFMA.FTZ R175, R175, UR10, -R11.reuse ;  /* 0x0000000aafaf7c23 */ /* 0x100fe2000801080b */
[----:B------:R-:W-:Y:S01]  /*4d60*/  FMNMX.FTZ R6, R189, R6, !PT ;  /* 0x00000006bd067209 */ /* 0x000fe20007810000 */
[--C-:B------:R-:W-:Y:S01]  /*4d70*/  FFMA.FTZ R178, R178, UR10, -R11.reuse ;  /* 0x0000000ab2b27c23 */ /* 0x100fe2000801080b */
[----:B------:R-:W-:Y:S01]  /*4d80*/  FFMA.FTZ R179, R179, UR10, -R11 ;  /* 0x0000000ab3b37c23 */ /* 0x000fe2000801080b */
[----:B------:R-:W-:Y:S01]  /*4d90*/  MUFU.EX2 R159, R159 ;  /* 0x0000009f009f7308 */ /* 0x000fe20000000800 */
[----:B------:R-:W-:Y:S01]  /*4da0*/  FMNMX.FTZ R6, R192, R6, !PT ;  /* 0x00000006c0067209 */ /* 0x000fe20007810000 */
[----:B--2---:R-:W-:Y:S01]  /*4db0*/  FFMA.FTZ R4, R9, R4, R153 ;  /* 0x0000000409047223 */ /* 0x004fe20000010099 */
[--C-:B------:R-:W-:Y:S01]  /*4dc0*/  FFMA.FTZ R182, R182, UR10, -R11.reuse ;  /* 0x0000000ab6b67c23 */ /* 0x100fe2000801080b */
[--C-:B------:R-:W-:Y:S01]  /*4dd0*/  FFMA.FTZ R183, R183, UR10, -R11.reuse ;  /* 0x0000000ab7b77c23 */ /* 0x100fe2000801080b */
[----:B------:R-:W-:Y:S01]  /*4de0*/  FMNMX.FTZ R6, R193, R6, !PT ;  /* 0x00000006c1067209 */ /* 0x000fe20007810000 */
[--C-:B------:R-:W-:Y:S01]  /*4df0*/  FFMA.FTZ R186, R186, UR10, -R11.reuse ;  /* 0x0000000ababa7c23 */ /* 0x100fe2000801080b */
[--C-:B------:R-:W-:Y:S01]  /*4e00*/  FFMA.FTZ R187, R187, UR10, -R11.reuse ;  /* 0x0000000abbbb7c23 */ /* 0x100fe2000801080b */
[----:B------:R-:W-:Y:S01]  /*4e10*/  MUFU.EX2 R162, R162 ;  /* 0x000000a200a27308 */ /* 0x000fe20000000800 */
[----:B------:R-:W-:Y:S01]  /*4e20*/  FMNMX.FTZ R6, R196, R6, !PT ;  /* 0x00000006c4067209 */ /* 0x000fe20007810000 */
[C---:B---3--:R-:W-:Y:S01]  /*4e30*/  FADD.FTZ R4, R155.reuse, R4 ;  /* 0x000000049b047221 */ /* 0x048fe20000010000 */
[----:B------:R-:W-:Y:S01]  /*4e40*/  F2FP.BF16.F32.PACK_AB R153, R155, R153 ;  /* 0x000000999b99723e */ /* 0x000fe200000010ff */
[--C-:B------:R-:W-:Y:S01]  /*4e50*/  FFMA.FTZ R190, R190, UR10, -R11.reuse ;  /* 0x0000000abebe7c23 */ /* 0x100fe2000801080b */
[----:B------:R-:W-:Y:S01]  /*4e60*/  FMNMX.FTZ R6, R197, R6, !PT ;  /* 0x00000006c5067209 */ /* 0x000fe20007810000 */
[--C-:B------:R-:W-:Y:S01]  /*4e70*/  FFMA.FTZ R191, R191, UR10, -R11.reuse ;  /* 0x0000000abfbf7c23 */ /* 0x100fe2000801080b */
[--C-:B------:R-:W-:Y:S01]  /*4e80*/  FFMA.FTZ R194, R194, UR10, -R11.reuse ;  /* 0x0000000ac2c27c23 */ /* 0x100fe2000801080b */
[----:B------:R-:W2:Y:S01]  /*4e90*/  MUFU.EX2 R155, R158 ;  /* 0x0000009e009b7308 */ /* 0x000ea20000000800 */
[--C-:B------:R-:W-:Y:S01]  /*4ea0*/  FFMA.FTZ R195, R195, UR10, -R11.reuse ;  /* 0x0000000ac3c37c23 */ /* 0x100fe2000801080b */
[----:B------:R-:W3:Y:S01]  /*4eb0*/  SHFL.BFLY PT, R12, R6, 0x2, 0x1f ;  /* 0x0c401f00060c7f89 */ /* 0x000ee200000e0000 */
[--C-:B------:R-:W-:Y:S01]  /*4ec0*/  FFMA.FTZ R198, R198, UR10, -R11.reuse ;  /* 0x0000000ac6c67c23 */ /* 0x100fe2000801080b */
[----:B------:R-:W-:Y:S01]  /*4ed0*/  FFMA.FTZ R11, R199, UR10, -R11 ;  /* 0x0000000ac70b7c23 */ /* 0x000fe2000801080b */
        /* <DEDUP_REMOVED lines=12> */
[----:B--2---:R-:W-:Y:S01]  /*4fa0*/  FADD.FTZ R4, R155, R4 ;  /* 0x000000049b047221 */ /* 0x004fe20000010000 */
[----:B------:R-:W-:Y:S01]  /*4fb0*/  F2FP.BF16.F32.PACK_AB R155, R159, R155 ;  /* 0x0000009b9f9b723e */ /* 0x000fe200000010ff */
[-C--:B------:R-:W-:Y:S01]  /*4fc0*/  FMUL.FTZ R46, R46, R9.reuse ;  /* 0x000000092e2e7220 */ /* 0x080fe20000410000 */
[-C--:B------:R-:W-:Y:S01]  /*4fd0*/  FMUL.FTZ R47, R47, R9.reuse ;  /* 0x000000092f2f7220 */ /* 0x080fe20000410000 */
[----:B------:R-:W-:Y:S01]  /*4fe0*/  FADD.FTZ R4, R159, R4 ;  /* 0x000000049f047221 */ /* 0x000fe20000010000 */
[-C--:B------:R-:W-:Y:S01]  /*4ff0*/  FMUL.FTZ R50, R50, R9.reuse ;  /* 0x0000000932327220 */ /* 0x080fe20000410000 */
[-C--:B------:R-:W-:Y:S01]  /*5000*/  FMUL.FTZ R51, R51, R9.reuse ;  /* 0x0000000933337220 */ /* 0x080fe20000410000 */
[----:B------:R-:W2:Y:S01]  /*5010*/  MUFU.EX2 R159, R166 ;  /* 0x000000a6009f7308 */ /* 0x000ea20000000800 */
[----:B------:R-:W-:Y:S01]  /*5020*/  FADD.FTZ R4, R162, R4 ;  /* 0x00000004a2047221 */ /* 0x000fe20000010000 */
[----:B---3--:R-:W-:Y:S01]  /*5030*/  FMNMX.FTZ R6, R6, R12, !PT ;  /* 0x0000000c06067209 */ /* 0x008fe20007810000 */
[-C--:B------:R-:W-:Y:S01]  /*5040*/  FMUL.FTZ R54, R54, R9.reuse ;  /* 0x0000000936367220 */ /* 0x080fe20000410000 */
[-C--:B------:R-:W-:Y:S01]  /*5050*/  FMUL.FTZ R55, R55, R9.reuse ;  /* 0x0000000937377220 */ /* 0x080fe20000410000 */
[----:B----4-:R-:W-:Y:S01]  /*5060*/  FADD.FTZ R4, R13, R4 ;  /* 0x000000040d047221 */ /* 0x010fe20000010000 */
[-C--:B------:R-:W-:Y:S01]  /*5070*/  FMUL.FTZ R58, R58, R9.reuse ;  /* 0x000000093a3a7220 */ /* 0x080fe20000410000 */
[----:B------:R-:W3:Y:S01]  /*5080*/  SHFL.BFLY PT, R14, R6, 0x1, 0x1f ;  /* 0x0c201f00060e7f89 */ /* 0x000ee200000e0000 */
        /* <DEDUP_REMOVED lines=9> */
[----:B--2---:R-:W-:Y:S01]  /*5120*/  FADD.FTZ R4, R159, R4 ;  /* 0x000000049f047221 */ /* 0x004fe20000010000 */
[-C--:B------:R-:W-:Y:S01]  /*5130*/  FMUL.FTZ R74, R74, R9.reuse ;  /* 0x000000094a4a7220 */ /* 0x080fe20000410000 */
[-C--:B------:R-:W-:Y:S01]  /*5140*/  FMUL.FTZ R75, R75, R9.reuse ;  /* 0x000000094b4b7220 */ /* 0x080fe20000410000 */
[-C--:B------:R-:W-:Y:S01]  /*5150*/  FMUL.FTZ R78, R78, R9.reuse ;  /* 0x000000094e4e7220 */ /* 0x080fe20000410000 */
[-C--:B------:R-:W-:Y:S01]  /*5160*/  FMUL.FTZ R79, R79, R9.reuse ;  /* 0x000000094f4f7220 */ /* 0x080fe20000410000 */
[-C--:B------:R-:W-:Y:S01]  /*5170*/  FMUL.FTZ R82, R82, R9.reuse ;  /* 0x0000000952527220 */ /* 0x080fe20000410000 */
[----:B------:R-:W-:Y:S01]  /*5180*/  FMUL.FTZ R83, R83, R9 ;  /* 0x0000000953537220 */ /* 0x000fe20000410000 */
[----:B------:R-:W2:Y:S01]  /*5190*/  MUFU.EX2 R163, R174 ;  /* 0x000000ae00a37308 */ /* 0x000ea20000000800 */
[C---:B----4-:R-:W-:Y:S01]  /*51a0*/  FADD.FTZ R4, R12.reuse, R4 ;  /* 0x000000040c047221 */ /* 0x050fe20000010000 */
[----:B------:R-:W-:Y:S01]  /*51b0*/  F2FP.BF16.F32.PACK_AB R159, R12, R159 ;  /* 0x0000009f0c9f723e */ /* 0x000fe200000010ff */
[-C--:B------:R-:W-:Y:S01]  /*51c0*/  FMUL.FTZ R86, R86, R9.reuse ;  /* 0x0000000956567220 */ /* 0x080fe20000410000 */
[-C--:B------:R-:W-:Y:S01]  /*51d0*/  FMUL.FTZ R87, R87, R9.reuse ;  /* 0x0000000957577220 */ /* 0x080fe20000410000 */
[----:B------:R-:W-:Y:S01]  /*51e0*/  FADD.FTZ R4, R170, R4 ;  /* 0x00000004aa047221 */ /* 0x000fe20000010000 */
[-C--:B------:R-:W-:Y:S01]  /*51f0*/  FMUL.FTZ R90, R90, R9.reuse ;  /* 0x000000095a5a7220 */ /* 0x080fe20000410000 */
[----:B---3--:R-:W-:Y:S01]  /*5200*/  FMNMX.FTZ R6, R6, R14, !PT ;  /* 0x0000000e06067209 */ /* 0x008fe20007810000 */
[----:B------:R-:W3:Y:S01]  /*5210*/  MUFU.EX2 R175, R175 ;  /* 0x000000af00af7308 */ /* 0x000ee20000000800 */
[----:B-----5:R-:W-:Y:S01]  /*5220*/  FADD.FTZ R4, R171, R4 ;  /* 0x00000004ab047221 */ /* 0x020fe20000010000 */
[-C--:B------:R-:W-:Y:S01]  /*5230*/  FMUL.FTZ R91, R91, R9.reuse ;  /* 0x000000095b5b7220 */ /* 0x080fe20000410000 */
[----:B------:R-:W-:Y:S01]  /*5240*/  FSETP.NEU.FTZ.AND P1, PT, R6, -INF , PT ;  /* 0xff8000000600780b */ /* 0x000fe20003f3d000 */
[-C--:B------:R-:W-:Y:S01]  /*5250*/  FMUL.FTZ R94, R94, R9.reuse ;  /* 0x000000095e5e7220 */ /* 0x080fe20000410000 */
[-C--:B------:R-:W-:Y:S01]  /*5260*/  FMUL.FTZ R95, R95, R9.reuse ;  /* 0x000000095f5f7220 */ /* 0x080fe20000410000 */
[-C--:B------:R-:W-:Y:S01]  /*5270*/  FMUL.FTZ R98, R98, R9.reuse ;  /* 0x0000000962627220 */ /* 0x080fe20000410000 */
[----:B------:R-:W-:Y:S01]  /*5280*/  FSEL R14, R6, RZ, P1 ;  /* 0x000000ff060e7208 */ /* 0x000fe20000800000 */
[----:B------:R-:W4:Y:S01]  /*5290*/  MUFU.EX2 R178, R178 ;  /* 0x000000b200b27308 */ /* 0x000f220000000800 */
[----:B--2---:R-:W-:Y:S01]  /*52a0*/  FADD.FTZ R4, R163, R4 ;  /* 0x00000004a3047221 */ /* 0x004fe20000010000 */
[-C--:B------:R-:W-:Y:S01]  /*52b0*/  FMUL.FTZ R99, R99, R9.reuse ;  /* 0x0000000963637220 */ /* 0x080fe20000410000 */
[-C--:B------:R-:W-:Y:S01]  /*52c0*/  FMUL.FTZ R102, R102, R9.reuse ;  /* 0x0000000966667220 */ /* 0x080fe20000410000 */
[----:B------:R-:W-:Y:S01]  /*52d0*/  FADD.FTZ R8, -R14, R8 ;  /* 0x000000080e087221 */ /* 0x000fe20000010100 */
[----:B------:R-:W-:Y:S01]  /*52e0*/  FMUL.FTZ R14, R6, UR10 ;  /* 0x0000000a060e7c20 */ /* 0x000fe20008410000 */
[-C--:B------:R-:W-:Y:S01]  /*52f0*/  FMUL.FTZ R103, R103, R9.reuse ;  /* 0x0000000967677220 */ /* 0x080fe20000410000 */
[----:B------:R-:W-:Y:S01]  /*5300*/  FMUL.FTZ R106, R106, R9 ;  /* 0x000000096a6a7220 */ /* 0x000fe20000410000 */
[----:B------:R-:W-:Y:S01]  /*5310*/  FMUL.FTZ R8, R8, UR10 ;  /* 0x0000000a08087c20 */ /* 0x000fe20008410000 */
[----:B------:R-:W2:Y:S01]  /*5320*/  MUFU.EX2 R179, R179 ;  /* 0x000000b300b37308 */ /* 0x000ea20000000800 */
[----:B------:R-:W-:Y:S01]  /*5330*/  FSEL R14, R14, RZ, P1 ;  /* 0x000000ff0e0e7208 */ /* 0x000fe20000800000 */
[C---:B---3--:R-:W-:Y:S01]  /*5340*/  FADD.FTZ R4, R175.reuse, R4 ;  /* 0x00000004af047221 */ /* 0x048fe20000010000 */
[----:B------:R-:W-:Y:S01]  /*5350*/  F2FP.BF16.F32.PACK_AB R163, R175, R163 ;  /* 0x000000a3afa3723e */ /* 0x000fe200000010ff */
        /* <DEDUP_REMOVED lines=22> */
[----:B------:R-:W-:Y:S01]  /*54c0*/  FFMA.FTZ R185, R185, UR10, -R14 ;  /* 0x0000000ab9b97c23 */ /* 0x000fe2000801080e */
[----:B----4-:R-:W-:Y:S01]  /*54d0*/  FADD.FTZ R4, R178, R4 ;  /* 0x00000004b2047221 */ /* 0x010fe20000010000 */
[--C-:B------:R-:W-:Y:S01]  /*54e0*/  FFMA.FTZ R188, R188, UR10, -R14.reuse ;  /* 0x0000000abcbc7c23 */ /* 0x100fe2000801080e */
[--C-:B------:R-:W-:Y:S01]  /*54f0*/  FFMA.FTZ R189, R189, UR10, -R14.reuse ;  /* 0x0000000abdbd7c23 */ /* 0x100fe2000801080e */
[----:B------:R-:W-:Y:S01]  /*5500*/  FFMA.FTZ R192, R192, UR10, -R14 ;  /* 0x0000000ac0c07c23 */ /* 0x000fe2000801080e */
[----:B--2---:R-:W-:Y:S01]  /*5510*/  FADD.FTZ R4, R179, R4 ;  /* 0x00000004b3047221 */ /* 0x004fe20000010000 */
[----:B------:R-:W2:Y:S01]  /*5520*/  MUFU.EX2 R154, R156 ;  /* 0x0000009c009a7308 */ /* 0x000ea20000000800 */
[----:B---3--:R-:W-:Y:S01]  /*5530*/  FFMA.FTZ R3, R8, R3, R152 ;  /* 0x0000000308037223 */ /* 0x008fe20000010098 */
[--C-:B------:R-:W-:Y:S01]  /*5540*/  FFMA.FTZ R193, R193, UR10, -R14.reuse ;  /* 0x0000000ac1c17c23 */ /* 0x100fe2000801080e */
[--C-:B------:R-:W-:Y:S01]  /*5550*/  FFMA.FTZ R196, R196, UR10, -R14.reuse ;  /* 0x0000000ac4c47c23 */ /* 0x100fe2000801080e */
[----:B------:R-:W-:Y:S01]  /*5560*/  FFMA.FTZ R14, R197, UR10, -R14 ;  /* 0x0000000ac50e7c23 */ /* 0x000fe2000801080e */
[-C--:B------:R-:W-:Y:S01]  /*5570*/  FMUL.FTZ R24, R24, R8.reuse ;  /* 0x0000000818187220 */ /* 0x080fe20000410000 */
[-C--:B------:R-:W-:Y:S01]  /*5580*/  FMUL.FTZ R25, R25, R8.reuse ;  /* 0x0000000819197220 */ /* 0x080fe20000410000 */
[----:B------:R-:W-:Y:S01]  /*5590*/  FMUL.FTZ R28, R28, R8 ;  /* 0x000000081c1c7220 */ /* 0x000fe20000410000 */
[----:B------:R3:W4:Y:S01]  /*55a0*/  MUFU.EX2 R15, R157 ;  /* 0x0000009d000f7308 */ /* 0x0007220000000800 */
[C---:B-----5:R-:W-:Y:S01]  /*55b0*/  FADD.FTZ R3, R10.reuse, R3 ;  /* 0x000000030a037221 */ /* 0x060fe20000010000 */
[----:B------:R-:W-:Y:S01]  /*55c0*/  F2FP.BF16.F32.PACK_AB R152, R10, R152 ;  /* 0x000000980a98723e */ /* 0x000fe200000010ff */
[-C--:B------:R-:W-:Y:S01]  /*55d0*/  FMUL.FTZ R29, R29, R8.reuse ;  /* 0x000000081d1d7220 */ /* 0x080fe20000410000 */
[-C--:B------:R-:W-:Y:S01]  /*55e0*/  FMUL.FTZ R32, R32, R8.reuse ;  /* 0x0000000820207220 */ /* 0x080fe20000410000 */
[-C--:B------:R-:W-:Y:S01]  /*55f0*/  FMUL.FTZ R33, R33, R8.reuse ;  /* 0x0000000821217220 */ /* 0x080fe20000410000 */
[-C--:B------:R-:W-:Y:S01]  /*5600*/  FMUL.FTZ R36, R36, R8.reuse ;  /* 0x0000000824247220 */ /* 0x080fe20000410000 */
[----:B------:R-:W-:Y:S01]  /*5610*/  FMUL.FTZ R37, R37, R8 ;  /* 0x0000000825257220 */ /* 0x000fe20000410000 */
[----:B------:R-:W5:Y:S01]  /*5620*/  MUFU.EX2 R156, R160 ;  /* 0x000000a0009c7308 */ /* 0x000f620000000800 */
[----:B--2---:R-:W-:Y:S01]  /*5630*/  FADD.FTZ R3, R154, R3 ;  /* 0x000000039a037221 */ /* 0x004fe20000010000 */
[----:B---3--:R-:W-:Y:S01]  /*5640*/  F2FP.BF16.F32.PACK_AB R157, R13, R162 ;  /* 0x000000a20d9d723e */ /* 0x008fe200000010ff */
        /* <DEDUP_REMOVED lines=24> */
[----:B------:R-:W-:Y:S01]  /*57d0*/  FMUL.FTZ R72, R72, R8 ;  /* 0x0000000848487220 */ /* 0x000fe20000410000 */
[----:B------:R-:W-:Y:S01]  /*57e0*/  F2FP.BF16.F32.PACK_AB R161, R171, R170 ;  /* 0x000000aaaba1723e */ /* 0x000fe200000010ff */
        /* <DEDUP_REMOVED lines=56> */
[----:B------:R-:W-:Y:S01]  /*5b70*/  FMUL.FTZ R149, R149, R8 ;  /* 0x0000000895957220 */ /* 0x000fe20000410000 */
        /* <DEDUP_REMOVED lines=30> */
[----:B------:R-:W-:-:S04]  /*5d60*/  FMUL.FTZ R151, R151, R9 ;  /* 0x0000000997977220 */ /* 0x000fc80000410000 */
        /* <DEDUP_REMOVED lines=36> */
[----:B----4-:R-:W-:-:S04]  /*5fb0*/  FADD.FTZ R3, R174, R3 ;  /* 0x00000003ae037221 */ /* 0x010fc80000010000 */
[C---:B--2---:R-:W-:Y:S01]  /*5fc0*/  FADD.FTZ R3, R14.reuse, R3 ;  /* 0x000000030e037221 */ /* 0x044fe20000010000 */
[----:B------:R-:W-:Y:S01]  /*5fd0*/  F2FP.BF16.F32.PACK_AB R174, R14, R174 ;  /* 0x000000ae0eae723e */ /* 0x000fe200000010ff */
[C---:B---3--:R-:W-:Y:S01]  /*5fe0*/  FADD.FTZ R4, R11.reuse, R4 ;  /* 0x000000040b047221 */ /* 0x048fe20000010000 */
[----:B------:R-:W-:Y:S01]  /*5ff0*/  F2FP.BF16.F32.PACK_AB R175, R11, R198 ;  /* 0x000000c60baf723e */ /* 0x000fe200000010ff */
[----:B------:R-:W-:Y:S06]  /*6000*/  @!P0 BRA `(.L_x_4934) ;  /* 0x0000000000048947 */ /* 0x000fec0003800000 */
[----:B------:R-:W-:Y:S01]  /*6010*/  BPT.TRAP 0x1 ;  /* 0x000000040000795c */ /* 0x000fe20000300000 */
.L_x_4934:
[----:B------:R2:W3:Y:S01]  /*6020*/  SYNCS.PHASECHK.TRANS64.TRYWAIT P1, [UR23+0x22850], R7 ;  /* 0x02285007ff0075a7 */ /* 0x0004e20008020157 */
[----:B------:R-:W-:Y:S05]  /*6030*/  @!P0 BRA `(.L_x_4935) ;  /* 0x0000000000048947 */ /* 0x000fea0003800000 */
[----:B------:R-:W-:Y:S01]  /*6040*/  BPT.TRAP 0x1 ;  /* 0x000000040000795c */ /* 0x000fe20000300000 */
.L_x_4935:
[----:B---3--:R-:W-:Y:S05]  /*6050*/  @P1 BRA `(.L_x_4936) ;  /* 0x0000000000081947 */ /* 0x008fea0003800000 */
[----:B------:R-:W3:Y:S02]  /*6060*/  SYNCS.PHASECHK.TRANS64.TRYWAIT P1, [UR23+0x22850], R7 ;  /* 0x02285007ff0075a7 */ /* 0x000ee40008020157 */
[----:B---3--:R-:W-:Y:S05]  /*6070*/  @!P1 BRA `(.L_x_4937) ;  /* 0x000000d400a49947 */ /* 0x008fea0003800000 */
.L_x_4936:
        /* <DEDUP_REMOVED lines=42> */
.L_x_4938:
[----:B------:R-:W-:Y:S01]  /*6320*/  UISETP.GT.AND UP0, UPT, UR25, UR24, UPT ;  /* 0x000000181900728c */ /* 0x000fe2000bf04270 */
[----:B------:R-:W-:Y:S01]  /*6330*/  IMAD.MOV.U32 R9, RZ, RZ, R5 ;  /* 0x000000ffff097224 */ /* 0x000fe200078e0005 */
[----:B------:R-:W-:Y:S01]  /*6340*/  UIADD3 UR23, UR23, 0x22860, URZ ;  /* 0x0002286017177890 */ /* 0x000fe2000fffe03f */
[----:B------:R-:W-:Y:S01]  /*6350*/  IMAD.MOV.U32 R8, RZ, RZ, R6 ;  /* 0x000000ffff087224 */ /* 0x000fe200078e0006 */
[----:B------:R-:W-:Y:S02]  /*6360*/  UIADD3 UR25, UR25, -0x1, URZ ;  /* 0xffffffff19197890 */ /* 0x000fe4000fffe03f */
[----:B------:R-:W-:Y:S01]  /*6370*/  PLOP3.LUT P1, PT, PT, PT, UP0, 0x80, 0x0 ;  /* 0x000000000000781c */ /* 0x000fe20003f2f008 */
[----:B------:R-:W-:-:S09]  /*6380*/  UPRMT UR23, UR22, 0x654, UR23 ;  /* 0x0000065416177896 */ /* 0x000fd20008000017 */
[----:B------:R-:W-:Y:S03]  /*6390*/  SYNCS.ARRIVE.TRANS64.RED.A1T0 RZ, [UR23], RZ ;  /* 0x000000ffffff79a7 */ /* 0x000fe60008100417 */
[----:B------:R-:W-:Y:S05]  /*63a0*/  @P1 BRA `(.L_x_4939) ;  /* 0xffffffd800b01947 */ /* 0x000fea000383ffff */
.L_x_4928:
[----:B------:R-:W-:-:S06]  /*63b0*/  UISETP.GE.AND UP0, UPT, UR25, UR45, UPT ;  /* 0x0000002d1900728c */ /* 0x000fcc000bf06270 */
[----:B------:R-:W-:-:S13]  /*63c0*/  PLOP3.LUT P1, PT, PT, PT, UP0, 0x80, 0x0 ;  /* 0x000000000000781c */ /* 0x000fda0003f2f008 */
[----:B------:R-:W-:Y:S05]  /*63d0*/  @!P1 BRA `(.L_x_4940) ;  /* 0x0000001c005c9947 */ /* 0x000fea0003800000 */
[----:B0-23--:R-:W-:Y:S01]  /*63e0*/  IMAD.MOV.U32 R9, RZ, RZ, R5 ;  /* 0x000000ffff097224 */ /* 0x00dfe200078e0005 */
[----:B------:R-:W-:Y:S01]  /*63f0*/  ULDC UR24, c[0x0][0x988] ;  /* 0x0002620000187ab9 */ /* 0x000fe20000000800 */
[----:B------:R-:W-:-:S07]  /*6400*/  IMAD.MOV.U32 R8, RZ, RZ, R6 ;  /* 0x000000ffff087224 */ /* 0x000fce00078e0006 */
.L_x_4951:
[----:B------:R-:W-:-:S04]  /*6410*/  UIADD3 UR37, UR37, 0x1, URZ ;  /* 0x0000000125257890 */ /* 0x000fc8000fffe03f */
[----:B------:R-:W-:-:S04]  /*6420*/  UISETP.NE.AND UP0, UPT, UR37, 0x2, UPT ;  /* 0x000000022500788c */ /* 0x000fc8000bf05270 */
[----:B------:R-:W-:Y:S02]  /*6430*/  USEL UR6, URZ, 0x1, UP0 ;  /* 0x000000013f067887 */ /* 0x000fe40008000000 */
[----:B------:R-:W-:Y:S02]  /*6440*/  USEL UR37, UR37, URZ, UP0 ;  /* 0x0000003f25257287 */ /* 0x000fe40008000000 */
[----:B------:R-:W-:Y:S01]  /*6450*/  ULOP3.LUT UR36, UR36, UR6, URZ, 0x3c, !UPT ;  /* 0x0000000624247292 */ /* 0x000fe2000f8e3c3f */
[----:B------:R-:W-:Y:S11]  /*6460*/  @!P0 BRA `(.L_x_4941) ;  /* 0x0000000000048947 */ /* 0x000ff60003800000 */
[----:B------:R-:W-:Y:S01]  /*6470*/  BPT.TRAP 0x1 ;  /* 0x000000040000795c */ /* 0x000fe20000300000 */
.L_x_4941:
        /* <DEDUP_REMOVED lines=9> */
.L_x_4942:
[----:B--2---:R-:W-:Y:S05]  /*6510*/  @P1 BRA `(.L_x_4943) ;  /* 0x0000000000081947 */ /* 0x004fea0003800000 */
[----:B------:R-:W2:Y:S02]  /*6520*/  SYNCS.PHASECHK.TRANS64.TRYWAIT P1, [UR23+0x22830], R7 ;  /* 0x02283007ff0075a7 */ /* 0x000ea40008020157 */
[----:B--2---:R-:W-:Y:S05]  /*6530*/  @!P1 BRA `(.L_x_4944) ;  /* 0x000000d0008c9947 */ /* 0x004fea0003800000 */
.L_x_4943:
        /* <DEDUP_REMOVED lines=26> */
.L_x_4945:
        /* <DEDUP_REMOVED lines=111> */
[C---:B----4-:R-:W-:Y:S01]  /*6dd0*/  FADD.FTZ R3, R161.reuse, R3 ;  /* 0x00000003a1037221 */ /* 0x050fe20000010000 */
        /* <DEDUP_REMOVED lines=63> */
[----:B------:R-:W3:Y:S08]  /*71d0*/  MUFU.EX2 R10, R164 ;  /* 0x000000a4000a7308 */ /* 0x000ef00000000800 */
[----:B------:R-:W-:Y:S08]  /*71e0*/  MUFU.EX2 R164, R184 ;  /* 0x000000b800a47308 */ /* 0x000ff00000000800 */
[----:B------:R-:W-:Y:S01]  /*71f0*/  MUFU.EX2 R185, R185 ;  /* 0x000000b900b97308 */ /* 0x000fe20000000800 */
[----:B---3--:R-:W-:Y:S01]  /*7200*/  FADD.FTZ R3, R10, R3 ;  /* 0x000000030a037221 */ /* 0x008fe20000010000 */
[----:B--2---:R-:W-:-:S03]  /*7210*/  FMNMX.FTZ R5, R5, R11, !PT ;  /* 0x0000000b05057209 */ /* 0x004fc60007810000 */
[----:B------:R-:W-:-:S03]  /*7220*/  FADD.FTZ R3, R165, R3 ;  /* 0x00000003a5037221 */ /* 0x000fc60000010000 */
[----:B------:R-:W-:Y:S01]  /*7230*/  MUFU.EX2 R189, R189 ;  /* 0x000000bd00bd7308 */ /* 0x000fe20000000800 */
[C---:B------:R-:W-:Y:S01]  /*7240*/  FMUL.FTZ R11, R5.reuse, UR10 ;  /* 0x0000000a050b7c20 */ /* 0x040fe20008410000 */
[----:B------:R-:W-:Y:S01]  /*7250*/  FADD.FTZ R9, -R5, R9 ;  /* 0x0000000905097221 */ /* 0x000fe20000010100 */
[----:B------:R-:W-:Y:S01]  /*7260*/  FADD.FTZ R3, R156, R3 ;  /* 0x000000039c037221 */ /* 0x000fe20000010000 */
[----:B------:R-:W-:Y:S01]  /*7270*/  F2FP.BF16.F32.PACK_AB R156, R169, R156 ;  /* 0x0000009ca99c723e */ /* 0x000fe200000010ff */
        /* <DEDUP_REMOVED lines=16> */
[----:B------:R-:W-:Y:S01]  /*7380*/  FFMA.FTZ R179, R179, UR10, -R11 ;  /* 0x0000000ab3b37c23 */ /* 0x000fe2000801080b */
[----:B------:R-:W-:Y:S01]  /*7390*/  FADD.FTZ R3, R169, R3 ;  /* 0x00000003a9037221 */ /* 0x000fe20000010000 */
[--C-:B------:R-:W-:Y:S01]  /*73a0*/  FFMA.FTZ R182, R182, UR10, -R11.reuse ;  /* 0x0000000ab6b67c23 */ /* 0x100fe2000801080b */
[--C-:B------:R-:W-:Y:S01]  /*73b0*/  FFMA.FTZ R183, R183, UR10, -R11.reuse ;  /* 0x0000000ab7b77c23 */ /* 0x100fe2000801080b */
[----:B------:R-:W-:Y:S01]  /*73c0*/  FFMA.FTZ R186, R186, UR10, -R11 ;  /* 0x0000000ababa7c23 */ /* 0x000fe2000801080b */
[----:B------:R-:W-:Y:S01]  /*73d0*/  FADD.FTZ R3, R172, R3 ;  /* 0x00000003ac037221 */ /* 0x000fe20000010000 */
[----:B------:R-:W3:Y:S01]  /*73e0*/  MUFU.EX2 R155, R155 ;  /* 0x0000009b009b7308 */ /* 0x000ee20000000800 */
[--C-:B------:R-:W-:Y:S01]  /*73f0*/  FFMA.FTZ R187, R187, UR10, -R11.reuse ;  /* 0x0000000abbbb7c23 */ /* 0x100fe2000801080b */
[----:B------:R-:W-:Y:S01]  /*7400*/  FFMA.FTZ R190, R190, UR10, -R11 ;  /* 0x0000000abebe7c23 */ /* 0x000fe2000801080b */
[----:B------:R-:W-:Y:S01]  /*7410*/  FADD.FTZ R3, R173, R3 ;  /* 0x00000003ad037221 */ /* 0x000fe20000010000 */
[--C-:B------:R-:W-:Y:S01]  /*7420*/  FFMA.FTZ R191, R191, UR10, -R11.reuse ;  /* 0x0000000abfbf7c23 */ /* 0x100fe2000801080b */
[--C-:B------:R-:W-:Y:S01]  /*7430*/  FFMA.FTZ R194, R194, UR10, -R11.reuse ;  /* 0x0000000ac2c27c23 */ /* 0x100fe2000801080b */
[----:B------:R-:W-:Y:S01]  /*7440*/  FFMA.FTZ R195, R195, UR10, -R11 ;  /* 0x0000000ac3c37c23 */ /* 0x000fe2000801080b */
[----:B------:R-:W-:Y:S01]  /*7450*/  FADD.FTZ R3, R160, R3 ;  /* 0x00000003a0037221 */ /* 0x000fe20000010000 */
[----:B------:R-:W4:Y:S01]  /*7460*/  MUFU.EX2 R158, R158 ;  /* 0x0000009e009e7308 */ /* 0x000f220000000800 */
[----:B--2---:R-:W-:Y:S01]  /*7470*/  FFMA.FTZ R4, R9, R4, R154 ;  /* 0x0000000409047223 */ /* 0x004fe2000001009a */
[----:B------:R-:W-:Y:S01]  /*7480*/  FFMA.FTZ R198, R198, UR10, -R11 ;  /* 0x0000000ac6c67c23 */ /* 0x000fe2000801080b */
[----:B------:R-:W-:Y:S01]  /*7490*/  FADD.FTZ R3, R177, R3 ;  /* 0x00000003b1037221 */ /* 0x000fe20000010000 */
[----:B------:R-:W-:Y:S01]  /*74a0*/  FFMA.FTZ R11, R199, UR10, -R11 ;  /* 0x0000000ac70b7c23 */ /* 0x000fe2000801080b */
[----:B------:R-:W-:Y:S01]  /*74b0*/  F2FP.BF16.F32.PACK_AB R160, R177, R160 ;  /* 0x000000a0b1a0723e */ /* 0x000fe200000010ff */
[-C--:B------:R-:W-:Y:S01]  /*74c0*/  FMUL.FTZ R26, R26, R9.reuse ;  /* 0x000000091a1a7220 */ /* 0x080fe20000410000 */
[----:B------:R-:W-:Y:S01]  /*74d0*/  FADD.FTZ R3, R180, R3 ;  /* 0x00000003b4037221 */ /* 0x000fe20000010000 */
        /* <DEDUP_REMOVED lines=142> */
.L_x_4946:
[----:B------:R2:W3:Y:S01]  /*7dc0*/  SYNCS.PHASECHK.TRANS64.TRYWAIT P1, [UR23+0x22850], R7 ;  /* 0x02285007ff0075a7 */ /* 0x0004e20008020157 */
[----:B------:R-:W-:Y:S05]  /*7dd0*/  @!P0 BRA `(.L_x_4947) ;  /* 0x0000000000048947 */ /* 0x000fea0003800000 */
[----:B------:R-:W-:Y:S01]  /*7de0*/  BPT.TRAP 0x1 ;  /* 0x000000040000795c */ /* 0x000fe20000300000 */
.L_x_4947:
[----:B---3--:R-:W-:Y:S05]  /*7df0*/  @P1 BRA `(.L_x_4948) ;  /* 0x0000000000081947 */ /* 0x008fea0003800000 */
[----:B------:R-:W3:Y:S02]  /*7e00*/  SYNCS.PHASECHK.TRANS64.TRYWAIT P1, [UR23+0x22850], R7 ;  /* 0x02285007ff0075a7 */ /* 0x000ee40008020157 */
[----:B---3--:R-:W-:Y:S05]  /*7e10*/  @!P1 BRA `(.L_x_4949) ;  /* 0x000000b8006c9947 */ /* 0x008fea0003800000 */
.L_x_4948:
        /* <DEDUP_REMOVED lines=42> */
.L_x_4950:
        /* <DEDUP_REMOVED lines=9> */
.L_x_4940:
        /* <DEDUP_REMOVED lines=22> */
[----:B-1----:R-:W-:Y:S01]  /*82b0*/  FADD.FTZ R4, R10, R7 ;  /* 0x000000070a047221 */ /* 0x002fe20000010000 */
[----:B------:R-:W-:-:S04]  /*82c0*/  IMAD.U32 R10, RZ, RZ, UR10 ;  /* 0x0000000aff0a7e24 */ /* 0x000fc8000f8e00ff */
[----:B------:R-:W-:Y:S02]  /*82d0*/  FSETP.NE.FTZ.AND P2, PT, R4, RZ, PT ;  /* 0x000000ff0400720b */ /* 0x000fe40003f55000 */
[----:B------:R-:W1:Y:S01]  /*82e0*/  @P1 MUFU.LG2 R7, R11 ;  /* 0x0000000b00071308 */ /* 0x000e620000000c00 */
[----:B------:R-:W-:Y:S01]  /*82f0*/  @P1 FMUL.FTZ R10, R10, 0.69314718246459960938 ;  /* 0x3f3172180a0a1820 */ /* 0x000fe20000410000 */
        /* <DEDUP_REMOVED lines=64> */
[----:B------:R-:W0:Y:S01]  /*8700*/  @P2 MUFU.RCP R3, R4 ;  /* 0x0000000400032308 */ /* 0x000e220000001000 */
[----:B------:R-:W-:Y:S01]  /*8710*/  @P2 FMUL.FTZ R9, R9, 0.69314718246459960938 ;  /* 0x3f31721809092820 */ /* 0x000fe20000410000 */
[----:B-1----:R-:W-:-:S06]  /*8720*/  @P1 FMUL.FTZ R7, R7, 0.69314718246459960938 ;  /* 0x3f31721807071820 */ /* 0x002fcc0000410000 */
[----:B------:R1:W2:Y:S02]  /*8730*/  @P2 MUFU.LG2 R8, R4 ;  /* 0x0000000400082308 */ /* 0x0002a40000000c00 */
[----:B-1----:R-:W-:Y:S02]  /*8740*/  IMAD.MOV.U32 R4, RZ, RZ, -0x800000 ;  /* 0xff800000ff047424 */ /* 0x002fe400078e00ff */
[-C--:B0-----:R-:W-:Y:S01]  /*8750*/  FMUL.FTZ R26, R26, R3.reuse ;  /* 0x000000031a1a7220 */ /* 0x081fe20000410000 */
[-C--:B------:R-:W-:Y:S01]  /*8760*/  FMUL.FTZ R27, R27, R3.reuse ;  /* 0x000000031b1b7220 */ /* 0x080fe20000410000 */
[-C--:B------:R-:W-:Y:S01]  /*8770*/  FMUL.FTZ R30, R30, R3.reuse ;  /* 0x000000031e1e7220 */ /* 0x080fe20000410000 */
[-C--:B------:R-:W-:Y:S01]  /*8780*/  FMUL.FTZ R31, R31, R3.reuse ;  /* 0x000000031f1f7220 */ /* 0x080fe20000410000 */
[-C--:B------:R-:W-:Y:S01]  /*8790*/  FMUL.FTZ R34, R34, R3.reuse ;  /* 0x0000000322227220 */ /* 0x080fe20000410000 */
[-C--:B------:R-:W-:Y:S01]  /*87a0*/  FMUL.FTZ R35, R35, R3.reuse ;  /* 0x0000000323237220 */ /* 0x080fe20000410000 */
[-C--:B------:R-:W-:Y:S01]  /*87b0*/  FMUL.FTZ R38, R38, R3.reuse ;  /* 0x0000000326267220 */ /* 0x080fe20000410000 */
[----:B--2---:R-:W-:Y:S01]  /*87c0*/  @P2 FMUL.FTZ R8, R8, 0.69314718246459960938 ;  /* 0x3f31721808082820 */ /* 0x004fe20000410000 */
        /* <DEDUP_REMOVED lines=59> */
.L_x_4915:
        /* <DEDUP_REMOVED lines=16> */
[----:B------:R-:W-:Y:S01]  /*8c80*/  F2FP.BF16.F32.PACK_AB R11, R31, R30 ;  /* 0x0000001e1f0b723e */ /* 0x000fe200000010ff */
[----:B------:R-:W-:Y:S01]  /*8c90*/  USHF.L.U64.HI UR16, UR39, 0x2, UR40 ;  /* 0x0000000227107899 */ /* 0x000fe20008010228 */
[----:B------:R-:W-:Y:S02]  /*8ca0*/  F2FP.BF16.F32.PACK_AB R14, R37, R36 ;  /* 0x00000024250e723e */ /* 0x000fe400000010ff */
[----:B------:R-:W-:Y:S01]  /*8cb0*/  F2FP.BF16.F32.PACK_AB R15, R39, R38 ;  /* 0x00000026270f723e */ /* 0x000fe200000010ff */
[----:B------:R-:W-:Y:S01]  /*8cc0*/  UMOV UR10, UR8 ;  /* 0x00000008000a7c82 */ /* 0x000fe20008000000 */
[----:B0-----:R-:W-:Y:S01]  /*8cd0*/  UMOV UR11, UR4 ;  /* 0x00000004000b7c82 */ /* 0x001fe20008000000 */
[----:B------:R-:W-:-:S04]  /*8ce0*/  USHF.L.U32 UR4, UR39, 0x2, URZ ;  /* 0x0000000227047899 */ /* 0x000fc8000800063f */
        /* <DEDUP_REMOVED lines=46> */
[----:B------:R-:W-:Y:S01]  /*8fd0*/  MOV R3, R12 ;  /* 0x0000000c00037202 */ /* 0x000fe20000000f00 */
[----:B------:R0:W-:Y:S01]  /*8fe0*/  STSM.16.M88.4 [R5], R8 ;  /* 0x0000000805007844 */ /* 0x0001e20000000200 */
[----:B------:R-:W-:-:S02]  /*8ff0*/  SHF.R.U64 R154, R154, 0x3, RZ ;  /* 0x000000039a9a7819 */ /* 0x000fc400000012ff */
[----:B------:R-:W-:Y:S01]  /*9000*/  LOP3.LUT R164, R164, R165, RZ, 0x3c, !PT ;  /* 0x000000a5a4a47212 */ /* 0x000fe200078e3cff */
[--C-:B------:R-:W-:Y:S01]  /*9010*/  IMAD.X R165, RZ, RZ, R7.reuse, P4 ;  /* 0x000000ffffa57224 */ /* 0x100fe200020e0607 */
[----:B------:R-:W-:Y:S02]  /*9020*/  F2FP.BF16.F32.PACK_AB R12, R33, R32 ;  /* 0x00000020210c723e */ /* 0x000fe400000010ff */
[----:B------:R-:W-:Y:S02]  /*9030*/  F2FP.BF16.F32.PACK_AB R13, R35, R34 ;  /* 0x00000022230d723e */ /* 0x000fe400000010ff */
[----:B------:R-:W-:Y:S02]  /*9040*/  IADD3 R21, P5, R6, 0xc020, RZ ;  /* 0x0000c02006157810 */ /* 0x000fe40007fbe0ff */
[----:B------:R-:W-:Y:S01]  /*9050*/  LOP3.LUT R168, R168, R169, RZ, 0x3c, !PT ;  /* 0x000000a9a8a87212 */ /* 0x000fe200078e3cff */
[----:B------:R-:W-:Y:S01]  /*9060*/  IMAD.X R169, RZ, RZ, R7, P6 ;  /* 0x000000ffffa97224 */ /* 0x000fe200030e0607 */
[C---:B------:R-:W-:Y:S01]  /*9070*/  IADD3 R159, P3, R6.reuse, 0x8060, RZ ;  /* 0x00008060069f7810 */ /* 0x040fe20007f7e0ff */
[----:B------:R1:W-:Y:S01]  /*9080*/  STSM.16.M88.4 [R3], R12 ;  /* 0x0000000c03007844 */ /* 0x0003e20000000200 */
[----:B------:R-:W-:-:S02]  /*9090*/  IADD3 R157, P2, R6, 0xc040, RZ ;  /* 0x0000c040069d7810 */ /* 0x000fc40007f5e0ff */
[----:B------:R-:W-:Y:S02]  /*90a0*/  SHF.R.U64 R172, R172, 0x3, RZ ;  /* 0x00000003acac7819 */ /* 0x000fe400000012ff */
[----:B------:R-:W-:Y:S02]  /*90b0*/  IADD3 R175, P4, R6, 0x8040, RZ ;  /* 0x0000804006af7810 */ /* 0x000fe40007f9e0ff */
[----:B------:R-:W-:Y:S01]  /*90c0*/  LOP3.LUT R154, R154, R155, RZ, 0x3c, !PT ;  /* 0x0000009b9a9a7212 */ /* 0x000fe200078e3cff */
[----:B------:R-:W-:Y:S01]  /*90d0*/  IMAD.X R155, RZ, RZ, R7, P0 ;  /* 0x000000ffff9b7224 */ /* 0x000fe200000e0607 */
[----:B------:R-:W-:Y:S02]  /*90e0*/  IADD3 R161, P6, R6, 0xc000, RZ ;  /* 0x0000c00006a17810 */ /* 0x000fe40007fde0ff */
[----:B------:R-:W-:Y:S02]  /*90f0*/  LOP3.LUT R20, R21, 0x380, RZ, 0xc0, !PT ;  /* 0x0000038015147812 */ /* 0x000fe400078ec0ff */
[----:B------:R-:W-:-:S02]  /*9100*/  LOP3.LUT R158, R159, 0x380, RZ, 0xc0, !PT ;  /* 0x000003809f9e7812 */ /* 0x000fc400078ec0ff */
[----:B------:R-:W-:Y:S02]  /*9110*/  LOP3.LUT R156, R157, 0x380, RZ, 0xc0, !PT ;  /* 0x000003809d9c7812 */ /* 0x000fe400078ec0ff */
[----:B------:R-:W-:Y:S02]  /*9120*/  MOV R163, R162 ;  /* 0x000000a200a37202 */ /* 0x000fe40000000f00 */
[----:B0-----:R-:W-:Y:S02]  /*9130*/  F2FP.BF16.F32.PACK_AB R8, R41, R40 ;  /* 0x000000282908723e */ /* 0x001fe400000010ff */
[----:B------:R-:W-:Y:S02]  /*9140*/  F2FP.BF16.F32.PACK_AB R9, R43, R42 ;  /* 0x0000002a2b09723e */ /* 0x000fe400000010ff */
[----:B------:R-:W-:Y:S02]  /*9150*/  F2FP.BF16.F32.PACK_AB R10, R45, R44 ;  /* 0x0000002c2d0a723e */ /* 0x000fe400000010ff */
[----:B------:R-:W-:-:S02]  /*9160*/  F2FP.BF16.F32.PACK_AB R11, R47, R46 ;  /* 0x0000002e2f0b723e */ /* 0x000fc400000010ff */
[----:B------:R-:W-:Y:S01]  /*9170*/  LOP3.LUT R172, R172, R173, RZ, 0x3c, !PT ;  /* 0x000000adacac7212 */ /* 0x000fe200078e3cff */
[----:B------:R-:W-:Y:S01]  /*9180*/  IMAD.X R173, RZ, RZ, R7, P1 ;  /* 0x000000ffffad7224 */ /* 0x000fe200008e0607 */
[----:B------:R-:W-:Y:S01]  /*9190*/  LOP3.LUT R174, R175, 0x380, RZ, 0xc0, !PT ;  /* 0x00000380afae7812 */ /* 0x000fe200078ec0ff */
[----:B------:R0:W-:Y:S01]  /*91a0*/  STSM.16.M88.4 [R163], R8 ;  /* 0x00000008a3007844 */ /* 0x0001e20000000200 */
[----:B------:R-:W-:Y:S02]  /*91b0*/  MOV R164, R164 ;  /* 0x000000a400a47202 */ /* 0x000fe40000000f00 */
[----:B-1----:R-:W-:Y:S02]  /*91c0*/  F2FP.BF16.F32.PACK_AB R12, R49, R48 ;  /* 0x00000030310c723e */ /* 0x002fe400000010ff */
[----:B------:R-:W-:Y:S02]  /*91d0*/  F2FP.BF16.F32.PACK_AB R13, R51, R50 ;  /* 0x00000032330d723e */ /* 0x000fe400000010ff */
[----:B------:R-:W-:-:S02]  /*91e0*/  F2FP.BF16.F32.PACK_AB R14, R53, R52 ;  /* 0x00000034350e723e */ /* 0x000fc400000010ff */
[----:B------:R-:W-:Y:S02]  /*91f0*/  F2FP.BF16.F32.PACK_AB R15, R55, R54 ;  /* 0x00000036370f723e */ /* 0x000fe400000010ff */
[----:B------:R-:W-:Y:S02]  /*9200*/  LOP3.LUT R160, R161, 0x380, RZ, 0xc0, !PT ;  /* 0x00000380a1a07812 */ /* 0x000fe400078ec0ff */
[----:B------:R-:W-:Y:S01]  /*9210*/  SHF.R.U64 R20, R20, 0x3, RZ ;  /* 0x0000000314147819 */ /* 0x000fe200000012ff */
[----:B------:R1:W-:Y:S01]  /*9220*/  STSM.16.M88.4 [R164], R12 ;  /* 0x0000000ca4007844 */ /* 0x0003e20000000200 */
[----:B------:R-:W-:Y:S02]  /*9230*/  IADD3 R3, P1, R6, 0xc060, RZ ;  /* 0x0000c06006037810 */ /* 0x000fe40007f3e0ff */
[----:B------:R-:W-:Y:S02]  /*9240*/  SHF.R.U64 R158, R158, 0x3, RZ ;  /* 0x000000039e9e7819 */ /* 0x000fe400000012ff */
[----:B------:R-:W-:-:S02]  /*9250*/  SHF.R.U64 R156, R156, 0x3, RZ ;  /* 0x000000039c9c7819 */ /* 0x000fc400000012ff */
[----:B------:R-:W-:Y:S02]  /*9260*/  MOV R162, R152 ;  /* 0x0000009800a27202 */ /* 0x000fe40000000f00 */
[----:B------:R-:W-:Y:S02]  /*9270*/  MOV R5, R154 ;  /* 0x0000009a00057202 */ /* 0x000fe40000000f00 */
[----:B------:R-:W-:Y:S02]  /*9280*/  SHF.R.U64 R174, R174, 0x3, RZ ;  /* 0x00000003aeae7819 */ /* 0x000fe400000012ff */
[----:B------:R-:W-:Y:S02]  /*9290*/  MOV R166, R166 ;  /* 0x000000a600a67202 */ /* 0x000fe40000000f00 */
[----:B------:R-:W-:Y:S02]  /*92a0*/  F2FP.BF16.F32.PACK_AB R152, R57, R56 ;  /* 0x000000383998723e */ /* 0x000fe400000010ff */
[----:B------:R-:W-:-:S02]  /*92b0*/  F2FP.BF16.F32.PACK_AB R153, R59, R58 ;  /* 0x0000003a3b99723e */ /* 0x000fc400000010ff */
[----:B------:R-:W-:Y:S02]  /*92c0*/  F2FP.BF16.F32.PACK_AB R154, R61, R60 ;  /* 0x0000003c3d9a723e */ /* 0x000fe400000010ff */
[----:B------:R-:W-:Y:S02]  /*92d0*/  F2FP.BF16.F32.PACK_AB R155, R63, R62 ;  /* 0x0000003e3f9b723e */ /* 0x000fe400000010ff */
[----:B------:R-:W-:Y:S02]  /*92e0*/  SHF.R.U64 R160, R160, 0x3, RZ ;  /* 0x00000003a0a07819 */ /* 0x000fe400000012ff */
[----:B------:R-:W-:Y:S01]  /*92f0*/  MOV R168, R168 ;  /* 0x000000a800a87202 */ /* 0x000fe20000000f00 */
[----:B------:R2:W-:Y:S01]  /*9300*/  STSM.16.M88.4 [R166], R152 ;  /* 0x00000098a6007844 */ /* 0x0005e20000000200 */
[----:B0-----:R-:W-:Y:S02]  /*9310*/  F2FP.BF16.F32.PACK_AB R8, R65, R64 ;  /* 0x000000404108723e */ /* 0x001fe400000010ff */
[----:B------:R-:W-:-:S02]  /*9320*/  F2FP.BF16.F32.PACK_AB R9, R67, R66 ;  /* 0x000000424309723e */ /* 0x000fc400000010ff */
[----:B------:R-:W-:Y:S02]  /*9330*/  F2FP.BF16.F32.PACK_AB R10, R69, R68 ;  /* 0x00000044450a723e */ /* 0x000fe400000010ff */
[----:B------:R-:W-:Y:S02]  /*9340*/  F2FP.BF16.F32.PACK_AB R11, R71, R70 ;  /* 0x00000046470b723e */ /* 0x000fe400000010ff */
[----:B------:R-:W-:Y:S01]  /*9350*/  LOP3.LUT R20, R20, R21, RZ, 0x3c, !PT ;  /* 0x0000001514147212 */ /* 0x000fe200078e3cff */
[----:B------:R-:W-:Y:S01]  /*9360*/  IMAD.X R21, RZ, RZ, R7, P5 ;  /* 0x000000ffff157224 */ /* 0x000fe200028e0607 */
[----:B------:R-:W-:Y:S01]  /*9370*/  LOP3.LUT R6, R3, 0x380, RZ, 0xc0, !PT ;  /* 0x0000038003067812 */ /* 0x000fe200078ec0ff */
[----:B------:R0:W-:Y:S01]  /*9380*/  STSM.16.M88.4 [R168], R8 ;  /* 0x00000008a8007844 */ /* 0x0001e20000000200 */
[----:B------:R-:W-:Y:S02]  /*9390*/  MOV R170, R170 ;  /* 0x000000aa00aa7202 */ /* 0x000fe40000000f00 */
[----:B-1----:R-:W-:-:S02]  /*93a0*/  F2FP.BF16.F32.PACK_AB R12, R73, R72 ;  /* 0x00000048490c723e */ /* 0x002fc400000010ff */
        /* <DEDUP_REMOVED lines=11> */
[----:B------:R-:W-:Y:S01]  /*9460*/  SHF.R.U64 R6, R6, 0x3, RZ ;  /* 0x0000000306067819 */ /* 0x000fe200000012ff */
[----:B------:R1:W-:Y:S01]  /*9470*/  STSM.16.M88.4 [R170], R12 ;  /* 0x0000000caa007844 */ /* 0x0003e20000000200 */
[----:B------:R-:W-:Y:S01]  /*9480*/  F2FP.BF16.F32.PACK_AB R164, R81, R80 ;  /* 0x0000005051a4723e */ /* 0x000fe200000010ff */
[----:B------:R-:W-:Y:S01]  /*9490*/  IMAD.X R7, RZ, RZ, R7, P1 ;  /* 0x000000ffff077224 */ /* 0x000fe200008e0607 */
[----:B------:R-:W-:-:S02]  /*94a0*/  F2FP.BF16.F32.PACK_AB R165, R83, R82 ;  /* 0x0000005253a5723e */ /* 0x000fc400000010ff */
[----:B--2---:R-:W-:Y:S02]  /*94b0*/  F2FP.BF16.F32.PACK_AB R166, R85, R84 ;  /* 0x0000005455a6723e */ /* 0x004fe400000010ff */
[----:B------:R-:W-:Y:S02]  /*94c0*/  F2FP.BF16.F32.PACK_AB R167, R87, R86 ;  /* 0x0000005657a7723e */ /* 0x000fe400000010ff */
[----:B------:R-:W-:Y:S02]  /*94d0*/  MOV R172, R172 ;  /* 0x000000ac00ac7202 */ /* 0x000fe40000000f00 */
[----:B0-----:R-:W-:Y:S01]  /*94e0*/  F2FP.BF16.F32.PACK_AB R168, R89, R88 ;  /* 0x0000005859a8723e */ /* 0x001fe200000010ff */
[----:B------:R0:W-:Y:S01]  /*94f0*/  STSM.16.M88.4 [R162], R164 ;  /* 0x000000a4a2007844 */ /* 0x0001e20000000200 */
[----:B------:R-:W-:Y:S02]  /*9500*/  F2FP.BF16.F32.PACK_AB R169, R91, R90 ;  /* 0x0000005a5ba9723e */ /* 0x000fe400000010ff */
[----:B------:R-:W-:-:S02]  /*9510*/  F2FP.BF16.F32.PACK_AB R171, R95, R94 ;  /* 0x0000005e5fab723e */ /* 0x000fc400000010ff */
[----:B-1----:R-:W-:Y:S02]  /*9520*/  F2FP.BF16.F32.PACK_AB R170, R93, R92 ;  /* 0x0000005c5daa723e */ /* 0x002fe400000010ff */
[----:B------:R-:W-:Y:S02]  /*9530*/  MOV R20, R20 ;  /* 0x0000001400147202 */ /* 0x000fe40000000f00 */
[----:B------:R-:W-:Y:S01]  /*9540*/  MOV R173, R158 ;  /* 0x0000009e00ad7202 */ /* 0x000fe20000000f00 */
[----:B------:R-:W-:Y:S01]  /*9550*/  STSM.16.M88.4 [R172], R168 ;  /* 0x000000a8ac007844 */ /* 0x000fe20000000200 */
[----:B------:R-:W-:Y:S02]  /*9560*/  MOV R21, R156 ;  /* 0x0000009c00157202 */ /* 0x000fe40000000f00 */
[----:B------:R-:W-:Y:S02]  /*9570*/  F2FP.BF16.F32.PACK_AB R152, R97, R96 ;  /* 0x000000606198723e */ /* 0x000fe400000010ff */
[----:B------:R-:W-:-:S02]  /*9580*/  F2FP.BF16.F32.PACK_AB R153, R99, R98 ;  /* 0x000000626399723e */ /* 0x000fc400000010ff */
[----:B------:R-:W-:Y:S02]  /*9590*/  F2FP.BF16.F32.PACK_AB R154, R101, R100 ;  /* 0x00000064659a723e */ /* 0x000fe400000010ff */
[----:B------:R-:W-:Y:S02]  /*95a0*/  F2FP.BF16.F32.PACK_AB R155, R103, R102 ;  /* 0x00000066679b723e */ /* 0x000fe400000010ff */
[----:B------:R-:W-:Y:S02]  /*95b0*/  LOP3.LUT R6, R6, R3, RZ, 0x3c, !PT ;  /* 0x0000000306067212 */ /* 0x000fe400078e3cff */
[----:B------:R-:W-:Y:S01]  /*95c0*/  MOV R174, R174 ;  /* 0x000000ae00ae7202 */ /* 0x000fe20000000f00 */
[----:B------:R1:W-:Y:S01]  /*95d0*/  STSM.16.M88.4 [R5], R152 ;  /* 0x0000009805007844 */ /* 0x0003e20000000200 */
[----:B------:R-:W-:Y:S02]  /*95e0*/  F2FP.BF16.F32.PACK_AB R156, R105, R104 ;  /* 0x00000068699c723e */ /* 0x000fe400000010ff */
[----:B------:R-:W-:-:S02]  /*95f0*/  F2FP.BF16.F32.PACK_AB R157, R107, R106 ;  /* 0x0000006a6b9d723e */ /* 0x000fc400000010ff */
[----:B------:R-:W-:Y:S02]  /*9600*/  F2FP.BF16.F32.PACK_AB R158, R109, R108 ;  /* 0x0000006c6d9e723e */ /* 0x000fe400000010ff */
[----:B------:R-:W-:Y:S02]  /*9610*/  F2FP.BF16.F32.PACK_AB R159, R111, R110 ;  /* 0x0000006e6f9f723e */ /* 0x000fe400000010ff */
[----:B------:R-:W-:Y:S02]  /*9620*/  MOV R3, R160 ;  /* 0x000000a000037202 */ /* 0x000fe40000000f00 */
[----:B------:R-:W-:Y:S01]  /*9630*/  F2FP.BF16.F32.PACK_AB R160, R113, R112 ;  /* 0x0000007071a0723e */ /* 0x000fe200000010ff */
[----:B------:R2:W-:Y:S01]  /*9640*/  STSM.16.M88.4 [R174], R156 ;  /* 0x0000009cae007844 */ /* 0x0005e20000000200 */
[----:B------:R-:W-:Y:S02]  /*9650*/  F2FP.BF16.F32.PACK_AB R161, R115, R114 ;  /* 0x0000007273a1723e */ /* 0x000fe400000010ff */
[----:B0-----:R-:W-:-:S02]  /*9660*/  F2FP.BF16.F32.PACK_AB R162, R117, R116 ;  /* 0x0000007475a2723e */ /* 0x001fc400000010ff */
[----:B------:R-:W-:Y:S02]  /*9670*/  F2FP.BF16.F32.PACK_AB R163, R119, R118 ;  /* 0x0000007677a3723e */ /* 0x000fe400000010ff */
[----:B------:R-:W-:Y:S02]  /*9680*/  F2FP.BF16.F32.PACK_AB R8, R121, R120 ;  /* 0x000000787908723e */ /* 0x000fe400000010ff */
[----:B------:R-:W-:Y:S01]  /*9690*/  F2FP.BF16.F32.PACK_AB R9, R123, R122 ;  /* 0x0000007a7b09723e */ /* 0x000fe200000010ff */
[----:B------:R-:W-:Y:S01]  /*96a0*/  STSM.16.M88.4 [R173], R160 ;  /* 0x000000a0ad007844 */ /* 0x000fe20000000200 */
[----:B------:R-:W-:Y:S02]  /*96b0*/  F2FP.BF16.F32.PACK_AB R10, R125, R124 ;  /* 0x0000007c7d0a723e */ /* 0x000fe400000010ff */
[----:B------:R-:W-:Y:S02]  /*96c0*/  F2FP.BF16.F32.PACK_AB R11, R127, R126 ;  /* 0x0000007e7f0b723e */ /* 0x000fe400000010ff */
[----:B------:R-:W-:-:S02]  /*96d0*/  F2FP.BF16.F32.PACK_AB R12, R129, R128 ;  /* 0x00000080810c723e */ /* 0x000fc400000010ff */
[----:B------:R-:W-:Y:S01]  /*96e0*/  F2FP.BF16.F32.PACK_AB R13, R131, R130 ;  /* 0x00000082830d723e */ /* 0x000fe200000010ff */
[----:B------:R0:W-:Y:S01]  /*96f0*/  STSM.16.M88.4 [R3], R8 ;  /* 0x0000000803007844 */ /* 0x0001e20000000200 */
[----:B------:R-:W-:Y:S02]  /*9700*/  F2FP.BF16.F32.PACK_AB R14, R133, R132 ;  /* 0x00000084850e723e */ /* 0x000fe400000010ff */
[----:B------:R-:W-:Y:S02]  /*9710*/  F2FP.BF16.F32.PACK_AB R15, R135, R134 ;  /* 0x00000086870f723e */ /* 0x000fe400000010ff */
[----:B-1----:R-:W-:Y:S02]  /*9720*/  F2FP.BF16.F32.PACK_AB R152, R137, R136 ;  /* 0x000000888998723e */ /* 0x002fe400000010ff */
[----:B------:R-:W-:Y:S01]  /*9730*/  F2FP.BF16.F32.PACK_AB R153, R139, R138 ;  /* 0x0000008a8b99723e */ /* 0x000fe200000010ff */
[----:B------:R1:W-:Y:S01]  /*9740*/  STSM.16.M88.4 [R20], R12 ;  /* 0x0000000c14007844 */ /* 0x0003e20000000200 */
[----:B------:R-:W-:-:S02]  /*9750*/  F2FP.BF16.F32.PACK_AB R154, R141, R140 ;  /* 0x0000008c8d9a723e */ /* 0x000fc400000010ff */
[----:B------:R-:W-:Y:S02]  /*9760*/  F2FP.BF16.F32.PACK_AB R155, R143, R142 ;  /* 0x0000008e8f9b723e */ /* 0x000fe400000010ff */
[----:B------:R-:W-:Y:S01]  /*9770*/  MOV R164, R6 ;  /* 0x0000000600a47202 */ /* 0x000fe20000000f00 */
[----:B------:R-:W-:Y:S01]  /*9780*/  IMAD.U32 R6, RZ, RZ, UR9 ;  /* 0x00000009ff067e24 */ /* 0x000fe2000f8e00ff */
[----:B--2---:R-:W-:Y:S01]  /*9790*/  F2FP.BF16.F32.PACK_AB R156, R145, R144 ;  /* 0x00000090919c723e */ /* 0x004fe200000010ff */
[----:B------:R2:W-:Y:S01]  /*97a0*/  STSM.16.M88.4 [R21], R152 ;  /* 0x0000009815007844 */ /* 0x0005e20000000200 */
[----:B------:R-:W-:Y:S01]  /*97b0*/  F2FP.BF16.F32.PACK_AB R157, R147, R146 ;  /* 0x00000092939d723e */ /* 0x000fe200000010ff */
[----:B------:R-:W-:Y:S01]  /*97c0*/  IMAD.U32 R7, RZ, RZ, UR12 ;  /* 0x0000000cff077e24 */ /* 0x000fe2000f8e00ff */
[----:B------:R-:W-:Y:S01]  /*97d0*/  F2FP.BF16.F32.PACK_AB R158, R149, R148 ;  /* 0x00000094959e723e */ /* 0x000fe200000010ff */
[----:B------:R-:W-:Y:S01]  /*97e0*/  ULDC.64 UR12, c[0x0][0xc08] ;  /* 0x00030200000c7ab9 */ /* 0x000fe20000000a00 */
[----:B------:R-:W-:Y:S01]  /*97f0*/  F2FP.BF16.F32.PACK_AB R159, R151, R150 ;  /* 0x00000096979f723e */ /* 0x000fe200000010ff */
[----:B------:R-:W-:Y:S01]  /*9800*/  ULDC UR9, c[0x0][0xbe8] ;  /* 0x0002fa0000097ab9 */ /* 0x000fe20000000800 */
[----:B------:R-:W-:-:S03]  /*9810*/  ISETP.NE.U32.AND P0, PT, RZ, UR14, PT ;  /* 0x0000000eff007c0c */ /* 0x000fc6000bf05070 */
[----:B------:R2:W-:Y:S01]  /*9820*/  STSM.16.M88.4 [R164], R156 ;  /* 0x0000009ca4007844 */ /* 0x0005e20000000200 */
[----:B------:R-:W-:Y:S01]  /*9830*/  BAR.SYNC.DEFER_BLOCKING 0x1, 0x100 ;  /* 0x0044000000007b1d */ /* 0x000fe20000010000 */
[----:B------:R-:W-:Y:S01]  /*9840*/  ISETP.NE.AND.EX P0, PT, RZ, UR15, PT, P0 ;  /* 0x0000000fff007c0c */ /* 0x000fe2000bf05300 */
[----:B------:R-:W-:-:S04]  /*9850*/  UISETP.NE.U32.AND UP0, UPT, UR12, URZ, UPT ;  /* 0x0000003f0c00728c */ /* 0x000fc8000bf05070 */
[----:B------:R-:W-:-:S08]  /*9860*/  UISETP.NE.AND.EX UP0, UPT, UR13, URZ, UPT, UP0 ;  /* 0x0000003f0d00728c */ /* 0x000fd0000bf05300 */
[----:B------:R-:W3:Y:S03]  /*9870*/  @P0 LDG.E R5, desc[UR52][R6.64] ;  /* 0x0000003406050981 */ /* 0x000ee6000c1e1900 */
[----:B------:R-:W-:Y:S01]  /*9880*/  @UP0 UIADD3 UR12, UP1, UR4, UR12, URZ ;  /* 0x0000000c040c0290 */ /* 0x000fe2000ff3e03f */
[----:B------:R-:W-:Y:S02]  /*9890*/  PLOP3.LUT P4, PT, PT, PT, UP0, 0x80, 0x0 ;  /* 0x000000000000781c */ /* 0x000fe40003f8f008 */
[----:B------:R-:W-:Y:S01]  /*98a0*/  ULDC UR4, c[0x0][0xad4] ;  /* 0x0002b50000047ab9 */ /* 0x000fe20000000800 */
[----:B------:R-:W-:Y:S02]  /*98b0*/  @UP0 UIADD3.X UR13, UR16, UR13, URZ, UP1, !UPT ;  /* 0x0000000d100d0290 */ /* 0x000fe40008ffe43f */
[----:B0-----:R-:W-:-:S04]  /*98c0*/  IMAD.U32 R8, RZ, RZ, UR12 ;  /* 0x0000000cff087e24 */ /* 0x001fc8000f8e00ff */
[----:B------:R-:W-:-:S05]  /*98d0*/  IMAD.U32 R9, RZ, RZ, UR13 ;  /* 0x0000000dff097e24 */ /* 0x000fca000f8e00ff */
[----:B------:R0:W4:Y:S01]  /*98e0*/  @P4 LDG.E R3, desc[UR52][R8.64] ;  /* 0x0000003408034981 */ /* 0x000122000c1e1900 */
[----:B------:R-:W-:Y:S01]  /*98f0*/  UISETP.NE.AND UP0, UPT, UR44, URZ, UPT ;  /* 0x0000003f2c00728c */ /* 0x000fe2000bf05270 */
[----:B-1----:R-:W-:Y:S01]  /*9900*/  VIADD R12, R16, UR42 ;  /* 0x0000002a100c7c36 */ /* 0x002fe20008000000 */
[----:B------:R-:W-:Y:S02]  /*9910*/  UISETP.NE.AND UP1, UPT, UR9, 0x1, UPT ;  /* 0x000000010900788c */ /* 0x000fe4000bf25270 */
[----:B------:R-:W-:Y:S01]  /*9920*/  USEL UR4, UR44, UR4, UP0 ;  /* 0x000000042c047287 */ /* 0x000fe20008000000 */
[----:B------:R-:W-:Y:S01]  /*9930*/  UMOV UR21, 0x9b8 ;  /* 0x000009b800157882 */ /* 0x000fe20000000000 */
[----:B------:R-:W-:Y:S02]  /*9940*/  UISETP.NE.U32.AND UP0, UPT, UR14, URZ, UPT ;  /* 0x0000003f0e00728c */ /* 0x000fe4000bf05070 */
[----:B------:R-:W-:Y:S01]  /*9950*/  PLOP3.LUT P1, PT, PT, PT, UP1, 0x80, 0x0 ;  /* 0x000000000000781c */ /* 0x000fe20003f2f018 */
[----:B------:R-:W-:-:S02]  /*9960*/  UISETP.GT.AND UP2, UPT, UR4, 0x1, UPT ;  /* 0x000000010400788c */ /* 0x000fc4000bf44270 */
[----:B------:R-:W-:Y:S02]  /*9970*/  UISETP.NE.AND.EX UP0, UPT, UR15, URZ, UPT, UP0 ;  /* 0x0000003f0f00728c */ /* 0x000fe4000bf05300 */
[----:B------:R-:W-:Y:S01]  /*9980*/  USEL UR21, UR21, 0x978, UP2 ;  /* 0x0000097815157887 */ /* 0x000fe20009000000 */
[----:B------:R-:W-:Y:S01]  /*9990*/  UMOV UR4, URZ ;  /* 0x0000003f00047c82 */ /* 0x000fe20008000000 */
[----:B------:R-:W-:Y:S01]  /*99a0*/  USEL UR39, UR39, URZ, !UP0 ;  /* 0x0000003f27277287 */ /* 0x000fe2000c000000 */
[----:B------:R-:W-:Y:S01]  /*99b0*/  @UP1 ULDC UR23, c[0x0][0xbec] ;  /* 0x0002fb0000171ab9 */ /* 0x000fe20000000800 */
[----:B------:R-:W-:-:S04]  /*99c0*/  USEL UR20, UR43, URZ, UP2 ;  /* 0x0000003f2b147287 */ /* 0x000fc80009000000 */
[----:B0-----:R-:W-:Y:S01]  /*99d0*/  @P1 IMAD.HI.U32 R8, R12, UR23, RZ ;  /* 0x000000170c081c27 */ /* 0x001fe2000f8e00ff */
[----:B------:R-:W-:Y:S01]  /*99e0*/  USEL UR40, UR40, URZ, !UP0 ;  /* 0x0000003f28287287 */ /* 0x000fe2000c000000 */
[----:B------:R-:W-:Y:S02]  /*99f0*/  @UP1 ULDC UR26, c[0x0][0xbf0] ;  /* 0x0002fc00001a1ab9 */ /* 0x000fe40000000800 */
[----:B------:R-:W-:Y:S01]  /*9a00*/  ULDC.64 UR16, c[0x0][UR21+0x220] ;  /* 0x0000880015107abb */ /* 0x000fe20008000a00 */
[----:B------:R-:W-:Y:S01]  /*9a10*/  ULDC.64 UR18, c[0x0][UR21+0x228] ;  /* 0x00008a0015127abb */ /* 0x000fe20008000a00 */
[----:B------:R-:W-:Y:S01]  /*9a20*/  UIMAD UR17, UR17, UR39, URZ ;  /* 0x00000027111172a4 */ /* 0x000fe2000f8e023f */
        /* <DEDUP_REMOVED lines=11> */
[----:B---3--:R-:W-:Y:S01]  /*9ae0*/  @P0 R2UR UR4, R5 ;  /* 0x00000000050402ca */ /* 0x008fe200000e0000 */
[----:B------:R-:W-:Y:S01]  /*9af0*/  IMAD.MOV.U32 R5, RZ, RZ, R12 ;  /* 0x000000ffff057224 */ /* 0x000fe200078e000c */
[----:B------:R-:W-:Y:S01]  /*9b00*/  @P1 SHF.R.U32.HI R5, RZ, UR26, R8 ;  /* 0x0000001aff051c19 */ /* 0x000fe20008011608 */
[----:B------:R-:W-:-:S03]  /*9b10*/  IMAD.U32 R8, RZ, RZ, UR24 ;  /* 0x00000018ff087e24 */ /* 0x000fc6000f8e00ff */
[--C-:B------:R-:W-:Y:S01]  /*9b20*/  SHF.R.S32.HI R9, RZ, 0x1f, R5.reuse ;  /* 0x0000001fff097819 */ /* 0x100fe20000011405 */
        /* <DEDUP_REMOVED lines=8> */
[----:B------:R-:W-:Y:S02]  /*9bb0*/  IMAD R10, R11, UR13, RZ ;  /* 0x0000000d0b0a7c24 */ /* 0x000fe4000f8e02ff */
[----:B------:R-:W-:Y:S01]  /*9bc0*/  IADD3.X R9, R9, UR14, R14, P2, P3 ;  /* 0x0000000e09097c10 */ /* 0x000fe200097e640e */
[----:B------:R-:W-:Y:S01]  /*9bd0*/  ULDC.64 UR14, c[0x0][0xba8] ;  /* 0x0002ea00000e7ab9 */ /* 0x000fe20000000a00 */
[----:B------:R-:W-:Y:S01]  /*9be0*/  IMAD R5, R5, UR12, R10 ;  /* 0x0000000c05057c24 */ /* 0x000fe2000f8e020a */
[----:B------:R-:W-:Y:S01]  /*9bf0*/  @!UP2 ULDC UR14, c[0x0][0xb50] ;  /* 0x0002d400000eaab9 */ /* 0x000fe20000000800 */
[----:B------:R-:W-:Y:S01]  /*9c00*/  @!UP2 ULDC UR15, c[0x0][0xb54] ;  /* 0x0002d500000faab9 */ /* 0x000fe20000000800 */
[----:B------:R-:W-:Y:S01]  /*9c10*/  IMAD.WIDE.U32 R8, R11, UR12, R8 ;  /* 0x0000000c0b087c25 */ /* 0x000fe2000f8e0008 */
[----:B------:R-:W-:Y:S01]  /*9c20*/  ULDC UR12, c[0x0][0xa88] ;  /* 0x0002a200000c7ab9 */ /* 0x000fe20000000800 */
[----:B----4-:R-:W-:-:S02]  /*9c30*/  @P4 R2UR UR12, R3 ;  /* 0x00000000030c42ca */ /* 0x010fc400000e0000 */
[----:B------:R-:W-:Y:S01]  /*9c40*/  IMAD.IADD R5, R9, 0x1, R5 ;  /* 0x0000000109057824 */ /* 0x000fe200078e0205 */
[----:B------:R-:W-:-:S04]  /*9c50*/  LEA R10, P2, R8, UR14, 0x2 ;  /* 0x0000000e080a7c11 */ /* 0x000fc8000f8410ff */
[----:B------:R-:W-:Y:S01]  /*9c60*/  LEA.HI.X R5, R8, UR15, R5, 0x2, P2 ;  /* 0x0000000f08057c11 */ /* 0x000fe200090f1405 */
[----:B--2---:R-:W-:Y:S08]  /*9c70*/  @P4 BRA `(.L_x_4954) ;  /* 0x0000000000184947 */ /* 0x004ff00003800000 */
[----:B------:R-:W-:Y:S05]  /*9c80*/  @!P0 BRA `(.L_x_4954) ;  /* 0x0000000000148947 */ /* 0x000fea0003800000 */
[----:B------:R-:W2:Y:S04]  /*9c90*/  LDG.E R8, desc[UR52][R6.64] ;  /* 0x0000003406087981 */ /* 0x000ea8000c1e1900 */
[----:B------:R-:W3:Y:S01]  /*9ca0*/  LDG.E R3, desc[UR52][R6.64+0x4] ;  /* 0x0000043406037981 */ /* 0x000ee2000c1e1900 */
[----:B--2---:R-:W-:Y:S02]  /*9cb0*/  R2UR UR13, R8 ;  /* 0x00000000080d72ca */ /* 0x004fe400000e0000 */
[----:B---3--:R-:W-:-:S13]  /*9cc0*/  R2UR UR12, R3 ;  /* 0x00000000030c72ca */ /* 0x008fda00000e0000 */
[----:B------:R-:W-:-:S12]  /*9cd0*/  UIADD3 UR12, -UR13, UR12, URZ ;  /* 0x0000000c0d0c7290 */ /* 0x000fd8000fffe13f */
.L_x_4954:
[----:B------:R-:W2:Y:S01]  /*9ce0*/  LDL R3, [R1+0x28] ;  /* 0x0000280001037983 */ /* 0x000ea20000100800 */
[----:B------:R-:W-:Y:S01]  /*9cf0*/  UIMAD UR17, UR12, UR9, URZ ;  /* 0x000000090c1172a4 */ /* 0x000fe2000f8e023f */
[----:B------:R-:W-:Y:S02]  /*9d00*/  LOP3.LUT P0, RZ, R227, 0x3, RZ, 0xc0, !PT ;  /* 0x00000003e3ff7812 */ /* 0x000fe4000780c0ff */
[----:B------:R-:W-:Y:S01]  /*9d10*/  SHFL.IDX PT, R6, R10, RZ, 0x1c1f ;  /* 0x001c1fff0a067589 */ /* 0x000fe200000e0000 */
[----:B------:R-:W-:-:S03]  /*9d20*/  PLOP3.LUT P3, PT, PT, PT, UP2, 0x80, 0x0 ;  /* 0x000000000000781c */ /* 0x000fc60003f6f028 */
[----:B------:R-:W0:Y:S04]  /*9d30*/  SHFL.IDX PT, R7, R5, RZ, 0x1c1f ;  /* 0x001c1fff05077589 */ /* 0x000e2800000e0000 */
[----:B------:R-:W-:Y:S04]  /*9d40*/  SHFL.IDX PT, R8, R10, 0x1, 0x1c1f ;  /* 0x003c1f000a087f89 */ /* 0x000fe800000e0000 */
[----:B------:R-:W1:Y:S01]  /*9d50*/  SHFL.IDX PT, R9, R5, 0x1, 0x1c1f ;  /* 0x003c1f0005097f89 */ /* 0x000e6200000e0000 */
[----:B--2---:R-:W-:-:S04]  /*9d60*/  VIADD R11, R3, UR42 ;  /* 0x0000002a030b7c36 */ /* 0x004fc80008000000 */
[C---:B------:R-:W-:Y:S01]  /*9d70*/  VIADD R3, R11.reuse, 0x8 ;  /* 0x000000080b037836 */ /* 0x040fe20000000000 */
[----:B------:R-:W-:-:S04]  /*9d80*/  ISETP.GE.OR P2, PT, R11, UR17, P0 ;  /* 0x000000110b007c0c */ /* 0x000fc80008746670 */
[----:B------:R-:W-:-:S09]  /*9d90*/  ISETP.GE.OR P0, PT, R3, UR17, P0 ;  /* 0x0000001103007c0c */ /* 0x000fd20008706670 */
[----:B0-----:R0:W-:Y:S01]  /*9da0*/  @!P2 ST.E desc[UR52][R6.64], R4 ;  /* 0x000000040600a985 */ /* 0x0011e2000c101934 */
[----:B------:R-:W-:-:S03]  /*9db0*/  ISETP.GE.AND P2, PT, R11, UR17, PT ;  /* 0x000000110b007c0c */ /* 0x000fc6000bf46270 */
[----:B-1----:R0:W-:Y:S01]  /*9dc0*/  @!P0 ST.E desc[UR52][R8.64], R0 ;  /* 0x0000000008008985 */ /* 0x0021e2000c101934 */
[----:B------:R-:W-:Y:S01]  /*9dd0*/  ISETP.GE.AND P0, PT, R3, UR17, PT ;  /* 0x0000001103007c0c */ /* 0x000fe2000bf06270 */
[----:B------:R-:W-:-:S12]  /*9de0*/  @P3 BRA `(.L_x_4955) ;  /* 0x0000001000083947 */ /* 0x000fd80003800000 */
[----:B0-----:R-:W0:Y:S01]  /*9df0*/  S2R R0, SR_TID.X ;  /* 0x0000000000007919 */ /* 0x001e220000002100 */
[----:B------:R-:W-:Y:S01]  /*9e00*/  ULDC.64 UR14, c[0x0][0xaa0] ;  /* 0x0002a800000e7ab9 */ /* 0x000fe20000000a00 */
        /* <DEDUP_REMOVED lines=9> */
[----:B------:R-:W-:-:S03]  /*9ea0*/  IMAD.WIDE R4, R4, R5, UR10 ;  /* 0x0000000a04047e25 */ /* 0x000fc6000f8e0205 */
[C---:B------:R-:W-:Y:S02]  /*9eb0*/  IADD3 R25, P2, R4.reuse, 0x3000, RZ ;  /* 0x0000300004197810 */ /* 0x040fe40007f5e0ff */
[C---:B------:R-:W-:Y:S02]  /*9ec0*/  IADD3 R9, P4, R4.reuse, 0x1000, RZ ;  /* 0x0000100004097810 */ /* 0x040fe40007f9e0ff */
[----:B------:R-:W-:Y:S02]  /*9ed0*/  LOP3.LUT R24, R25, 0x380, RZ, 0xc0, !PT ;  /* 0x0000038019187812 */ /* 0x000fe400078ec0ff */
[----:B------:R-:W-:Y:S02]  /*9ee0*/  IADD3 R13, P3, R4, 0x2000, RZ ;  /* 0x00002000040d7810 */ /* 0x000fe40007f7e0ff */
[----:B------:R-:W-:Y:S01]  /*9ef0*/  SHF.R.U64 R24, R24, 0x3, RZ ;  /* 0x0000000318187819 */ /* 0x000fe200000012ff */
[----:B------:R-:W-:Y:S01]  /*9f00*/  UIMAD UR12, UR16, UR14, URZ ;  /* 0x0000000e100c72a4 */ /* 0x000fe2000f8e023f */
[----:B------:R-:W-:-:S02]  /*9f10*/  LOP3.LUT R8, R9, 0x380, RZ, 0xc0, !PT ;  /* 0x0000038009087812 */ /* 0x000fc400078ec0ff */
[----:B------:R-:W-:Y:S01]  /*9f20*/  LOP3.LUT R24, R24, R25, RZ, 0x3c, !PT ;  /* 0x0000001918187212 */ /* 0x000fe200078e3cff */
[----:B------:R-:W-:Y:S01]  /*9f30*/  IMAD.X R25, RZ, RZ, R5, P2 ;  /* 0x000000ffff197224 */ /* 0x000fe200010e0605 */
[----:B------:R-:W-:Y:S02]  /*9f40*/  IADD3 R49, P2, R4, 0x9000, RZ ;  /* 0x0000900004317810 */ /* 0x000fe40007f5e0ff */
[----:B------:R-:W-:Y:S02]  /*9f50*/  LOP3.LUT R12, R13, 0x380, RZ, 0xc0, !PT ;  /* 0x000003800d0c7812 */ /* 0x000fe400078ec0ff */
[----:B------:R-:W-:Y:S01]  /*9f60*/  LOP3.LUT R48, R49, 0x380, RZ, 0xc0, !PT ;  /* 0x0000038031307812 */ /* 0x000fe200078ec0ff */
[----:B------:R-:W-:Y:S01]  /*9f70*/  UIMAD UR12, UR4, UR15, UR12 ;  /* 0x0000000f040c72a4 */ /* 0x000fe2000f8e020c */
[----:B------:R-:W-:Y:S01]  /*9f80*/  SHF.R.U64 R8, R8, 0x3, RZ ;  /* 0x0000000308087819 */ /* 0x000fe200000012ff */
[----:B------:R-:W-:Y:S01]  /*9f90*/  UIMAD.WIDE.U32 UR10, UR4, UR14, URZ ;  /* 0x0000000e040a72a5 */ /* 0x000fe2000f8e003f */
[----:B------:R-:W-:Y:S01]  /*9fa0*/  SHF.R.U64 R48, R48, 0x3, RZ ;  /* 0x0000000330307819 */ /* 0x000fe200000012ff */
[----:B------:R-:W5:Y:S01]  /*9fb0*/  LD.E.128 R24, desc[UR52][R24.64] ;  /* 0x0000003418187980 */ /* 0x000f62000c101d00 */
[----:B------:R-:W-:-:S02]  /*9fc0*/  SHF.R.U64 R12, R12, 0x3, RZ ;  /* 0x000000030c0c7819 */ /* 0x000fc400000012ff */
[----:B------:R-:W-:Y:S01]  /*9fd0*/  LOP3.LUT R8, R8, R9, RZ, 0x3c, !PT ;  /* 0x0000000908087212 */ /* 0x000fe200078e3cff */
[----:B------:R-:W-:Y:S01]  /*9fe0*/  UIADD3 UR11, UR11, UR12, URZ ;  /* 0x0000000c0b0b7290 */ /* 0x000fe2000fffe03f */
[----:B------:R-:W-:Y:S01]  /*9ff0*/  LOP3.LUT R48, R48, R49, RZ, 0x3c, !PT ;  /* 0x0000003130307212 */ /* 0x000fe200078e3cff */
[--C-:B------:R-:W-:Y:S01]  /*a000*/  IMAD.X R49, RZ, RZ, R5.reuse, P2 ;  /* 0x000000ffff317224 */ /* 0x100fe200010e0605 */
[----:B------:R-:W-:Y:S01]  /*a010*/  IADD3 R6, P2, R4, 0xf000, RZ ;  /* 0x0000f00004067810 */ /* 0x000fe20007f5e0ff */
[--C-:B------:R-:W-:Y:S01]  /*a020*/  IMAD.X R9, RZ, RZ, R5.reuse, P4 ;  /* 0x000000ffff097224 */ /* 0x100fe200020e0605 */
[----:B------:R-:W-:Y:S01]  /*a030*/  LOP3.LUT R12, R12, R13, RZ, 0x3c, !PT ;  /* 0x0000000d0c0c7212 */ /* 0x000fe200078e3cff */
[----:B------:R-:W-:Y:S01]  /*a040*/  IMAD.X R13, RZ, RZ, R5, P3 ;  /* 0x000000ffff0d7224 */ /* 0x000fe200018e0605 */
[----:B------:R-:W-:Y:S01]  /*a050*/  LOP3.LUT R3, R6, 0x380, RZ, 0xc0, !PT ;  /* 0x0000038006037812 */ /* 0x000fe200078ec0ff */
[----:B------:R-:W-:Y:S01]  /*a060*/  ULDC.64 UR12, c[0x0][0xae8] ;  /* 0x0002ba00000c7ab9 */ /* 0x000fe20000000a00 */
[----:B------:R-:W-:-:S02]  /*a070*/  IADD3 R29, P0, R4, 0x4000, RZ ;  /* 0x00004000041d7810 */ /* 0x000fc40007f1e0ff */
[C---:B------:R-:W-:Y:S02]  /*a080*/  IADD3 R33, P6, R4.reuse, 0x5000, RZ ;  /* 0x0000500004217810 */ /* 0x040fe40007fde0ff */
[C---:B------:R-:W-:Y:S01]  /*a090*/  IADD3 R37, P5, R4.reuse, 0x6000, RZ ;  /* 0x0000600004257810 */ /* 0x040fe20007fbe0ff */
[----:B------:R-:W-:Y:S01]  /*a0a0*/  USHF.R.S32.HI UR4, URZ, 0x1f, UR39 ;  /* 0x0000001f3f047899 */ /* 0x000fe20008011427 */
[----:B------:R-:W-:Y:S01]  /*a0b0*/  SHF.R.U64 R3, R3, 0x3, RZ ;  /* 0x0000000303037819 */ /* 0x000fe200000012ff */
[----:B------:R-:W-:Y:S01]  /*a0c0*/  UIMAD.WIDE.U32 UR10, UR41, UR12, UR10 ;  /* 0x0000000c290a72a5 */ /* 0x000fe2000f8e000a */
[----:B------:R-:W-:Y:S01]  /*a0d0*/  IADD3 R41, P4, R4, 0x7000, RZ ;  /* 0x0000700004297810 */ /* 0x000fe20007f9e0ff */
[----:B------:R-:W-:Y:S01]  /*a0e0*/  @UP1 ULDC UR14, c[0x0][0xbec] ;  /* 0x0002fb00000e1ab9 */ /* 0x000fe20000000800 */
[----:B------:R-:W-:Y:S01]  /*a0f0*/  LOP3.LUT R72, R3, R6, RZ, 0x3c, !PT ;  /* 0x0000000603487212 */ /* 0x000fe200078e3cff */
[----:B------:R-:W-:Y:S01]  /*a100*/  IMAD R3, R20, 0x20, R81 ;  /* 0x0000002014037824 */ /* 0x000fe200078e0251 */
[----:B------:R-:W-:Y:S01]  /*a110*/  IADD3 R45, P3, R4, 0x8000, RZ ;  /* 0x00008000042d7810 */ /* 0x000fe20007f7e0ff */
[----:B------:R-:W-:Y:S01]  /*a120*/  UIMAD UR11, UR41, UR13, UR11 ;  /* 0x0000000d290b72a4 */ /* 0x000fe2000f8e020b */
[----:B------:R-:W-:Y:S01]  /*a130*/  LOP3.LUT R28, R29, 0x380, RZ, 0xc0, !PT ;  /* 0x000003801d1c7812 */ /* 0x000fe200078ec0ff */
[----:B------:R-:W-:Y:S01]  /*a140*/  VIADD R78, R3, UR42 ;  /* 0x0000002a034e7c36 */ /* 0x000fe20008000000 */
[----:B------:R-:W-:Y:S01]  /*a150*/  LOP3.LUT R32, R33, 0x380, RZ, 0xc0, !PT ;  /* 0x0000038021207812 */ /* 0x000fe200078ec0ff */
[----:B------:R-:W-:Y:S01]  /*a160*/  ULDC.64 UR12, c[0x0][0xaf0] ;  /* 0x0002bc00000c7ab9 */ /* 0x000fe20000000a00 */
[----:B------:R-:W-:Y:S01]  /*a170*/  LOP3.LUT R36, R37, 0x380, RZ, 0xc0, !PT ;  /* 0x0000038025247812 */ /* 0x000fe200078ec0ff */
[--C-:B------:R-:W-:Y:S01]  /*a180*/  IMAD.X R73, RZ, RZ, R5.reuse, P2 ;  /* 0x000000ffff497224 */ /* 0x100fe200010e0605 */
[----:B------:R-:W-:Y:S01]  /*a190*/  LOP3.LUT R40, R41, 0x380, RZ, 0xc0, !PT ;  /* 0x0000038029287812 */ /* 0x000fe200078ec0ff */
[----:B------:R-:W5:Y:S01]  /*a1a0*/  LD.E.128 R8, desc[UR52][R8.64] ;  /* 0x0000003408087980 */ /* 0x000f62000c101d00 */
[----:B------:R-:W-:Y:S01]  /*a1b0*/  LOP3.LUT R44, R45, 0x380, RZ, 0xc0, !PT ;  /* 0x000003802d2c7812 */ /* 0x000fe200078ec0ff */
[----:B------:R-:W-:Y:S01]  /*a1c0*/  UIMAD UR4, UR4, UR12, URZ ;  /* 0x0000000c040472a4 */ /* 0x000fe2000f8e023f */
[----:B------:R-:W-:Y:S01]  /*a1d0*/  SHF.R.U64 R28, R28, 0x3, RZ ;  /* 0x000000031c1c7819 */ /* 0x000fe200000012ff */
[----:B------:R-:W-:Y:S01]  /*a1e0*/  @P1 IMAD.HI.U32 R20, R78, UR14, RZ ;  /* 0x0000000e4e141c27 */ /* 0x000fe2000f8e00ff */
[----:B------:R-:W-:Y:S01]  /*a1f0*/  SHF.R.U64 R32, R32, 0x3, RZ ;  /* 0x0000000320207819 */ /* 0x000fe200000012ff */
[----:B------:R-:W-:Y:S01]  /*a200*/  UIMAD.WIDE.U32 UR10, UR39, UR12, UR10 ;  /* 0x0000000c270a72a5 */ /* 0x000fe2000f8e000a */
[----:B------:R-:W-:Y:S01]  /*a210*/  SHF.R.U64 R36, R36, 0x3, RZ ;  /* 0x0000000324247819 */ /* 0x000fe200000012ff */
[----:B------:R-:W-:Y:S01]  /*a220*/  IMAD.MOV.U32 R3, RZ, RZ, R78 ;  /* 0x000000ffff037224 */ /* 0x000fe200078e004e */
[----:B------:R-:W-:Y:S01]  /*a230*/  SHF.R.U64 R40, R40, 0x3, RZ ;  /* 0x0000000328287819 */ /* 0x000fe200000012ff */
[----:B------:R-:W-:Y:S01]  /*a240*/  @UP1 ULDC UR12, c[0x0][0xbf0] ;  /* 0x0002fc00000c1ab9 */ /* 0x000fe20000000800 */
[----:B------:R-:W-:Y:S01]  /*a250*/  SHF.R.U64 R44, R44, 0x3, RZ ;  /* 0x000000032c2c7819 */ /* 0x000fe200000012ff */
[----:B------:R-:W-:Y:S01]  /*a260*/  UIMAD UR4, UR39, UR13, UR4 ;  /* 0x0000000d270472a4 */ /* 0x000fe2000f8e0204 */
        /* <DEDUP_REMOVED lines=10> */
[----:B------:R-:W-:Y:S01]  /*a310*/  @P1 SHF.R.U32.HI R3, RZ, UR12, R20 ;  /* 0x0000000cff031c19 */ /* 0x000fe20008011614 */
[----:B------:R-:W-:Y:S01]  /*a320*/  UIADD3 UR4, UR11, UR4, URZ ;  /* 0x000000040b047290 */ /* 0x000fe2000fffe03f */
[C---:B------:R-:W-:Y:S01]  /*a330*/  IADD3 R53, P0, R4.reuse, 0xa000, RZ ;  /* 0x0000a00004357810 */ /* 0x040fe20007f1e0ff */
[----:B------:R-:W-:Y:S01]  /*a340*/  IMAD.U32 R21, RZ, RZ, UR11 ;  /* 0x0000000bff157e24 */ /* 0x000fe2000f8e00ff */
[C---:B------:R-:W-:Y:S01]  /*a350*/  IADD3 R57, P6, R4.reuse, 0xb000, RZ ;  /* 0x0000b00004397810 */ /* 0x040fe20007fde0ff */
[----:B------:R-:W5:Y:S01]  /*a360*/  LD.E.128 R12, desc[UR52][R12.64] ;  /* 0x000000340c0c7980 */ /* 0x000f62000c101d00 */
[----:B------:R-:W-:-:S02]  /*a370*/  IADD3 R61, P5, R4, 0xc000, RZ ;  /* 0x0000c000043d7810 */ /* 0x000fc40007fbe0ff */
[C---:B------:R-:W-:Y:S01]  /*a380*/  IADD3 R65, P4, R4.reuse, 0xd000, RZ ;  /* 0x0000d00004417810 */ /* 0x040fe20007f9e0ff */
[----:B------:R-:W5:Y:S01]  /*a390*/  LD.E.128 R28, desc[UR52][R28.64] ;  /* 0x000000341c1c7980 */ /* 0x000f62000c101d00 */
[----:B------:R-:W-:Y:S01]  /*a3a0*/  IADD3 R69, P3, R4, 0xe000, RZ ;  /* 0x0000e00004457810 */ /* 0x000fe20007f7e0ff */
[--C-:B------:R-:W-:Y:S01]  /*a3b0*/  IMAD.MOV R77, RZ, RZ, -R3.reuse ;  /* 0x000000ffff4d7224 */ /* 0x100fe200078e0a03 */
[----:B------:R-:W-:Y:S01]  /*a3c0*/  SHF.R.S32.HI R76, RZ, 0x1f, R3 ;  /* 0x0000001fff4c7819 */ /* 0x000fe20000011403 */
[----:B------:R-:W-:Y:S01]  /*a3d0*/  IMAD.U32 R20, RZ, RZ, UR10 ;  /* 0x0000000aff147e24 */ /* 0x000fe2000f8e00ff */
[----:B------:R-:W-:Y:S01]  /*a3e0*/  LOP3.LUT R52, R53, 0x380, RZ, 0xc0, !PT ;  /* 0x0000038035347812 */ /* 0x000fe200078ec0ff */
[----:B------:R-:W-:Y:S01]  /*a3f0*/  ULDC.64 UR10, c[0x0][0xae0] ;  /* 0x0002b800000a7ab9 */ /* 0x000fe20000000a00 */
[----:B------:R-:W-:Y:S01]  /*a400*/  LOP3.LUT R56, R57, 0x380, RZ, 0xc0, !PT ;  /* 0x0000038039387812 */ /* 0x000fe200078ec0ff */
[----:B------:R-:W5:Y:S01]  /*a410*/  LD.E.128 R32, desc[UR52][R32.64] ;  /* 0x0000003420207980 */ /* 0x000f62000c101d00 */
[----:B------:R-:W-:-:S02]  /*a420*/  LOP3.LUT R60, R61, 0x380, RZ, 0xc0, !PT ;  /* 0x000003803d3c7812 */ /* 0x000fc400078ec0ff */
[----:B------:R-:W-:Y:S01]  /*a430*/  LOP3.LUT R64, R65, 0x380, RZ, 0xc0, !PT ;  /* 0x0000038041407812 */ /* 0x000fe200078ec0ff */
[----:B------:R-:W5:Y:S01]  /*a440*/  LD.E.128 R36, desc[UR52][R36.64] ;  /* 0x0000003424247980 */ /* 0x000f62000c101d00 */
[----:B------:R-:W-:Y:S02]  /*a450*/  LOP3.LUT R68, R69, 0x380, RZ, 0xc0, !PT ;  /* 0x0000038045447812 */ /* 0x000fe400078ec0ff */
[----:B------:R-:W-:Y:S01]  /*a460*/  LOP3.LUT R7, R4, 0x380, RZ, 0xc0, !PT ;  /* 0x0000038004077812 */ /* 0x000fe200078ec0ff */
[----:B------:R-:W-:Y:S01]  /*a470*/  IMAD.U32 R21, RZ, RZ, UR4 ;  /* 0x00000004ff157e24 */ /* 0x000fe2000f8e00ff */
[----:B------:R-:W-:Y:S01]  /*a480*/  SHF.R.U64 R52, R52, 0x3, RZ ;  /* 0x0000000334347819 */ /* 0x000fe200000012ff */
[----:B------:R-:W-:Y:S01]  /*a490*/  IMAD R76, R76, UR10, RZ ;  /* 0x0000000a4c4c7c24 */ /* 0x000fe2000f8e02ff */
[----:B------:R-:W-:Y:S01]  /*a4a0*/  SHF.R.U64 R56, R56, 0x3, RZ ;  /* 0x0000000338387819 */ /* 0x000fe200000012ff */
[----:B------:R-:W-:Y:S01]  /*a4b0*/  IMAD R77, R77, UR9, R78 ;  /* 0x000000094d4d7c24 */ /* 0x000fe2000f8e024e */
[----:B------:R-:W-:Y:S01]  /*a4c0*/  SHF.R.U64 R60, R60, 0x3, RZ ;  /* 0x000000033c3c7819 */ /* 0x000fe200000012ff */
[----:B------:R-:W5:Y:S01]  /*a4d0*/  LD.E.128 R40, desc[UR52][R40.64] ;  /* 0x0000003428287980 */ /* 0x000f62000c101d00 */
[----:B------:R-:W-:-:S02]  /*a4e0*/  SHF.R.U64 R64, R64, 0x3, RZ ;  /* 0x0000000340407819 */ /* 0x000fc400000012ff */
[----:B------:R-:W-:Y:S01]  /*a4f0*/  SHF.R.U64 R68, R68, 0x3, RZ ;  /* 0x0000000344447819 */ /* 0x000fe200000012ff */
[----:B------:R-:W5:Y:S01]  /*a500*/  LD.E.128 R44, desc[UR52][R44.64] ;  /* 0x000000342c2c7980 */ /* 0x000f62000c101d00 */
[----:B------:R-:W-:Y:S01]  /*a510*/  SHF.R.U64 R7, R7, 0x3, RZ ;  /* 0x0000000307077819 */ /* 0x000fe200000012ff */
[C---:B------:R-:W-:Y:S01]  /*a520*/  IMAD.WIDE.U32 R20, R3.reuse, UR10, R20 ;  /* 0x0000000a03147c25 */ /* 0x040fe2000f8e0014 */
[----:B------:R-:W-:Y:S01]  /*a530*/  LOP3.LUT R52, R52, R53, RZ, 0x3c, !PT ;  /* 0x0000003534347212 */ /* 0x000fe200078e3cff */
[----:B------:R-:W5:Y:S01]  /*a540*/  LD.E.128 R48, desc[UR52][R48.64] ;  /* 0x0000003430307980 */ /* 0x000f62000c101d00 */
[----:B------:R-:W-:Y:S01]  /*a550*/  LOP3.LUT R56, R56, R57, RZ, 0x3c, !PT ;  /* 0x0000003938387212 */ /* 0x000fe200078e3cff */
        /* <DEDUP_REMOVED lines=10> */
[----:B------:R-:W-:Y:S01]  /*a600*/  IMAD.X R69, RZ, RZ, R5, P3 ;  /* 0x000000ffff457224 */ /* 0x000fe200018e0605 */
[----:B------:R-:W-:Y:S01]  /*a610*/  ULDC.64 UR10, c[0x0][0xad8] ;  /* 0x0002b600000a7ab9 */ /* 0x000fe20000000a00 */
[----:B------:R-:W-:Y:S01]  /*a620*/  IMAD.IADD R21, R21, 0x1, R79 ;  /* 0x0000000115157824 */ /* 0x000fe200078e024f */
[----:B------:R-:W5:Y:S01]  /*a630*/  LD.E.128 R4, desc[UR52][R4.64] ;  /* 0x0000003404047980 */ /* 0x000f62000c101d00 */
[----:B------:R-:W-:-:S03]  /*a640*/  IMAD R76, R3, UR10, RZ ;  /* 0x0000000a034c7c24 */ /* 0x000fc6000f8e02ff */
        /* <DEDUP_REMOVED lines=17> */
[----:B------:R-:W-:Y:S01]  /*a760*/  VIADD R84, R81, UR42 ;  /* 0x0000002a51547c36 */ /* 0x000fe20008000000 */
[----:B------:R-:W-:-:S02]  /*a770*/  UIADD3 UR8, UR8, 0x22820, URZ ;  /* 0x0002282008087890 */ /* 0x000fc4000fffe03f */
        /* <DEDUP_REMOVED lines=36> */
.L_x_4957:
[----:B------:R-:W-:Y:S05]  /*a9c0*/  BSYNC B1 ;  /* 0x0000000000017941 */ /* 0x000fea0003800000 */
.L_x_4956:
[----:B--2---:R2:W3:Y:S01]  /*a9d0*/  SHFL.IDX PT, R3, R83, 0x1, 0x181f ;  /* 0x00381f0053037f89 */ /* 0x0044e200000e0000 */
[----:B------:R-:W-:Y:S03]  /*a9e0*/  BSSY B1, `(.L_x_4958) ;  /* 0x0000014000017945 */ /* 0x000fe60003800000 */
[----:B0----5:R2:W0:Y:S01]  /*a9f0*/  SHFL.IDX PT, R29, R82, 0x1, 0x181f ;  /* 0x00381f00521d7f89 */ /* 0x02142200000e0000 */
        /* <DEDUP_REMOVED lines=18> */
.L_x_4959:
[----:B------:R-:W-:Y:S05]  /*ab20*/  BSYNC B1 ;  /* 0x0000000000017941 */ /* 0x000fea0003800000 */
.L_x_4958:
[----:B---3--:R3:W0:Y:S01]  /*ab30*/  SHFL.IDX PT, R3, R83, 0x2, 0x181f ;  /* 0x00581f0053037f89 */ /* 0x00862200000e0000 */
[----:B------:R-:W-:Y:S03]  /*ab40*/  BSSY B1, `(.L_x_4960) ;  /* 0x0000014000017945 */ /* 0x000fe60003800000 */
[----:B----4-:R3:W4:Y:S01]  /*ab50*/  SHFL.IDX PT, R11, R82, 0x2, 0x181f ;  /* 0x00581f00520b7f89 */ /* 0x01072200000e0000 */
[----:B------:R-:W-:Y:S05]  /*ab60*/  @P0 BRA `(.L_x_4961) ;  /* 0x0000000000440947 */ /* 0x000fea0003800000 */
[----:B------:R-:W-:Y:S02]  /*ab70*/  ULDC UR4, c[0x0][0xac8] ;  /* 0x0002b20000047ab9 */ /* 0x000fe40000000800 */
[----:B------:R-:W-:Y:S02]  /*ab80*/  ISETP.GE.AND P3, PT, R0, UR4, PT ;  /* 0x0000000400007c0c */ /* 0x000fe4000bf66270 */
[----:B------:R-:W-:Y:S02]  /*ab90*/  ISETP.GE.AND P2, PT, R86, UR4, PT ;  /* 0x0000000456007c0c */ /* 0x000fe4000bf46270 */
[----:B------:R-:W-:Y:S02]  /*aba0*/  ISETP.GE.AND P1, PT, R88, UR4, PT ;  /* 0x0000000458007c0c */ /* 0x000fe4000bf26270 */
[----:B------:R-:W-:-:S07]  /*abb0*/  ISETP.GE.AND P0, PT, R90, UR4, PT ;  /* 0x000000045a007c0c */ /* 0x000fce000bf06270 */
[-C--:B----4-:R-:W-:Y:S02]  /*abc0*/  @!P3 LEA R4, P6, R0, R11.reuse, 0x1 ;  /* 0x0000000b0004b211 */ /* 0x090fe400078c08ff */
        /* <DEDUP_REMOVED lines=11> */
.L_x_4961:
[----:B------:R-:W-:Y:S05]  /*ac80*/  BSYNC B1 ;  /* 0x0000000000017941 */ /* 0x000fea0003800000 */
.L_x_4960:
[----:B0-----:R-:W-:Y:S01]  /*ac90*/  VIADD R3, R84, 0x60 ;  /* 0x0000006054037836 */ /* 0x001fe20000000000 */
[----:B--23--:R-:W0:Y:S04]  /*aca0*/  SHFL.IDX PT, R83, R83, 0x3, 0x181f ;  /* 0x00781f0053537f89 */ /* 0x00ce2800000e0000 */
[----:B------:R-:W-:Y:S01]  /*acb0*/  ISETP.GE.AND P0, PT, R3, UR17, PT ;  /* 0x0000001103007c0c */ /* 0x000fe2000bf06270 */
[----:B----4-:R4:W2:-:S12]  /*acc0*/  SHFL.IDX PT, R11, R82, 0x3, 0x181f ;  /* 0x00781f00520b7f89 */ /* 0x01089800000e0000 */
[----:B----4-:R-:W-:Y:S05]  /*acd0*/  @P0 BRA `(.L_x_4962) ;  /* 0x0000002400a00947 */ /* 0x010fea0003800000 */
[----:B------:R-:W-:Y:S02]  /*ace0*/  ULDC UR4, c[0x0][0xac8] ;  /* 0x0002b20000047ab9 */ /* 0x000fe40000000800 */
[----:B------:R-:W-:Y:S02]  /*acf0*/  ISETP.GE.AND P3, PT, R0, UR4, PT ;  /* 0x0000000400007c0c */ /* 0x000fe4000bf66270 */
[----:B------:R-:W-:Y:S02]  /*ad00*/  ISETP.GE.AND P4, PT, R86, UR4, PT ;  /* 0x0000000456007c0c */ /* 0x000fe4000bf86270 */
[----:B------:R-:W-:-:S09]  /*ad10*/  ISETP.GE.AND P5, PT, R88, UR4, PT ;  /* 0x0000000458007c0c */ /* 0x000fd2000bfa6270 */
[-C--:B--2---:R-:W-:Y:S02]  /*ad20*/  @!P3 LEA R4, P0, R0, R11.reuse, 0x1 ;  /* 0x0000000b0004b211 */ /* 0x084fe400078008ff */
[-C--:B------:R-:W-:Y:S02]  /*ad30*/  @!P4 LEA R6, P1, R86, R11.reuse, 0x1 ;  /* 0x0000000b5606c211 */ /* 0x080fe400078208ff */
[----:B------:R-:W-:Y:S02]  /*ad40*/  @!P5 LEA R8, P2, R88, R11, 0x1 ;  /* 0x0000000b5808d211 */ /* 0x000fe400078408ff */
        /* <DEDUP_REMOVED lines=8> */
[----:B----4-:R-:W-:-:S04]  /*add0*/  LEA R4, P0, R90, R11, 0x1 ;  /* 0x0000000b5a047211 */ /* 0x010fc800078008ff */
[----:B------:R-:W-:-:S05]  /*ade0*/  LEA.HI.X R5, R90, R83, R89, 0x1, P0 ;  /* 0x000000535a057211 */ /* 0x000fca00000f0c59 */
[----:B------:R0:W-:Y:S01]  /*adf0*/  ST.E.128 desc[UR52][R4.64], R72 ;  /* 0x0000004804007985 */ /* 0x0001e2000c101d34 */
[----:B------:R-:W-:Y:S05]  /*ae00*/  BRA `(.L_x_4962) ;  /* 0x0000002400547947 */ /* 0x000fea0003800000 */
.L_x_4955:
        /* <DEDUP_REMOVED lines=171> */
[----:B---3--:R-:W-:Y:S01]  /*b8c0*/  @!P4 LEA R8, P5, R204, R4, 0x2 ;  /* 0x00000004cc08c211 */ /* 0x008fe200078a10ff */
[----:B------:R3:W-:Y:S01]  /*b8d0*/  @!P1 ST.E.64 desc[UR52][R6.64], R112 ;  /* 0x0000007006009985 */ /* 0x0007e2000c101b34 */
[----:B------:R-:W-:Y:S02]  /*b8e0*/  ISETP.GE.AND P1, PT, R18, UR4, PT ;  /* 0x0000000412007c0c */ /* 0x000fe4000bf26270 */
[----:B------:R-:W-:-:S03]  /*b8f0*/  @!P4 LEA.HI.X R9, R204, R5, R153, 0x2, P5 ;  /* 0x00000005cc09c211 */ /* 0x000fc600028f1499 */
[-C--:B----4-:R-:W-:Y:S02]  /*b900*/  @!P3 LEA R10, P6, R23, R4.reuse, 0x2 ;  /* 0x00000004170ab211 */ /* 0x090fe400078c10ff */
[----:B------:R4:W-:Y:S02]  /*b910*/  @!P4 ST.E.64 desc[UR52][R8.64], R116 ;  /* 0x000000740800c985 */ /* 0x0009e4000c101b34 */
[-C--:B-1----:R-:W-:Y:S02]  /*b920*/  @!P2 LEA R12, P4, R19, R4.reuse, 0x2 ;  /* 0x00000004130ca211 */ /* 0x082fe400078810ff */
        /* <DEDUP_REMOVED lines=32> */
.L_x_4964:
[----:B------:R-:W-:Y:S05]  /*bb30*/  BSYNC B1 ;  /* 0x0000000000017941 */ /* 0x000fea0003800000 */
.L_x_4963:
[----:B--2-4-:R2:W3:Y:S04]  /*bb40*/  SHFL.IDX PT, R5, R3, 0x1, 0x1c1f ;  /* 0x003c1f0003057f89 */ /* 0x0144e800000e0000 */
        /* <DEDUP_REMOVED lines=114> */
[----:B-1----:R-:W-:Y:S02]  /*c270*/  @!P0 LEA R14, P5, R17, R4, 0x2 ;  /* 0x00000004110e8211 */ /* 0x002fe400078a10ff */
[-C--:B------:R-:W-:Y:S01]  /*c280*/  @!P1 LEA.HI.X R13, R18, R5.reuse, R228, 0x2, P6 ;  /* 0x00000005120d9211 */ /* 0x080fe200030f14e4 */
[----:B------:R0:W-:Y:S01]  /*c290*/  @!P2 ST.E.64 desc[UR52][R10.64], R126 ;  /* 0x0000007e0a00a985 */ /* 0x0001e2000c101b34 */
[----:B------:R-:W-:Y:S02]  /*c2a0*/  ISETP.GE.AND P6, PT, R21, UR4, PT ;  /* 0x0000000415007c0c */ /* 0x000fe4000bfc6270 */
[----:B------:R-:W-:Y:S01]  /*c2b0*/  @!P0 LEA.HI.X R15, R17, R5, R0, 0x2, P5 ;  /* 0x00000005110f8211 */ /* 0x000fe200028f1400 */
[----:B------:R0:W-:Y:S01]  /*c2c0*/  @!P1 ST.E.64 desc[UR52][R12.64], R130 ;  /* 0x000000820c009985 */ /* 0x0001e2000c101b34 */
[----:B---3--:R-:W-:-:S02]  /*c2d0*/  SHF.R.S32.HI R7, RZ, 0x1f, R25 ;  /* 0x0000001fff077819 */ /* 0x008fc40000011419 */
[CC--:B------:R-:W-:Y:S01]  /*c2e0*/  @!P4 LEA R6, P5, R25.reuse, R4.reuse, 0x2 ;  /* 0x000000041906c211 */ /* 0x0c0fe200078a10ff */
[----:B------:R0:W-:Y:S01]  /*c2f0*/  @!P0 ST.E.64 desc[UR52][R14.64], R134 ;  /* 0x000000860e008985 */ /* 0x0001e2000c101b34 */
[----:B------:R-:W-:Y:S02]  /*c300*/  SHF.R.S32.HI R0, RZ, 0x1f, R3 ;  /* 0x0000001fff007819 */ /* 0x000fe40000011403 */
[----:B------:R-:W-:Y:S02]  /*c310*/  @!P4 LEA.HI.X R7, R25, R5, R7, 0x2, P5 ;  /* 0x000000051907c211 */ /* 0x000fe400028f1407 */
[----:B----4-:R-:W-:-:S03]  /*c320*/  @!P3 LEA R8, P5, R3, R4, 0x2 ;  /* 0x000000040308b211 */ /* 0x010fc600078a10ff */
[----:B------:R0:W-:Y:S01]  /*c330*/  @!P4 ST.E.64 desc[UR52][R6.64], R138 ;  /* 0x0000008a0600c985 */ /* 0x0001e2000c101b34 */
[-C--:B------:R-:W-:Y:S01]  /*c340*/  @!P3 LEA.HI.X R9, R3, R5.reuse, R0, 0x2, P5 ;  /* 0x000000050309b211 */ /* 0x080fe200028f1400 */
[----:B------:R-:W-:Y:S01]  /*c350*/  VIADD R3, R2, 0xf8 ;  /* 0x000000f802037836 */ /* 0x000fe20000000000 */
[----:B------:R-:W-:Y:S02]  /*c360*/  SHF.R.S32.HI R0, RZ, 0x1f, R21 ;  /* 0x0000001fff007819 */ /* 0x000fe40000011415 */
        /* <DEDUP_REMOVED lines=11> */
.L_x_4953:
        /* <DEDUP_REMOVED lines=33> */
.L_x_4965:
[----:B------:R-:W-:Y:S01]  /*c630*/  USEL UR39, UR39, URZ, !UP0 ;  /* 0x0000003f27277287 */ /* 0x000fe2000c000000 */
[----:B------:R-:W-:Y:S01]  /*c640*/  BSSY B1, `(.L_x_4966) ;  /* 0x0000038000017945 */ /* 0x000fe20003800000 */
[----:B------:R-:W-:-:S03]  /*c650*/  USEL UR40, UR40, URZ, !UP0 ;  /* 0x0000003f28287287 */ /* 0x000fc6000c000000 */
[----:B------:R-:W-:Y:S09]  /*c660*/  @P0 BRA `(.L_x_4967) ;  /* 0x0000000000d40947 */ /* 0x000ff20003800000 */
        /* <DEDUP_REMOVED lines=53> */
.L_x_4967:
[----:B------:R-:W-:Y:S05]  /*c9c0*/  BSYNC B1 ;  /* 0x0000000000017941 */ /* 0x000fea0003800000 */
.L_x_4966:
        /* <DEDUP_REMOVED lines=14> */
[----:B------:R-:W-:-:S03]  /*cab0*/  UIADD3 UR9, UR9, UR10, URZ ;  /* 0x0000000a09097290 */ /* 0x000fc6000fffe03f */
[----:B------:R-:W-:Y:S01]  /*cac0*/  IMAD R3, R10, 0x20, R13 ;  /* 0x000000200a037824 */ /* 0x000fe200078e020d */
[----:B------:R-:W-:Y:S02]  /*cad0*/  ULDC.64 UR10, c[0x0][0xae8] ;  /* 0x0002ba00000a7ab9 */ /* 0x000fe40000000a00 */
[----:B------:R-:W-:Y:S01]  /*cae0*/  UIMAD.WIDE.U32 UR8, UR41, UR10, UR8 ;  /* 0x0000000a290872a5 */ /* 0x000fe2000f8e0008 */
[----:B------:R-:W-:Y:S01]  /*caf0*/  VIADD R8, R3, UR42 ;  /* 0x0000002a03087c36 */ /* 0x000fe20008000000 */
[----:B-1----:R-:W-:Y:S02]  /*cb00*/  ISETP.NE.AND P0, PT, R11, 0x1, PT ;  /* 0x000000010b00780c */ /* 0x002fe40003f05270 */
[----:B------:R-:W-:Y:S01]  /*cb10*/  UIMAD UR9, UR41, UR11, UR9 ;  /* 0x0000000b290972a4 */ /* 0x000fe2000f8e0209 */
[----:B------:R-:W-:Y:S02]  /*cb20*/  IMAD.MOV.U32 R3, RZ, RZ, R8 ;  /* 0x000000ffff037224 */ /* 0x000fe400078e0008 */
[----:B------:R-:W-:-:S02]  /*cb30*/  ULDC.64 UR10, c[0x0][0xaf0] ;  /* 0x0002bc00000a7ab9 */ /* 0x000fc40000000a00 */
        /* <DEDUP_REMOVED lines=21> */
[----:B-----5:R-:W-:Y:S02]  /*cc90*/  IMAD R11, R0, R11, RZ ;  /* 0x0000000b000b7224 */ /* 0x020fe400078e02ff */
[----:B------:R-:W-:-:S02]  /*cca0*/  IMAD.IADD R5, R5, 0x1, R9 ;  /* 0x0000000105057824 */ /* 0x000fc400078e0209 */
[----:B------:R-:W-:Y:S02]  /*ccb0*/  IMAD R6, R6, UR8, RZ ;  /* 0x0000000806067c24 */ /* 0x000fe4000f8e02ff */
[----:B------:R-:W-:-:S04]  /*ccc0*/  IMAD.WIDE.U32 R4, R7, UR8, R4 ;  /* 0x0000000807047c25 */ /* 0x000fc8000f8e0004 */
[----:B------:R-:W-:Y:S01]  /*ccd0*/  IMAD R9, R7, UR9, R6 ;  /* 0x0000000907097c24 */ /* 0x000fe2000f8e0206 */
[----:B------:R-:W-:Y:S01]  /*cce0*/  ULDC.64 UR8, c[0x0][0xa80] ;  /* 0x0002a00000087ab9 */ /* 0x000fe20000000a00 */
[----:B------:R-:W-:Y:S01]  /*ccf0*/  VIADD R3, R8, 0x40 ;  /* 0x0000004008037836 */ /* 0x000fe20000000000 */
[----:B------:R-:W-:Y:S01]  /*cd00*/  LEA R6, P2, R4, UR8, 0x1 ;  /* 0x0000000804067c11 */ /* 0x000fe2000f8408ff */
[----:B------:R-:W-:Y:S02]  /*cd10*/  IMAD.IADD R5, R5, 0x1, R9 ;  /* 0x0000000105057824 */ /* 0x000fe400078e0209 */
        /* <DEDUP_REMOVED lines=33> */
.L_x_4969:
[----:B------:R-:W-:Y:S05]  /*cf30*/  BSYNC B1 ;  /* 0x0000000000017941 */ /* 0x000fea0003800000 */
.L_x_4968:
        /* <DEDUP_REMOVED lines=21> */
.L_x_4971:
[----:B------:R-:W-:Y:S05]  /*d090*/  BSYNC B1 ;  /* 0x0000000000017941 */ /* 0x000fea0003800000 */
.L_x_4970:
        /* <DEDUP_REMOVED lines=21> */
.L_x_4973:
[----:B------:R-:W-:Y:S05]  /*d1f0*/  BSYNC B1 ;  /* 0x0000000000017941 */ /* 0x000fea0003800000 */
.L_x_4972:
        /* <DEDUP_REMOVED lines=10> */
[----:B---3--:R-:W-:-:S04]  /*d2a0*/  @!P3 LEA R6, P4, R7, R4, 0x1 ;  /* 0x000000040706b211 */ /* 0x008fc800078808ff */
[-C--:B--2---:R-:W-:Y:S02]  /*d2b0*/  @!P3 LEA.HI.X R7, R7, R3.reuse, R20, 0x1, P4 ;  /* 0x000000030707b211 */ /* 0x084fe400020f0c14 */
        /* <DEDUP_REMOVED lines=10> */
.L_x_4962:
[----:B------:R-:W-:Y:S05]  /*d360*/  BSYNC B0 ;  /* 0x0000000000007941 */ /* 0x000fea0003800000 */
.L_x_4952:
[----:B------:R-:W-:Y:S02]  /*d370*/  ULDC UR4, c[0x0][0xc3c] ;  /* 0x00030f0000047ab9 */ /* 0x000fe40000000800 */
[----:B------:R-:W-:-:S06]  /*d380*/  UISETP.GE.AND UP0, UPT, UR7, UR4, UPT ;  /* 0x000000040700728c */ /* 0x000fcc000bf06270 */
[----:B------:R-:W-:-:S13]  /*d390*/  PLOP3.LUT P0, PT, PT, PT, UP0, 0x80, 0x0 ;  /* 0x000000000000781c */ /* 0x000fda0003f0f008 */
[----:B------:R-:W-:Y:S05]  /*d3a0*/  @!P0 BRA `(.L_x_4974) ;  /* 0xffffff3c00208947 */ /* 0x000fea000383ffff */
[----:B------:R-:W-:Y:S05]  /*d3b0*/  EXIT ;  /* 0x000000000000794d */ /* 0x000fea0003800000 */
.L_x_4909:
        /* <DEDUP_REMOVED lines=16> */
.L_x_4975:
        /* <DEDUP_REMOVED lines=43> */
.L_x_4979:
        /* <DEDUP_REMOVED lines=35> */
.L_x_4977:
        /* <DEDUP_REMOVED lines=13> */
.L_x_4980:
        /* <DEDUP_REMOVED lines=62> */
.L_x_4981:
        /* <DEDUP_REMOVED lines=61> */
.L_x_4982:
[----:B------:R-:W-:-:S05]  /*e220*/  LOP3.LUT R17, RZ, R2, RZ, 0x33, !PT ;  /* 0x00000002ff117212 */ /* 0x000fca00078e33ff */
[----:B------:R-:W-:Y:S01]  /*e230*/  IMAD.IADD R17, R6, 0x1, R17 ;  /* 0x0000000106117824 */ /* 0x000fe200078e0211 */
[----:B------:R-:W-:Y:S06]  /*e240*/  BRA `(.L_x_4983) ;  /* 0x0000000000147947 */ /* 0x000fec0003800000 */
.L_x_4978:
[----:B------:R-:W-:Y:S01]  /*e250*/  ULDC UR4, c[0x0][0xc3c] ;  /* 0x00030f0000047ab9 */ /* 0x000fe20000000800 */
[----:B------:R-:W-:Y:S02]  /*e260*/  IMAD.MOV.U32 R17, RZ, RZ, RZ ;  /* 0x000000ffff117224 */ /* 0x000fe400078e00ff */
[----:B------:R-:W-:Y:S02]  /*e270*/  IMAD.U32 R16, RZ, RZ, UR6 ;  /* 0x00000006ff107e24 */ /* 0x000fe4000f8e00ff */
[----:B------:R-:W-:Y:S02]  /*e280*/  IMAD.MOV.U32 R18, RZ, RZ, RZ ;  /* 0x000000ffff127224 */ /* 0x000fe400078e00ff */
[----:B------:R-:W-:-:S07]  /*e290*/  IMAD.U32 R19, RZ, RZ, UR4 ;  /* 0x00000004ff137e24 */ /* 0x000fce000f8e00ff */
.L_x_4983:
[----:B------:R-:W-:-:S13]  /*e2a0*/  ISETP.NE.AND P0, PT, R7, RZ, PT ;  /* 0x000000ff0700720c */ /* 0x000fda0003f05270 */
[----:B------:R-:W0:Y:S01]  /*e2b0*/  @!P0 S2R R3, SR_CgaCtaId ;  /* 0x0000000000038919 */ /* 0x000e220000008800 */
[----:B------:R-:W-:-:S04]  /*e2c0*/  @!P0 MOV R2, 0x400 ;  /* 0x0000040000028802 */ /* 0x000fc80000000f00 */
[----:B0-----:R-:W-:-:S05]  /*e2d0*/  @!P0 LEA R2, R3, R2, 0x18 ;  /* 0x0000000203028211 */ /* 0x001fca00078ec0ff */
[----:B------:R1:W-:Y:S01]  /*e2e0*/  @!P0 STS.128 [R2+0x228d0], R16 ;  /* 0x0228d01002008388 */ /* 0x0003e20000000c00 */
[----:B------:R-:W-:Y:S06]  /*e2f0*/  BAR.ARV 0x5, 0x180 ;  /* 0x0146000000007b1d */ /* 0x000fec0000002000 */
.L_x_4976:
        /* <DEDUP_REMOVED lines=29> */
.L_x_5047:
[----:B0-----:R-:W0:Y:S02]  /*e4d0*/  LDC.64 R2, c[0x0][0xc88] ;  /* 0x00032200ff027b82 */ /* 0x001e240000000a00 */
[----:B0-----:R-:W-:-:S05]  /*e4e0*/  IMAD.WIDE R2, R19, 0x4, R2 ;  /* 0x0000000413027825 */ /* 0x001fca00078e0202 */
[----:B--2---:R-:W2:Y:S01]  /*e4f0*/  LDG.E R25, desc[UR52][R2.64] ;  /* 0x0000003402197981 */ /* 0x004ea2000c1e1900 */
        /* <DEDUP_REMOVED lines=11> */
[----:B------:R0:W-:Y:S01]  /*e5b0*/  STL [R1+0x8], R0 ;  /* 0x0000080001007387 */ /* 0x0001e20000100800 */
        /* <DEDUP_REMOVED lines=23> */
[----:B--2---:R1:W-:Y:S01]  /*e730*/  @P0 STL [R1], R0 ;  /* 0x0000000001000387 */ /* 0x0043e20000100800 */
[----:B---3--:R-:W-:Y:S05]  /*e740*/  @P0 BRA `(.L_x_4985) ;  /* 0x0000000000200947 */ /* 0x008fea0003800000 */
[----:B------:R-:W-:Y:S02]  /*e750*/  ULDC UR4, c[0x0][0x288] ;  /* 0x0000a20000047ab9 */ /* 0x000fe40000000800 */
[----:B-1----:R-:W-:-:S05]  /*e760*/  IMAD.U32 R0, RZ, RZ, UR4 ;  /* 0x00000004ff007e24 */ /* 0x002fca000f8e00ff */
[----:B------:R0:W-:Y:S01]  /*e770*/  STL [R1], R0 ;  /* 0x0000000001007387 */ /* 0x0001e20000100800 */
[----:B------:R-:W-:Y:S05]  /*e780*/  @!P2 BRA `(.L_x_4985) ;  /* 0x000000000010a947 */ /* 0x000fea0003800000 */
[----:B------:R-:W2:Y:S04]  /*e790*/  LDG.E R5, desc[UR52][R2.64] ;  /* 0x0000003402057981 */ /* 0x000ea8000c1e1900 */
[----:B0-----:R-:W2:Y:S02]  /*e7a0*/  LDG.E R0, desc[UR52][R2.64+0x4] ;  /* 0x0000043402007981 */ /* 0x001ea4000c1e1900 */
[----:B--2---:R-:W-:-:S05]  /*e7b0*/  IMAD.IADD R0, R0, 0x1, -R5 ;  /* 0x0000000100007824 */ /* 0x004fca00078e0a05 */
[----:B------:R2:W-:Y:S02]  /*e7c0*/  STL [R1], R0 ;  /* 0x0000000001007387 */ /* 0x0005e40000100800 */
.L_x_4985:
        /* <DEDUP_REMOVED lines=9> */
.L_x_4986:
        /* <DEDUP_REMOVED lines=9> */
.L_x_4987:
[----:B------:R-:W4:Y:S01]  /*e8f0*/  LDL R4, [R1] ;  /* 0x0000000001047983 */ /* 0x000f220000100800 */
[----:B012---:R-:W0:Y:S01]  /*e900*/  LDC R0, c[0x0][0x448] ;  /* 0x00011200ff007b82 */ /* 0x007e220000000800 */
[----:B-----5:R-:W-:Y:S01]  /*e910*/  IMAD.IADD R32, R7, 0x1, -R30 ;  /* 0x0000000107207824 */ /* 0x020fe200078e0a1e */
[----:B------:R-:W-:Y:S01]  /*e920*/  LOP3.LUT R22, R22, 0xfffffdff, RZ, 0xc0, !PT ;  /* 0xfffffdff16167812 */ /* 0x000fe200078ec0ff */
[----:B------:R-:W-:Y:S01]  /*e930*/  BSSY B0, `(.L_x_4988) ;  /* 0x0000038000007945 */ /* 0x000fe20003800000 */
[----:B0-----:R-:W-:Y:S01]  /*e940*/  ISETP.NE.AND P0, PT, R0, 0x1, PT ;  /* 0x000000010000780c */ /* 0x001fe20003f05270 */
[----:B------:R-:W-:-:S04]  /*e950*/  IMAD.SHL.U32 R0, R17, 0x80, RZ ;  /* 0x0000008011007824 */ /* 0x000fc800078e00ff */
[----:B------:R-:W-:-:S08]  /*e960*/  VIADD R0, R0, 0x7f ;  /* 0x0000007f00007836 */ /* 0x000fd00000000000 */
[----:B---3--:R-:W0:Y:S01]  /*e970*/  @P0 LDC R3, c[0x0][0x44c] ;  /* 0x00011300ff030b82 */ /* 0x008e220000000800 */
[----:B------:R-:W-:-:S07]  /*e980*/  @P0 LOP3.LUT R22, R22, 0x200, RZ, 0xfc, !PT ;  /* 0x0000020016160812 */ /* 0x000fce00078efcff */
[----:B------:R-:W1:Y:S01]  /*e990*/  @P0 LDC R5, c[0x0][0x450] ;  /* 0x00011400ff050b82 */ /* 0x000e620000000800 */
[----:B0-----:R-:W-:-:S05]  /*e9a0*/  @P0 IMAD.HI.U32 R2, R0, R3, RZ ;  /* 0x0000000300020227 */ /* 0x001fca00078e00ff */
[----:B-1----:R-:W-:Y:S01]  /*e9b0*/  @P0 SHF.R.U32.HI R0, RZ, R5, R2 ;  /* 0x00000005ff000219 */ /* 0x002fe20000011602 */
[----:B------:R-:W-:-:S04]  /*e9c0*/  VIADD R2, R32, 0x5f ;  /* 0x0000005f20027836 */ /* 0x000fc80000000000 */
[----:B------:R-:W-:Y:S01]  /*e9d0*/  IMAD.HI R2, R2, 0x2aaaaaab, RZ ;  /* 0x2aaaaaab02027827 */ /* 0x000fe200078e02ff */
[----:B----4-:R-:W-:-:S05]  /*e9e0*/  IADD3 R3, R32, 0x60, -R4 ;  /* 0x0000006020037810 */ /* 0x010fca0007ffe804 */
[----:B------:R-:W-:Y:S01]  /*e9f0*/  IMAD.IADD R0, R3, 0x1, R0 ;  /* 0x0000000103007824 */ /* 0x000fe200078e0200 */
[----:B------:R-:W-:-:S03]  /*ea00*/  SHF.R.U32.HI R3, RZ, 0x1f, R2 ;  /* 0x0000001fff037819 */ /* 0x000fc60000011602 */
[----:B------:R-:W-:Y:S01]  /*ea10*/  IMAD.HI R4, R0, 0x2aaaaaab, RZ ;  /* 0x2aaaaaab00047827 */ /* 0x000fe200078e02ff */
[----:B------:R-:W-:Y:S02]  /*ea20*/  LEA.HI.SX32 R0, R2, R3, 0x1c ;  /* 0x0000000302007211 */ /* 0x000fe400078fe2ff */
[----:B------:R-:W-:Y:S02]  /*ea30*/  LOP3.LUT R2, R18, 0xff000000, RZ, 0xc0, !PT ;  /* 0xff00000012027812 */ /* 0x000fe400078ec0ff */
[----:B------:R-:W-:Y:S02]  /*ea40*/  SHF.R.U32.HI R3, RZ, 0x1f, R4 ;  /* 0x0000001fff037819 */ /* 0x000fe40000011604 */
[----:B------:R-:W-:Y:S02]  /*ea50*/  SHF.R.U32.HI R2, RZ, 0x8, R2 ;  /* 0x00000008ff027819 */ /* 0x000fe40000011602 */
[----:B------:R-:W-:-:S04]  /*ea60*/  LEA.HI.SX32 R3, R4, R3, 0x1c ;  /* 0x0000000304037211 */ /* 0x000fc800078fe2ff */
[----:B------:R-:W-:Y:S02]  /*ea70*/  VIMNMX R0, R0, R3, PT ;  /* 0x0000000300007248 */ /* 0x000fe40003fe0100 */
[----:B------:R-:W-:Y:S02]  /*ea80*/  LOP3.LUT R3, R18, 0xff0000, RZ, 0xc0, !PT ;  /* 0x00ff000012037812 */ /* 0x000fe400078ec0ff */
[----:B------:R-:W-:Y:S02]  /*ea90*/  ISETP.GE.AND P0, PT, R0, 0x1, PT ;  /* 0x000000010000780c */ /* 0x000fe40003f06270 */
[----:B------:R-:W-:Y:S01]  /*eaa0*/  LEA.HI R3, R3, R2, RZ, 0x10 ;  /* 0x0000000203037211 */ /* 0x000fe200078f80ff */
[----:B------:R-:W-:-:S03]  /*eab0*/  IMAD.MOV.U32 R2, RZ, RZ, RZ ;  /* 0x000000ffff027224 */ /* 0x000fc600078e00ff */
[----:B------:R-:W-:-:S07]  /*eac0*/  LOP3.LUT R29, R3, 0xff, RZ, 0xc0, !PT ;  /* 0x000000ff031d7812 */ /* 0x000fce00078ec0ff */
[----:B------:R-:W-:Y:S05]  /*ead0*/  @!P0 BRA `(.L_x_4989) ;  /* 0x0000000000748947 */ /* 0x000fea0003800000 */
        /* <DEDUP_REMOVED lines=29> */
.L_x_4989:
[----:B------:R-:W-:Y:S05]  /*ecb0*/  BSYNC B0 ;  /* 0x0000000000007941 */ /* 0x000fea0003800000 */
.L_x_4988:
        /* <DEDUP_REMOVED lines=23> */
.L_x_4991:
        /* <DEDUP_REMOVED lines=20> */
.L_x_4994:
[----:B------:R-:W-:Y:S05]  /*ef70*/  BSYNC B6 ;  /* 0x0000000000067941 */ /* 0x000fea0003800000 */
.L_x_4993:
        /* <DEDUP_REMOVED lines=20> */
.L_x_4997:
        /* <DEDUP_REMOVED lines=15> */
.L_x_4996:
[----:B------:R-:W-:Y:S05]  /*f1b0*/  BSYNC B6 ;  /* 0x0000000000067941 */ /* 0x000fea0003800000 */
.L_x_4995:
[----:B------:R-:W0:Y:S01]  /*f1c0*/  S2R R20, SR_TID.X ;  /* 0x0000000000147919 */ /* 0x000e220000002100 */
[----:B------:R-:W-:Y:S01]  /*f1d0*/  ULDC.64 UR4, c[0x0][0x9f8] ;  /* 0x00027e0000047ab9 */ /* 0x000fe20000000a00 */
[----:B------:R-:W1:Y:S01]  /*f1e0*/  LDC R8, c[0x0][0x430] ;  /* 0x00010c00ff087b82 */ /* 0x000e620000000800 */
[----:B------:R-:W-:-:S04]  /*f1f0*/  ISETP.NE.U32.AND P0, PT, RZ, UR4, PT ;  /* 0x00000004ff007c0c */ /* 0x000fc8000bf05070 */
[----:B------:R-:W-:-:S13]  /*f200*/  ISETP.NE.AND.EX P0, PT, RZ, UR5, PT, P0 ;  /* 0x00000005ff007c0c */ /* 0x000fda000bf05300 */
[----:B------:R-:W-:Y:S01]  /*f210*/  @P0 IADD3 R2, P1, R31, UR4, RZ ;  /* 0x000000041f020c10 */ /* 0x000fe2000ff3e0ff */
[----:B------:R-:W-:-:S03]  /*f220*/  ULDC UR4, c[0x0][0x320] ;  /* 0x0000c80000047ab9 */ /* 0x000fc60000000800 */
[----:B------:R-:W-:-:S05]  /*f230*/  @P0 IADD3.X R3, R33, UR5, RZ, P1, !PT ;  /* 0x0000000521030c10 */ /* 0x000fca0008ffe4ff */
[----:B------:R2:W5:Y:S01]  /*f240*/  @P0 LDG.E R27, desc[UR52][R2.64] ;  /* 0x00000034021b0981 */ /* 0x000562000c1e1900 */
[----:B------:R-:W-:Y:S01]  /*f250*/  LOP3.LUT R22, R22, 0xffffffef, RZ, 0xc0, !PT ;  /* 0xffffffef16167812 */ /* 0x000fe200078ec0ff */
[----:B------:R-:W-:Y:S01]  /*f260*/  UMOV UR5, 0xffffffff ;  /* 0xffffffff00057882 */ /* 0x000fe20000000000 */
[----:B0-----:R-:W-:Y:S01]  /*f270*/  IMAD.SHL.U32 R20, R20, 0x8, RZ ;  /* 0x0000000814147824 */ /* 0x001fe200078e00ff */
[----:B------:R-:W0:Y:S01]  /*f280*/  S2R R21, SR_TID.X ;  /* 0x0000000000157919 */ /* 0x000e220000002100 */
[----:B------:R-:W-:Y:S01]  /*f290*/  LOP3.LUT R22, R22, 0xfffffff7, RZ, 0xc0, !PT ;  /* 0xfffffff716167812 */ /* 0x000fe200078ec0ff */
[----:B------:R-:W-:Y:S02]  /*f2a0*/  VIADD R0, R35, 0xffffffff ;  /* 0xffffffff23007836 */ /* 0x000fe40000000000 */
[----:B------:R-:W-:-:S04]  /*f2b0*/  LOP3.LUT R20, R20, 0x38, RZ, 0xc0, !PT ;  /* 0x0000003814147812 */ /* 0x000fc800078ec0ff */
[C---:B------:R-:W-:Y:S02]  /*f2c0*/  LOP3.LUT R34, R20.reuse, 0x40, RZ, 0xfc, !PT ;  /* 0x0000004014227812 */ /* 0x040fe400078efcff */
[----:B------:R-:W-:Y:S02]  /*f2d0*/  LOP3.LUT R20, R20, 0x80, RZ, 0xfc, !PT ;  /* 0x0000008014147812 */ /* 0x000fe400078efcff */
[----:B------:R-:W-:Y:S02]  /*f2e0*/  ISETP.GE.AND P1, PT, R34, UR4, PT ;  /* 0x0000000422007c0c */ /* 0x000fe4000bf26270 */
[----:B------:R-:W-:Y:S02]  /*f2f0*/  ISETP.GE.AND P0, PT, R20, UR4, PT ;  /* 0x0000000414007c0c */ /* 0x000fe4000bf06270 */
[----:B------:R-:W3:Y:S09]  /*f300*/  S2R R20, SR_TID.X ;  /* 0x0000000000147919 */ /* 0x000ef20000002100 */
[----:B------:R-:W-:Y:S01]  /*f310*/  @P1 LOP3.LUT R22, R22, 0x8, RZ, 0xfc, !PT ;  /* 0x0000000816161812 */ /* 0x000fe200078efcff */
[----:B0-----:R-:W-:-:S05]  /*f320*/  IMAD.SHL.U32 R21, R21, 0x8, RZ ;  /* 0x0000000815157824 */ /* 0x001fca00078e00ff */
[----:B------:R-:W-:-:S04]  /*f330*/  LOP3.LUT R21, R21, 0x38, RZ, 0xc0, !PT ;  /* 0x0000003815157812 */ /* 0x000fc800078ec0ff */
[C---:B------:R-:W-:Y:S02]  /*f340*/  ISETP.GE.AND P2, PT, R21.reuse, UR4, PT ;  /* 0x0000000415007c0c */ /* 0x040fe4000bf46270 */
[----:B------:R-:W-:Y:S02]  /*f350*/  LOP3.LUT R21, R21, 0xc0, RZ, 0xfc, !PT ;  /* 0x000000c015157812 */ /* 0x000fe400078efcff */
[----:B---3--:R-:W-:-:S04]  /*f360*/  LOP3.LUT R20, R20, 0x7f, RZ, 0xc0, !PT ;  /* 0x0000007f14147812 */ /* 0x008fc800078ec0ff */
[----:B------:R-:W-:Y:S02]  /*f370*/  SHF.R.U32.HI R34, RZ, 0x3, R20 ;  /* 0x00000003ff227819 */ /* 0x000fe40000011614 */
[----:B------:R-:W0:Y:S03]  /*f380*/  S2R R20, SR_TID.X ;  /* 0x0000000000147919 */ /* 0x000e260000002100 */
[----:B------:R-:W-:-:S04]  /*f390*/  @P2 LOP3.LUT R22, R22, 0x10, RZ, 0xfc, !PT ;  /* 0x0000001016162812 */ /* 0x000fc800078efcff */
[----:B------:R-:W-:-:S04]  /*f3a0*/  LOP3.LUT R22, R22, 0xfffffffb, RZ, 0xc0, !PT ;  /* 0xfffffffb16167812 */ /* 0x000fc800078ec0ff */
[----:B------:R-:W-:Y:S02]  /*f3b0*/  @P0 LOP3.LUT R22, R22, 0x4, RZ, 0xfc, !PT ;  /* 0x0000000416160812 */ /* 0x000fe400078efcff */
[----:B------:R-:W-:Y:S02]  /*f3c0*/  ISETP.GE.AND P0, PT, R21, UR4, PT ;  /* 0x0000000415007c0c */ /* 0x000fe4000bf06270 */
[----:B------:R-:W-:-:S11]  /*f3d0*/  LOP3.LUT R22, R22, 0xfffffffd, RZ, 0xc0, !PT ;  /* 0xfffffffd16167812 */ /* 0x000fd600078ec0ff */
[----:B------:R-:W-:Y:S01]  /*f3e0*/  @P0 LOP3.LUT R22, R22, 0x2, RZ, 0xfc, !PT ;  /* 0x0000000216160812 */ /* 0x000fe200078efcff */
[----:B0-----:R-:W-:-:S05]  /*f3f0*/  IMAD.SHL.U32 R20, R20, 0x10, RZ ;  /* 0x0000001014147824 */ /* 0x001fca00078e00ff */
[----:B------:R-:W-:-:S05]  /*f400*/  LOP3.LUT R20, R34, 0x70, R20, 0xf8, !PT ;  /* 0x0000007022147812 */ /* 0x000fca00078ef814 */
[----:B------:R-:W-:Y:S01]  /*f410*/  IMAD R35, R0, 0x60, R20 ;  /* 0x0000006000237824 */ /* 0x000fe200078e0214 */
[----:B-12---:R-:W-:Y:S06]  /*f420*/  BRA.DIV UR5, `(.L_x_4998) ;  /* 0x0000004605007947 */ /* 0x006fec000b800000 */
.L_x_5064:
        /* <DEDUP_REMOVED lines=21> */
[----:B------:R-:W-:Y:S01]  /*f580*/  IMAD.U32 R3, RZ, RZ, UR36 ;  /* 0x00000024ff037e24 */ /* 0x000fe2000f8e00ff */
[----:B------:R-:W-:Y:S02]  /*f590*/  LOP3.LUT R22, R22, 0xffffffbf, RZ, 0xc0, !PT ;  /* 0xffffffbf16167812 */ /* 0x000fe400078ec0ff */
[----:B0-----:R-:W-:-:S04]  /*f5a0*/  @!P0 LEA R4, P1, R2, R4, 0x2 ;  /* 0x0000000402048211 */ /* 0x001fc800078210ff */
[----:B------:R-:W-:-:S05]  /*f5b0*/  @!P0 LEA.HI.X R5, R2, R5, R7, 0x2, P1 ;  /* 0x0000000502058211 */ /* 0x000fca00008f1407 */
[----:B------:R0:W5:Y:S01]  /*f5c0*/  @!P0 LDG.E R34, desc[UR52][R4.64] ;  /* 0x0000003404228981 */ /* 0x000162000c1e1900 */
[----:B------:R-:W-:Y:S01]  /*f5d0*/  ISETP.NE.AND P0, PT, R3, 0x3, PT ;  /* 0x000000030300780c */ /* 0x000fe20003f05270 */
[----:B------:R-:W-:Y:S01]  /*f5e0*/  IMAD.MOV R2, RZ, RZ, -R6 ;  /* 0x000000ffff027224 */ /* 0x000fe200078e0a06 */
[----:B------:R-:W-:Y:S02]  /*f5f0*/  ISETP.GT.U32.AND P1, PT, R20, 0x5f, PT ;  /* 0x0000005f1400780c */ /* 0x000fe40003f24070 */
[----:B------:R-:W-:Y:S01]  /*f600*/  LOP3.LUT R18, R18, 0xffff, RZ, 0xc0, !PT ;  /* 0x0000ffff12127812 */ /* 0x000fe200078ec0ff */
[----:B------:R-:W-:Y:S01]  /*f610*/  IMAD R35, R8, R2, R35 ;  /* 0x0000000208237224 */ /* 0x000fe200078e0223 */
[----:B------:R-:W-:-:S07]  /*f620*/  SEL R6, RZ, 0x1, P2 ;  /* 0x00000001ff067807 */ /* 0x000fce0001000000 */
[----:B------:R-:W-:-:S04]  /*f630*/  @P0 LOP3.LUT R22, R22, 0x40, RZ, 0xfc, !PT ;  /* 0x0000004016160812 */ /* 0x000fc800078efcff */
[----:B------:R-:W-:-:S04]  /*f640*/  LOP3.LUT R22, R22, 0xffffffdf, RZ, 0xc0, !PT ;  /* 0xffffffdf16167812 */ /* 0x000fc800078ec0ff */
[----:B------:R-:W-:Y:S01]  /*f650*/  @P1 LOP3.LUT R22, R22, 0x20, RZ, 0xfc, !PT ;  /* 0x0000002016161812 */ /* 0x000fe200078efcff */
[----:B0-----:R-:W-:Y:S06]  /*f660*/  @!P0 BRA `(.L_x_4999) ;  /* 0x0000000000048947 */ /* 0x001fec0003800000 */
[----:B------:R-:W-:Y:S01]  /*f670*/  BPT.TRAP 0x1 ;  /* 0x000000040000795c */ /* 0x000fe20000300000 */
.L_x_4999:
[----:B------:R-:W-:Y:S01]  /*f680*/  IMAD R32, R0, -0x60, R32 ;  /* 0xffffffa000207824 */ /* 0x000fe200078e0220 */
[----:B------:R-:W-:Y:S01]  /*f690*/  SHF.L.U32 R0, R26, 0x1f, RZ ;  /* 0x0000001f1a007819 */ /* 0x000fe200000006ff */
[----:B------:R-:W-:Y:S01]  /*f6a0*/  IMAD R33, R24, 0x8, R23 ;  /* 0x0000000818217824 */ /* 0x000fe200078e0217 */
[----:B------:R-:W-:Y:S03]  /*f6b0*/  BSSY B0, `(.L_x_5000) ;  /* 0x0000003000007945 */ /* 0x000fe60003800000 */
[----:B------:R-:W0:Y:S02]  /*f6c0*/  SYNCS.PHASECHK.TRANS64.TRYWAIT P0, [R33+URZ+0x22840], R0 ;  /* 0x02284000210075a7 */ /* 0x000e24000800017f */
[----:B0-----:R-:W-:Y:S05]  /*f6d0*/  @!P0 BRA `(.L_x_5001) ;  /* 0x0000004000888947 */ /* 0x001fea0003800000 */
.L_x_5065:
[----:B------:R-:W-:Y:S05]  /*f6e0*/  BSYNC B0 ;  /* 0x0000000000007941 */ /* 0x000fea0003800000 */
.L_x_5000:
        /* <DEDUP_REMOVED lines=87> */
.L_x_5079:
        /* <DEDUP_REMOVED lines=10> */
.L_x_5003:
        /* <DEDUP_REMOVED lines=11> */
.L_x_5004:
        /* <DEDUP_REMOVED lines=23> */
[----:B------:R1:W-:Y:S04]  /*ff20*/  STL [R1+0x24], R2 ;  /* 0x0000240201007387 */ /* 0x0003e80000100800 */
        /* <DEDUP_REMOVED lines=20> */
.L_x_5006:
[----:B------:R-:W-:Y:S05]  /*10070*/  BSYNC B6 ;  /* 0x0000000000067941 */ /* 0x000fea0003800000 */
.L_x_5005:
[----:B------:R-:W2:Y:S01]  /*10080*/  LDL.LU.64 R2, [R1+0x8] ;  /* 0x0000080001027983 */ /* 0x000ea20000300a00 */
[----:B------:R-:W-:Y:S01]  /*10090*/  ULDC.64 UR4, c[0x0][0x2d8] ;  /* 0x0000b60000047ab9 */ /* 0x000fe20000000a00 */
[----:B------:R-:W1:Y:S02]  /*100a0*/  LDC R4, c[0x0][0x448] ;  /* 0x00011200ff047b82 */ /* 0x000e640000000800 */
[----:B------:R-:W3:Y:S04]  /*100b0*/  LDL.LU R20, [R1+0x24] ;  /* 0x0000240001147983 */ /* 0x000ee80000300800 */
[----:B------:R-:W4:Y:S04]  /*100c0*/  LDL.LU R21, [R1+0x10] ;  /* 0x0000100001157983 */ /* 0x000f280000300800 */
[----:B------:R0:W5:Y:S01]  /*100d0*/  LDL R9, [R1] ;  /* 0x0000000001097983 */ /* 0x0001620000100800 */
[----:B-1----:R-:W-:-:S13]  /*100e0*/  ISETP.NE.AND P6, PT, R4, 0x1, PT ;  /* 0x000000010400780c */ /* 0x002fda0003fc5270 */
[----:B------:R-:W1:Y:S08]  /*100f0*/  @P6 LDC R6, c[0x0][0x44c] ;  /* 0x00011300ff066b82 */ /* 0x000e700000000800 */
[----:B------:R-:W0:Y:S01]  /*10100*/  @P6 LDC R5, c[0x0][0x450] ;  /* 0x00011400ff056b82 */ /* 0x000e220000000800 */
[----:B------:R-:W1:Y:S02]  /*10110*/  S2R R7, SR_TID.X ;  /* 0x0000000000077919 */ /* 0x000e640000002100 */
[----:B-1----:R-:W-:-:S05]  /*10120*/  IMAD.SHL.U32 R7, R7, 0x8, RZ ;  /* 0x0000000807077824 */ /* 0x002fca00078e00ff */
[----:B------:R-:W-:Y:S01]  /*10130*/  LOP3.LUT R7, R7, 0x38, RZ, 0xc0, !PT ;  /* 0x0000003807077812 */ /* 0x000fe200078ec0ff */
[----:B--2---:R-:W-:Y:S02]  /*10140*/  IMAD.MOV.U32 R3, RZ, RZ, R37 ;  /* 0x000000ffff037224 */ /* 0x004fe400078e0025 */
[----:B------:R-:W-:-:S04]  /*10150*/  IMAD.WIDE.U32 R2, R18, UR4, R2 ;  /* 0x0000000412027c25 */ /* 0x000fc8000f8e0002 */
[----:B------:R-:W-:Y:S01]  /*10160*/  IMAD R3, R18, UR5, R3 ;  /* 0x0000000512037c24 */ /* 0x000fe2000f8e0203 */
[----:B------:R-:W-:Y:S02]  /*10170*/  ULDC.64 UR4, c[0x0][0x2e0] ;  /* 0x0000b80000047ab9 */ /* 0x000fe40000000a00 */
[----:B---3--:R-:W-:Y:S02]  /*10180*/  IMAD R0, R20, UR4, RZ ;  /* 0x0000000414007c24 */ /* 0x008fe4000f8e02ff */
[----:B------:R-:W1:Y:S01]  /*10190*/  S2R R20, SR_TID.X ;  /* 0x0000000000147919 */ /* 0x000e620000002100 */
[----:B----4-:R-:W-:-:S04]  /*101a0*/  IMAD.WIDE.U32 R2, R21, UR4, R2 ;  /* 0x0000000415027c25 */ /* 0x010fc8000f8e0002 */
[----:B------:R-:W-:Y:S01]  /*101b0*/  IMAD R0, R21, UR5, R0 ;  /* 0x0000000515007c24 */ /* 0x000fe2000f8e0200 */
[----:B------:R-:W-:-:S03]  /*101c0*/  ULDC.64 UR4, c[0x0][0x2d0] ;  /* 0x0000b40000047ab9 */ /* 0x000fc60000000a00 */
[----:B------:R-:W-:Y:S01]  /*101d0*/  IMAD.IADD R3, R3, 0x1, R0 ;  /* 0x0000000103037824 */ /* 0x000fe200078e0200 */
[----:B-1----:R-:W-:-:S04]  /*101e0*/  LOP3.LUT R20, R20, 0x7f, RZ, 0xc0, !PT ;  /* 0x0000007f14147812 */ /* 0x002fc800078ec0ff */
[----:B------:R-:W-:Y:S02]  /*101f0*/  SHF.R.U32.HI R21, RZ, 0x3, R20 ;  /* 0x00000003ff157819 */ /* 0x000fe40000011614 */
[----:B------:R-:W1:Y:S02]  /*10200*/  S2R R20, SR_TID.X ;  /* 0x0000000000147919 */ /* 0x000e640000002100 */
[----:B-1----:R-:W-:-:S05]  /*10210*/  IMAD.SHL.U32 R20, R20, 0x10, RZ ;  /* 0x0000001014147824 */ /* 0x002fca00078e00ff */
[----:B------:R-:W-:-:S05]  /*10220*/  LOP3.LUT R20, R21, 0x70, R20, 0xf8, !PT ;  /* 0x0000007015147812 */ /* 0x000fca00078ef814 */
[----:B------:R-:W-:-:S04]  /*10230*/  IMAD R0, R17, 0x80, R20 ;  /* 0x0000008011007824 */ /* 0x000fc800078e0214 */
[----:B------:R-:W-:-:S04]  /*10240*/  @P6 IMAD.HI.U32 R6, R0, R6, RZ ;  /* 0x0000000600066227 */ /* 0x000fc800078e00ff */
[----:B------:R-:W-:Y:S01]  /*10250*/  IMAD.MOV.U32 R4, RZ, RZ, R0 ;  /* 0x000000ffff047224 */ /* 0x000fe200078e0000 */
[----:B0-----:R-:W-:Y:S02]  /*10260*/  @P6 SHF.R.U32.HI R4, RZ, R5, R6 ;  /* 0x00000005ff046219 */ /* 0x001fe40000011606 */
[----:B------:R-:W0:Y:S03]  /*10270*/  LDC R6, c[0x0][0x448] ;  /* 0x00011200ff067b82 */ /* 0x000e260000000800 */
[----:B------:R-:W-:Y:S01]  /*10280*/  IMAD.MOV R5, RZ, RZ, -R4 ;  /* 0x000000ffff057224 */ /* 0x000fe200078e0a04 */
[----:B------:R-:W1:Y:S01]  /*10290*/  S2R R20, SR_TID.X ;  /* 0x0000000000147919 */ /* 0x000e620000002100 */
[----:B------:R-:W-:-:S04]  /*102a0*/  IMAD.WIDE.U32 R2, R4, UR4, R2 ;  /* 0x0000000404027c25 */ /* 0x000fc8000f8e0002 */
[----:B0-----:R-:W-:Y:S01]  /*102b0*/  IMAD R0, R6, R5, R0 ;  /* 0x0000000506007224 */ /* 0x001fe200078e0200 */
[----:B------:R-:W-:-:S05]  /*102c0*/  SHF.R.S32.HI R5, RZ, 0x1f, R4 ;  /* 0x0000001fff057819 */ /* 0x000fca0000011404 */
        /* <DEDUP_REMOVED lines=12> */
[----:B-1----:R-:W-:-:S03]  /*10390*/  LOP3.LUT R20, R20, 0x7f, RZ, 0xc0, !PT ;  /* 0x0000007f14147812 */ /* 0x002fc600078ec0ff */
[----:B------:R-:W-:Y:S01]  /*103a0*/  LEA.HI.X R4, R2, UR5, R4, 0x1, P0 ;  /* 0x0000000502047c11 */ /* 0x000fe200080f0c04 */
[----:B------:R-:W-:Y:S01]  /*103b0*/  UMOV UR5, 0xffffffff ;  /* 0xffffffff00057882 */ /* 0x000fe20000000000 */
[----:B------:R-:W-:Y:S02]  /*103c0*/  ISETP.GE.AND P1, PT, R7, UR4, PT ;  /* 0x0000000407007c0c */ /* 0x000fe4000bf26270 */
[----:B------:R-:W-:Y:S01]  /*103d0*/  SHF.R.U32.HI R8, RZ, 0x3, R20 ;  /* 0x00000003ff087819 */ /* 0x000fe20000011614 */
[----:B------:R-:W-:Y:S10]  /*103e0*/  BRA.DIV UR5, `(.L_x_5007) ;  /* 0x0000003e05587947 */ /* 0x000ff4000b800000 */
[----:B------:R-:W0:Y:S01]  /*103f0*/  SHFL.IDX PT, R3, R0, RZ, 0x181f ;  /* 0x00181fff00037589 */ /* 0x000e2200000e0000 */
[----:B-----5:R-:W-:Y:S02]  /*10400*/  IMAD R5, R9, R6, RZ ;  /* 0x0000000609057224 */ /* 0x020fe400078e02ff */
[----:B------:R-:W-:Y:S01]  /*10410*/  IMAD R17, R17, 0x80, R8 ;  /* 0x0000008011117824 */ /* 0x000fe200078e0208 */
        /* <DEDUP_REMOVED lines=70> */
.L_x_5096:
        /* <DEDUP_REMOVED lines=10> */
.L_x_5008:
        /* <DEDUP_REMOVED lines=18> */
.L_x_5097:
[----:B------:R-:W-:Y:S05]  /*10a40*/  BSYNC B0 ;  /* 0x0000000000007941 */ /* 0x000fea0003800000 */
.L_x_5009:
[----:B------:R-:W-:-:S05]  /*10a50*/  IMAD.U32 R2, RZ, RZ, UR36 ;  /* 0x00000024ff027e24 */ /* 0x000fca000f8e00ff */
[----:B------:R-:W-:-:S13]  /*10a60*/  ISETP.NE.AND P0, PT, R2, 0x3, PT ;  /* 0x000000030200780c */ /* 0x000fda0003f05270 */
[----:B------:R-:W-:Y:S05]  /*10a70*/  @!P0 BRA `(.L_x_5011) ;  /* 0x0000000000048947 */ /* 0x000fea0003800000 */
[----:B------:R-:W-:Y:S01]  /*10a80*/  BPT.TRAP 0x1 ;  /* 0x000000040000795c */ /* 0x000fe20000300000 */
.L_x_5011:
[----:B0-----:R-:W-:Y:S01]  /*10a90*/  SHF.L.U32 R0, R26, 0x1f, RZ ;  /* 0x0000001f1a007819 */ /* 0x001fe200000006ff */
[----:B------:R-:W-:Y:S03]  /*10aa0*/  BSSY B0, `(.L_x_5012) ;  /* 0x0000003000007945 */ /* 0x000fe60003800000 */
[----:B------:R-:W0:Y:S02]  /*10ab0*/  SYNCS.PHASECHK.TRANS64.TRYWAIT P0, [R33+URZ+0x22860], R0 ;  /* 0x02286000210075a7 */ /* 0x000e24000800017f */
[----:B0-----:R-:W-:Y:S05]  /*10ac0*/  @!P0 BRA `(.L_x_5013) ;  /* 0x0000004000548947 */ /* 0x001fea0003800000 */
.L_x_5098:
[----:B------:R-:W-:Y:S05]  /*10ad0*/  BSYNC B0 ;  /* 0x0000000000007941 */ /* 0x000fea0003800000 */
.L_x_5012:
        /* <DEDUP_REMOVED lines=93> */
.L_x_5112:
        /* <DEDUP_REMOVED lines=15> */
.L_x_5015:
        /* <DEDUP_REMOVED lines=11> */
.L_x_5016:
[----:B------:R-:W2:Y:S01]  /*11250*/  LDL.LU R2, [R1+0x14] ;  /* 0x0000140001027983 */ /* 0x000ea20000300800 */
[----:B------:R0:W-:Y:S01]  /*11260*/  SYNCS.ARRIVE.TRANS64.A1T0 RZ, [R33+URZ+0x22850], RZ ;  /* 0x022850ff21ff79a7 */ /* 0x0001e2000810003f */
[----:B------:R-:W-:Y:S01]  /*11270*/  BSSY B0, `(.L_x_5017) ;  /* 0x00000dc000007945 */ /* 0x000fe20003800000 */
[----:B--2---:R-:W-:-:S05]  /*11280*/  VIADD R21, R2, 0xfffffffe ;  /* 0xfffffffe02157836 */ /* 0x004fca0000000000 */
[----:B------:R-:W-:-:S13]  /*11290*/  ISETP.GE.AND P0, PT, R21, R29, PT ;  /* 0x0000001d1500720c */ /* 0x000fda0003f06270 */
[----:B0-----:R-:W-:Y:S05]  /*112a0*/  @!P0 BRA `(.L_x_5018) ;  /* 0x0000000c00608947 */ /* 0x001fea0003800000 */
.L_x_5031:
        /* <DEDUP_REMOVED lines=44> */
.L_x_5019:
[----:B------:R-:W-:Y:S01]  /*11570*/  IMAD R10, R24, 0x8, R23 ;  /* 0x00000008180a7824 */ /* 0x000fe200078e0217 */
[----:B------:R-:W-:Y:S01]  /*11580*/  SHF.L.U32 R20, R26, 0x1f, RZ ;  /* 0x0000001f1a147819 */ /* 0x000fe200000006ff */
[----:B------:R-:W-:Y:S01]  /*11590*/  BSSY B1, `(.L_x_5020) ;  /* 0x0000004000017945 */ /* 0x000fe20003800000 */
[----:B------:R-:W-:Y:S02]  /*115a0*/  SHF.R.S32.HI R9, RZ, 0x1f, R5 ;  /* 0x0000001fff097819 */ /* 0x000fe40000011405 */
[----:B------:R-:W0:Y:S02]  /*115b0*/  SYNCS.PHASECHK.TRANS64.TRYWAIT P0, [R10+URZ+0x22840], R20 ;  /* 0x022840140a0075a7 */ /* 0x000e24000800017f */
[----:B0-----:R-:W-:Y:S05]  /*115c0*/  @!P0 BRA `(.L_x_5021) ;  /* 0x0000003c00f08947 */ /* 0x001fea0003800000 */
.L_x_5113:
[----:B------:R-:W-:Y:S05]  /*115d0*/  BSYNC B1 ;  /* 0x0000000000017941 */ /* 0x000fea0003800000 */
.L_x_5020:
        /* <DEDUP_REMOVED lines=49> */
.L_x_5127:
        /* <DEDUP_REMOVED lines=8> */
.L_x_5023:
        /* <DEDUP_REMOVED lines=11> */
.L_x_5024:
[----:B------:R1:W-:Y:S01]  /*11a20*/  SYNCS.ARRIVE.TRANS64.A1T0 RZ, [R10+URZ+0x22830], RZ ;  /* 0x022830ff0aff79a7 */ /* 0x0003e2000810003f */
[----:B------:R-:W-:Y:S05]  /*11a30*/  @!P3 BRA `(.L_x_5025) ;  /* 0x000000000004b947 */ /* 0x000fea0003800000 */
[----:B------:R-:W-:Y:S01]  /*11a40*/  BPT.TRAP 0x1 ;  /* 0x000000040000795c */ /* 0x000fe20000300000 */
.L_x_5025:
[----:B------:R-:W2:Y:S01]  /*11a50*/  SYNCS.PHASECHK.TRANS64.TRYWAIT P0, [R10+URZ+0x22860], R20 ;  /* 0x022860140a0075a7 */ /* 0x000ea2000800017f */
[----:B------:R-:W-:Y:S04]  /*11a60*/  BSSY B1, `(.L_x_5026) ;  /* 0x0000002000017945 */ /* 0x000fe80003800000 */
[----:B--2---:R-:W-:Y:S05]  /*11a70*/  @!P0 BRA `(.L_x_5027) ;  /* 0x0000004000788947 */ /* 0x004fea0003800000 */
.L_x_5128:
[----:B------:R-:W-:Y:S05]  /*11a80*/  BSYNC B1 ;  /* 0x0000000000017941 */ /* 0x000fea0003800000 */
.L_x_5026:
        /* <DEDUP_REMOVED lines=66> */
.L_x_5142:
        /* <DEDUP_REMOVED lines=11> */
.L_x_5029:
        /* <DEDUP_REMOVED lines=11> */
.L_x_5030:
[----:B------:R0:W-:Y:S01]  /*12010*/  SYNCS.ARRIVE.TRANS64.A1T0 RZ, [R10+URZ+0x22850], RZ ;  /* 0x022850ff0aff79a7 */ /* 0x0001e2000810003f */
[----:B------:R-:W-:Y:S05]  /*12020*/  @P2 BRA `(.L_x_5031) ;  /* 0xfffffff000a02947 */ /* 0x000fea000383ffff */
.L_x_5018:
[----:B------:R-:W-:Y:S05]  /*12030*/  BSYNC B0 ;  /* 0x0000000000007941 */ /* 0x000fea0003800000 */
.L_x_5017:
        /* <DEDUP_REMOVED lines=20> */
.L_x_5033:
[----:B------:R-:W-:Y:S05]  /*12180*/  BSYNC B0 ;  /* 0x0000000000007941 */ /* 0x000fea0003800000 */
.L_x_5032:
[----:B------:R-:W-:Y:S02]  /*12190*/  SEL R24, R24, RZ, P0 ;  /* 0x000000ff18187207 */ /* 0x000fe40000000000 */
[----:B------:R-:W-:-:S07]  /*121a0*/  LOP3.LUT R26, R26, R5, RZ, 0x3c, !PT ;  /* 0x000000051a1a7212 */ /* 0x000fce00078e3cff */
.L_x_4992:
[----:B------:R-:W-:Y:S05]  /*121b0*/  BSYNC B7 ;  /* 0x0000000000077941 */ /* 0x000fea0003800000 */
.L_x_4990:
        /* <DEDUP_REMOVED lines=8> */
[----:B------:R3:W4:Y:S01]  /*12240*/  LDS.128 R16, [R23+0x228d0] ;  /* 0x0228d00017107984 */ /* 0x0007220000000c00 */
[----:B------:R-:W-:Y:S06]  /*12250*/  BAR.ARV 0x4, 0x180 ;  /* 0x0106000000007b1d */ /* 0x000fec0000002000 */
[----:B------:R-:W-:Y:S05]  /*12260*/  BRA `(.L_x_5035) ;  /* 0x0000000c00d47947 */ /* 0x000fea0003800000 */
.L_x_5034:
        /* <DEDUP_REMOVED lines=43> */
.L_x_5152:
[----:B------:R-:W-:Y:S02]  /*12520*/  ULDC UR4, c[0x0][0xc38] ;  /* 0x00030e0000047ab9 */ /* 0x000fe40000000800 */
[----:B------:R-:W-:-:S04]  /*12530*/  IMAD.U32 R5, RZ, RZ, UR4 ;  /* 0x00000004ff057e24 */ /* 0x000fc8000f8e00ff */
[----:B---3--:R-:W-:-:S04]  /*12540*/  IMAD R14, R14, R5, RZ ;  /* 0x000000050e0e7224 */ /* 0x008fc800078e02ff */
[----:B------:R-:W-:-:S05]  /*12550*/  IMAD.IADD R7, R7, 0x1, R14 ;  /* 0x0000000107077824 */ /* 0x000fca00078e020e */
[----:B------:R-:W-:-:S13]  /*12560*/  ISETP.GT.AND P6, PT, R7, R0, PT ;  /* 0x000000000700720c */ /* 0x000fda0003fc4270 */
[----:B------:R-:W-:Y:S05]  /*12570*/  @P6 BRA `(.L_x_5037) ;  /* 0x0000000000a46947 */ /* 0x000fea0003800000 */
.L_x_5040:
        /* <DEDUP_REMOVED lines=35> */
.L_x_5160:
[----:B------:R-:W-:Y:S02]  /*127b0*/  ULDC UR4, c[0x0][0xc38] ;  /* 0x00030e0000047ab9 */ /* 0x000fe40000000800 */
[----:B------:R-:W-:-:S04]  /*127c0*/  IMAD.U32 R5, RZ, RZ, UR4 ;  /* 0x00000004ff057e24 */ /* 0x000fc8000f8e00ff */
[----:B---3--:R-:W-:-:S04]  /*127d0*/  IMAD R14, R14, R5, RZ ;  /* 0x000000050e0e7224 */ /* 0x008fc800078e02ff */
[----:B------:R-:W-:-:S05]  /*127e0*/  IMAD.IADD R7, R14, 0x1, R7 ;  /* 0x000000010e077824 */ /* 0x000fca00078e0207 */
[----:B------:R-:W-:-:S13]  /*127f0*/  ISETP.GT.AND P6, PT, R7, R0, PT ;  /* 0x000000000700720c */ /* 0x000fda0003fc4270 */
[----:B------:R-:W-:Y:S05]  /*12800*/  @!P6 BRA `(.L_x_5040) ;  /* 0xfffffffc005ce947 */ /* 0x000fea000383ffff */
.L_x_5037:
        /* <DEDUP_REMOVED lines=10> */
.L_x_5165:
[----:B------:R-:W-:-:S13]  /*128b0*/  ISETP.NE.AND P0, PT, R3, RZ, PT ;  /* 0x000000ff0300720c */ /* 0x000fda0003f05270 */
[----:B------:R-:W-:Y:S05]  /*128c0*/  @!P0 BRA `(.L_x_5042) ;  /* 0x0000000000108947 */ /* 0x000fea0003800000 */
[----:B------:R-:W-:Y:S01]  /*128d0*/  UMOV UR4, 0xffffffff ;  /* 0xffffffff00047882 */ /* 0x000fe20000000000 */
[----:B---3--:R-:W-:Y:S02]  /*128e0*/  VIADD R12, R12, 0xffffffff ;  /* 0xffffffff0c0c7836 */ /* 0x008fe40000000000 */
[----:B------:R-:W-:Y:S05]  /*128f0*/  BRA.DIV UR4, `(.L_x_5043) ;  /* 0x0000004604087947 */ /* 0x000fea000b800000 */
[----:B------:R3:W0:Y:S02]  /*12900*/  SHFL.IDX PT, R6, R2, R12, 0x1f ;  /* 0x00001f0c02067589 */ /* 0x00062400000e0000 */
.L_x_5042:
        /* <DEDUP_REMOVED lines=59> */
.L_x_5044:
        /* <DEDUP_REMOVED lines=60> */
.L_x_5045:
[----:B------:R-:W-:-:S05]  /*13080*/  LOP3.LUT R2, RZ, R2, RZ, 0x33, !PT ;  /* 0x00000002ff027212 */ /* 0x000fca00078e33ff */
[----:B------:R-:W-:Y:S01]  /*13090*/  IMAD.IADD R17, R17, 0x1, R2 ;  /* 0x0000000111117824 */ /* 0x000fe200078e0202 */
[----:B------:R-:W-:Y:S06]  /*130a0*/  BRA `(.L_x_5046) ;  /* 0x00000000001c7947 */ /* 0x000fec0003800000 */
.L_x_5038:
[----:B------:R-:W-:Y:S01]  /*130b0*/  UMOV UR4, URZ ;  /* 0x0000003f00047c82 */ /* 0x000fe20008000000 */
[----:B------:R-:W-:Y:S01]  /*130c0*/  UMOV UR5, URZ ;  /* 0x0000003f00057c82 */ /* 0x000fe20008000000 */
[----:B------:R-:W-:Y:S01]  /*130d0*/  ULDC UR6, c[0x0][0xc3c] ;  /* 0x00030f0000067ab9 */ /* 0x000fe20000000800 */
[----:B------:R-:W-:Y:S02]  /*130e0*/  IMAD.MOV.U32 R16, RZ, RZ, R0 ;  /* 0x000000ffff107224 */ /* 0x000fe400078e0000 */
[----:B------:R-:W-:Y:S02]  /*130f0*/  IMAD.U32 R17, RZ, RZ, UR4 ;  /* 0x00000004ff117e24 */ /* 0x000fe4000f8e00ff */
[----:B------:R-:W-:Y:S02]  /*13100*/  IMAD.U32 R18, RZ, RZ, UR5 ;  /* 0x00000005ff127e24 */ /* 0x000fe4000f8e00ff */
[----:B------:R-:W-:-:S07]  /*13110*/  IMAD.U32 R19, RZ, RZ, UR6 ;  /* 0x00000006ff137e24 */ /* 0x000fce000f8e00ff */
.L_x_5046:
        /* <DEDUP_REMOVED lines=10> */
.L_x_5035:
[----:B------:R-:W-:Y:S02]  /*131c0*/  ULDC UR4, c[0x0][0xc3c] ;  /* 0x00030f0000047ab9 */ /* 0x000fe40000000800 */
[----:B----4-:R-:W-:-:S13]  /*131d0*/  ISETP.GE.AND P0, PT, R19, UR4, PT ;  /* 0x0000000413007c0c */ /* 0x010fda000bf06270 */
[----:B------:R-:W-:Y:S05]  /*131e0*/  @!P0 BRA `(.L_x_5047) ;  /* 0xffffffb000b88947 */ /* 0x000fea000383ffff */
[----:B------:R-:W-:Y:S05]  /*131f0*/  BSYNC B8 ;  /* 0x0000000000087941 */ /* 0x000fea0003800000 */
.L_x_4984:
[----:B------:R-:W4:Y:S01]  /*13200*/  LDL.LU R0, [R1+0x20] ;  /* 0x0000200001007983 */ /* 0x000f220000300800 */
[----:B------:R-:W-:Y:S01]  /*13210*/  BSSY B0, `(.L_x_5048) ;  /* 0x000000b000007945 */ /* 0x000fe20003800000 */
[----:B------:R-:W5:Y:S01]  /*13220*/  S2R R5, SR_CgaCtaId ;  /* 0x0000000000057919 */ /* 0x000f620000008800 */
[----:B----4-:R-:W-:-:S05]  /*13230*/  VIADD R0, R0, 0x1 ;  /* 0x0000000100007836 */ /* 0x010fca0000000000 */
        /* <DEDUP_REMOVED lines=8> */
.L_x_5168:
[----:B------:R-:W-:Y:S05]  /*132c0*/  BSYNC B0 ;  /* 0x0000000000007941 */ /* 0x000fea0003800000 */
.L_x_5048:
[----:B------:R-:W-:-:S03]  /*132d0*/  UMOV UR4, 0xffffffff ;  /* 0xffffffff00047882 */ /* 0x000fc60000000000 */
[----:B------:R-:W-:Y:S05]  /*132e0*/  BRA.DIV UR4, `(.L_x_5050) ;  /* 0x0000003a04c87947 */ /* 0x000fea000b800000 */
[----:B-1----:R-:W1:Y:S02]  /*132f0*/  S2R R0, SR_TID.X ;  /* 0x0000000000007919 */ /* 0x002e640000002100 */
[----:B-1----:R-:W-:-:S04]  /*13300*/  SHF.R.U32.HI R0, RZ, 0x5, R0 ;  /* 0x00000005ff007819 */ /* 0x002fc80000011600 */
[----:B------:R-:W-:-:S05]  /*13310*/  LOP3.LUT R0, R0, 0x3, RZ, 0xc0, !PT ;  /* 0x0000000300007812 */ /* 0x000fca00078ec0ff */
[----:B------:R1:W4:Y:S02]  /*13320*/  SHFL.IDX PT, R14, R0, RZ, 0x1f ;  /* 0x00001fff000e7589 */ /* 0x00032400000e0000 */
.L_x_5171:
[----:B----4-:R-:W-:Y:S01]  /*13330*/  ISETP.NE.AND P0, PT, R14, RZ, PT ;  /* 0x000000ff0e00720c */ /* 0x010fe20003f05270 */
[----:B------:R-:W-:-:S12]  /*13340*/  BSSY B0, `(.L_x_5051) ;  /* 0x0000024000007945 */ /* 0x000fd80003800000 */
[----:B------:R-:W-:Y:S05]  /*13350*/  @P0 BRA `(.L_x_5052) ;  /* 0x0000000000880947 */ /* 0x000fea0003800000 */
[----:B------:R-:W-:-:S03]  /*13360*/  UMOV UR4, 0xffffffff ;  /* 0xffffffff00047882 */ /* 0x000fc60000000000 */
[----:B------:R-:W-:Y:S05]  /*13370*/  BRA.DIV UR4, `(.L_x_5053) ;  /* 0x0000003a04d87947 */ /* 0x000fea000b800000 */
[----:B------:R-:W-:-:S13]  /*13380*/  ELECT P6, URZ, PT ;  /* 0x00000000003f782f */ /* 0x000fda00038c0000 */
.L_x_5174:
[----:B------:R-:W-:Y:S05]  /*13390*/  @!P6 BRA `(.L_x_5052) ;  /* 0x000000000078e947 */ /* 0x000fea0003800000 */
[----:B------:R-:W-:-:S06]  /*133a0*/  ULOP3.LUT UR4, UR38, 0x2, URZ, 0xfc, !UPT ;  /* 0x0000000226047892 */ /* 0x000fcc000f8efc3f */
[----:B-1----:R-:W-:-:S05]  /*133b0*/  IMAD.U32 R0, RZ, RZ, UR4 ;  /* 0x00000004ff007e24 */ /* 0x002fca000f8e00ff */
[----:B------:R-:W-:-:S13]  /*133c0*/  ISETP.NE.AND P0, PT, R0, 0x3, PT ;  /* 0x000000030000780c */ /* 0x000fda0003f05270 */
[----:B------:R-:W-:Y:S05]  /*133d0*/  @!P0 BRA `(.L_x_5054) ;  /* 0x0000000000048947 */ /* 0x000fea0003800000 */
[----:B------:R-:W-:Y:S01]  /*133e0*/  BPT.TRAP 0x1 ;  /* 0x000000040000795c */ /* 0x000fe20000300000 */
.L_x_5054:
[----:B------:R-:W-:Y:S01]  /*133f0*/  IMAD R5, R24, 0x8, R7 ;  /* 0x0000000818057824 */ /* 0x000fe200078e0207 */
[----:B------:R-:W-:Y:S01]  /*13400*/  SHF.L.U32 R0, R26, 0x1f, RZ ;  /* 0x0000001f1a007819 */ /* 0x000fe200000006ff */
[----:B------:R-:W-:-:S03]  /*13410*/  VIADD R24, R24, 0x1 ;  /* 0x0000000118187836 */ /* 0x000fc60000000000 */
[----:B------:R-:W1:Y:S02]  /*13420*/  SYNCS.PHASECHK.TRANS64.TRYWAIT P1, [R5+URZ+0x22840], R0 ;  /* 0x02284000050075a7 */ /* 0x000e64000802017f */
[----:B------:R-:W-:-:S04]  /*13430*/  ISETP.NE.AND P2, PT, R24, 0x2, PT ;  /* 0x000000021800780c */ /* 0x000fc80003f45270 */
[----:B------:R-:W-:Y:S01]  /*13440*/  SEL R3, RZ, 0x1, P2 ;  /* 0x00000001ff037807 */ /* 0x000fe20001000000 */
[----:B-1----:R-:W-:Y:S08]  /*13450*/  @!P1 BRA `(.L_x_5055) ;  /* 0x0000003800c09947 */ /* 0x002ff00003800000 */
.L_x_5175:
[----:B------:R-:W-:Y:S02]  /*13460*/  SEL R24, R24, RZ, P2 ;  /* 0x000000ff18187207 */ /* 0x000fe40001000000 */
[----:B------:R-:W-:Y:S01]  /*13470*/  LOP3.LUT R2, R26, R3, RZ, 0x3c, !PT ;  /* 0x000000031a027212 */ /* 0x000fe200078e3cff */
[----:B------:R-:W-:Y:S06]  /*13480*/  @!P0 BRA `(.L_x_5056) ;  /* 0x0000000000048947 */ /* 0x000fec0003800000 */
[----:B------:R-:W-:Y:S01]  /*13490*/  BPT.TRAP 0x1 ;  /* 0x000000040000795c */ /* 0x000fe20000300000 */
.L_x_5056:
[----:B------:R-:W-:Y:S01]  /*134a0*/  IMAD R3, R24, 0x8, R7 ;  /* 0x0000000818037824 */ /* 0x000fe200078e0207 */
[----:B------:R-:W-:-:S04]  /*134b0*/  SHF.L.U32 R2, R2, 0x1f, RZ ;  /* 0x0000001f02027819 */ /* 0x000fc800000006ff */
[----:B------:R-:W4:Y:S02]  /*134c0*/  SYNCS.PHASECHK.TRANS64.TRYWAIT P1, [R3+URZ+0x22840], R2 ;  /* 0x02284002030075a7 */ /* 0x000f24000802017f */
[----:B----4-:R-:W-:Y:S05]  /*134d0*/  @!P1 BRA `(.L_x_5057) ;  /* 0x0000003800b49947 */ /* 0x010fea0003800000 */
.L_x_5176:
[----:B------:R-:W-:Y:S05]  /*134e0*/  @!P0 BRA `(.L_x_5058) ;  /* 0x0000000000048947 */ /* 0x000fea0003800000 */
[----:B------:R-:W-:Y:S01]  /*134f0*/  BPT.TRAP 0x1 ;  /* 0x000000040000795c */ /* 0x000fe20000300000 */
.L_x_5058:
[----:B------:R-:W5:Y:S02]  /*13500*/  SYNCS.PHASECHK.TRANS64.TRYWAIT P1, [R5+URZ+0x22860], R0 ;  /* 0x02286000050075a7 */ /* 0x000f64000802017f */
[----:B-----5:R-:W-:Y:S05]  /*13510*/  @!P1 BRA `(.L_x_5059) ;  /* 0x0000003800b89947 */ /* 0x020fea0003800000 */
.L_x_5177:
[----:B------:R-:W-:Y:S05]  /*13520*/  @!P0 BRA `(.L_x_5060) ;  /* 0x0000000000048947 */ /* 0x000fea0003800000 */
[----:B------:R-:W-:Y:S01]  /*13530*/  BPT.TRAP 0x1 ;  /* 0x000000040000795c */ /* 0x000fe20000300000 */
.L_x_5060:
[----:B------:R0:W0:Y:S02]  /*13540*/  SYNCS.PHASECHK.TRANS64.TRYWAIT P0, [R3+URZ+0x22860], R2 ;  /* 0x02286002030075a7 */ /* 0x000024000800017f */
[----:B0-----:R-:W-:Y:S05]  /*13550*/  @!P0 NANOSLEEP.SYNCS 0x989680 ;  /* 0x009896800000895d */ /* 0x001fea0003900000 */
[----:B------:R-:W0:Y:S02]  /*13560*/  @!P0 SYNCS.PHASECHK.TRANS64 P0, [R3+URZ+0x22860], R2 ;  /* 0x02286002030085a7 */ /* 0x000e24000800007f */
[----:B0-----:R-:W-:Y:S05]  /*13570*/  @!P0 BRA `(.L_x_5060) ;  /* 0xfffffffc00f08947 */ /* 0x001fea000383ffff */
.L_x_5052:
[----:B------:R-:W-:Y:S05]  /*13580*/  BSYNC B0 ;  /* 0x0000000000007941 */ /* 0x000fea0003800000 */
.L_x_5051:
[----:B------:R-:W-:Y:S05]  /*13590*/  EXIT ;  /* 0x000000000000794d */ /* 0x000fea0003800000 */
.L_x_4917:
[----:B0-----:R0:W1:Y:S02]  /*135a0*/  SYNCS.PHASECHK.TRANS64.TRYWAIT P0, [R7+URZ+0x22800], R0 ;  /* 0x02280000070075a7 */ /* 0x001064000800017f */
[----:B-1----:R-:W-:Y:S05]  /*135b0*/  @!P0 NANOSLEEP.SYNCS 0x989680 ;  /* 0x009896800000895d */ /* 0x002fea0003900000 */
[----:B------:R-:W1:Y:S02]  /*135c0*/  @!P0 SYNCS.PHASECHK.TRANS64 P0, [R7+URZ+0x22800], R0 ;  /* 0x02280000070085a7 */ /* 0x000e64000800007f */
[----:B-1----:R-:W-:Y:S05]  /*135d0*/  @!P0 BRA `(.L_x_4917) ;  /* 0xfffffffc00f08947 */ /* 0x002fea000383ffff */
[----:B------:R-:W-:Y:S05]  /*135e0*/  BRA `(.L_x_5061) ;  /* 0xfffffee800b87947 */ /* 0x000fea000383ffff */
.L_x_4921:
[----:B-1----:R-:W-:-:S04]  /*135f0*/  IMAD.U32 R0, RZ, RZ, UR22 ;  /* 0x00000016ff007e24 */ /* 0x002fc8000f8e00ff */
[----:B------:R1:W2:Y:S03]  /*13600*/  SYNCS.PHASECHK.TRANS64.TRYWAIT P1, [R0+URZ+0x22830], R9 ;  /* 0x02283009000075a7 */ /* 0x0002a6000802017f */
[----:B--2---:R-:W-:Y:S05]  /*13610*/  @!P1 NANOSLEEP.SYNCS 0x989680 ;  /* 0x009896800000995d */ /* 0x004fea0003900000 */
[----:B------:R-:W2:Y:S02]  /*13620*/  @!P1 SYNCS.PHASECHK.TRANS64 P1, [R0+URZ+0x22830], R9 ;  /* 0x02283009000095a7 */ /* 0x000ea4000802007f */
[----:B--2---:R-:W-:Y:S05]  /*13630*/  @!P1 BRA `(.L_x_4921) ;  /* 0xfffffffc00ec9947 */ /* 0x004fea000383ffff */
[----:B------:R-:W-:Y:S05]  /*13640*/  BRA `(.L_x_4920) ;  /* 0xfffffee800e07947 */ /* 0x000fea000383ffff */
.L_x_4926:
[----:B---3--:R-:W-:-:S04]  /*13650*/  IMAD.U32 R10, RZ, RZ, UR22 ;  /* 0x00000016ff0a7e24 */ /* 0x008fc8000f8e00ff */
[----:B------:R3:W4:Y:S03]  /*13660*/  SYNCS.PHASECHK.TRANS64.TRYWAIT P1, [R10+URZ+0x22850], R9 ;  /* 0x022850090a0075a7 */ /* 0x000726000802017f */
[----:B----4-:R-:W-:Y:S05]  /*13670*/  @!P1 NANOSLEEP.SYNCS 0x989680 ;  /* 0x009896800000995d */ /* 0x010fea0003900000 */
[----:B------:R-:W4:Y:S02]  /*13680*/  @!P1 SYNCS.PHASECHK.TRANS64 P1, [R10+URZ+0x22850], R9 ;  /* 0x022850090a0095a7 */ /* 0x000f24000802007f */
[----:B----4-:R-:W-:Y:S05]  /*13690*/  @!P1 BRA `(.L_x_4926) ;  /* 0xfffffffc00ec9947 */ /* 0x010fea000383ffff */
[----:B------:R-:W-:Y:S05]  /*136a0*/  BRA `(.L_x_4925) ;  /* 0xffffff0000e47947 */ /* 0x000fea000383ffff */
.L_x_4932:
[----:B-1----:R-:W-:-:S04]  /*136b0*/  IMAD.U32 R0, RZ, RZ, UR23 ;  /* 0x00000017ff007e24 */ /* 0x002fc8000f8e00ff */
[----:B------:R1:W2:Y:S03]  /*136c0*/  SYNCS.PHASECHK.TRANS64.TRYWAIT P1, [R0+URZ+0x22830], R7 ;  /* 0x02283007000075a7 */ /* 0x0002a6000802017f */
[----:B--2---:R-:W-:Y:S05]  /*136d0*/  @!P1 NANOSLEEP.SYNCS 0x989680 ;  /* 0x009896800000995d */ /* 0x004fea0003900000 */
[----:B------:R-:W2:Y:S02]  /*136e0*/  @!P1 SYNCS.PHASECHK.TRANS64 P1, [R0+URZ+0x22830], R7 ;  /* 0x02283007000095a7 */ /* 0x000ea4000802007f */
[----:B--2---:R-:W-:Y:S05]  /*136f0*/  @!P1 BRA `(.L_x_4932) ;  /* 0xfffffffc00ec9947 */ /* 0x004fea000383ffff */
[----:B------:R-:W-:Y:S05]  /*13700*/  BRA `(.L_x_4931) ;  /* 0xffffff0800247947 */ /* 0x000fea000383ffff */
.L_x_4937:
[----:B---3--:R-:W-:-:S04]  /*13710*/  IMAD.U32 R8, RZ, RZ, UR23 ;  /* 0x00000017ff087e24 */ /* 0x008fc8000f8e00ff */
[----:B------:R3:W4:Y:S03]  /*13720*/  SYNCS.PHASECHK.TRANS64.TRYWAIT P1, [R8+URZ+0x22850], R7 ;  /* 0x02285007080075a7 */ /* 0x000726000802017f */
[----:B----4-:R-:W-:Y:S05]  /*13730*/  @!P1 NANOSLEEP.SYNCS 0x989680 ;  /* 0x009896800000995d */ /* 0x010fea0003900000 */
[----:B------:R-:W4:Y:S02]  /*13740*/  @!P1 SYNCS.PHASECHK.TRANS64 P1, [R8+URZ+0x22850], R7 ;  /* 0x02285007080095a7 */ /* 0x000f24000802007f */
[----:B----4-:R-:W-:Y:S05]  /*13750*/  @!P1 BRA `(.L_x_4937) ;  /* 0xfffffffc00ec9947 */ /* 0x010fea000383ffff */
[----:B------:R-:W-:Y:S05]  /*13760*/  BRA `(.L_x_4936) ;  /* 0xffffff2800447947 */ /* 0x000fea000383ffff */
.L_x_4944:
[----:B-1----:R-:W-:-:S04]  /*13770*/  IMAD.U32 R0, RZ, RZ, UR23 ;  /* 0x00000017ff007e24 */ /* 0x002fc8000f8e00ff */
[----:B------:R1:W2:Y:S03]  /*13780*/  SYNCS.PHASECHK.TRANS64.TRYWAIT P1, [R0+URZ+0x22830], R7 ;  /* 0x02283007000075a7 */ /* 0x0002a6000802017f */
[----:B--2---:R-:W-:Y:S05]  /*13790*/  @!P1 NANOSLEEP.SYNCS 0x989680 ;  /* 0x009896800000995d */ /* 0x004fea0003900000 */
[----:B------:R-:W2:Y:S02]  /*137a0*/  @!P1 SYNCS.PHASECHK.TRANS64 P1, [R0+URZ+0x22830], R7 ;  /* 0x02283007000095a7 */ /* 0x000ea4000802007f */
[----:B--2---:R-:W-:Y:S05]  /*137b0*/  @!P1 BRA `(.L_x_4944) ;  /* 0xfffffffc00ec9947 */ /* 0x004fea000383ffff */
[----:B------:R-:W-:Y:S05]  /*137c0*/  BRA `(.L_x_4943) ;  /* 0xffffff2c005c7947 */ /* 0x000fea000383ffff */
.L_x_4949:
[----:B---3--:R-:W-:-:S04]  /*137d0*/  IMAD.U32 R8, RZ, RZ, UR23 ;  /* 0x00000017ff087e24 */ /* 0x008fc8000f8e00ff */
[----:B------:R3:W4:Y:S03]  /*137e0*/  SYNCS.PHASECHK.TRANS64.TRYWAIT P1, [R8+URZ+0x22850], R7 ;  /* 0x02285007080075a7 */ /* 0x000726000802017f */
[----:B----4-:R-:W-:Y:S05]  /*137f0*/  @!P1 NANOSLEEP.SYNCS 0x989680 ;  /* 0x009896800000995d */ /* 0x010fea0003900000 */
[----:B------:R-:W4:Y:S02]  /*13800*/  @!P1 SYNCS.PHASECHK.TRANS64 P1, [R8+URZ+0x22850], R7 ;  /* 0x02285007080095a7 */ /* 0x000f24000802007f */
[----:B----4-:R-:W-:Y:S05]  /*13810*/  @!P1 BRA `(.L_x_4949) ;  /* 0xfffffffc00ec9947 */ /* 0x010fea000383ffff */
[----:B------:R-:W-:Y:S05]  /*13820*/  BRA `(.L_x_4948) ;  /* 0xffffff44007c7947 */ /* 0x000fea000383ffff */
.L_x_4998:
        /* <DEDUP_REMOVED lines=11> */
.L_x_5063:
[----:B------:R-:W-:Y:S05]  /*138e0*/  BSYNC B0 ;  /* 0x0000000000007941 */ /* 0x000fea0003800000 */
.L_x_5062:
[----:B------:R-:W-:Y:S05]  /*138f0*/  BRA `(.L_x_5064) ;  /* 0xffffffb800cc7947 */ /* 0x000fea000383ffff */
.L_x_5001:
[----:B0-----:R0:W1:Y:S02]  /*13900*/  SYNCS.PHASECHK.TRANS64.TRYWAIT P0, [R33+URZ+0x22840], R0 ;  /* 0x02284000210075a7 */ /* 0x001064000800017f */
[----:B-1----:R-:W-:Y:S05]  /*13910*/  @!P0 NANOSLEEP.SYNCS 0x989680 ;  /* 0x009896800000895d */ /* 0x002fea0003900000 */
[----:B------:R-:W1:Y:S02]  /*13920*/  @!P0 SYNCS.PHASECHK.TRANS64 P0, [R33+URZ+0x22840], R0 ;  /* 0x02284000210085a7 */ /* 0x000e64000800007f */
[----:B-1----:R-:W-:Y:S05]  /*13930*/  @!P0 BRA `(.L_x_5001) ;  /* 0xfffffffc00f08947 */ /* 0x002fea000383ffff */
[----:B------:R-:W-:Y:S05]  /*13940*/  BRA `(.L_x_5065) ;  /* 0xffffffbc00647947 */ /* 0x000fea000383ffff */
.L_x_5002:
        /* <DEDUP_REMOVED lines=8> */
.L_x_5067:
[----:B------:R-:W-:Y:S05]  /*139d0*/  BSYNC B0 ;  /* 0x0000000000007941 */ /* 0x000fea0003800000 */
.L_x_5066:
        /* <DEDUP_REMOVED lines=9> */
.L_x_5068:
[----:B------:R-:W-:Y:S02]  /*13a70*/  IMAD.MOV.U32 R13, RZ, RZ, R4 ;  /* 0x000000ffff0d7224 */ /* 0x000fe400078e0004 */
[----:B------:R-:W-:Y:S02]  /*13a80*/  IMAD.MOV.U32 R12, RZ, RZ, 0x1 ;  /* 0x00000001ff0c7424 */ /* 0x000fe400078e00ff */
[----:B------:R-:W-:-:S07]  /*13a90*/  IMAD.MOV.U32 R3, RZ, RZ, R14 ;  /* 0x000000ffff037224 */ /* 0x000fce00078e000e */
[----:B------:R-:W-:Y:S05]  /*13aa0*/  WARPSYNC.COLLECTIVE R15, `(.L_x_5069) ;  /* 0x000000000f087348 */ /* 0x000fea0003c00000 */
[----:B------:R0:W1:Y:S02]  /*13ab0*/  SHFL.IDX P6, R14, R13, R12, R11 ;  /* 0x0000000c0d0e7389 */ /* 0x00006400000c000b */
[----:B01----:R-:W-:Y:S01]  /*13ac0*/  ENDCOLLECTIVE ;  /* 0x000000000000791b */ /* 0x003fe20003800000 */
.L_x_5069:
        /* <DEDUP_REMOVED lines=15> */
.L_x_5070:
[----:B------:R-:W-:Y:S02]  /*13bc0*/  @P0 IMAD R7, R5, 0x2, R23 ;  /* 0x0000000205070824 */ /* 0x000fe400078e0217 */
[----:B------:R-:W-:Y:S02]  /*13bd0*/  IMAD.MOV.U32 R13, RZ, RZ, R4 ;  /* 0x000000ffff0d7224 */ /* 0x000fe400078e0004 */
[----:B------:R-:W-:Y:S02]  /*13be0*/  IMAD.MOV.U32 R12, RZ, RZ, 0x2 ;  /* 0x00000002ff0c7424 */ /* 0x000fe400078e00ff */
[----:B------:R-:W-:-:S07]  /*13bf0*/  IMAD.MOV.U32 R3, RZ, RZ, R14 ;  /* 0x000000ffff037224 */ /* 0x000fce00078e000e */
[----:B------:R-:W-:Y:S05]  /*13c00*/  WARPSYNC.COLLECTIVE R15, `(.L_x_5071) ;  /* 0x000000000f087348 */ /* 0x000fea0003c00000 */
[----:B------:R0:W1:Y:S02]  /*13c10*/  SHFL.IDX P6, R14, R13, R12, R11 ;  /* 0x0000000c0d0e7389 */ /* 0x00006400000c000b */
[----:B01----:R-:W-:Y:S01]  /*13c20*/  ENDCOLLECTIVE ;  /* 0x000000000000791b */ /* 0x003fe20003800000 */
.L_x_5071:
        /* <DEDUP_REMOVED lines=15> */
.L_x_5072:
[----:B------:R-:W-:Y:S02]  /*13d20*/  @P0 IMAD R7, R5, 0x2, R23 ;  /* 0x0000000205070824 */ /* 0x000fe400078e0217 */
[----:B------:R-:W-:Y:S02]  /*13d30*/  IMAD.MOV.U32 R13, RZ, RZ, R4 ;  /* 0x000000ffff0d7224 */ /* 0x000fe400078e0004 */
[----:B------:R-:W-:Y:S02]  /*13d40*/  IMAD.MOV.U32 R12, RZ, RZ, 0x3 ;  /* 0x00000003ff0c7424 */ /* 0x000fe400078e00ff */
[----:B------:R-:W-:-:S07]  /*13d50*/  IMAD.MOV.U32 R3, RZ, RZ, R14 ;  /* 0x000000ffff037224 */ /* 0x000fce00078e000e */
[----:B------:R-:W-:Y:S05]  /*13d60*/  WARPSYNC.COLLECTIVE R15, `(.L_x_5073) ;  /* 0x000000000f087348 */ /* 0x000fea0003c00000 */
[----:B------:R0:W1:Y:S02]  /*13d70*/  SHFL.IDX P6, R14, R13, R12, R11 ;  /* 0x0000000c0d0e7389 */ /* 0x00006400000c000b */
[----:B01----:R-:W-:Y:S01]  /*13d80*/  ENDCOLLECTIVE ;  /* 0x000000000000791b */ /* 0x003fe20003800000 */
.L_x_5073:
        /* <DEDUP_REMOVED lines=15> */
.L_x_5074:
[----:B------:R-:W-:Y:S02]  /*13e80*/  @P0 IMAD R7, R5, 0x2, R23 ;  /* 0x0000000205070824 */ /* 0x000fe400078e0217 */
[----:B------:R-:W-:Y:S02]  /*13e90*/  IMAD.MOV.U32 R13, RZ, RZ, R4 ;  /* 0x000000ffff0d7224 */ /* 0x000fe400078e0004 */
[----:B------:R-:W-:Y:S02]  /*13ea0*/  IMAD.MOV.U32 R12, RZ, RZ, 0x4 ;  /* 0x00000004ff0c7424 */ /* 0x000fe400078e00ff */
[----:B------:R-:W-:-:S07]  /*13eb0*/  IMAD.MOV.U32 R3, RZ, RZ, R14 ;  /* 0x000000ffff037224 */ /* 0x000fce00078e000e */
[----:B------:R-:W-:Y:S05]  /*13ec0*/  WARPSYNC.COLLECTIVE R15, `(.L_x_5075) ;  /* 0x000000000f087348 */ /* 0x000fea0003c00000 */
[----:B------:R0:W1:Y:S02]  /*13ed0*/  SHFL.IDX P6, R14, R13, R12, R11 ;  /* 0x0000000c0d0e7389 */ /* 0x00006400000c000b */
[----:B01----:R-:W-:Y:S01]  /*13ee0*/  ENDCOLLECTIVE ;  /* 0x000000000000791b */ /* 0x003fe20003800000 */
.L_x_5075:
        /* <DEDUP_REMOVED lines=15> */
.L_x_5076:
[----:B------:R-:W-:Y:S02]  /*13fe0*/  @P0 IMAD R7, R5, 0x2, R23 ;  /* 0x0000000205070824 */ /* 0x000fe400078e0217 */
[----:B------:R-:W-:Y:S02]  /*13ff0*/  IMAD.MOV.U32 R13, RZ, RZ, R4 ;  /* 0x000000ffff0d7224 */ /* 0x000fe400078e0004 */
[----:B------:R-:W-:Y:S02]  /*14000*/  IMAD.MOV.U32 R12, RZ, RZ, 0x5 ;  /* 0x00000005ff0c7424 */ /* 0x000fe400078e00ff */
[----:B------:R-:W-:-:S07]  /*14010*/  IMAD.MOV.U32 R3, RZ, RZ, R14 ;  /* 0x000000ffff037224 */ /* 0x000fce00078e000e */
[----:B------:R-:W-:Y:S05]  /*14020*/  WARPSYNC.COLLECTIVE R15, `(.L_x_5077) ;  /* 0x000000000f087348 */ /* 0x000fea0003c00000 */
[----:B------:R0:W1:Y:S02]  /*14030*/  SHFL.IDX P6, R14, R13, R12, R11 ;  /* 0x0000000c0d0e7389 */ /* 0x00006400000c000b */
[----:B01----:R-:W-:Y:S01]  /*14040*/  ENDCOLLECTIVE ;  /* 0x000000000000791b */ /* 0x003fe20003800000 */
.L_x_5077:
        /* <DEDUP_REMOVED lines=10> */
.L_x_5078:
[----:B------:R-:W-:Y:S01]  /*140f0*/  @!PT LDS RZ, [RZ] ;  /* 0x00000000fffff984 */ /* 0x000fe20000000800 */
[----:B------:R-:W-:Y:S01]  /*14100*/  @!PT LDS RZ, [RZ] ;  /* 0x00000000fffff984 */ /* 0x000fe20000000800 */
[----:B------:R-:W-:Y:S01]  /*14110*/  @!PT LDS RZ, [RZ] ;  /* 0x00000000fffff984 */ /* 0x000fe20000000800 */
[----:B------:R0:W-:Y:S01]  /*14120*/  @P0 LDGSTS.E.BYPASS.LTC128B.128 [R7+0x1e400], desc[UR52][R2.64], !P2 ;  /* 0x1e40000002070fae */ /* 0x0001e2000d101d74 */
[----:B------:R-:W-:Y:S01]  /*14130*/  IMAD.MOV.U32 R0, RZ, RZ, R14 ;  /* 0x000000ffff007224 */ /* 0x000fe200078e000e */
[----:B------:R-:W-:Y:S06]  /*14140*/  BRA `(.L_x_5079) ;  /* 0xffffffb800c47947 */ /* 0x000fec000383ffff */
.L_x_5007:
[----:B------:R-:W-:Y:S02]  /*14150*/  IMAD.MOV.U32 R13, RZ, RZ, R4 ;  /* 0x000000ffff0d7224 */ /* 0x000fe400078e0004 */
[----:B------:R-:W-:Y:S02]  /*14160*/  IMAD.MOV.U32 R12, RZ, RZ, RZ ;  /* 0x000000ffff0c7224 */ /* 0x000fe400078e00ff */
[----:B------:R-:W-:Y:S02]  /*14170*/  IMAD.MOV.U32 R11, RZ, RZ, 0x181f ;  /* 0x0000181fff0b7424 */ /* 0x000fe400078e00ff */
[----:B------:R-:W-:Y:S02]  /*14180*/  IMAD.MOV.U32 R15, RZ, RZ, -0x1 ;  /* 0xffffffffff0f7424 */ /* 0x000fe400078e00ff */
[----:B-----5:R-:W-:Y:S02]  /*14190*/  IMAD R5, R9, R6, RZ ;  /* 0x0000000609057224 */ /* 0x020fe400078e02ff */
[----:B------:R-:W-:-:S07]  /*141a0*/  IMAD R17, R17, 0x80, R8 ;  /* 0x0000008011117824 */ /* 0x000fce00078e0208 */
[----:B------:R-:W-:Y:S05]  /*141b0*/  WARPSYNC.COLLECTIVE R15, `(.L_x_5080) ;  /* 0x000000000f087348 */ /* 0x000fea0003c00000 */
[----:B------:R0:W1:Y:S02]  /*141c0*/  SHFL.IDX P6, R14, R13, R12, R11 ;  /* 0x0000000c0d0e7389 */ /* 0x00006400000c000b */
[----:B01----:R-:W-:Y:S01]  /*141d0*/  ENDCOLLECTIVE ;  /* 0x000000000000791b */ /* 0x003fe20003800000 */
.L_x_5080:
[C---:B------:R-:W-:Y:S01]  /*141e0*/  VIADD R6, R17.reuse, 0x10 ;  /* 0x0000001011067836 */ /* 0x040fe20000000000 */
[----:B------:R-:W-:Y:S01]  /*141f0*/  ISETP.GE.AND P0, PT, R17, R5, PT ;  /* 0x000000051100720c */ /* 0x000fe20003f06270 */
[----:B------:R-:W-:Y:S02]  /*14200*/  IMAD.MOV.U32 R13, RZ, RZ, R0 ;  /* 0x000000ffff0d7224 */ /* 0x000fe400078e0000 */
[----:B------:R-:W-:-:S10]  /*14210*/  IMAD.MOV.U32 R2, RZ, RZ, R14 ;  /* 0x000000ffff027224 */ /* 0x000fd400078e000e */
[----:B------:R-:W-:Y:S05]  /*14220*/  WARPSYNC.COLLECTIVE R15, `(.L_x_5081) ;  /* 0x000000000f087348 */ /* 0x000fea0003c00000 */
[----:B------:R0:W1:Y:S02]  /*14230*/  SHFL.IDX P6, R14, R13, R12, R11 ;  /* 0x0000000c0d0e7389 */ /* 0x00006400000c000b */
[----:B01----:R-:W-:Y:S01]  /*14240*/  ENDCOLLECTIVE ;  /* 0x000000000000791b */ /* 0x003fe20003800000 */
.L_x_5081:
[----:B------:R-:W-:Y:S02]  /*14250*/  IMAD.MOV.U32 R13, RZ, RZ, R4 ;  /* 0x000000ffff0d7224 */ /* 0x000fe400078e0004 */
[----:B------:R-:W-:Y:S02]  /*14260*/  IMAD.MOV.U32 R12, RZ, RZ, 0x1 ;  /* 0x00000001ff0c7424 */ /* 0x000fe400078e00ff */
[----:B------:R-:W-:-:S07]  /*14270*/  IMAD.MOV.U32 R3, RZ, RZ, R14 ;  /* 0x000000ffff037224 */ /* 0x000fce00078e000e */
[----:B------:R-:W-:Y:S05]  /*14280*/  WARPSYNC.COLLECTIVE R15, `(.L_x_5082) ;  /* 0x000000000f087348 */ /* 0x000fea0003c00000 */
[----:B------:R0:W1:Y:S02]  /*14290*/  SHFL.IDX P6, R14, R13, R12, R11 ;  /* 0x0000000c0d0e7389 */ /* 0x00006400000c000b */
[----:B01----:R-:W-:Y:S01]  /*142a0*/  ENDCOLLECTIVE ;  /* 0x000000000000791b */ /* 0x003fe20003800000 */
.L_x_5082:
        /* <DEDUP_REMOVED lines=15> */
.L_x_5083:
[----:B------:R-:W-:Y:S02]  /*143a0*/  IMAD.MOV.U32 R13, RZ, RZ, R4 ;  /* 0x000000ffff0d7224 */ /* 0x000fe400078e0004 */
[----:B------:R-:W-:Y:S02]  /*143b0*/  IMAD.MOV.U32 R12, RZ, RZ, 0x2 ;  /* 0x00000002ff0c7424 */ /* 0x000fe400078e00ff */
[----:B------:R-:W-:-:S07]  /*143c0*/  IMAD.MOV.U32 R3, RZ, RZ, R14 ;  /* 0x000000ffff037224 */ /* 0x000fce00078e000e */
[----:B------:R-:W-:Y:S05]  /*143d0*/  WARPSYNC.COLLECTIVE R15, `(.L_x_5084) ;  /* 0x000000000f087348 */ /* 0x000fea0003c00000 */
[----:B------:R0:W1:Y:S02]  /*143e0*/  SHFL.IDX P6, R14, R13, R12, R11 ;  /* 0x0000000c0d0e7389 */ /* 0x00006400000c000b */
[----:B01----:R-:W-:Y:S01]  /*143f0*/  ENDCOLLECTIVE ;  /* 0x000000000000791b */ /* 0x003fe20003800000 */
.L_x_5084:
        /* <DEDUP_REMOVED lines=16> */
.L_x_5085:
[----:B------:R-:W-:Y:S02]  /*14500*/  IMAD.MOV.U32 R13, RZ, RZ, R4 ;  /* 0x000000ffff0d7224 */ /* 0x000fe400078e0004 */
[----:B------:R-:W-:Y:S02]  /*14510*/  IMAD.MOV.U32 R12, RZ, RZ, 0x3 ;  /* 0x00000003ff0c7424 */ /* 0x000fe400078e00ff */
[----:B------:R-:W-:-:S07]  /*14520*/  IMAD.MOV.U32 R3, RZ, RZ, R14 ;  /* 0x000000ffff037224 */ /* 0x000fce00078e000e */
[----:B------:R-:W-:Y:S05]  /*14530*/  WARPSYNC.COLLECTIVE R15, `(.L_x_5086) ;  /* 0x000000000f087348 */ /* 0x000fea0003c00000 */
[----:B------:R0:W1:Y:S02]  /*14540*/  SHFL.IDX P6, R14, R13, R12, R11 ;  /* 0x0000000c0d0e7389 */ /* 0x00006400000c000b */
[----:B01----:R-:W-:Y:S01]  /*14550*/  ENDCOLLECTIVE ;  /* 0x000000000000791b */ /* 0x003fe20003800000 */
.L_x_5086:
        /* <DEDUP_REMOVED lines=16> */
.L_x_5087:
[----:B------:R-:W-:Y:S02]  /*14660*/  IMAD.MOV.U32 R13, RZ, RZ, R4 ;  /* 0x000000ffff0d7224 */ /* 0x000fe400078e0004 */
[----:B------:R-:W-:Y:S02]  /*14670*/  IMAD.MOV.U32 R12, RZ, RZ, 0x4 ;  /* 0x00000004ff0c7424 */ /* 0x000fe400078e00ff */
[----:B------:R-:W-:-:S07]  /*14680*/  IMAD.MOV.U32 R3, RZ, RZ, R14 ;  /* 0x000000ffff037224 */ /* 0x000fce00078e000e */
[----:B------:R-:W-:Y:S05]  /*14690*/  WARPSYNC.COLLECTIVE R15, `(.L_x_5088) ;  /* 0x000000000f087348 */ /* 0x000fea0003c00000 */
[----:B------:R0:W1:Y:S02]  /*146a0*/  SHFL.IDX P6, R14, R13, R12, R11 ;  /* 0x0000000c0d0e7389 */ /* 0x00006400000c000b */
[----:B01----:R-:W-:Y:S01]  /*146b0*/  ENDCOLLECTIVE ;  /* 0x000000000000791b */ /* 0x003fe20003800000 */
.L_x_5088:
        /* <DEDUP_REMOVED lines=16> */
.L_x_5089:
[----:B------:R-:W-:Y:S02]  /*147c0*/  IMAD.MOV.U32 R13, RZ, RZ, R4 ;  /* 0x000000ffff0d7224 */ /* 0x000fe400078e0004 */
[----:B------:R-:W-:Y:S02]  /*147d0*/  IMAD.MOV.U32 R12, RZ, RZ, 0x5 ;  /* 0x00000005ff0c7424 */ /* 0x000fe400078e00ff */
[----:B------:R-:W-:-:S07]  /*147e0*/  IMAD.MOV.U32 R3, RZ, RZ, R14 ;  /* 0x000000ffff037224 */ /* 0x000fce00078e000e */
[----:B------:R-:W-:Y:S05]  /*147f0*/  WARPSYNC.COLLECTIVE R15, `(.L_x_5090) ;  /* 0x000000000f087348 */ /* 0x000fea0003c00000 */
[----:B------:R0:W1:Y:S02]  /*14800*/  SHFL.IDX P6, R14, R13, R12, R11 ;  /* 0x0000000c0d0e7389 */ /* 0x00006400000c000b */
[----:B01----:R-:W-:Y:S01]  /*14810*/  ENDCOLLECTIVE ;  /* 0x000000000000791b */ /* 0x003fe20003800000 */
.L_x_5090:
        /* <DEDUP_REMOVED lines=16> */
.L_x_5091:
[----:B------:R-:W-:Y:S02]  /*14920*/  IMAD.MOV.U32 R13, RZ, RZ, R4 ;  /* 0x000000ffff0d7224 */ /* 0x000fe400078e0004 */
[----:B------:R-:W-:Y:S02]  /*14930*/  IMAD.MOV.U32 R12, RZ, RZ, 0x6 ;  /* 0x00000006ff0c7424 */ /* 0x000fe400078e00ff */
[----:B------:R-:W-:-:S07]  /*14940*/  IMAD.MOV.U32 R3, RZ, RZ, R14 ;  /* 0x000000ffff037224 */ /* 0x000fce00078e000e */
[----:B------:R-:W-:Y:S05]  /*14950*/  WARPSYNC.COLLECTIVE R15, `(.L_x_5092) ;  /* 0x000000000f087348 */ /* 0x000fea0003c00000 */
[----:B------:R0:W1:Y:S02]  /*14960*/  SHFL.IDX P6, R14, R13, R12, R11 ;  /* 0x0000000c0d0e7389 */ /* 0x00006400000c000b */
[----:B01----:R-:W-:Y:S01]  /*14970*/  ENDCOLLECTIVE ;  /* 0x000000000000791b */ /* 0x003fe20003800000 */
.L_x_5092:
        /* <DEDUP_REMOVED lines=16> */
.L_x_5093:
[----:B------:R-:W-:Y:S02]  /*14a80*/  IMAD.MOV.U32 R13, RZ, RZ, R4 ;  /* 0x000000ffff0d7224 */ /* 0x000fe400078e0004 */
[----:B------:R-:W-:Y:S02]  /*14a90*/  IMAD.MOV.U32 R12, RZ, RZ, 0x7 ;  /* 0x00000007ff0c7424 */ /* 0x000fe400078e00ff */
[----:B------:R-:W-:-:S07]  /*14aa0*/  IMAD.MOV.U32 R3, RZ, RZ, R14 ;  /* 0x000000ffff037224 */ /* 0x000fce00078e000e */
[----:B------:R-:W-:Y:S05]  /*14ab0*/  WARPSYNC.COLLECTIVE R15, `(.L_x_5094) ;  /* 0x000000000f087348 */ /* 0x000fea0003c00000 */
[----:B------:R0:W1:Y:S02]  /*14ac0*/  SHFL.IDX P6, R14, R13, R12, R11 ;  /* 0x0000000c0d0e7389 */ /* 0x00006400000c000b */
[----:B01----:R-:W-:Y:S01]  /*14ad0*/  ENDCOLLECTIVE ;  /* 0x000000000000791b */ /* 0x003fe20003800000 */
.L_x_5094:
        /* <DEDUP_REMOVED lines=14> */
.L_x_5095:
[----:B------:R-:W-:Y:S05]  /*14bc0*/  BRA `(.L_x_5096) ;  /* 0xffffffbc002c7947 */ /* 0x000fea000383ffff */
.L_x_5010:
[----:B0-----:R0:W1:Y:S02]  /*14bd0*/  SYNCS.PHASECHK.TRANS64.TRYWAIT P0, [R23+URZ+0x22820], R0 ;  /* 0x02282000170075a7 */ /* 0x001064000800017f */
[----:B-1----:R-:W-:Y:S05]  /*14be0*/  @!P0 NANOSLEEP.SYNCS 0x989680 ;  /* 0x009896800000895d */ /* 0x002fea0003900000 */
[----:B------:R-:W1:Y:S02]  /*14bf0*/  @!P0 SYNCS.PHASECHK.TRANS64 P0, [R23+URZ+0x22820], R0 ;  /* 0x02282000170085a7 */ /* 0x000e64000800007f */
[----:B-1----:R-:W-:Y:S05]  /*14c00*/  @!P0 BRA `(.L_x_5010) ;  /* 0xfffffffc00f08947 */ /* 0x002fea000383ffff */
[----:B------:R-:W-:Y:S05]  /*14c10*/  BRA `(.L_x_5097) ;  /* 0xffffffbc00887947 */ /* 0x000fea000383ffff */
.L_x_5013:
[----:B0-----:R0:W1:Y:S02]  /*14c20*/  SYNCS.PHASECHK.TRANS64.TRYWAIT P0, [R33+URZ+0x22860], R0 ;  /* 0x02286000210075a7 */ /* 0x001064000800017f */
[----:B-1----:R-:W-:Y:S05]  /*14c30*/  @!P0 NANOSLEEP.SYNCS 0x989680 ;  /* 0x009896800000895d */ /* 0x002fea0003900000 */
[----:B------:R-:W1:Y:S02]  /*14c40*/  @!P0 SYNCS.PHASECHK.TRANS64 P0, [R33+URZ+0x22860], R0 ;  /* 0x02286000210085a7 */ /* 0x000e64000800007f */
[----:B-1----:R-:W-:Y:S05]  /*14c50*/  @!P0 BRA `(.L_x_5013) ;  /* 0xfffffffc00f08947 */ /* 0x002fea000383ffff */
[----:B------:R-:W-:Y:S05]  /*14c60*/  BRA `(.L_x_5098) ;  /* 0xffffffbc00987947 */ /* 0x000fea000383ffff */
.L_x_5014:
        /* <DEDUP_REMOVED lines=8> */
.L_x_5100:
[----:B------:R-:W-:Y:S05]  /*14cf0*/  BSYNC B0 ;  /* 0x0000000000007941 */ /* 0x000fea0003800000 */
.L_x_5099:
        /* <DEDUP_REMOVED lines=13> */
.L_x_5101:
        /* <DEDUP_REMOVED lines=11> */
.L_x_5102:
        /* <DEDUP_REMOVED lines=17> */
.L_x_5103:
[----:B------:R-:W-:Y:S02]  /*14f90*/  IMAD.MOV.U32 R13, RZ, RZ, R6 ;  /* 0x000000ffff0d7224 */ /* 0x000fe400078e0006 */
[----:B------:R-:W-:Y:S01]  /*14fa0*/  IMAD.MOV.U32 R12, RZ, RZ, 0x2 ;  /* 0x00000002ff0c7424 */ /* 0x000fe200078e00ff */
[----:B------:R-:W-:-:S13]  /*14fb0*/  IADD3 R2, P4, R14, R0, RZ ;  /* 0x000000000e027210 */ /* 0x000fda0007f9e0ff */
[----:B------:R-:W-:Y:S05]  /*14fc0*/  WARPSYNC.COLLECTIVE R15, `(.L_x_5104) ;  /* 0x000000000f087348 */ /* 0x000fea0003c00000 */
[----:B------:R0:W1:Y:S02]  /*14fd0*/  SHFL.IDX P6, R14, R13, R12, R11 ;  /* 0x0000000c0d0e7389 */ /* 0x00006400000c000b */
[----:B01----:R-:W-:Y:S01]  /*14fe0*/  ENDCOLLECTIVE ;  /* 0x000000000000791b */ /* 0x003fe20003800000 */
.L_x_5104:
        /* <DEDUP_REMOVED lines=17> */
.L_x_5105:
[----:B------:R-:W-:Y:S02]  /*15100*/  IMAD.MOV.U32 R13, RZ, RZ, R6 ;  /* 0x000000ffff0d7224 */ /* 0x000fe400078e0006 */
[----:B------:R-:W-:Y:S01]  /*15110*/  IMAD.MOV.U32 R12, RZ, RZ, 0x3 ;  /* 0x00000003ff0c7424 */ /* 0x000fe200078e00ff */
[----:B------:R-:W-:-:S13]  /*15120*/  IADD3 R2, P4, R14, R0, RZ ;  /* 0x000000000e027210 */ /* 0x000fda0007f9e0ff */
[----:B------:R-:W-:Y:S05]  /*15130*/  WARPSYNC.COLLECTIVE R15, `(.L_x_5106) ;  /* 0x000000000f087348 */ /* 0x000fea0003c00000 */
[----:B------:R0:W1:Y:S02]  /*15140*/  SHFL.IDX P6, R14, R13, R12, R11 ;  /* 0x0000000c0d0e7389 */ /* 0x00006400000c000b */
[----:B01----:R-:W-:Y:S01]  /*15150*/  ENDCOLLECTIVE ;  /* 0x000000000000791b */ /* 0x003fe20003800000 */
.L_x_5106:
        /* <DEDUP_REMOVED lines=17> */
.L_x_5107:
[----:B------:R-:W-:Y:S02]  /*15270*/  IMAD.MOV.U32 R13, RZ, RZ, R6 ;  /* 0x000000ffff0d7224 */ /* 0x000fe400078e0006 */
[----:B------:R-:W-:Y:S01]  /*15280*/  IMAD.MOV.U32 R12, RZ, RZ, 0x4 ;  /* 0x00000004ff0c7424 */ /* 0x000fe200078e00ff */
[----:B------:R-:W-:-:S13]  /*15290*/  IADD3 R2, P4, R14, R0, RZ ;  /* 0x000000000e027210 */ /* 0x000fda0007f9e0ff */
[----:B------:R-:W-:Y:S05]  /*152a0*/  WARPSYNC.COLLECTIVE R15, `(.L_x_5108) ;  /* 0x000000000f087348 */ /* 0x000fea0003c00000 */
[----:B------:R0:W1:Y:S02]  /*152b0*/  SHFL.IDX P6, R14, R13, R12, R11 ;  /* 0x0000000c0d0e7389 */ /* 0x00006400000c000b */
[----:B01----:R-:W-:Y:S01]  /*152c0*/  ENDCOLLECTIVE ;  /* 0x000000000000791b */ /* 0x003fe20003800000 */
.L_x_5108:
        /* <DEDUP_REMOVED lines=17> */
.L_x_5109:
[----:B------:R-:W-:Y:S02]  /*153e0*/  IMAD.MOV.U32 R13, RZ, RZ, R6 ;  /* 0x000000ffff0d7224 */ /* 0x000fe400078e0006 */
[----:B------:R-:W-:Y:S01]  /*153f0*/  IMAD.MOV.U32 R12, RZ, RZ, 0x5 ;  /* 0x00000005ff0c7424 */ /* 0x000fe200078e00ff */
[----:B------:R-:W-:-:S13]  /*15400*/  IADD3 R2, P4, R14, R0, RZ ;  /* 0x000000000e027210 */ /* 0x000fda0007f9e0ff */
[----:B------:R-:W-:Y:S05]  /*15410*/  WARPSYNC.COLLECTIVE R15, `(.L_x_5110) ;  /* 0x000000000f087348 */ /* 0x000fea0003c00000 */
[----:B------:R0:W1:Y:S02]  /*15420*/  SHFL.IDX P6, R14, R13, R12, R11 ;  /* 0x0000000c0d0e7389 */ /* 0x00006400000c000b */
[----:B01----:R-:W-:Y:S01]  /*15430*/  ENDCOLLECTIVE ;  /* 0x000000000000791b */ /* 0x003fe20003800000 */
.L_x_5110:
        /* <DEDUP_REMOVED lines=12> */
.L_x_5111:
        /* <DEDUP_REMOVED lines=9> */
.L_x_5021:
[----:B0-----:R0:W1:Y:S02]  /*15590*/  SYNCS.PHASECHK.TRANS64.TRYWAIT P0, [R10+URZ+0x22840], R20 ;  /* 0x022840140a0075a7 */ /* 0x001064000800017f */
[----:B-1----:R-:W-:Y:S05]  /*155a0*/  @!P0 NANOSLEEP.SYNCS 0x989680 ;  /* 0x009896800000895d */ /* 0x002fea0003900000 */
[----:B------:R-:W1:Y:S02]  /*155b0*/  @!P0 SYNCS.PHASECHK.TRANS64 P0, [R10+URZ+0x22840], R20 ;  /* 0x022840140a0085a7 */ /* 0x000e64000800007f */
[----:B-1----:R-:W-:Y:S05]  /*155c0*/  @!P0 BRA `(.L_x_5021) ;  /* 0xfffffffc00f08947 */ /* 0x002fea000383ffff */
[----:B------:R-:W-:Y:S05]  /*155d0*/  BRA `(.L_x_5113) ;  /* 0xffffffbc00fc7947 */ /* 0x000fea000383ffff */
.L_x_5022:
        /* <DEDUP_REMOVED lines=8> */
.L_x_5115:
[----:B------:R-:W-:Y:S05]  /*15660*/  BSYNC B1 ;  /* 0x0000000000017941 */ /* 0x000fea0003800000 */
.L_x_5114:
        /* <DEDUP_REMOVED lines=9> */
.L_x_5116:
[----:B------:R-:W-:Y:S02]  /*15700*/  IMAD.MOV.U32 R13, RZ, RZ, R8 ;  /* 0x000000ffff0d7224 */ /* 0x000fe400078e0008 */
[----:B------:R-:W-:Y:S02]  /*15710*/  IMAD.MOV.U32 R12, RZ, RZ, 0x1 ;  /* 0x00000001ff0c7424 */ /* 0x000fe400078e00ff */
[----:B------:R-:W-:-:S07]  /*15720*/  IMAD.MOV.U32 R2, RZ, RZ, R14 ;  /* 0x000000ffff027224 */ /* 0x000fce00078e000e */
[----:B------:R-:W-:Y:S05]  /*15730*/  WARPSYNC.COLLECTIVE R15, `(.L_x_5117) ;  /* 0x000000000f087348 */ /* 0x000fea0003c00000 */
[----:B------:R0:W1:Y:S02]  /*15740*/  SHFL.IDX P6, R14, R13, R12, R11 ;  /* 0x0000000c0d0e7389 */ /* 0x00006400000c000b */
[----:B01----:R-:W-:Y:S01]  /*15750*/  ENDCOLLECTIVE ;  /* 0x000000000000791b */ /* 0x003fe20003800000 */
.L_x_5117:
        /* <DEDUP_REMOVED lines=11> */
.L_x_5118:
[----:B------:R-:W-:Y:S02]  /*15810*/  IMAD.MOV.U32 R13, RZ, RZ, R8 ;  /* 0x000000ffff0d7224 */ /* 0x000fe400078e0008 */
[----:B------:R-:W-:Y:S02]  /*15820*/  IMAD.MOV.U32 R12, RZ, RZ, 0x2 ;  /* 0x00000002ff0c7424 */ /* 0x000fe400078e00ff */
[----:B------:R-:W-:-:S07]  /*15830*/  IMAD.MOV.U32 R2, RZ, RZ, R14 ;  /* 0x000000ffff027224 */ /* 0x000fce00078e000e */
[----:B------:R-:W-:Y:S05]  /*15840*/  WARPSYNC.COLLECTIVE R15, `(.L_x_5119) ;  /* 0x000000000f087348 */ /* 0x000fea0003c00000 */
[----:B------:R0:W1:Y:S02]  /*15850*/  SHFL.IDX P6, R14, R13, R12, R11 ;  /* 0x0000000c0d0e7389 */ /* 0x00006400000c000b */
[----:B01----:R-:W-:Y:S01]  /*15860*/  ENDCOLLECTIVE ;  /* 0x000000000000791b */ /* 0x003fe20003800000 */
.L_x_5119:
        /* <DEDUP_REMOVED lines=11> */
.L_x_5120:
[----:B------:R-:W-:Y:S02]  /*15920*/  IMAD.MOV.U32 R13, RZ, RZ, R8 ;  /* 0x000000ffff0d7224 */ /* 0x000fe400078e0008 */
[----:B------:R-:W-:Y:S02]  /*15930*/  IMAD.MOV.U32 R12, RZ, RZ, 0x3 ;  /* 0x00000003ff0c7424 */ /* 0x000fe400078e00ff */
[----:B------:R-:W-:-:S07]  /*15940*/  IMAD.MOV.U32 R2, RZ, RZ, R14 ;  /* 0x000000ffff027224 */ /* 0x000fce00078e000e */
[----:B------:R-:W-:Y:S05]  /*15950*/  WARPSYNC.COLLECTIVE R15, `(.L_x_5121) ;  /* 0x000000000f087348 */ /* 0x000fea0003c00000 */
[----:B------:R0:W1:Y:S02]  /*15960*/  SHFL.IDX P6, R14, R13, R12, R11 ;  /* 0x0000000c0d0e7389 */ /* 0x00006400000c000b */
[----:B01----:R-:W-:Y:S01]  /*15970*/  ENDCOLLECTIVE ;  /* 0x000000000000791b */ /* 0x003fe20003800000 */
.L_x_5121:
        /* <DEDUP_REMOVED lines=11> */
.L_x_5122:
[----:B------:R-:W-:Y:S02]  /*15a30*/  IMAD.MOV.U32 R13, RZ, RZ, R8 ;  /* 0x000000ffff0d7224 */ /* 0x000fe400078e0008 */
[----:B------:R-:W-:Y:S02]  /*15a40*/  IMAD.MOV.U32 R12, RZ, RZ, 0x4 ;  /* 0x00000004ff0c7424 */ /* 0x000fe400078e00ff */
[----:B------:R-:W-:-:S07]  /*15a50*/  IMAD.MOV.U32 R2, RZ, RZ, R14 ;  /* 0x000000ffff027224 */ /* 0x000fce00078e000e */
[----:B------:R-:W-:Y:S05]  /*15a60*/  WARPSYNC.COLLECTIVE R15, `(.L_x_5123) ;  /* 0x000000000f087348 */ /* 0x000fea0003c00000 */
[----:B------:R0:W1:Y:S02]  /*15a70*/  SHFL.IDX P6, R14, R13, R12, R11 ;  /* 0x0000000c0d0e7389 */ /* 0x00006400000c000b */
[----:B01----:R-:W-:Y:S01]  /*15a80*/  ENDCOLLECTIVE ;  /* 0x000000000000791b */ /* 0x003fe20003800000 */
.L_x_5123:
        /* <DEDUP_REMOVED lines=11> */
.L_x_5124:
[----:B------:R-:W-:Y:S02]  /*15b40*/  IMAD.MOV.U32 R13, RZ, RZ, R8 ;  /* 0x000000ffff0d7224 */ /* 0x000fe400078e0008 */
[----:B------:R-:W-:Y:S02]  /*15b50*/  IMAD.MOV.U32 R12, RZ, RZ, 0x5 ;  /* 0x00000005ff0c7424 */ /* 0x000fe400078e00ff */
[----:B------:R-:W-:-:S07]  /*15b60*/  IMAD.MOV.U32 R2, RZ, RZ, R14 ;  /* 0x000000ffff027224 */ /* 0x000fce00078e000e */
[----:B------:R-:W-:Y:S05]  /*15b70*/  WARPSYNC.COLLECTIVE R15, `(.L_x_5125) ;  /* 0x000000000f087348 */ /* 0x000fea0003c00000 */
[----:B------:R0:W1:Y:S02]  /*15b80*/  SHFL.IDX P6, R14, R13, R12, R11 ;  /* 0x0000000c0d0e7389 */ /* 0x00006400000c000b */
[----:B01----:R-:W-:Y:S01]  /*15b90*/  ENDCOLLECTIVE ;  /* 0x000000000000791b */ /* 0x003fe20003800000 */
.L_x_5125:
        /* <DEDUP_REMOVED lines=11> */
.L_x_5126:
[----:B------:R-:W-:Y:S05]  /*15c50*/  BRA `(.L_x_5127) ;  /* 0xffffffbc00247947 */ /* 0x000fea000383ffff */
.L_x_5027:
[----:B--2---:R2:W3:Y:S02]  /*15c60*/  SYNCS.PHASECHK.TRANS64.TRYWAIT P0, [R10+URZ+0x22860], R20 ;  /* 0x022860140a0075a7 */ /* 0x0044e4000800017f */
[----:B---3--:R-:W-:Y:S05]  /*15c70*/  @!P0 NANOSLEEP.SYNCS 0x989680 ;  /* 0x009896800000895d */ /* 0x008fea0003900000 */
[----:B------:R-:W3:Y:S02]  /*15c80*/  @!P0 SYNCS.PHASECHK.TRANS64 P0, [R10+URZ+0x22860], R20 ;  /* 0x022860140a0085a7 */ /* 0x000ee4000800007f */
[----:B---3--:R-:W-:Y:S05]  /*15c90*/  @!P0 BRA `(.L_x_5027) ;  /* 0xfffffffc00f08947 */ /* 0x008fea000383ffff */
[----:B------:R-:W-:Y:S05]  /*15ca0*/  BRA `(.L_x_5128) ;  /* 0xffffffbc00747947 */ /* 0x000fea000383ffff */
.L_x_5028:
        /* <DEDUP_REMOVED lines=8> */
.L_x_5130:
[----:B------:R-:W-:Y:S05]  /*15d30*/  BSYNC B1 ;  /* 0x0000000000017941 */ /* 0x000fea0003800000 */
.L_x_5129:
        /* <DEDUP_REMOVED lines=9> */
.L_x_5131:
[----:B------:R-:W-:Y:S02]  /*15dd0*/  IMAD.MOV.U32 R13, RZ, RZ, R25 ;  /* 0x000000ffff0d7224 */ /* 0x000fe400078e0019 */
[----:B------:R-:W-:Y:S01]  /*15de0*/  IMAD.MOV.U32 R12, RZ, RZ, 0x1 ;  /* 0x00000001ff0c7424 */ /* 0x000fe200078e00ff */
[----:B------:R-:W-:-:S13]  /*15df0*/  IADD3 R2, P0, R14, R0, RZ ;  /* 0x000000000e027210 */ /* 0x000fda0007f1e0ff */
[----:B------:R-:W-:Y:S05]  /*15e00*/  WARPSYNC.COLLECTIVE R15, `(.L_x_5132) ;  /* 0x000000000f087348 */ /* 0x000fea0003c00000 */
[----:B------:R0:W1:Y:S02]  /*15e10*/  SHFL.IDX P6, R14, R13, R12, R11 ;  /* 0x0000000c0d0e7389 */ /* 0x00006400000c000b */
[----:B01----:R-:W-:Y:S01]  /*15e20*/  ENDCOLLECTIVE ;  /* 0x000000000000791b */ /* 0x003fe20003800000 */
.L_x_5132:
        /* <DEDUP_REMOVED lines=13> */
.L_x_5133:
[----:B------:R-:W-:Y:S02]  /*15f00*/  IMAD.MOV.U32 R13, RZ, RZ, R25 ;  /* 0x000000ffff0d7224 */ /* 0x000fe400078e0019 */
[----:B------:R-:W-:Y:S01]  /*15f10*/  IMAD.MOV.U32 R12, RZ, RZ, 0x2 ;  /* 0x00000002ff0c7424 */ /* 0x000fe200078e00ff */
[----:B------:R-:W-:-:S13]  /*15f20*/  IADD3 R2, P0, R14, R0, RZ ;  /* 0x000000000e027210 */ /* 0x000fda0007f1e0ff */
[----:B------:R-:W-:Y:S05]  /*15f30*/  WARPSYNC.COLLECTIVE R15, `(.L_x_5134) ;  /* 0x000000000f087348 */ /* 0x000fea0003c00000 */
[----:B------:R0:W1:Y:S02]  /*15f40*/  SHFL.IDX P6, R14, R13, R12, R11 ;  /* 0x0000000c0d0e7389 */ /* 0x00006400000c000b */
[----:B01----:R-:W-:Y:S01]  /*15f50*/  ENDCOLLECTIVE ;  /* 0x000000000000791b */ /* 0x003fe20003800000 */
.L_x_5134:
        /* <DEDUP_REMOVED lines=13> */
.L_x_5135:
[----:B------:R-:W-:Y:S02]  /*16030*/  IMAD.MOV.U32 R13, RZ, RZ, R25 ;  /* 0x000000ffff0d7224 */ /* 0x000fe400078e0019 */
[----:B------:R-:W-:Y:S02]  /*16040*/  IMAD.MOV.U32 R12, RZ, RZ, 0x3 ;  /* 0x00000003ff0c7424 */ /* 0x000fe400078e00ff */
[----:B------:R-:W-:-:S07]  /*16050*/  IMAD.MOV.U32 R8, RZ, RZ, R14 ;  /* 0x000000ffff087224 */ /* 0x000fce00078e000e */
[----:B------:R-:W-:Y:S05]  /*16060*/  WARPSYNC.COLLECTIVE R15, `(.L_x_5136) ;  /* 0x000000000f087348 */ /* 0x000fea0003c00000 */
[----:B------:R0:W1:Y:S02]  /*16070*/  SHFL.IDX P6, R14, R13, R12, R11 ;  /* 0x0000000c0d0e7389 */ /* 0x00006400000c000b */
[----:B01----:R-:W-:Y:S01]  /*16080*/  ENDCOLLECTIVE ;  /* 0x000000000000791b */ /* 0x003fe20003800000 */
.L_x_5136:
        /* <DEDUP_REMOVED lines=14> */
.L_x_5137:
[----:B------:R-:W-:Y:S02]  /*16170*/  IMAD.MOV.U32 R13, RZ, RZ, R25 ;  /* 0x000000ffff0d7224 */ /* 0x000fe400078e0019 */
[----:B------:R-:W-:Y:S01]  /*16180*/  IMAD.MOV.U32 R12, RZ, RZ, 0x4 ;  /* 0x00000004ff0c7424 */ /* 0x000fe200078e00ff */
[----:B------:R-:W-:-:S13]  /*16190*/  IADD3 R2, P0, R14, R0, RZ ;  /* 0x000000000e027210 */ /* 0x000fda0007f1e0ff */
[----:B------:R-:W-:Y:S05]  /*161a0*/  WARPSYNC.COLLECTIVE R15, `(.L_x_5138) ;  /* 0x000000000f087348 */ /* 0x000fea0003c00000 */
[----:B------:R0:W1:Y:S02]  /*161b0*/  SHFL.IDX P6, R14, R13, R12, R11 ;  /* 0x0000000c0d0e7389 */ /* 0x00006400000c000b */
[----:B01----:R-:W-:Y:S01]  /*161c0*/  ENDCOLLECTIVE ;  /* 0x000000000000791b */ /* 0x003fe20003800000 */
.L_x_5138:
        /* <DEDUP_REMOVED lines=13> */
.L_x_5139:
[----:B------:R-:W-:Y:S02]  /*162a0*/  IMAD.MOV.U32 R13, RZ, RZ, R25 ;  /* 0x000000ffff0d7224 */ /* 0x000fe400078e0019 */
[----:B------:R-:W-:Y:S01]  /*162b0*/  IMAD.MOV.U32 R12, RZ, RZ, 0x5 ;  /* 0x00000005ff0c7424 */ /* 0x000fe200078e00ff */
[----:B------:R-:W-:-:S13]  /*162c0*/  IADD3 R2, P0, R14, R0, RZ ;  /* 0x000000000e027210 */ /* 0x000fda0007f1e0ff */
[----:B------:R-:W-:Y:S05]  /*162d0*/  WARPSYNC.COLLECTIVE R15, `(.L_x_5140) ;  /* 0x000000000f087348 */ /* 0x000fea0003c00000 */
[----:B------:R0:W1:Y:S02]  /*162e0*/  SHFL.IDX P6, R14, R13, R12, R11 ;  /* 0x0000000c0d0e7389 */ /* 0x00006400000c000b */
[----:B01----:R-:W-:Y:S01]  /*162f0*/  ENDCOLLECTIVE ;  /* 0x000000000000791b */ /* 0x003fe20003800000 */
.L_x_5140:
        /* <DEDUP_REMOVED lines=13> */
.L_x_5141:
[----:B------:R-:W-:Y:S05]  /*163d0*/  BRA `(.L_x_5142) ;  /* 0xffffffb800b47947 */ /* 0x000fea000383ffff */
.L_x_5036:
        /* <DEDUP_REMOVED lines=8> */
.L_x_5144:
[----:B------:R-:W-:Y:S05]  /*16460*/  BSYNC B0 ;  /* 0x0000000000007941 */ /* 0x000fea0003800000 */
.L_x_5143:
        /* <DEDUP_REMOVED lines=9> */
.L_x_5145:
        /* <DEDUP_REMOVED lines=24> */
.L_x_5146:
[----:B------:R-:W-:Y:S01]  /*16680*/  IMAD.MOV.U32 R12, RZ, RZ, 0x2 ;  /* 0x00000002ff0c7424 */ /* 0x000fe200078e00ff */
[----:B------:R-:W-:-:S05]  /*16690*/  SEL R14, R14, RZ, P1 ;  /* 0x000000ff0e0e7207 */ /* 0x000fca0000800000 */
[----:B------:R-:W-:-:S04]  /*166a0*/  IMAD.IADD R5, R13, 0x1, R14 ;  /* 0x000000010d057824 */ /* 0x000fc800078e020e */
[----:B------:R-:W-:-:S07]  /*166b0*/  IMAD.MOV.U32 R13, RZ, RZ, R5 ;  /* 0x000000ffff0d7224 */ /* 0x000fce00078e0005 */
[----:B------:R-:W-:Y:S05]  /*166c0*/  WARPSYNC.COLLECTIVE R15, `(.L_x_5147) ;  /* 0x000000000f087348 */ /* 0x000fea0003c00000 */
[----:B------:R0:W1:Y:S02]  /*166d0*/  SHFL.UP P6, R14, R13, R12, R11 ;  /* 0x0400000c0d0e7389 */ /* 0x00006400000c000b */
[----:B01----:R-:W-:Y:S01]  /*166e0*/  ENDCOLLECTIVE ;  /* 0x000000000000791b */ /* 0x003fe20003800000 */
.L_x_5147:
[----:B------:R-:W-:Y:S01]  /*166f0*/  IMAD.MOV.U32 R12, RZ, RZ, 0x4 ;  /* 0x00000004ff0c7424 */ /* 0x000fe200078e00ff */
[----:B------:R-:W-:-:S05]  /*16700*/  SEL R2, R14, RZ, P2 ;  /* 0x000000ff0e027207 */ /* 0x000fca0001000000 */
[----:B------:R-:W-:-:S04]  /*16710*/  IMAD.IADD R2, R5, 0x1, R2 ;  /* 0x0000000105027824 */ /* 0x000fc800078e0202 */
[----:B------:R-:W-:-:S07]  /*16720*/  IMAD.MOV.U32 R13, RZ, RZ, R2 ;  /* 0x000000ffff0d7224 */ /* 0x000fce00078e0002 */
[----:B------:R-:W-:Y:S05]  /*16730*/  WARPSYNC.COLLECTIVE R15, `(.L_x_5148) ;  /* 0x000000000f087348 */ /* 0x000fea0003c00000 */
[----:B------:R0:W1:Y:S02]  /*16740*/  SHFL.UP P6, R14, R13, R12, R11 ;  /* 0x0400000c0d0e7389 */ /* 0x00006400000c000b */
[----:B01----:R-:W-:Y:S01]  /*16750*/  ENDCOLLECTIVE ;  /* 0x000000000000791b */ /* 0x003fe20003800000 */
.L_x_5148:
[----:B------:R-:W-:Y:S01]  /*16760*/  IMAD.MOV.U32 R12, RZ, RZ, 0x8 ;  /* 0x00000008ff0c7424 */ /* 0x000fe200078e00ff */
[----:B------:R-:W-:-:S05]  /*16770*/  SEL R3, R14, RZ, P3 ;  /* 0x000000ff0e037207 */ /* 0x000fca0001800000 */
[----:B------:R-:W-:-:S04]  /*16780*/  IMAD.IADD R3, R2, 0x1, R3 ;  /* 0x0000000102037824 */ /* 0x000fc800078e0203 */
[----:B------:R-:W-:-:S07]  /*16790*/  IMAD.MOV.U32 R13, RZ, RZ, R3 ;  /* 0x000000ffff0d7224 */ /* 0x000fce00078e0003 */
[----:B------:R-:W-:Y:S05]  /*167a0*/  WARPSYNC.COLLECTIVE R15, `(.L_x_5149) ;  /* 0x000000000f087348 */ /* 0x000fea0003c00000 */
[----:B------:R0:W1:Y:S02]  /*167b0*/  SHFL.UP P6, R14, R13, R12, R11 ;  /* 0x0400000c0d0e7389 */ /* 0x00006400000c000b */
[----:B01----:R-:W-:Y:S01]  /*167c0*/  ENDCOLLECTIVE ;  /* 0x000000000000791b */ /* 0x003fe20003800000 */
.L_x_5149:
[----:B------:R-:W-:Y:S01]  /*167d0*/  IMAD.MOV.U32 R12, RZ, RZ, 0x10 ;  /* 0x00000010ff0c7424 */ /* 0x000fe200078e00ff */
[----:B------:R-:W-:-:S05]  /*167e0*/  SEL R14, R14, RZ, P4 ;  /* 0x000000ff0e0e7207 */ /* 0x000fca0002000000 */
[----:B------:R-:W-:-:S04]  /*167f0*/  IMAD.IADD R5, R3, 0x1, R14 ;  /* 0x0000000103057824 */ /* 0x000fc800078e020e */
[----:B------:R-:W-:-:S07]  /*16800*/  IMAD.MOV.U32 R13, RZ, RZ, R5 ;  /* 0x000000ffff0d7224 */ /* 0x000fce00078e0005 */
[----:B------:R-:W-:Y:S05]  /*16810*/  WARPSYNC.COLLECTIVE R15, `(.L_x_5150) ;  /* 0x000000000f087348 */ /* 0x000fea0003c00000 */
[----:B------:R0:W1:Y:S02]  /*16820*/  SHFL.UP P6, R14, R13, R12, R11 ;  /* 0x0400000c0d0e7389 */ /* 0x00006400000c000b */
[----:B01----:R-:W-:Y:S01]  /*16830*/  ENDCOLLECTIVE ;  /* 0x000000000000791b */ /* 0x003fe20003800000 */
.L_x_5150:
        /* <DEDUP_REMOVED lines=8> */
.L_x_5151:
[----:B------:R-:W-:Y:S05]  /*168c0*/  BRA `(.L_x_5152) ;  /* 0xffffffbc00147947 */ /* 0x000fea000383ffff */
.L_x_5039:
[----:B------:R-:W-:Y:S01]  /*168d0*/  BSSY B0, `(.L_x_5153) ;  /* 0x0000007000007945 */ /* 0x000fe20003800000 */
[----:B------:R-:W-:Y:S02]  /*168e0*/  IMAD.MOV.U32 R12, RZ, RZ, 0x1 ;  /* 0x00000001ff0c7424 */ /* 0x000fe400078e00ff */
[----:B------:R-:W-:Y:S02]  /*168f0*/  IMAD.MOV.U32 R11, RZ, RZ, RZ ;  /* 0x000000ffff0b7224 */ /* 0x000fe400078e00ff */
[----:B------:R-:W-:-:S07]  /*16900*/  IMAD.MOV.U32 R15, RZ, RZ, -0x1 ;  /* 0xffffffffff0f7424 */ /* 0x000fce00078e00ff */
[----:B01----:R-:W-:Y:S05]  /*16910*/  WARPSYNC.COLLECTIVE R15, `(.L_x_5154) ;  /* 0x000000000f087348 */ /* 0x003fea0003c00000 */
[----:B------:R2:W3:Y:S02]  /*16920*/  SHFL.UP P6, R14, R13, R12, R11 ;  /* 0x0400000c0d0e7389 */ /* 0x0004e400000c000b */
[----:B0123--:R-:W-:Y:S01]  /*16930*/  ENDCOLLECTIVE ;  /* 0x000000000000791b */ /* 0x00ffe20003800000 */
.L_x_5154:
[----:B------:R-:W-:Y:S05]  /*16940*/  BSYNC B0 ;  /* 0x0000000000007941 */ /* 0x000fea0003800000 */
.L_x_5153:
        /* <DEDUP_REMOVED lines=8> */
.L_x_5155:
[----:B------:R-:W-:Y:S01]  /*169d0*/  IMAD.MOV.U32 R12, RZ, RZ, 0x4 ;  /* 0x00000004ff0c7424 */ /* 0x000fe200078e00ff */
[----:B------:R-:W-:-:S05]  /*169e0*/  SEL R2, R14, RZ, P2 ;  /* 0x000000ff0e027207 */ /* 0x000fca0001000000 */
[----:B------:R-:W-:-:S04]  /*169f0*/  IMAD.IADD R2, R13, 0x1, R2 ;  /* 0x000000010d027824 */ /* 0x000fc800078e0202 */
[----:B------:R-:W-:-:S07]  /*16a00*/  IMAD.MOV.U32 R13, RZ, RZ, R2 ;  /* 0x000000ffff0d7224 */ /* 0x000fce00078e0002 */
[----:B------:R-:W-:Y:S05]  /*16a10*/  WARPSYNC.COLLECTIVE R15, `(.L_x_5156) ;  /* 0x000000000f087348 */ /* 0x000fea0003c00000 */
[----:B------:R0:W1:Y:S02]  /*16a20*/  SHFL.UP P6, R14, R13, R12, R11 ;  /* 0x0400000c0d0e7389 */ /* 0x00006400000c000b */
[----:B01----:R-:W-:Y:S01]  /*16a30*/  ENDCOLLECTIVE ;  /* 0x000000000000791b */ /* 0x003fe20003800000 */
.L_x_5156:
[----:B------:R-:W-:Y:S01]  /*16a40*/  IMAD.MOV.U32 R12, RZ, RZ, 0x8 ;  /* 0x00000008ff0c7424 */ /* 0x000fe200078e00ff */
[----:B------:R-:W-:-:S05]  /*16a50*/  SEL R3, R14, RZ, P3 ;  /* 0x000000ff0e037207 */ /* 0x000fca0001800000 */
[----:B------:R-:W-:-:S04]  /*16a60*/  IMAD.IADD R3, R2, 0x1, R3 ;  /* 0x0000000102037824 */ /* 0x000fc800078e0203 */
[----:B------:R-:W-:-:S07]  /*16a70*/  IMAD.MOV.U32 R13, RZ, RZ, R3 ;  /* 0x000000ffff0d7224 */ /* 0x000fce00078e0003 */
[----:B------:R-:W-:Y:S05]  /*16a80*/  WARPSYNC.COLLECTIVE R15, `(.L_x_5157) ;  /* 0x000000000f087348 */ /* 0x000fea0003c00000 */
[----:B------:R0:W1:Y:S02]  /*16a90*/  SHFL.UP P6, R14, R13, R12, R11 ;  /* 0x0400000c0d0e7389 */ /* 0x00006400000c000b */
[----:B01----:R-:W-:Y:S01]  /*16aa0*/  ENDCOLLECTIVE ;  /* 0x000000000000791b */ /* 0x003fe20003800000 */
.L_x_5157:
[----:B------:R-:W-:Y:S01]  /*16ab0*/  IMAD.MOV.U32 R12, RZ, RZ, 0x10 ;  /* 0x00000010ff0c7424 */ /* 0x000fe200078e00ff */
[----:B------:R-:W-:-:S05]  /*16ac0*/  SEL R14, R14, RZ, P4 ;  /* 0x000000ff0e0e7207 */ /* 0x000fca0002000000 */
[----:B------:R-:W-:-:S04]  /*16ad0*/  IMAD.IADD R5, R3, 0x1, R14 ;  /* 0x0000000103057824 */ /* 0x000fc800078e020e */
[----:B------:R-:W-:-:S07]  /*16ae0*/  IMAD.MOV.U32 R13, RZ, RZ, R5 ;  /* 0x000000ffff0d7224 */ /* 0x000fce00078e0005 */
[----:B------:R-:W-:Y:S05]  /*16af0*/  WARPSYNC.COLLECTIVE R15, `(.L_x_5158) ;  /* 0x000000000f087348 */ /* 0x000fea0003c00000 */
[----:B------:R0:W1:Y:S02]  /*16b00*/  SHFL.UP P6, R14, R13, R12, R11 ;  /* 0x0400000c0d0e7389 */ /* 0x00006400000c000b */
[----:B01----:R-:W-:Y:S01]  /*16b10*/  ENDCOLLECTIVE ;  /* 0x000000000000791b */ /* 0x003fe20003800000 */
.L_x_5158:
        /* <DEDUP_REMOVED lines=8> */
.L_x_5159:
[----:B------:R-:W-:Y:S05]  /*16ba0*/  BRA `(.L_x_5160) ;  /* 0xffffffbc00007947 */ /* 0x000fea000383ffff */
.L_x_5041:
[----:B------:R-:W-:Y:S01]  /*16bb0*/  BSSY B0, `(.L_x_5161) ;  /* 0x0000006000007945 */ /* 0x000fe20003800000 */
[----:B------:R-:W-:Y:S01]  /*16bc0*/  PLOP3.LUT P6, PT, P6, PT, PT, 0x8, 0x0 ;  /* 0x000000000000781c */ /* 0x000fe200037ce170 */
[----:B------:R-:W-:-:S12]  /*16bd0*/  IMAD.MOV.U32 R15, RZ, RZ, -0x1 ;  /* 0xffffffffff0f7424 */ /* 0x000fd800078e00ff */
[----:B012---:R-:W-:Y:S05]  /*16be0*/  WARPSYNC.COLLECTIVE R15, `(.L_x_5162) ;  /* 0x000000000f087348 */ /* 0x007fea0003c00000 */
[----:B------:R-:W-:Y:S01]  /*16bf0*/  VOTE.ANY R14, PT, P6 ;  /* 0x00000000000e7806 */ /* 0x000fe200030e0100 */
[----:B012---:R-:W-:Y:S06]  /*16c00*/  ENDCOLLECTIVE ;  /* 0x000000000000791b */ /* 0x007fec0003800000 */
.L_x_5162:
[----:B------:R-:W-:Y:S05]  /*16c10*/  BSYNC B0 ;  /* 0x0000000000007941 */ /* 0x000fea0003800000 */
.L_x_5161:
        /* <DEDUP_REMOVED lines=8> */
.L_x_5163:
[----:B------:R-:W-:Y:S02]  /*16ca0*/  IMAD.IADD R19, R12, 0x1, R19 ;  /* 0x000000010c137824 */ /* 0x000fe400078e0213 */
[----:B------:R-:W-:Y:S02]  /*16cb0*/  IMAD.MOV.U32 R13, RZ, RZ, R4 ;  /* 0x000000ffff0d7224 */ /* 0x000fe400078e0004 */
[----:B------:R-:W-:-:S07]  /*16cc0*/  IMAD.MOV.U32 R17, RZ, RZ, R14 ;  /* 0x000000ffff117224 */ /* 0x000fce00078e000e */
[----:B------:R-:W-:Y:S05]  /*16cd0*/  WARPSYNC.COLLECTIVE R15, `(.L_x_5164) ;  /* 0x000000000f087348 */ /* 0x000fea0003c00000 */
[----:B------:R0:W1:Y:S02]  /*16ce0*/  SHFL.IDX P6, R14, R13, R12, R11 ;  /* 0x0000000c0d0e7389 */ /* 0x00006400000c000b */
[----:B01----:R-:W-:Y:S01]  /*16cf0*/  ENDCOLLECTIVE ;  /* 0x000000000000791b */ /* 0x003fe20003800000 */
.L_x_5164:
[----:B------:R-:W-:Y:S01]  /*16d00*/  IMAD.MOV.U32 R4, RZ, RZ, R14 ;  /* 0x000000ffff047224 */ /* 0x000fe200078e000e */
[----:B------:R-:W-:Y:S06]  /*16d10*/  BRA `(.L_x_5165) ;  /* 0xffffffb800e47947 */ /* 0x000fec000383ffff */
.L_x_5043:
[----:B------:R-:W-:Y:S01]  /*16d20*/  BSSY B0, `(.L_x_5166) ;  /* 0x0000007000007945 */ /* 0x000fe20003800000 */
[----:B------:R-:W-:Y:S02]  /*16d30*/  IMAD.MOV.U32 R13, RZ, RZ, R2 ;  /* 0x000000ffff0d7224 */ /* 0x000fe400078e0002 */
[----:B------:R-:W-:Y:S02]  /*16d40*/  IMAD.MOV.U32 R11, RZ, RZ, 0x1f ;  /* 0x0000001fff0b7424 */ /* 0x000fe400078e00ff */
[----:B------:R-:W-:-:S07]  /*16d50*/  IMAD.MOV.U32 R15, RZ, RZ, -0x1 ;  /* 0xffffffffff0f7424 */ /* 0x000fce00078e00ff */
[----:B012-4-:R-:W-:Y:S05]  /*16d60*/  WARPSYNC.COLLECTIVE R15, `(.L_x_5167) ;  /* 0x000000000f087348 */ /* 0x017fea0003c00000 */
[----:B------:R3:W0:Y:S02]  /*16d70*/  SHFL.IDX P6, R14, R13, R12, R11 ;  /* 0x0000000c0d0e7389 */ /* 0x00062400000c000b */
[----:B01234-:R-:W-:Y:S01]  /*16d80*/  ENDCOLLECTIVE ;  /* 0x000000000000791b */ /* 0x01ffe20003800000 */
.L_x_5167:
[----:B------:R-:W-:Y:S05]  /*16d90*/  BSYNC B0 ;  /* 0x0000000000007941 */ /* 0x000fea0003800000 */
.L_x_5166:
[----:B------:R-:W-:Y:S01]  /*16da0*/  IMAD.MOV.U32 R6, RZ, RZ, R14 ;  /* 0x000000ffff067224 */ /* 0x000fe200078e000e */
[----:B------:R-:W-:Y:S06]  /*16db0*/  BRA `(.L_x_5042) ;  /* 0xffffffb800d47947 */ /* 0x000fec000383ffff */
.L_x_5049:
[----:B-1----:R1:W4:Y:S02]  /*16dc0*/  SYNCS.PHASECHK.TRANS64.TRYWAIT P0, [R7+URZ+0x22820], R0 ;  /* 0x02282000070075a7 */ /* 0x002324000800017f */
[----:B----4-:R-:W-:Y:S05]  /*16dd0*/  @!P0 NANOSLEEP.SYNCS 0x989680 ;  /* 0x009896800000895d */ /* 0x010fea0003900000 */
[----:B------:R-:W4:Y:S02]  /*16de0*/  @!P0 SYNCS.PHASECHK.TRANS64 P0, [R7+URZ+0x22820], R0 ;  /* 0x02282000070085a7 */ /* 0x000f24000800007f */
[----:B----4-:R-:W-:Y:S05]  /*16df0*/  @!P0 BRA `(.L_x_5049) ;  /* 0xfffffffc00f08947 */ /* 0x010fea000383ffff */
[----:B------:R-:W-:Y:S05]  /*16e00*/  BRA `(.L_x_5168) ;  /* 0xffffffc4002c7947 */ /* 0x000fea000383ffff */
.L_x_5050:
        /* <DEDUP_REMOVED lines=11> */
.L_x_5170:
[----:B------:R-:W-:Y:S05]  /*16ec0*/  BSYNC B0 ;  /* 0x0000000000007941 */ /* 0x000fea0003800000 */
.L_x_5169:
[----:B------:R-:W-:Y:S05]  /*16ed0*/  BRA `(.L_x_5171) ;  /* 0xffffffc400147947 */ /* 0x000fea000383ffff */
.L_x_5053:
[----:B------:R-:W-:Y:S01]  /*16ee0*/  BSSY B1, `(.L_x_5172) ;  /* 0x0000006000017945 */ /* 0x000fe20003800000 */
[----:B------:R-:W-:-:S07]  /*16ef0*/  IMAD.MOV.U32 R15, RZ, RZ, -0x1 ;  /* 0xffffffffff0f7424 */ /* 0x000fce00078e00ff */
[----:B0123--:R-:W-:Y:S05]  /*16f00*/  WARPSYNC.COLLECTIVE R15, `(.L_x_5173) ;  /* 0x000000000f0c7348 */ /* 0x00ffea0003c00000 */
[----:B------:R-:W-:Y:S02]  /*16f10*/  ELECT P6, UR62, PT ;  /* 0x00000000003e782f */ /* 0x000fe400038c0000 */
[----:B------:R-:W-:Y:S01]  /*16f20*/  MOV R14, UR62 ;  /* 0x0000003e000e7c02 */ /* 0x000fe20008000f00 */
[----:B0123--:R-:W-:Y:S10]  /*16f30*/  ENDCOLLECTIVE ;  /* 0x000000000000791b */ /* 0x00fff40003800000 */
.L_x_5173:
[----:B------:R-:W-:Y:S05]  /*16f40*/  BSYNC B1 ;  /* 0x0000000000017941 */ /* 0x000fea0003800000 */
.L_x_5172:
[----:B------:R-:W-:Y:S05]  /*16f50*/  BRA `(.L_x_5174) ;  /* 0xffffffc4000c7947 */ /* 0x000fea000383ffff */
.L_x_5055:
[----:B-1----:R1:W4:Y:S02]  /*16f60*/  SYNCS.PHASECHK.TRANS64.TRYWAIT P1, [R5+URZ+0x22840], R0 ;  /* 0x02284000050075a7 */ /* 0x002324000802017f */
[----:B----4-:R-:W-:Y:S05]  /*16f70*/  @!P1 NANOSLEEP.SYNCS 0x989680 ;  /* 0x009896800000995d */ /* 0x010fea0003900000 */
[----:B------:R-:W4:Y:S02]  /*16f80*/  @!P1 SYNCS.PHASECHK.TRANS64 P1, [R5+URZ+0x22840], R0 ;  /* 0x02284000050095a7 */ /* 0x000f24000802007f */
[----:B----4-:R-:W-:Y:S05]  /*16f90*/  @!P1 BRA `(.L_x_5055) ;  /* 0xfffffffc00f09947 */ /* 0x010fea000383ffff */
[----:B------:R-:W-:Y:S05]  /*16fa0*/  BRA `(.L_x_5175) ;  /* 0xffffffc4002c7947 */ /* 0x000fea000383ffff */
.L_x_5057:
[----:B----4-:R4:W0:Y:S02]  /*16fb0*/  SYNCS.PHASECHK.TRANS64.TRYWAIT P1, [R3+URZ+0x22840], R2 ;  /* 0x02284002030075a7 */ /* 0x010824000802017f */
[----:B0-----:R-:W-:Y:S05]  /*16fc0*/  @!P1 NANOSLEEP.SYNCS 0x989680 ;  /* 0x009896800000995d */ /* 0x001fea0003900000 */
[----:B------:R-:W0:Y:S02]  /*16fd0*/  @!P1 SYNCS.PHASECHK.TRANS64 P1, [R3+URZ+0x22840], R2 ;  /* 0x02284002030095a7 */ /* 0x000e24000802007f */
[----:B0-----:R-:W-:Y:S05]  /*16fe0*/  @!P1 BRA `(.L_x_5057) ;  /* 0xfffffffc00f09947 */ /* 0x001fea000383ffff */
[----:B------:R-:W-:Y:S05]  /*16ff0*/  BRA `(.L_x_5176) ;  /* 0xffffffc400387947 */ /* 0x000fea000383ffff */
.L_x_5059:
[----:B------:R0:W0:Y:S02]  /*17000*/  SYNCS.PHASECHK.TRANS64.TRYWAIT P1, [R5+URZ+0x22860], R0 ;  /* 0x02286000050075a7 */ /* 0x000024000802017f */
[----:B0-----:R-:W-:Y:S05]  /*17010*/  @!P1 NANOSLEEP.SYNCS 0x989680 ;  /* 0x009896800000995d */ /* 0x001fea0003900000 */
[----:B------:R-:W0:Y:S02]  /*17020*/  @!P1 SYNCS.PHASECHK.TRANS64 P1, [R5+URZ+0x22860], R0 ;  /* 0x02286000050095a7 */ /* 0x000e24000802007f */
[----:B0-----:R-:W-:Y:S05]  /*17030*/  @!P1 BRA `(.L_x_5059) ;  /* 0xfffffffc00f09947 */ /* 0x001fea000383ffff */
[----:B------:R-:W-:Y:S05]  /*17040*/  BRA `(.L_x_5177) ;  /* 0xffffffc400347947 */ /* 0x000fea000383ffff */
.L_x_5178:
        /* <DEDUP_REMOVED lines=11> */
.L_x_6573:


//--------------------- .text._ZN7cutlass13device_kernelIN5flash11enable_sm90INS1_16FlashAttnFwdSm90INS1_25CollectiveMainloopFwdSm90ILi2EN4cute5tupleIJNS5_1CILi1EEES8_S8_EEENS6_IJNS7_ILi128EEENS7_ILi96EEENS7_ILi64EEEEEELi256ENS_10bfloat16_tEfNS_4arch4Sm90ELb1ELb0ELb0ELb1ELb1ELb1ELb0ELb1ELb0ELb1ELb1ELb0EEENS1_21CollectiveEpilogueFwdINS6_IJSA_NS7_ILi256EEESB_EEES9_SE_SG_Li256ELb1ELb1ELb1ELb0EEENS1_36VarlenDynamicPersistentTileSchedulerILi128ELi96ELi256ELi128ELb1ELb1ELb1ELb1ELb1ELb1EEEEEEEEEvNT_6ParamsE --------------------------
	.section	.text._ZN7cutlass13device_kernelIN5flash11enable_sm90INS1_16FlashAttnFwdSm90INS1_25CollectiveMainloopFwdSm90ILi2EN4cute5tupleIJNS5_1CILi1EEES8_S8_EEENS6_IJNS7_ILi128EEENS7_ILi96EEENS7_ILi64EEEEEELi256ENS_10bfloat16_tEfNS_4arch4Sm90ELb1ELb0ELb0ELb1ELb1ELb1ELb0ELb1ELb0ELb1ELb1ELb0EEENS1_21CollectiveEpilogueFwdINS6_IJSA_NS7_ILi256EEESB_EEES9_SE_SG_Li256ELb1ELb1ELb1ELb0EEENS1_36VarlenDynamicPersistentTileSchedulerILi128ELi96ELi256ELi128ELb1ELb1ELb1ELb1ELb1ELb1EEEEEEEEEvNT_6ParamsE,"ax",@progbits
	.align	128
.text._ZN7cutlass13device_kernelIN5flash11enable_sm90INS1_16FlashAttnFwdSm90INS1_25CollectiveMainloopFwdSm90ILi2EN4cute5tupleIJNS5_1CILi1EEES8_S8_EEENS6_IJNS7_ILi128EEENS7_ILi96EEENS7_ILi64EEEEEELi256ENS_10bfloat16_tEfNS_4arch4Sm90ELb1ELb0ELb0ELb1ELb1ELb1ELb0ELb1ELb0ELb1ELb1ELb0EEENS1_21CollectiveEpilogueFwdINS6_IJSA_NS7_ILi256EEESB_EEES9_SE_SG_Li256ELb1ELb1ELb1ELb0EEENS1_36VarlenDynamicPersistentTileSchedulerILi128ELi96ELi256ELi128ELb1ELb1ELb1ELb1ELb1ELb1EEEEEEEEEvNT_6ParamsE:
        .type           _ZN7cutlass13device_kernelIN5flash11enable_sm90INS1_16FlashAttnFwdSm90INS1_25CollectiveMainloopFwdSm90ILi2EN4cute5tupleIJNS5_1CILi1EEES8_S8_EEENS6_IJNS7_ILi128EEENS7_ILi96EEENS7_ILi64EEEEEELi256ENS_10bfloat16_tEfNS_4arch4Sm90ELb1ELb0ELb0ELb1ELb1ELb1ELb0ELb1ELb0ELb1ELb1ELb0EEENS1_21CollectiveEpilogueFwdINS6_IJSA_NS7_ILi256EEESB_EEES9_SE_SG_Li256ELb1ELb1ELb1ELb0EEENS1_36VarlenDynamicPersistentTileSchedulerILi128ELi96ELi256ELi128ELb1ELb1ELb1ELb1ELb1ELb1EEEEEEEEEvNT_6ParamsE,@function
        .size           _ZN7cutlass13device_kernelIN5flash11enable_sm90INS1_16FlashAttnFwdSm90INS1_25CollectiveMainloopFwdSm90ILi2EN4cute5tupleIJNS5_1CILi1EEES8_S8_EEENS6_IJNS7_ILi128EEENS7_ILi96EEENS7_ILi64EEEEEELi256ENS_10bfloat16_tEfNS_4arch4Sm90ELb1ELb0ELb0ELb1ELb1ELb1ELb0ELb1ELb0ELb1ELb1ELb0EEENS1_21CollectiveEpilogueFwdINS6_IJSA_NS7_ILi256EEESB_EEES9_SE_SG_Li256ELb1ELb1ELb1ELb0EEENS1_36VarlenDynamicPersistentTileSchedulerILi128ELi96ELi256ELi128ELb1ELb1ELb1ELb1ELb1ELb1EEEEEEEEEvNT_6ParamsE,(.L_x_6574 - _ZN7cutlass13device_kernelIN5flash11enable_sm90INS1_16FlashAttnFwdSm90INS1_25CollectiveMainloopFwdSm90ILi2EN4cute5tupleIJNS5_1CILi1EEES8_S8_EEENS6_IJNS7_ILi128EEENS7_ILi96EEENS7_ILi64EEEEEELi256ENS_10bfloat16_tEfNS_4arch4Sm90ELb1ELb0ELb0ELb1ELb1ELb1ELb0ELb1ELb0ELb1ELb1ELb0EEENS1_21CollectiveEpilogueFwdINS6_IJSA_NS7_ILi256EEESB_EEES9_SE_SG_Li256ELb1ELb1ELb1ELb0EEENS1_36VarlenDynamicPersistentTileSchedulerILi128ELi96ELi256ELi128ELb1ELb1ELb1ELb1ELb1ELb1EEEEEEEEEvNT_6ParamsE)
        .other          _ZN7cutlass13device_kernelIN5flash11enable_sm90INS1_16FlashAttnFwdSm90INS1_25CollectiveMainloopFwdSm90ILi2EN4cute5tupleIJNS5_1CILi1EEES8_S8_EEENS6_IJNS7_ILi128EEENS7_ILi96EEENS7_ILi64EEEEEELi256ENS_10bfloat16_tEfNS_4arch4Sm90ELb1ELb0ELb0ELb1ELb1ELb1ELb0ELb1ELb0ELb1ELb1ELb0EEENS1_21CollectiveEpilogueFwdINS6_IJSA_NS7_ILi256EEESB_EEES9_SE_SG_Li256ELb1ELb1ELb1ELb0EEENS1_36VarlenDynamicPersistentTileSchedulerILi128ELi96ELi256ELi128ELb1ELb1ELb1ELb1ELb1ELb1EEEEEEEEEvNT_6ParamsE,@"STO_CUDA_ENTRY STV_DEFAULT"
_ZN7cutlass13device_kernelIN5flash11enable_sm90INS1_16FlashAttnFwdSm90INS1_25CollectiveMainloopFwdSm90ILi2EN4cute5tupleIJNS5_1CILi1EEES8_S8_EEENS6_IJNS7_ILi128EEENS7_ILi96EEENS7_ILi64EEEEEELi256ENS_10bfloat16_tEfNS_4arch4Sm90ELb1ELb0ELb0ELb1ELb1ELb1ELb0ELb1ELb0ELb1ELb1ELb0EEENS1_21CollectiveEpilogueFwdINS6_IJSA_NS7_ILi256EEESB_EEES9_SE_SG_Li256ELb1ELb1ELb1ELb0EEENS1_36VarlenDynamicPersistentTileSchedulerILi128ELi96ELi256ELi128ELb1ELb1ELb1ELb1ELb1ELb1EEEEEEEEEvNT_6ParamsE:
        /* <DEDUP_REMOVED lines=18> */
.L_x_5180:
[----:B------:R-:W-:Y:S05]  /*0120*/  BSYNC B0 ;  /* 0x0000000000007941 */ /* 0x000fea0003800000 */
.L_x_5179:
        /* <DEDUP_REMOVED lines=41> */
.L_x_5181:
        /* <DEDUP_REMOVED lines=22> */
.L_x_5182:
        /* <DEDUP_REMOVED lines=18> */
.L_x_5183:
        /* <DEDUP_REMOVED lines=22> */
.L_x_5184:
        /* <DEDUP_REMOVED lines=22> */
.L_x_5185:
        /* <DEDUP_REMOVED lines=8> */
.L_x_5188:
        /* <DEDUP_REMOVED lines=38> */
[CC--:B------:R-:W-:Y:S02]  /*0be0*/  LEA.HI R10, R9.reuse, R20.reuse, RZ, 0x2 ;  /* 0x00000014090a7211 */ /* 0x0c0fe400078f10ff */
[----:B------:R-:W-:Y:S02]  /*0bf0*/  LOP3.LUT R2, R2, 0x3fffffe, RZ, 0xc0, !PT ;  /* 0x03fffffe02027812 */ /* 0x000fe400078ec0ff */
[--C-:B------:R-:W-:Y:S02]  /*0c00*/  SHF.R.S32.HI R11, RZ, 0x2, R10.reuse ;  /* 0x00000002ff0b7819 */ /* 0x100fe4000001140a */
[----:B------:R-:W-:Y:S02]  /*0c10*/  SHF.R.S32.HI R8, RZ, 0x1f, R10 ;  /* 0x0000001fff087819 */ /* 0x000fe4000001140a */
[----:B------:R-:W-:Y:S02]  /*0c20*/  LEA.HI R9, R9, R20, RZ, 0x5 ;  /* 0x0000001409097211 */ /* 0x000fe400078f28ff */
[----:B------:R-:W-:-:S02]  /*0c30*/  LEA.HI R8, R8, R11, RZ, 0x3 ;  /* 0x0000000b08087211 */ /* 0x000fc400078f18ff */
[----:B------:R-:W-:Y:S02]  /*0c40*/  LOP3.LUT R6, R6, 0x1ffffffe, RZ, 0xc0, !PT ;  /* 0x1ffffffe06067812 */ /* 0x000fe400078ec0ff */
[----:B------:R-:W-:Y:S01]  /*0c50*/  LOP3.LUT R12, R8, 0xfffffff8, RZ, 0xc0, !PT ;  /* 0xfffffff8080c7812 */ /* 0x000fe200078ec0ff */
[----:B------:R-:W-:Y:S01]  /*0c60*/  IMAD.IADD R8, R5, 0x1, -R2 ;  /* 0x0000000105087824 */ /* 0x000fe200078e0a02 */
[-C--:B------:R-:W-:Y:S01]  /*0c70*/  LEA.HI R2, R3, R0.reuse, RZ, 0x5 ;  /* 0x0000000003027211 */ /* 0x080fe200078f28ff */
[----:B------:R-:W-:Y:S01]  /*0c80*/  IMAD.IADD R6, R7, 0x1, -R6 ;  /* 0x0000000107067824 */ /* 0x000fe200078e0a06 */
[----:B------:R-:W-:Y:S01]  /*0c90*/  LEA.HI R3, R3, R0, RZ, 0x3 ;  /* 0x0000000003037211 */ /* 0x000fe200078f18ff */
[----:B------:R-:W-:Y:S01]  /*0ca0*/  IMAD.IADD R12, R11, 0x1, -R12 ;  /* 0x000000010b0c7824 */ /* 0x000fe200078e0a0c */
[----:B------:R-:W-:Y:S02]  /*0cb0*/  SHF.R.S32.HI R9, RZ, 0x5, R9 ;  /* 0x00000005ff097819 */ /* 0x000fe40000011409 */
[----:B------:R-:W-:-:S02]  /*0cc0*/  LOP3.LUT R7, R3, 0xfffffff8, RZ, 0xc0, !PT ;  /* 0xfffffff803077812 */ /* 0x000fc400078ec0ff */
[----:B------:R-:W-:Y:S01]  /*0cd0*/  LOP3.LUT R3, R206, 0xfffffffc, RZ, 0xc0, !PT ;  /* 0xfffffffcce037812 */ /* 0x000fe200078ec0ff */
[----:B------:R-:W-:Y:S01]  /*0ce0*/  IMAD R9, R9, 0x10, R12 ;  /* 0x0000001009097824 */ /* 0x000fe200078e020c */
[----:B------:R-:W-:Y:S01]  /*0cf0*/  SHF.R.S32.HI R206, RZ, 0x2, R206 ;  /* 0x00000002ffce7819 */ /* 0x000fe200000114ce */
[----:B------:R-:W-:Y:S01]  /*0d00*/  IMAD.IADD R212, R0, 0x1, -R7 ;  /* 0x0000000100d47824 */ /* 0x000fe200078e0a07 */
[----:B------:R-:W-:Y:S01]  /*0d10*/  LOP3.LUT R5, R4, 0x3fffff0, RZ, 0xc0, !PT ;  /* 0x03fffff004057812 */ /* 0x000fe200078ec0ff */
[----:B------:R-:W-:Y:S01]  /*0d20*/  IMAD.IADD R3, R0, 0x1, -R3 ;  /* 0x0000000100037824 */ /* 0x000fe200078e0a03 */
[----:B------:R-:W-:Y:S01]  /*0d30*/  SHF.R.S32.HI R16, RZ, 0x5, R2 ;  /* 0x00000005ff107819 */ /* 0x000fe20000011402 */
[----:B------:R-:W-:Y:S01]  /*0d40*/  IMAD R8, R8, 0x40, R9 ;  /* 0x0000004008087824 */ /* 0x000fe200078e0209 */
[----:B------:R-:W-:Y:S01]  /*0d50*/  LOP3.LUT R10, R10, 0x7ffffffc, RZ, 0xc0, !PT ;  /* 0x7ffffffc0a0a7812 */ /* 0x000fe200078ec0ff */
[----:B------:R-:W-:Y:S02]  /*0d60*/  VIADD R9, R206, 0x40 ;  /* 0x00000040ce097836 */ /* 0x000fe40000000000 */
[----:B------:R-:W-:Y:S01]  /*0d70*/  IMAD.IADD R5, R0, 0x1, -R5 ;  /* 0x0000000100057824 */ /* 0x000fe200078e0a05 */
[----:B------:R-:W-:Y:S01]  /*0d80*/  LEA.HI R0, R3, R3, RZ, 0x1 ;  /* 0x0000000303007211 */ /* 0x000fe200078f08ff */
[----:B------:R-:W-:Y:S01]  /*0d90*/  IMAD.SHL.U32 R2, R9, 0x40, RZ ;  /* 0x0000004009027824 */ /* 0x000fe200078e00ff */
[----:B------:R-:W-:Y:S01]  /*0da0*/  SHF.R.S32.HI R4, RZ, 0x1f, R9 ;  /* 0x0000001fff047819 */ /* 0x000fe20000011409 */
[----:B------:R0:W-:Y:S01]  /*0db0*/  STL [R1+0x14], R16 ;  /* 0x0000141001007387 */ /* 0x0001e20000100800 */
[----:B------:R-:W-:Y:S01]  /*0dc0*/  LOP3.LUT R0, R0, 0x1ffffffe, RZ, 0xc0, !PT ;  /* 0x1ffffffe00007812 */ /* 0x000fe200078ec0ff */
[----:B------:R-:W-:Y:S01]  /*0dd0*/  IMAD R5, R16, 0x10, R5 ;  /* 0x0000001010057824 */ /* 0x000fe200078e0205 */
[----:B------:R-:W-:Y:S01]  /*0de0*/  LEA.HI R4, R4, R9, RZ, 0x3 ;  /* 0x0000000904047211 */ /* 0x000fe200078f18ff */
[C---:B------:R-:W-:Y:S01]  /*0df0*/  IMAD.SHL.U32 R204, R3.reuse, 0x4, RZ ;  /* 0x0000000403cc7824 */ /* 0x040fe200078e00ff */
[----:B------:R-:W-:Y:S01]  /*0e00*/  STL [R1+0x148], R8 ;  /* 0x0001480801007387 */ /* 0x000fe20000100800 */
[----:B------:R-:W-:-:S02]  /*0e10*/  IMAD.IADD R0, R3, 0x1, -R0 ;  /* 0x0000000103007824 */ /* 0x000fc400078e0a00 */
[----:B------:R-:W-:Y:S01]  /*0e20*/  IMAD.SHL.U32 R4, R4, 0x40, RZ ;  /* 0x0000004004047824 */ /* 0x000fe200078e00ff */
[----:B------:R-:W-:Y:S01]  /*0e30*/  STL [R1+0x3c], RZ ;  /* 0x00003cff01007387 */ /* 0x000fe20000100800 */
[----:B0-----:R-:W-:Y:S01]  /*0e40*/  IMAD.SHL.U32 R16, R3, 0x8, RZ ;  /* 0x0000000803107824 */ /* 0x001fe200078e00ff */
[----:B------:R-:W-:Y:S01]  /*0e50*/  LOP3.LUT R3, R2, 0x1c0, RZ, 0xc0, !PT ;  /* 0x000001c002037812 */ /* 0x000fe200078ec0ff */
[----:B------:R-:W-:Y:S01]  /*0e60*/  IMAD.IADD R10, R20, 0x1, -R10 ;  /* 0x00000001140a7824 */ /* 0x000fe200078e0a0a */
[----:B------:R-:W-:Y:S01]  /*0e70*/  LOP3.LUT R4, R4, 0xfffffe00, RZ, 0xc0, !PT ;  /* 0xfffffe0004047812 */ /* 0x000fe200078ec0ff */
[----:B------:R-:W-:Y:S01]  /*0e80*/  IMAD R11, R5, 0x8, R6 ;  /* 0x00000008050b7824 */ /* 0x000fe200078e0206 */
[----:B------:R-:W-:Y:S01]  /*0e90*/  SHF.R.U32.HI R12, RZ, 0x3, R3 ;  /* 0x00000003ff0c7819 */ /* 0x000fe20000011603 */
[----:B------:R-:W-:Y:S01]  /*0ea0*/  IMAD.SHL.U32 R44, R10, 0x2, RZ ;  /* 0x000000020a2c7824 */ /* 0x000fe200078e00ff */
[--C-:B------:R-:W-:Y:S01]  /*0eb0*/  LOP3.LUT R3, R3, 0x38, R16.reuse, 0xf8, !PT ;  /* 0x0000003803037812 */ /* 0x100fe200078ef810 */
[----:B------:R0:W-:Y:S01]  /*0ec0*/  STL [R1+0x18], R4 ;  /* 0x0000180401007387 */ /* 0x0001e20000100800 */
[----:B------:R-:W-:Y:S01]  /*0ed0*/  IMAD.SHL.U32 R212, R212, 0x8, RZ ;  /* 0x00000008d4d47824 */ /* 0x000fe200078e00ff */
[----:B------:R-:W-:Y:S01]  /*0ee0*/  SHF.R.S32.HI R17, RZ, 0x1f, R16 ;  /* 0x0000001fff117819 */ /* 0x000fe20000011410 */
[----:B------:R-:W-:Y:S01]  /*0ef0*/  VIADD R43, R44, 0x8 ;  /* 0x000000082c2b7836 */ /* 0x000fe20000000000 */
[----:B------:R-:W-:Y:S01]  /*0f00*/  LOP3.LUT R3, R4, R3, R12, 0xf6, !PT ;  /* 0x0000000304037212 */ /* 0x000fe200078ef60c */
[C---:B------:R-:W-:Y:S01]  /*0f10*/  VIADD R42, R44.reuse, 0x10 ;  /* 0x000000102c2a7836 */ /* 0x040fe20000000000 */
[----:B------:R-:W-:Y:S01]  /*0f20*/  STL [R1+0xc], R44 ;  /* 0x00000c2c01007387 */ /* 0x000fe20000100800 */
[----:B------:R-:W-:Y:S01]  /*0f30*/  VIADD R41, R44, 0x18 ;  /* 0x000000182c297836 */ /* 0x000fe20000000000 */
[----:B------:R-:W-:Y:S01]  /*0f40*/  SHF.R.S32.HI R9, RZ, 0x1f, R212 ;  /* 0x0000001fff097819 */ /* 0x000fe200000114d4 */
[----:B------:R-:W-:-:S02]  /*0f50*/  IMAD R3, R3, 0x2, R22 ;  /* 0x0000000203037824 */ /* 0x000fc400078e0216 */
[----:B0-----:R-:W-:Y:S02]  /*0f60*/  IMAD.SHL.U32 R4, R11, 0x8, RZ ;  /* 0x000000080b047824 */ /* 0x001fe400078e00ff */
        /* <DEDUP_REMOVED lines=21> */
[----:B------:R-:W-:Y:S01]  /*10c0*/  IMAD.MOV.U32 R6, RZ, RZ, R14 ;  /* 0x000000ffff067224 */ /* 0x000fe200078e000e */
[----:B------:R1:W-:Y:S01]  /*10d0*/  STL [R1+0xac], R39 ;  /* 0x0000ac2701007387 */ /* 0x0003e20000100800 */
[----:B------:R-:W-:Y:S01]  /*10e0*/  VIADD R27, R44, 0x88 ;  /* 0x000000882c1b7836 */ /* 0x000fe20000000000 */
[----:B--2---:R-:W-:Y:S01]  /*10f0*/  SHF.R.S32.HI R41, RZ, 0x1f, R41 ;  /* 0x0000001fff297819 */ /* 0x004fe20000011429 */
[----:B------:R-:W-:Y:S01]  /*1100*/  IMAD.MOV.U32 R5, RZ, RZ, R13 ;  /* 0x000000ffff057224 */ /* 0x000fe200078e000d */
[----:B------:R2:W-:Y:S01]  /*1110*/  STL [R1+0xa8], R38 ;  /* 0x0000a82601007387 */ /* 0x0005e20000100800 */
[----:B------:R-:W-:Y:S01]  /*1120*/  VIADD R14, R212, 0x40 ;  /* 0x00000040d40e7836 */ /* 0x000fe20000000000 */
[----:B0-----:R-:W-:Y:S01]  /*1130*/  SHF.R.S32.HI R40, RZ, 0x1f, R40 ;  /* 0x0000001fff287819 */ /* 0x001fe20000011428 */
[----:B------:R-:W-:Y:S01]  /*1140*/  VIADD R26, R44, 0x90 ;  /* 0x000000902c1a7836 */ /* 0x000fe20000000000 */
[----:B------:R0:W-:Y:S01]  /*1150*/  STL [R1+0xa4], R37 ;  /* 0x0000a42501007387 */ /* 0x0001e20000100800 */
[----:B------:R-:W-:Y:S01]  /*1160*/  VIADD R13, R212, 0x80 ;  /* 0x00000080d40d7836 */ /* 0x000fe20000000000 */
[----:B------:R-:W-:Y:S01]  /*1170*/  SHF.R.S32.HI R14, RZ, 0x1f, R14 ;  /* 0x0000001fff0e7819 */ /* 0x000fe2000001140e */
[C---:B------:R-:W-:Y:S01]  /*1180*/  VIADD R25, R44.reuse, 0x98 ;  /* 0x000000982c197836 */ /* 0x040fe20000000000 */
[----:B------:R3:W-:Y:S01]  /*1190*/  STL [R1+0xa0], R36 ;  /* 0x0000a02401007387 */ /* 0x0007e20000100800 */
[C---:B------:R-:W-:Y:S01]  /*11a0*/  VIADD R24, R44.reuse, 0xa0 ;  /* 0x000000a02c187836 */ /* 0x040fe20000000000 */
[----:B------:R-:W-:Y:S01]  /*11b0*/  SHF.R.S32.HI R13, RZ, 0x1f, R13 ;  /* 0x0000001fff0d7819 */ /* 0x000fe2000001140d */
[C---:B------:R-:W-:Y:S01]  /*11c0*/  VIADD R21, R44.reuse, 0xa8 ;  /* 0x000000a82c157836 */ /* 0x040fe20000000000 */
[----:B------:R4:W-:Y:S01]  /*11d0*/  STL [R1+0x9c], R35 ;  /* 0x00009c2301007387 */ /* 0x0009e20000100800 */
[----:B------:R-:W-:Y:S01]  /*11e0*/  IMAD.MOV.U32 R7, RZ, RZ, R15 ;  /* 0x000000ffff077224 */ /* 0x000fe200078e000f */
[----:B-1----:R-:W-:Y:S01]  /*11f0*/  SHF.R.S32.HI R39, RZ, 0x1f, R39 ;  /* 0x0000001fff277819 */ /* 0x002fe20000011427 */
[----:B------:R-:W-:Y:S01]  /*1200*/  VIADD R20, R44, 0xb0 ;  /* 0x000000b02c147836 */ /* 0x000fe20000000000 */
[----:B------:R1:W-:Y:S01]  /*1210*/  STL [R1+0x98], R34 ;  /* 0x0000982201007387 */ /* 0x0003e20000100800 */
[----:B------:R-:W-:Y:S01]  /*1220*/  VIADD R9, R212, 0xc0 ;  /* 0x000000c0d4097836 */ /* 0x000fe20000000000 */
[----:B--2---:R-:W-:Y:S01]  /*1230*/  SHF.R.S32.HI R38, RZ, 0x1f, R38 ;  /* 0x0000001fff267819 */ /* 0x004fe20000011426 */
[C---:B------:R-:W-:Y:S01]  /*1240*/  VIADD R15, R44.reuse, 0xb8 ;  /* 0x000000b82c0f7836 */ /* 0x040fe20000000000 */
[----:B------:R2:W-:Y:S01]  /*1250*/  STL [R1+0x94], R33 ;  /* 0x0000942101007387 */ /* 0x0005e20000100800 */
[C---:B------:R-:W-:Y:S01]  /*1260*/  VIADD R14, R44.reuse, 0xc0 ;  /* 0x000000c02c0e7836 */ /* 0x040fe20000000000 */
[----:B------:R-:W-:Y:S01]  /*1270*/  SHF.R.S32.HI R9, RZ, 0x1f, R9 ;  /* 0x0000001fff097819 */ /* 0x000fe20000011409 */
[C---:B------:R-:W-:Y:S01]  /*1280*/  VIADD R13, R44.reuse, 0xc8 ;  /* 0x000000c82c0d7836 */ /* 0x040fe20000000000 */
[----:B------:R5:W-:Y:S01]  /*1290*/  STL [R1+0x90], R32 ;  /* 0x0000902001007387 */ /* 0x000be20000100800 */
[C---:B------:R-:W-:Y:S01]  /*12a0*/  VIADD R12, R44.reuse, 0xd0 ;  /* 0x000000d02c0c7836 */ /* 0x040fe20000000000 */
[----:B0-----:R-:W-:Y:S01]  /*12b0*/  SHF.R.S32.HI R37, RZ, 0x1f, R37 ;  /* 0x0000001fff257819 */ /* 0x001fe20000011425 */
[C---:B------:R-:W-:Y:S01]  /*12c0*/  VIADD R11, R44.reuse, 0xd8 ;  /* 0x000000d82c0b7836 */ /* 0x040fe20000000000 */
[----:B------:R0:W-:Y:S01]  /*12d0*/  STL [R1+0x8c], R31 ;  /* 0x00008c1f01007387 */ /* 0x0001e20000100800 */
[C---:B------:R-:W-:Y:S01]  /*12e0*/  VIADD R10, R44.reuse, 0xe0 ;  /* 0x000000e02c0a7836 */ /* 0x040fe20000000000 */
[----:B---3--:R-:W-:Y:S01]  /*12f0*/  SHF.R.S32.HI R36, RZ, 0x1f, R36 ;  /* 0x0000001fff247819 */ /* 0x008fe20000011424 */
[C---:B------:R-:W-:Y:S01]  /*1300*/  VIADD R9, R44.reuse, 0xe8 ;  /* 0x000000e82c097836 */ /* 0x040fe20000000000 */
[----:B------:R3:W-:Y:S01]  /*1310*/  STL [R1+0x88], R30 ;  /* 0x0000881e01007387 */ /* 0x0007e20000100800 */
[C---:B------:R-:W-:Y:S01]  /*1320*/  VIADD R4, R44.reuse, 0xf0 ;  /* 0x000000f02c047836 */ /* 0x040fe20000000000 */
[----:B----4-:R-:W-:Y:S01]  /*1330*/  SHF.R.S32.HI R35, RZ, 0x1f, R35 ;  /* 0x0000001fff237819 */ /* 0x010fe20000011423 */
[----:B------:R-:W-:Y:S01]  /*1340*/  VIADD R3, R44, 0xf8 ;  /* 0x000000f82c037836 */ /* 0x000fe20000000000 */
[----:B------:R4:W-:Y:S01]  /*1350*/  STL [R1+0x84], R29 ;  /* 0x0000841d01007387 */ /* 0x0009e20000100800 */
[----:B-1----:R-:W-:Y:S01]  /*1360*/  SHF.R.S32.HI R34, RZ, 0x1f, R34 ;  /* 0x0000001fff227819 */ /* 0x002fe20000011422 */
[----:B------:R-:W-:Y:S01]  /*1370*/  IMAD R0, R0, 0x8, R8 ;  /* 0x0000000800007824 */ /* 0x000fe200078e0208 */
[----:B--2---:R-:W-:Y:S01]  /*1380*/  SHF.R.S32.HI R33, RZ, 0x1f, R33 ;  /* 0x0000001fff217819 */ /* 0x004fe20000011421 */
[----:B------:R1:W-:Y:S01]  /*1390*/  STL [R1+0x80], R28 ;  /* 0x0000801c01007387 */ /* 0x0003e20000100800 */
[----:B-----5:R-:W-:Y:S01]  /*13a0*/  SHF.R.S32.HI R32, RZ, 0x1f, R32 ;  /* 0x0000001fff207819 */ /* 0x020fe20000011420 */
[C---:B------:R-:W-:Y:S01]  /*13b0*/  VIADD R2, R16.reuse, 0x20 ;  /* 0x0000002010027836 */ /* 0x040fe20000000000 */
[----:B0-----:R-:W-:Y:S01]  /*13c0*/  SHF.R.S32.HI R31, RZ, 0x1f, R31 ;  /* 0x0000001fff1f7819 */ /* 0x001fe2000001141f */
[----:B------:R0:W-:Y:S01]  /*13d0*/  STL [R1+0x7c], R27 ;  /* 0x00007c1b01007387 */ /* 0x0001e20000100800 */
[----:B---3--:R-:W-:Y:S01]  /*13e0*/  SHF.R.S32.HI R30, RZ, 0x1f, R30 ;  /* 0x0000001fff1e7819 */ /* 0x008fe2000001141e */
[C---:B------:R-:W-:Y:S01]  /*13f0*/  VIADD R216, R16.reuse, 0x40 ;  /* 0x0000004010d87836 */ /* 0x040fe20000000000 */
[----:B----4-:R-:W-:Y:S01]  /*1400*/  SHF.R.S32.HI R29, RZ, 0x1f, R29 ;  /* 0x0000001fff1d7819 */ /* 0x010fe2000001141d */
[----:B------:R2:W-:Y:S01]  /*1410*/  STL [R1+0x78], R26 ;  /* 0x0000781a01007387 */ /* 0x0005e20000100800 */
[C---:B------:R-:W-:Y:S01]  /*1420*/  VIADD R215, R16.reuse, 0x60 ;  /* 0x0000006010d77836 */ /* 0x040fe20000000000 */
[----:B-1----:R-:W-:Y:S01]  /*1430*/  SHF.R.S32.HI R28, RZ, 0x1f, R28 ;  /* 0x0000001fff1c7819 */ /* 0x002fe2000001141c */
[C---:B------:R-:W-:Y:S01]  /*1440*/  VIADD R214, R16.reuse, 0x80 ;  /* 0x0000008010d67836 */ /* 0x040fe20000000000 */
[----:B------:R1:W-:Y:S01]  /*1450*/  STL [R1+0x74], R25 ;  /* 0x0000741901007387 */ /* 0x0003e20000100800 */
[C---:B------:R-:W-:Y:S01]  /*1460*/  VIADD R213, R16.reuse, 0xa0 ;  /* 0x000000a010d57836 */ /* 0x040fe20000000000 */
[----:B0-----:R-:W-:Y:S01]  /*1470*/  SHF.R.S32.HI R27, RZ, 0x1f, R27 ;  /* 0x0000001fff1b7819 */ /* 0x001fe2000001141b */
[C---:B------:R-:W-:Y:S01]  /*1480*/  VIADD R218, R16.reuse, 0xc0 ;  /* 0x000000c010da7836 */ /* 0x040fe20000000000 */
[----:B------:R0:W-:Y:S01]  /*1490*/  STL [R1+0x70], R24 ;  /* 0x0000701801007387 */ /* 0x0001e20000100800 */
[----:B------:R-:W-:Y:S01]  /*14a0*/  VIADD R217, R16, 0xe0 ;  /* 0x000000e010d97836 */ /* 0x000fe20000000000 */
[----:B--2---:R-:W-:Y:S01]  /*14b0*/  SHF.R.S32.HI R26, RZ, 0x1f, R26 ;  /* 0x0000001fff1a7819 */ /* 0x004fe2000001141a */
[----:B------:R-:W-:Y:S01]  /*14c0*/  VIADD R211, R204, 0x10 ;  /* 0x00000010ccd37836 */ /* 0x000fe20000000000 */
[----:B------:R2:W-:Y:S01]  /*14d0*/  STL [R1+0x6c], R21 ;  /* 0x00006c1501007387 */ /* 0x0005e20000100800 */
[----:B------:R-:W-:-:S02]  /*14e0*/  SHF.R.S32.HI R209, RZ, 0x1f, R2 ;  /* 0x0000001fffd17819 */ /* 0x000fc40000011402 */
[----:B-1----:R-:W-:Y:S01]  /*14f0*/  SHF.R.S32.HI R25, RZ, 0x1f, R25 ;  /* 0x0000001fff197819 */ /* 0x002fe20000011419 */
[----:B------:R1:W-:Y:S01]  /*1500*/  STL [R1+0x68], R20 ;  /* 0x0000681401007387 */ /* 0x0003e20000100800 */
[----:B------:R-:W-:Y:S02]  /*1510*/  SHF.R.S32.HI R229, RZ, 0x1f, R216 ;  /* 0x0000001fffe57819 */ /* 0x000fe400000114d8 */
[----:B0-----:R-:W-:Y:S01]  /*1520*/  SHF.R.S32.HI R24, RZ, 0x1f, R24 ;  /* 0x0000001fff187819 */ /* 0x001fe20000011418 */
[----:B------:R0:W-:Y:S01]  /*1530*/  STL [R1+0x64], R15 ;  /* 0x0000640f01007387 */ /* 0x0001e20000100800 */
[----:B------:R-:W-:Y:S02]  /*1540*/  SHF.R.S32.HI R228, RZ, 0x1f, R215 ;  /* 0x0000001fffe47819 */ /* 0x000fe400000114d7 */
[----:B--2---:R-:W-:Y:S01]  /*1550*/  SHF.R.S32.HI R21, RZ, 0x1f, R21 ;  /* 0x0000001fff157819 */ /* 0x004fe20000011415 */
        /* <DEDUP_REMOVED lines=13> */
[----:B0-----:R-:W-:-:S03]  /*1630*/  SHF.R.S32.HI R12, RZ, 0x1f, R12 ;  /* 0x0000001fff0c7819 */ /* 0x001fc6000001140c */
[----:B------:R0:W-:Y:S01]  /*1640*/  STL [R1+0x4c], R9 ;  /* 0x00004c0901007387 */ /* 0x0001e20000100800 */
[----:B--2---:R-:W-:-:S03]  /*1650*/  SHF.R.S32.HI R11, RZ, 0x1f, R11 ;  /* 0x0000001fff0b7819 */ /* 0x004fc6000001140b */
[----:B------:R-:W-:Y:S01]  /*1660*/  STL [R1+0x140], R43 ;  /* 0x0001402b01007387 */ /* 0x000fe20000100800 */
[----:B-1----:R-:W-:-:S03]  /*1670*/  SHF.R.S32.HI R10, RZ, 0x1f, R10 ;  /* 0x0000001fff0a7819 */ /* 0x002fc6000001140a */
[----:B------:R1:W-:Y:S01]  /*1680*/  STL [R1+0x48], R4 ;  /* 0x0000480401007387 */ /* 0x0003e20000100800 */
[----:B0-----:R-:W-:-:S03]  /*1690*/  SHF.R.S32.HI R9, RZ, 0x1f, R9 ;  /* 0x0000001fff097819 */ /* 0x001fc60000011409 */
[----:B------:R-:W-:Y:S04]  /*16a0*/  STL [R1+0x13c], R42 ;  /* 0x00013c2a01007387 */ /* 0x000fe80000100800 */
[----:B------:R0:W-:Y:S01]  /*16b0*/  STL [R1+0x44], R3 ;  /* 0x0000440301007387 */ /* 0x0001e20000100800 */
[----:B-1----:R-:W-:-:S03]  /*16c0*/  SHF.R.S32.HI R4, RZ, 0x1f, R4 ;  /* 0x0000001fff047819 */ /* 0x002fc60000011404 */
[----:B------:R1:W-:Y:S04]  /*16d0*/  STL [R1+0x138], R41 ;  /* 0x0001382901007387 */ /* 0x0003e80000100800 */
        /* <DEDUP_REMOVED lines=30> */
.L_x_5361:
[----:B01-3--:R-:W0:Y:S02]  /*18c0*/  LDC.64 R8, c[0x0][0xc88] ;  /* 0x00032200ff087b82 */ /* 0x00be240000000a00 */
[----:B0-----:R-:W-:-:S05]  /*18d0*/  IMAD.WIDE R8, R7, 0x4, R8 ;  /* 0x0000000407087825 */ /* 0x001fca00078e0208 */
[----:B--2--5:R-:W2:Y:S01]  /*18e0*/  LDG.E R34, desc[UR42][R8.64] ;  /* 0x0000002a08227981 */ /* 0x024ea2000c1e1900 */
[----:B------:R-:W-:Y:S05]  /*18f0*/  YIELD ;  /* 0x0000000000007946 */ /* 0x000fea0003800000 */
[----:B------:R-:W-:Y:S01]  /*1900*/  ULDC.64 UR4, c[0x0][0xa28] ;  /* 0x00028a0000047ab9 */ /* 0x000fe20000000a00 */
[----:B------:R-:W-:Y:S01]  /*1910*/  ULDC.64 UR8, c[0x0][0xa18] ;  /* 0x0002860000087ab9 */ /* 0x000fe20000000a00 */
[----:B------:R-:W-:Y:S01]  /*1920*/  ISETP.NE.U32.AND P1, PT, RZ, UR4, PT ;  /* 0x00000004ff007c0c */ /* 0x000fe2000bf25070 */
[----:B------:R-:W-:Y:S01]  /*1930*/  ULDC.64 UR6, c[0x0][0xa08] ;  /* 0x0002820000067ab9 */ /* 0x000fe20000000a00 */
[----:B----4-:R-:W-:Y:S01]  /*1940*/  IMAD.MOV.U32 R4, RZ, RZ, RZ ;  /* 0x000000ffff047224 */ /* 0x010fe200078e00ff */
        /* <DEDUP_REMOVED lines=44> */
.L_x_5190:
[----:B------:R-:W-:Y:S01]  /*1c10*/  ULDC.64 UR4, c[0x0][0xa20] ;  /* 0x0002880000047ab9 */ /* 0x000fe20000000a00 */
[C---:B------:R-:W-:Y:S02]  /*1c20*/  LOP3.LUT R3, R6.reuse, 0xff000000, RZ, 0xc0, !PT ;  /* 0xff00000006037812 */ /* 0x040fe400078ec0ff */
[----:B------:R-:W-:Y:S02]  /*1c30*/  ISETP.NE.U32.AND P1, PT, RZ, UR4, PT ;  /* 0x00000004ff007c0c */ /* 0x000fe4000bf25070 */
[C---:B------:R-:W-:Y:S02]  /*1c40*/  LOP3.LUT R0, R6.reuse, 0xff0000, RZ, 0xc0, !PT ;  /* 0x00ff000006007812 */ /* 0x040fe400078ec0ff */
[----:B------:R-:W-:Y:S02]  /*1c50*/  ISETP.NE.AND.EX P1, PT, RZ, UR5, PT, P1 ;  /* 0x00000005ff007c0c */ /* 0x000fe4000bf25310 */
[----:B------:R-:W-:Y:S02]  /*1c60*/  SHF.R.U32.HI R3, RZ, 0x8, R3 ;  /* 0x00000008ff037819 */ /* 0x000fe40000011603 */
[----:B------:R-:W-:-:S02]  /*1c70*/  LOP3.LUT R207, R6, 0xffff, RZ, 0xc0, !PT ;  /* 0x0000ffff06cf7812 */ /* 0x000fc400078ec0ff */
[----:B------:R-:W-:-:S07]  /*1c80*/  LEA.HI R10, R0, R3, RZ, 0x10 ;  /* 0x00000003000a7211 */ /* 0x000fce00078f80ff */
[----:B------:R-:W-:Y:S05]  /*1c90*/  @!P1 BRA `(.L_x_5191) ;  /* 0x0000000000109947 */ /* 0x000fea0003800000 */
[----:B------:R-:W-:-:S04]  /*1ca0*/  IADD3 R6, P0, R36, UR4, RZ ;  /* 0x0000000424067c10 */ /* 0x000fc8000ff1e0ff */
[----:B------:R-:W-:-:S05]  /*1cb0*/  IADD3.X R7, R35, UR5, RZ, P0, !PT ;  /* 0x0000000523077c10 */ /* 0x000fca00087fe4ff */
[----:B------:R0:W5:Y:S01]  /*1cc0*/  LDG.E R33, desc[UR42][R6.64] ;  /* 0x0000002a06217981 */ /* 0x000162000c1e1900 */
[----:B------:R-:W-:Y:S05]  /*1cd0*/  BRA `(.L_x_5192) ;  /* 0x0000000000107947 */ /* 0x000fea0003800000 */
.L_x_5191:
[----:B------:R-:W-:Y:S05]  /*1ce0*/  @!P0 BRA `(.L_x_5192) ;  /* 0x00000000000c8947 */ /* 0x000fea0003800000 */
[----:B------:R-:W2:Y:S04]  /*1cf0*/  LDG.E R0, desc[UR42][R8.64] ;  /* 0x0000002a08007981 */ /* 0x000ea8000c1e1900 */
[----:B------:R-:W2:Y:S02]  /*1d00*/  LDG.E R33, desc[UR42][R8.64+0x4] ;  /* 0x0000042a08217981 */ /* 0x000ea4000c1e1900 */
[----:B--2---:R-:W-:-:S07]  /*1d10*/  IMAD.IADD R33, R33, 0x1, -R0 ;  /* 0x0000000121217824 */ /* 0x004fce00078e0a00 */
.L_x_5192:
[----:B------:R-:W-:Y:S01]  /*1d20*/  ULDC.64 UR4, c[0x0][0xa10] ;  /* 0x0002840000047ab9 */ /* 0x000fe20000000a00 */
[----:B------:R-:W1:Y:S01]  /*1d30*/  LDC R8, c[0x0][0x448] ;  /* 0x00011200ff087b82 */ /* 0x000e620000000800 */
[----:B------:R-:W-:-:S04]  /*1d40*/  ISETP.NE.U32.AND P0, PT, RZ, UR4, PT ;  /* 0x00000004ff007c0c */ /* 0x000fc8000bf05070 */
[----:B------:R-:W-:Y:S01]  /*1d50*/  ISETP.NE.AND.EX P0, PT, RZ, UR5, PT, P0 ;  /* 0x00000005ff007c0c */ /* 0x000fe2000bf05300 */
[----:B------:R-:W-:-:S12]  /*1d60*/  ULDC.64 UR4, c[0x0][0xa30] ;  /* 0x00028c0000047ab9 */ /* 0x000fd80000000a00 */
[----:B0-----:R-:W0:Y:S02]  /*1d70*/  @P0 LDC.64 R6, c[0x0][0xa10] ;  /* 0x00028400ff060b82 */ /* 0x001e240000000a00 */
[----:B0-----:R-:W-:-:S05]  /*1d80*/  @P0 IMAD.WIDE R6, R34, 0x4, R6 ;  /* 0x0000000422060825 */ /* 0x001fca00078e0206 */
[----:B------:R-:W2:Y:S04]  /*1d90*/  @P0 LDG.E R0, desc[UR42][R6.64] ;  /* 0x0000002a06000981 */ /* 0x000ea8000c1e1900 */
[----:B------:R0:W2:Y:S01]  /*1da0*/  @P0 LDG.E R3, desc[UR42][R6.64+0x4] ;  /* 0x0000042a06030981 */ /* 0x0000a2000c1e1900 */
[----:B------:R-:W-:Y:S01]  /*1db0*/  ISETP.NE.U32.AND P1, PT, RZ, UR4, PT ;  /* 0x00000004ff007c0c */ /* 0x000fe2000bf25070 */
[----:B-----5:R-:W-:-:S03]  /*1dc0*/  IMAD.MOV.U32 R24, RZ, RZ, R33 ;  /* 0x000000ffff187224 */ /* 0x020fc600078e0021 */
[----:B------:R-:W-:-:S13]  /*1dd0*/  ISETP.NE.AND.EX P1, PT, RZ, UR5, PT, P1 ;  /* 0x00000005ff007c0c */ /* 0x000fda000bf25310 */
[----:B0-----:R-:W-:-:S04]  /*1de0*/  @P1 IADD3 R6, P2, R36, UR4, RZ ;  /* 0x0000000424061c10 */ /* 0x001fc8000ff5e0ff */
[----:B------:R-:W-:-:S05]  /*1df0*/  @P1 IADD3.X R7, R35, UR5, RZ, P2, !PT ;  /* 0x0000000523071c10 */ /* 0x000fca00097fe4ff */
[----:B------:R0:W5:Y:S01]  /*1e00*/  @P1 LDG.E R24, desc[UR42][R6.64] ;  /* 0x0000002a06181981 */ /* 0x000162000c1e1900 */
[----:B-1----:R-:W-:Y:S01]  /*1e10*/  ISETP.NE.AND P1, PT, R8, 0x1, PT ;  /* 0x000000010800780c */ /* 0x002fe20003f25270 */
[----:B------:R-:W-:Y:S01]  /*1e20*/  IMAD.SHL.U32 R222, R5, 0x80, RZ ;  /* 0x0000008005de7824 */ /* 0x000fe200078e00ff */
[----:B------:R-:W-:Y:S01]  /*1e30*/  LOP3.LUT R13, R10, 0xff, RZ, 0xc0, !PT ;  /* 0x000000ff0a0d7812 */ /* 0x000fe200078ec0ff */
[----:B------:R-:W-:Y:S01]  /*1e40*/  IMAD.IADD R12, R33, 0x1, -R4 ;  /* 0x00000001210c7824 */ /* 0x000fe200078e0a04 */
[----:B------:R-:W-:Y:S01]  /*1e50*/  BSSY B0, `(.L_x_5193) ;  /* 0x0000036000007945 */ /* 0x000fe20003800000 */
[----:B------:R-:W-:Y:S01]  /*1e60*/  VIADD R5, R222, 0x7f ;  /* 0x0000007fde057836 */ /* 0x000fe20000000000 */
[----:B0-----:R-:W-:-:S07]  /*1e70*/  SHF.R.U32.HI R6, RZ, 0x10, R10 ;  /* 0x00000010ff067819 */ /* 0x001fce000001160a */
[----:B------:R-:W0:Y:S08]  /*1e80*/  @P1 LDC R8, c[0x0][0x44c] ;  /* 0x00011300ff081b82 */ /* 0x000e300000000800 */
[----:B------:R-:W1:Y:S01]  /*1e90*/  @P1 LDC R9, c[0x0][0x450] ;  /* 0x00011400ff091b82 */ /* 0x000e620000000800 */
[----:B--2---:R-:W-:Y:S02]  /*1ea0*/  @P0 IMAD.IADD R25, R3, 0x1, -R0 ;  /* 0x0000000103190824 */ /* 0x004fe400078e0a00 */
[----:B0-----:R-:W-:-:S04]  /*1eb0*/  @P1 IMAD.HI.U32 R0, R5, R8, RZ ;  /* 0x0000000805001227 */ /* 0x001fc800078e00ff */
[----:B------:R-:W-:Y:S01]  /*1ec0*/  IMAD.IADD R11, R12, 0x1, R25 ;  /* 0x000000010c0b7824 */ /* 0x000fe200078e0219 */
[----:B-1----:R-:W-:-:S03]  /*1ed0*/  @P1 SHF.R.U32.HI R5, RZ, R9, R0 ;  /* 0x00000009ff051219 */ /* 0x002fc60000011600 */
[C---:B------:R-:W-:Y:S01]  /*1ee0*/  VIADD R0, R11.reuse, 0x5f ;  /* 0x0000005f0b007836 */ /* 0x040fe20000000000 */
[----:B------:R-:W-:Y:S01]  /*1ef0*/  IADD3 R31, R11, 0x60, -R224 ;  /* 0x000000600b1f7810 */ /* 0x000fe20007ffe8e0 */
[----:B------:R0:W-:Y:S02]  /*1f00*/  STL [R1+0x4], R11 ;  /* 0x0000040b01007387 */ /* 0x0001e40000100800 */
[----:B------:R-:W-:Y:S02]  /*1f10*/  IMAD.HI R0, R0, 0x2aaaaaab, RZ ;  /* 0x2aaaaaab00007827 */ /* 0x000fe400078e02ff */
[----:B------:R0:W-:Y:S02]  /*1f20*/  STL [R1+0x40], R13 ;  /* 0x0000400d01007387 */ /* 0x0001e40000100800 */
[----:B------:R-:W-:Y:S01]  /*1f30*/  IMAD.IADD R5, R31, 0x1, R5 ;  /* 0x000000011f057824 */ /* 0x000fe200078e0205 */
[----:B------:R-:W-:Y:S01]  /*1f40*/  SHF.R.U32.HI R3, RZ, 0x1f, R0 ;  /* 0x0000001fff037819 */ /* 0x000fe20000011600 */
[----:B------:R0:W-:Y:S02]  /*1f50*/  STL [R1+0x2c], R6 ;  /* 0x00002c0601007387 */ /* 0x0001e40000100800 */
[----:B------:R-:W-:Y:S01]  /*1f60*/  IMAD.HI R5, R5, 0x2aaaaaab, RZ ;  /* 0x2aaaaaab05057827 */ /* 0x000fe200078e02ff */
[----:B------:R-:W-:-:S03]  /*1f70*/  LEA.HI.SX32 R30, R0, R3, 0x1c ;  /* 0x00000003001e7211 */ /* 0x000fc600078fe2ff */
[----:B------:R-:W-:Y:S01]  /*1f80*/  IMAD.MOV.U32 R0, RZ, RZ, RZ ;  /* 0x000000ffff007224 */ /* 0x000fe200078e00ff */
[----:B------:R-:W-:-:S04]  /*1f90*/  SHF.R.U32.HI R4, RZ, 0x1f, R5 ;  /* 0x0000001fff047819 */ /* 0x000fc80000011605 */
[----:B------:R-:W-:-:S04]  /*1fa0*/  LEA.HI.SX32 R5, R5, R4, 0x1c ;  /* 0x0000000405057211 */ /* 0x000fc800078fe2ff */
[----:B------:R-:W-:-:S04]  /*1fb0*/  VIMNMX R9, R30, R5, PT ;  /* 0x000000051e097248 */ /* 0x000fc80003fe0100 */
[----:B------:R-:W-:-:S13]  /*1fc0*/  ISETP.GE.AND P0, PT, R9, 0x1, PT ;  /* 0x000000010900780c */ /* 0x000fda0003f06270 */
        /* <DEDUP_REMOVED lines=30> */
.L_x_5194:
[----:B------:R-:W-:Y:S05]  /*21b0*/  BSYNC B0 ;  /* 0x0000000000007941 */ /* 0x000fea0003800000 */
.L_x_5193:
        /* <DEDUP_REMOVED lines=37> */
.L_x_5197:
[----:B------:R-:W-:Y:S05]  /*2410*/  BSYNC B6 ;  /* 0x0000000000067941 */ /* 0x000fea0003800000 */
.L_x_5196:
        /* <DEDUP_REMOVED lines=20> */
.L_x_5199:
[----:B------:R-:W-:Y:S05]  /*2560*/  BSYNC B6 ;  /* 0x0000000000067941 */ /* 0x000fea0003800000 */
.L_x_5198:
[----:B------:R-:W-:Y:S01]  /*2570*/  ULDC.64 UR4, c[0x0][0x9f8] ;  /* 0x00027e0000047ab9 */ /* 0x000fe20000000a00 */
[----:B------:R-:W0:Y:S01]  /*2580*/  S2R R7, SR_TID.X ;  /* 0x0000000000077919 */ /* 0x000e220000002100 */
[----:B------:R-:W-:Y:S01]  /*2590*/  ISETP.NE.U32.AND P0, PT, RZ, UR4, PT ;  /* 0x00000004ff007c0c */ /* 0x000fe2000bf05070 */
[----:B------:R-:W-:Y:S01]  /*25a0*/  IMAD.MOV.U32 R0, RZ, RZ, R34 ;  /* 0x000000ffff007224 */ /* 0x000fe200078e0022 */
[----:B------:R-:W1:Y:S08]  /*25b0*/  LDC.64 R48, c[0x0][0x3f8] ;  /* 0x0000fe00ff307b82 */ /* 0x000e700000000a00 */
[----:B------:R-:W2:Y:S01]  /*25c0*/  LDC.64 R54, c[0x0][0x408] ;  /* 0x00010200ff367b82 */ /* 0x000ea20000000a00 */
[----:B------:R-:W-:Y:S01]  /*25d0*/  ISETP.NE.AND.EX P0, PT, RZ, UR5, PT, P0 ;  /* 0x00000005ff007c0c */ /* 0x000fe2000bf05300 */
[----:B------:R-:W3:Y:S06]  /*25e0*/  LDL R34, [R1+0x18] ;  /* 0x0000180001227983 */ /* 0x000eec0000100800 */
[----:B------:R-:W4:Y:S06]  /*25f0*/  LDC R61, c[0x0][0x3f4] ;  /* 0x0000fd00ff3d7b82 */ /* 0x000f2c0000000800 */
[----:B------:R-:W-:Y:S01]  /*2600*/  @P0 IADD3 R4, P1, R36, UR4, RZ ;  /* 0x0000000424040c10 */ /* 0x000fe2000ff3e0ff */
[----:B------:R-:W-:-:S03]  /*2610*/  ULDC UR4, c[0x0][0x320] ;  /* 0x0000c80000047ab9 */ /* 0x000fc60000000800 */
[----:B------:R-:W-:Y:S02]  /*2620*/  @P0 IADD3.X R5, R35, UR5, RZ, P1, !PT ;  /* 0x0000000523050c10 */ /* 0x000fe40008ffe4ff */
[----:B------:R-:W-:-:S03]  /*2630*/  ISETP.GE.AND P1, PT, R2, UR4, PT ;  /* 0x0000000402007c0c */ /* 0x000fc6000bf26270 */
[----:B------:R0:W3:Y:S01]  /*2640*/  @P0 LDG.E R0, desc[UR42][R4.64] ;  /* 0x0000002a04000981 */ /* 0x0000e2000c1e1900 */
[----:B------:R-:W-:Y:S02]  /*2650*/  SEL R6, RZ, 0xffffffff, P1 ;  /* 0xffffffffff067807 */ /* 0x000fe40000800000 */
[----:B------:R-:W-:Y:S02]  /*2660*/  ISETP.GE.AND P0, PT, R16, UR4, PT ;  /* 0x0000000410007c0c */ /* 0x000fe4000bf06270 */
[----:B------:R-:W-:Y:S01]  /*2670*/  ISETP.GE.AND P1, PT, R215, UR4, PT ;  /* 0x00000004d7007c0c */ /* 0x000fe2000bf26270 */
[----:B------:R-:W-:Y:S01]  /*2680*/  IMAD.SHL.U32 R6, R6, 0x2, RZ ;  /* 0x0000000206067824 */ /* 0x000fe200078e00ff */
[----:B------:R-:W-:Y:S02]  /*2690*/  SEL R3, RZ, 0x1, P0 ;  /* 0x00000001ff037807 */ /* 0x000fe40000000000 */
[----:B------:R-:W-:Y:S02]  /*26a0*/  ISETP.GE.AND P0, PT, R216, UR4, PT ;  /* 0x00000004d8007c0c */ /* 0x000fe4000bf06270 */
[----:B------:R-:W-:-:S02]  /*26b0*/  LOP3.LUT R3, R6, 0x2, R3, 0xe2, !PT ;  /* 0x0000000206037812 */ /* 0x000fc400078ee203 */
[----:B0-----:R-:W-:Y:S02]  /*26c0*/  SEL R4, RZ, 0x4, P0 ;  /* 0x00000004ff047807 */ /* 0x001fe40000000000 */
[----:B------:R-:W-:Y:S02]  /*26d0*/  SEL R5, RZ, 0x8, P1 ;  /* 0x00000008ff057807 */ /* 0x000fe40000800000 */
[----:B------:R-:W-:Y:S02]  /*26e0*/  ISETP.GE.AND P0, PT, R214, UR4, PT ;  /* 0x00000004d6007c0c */ /* 0x000fe4000bf06270 */
[----:B------:R-:W-:Y:S01]  /*26f0*/  ISETP.GE.AND P1, PT, R213, UR4, PT ;  /* 0x00000004d5007c0c */ /* 0x000fe2000bf26270 */
[----:B------:R-:W-:Y:S01]  /*2700*/  VIADD R12, R7, 0xffffff80 ;  /* 0xffffff80070c7836 */ /* 0x000fe20000000000 */
[----:B------:R-:W-:Y:S02]  /*2710*/  LOP3.LUT R4, R5, R3, R4, 0xfe, !PT ;  /* 0x0000000305047212 */ /* 0x000fe400078efe04 */
[----:B------:R-:W-:-:S02]  /*2720*/  SEL R5, RZ, 0x10, P0 ;  /* 0x00000010ff057807 */ /* 0x000fc40000000000 */
[----:B------:R-:W-:-:S04]  /*2730*/  SEL R6, RZ, 0x20, P1 ;  /* 0x00000020ff067807 */ /* 0x000fc80000800000 */
[----:B------:R-:W-:Y:S02]  /*2740*/  LOP3.LUT R4, R6, R4, R5, 0xfe, !PT ;  /* 0x0000000406047212 */ /* 0x000fe400078efe05 */
[----:B------:R-:W-:Y:S02]  /*2750*/  SHF.R.S32.HI R5, RZ, 0x1f, R12 ;  /* 0x0000001fff057819 */ /* 0x000fe4000001140c */
[----:B------:R-:W-:Y:S02]  /*2760*/  SHF.R.S32.HI R7, RZ, 0x1f, R206 ;  /* 0x0000001fff077819 */ /* 0x000fe400000114ce */
[----:B------:R-:W-:-:S03]  /*2770*/  LEA.HI R14, R5, R12, RZ, 0x2 ;  /* 0x0000000c050e7211 */ /* 0x000fc600078f10ff */
[C---:B-1----:R-:W-:Y:S01]  /*2780*/  IMAD R6, R7.reuse, R48, RZ ;  /* 0x0000003007067224 */ /* 0x042fe200078e02ff */
[----:B------:R-:W-:Y:S01]  /*2790*/  LOP3.LUT R13, R14, 0xfffffffc, RZ, 0xc0, !PT ;  /* 0xfffffffc0e0d7812 */ /* 0x000fe200078ec0ff */
[----:B--2---:R-:W-:Y:S01]  /*27a0*/  IMAD R7, R7, R54, RZ ;  /* 0x0000003607077224 */ /* 0x004fe200078e02ff */
[----:B------:R-:W-:-:S03]  /*27b0*/  SHF.R.S32.HI R205, RZ, 0x1f, R204 ;  /* 0x0000001fffcd7819 */ /* 0x000fc600000114cc */
[----:B------:R-:W-:Y:S02]  /*27c0*/  IMAD.IADD R15, R12, 0x1, -R13 ;  /* 0x000000010c0f7824 */ /* 0x000fe400078e0a0d */
[C---:B------:R-:W-:Y:S01]  /*27d0*/  IMAD R13, R206.reuse, R55, R7 ;  /* 0x00000037ce0d7224 */ /* 0x040fe200078e0207 */
[----:B-----5:R-:W-:Y:S01]  /*27e0*/  SHF.R.S32.HI R7, RZ, 0x1f, R24 ;  /* 0x0000001fff077819 */ /* 0x020fe20000011418 */
[C---:B------:R-:W-:Y:S02]  /*27f0*/  IMAD R11, R206.reuse, R49, R6 ;  /* 0x00000031ce0b7224 */ /* 0x040fe400078e0206 */
[----:B------:R-:W-:-:S04]  /*2800*/  IMAD.WIDE.U32 R8, R206, R48, R204 ;  /* 0x00000030ce087225 */ /* 0x000fc800078e00cc */
[----:B------:R-:W-:-:S04]  /*2810*/  IMAD.WIDE.U32 R20, R206, R48, R16 ;  /* 0x00000030ce147225 */ /* 0x000fc800078e0010 */
[----:B------:R-:W-:Y:S02]  /*2820*/  IMAD R6, R7, R48, RZ ;  /* 0x0000003007067224 */ /* 0x000fe400078e02ff */
[----:B------:R-:W-:Y:S02]  /*2830*/  IMAD.IADD R9, R9, 0x1, R11 ;  /* 0x0000000109097824 */ /* 0x000fe400078e020b */
[----:B------:R-:W-:Y:S02]  /*2840*/  IMAD.IADD R21, R11, 0x1, R21 ;  /* 0x000000010b157824 */ /* 0x000fe400078e0215 */
[----:B------:R-:W-:Y:S02]  /*2850*/  IMAD R11, R24, R49, R6 ;  /* 0x00000031180b7224 */ /* 0x000fe400078e0206 */
[----:B------:R-:W2:Y:S01]  /*2860*/  LDL R6, [R1+0x14] ;  /* 0x0000140001067983 */ /* 0x000ea20000100800 */
[----:B------:R-:W0:Y:S01]  /*2870*/  S2R R35, SR_TID.X ;  /* 0x0000000000237919 */ /* 0x000e220000002100 */
[----:B------:R-:W-:-:S02]  /*2880*/  ISETP.GE.AND P0, PT, R218, UR4, PT ;  /* 0x00000004da007c0c */ /* 0x000fc4000bf06270 */
[----:B------:R-:W-:Y:S02]  /*2890*/  ISETP.GE.AND P1, PT, R217, UR4, PT ;  /* 0x00000004d9007c0c */ /* 0x000fe4000bf26270 */
[----:B------:R-:W-:Y:S02]  /*28a0*/  SEL R5, RZ, 0x40, P0 ;  /* 0x00000040ff057807 */ /* 0x000fe40000000000 */
[----:B------:R-:W-:Y:S02]  /*28b0*/  SEL R10, RZ, 0x7fff80, P1 ;  /* 0x007fff80ff0a7807 */ /* 0x000fe40000800000 */
[----:B----4-:R-:W-:Y:S02]  /*28c0*/  ISETP.GE.AND P0, PT, R16, R61, PT ;  /* 0x0000003d1000720c */ /* 0x010fe40003f06270 */
[----:B------:R-:W-:Y:S02]  /*28d0*/  LOP3.LUT R10, R10, R4, R5, 0xfe, !PT ;  /* 0x000000040a0a7212 */ /* 0x000fe400078efe05 */
[----:B------:R-:W-:-:S05]  /*28e0*/  SEL R5, R61, RZ, P0 ;  /* 0x000000ff3d057207 */ /* 0x000fca0000000000 */
[----:B------:R-:W-:Y:S02]  /*28f0*/  IMAD.IADD R5, R16, 0x1, R5 ;  /* 0x0000000110057824 */ /* 0x000fe400078e0205 */
[----:B------:R-:W-:-:S03]  /*2900*/  IMAD.WIDE.U32 R50, R206, R54, R204 ;  /* 0x00000036ce327225 */ /* 0x000fc600078e00cc */
[----:B------:R-:W-:Y:S01]  /*2910*/  SHF.R.S32.HI R4, RZ, 0x1f, R5 ;  /* 0x0000001fff047819 */ /* 0x000fe20000011405 */
[----:B------:R-:W-:Y:S01]  /*2920*/  IMAD.WIDE.U32 R52, R206, R54, R16 ;  /* 0x00000036ce347225 */ /* 0x000fe200078e0010 */
[----:B0-----:R-:W-:-:S04]  /*2930*/  SHF.R.U32.HI R35, RZ, 0x7, R35 ;  /* 0x00000007ff237819 */ /* 0x001fc80000011623 */
[C---:B------:R-:W-:Y:S01]  /*2940*/  ISETP.NE.AND P6, PT, R35.reuse, 0x1, PT ;  /* 0x000000012300780c */ /* 0x040fe20003fc5270 */
[----:B------:R-:W-:Y:S02]  /*2950*/  VIADD R60, R35, 0x8 ;  /* 0x00000008233c7836 */ /* 0x000fe40000000000 */
[----:B------:R-:W-:Y:S01]  /*2960*/  VIADD R35, R206, 0x40 ;  /* 0x00000040ce237836 */ /* 0x000fe20000000000 */
[----:B------:R-:W-:Y:S01]  /*2970*/  LEA.HI R4, R4, R5, RZ, 0x3 ;  /* 0x0000000504047211 */ /* 0x000fe200078f18ff */
[----:B------:R-:W-:Y:S02]  /*2980*/  IMAD.IADD R51, R51, 0x1, R13 ;  /* 0x0000000133337824 */ /* 0x000fe400078e020d */
[----:B------:R-:W-:Y:S01]  /*2990*/  IMAD.SHL.U32 R35, R35, 0x40, RZ ;  /* 0x0000004023237824 */ /* 0x000fe200078e00ff */
[----:B------:R-:W-:Y:S01]  /*29a0*/  SHF.L.U64.HI R56, R48, 0x6, R49 ;  /* 0x0000000630387819 */ /* 0x000fe20000010231 */
[----:B------:R-:W-:Y:S01]  /*29b0*/  IMAD.IADD R53, R13, 0x1, R53 ;  /* 0x000000010d357824 */ /* 0x000fe200078e0235 */
[----:B------:R-:W-:Y:S01]  /*29c0*/  SHF.R.S32.HI R13, RZ, 0x1f, R14 ;  /* 0x0000001fff0d7819 */ /* 0x000fe2000001140e */
[----:B------:R-:W-:-:S02]  /*29d0*/  IMAD R5, R49, 0x60, RZ ;  /* 0x0000006031057824 */ /* 0x000fc400078e02ff */
[----:B------:R-:W-:Y:S02]  /*29e0*/  IMAD.SHL.U32 R57, R48, 0x40, RZ ;  /* 0x0000004030397824 */ /* 0x000fe400078e00ff */
[----:B------:R-:W-:Y:S01]  /*29f0*/  IMAD.WIDE.U32 R8, R24, R48, R8 ;  /* 0x0000003018087225 */ /* 0x000fe200078e0008 */
[----:B------:R-:W-:-:S03]  /*2a00*/  LOP3.LUT R35, R35, 0x1c0, RZ, 0xc0, !PT ;  /* 0x000001c023237812 */ /* 0x000fc600078ec0ff */
[----:B------:R-:W-:Y:S01]  /*2a10*/  IMAD.WIDE.U32 R20, R24, R48, R20 ;  /* 0x0000003018147225 */ /* 0x000fe200078e0014 */
[----:B------:R-:W-:-:S03]  /*2a20*/  LEA.HI R13, R13, R206, RZ, 0x3 ;  /* 0x000000ce0d0d7211 */ /* 0x000fc600078f18ff */
[----:B------:R-:W-:Y:S01]  /*2a30*/  IMAD.WIDE.U32 R48, R48, 0x60, RZ ;  /* 0x0000006030307825 */ /* 0x000fe200078e00ff */
[----:B------:R-:W-:-:S03]  /*2a40*/  LOP3.LUT R13, R13, 0xfffffff8, RZ, 0xc0, !PT ;  /* 0xfffffff80d0d7812 */ /* 0x000fc600078ec0ff */
[----:B------:R-:W-:Y:S01]  /*2a50*/  IMAD.IADD R62, R49, 0x1, R5 ;  /* 0x00000001313e7824 */ /* 0x000fe200078e0205 */
[----:B------:R-:W-:Y:S01]  /*2a60*/  LOP3.LUT R5, R35, 0x38, R4, 0xf8, !PT ;  /* 0x0000003823057812 */ /* 0x000fe200078ef804 */
[C---:B------:R-:W-:Y:S01]  /*2a70*/  VIADD R35, R206.reuse, 0x40 ;  /* 0x00000040ce237836 */ /* 0x040fe20000000000 */
[----:B------:R-:W-:Y:S05]  /*2a80*/  @!P6 WARPSYNC.ALL ;  /* 0x000000000000e948 */ /* 0x000fea0003800000 */
[----:B------:R-:W-:Y:S01]  /*2a90*/  IMAD.SHL.U32 R35, R35, 0x40, RZ ;  /* 0x0000004023237824 */ /* 0x000fe200078e00ff */
[----:B------:R-:W-:Y:S01]  /*2aa0*/  ULDC UR4, c[0x0][0x2f4] ;  /* 0x0000bd0000047ab9 */ /* 0x000fe20000000800 */
[----:B------:R-:W-:Y:S01]  /*2ab0*/  IMAD.IADD R13, R206, 0x1, -R13 ;  /* 0x00000001ce0d7824 */ /* 0x000fe200078e0a0d */
[----:B------:R-:W-:Y:S01]  /*2ac0*/  ISETP.GE.AND P2, PT, R2, UR4, PT ;  /* 0x0000000402007c0c */ /* 0x000fe2000bf46270 */
[----:B------:R-:W-:Y:S01]  /*2ad0*/  IMAD R7, R7, R54, RZ ;  /* 0x0000003607077224 */ /* 0x000fe200078e02ff */
[----:B------:R-:W-:Y:S01]  /*2ae0*/  LOP3.LUT R35, R35, 0x1c0, RZ, 0xc0, !PT ;  /* 0x000001c023237812 */ /* 0x000fe200078ec0ff */
[----:B------:R-:W-:-:S02]  /*2af0*/  IMAD.SHL.U32 R73, R13, 0x40, RZ ;  /* 0x000000400d497824 */ /* 0x000fc400078e00ff */
[C---:B------:R-:W-:Y:S01]  /*2b00*/  IMAD R7, R24.reuse, R55, R7 ;  /* 0x0000003718077224 */ /* 0x040fe200078e0207 */
[----:B------:R-:W-:Y:S01]  /*2b10*/  SHF.R.U32.HI R35, RZ, 0x3, R35 ;  /* 0x00000003ff237819 */ /* 0x000fe20000011623 */
[----:B------:R-:W-:Y:S01]  /*2b20*/  IMAD.WIDE.U32 R50, R24, R54, R50 ;  /* 0x0000003618327225 */ /* 0x000fe200078e0032 */
[----:B------:R-:W-:-:S03]  /*2b30*/  LOP3.LUT R73, R73, 0x1c0, RZ, 0xc0, !PT ;  /* 0x000001c049497812 */ /* 0x000fc600078ec0ff */
[----:B------:R-:W-:Y:S01]  /*2b40*/  IMAD.WIDE.U32 R52, R24, R54, R52 ;  /* 0x0000003618347225 */ /* 0x000fe200078e0034 */
[----:B------:R-:W-:Y:S02]  /*2b50*/  LOP3.LUT R5, R5, R35, RZ, 0x3c, !PT ;  /* 0x0000002305057212 */ /* 0x000fe400078e3cff */
[----:B------:R-:W-:Y:S01]  /*2b60*/  LOP3.LUT R18, R18, 0xfffffffe, RZ, 0xc0, !PT ;  /* 0xfffffffe12127812 */ /* 0x000fe200078ec0ff */
[----:B------:R-:W-:Y:S01]  /*2b70*/  IMAD.IADD R67, R51, 0x1, R7 ;  /* 0x0000000133437824 */ /* 0x000fe200078e0207 */
[----:B------:R-:W-:Y:S01]  /*2b80*/  SHF.R.U32.HI R76, RZ, 0x3, R73 ;  /* 0x00000003ff4c7819 */ /* 0x000fe20000011649 */
[----:B------:R-:W-:Y:S01]  /*2b90*/  IMAD.IADD R68, R7, 0x1, R53 ;  /* 0x0000000107447824 */ /* 0x000fe200078e0235 */
[----:B------:R-:W-:Y:S01]  /*2ba0*/  LOP3.LUT R7, R73, 0x18, R16, 0xf8, !PT ;  /* 0x0000001849077812 */ /* 0x000fe200078ef810 */
[----:B------:R-:W-:Y:S01]  /*2bb0*/  IMAD.MOV.U32 R75, RZ, RZ, 0x20 ;  /* 0x00000020ff4b7424 */ /* 0x000fe200078e00ff */
[----:B------:R-:W-:Y:S02]  /*2bc0*/  @P2 LOP3.LUT R18, R18, 0x1, RZ, 0xfc, !PT ;  /* 0x0000000112122812 */ /* 0x000fe400078efcff */
[----:B------:R-:W-:-:S02]  /*2bd0*/  LOP3.LUT P2, RZ, R13, 0x4, RZ, 0xc0, !PT ;  /* 0x000000040dff7812 */ /* 0x000fc4000784c0ff */
[----:B------:R-:W-:Y:S02]  /*2be0*/  PRMT R84, R10, 0x8880, RZ ;  /* 0x000088800a547816 */ /* 0x000fe400000000ff */
[----:B------:R-:W-:Y:S01]  /*2bf0*/  LOP3.LUT R7, R7, R76, RZ, 0x3c, !PT ;  /* 0x0000004c07077212 */ /* 0x000fe200078e3cff */
[----:B------:R-:W-:Y:S01]  /*2c00*/  IMAD R63, R55, 0x60, RZ ;  /* 0x00000060373f7824 */ /* 0x000fe200078e02ff */
[C---:B------:R-:W-:Y:S01]  /*2c10*/  SHF.L.U64.HI R58, R54.reuse, 0x6, R55 ;  /* 0x00000006363a7819 */ /* 0x040fe20000010237 */
[----:B------:R-:W-:Y:S01]  /*2c20*/  IMAD.SHL.U32 R59, R54, 0x40, RZ ;  /* 0x00000040363b7824 */ /* 0x000fe200078e00ff */
[----:B------:R-:W-:Y:S01]  /*2c30*/  PRMT R84, R84, 0x7710, RZ ;  /* 0x0000771054547816 */ /* 0x000fe200000000ff */
[----:B------:R-:W-:Y:S01]  /*2c40*/  IMAD.WIDE.U32 R54, R54, 0x60, RZ ;  /* 0x0000006036367825 */ /* 0x000fe200078e00ff */
        /* <DEDUP_REMOVED lines=14> */
[----:B------:R-:W-:Y:S01]  /*2d30*/  SHF.R.S32.HI R69, RZ, 0x3, R4 ;  /* 0x00000003ff457819 */ /* 0x000fe20000011404 */
[----:B------:R-:W-:Y:S01]  /*2d40*/  @!P6 BAR.SYNC.DEFER_BLOCKING 0x9, 0x100 ;  /* 0x024400000000eb1d */ /* 0x000fe20000010000 */
[----:B------:R-:W-:Y:S02]  /*2d50*/  ISETP.GE.AND P1, PT, R16, UR4, PT ;  /* 0x0000000410007c0c */ /* 0x000fe4000bf26270 */
[----:B------:R-:W-:Y:S02]  /*2d60*/  SHF.R.S32.HI R72, RZ, 0x1f, R70 ;  /* 0x0000001fff487819 */ /* 0x000fe40000011446 */
[----:B------:R-:W-:Y:S01]  /*2d70*/  LOP3.LUT R84, R84, 0x40, RZ, 0xc0, !PT ;  /* 0x0000004054547812 */ /* 0x000fe200078ec0ff */
[----:B---3--:R-:W-:Y:S01]  /*2d80*/  IMAD.IADD R74, R34, 0x1, R5 ;  /* 0x00000001224a7824 */ /* 0x008fe200078e0205 */
[----:B------:R-:W-:-:S04]  /*2d90*/  LOP3.LUT R5, R73, 0x38, R4, 0xf8, !PT ;  /* 0x0000003849057812 */ /* 0x000fc800078ef804 */
[----:B------:R-:W-:Y:S02]  /*2da0*/  LOP3.LUT R5, R5, R76, RZ, 0x3c, !PT ;  /* 0x0000004c05057212 */ /* 0x000fe400078e3cff */
[----:B------:R-:W-:Y:S01]  /*2db0*/  SHF.R.S32.HI R71, RZ, 0x1f, R0 ;  /* 0x0000001fff477819 */ /* 0x000fe20000011400 */
[C---:B--2---:R-:W-:Y:S02]  /*2dc0*/  IMAD R82, R6.reuse, 0x200, R7 ;  /* 0x0000020006527824 */ /* 0x044fe400078e0207 */
[----:B------:R-:W-:Y:S02]  /*2dd0*/  IMAD R85, R6, 0x200, R5 ;  /* 0x0000020006557824 */ /* 0x000fe400078e0205 */
[----:B------:R-:W-:-:S07]  /*2de0*/  IMAD.IADD R86, R75, 0x1, R82 ;  /* 0x000000014b567824 */ /* 0x000fce00078e0252 */
.L_x_5253:
[----:B------:R-:W0:Y:S01]  /*2df0*/  LDC R91, c[0x0][0x430] ;  /* 0x00010c00ff5b7b82 */ /* 0x000e220000000800 */
[----:B------:R-:W-:Y:S02]  /*2e00*/  VIADD R28, R28, 0xffffffff ;  /* 0xffffffff1c1c7836 */ /* 0x000fe40000000000 */
[----:B------:R-:W-:Y:S02]  /*2e10*/  IMAD.MOV.U32 R90, RZ, RZ, RZ ;  /* 0x000000ffff5a7224 */ /* 0x000fe400078e00ff */
[----:B------:R-:W-:-:S03]  /*2e20*/  IMAD R4, R28, 0x60, R64 ;  /* 0x000000601c047824 */ /* 0x000fc600078e0240 */
[----:B------:R-:W1:Y:S01]  /*2e30*/  LDC R88, c[0x0][0x3f4] ;  /* 0x0000fd00ff587b82 */ /* 0x000e620000000800 */
        /* <DEDUP_REMOVED lines=19> */
[----:B------:R0:W5:Y:S01]  /*2f70*/  @!P2 LDG.E R90, desc[UR42][R4.64] ;  /* 0x0000002a045aa981 */ /* 0x000162000c1e1900 */
[----:B-1----:R-:W-:Y:S01]  /*2f80*/  ISETP.GE.AND P2, PT, R88, 0x1, PT ;  /* 0x000000015800780c */ /* 0x002fe20003f46270 */
[----:B------:R-:W-:Y:S01]  /*2f90*/  IMAD.MOV R6, RZ, RZ, -R12 ;  /* 0x000000ffff067224 */ /* 0x000fe200078e0a0c */
[----:B------:R-:W-:Y:S01]  /*2fa0*/  LOP3.LUT R18, R18, 0xfffffffd, RZ, 0xc0, !PT ;  /* 0xfffffffd12127812 */ /* 0x000fe200078ec0ff */
[----:B------:R-:W-:Y:S01]  /*2fb0*/  IMAD R98, R19, 0x1800, R82 ;  /* 0x0000180013627824 */ /* 0x000fe200078e0252 */
        /* <DEDUP_REMOVED lines=68> */
.L_x_5204:
[----:B------:R-:W-:Y:S05]  /*3400*/  BSYNC B1 ;  /* 0x0000000000017941 */ /* 0x000fea0003800000 */
.L_x_5203:
[----:B0-----:R-:W-:Y:S01]  /*3410*/  VIADD R12, R206, 0x40 ;  /* 0x00000040ce0c7836 */ /* 0x001fe20000000000 */
[----:B------:R-:W-:Y:S01]  /*3420*/  BSSY B1, `(.L_x_5205) ;  /* 0x000001c000017945 */ /* 0x000fe20003800000 */
[----:B------:R-:W-:Y:S02]  /*3430*/  CS2R R36, SRZ ;  /* 0x0000000000247805 */ /* 0x000fe4000001ff00 */
[----:B------:R-:W-:Y:S01]  /*3440*/  CS2R R34, SRZ ;  /* 0x0000000000227805 */ /* 0x000fe2000001ff00 */
[----:B-----5:R-:W-:Y:S01]  /*3450*/  IMAD.MOV.U32 R13, RZ, RZ, R40 ;  /* 0x000000ffff0d7224 */ /* 0x020fe200078e0028 */
        /* <DEDUP_REMOVED lines=24> */
.L_x_5206:
[----:B------:R-:W-:Y:S05]  /*35e0*/  BSYNC B1 ;  /* 0x0000000000017941 */ /* 0x000fea0003800000 */
.L_x_5205:
        /* <DEDUP_REMOVED lines=34> */
.L_x_5207:
[----:B------:R-:W-:Y:S01]  /*3810*/  IMAD R87, R19, 0x8, R22 ;  /* 0x0000000813577824 */ /* 0x000fe200078e0216 */
[----:B------:R-:W-:Y:S01]  /*3820*/  SHF.L.U32 R95, R210, 0x1f, RZ ;  /* 0x0000001fd25f7819 */ /* 0x000fe200000006ff */
[----:B------:R-:W-:Y:S03]  /*3830*/  BSSY B1, `(.L_x_5208) ;  /* 0x0000003000017945 */ /* 0x000fe60003800000 */
[----:B------:R-:W0:Y:S02]  /*3840*/  SYNCS.PHASECHK.TRANS64.TRYWAIT P5, [R87+URZ+0x22890], R95 ;  /* 0x0228905f570075a7 */ /* 0x000e2400080a017f */
[----:B0-----:R-:W-:Y:S05]  /*3850*/  @!P5 BRA `(.L_x_5209) ;  /* 0x000001a8000cd947 */ /* 0x001fea0003800000 */
.L_x_5486:
[----:B------:R-:W-:Y:S05]  /*3860*/  BSYNC B1 ;  /* 0x0000000000017941 */ /* 0x000fea0003800000 */
.L_x_5208:
[----:B------:R-:W-:-:S03]  /*3870*/  UMOV UR4, 0xffffffff ;  /* 0xffffffff00047882 */ /* 0x000fc60000000000 */
[----:B------:R-:W-:Y:S05]  /*3880*/  BRA.DIV UR4, `(.L_x_5210) ;  /* 0x000001aa04147947 */ /* 0x000fea000b800000 */
[----:B------:R1:W2:Y:S04]  /*3890*/  SHFL.IDX PT, R99, R97, RZ, 0x1c1f ;  /* 0x001c1fff61637589 */ /* 0x0002a800000e0000 */
[----:B------:R1:W3:Y:S02]  /*38a0*/  SHFL.IDX PT, R14, R96, RZ, 0x1c1f ;  /* 0x001c1fff600e7589 */ /* 0x0002e400000e0000 */
.L_x_5490:
        /* <DEDUP_REMOVED lines=19> */
[----:B------:R-:W-:Y:S02]  /*39e0*/  LOP3.LUT R109, R11, 0xffff0000, RZ, 0xc0, !PT ;  /* 0xffff00000b6d7812 */ /* 0x000fe400078ec0ff */
[----:B------:R-:W-:Y:S01]  /*39f0*/  SHF.R.U32.HI R45, RZ, 0x10, R45 ;  /* 0x00000010ff2d7819 */ /* 0x000fe2000001162d */
[----:B------:R-:W-:Y:S01]  /*3a00*/  FMUL.FTZ R5, R110, R47 ;  /* 0x0000002f6e057220 */ /* 0x000fe20000410000 */
[----:B------:R-:W-:Y:S01]  /*3a10*/  PRMT R46, R102, 0x5432, R46 ;  /* 0x00005432662e7816 */ /* 0x000fe2000000002e */
[-C--:B------:R-:W-:Y:S02]  /*3a20*/  FMUL.FTZ R110, R110, R109.reuse ;  /* 0x0000006d6e6e7220 */ /* 0x080fe40000410000 */
[C---:B------:R-:W-:Y:S02]  /*3a30*/  FFMA.FTZ R44, R108.reuse, R109, -R5 ;  /* 0x0000006d6c2c7223 */ /* 0x040fe40000010805 */
[----:B------:R-:W-:Y:S01]  /*3a40*/  FFMA.FTZ R5, R108, R47, R110 ;  /* 0x0000002f6c057223 */ /* 0x000fe2000001006e */
[----:B------:R-:W-:Y:S01]  /*3a50*/  PRMT R47, R111, 0x5410, R45 ;  /* 0x000054106f2f7816 */ /* 0x000fe2000000002d */
[----:B------:R-:W-:Y:S01]  /*3a60*/  IMAD.U32 R45, R46, 0x10000, RZ ;  /* 0x000100002e2d7824 */ /* 0x000fe200078e00ff */
[C---:B------:R-:W-:Y:S01]  /*3a70*/  LOP3.LUT R110, R6.reuse, 0xffff0000, RZ, 0xc0, !PT ;  /* 0xffff0000066e7812 */ /* 0x040fe200078ec0ff */
[----:B------:R-:W-:Y:S01]  /*3a80*/  IMAD.U32 R108, R6, 0x10000, RZ ;  /* 0x00010000066c7824 */ /* 0x000fe200078e00ff */
[----:B------:R-:W-:Y:S01]  /*3a90*/  LOP3.LUT R46, R46, 0xffff0000, RZ, 0xc0, !PT ;  /* 0xffff00002e2e7812 */ /* 0x000fe200078ec0ff */
[C---:B------:R-:W-:Y:S01]  /*3aa0*/  IMAD.U32 R109, R47.reuse, 0x10000, RZ ;  /* 0x000100002f6d7824 */ /* 0x040fe200078e00ff */
[----:B------:R-:W-:Y:S01]  /*3ab0*/  LOP3.LUT R47, R47, 0xffff0000, RZ, 0xc0, !PT ;  /* 0xffff00002f2f7812 */ /* 0x000fe200078ec0ff */
[C---:B------:R-:W-:Y:S01]  /*3ac0*/  FMUL.FTZ R111, R110.reuse, R45 ;  /* 0x0000002d6e6f7220 */ /* 0x040fe20000410000 */
[----:B------:R-:W-:Y:S01]  /*3ad0*/  F2FP.BF16.F32.PACK_AB R5, R5, R44 ;  /* 0x0000002c0505723e */ /* 0x000fe200000010ff */
[----:B------:R-:W-:-:S02]  /*3ae0*/  FMUL.FTZ R110, R110, R109 ;  /* 0x0000006d6e6e7220 */ /* 0x000fc40000410000 */
[C---:B------:R-:W-:Y:S01]  /*3af0*/  FFMA.FTZ R6, R108.reuse, R109, -R111 ;  /* 0x0000006d6c067223 */ /* 0x040fe2000001086f */
[C---:B------:R-:W-:Y:S01]  /*3b00*/  LOP3.LUT R109, R7.reuse, 0xffff0000, RZ, 0xc0, !PT ;  /* 0xffff0000076d7812 */ /* 0x040fe200078ec0ff */
[----:B------:R-:W-:Y:S01]  /*3b10*/  FFMA.FTZ R45, R108, R45, R110 ;  /* 0x0000002d6c2d7223 */ /* 0x000fe2000001006e */
[----:B------:R-:W-:-:S03]  /*3b20*/  IMAD.U32 R108, R7, 0x10000, RZ ;  /* 0x00010000076c7824 */ /* 0x000fc600078e00ff */
[C---:B------:R-:W-:Y:S01]  /*3b30*/  FMUL.FTZ R7, R109.reuse, R46 ;  /* 0x0000002e6d077220 */ /* 0x040fe20000410000 */
[-C--:B------:R-:W-:Y:S01]  /*3b40*/  FMUL.FTZ R109, R109, R47.reuse ;  /* 0x0000002f6d6d7220 */ /* 0x080fe20000410000 */
[----:B------:R-:W-:Y:S02]  /*3b50*/  F2FP.BF16.F32.PACK_AB R6, R45, R6 ;  /* 0x000000062d06723e */ /* 0x000fe400000010ff */
[----:B------:R-:W-:Y:S01]  /*3b60*/  FFMA.FTZ R7, R108, R47, -R7 ;  /* 0x0000002f6c077223 */ /* 0x000fe20000010807 */
[----:B------:R-:W-:Y:S01]  /*3b70*/  IMAD.U32 R47, R11, 0x10000, RZ ;  /* 0x000100000b2f7824 */ /* 0x000fe200078e00ff */
[----:B------:R-:W-:Y:S01]  /*3b80*/  LOP3.LUT R11, R4, 0xffff0000, RZ, 0xc0, !PT ;  /* 0xffff0000040b7812 */ /* 0x000fe200078ec0ff */
[----:B------:R-:W-:Y:S01]  /*3b90*/  FFMA.FTZ R46, R108, R46, R109 ;  /* 0x0000002e6c2e7223 */ /* 0x000fe2000001006d */
[----:B------:R-:W-:-:S03]  /*3ba0*/  IMAD.U32 R4, R4, 0x10000, RZ ;  /* 0x0001000004047824 */ /* 0x000fc600078e00ff */
[C---:B------:R-:W-:Y:S01]  /*3bb0*/  FMUL.FTZ R109, R11.reuse, R15 ;  /* 0x0000000f0b6d7220 */ /* 0x040fe20000410000 */
[----:B------:R-:W-:Y:S01]  /*3bc0*/  FMUL.FTZ R108, R11, R47 ;  /* 0x0000002f0b6c7220 */ /* 0x000fe20000410000 */
[----:B------:R-:W-:Y:S02]  /*3bd0*/  F2FP.BF16.F32.PACK_AB R7, R46, R7 ;  /* 0x000000072e07723e */ /* 0x000fe400000010ff */
[C---:B------:R-:W-:Y:S01]  /*3be0*/  FFMA.FTZ R109, R4.reuse, R47, -R109 ;  /* 0x0000002f046d7223 */ /* 0x040fe2000001086d */
[----:B------:R-:W-:-:S05]  /*3bf0*/  FFMA.FTZ R108, R4, R15, R108 ;  /* 0x0000000f046c7223 */ /* 0x000fca000001006c */
[----:B------:R-:W-:-:S07]  /*3c00*/  F2FP.BF16.F32.PACK_AB R4, R108, R109 ;  /* 0x0000006d6c04723e */ /* 0x000fce00000010ff */
.L_x_5216:
[----:B------:R-:W-:Y:S05]  /*3c10*/  BSYNC B3 ;  /* 0x0000000000037941 */ /* 0x000fea0003800000 */
.L_x_5215:
[----:B0-----:R4:W-:Y:S02]  /*3c20*/  ST.E.128 desc[UR42][R12.64], R4 ;  /* 0x000000040c007985 */ /* 0x0019e4000c101d2a */
.L_x_5214:
[----:B------:R-:W-:Y:S05]  /*3c30*/  BSYNC B2 ;  /* 0x0000000000027941 */ /* 0x000fea0003800000 */
.L_x_5213:
        /* <DEDUP_REMOVED lines=22> */
[----:B------:R-:W-:Y:S01]  /*3da0*/  PRMT R44, R101, 0x5432, R44 ;  /* 0x00005432652c7816 */ /* 0x000fe2000000002c */
[C---:B------:R-:W-:Y:S01]  /*3db0*/  FFMA.FTZ R5, R40.reuse, R41, -R5 ;  /* 0x0000002928057223 */ /* 0x040fe20000010805 */
[----:B------:R-:W-:Y:S01]  /*3dc0*/  PRMT R15, R113, 0x5410, R45 ;  /* 0x00005410710f7816 */ /* 0x000fe2000000002d */
[----:B------:R-:W-:Y:S01]  /*3dd0*/  FFMA.FTZ R40, R40, R42, R43 ;  /* 0x0000002a28287223 */ /* 0x000fe2000001002b */
[----:B------:R-:W-:Y:S01]  /*3de0*/  LOP3.LUT R42, R6, 0xffff0000, RZ, 0xc0, !PT ;  /* 0xffff0000062a7812 */ /* 0x000fe200078ec0ff */
[C---:B------:R-:W-:Y:S01]  /*3df0*/  IMAD.U32 R45, R44.reuse, 0x10000, RZ ;  /* 0x000100002c2d7824 */ /* 0x040fe200078e00ff */
[----:B------:R-:W-:Y:S01]  /*3e00*/  LOP3.LUT R44, R44, 0xffff0000, RZ, 0xc0, !PT ;  /* 0xffff00002c2c7812 */ /* 0x000fe200078ec0ff */
[C---:B------:R-:W-:Y:S01]  /*3e10*/  IMAD.U32 R43, R15.reuse, 0x10000, RZ ;  /* 0x000100000f2b7824 */ /* 0x040fe200078e00ff */
[----:B------:R-:W-:Y:S01]  /*3e20*/  LOP3.LUT R15, R15, 0xffff0000, RZ, 0xc0, !PT ;  /* 0xffff00000f0f7812 */ /* 0x000fe200078ec0ff */
[----:B------:R-:W-:-:S02]  /*3e30*/  IMAD.U32 R41, R6, 0x10000, RZ ;  /* 0x0001000006297824 */ /* 0x000fc400078e00ff */
[C---:B------:R-:W-:Y:S01]  /*3e40*/  FMUL.FTZ R6, R42.reuse, R45 ;  /* 0x0000002d2a067220 */ /* 0x040fe20000410000 */
[----:B------:R-:W-:Y:S01]  /*3e50*/  FMUL.FTZ R42, R42, R43 ;  /* 0x0000002b2a2a7220 */ /* 0x000fe20000410000 */
[----:B------:R-:W-:Y:S02]  /*3e60*/  F2FP.BF16.F32.PACK_AB R5, R40, R5 ;  /* 0x000000052805723e */ /* 0x000fe400000010ff */
[----:B------:R-:W-:Y:S01]  /*3e70*/  FFMA.FTZ R6, R41, R43, -R6 ;  /* 0x0000002b29067223 */ /* 0x000fe20000010806 */
[----:B------:R-:W-:Y:S01]  /*3e80*/  LOP3.LUT R43, R7, 0xffff0000, RZ, 0xc0, !PT ;  /* 0xffff0000072b7812 */ /* 0x000fe200078ec0ff */
[----:B------:R-:W-:Y:S01]  /*3e90*/  FFMA.FTZ R41, R41, R45, R42 ;  /* 0x0000002d29297223 */ /* 0x000fe2000001002a */
[----:B------:R-:W-:Y:S02]  /*3ea0*/  IMAD.U32 R42, R7, 0x10000, RZ ;  /* 0x00010000072a7824 */ /* 0x000fe400078e00ff */
[C---:B------:R-:W-:Y:S01]  /*3eb0*/  IMAD.U32 R7, R4.reuse, 0x10000, RZ ;  /* 0x0001000004077824 */ /* 0x040fe200078e00ff */
[----:B------:R-:W-:Y:S01]  /*3ec0*/  LOP3.LUT R4, R4, 0xffff0000, RZ, 0xc0, !PT ;  /* 0xffff000004047812 */ /* 0x000fe200078ec0ff */
[C---:B------:R-:W-:Y:S01]  /*3ed0*/  FMUL.FTZ R45, R43.reuse, R44 ;  /* 0x0000002c2b2d7220 */ /* 0x040fe20000410000 */
[----:B------:R-:W-:Y:S01]  /*3ee0*/  FMUL.FTZ R43, R43, R15 ;  /* 0x0000000f2b2b7220 */ /* 0x000fe20000410000 */
[----:B------:R-:W-:-:S02]  /*3ef0*/  F2FP.BF16.F32.PACK_AB R6, R41, R6 ;  /* 0x000000062906723e */ /* 0x000fc400000010ff */
[----:B------:R-:W-:Y:S01]  /*3f00*/  FFMA.FTZ R45, R42, R15, -R45 ;  /* 0x0000000f2a2d7223 */ /* 0x000fe2000001082d */
[C---:B------:R-:W-:Y:S01]  /*3f10*/  FMUL.FTZ R46, R4.reuse, R14 ;  /* 0x0000000e042e7220 */ /* 0x040fe20000410000 */
[-C--:B------:R-:W-:Y:S01]  /*3f20*/  FMUL.FTZ R15, R4, R11.reuse ;  /* 0x0000000b040f7220 */ /* 0x080fe20000410000 */
[----:B------:R-:W-:Y:S02]  /*3f30*/  FFMA.FTZ R42, R42, R44, R43 ;  /* 0x0000002c2a2a7223 */ /* 0x000fe4000001002b */
[C---:B------:R-:W-:Y:S01]  /*3f40*/  FFMA.FTZ R46, R7.reuse, R11, -R46 ;  /* 0x0000000b072e7223 */ /* 0x040fe2000001082e */
[----:B------:R-:W-:Y:S02]  /*3f50*/  FFMA.FTZ R15, R7, R14, R15 ;  /* 0x0000000e070f7223 */ /* 0x000fe4000001000f */
[----:B------:R-:W-:-:S03]  /*3f60*/  F2FP.BF16.F32.PACK_AB R7, R42, R45 ;  /* 0x0000002d2a07723e */ /* 0x000fc600000010ff */
[----:B------:R-:W-:-:S07]  /*3f70*/  F2FP.BF16.F32.PACK_AB R4, R15, R46 ;  /* 0x0000002e0f04723e */ /* 0x000fce00000010ff */
.L_x_5218:
[----:B------:R-:W-:Y:S05]  /*3f80*/  BSYNC B2 ;  /* 0x0000000000027941 */ /* 0x000fea0003800000 */
.L_x_5217:
[----:B0-----:R0:W-:Y:S02]  /*3f90*/  ST.E.128 desc[UR42][R12.64], R4 ;  /* 0x000000040c007985 */ /* 0x0011e4000c101d2a */
.L_x_5212:
[----:B------:R-:W-:Y:S05]  /*3fa0*/  BSYNC B1 ;  /* 0x0000000000017941 */ /* 0x000fea0003800000 */
.L_x_5211:
[----:B------:R-:W-:-:S03]  /*3fb0*/  UMOV UR4, 0xffffffff ;  /* 0xffffffff00047882 */ /* 0x000fc60000000000 */
[----:B------:R-:W-:Y:S05]  /*3fc0*/  BRA.DIV UR4, `(.L_x_5219) ;  /* 0x000001a2048c7947 */ /* 0x000fea000b800000 */
[----:B-1----:R-:W1:Y:S04]  /*3fd0*/  SHFL.IDX PT, R97, R97, 0x1, 0x1c1f ;  /* 0x003c1f0061617f89 */ /* 0x002e6800000e0000 */
[----:B---3--:R3:W0:Y:S02]  /*3fe0*/  SHFL.IDX PT, R14, R96, 0x1, 0x1c1f ;  /* 0x003c1f00600e7f89 */ /* 0x00862400000e0000 */
.L_x_5494:
        /* <DEDUP_REMOVED lines=13> */
[----:B------:R-:W-:Y:S02]  /*40c0*/  SHF.R.U32.HI R38, RZ, 0x10, R39 ;  /* 0x00000010ff267819 */ /* 0x000fe40000011627 */
[----:B------:R-:W-:Y:S01]  /*40d0*/  PRMT R106, R106, 0x5410, R15 ;  /* 0x000054106a6a7816 */ /* 0x000fe2000000000f */
[----:B------:R-:W-:Y:S01]  /*40e0*/  IMAD.U32 R15, R5, 0x10000, RZ ;  /* 0x00010000050f7824 */ /* 0x000fe200078e00ff */
[----:B------:R-:W-:-:S02]  /*40f0*/  PRMT R104, R104, 0x5410, R41 ;  /* 0x0000541068687816 */ /* 0x000fc40000000029 */
[----:B------:R-:W-:Y:S02]  /*4100*/  PRMT R105, R105, 0x5410, R36 ;  /* 0x0000541069697816 */ /* 0x000fe40000000024 */
[----:B------:R-:W-:Y:S02]  /*4110*/  PRMT R107, R107, 0x5410, R38 ;  /* 0x000054106b6b7816 */ /* 0x000fe40000000026 */
[----:B------:R-:W-:Y:S01]  /*4120*/  LOP3.LUT R36, R5, 0xffff0000, RZ, 0xc0, !PT ;  /* 0xffff000005247812 */ /* 0x000fe200078ec0ff */
[----:B------:R-:W-:Y:S01]  /*4130*/  IMAD.U32 R40, R105, 0x10000, RZ ;  /* 0x0001000069287824 */ /* 0x000fe200078e00ff */
[----:B------:R-:W-:Y:S01]  /*4140*/  LOP3.LUT R39, R106, 0xffff0000, RZ, 0xc0, !PT ;  /* 0xffff00006a277812 */ /* 0x000fe200078ec0ff */
[----:B------:R-:W-:Y:S01]  /*4150*/  IMAD.U32 R42, R107, 0x10000, RZ ;  /* 0x000100006b2a7824 */ /* 0x000fe200078e00ff */
[----:B------:R-:W-:Y:S01]  /*4160*/  LOP3.LUT R38, R104, 0xffff0000, RZ, 0xc0, !PT ;  /* 0xffff000068267812 */ /* 0x000fe200078ec0ff */
[----:B------:R-:W-:Y:S01]  /*4170*/  IMAD.U32 R5, R4, 0x10000, RZ ;  /* 0x0001000004057824 */ /* 0x000fe200078e00ff */
[----:B------:R-:W-:Y:S01]  /*4180*/  LOP3.LUT R37, R6, 0xffff0000, RZ, 0xc0, !PT ;  /* 0xffff000006257812 */ /* 0x000fe200078ec0ff */
[CC--:B------:R-:W-:Y:S01]  /*4190*/  FMUL.FTZ R44, R36.reuse, R39.reuse ;  /* 0x00000027242c7220 */ /* 0x0c0fe20000410000 */
[----:B------:R-:W-:Y:S01]  /*41a0*/  LOP3.LUT R6, R7, 0xffff0000, RZ, 0xc0, !PT ;  /* 0xffff000007067812 */ /* 0x000fe200078ec0ff */
[-C--:B------:R-:W-:Y:S01]  /*41b0*/  FMUL.FTZ R36, R36, R38.reuse ;  /* 0x0000002624247220 */ /* 0x080fe20000410000 */
[----:B------:R-:W-:Y:S01]  /*41c0*/  LOP3.LUT R107, R107, 0xffff0000, RZ, 0xc0, !PT ;  /* 0xffff00006b6b7812 */ /* 0x000fe200078ec0ff */
[----:B------:R-:W-:Y:S01]  /*41d0*/  FFMA.FTZ R44, R15, R38, -R44 ;  /* 0x000000260f2c7223 */ /* 0x000fe2000001082c */
[----:B------:R-:W-:Y:S01]  /*41e0*/  LOP3.LUT R105, R105, 0xffff0000, RZ, 0xc0, !PT ;  /* 0xffff000069697812 */ /* 0x000fe200078ec0ff */
[----:B------:R-:W-:Y:S01]  /*41f0*/  FFMA.FTZ R15, R15, R39, R36 ;  /* 0x000000270f0f7223 */ /* 0x000fe20000010024 */
[C---:B------:R-:W-:Y:S01]  /*4200*/  FMUL.FTZ R36, R37.reuse, R40 ;  /* 0x0000002825247220 */ /* 0x040fe20000410000 */
[----:B------:R-:W-:Y:S01]  /*4210*/  LOP3.LUT R4, R4, 0xffff0000, RZ, 0xc0, !PT ;  /* 0xffff000004047812 */ /* 0x000fe200078ec0ff */
[----:B------:R-:W-:Y:S01]  /*4220*/  FMUL.FTZ R46, R37, R42 ;  /* 0x0000002a252e7220 */ /* 0x000fe20000410000 */
[----:B------:R-:W-:-:S02]  /*4230*/  IMAD.U32 R106, R106, 0x10000, RZ ;  /* 0x000100006a6a7824 */ /* 0x000fc400078e00ff */
[C---:B------:R-:W-:Y:S01]  /*4240*/  FFMA.FTZ R37, R11.reuse, R42, R36 ;  /* 0x0000002a0b257223 */ /* 0x040fe20000010024 */
[----:B------:R-:W-:Y:S02]  /*4250*/  IMAD.U32 R104, R104, 0x10000, RZ ;  /* 0x0001000068687824 */ /* 0x000fe400078e00ff */
[----:B------:R-:W-:Y:S01]  /*4260*/  FFMA.FTZ R46, R11, R40, -R46 ;  /* 0x000000280b2e7223 */ /* 0x000fe2000001082e */
[C---:B------:R-:W-:Y:S01]  /*4270*/  FMUL.FTZ R36, R6.reuse, R107 ;  /* 0x0000006b06247220 */ /* 0x040fe20000410000 */
[-C--:B------:R-:W-:Y:S01]  /*4280*/  FMUL.FTZ R38, R6, R105.reuse ;  /* 0x0000006906267220 */ /* 0x080fe20000410000 */
[----:B------:R-:W-:Y:S02]  /*4290*/  IMAD.U32 R7, R7, 0x10000, RZ ;  /* 0x0001000007077824 */ /* 0x000fe400078e00ff */
[C---:B------:R-:W-:Y:S01]  /*42a0*/  FMUL.FTZ R6, R4.reuse, R106 ;  /* 0x0000006a04067220 */ /* 0x040fe20000410000 */
[----:B------:R-:W-:Y:S01]  /*42b0*/  FMUL.FTZ R11, R4, R104 ;  /* 0x00000068040b7220 */ /* 0x000fe20000410000 */
[----:B------:R-:W-:Y:S01]  /*42c0*/  F2FP.BF16.F32.PACK_AB R46, R37, R46 ;  /* 0x0000002e252e723e */ /* 0x000fe200000010ff */
[----:B------:R-:W-:Y:S01]  /*42d0*/  FFMA.FTZ R36, R7, R105, -R36 ;  /* 0x0000006907247223 */ /* 0x000fe20000010824 */
[C---:B------:R-:W-:Y:S01]  /*42e0*/  FFMA.FTZ R6, R5.reuse, R104, -R6 ;  /* 0x0000006805067223 */ /* 0x040fe20000010806 */
[----:B------:R-:W-:Y:S01]  /*42f0*/  FFMA.FTZ R11, R5, R106, R11 ;  /* 0x0000006a050b7223 */ /* 0x000fe2000001000b */
[----:B------:R-:W-:Y:S01]  /*4300*/  FFMA.FTZ R7, R7, R107, R38 ;  /* 0x0000006b07077223 */ /* 0x000fe20000010026 */
[----:B------:R-:W-:-:S03]  /*4310*/  F2FP.BF16.F32.PACK_AB R5, R15, R44 ;  /* 0x0000002c0f05723e */ /* 0x000fc600000010ff */
[----:B------:R-:W-:Y:S01]  /*4320*/  F2FP.BF16.F32.PACK_AB R4, R11, R6 ;  /* 0x000000060b04723e */ /* 0x000fe200000010ff */
[----:B------:R-:W-:Y:S01]  /*4330*/  IMAD.MOV.U32 R6, RZ, RZ, R46 ;  /* 0x000000ffff067224 */ /* 0x000fe200078e002e */
[----:B------:R-:W-:-:S07]  /*4340*/  F2FP.BF16.F32.PACK_AB R7, R7, R36 ;  /* 0x000000240707723e */ /* 0x000fce00000010ff */
.L_x_5224:
[----:B------:R-:W-:Y:S05]  /*4350*/  BSYNC B2 ;  /* 0x0000000000027941 */ /* 0x000fea0003800000 */
.L_x_5223:
[----:B----4-:R0:W-:Y:S02]  /*4360*/  ST.E.128 desc[UR42][R12.64], R4 ;  /* 0x000000040c007985 */ /* 0x0101e4000c101d2a */
.L_x_5222:
[----:B------:R-:W-:Y:S05]  /*4370*/  BSYNC B1 ;  /* 0x0000000000017941 */ /* 0x000fea0003800000 */
.L_x_5221:
        /* <DEDUP_REMOVED lines=54> */
.L_x_5226:
[----:B------:R-:W-:Y:S05]  /*46e0*/  BSYNC B1 ;  /* 0x0000000000017941 */ /* 0x000fea0003800000 */
.L_x_5225:
[----:B----4-:R0:W-:Y:S01]  /*46f0*/  ST.E.128 desc[UR42][R12.64], R4 ;  /* 0x000000040c007985 */ /* 0x0101e2000c101d2a */
[----:B------:R-:W-:Y:S05]  /*4700*/  BRA `(.L_x_5220) ;  /* 0x0000001800607947 */ /* 0x000fea0003800000 */
.L_x_5202:
        /* <DEDUP_REMOVED lines=74> */
.L_x_5227:
[----:B------:R-:W-:Y:S01]  /*4bb0*/  IMAD R87, R19, 0x8, R22 ;  /* 0x0000000813577824 */ /* 0x000fe200078e0216 */
[----:B------:R-:W-:Y:S01]  /*4bc0*/  SHF.L.U32 R95, R210, 0x1f, RZ ;  /* 0x0000001fd25f7819 */ /* 0x000fe200000006ff */
[----:B------:R-:W0:Y:S01]  /*4bd0*/  LDC R98, c[0x0][0x2f4] ;  /* 0x0000bd00ff627b82 */ /* 0x000e220000000800 */
[----:B------:R-:W-:Y:S02]  /*4be0*/  BSSY B1, `(.L_x_5228) ;  /* 0x0000003000017945 */ /* 0x000fe40003800000 */
[----:B------:R-:W1:Y:S02]  /*4bf0*/  SYNCS.PHASECHK.TRANS64.TRYWAIT P4, [R87+URZ+0x22890], R95 ;  /* 0x0228905f570075a7 */ /* 0x000e64000808017f */
[----:B-1----:R-:W-:Y:S05]  /*4c00*/  @!P4 BRA `(.L_x_5229) ;  /* 0x0000019400c4c947 */ /* 0x002fea0003800000 */
.L_x_5495:
[----:B------:R-:W-:Y:S05]  /*4c10*/  BSYNC B1 ;  /* 0x0000000000017941 */ /* 0x000fea0003800000 */
.L_x_5228:
[----:B------:R-:W-:Y:S01]  /*4c20*/  UMOV UR4, 0xffffffff ;  /* 0xffffffff00047882 */ /* 0x000fe20000000000 */
[----:B0-----:R-:W-:Y:S02]  /*4c30*/  IMAD.IADD R102, R98, 0x1, -R61 ;  /* 0x0000000162667824 */ /* 0x001fe400078e0a3d */
[----:B------:R-:W-:Y:S05]  /*4c40*/  BRA.DIV UR4, `(.L_x_5230) ;  /* 0x0000019604c87947 */ /* 0x000fea000b800000 */
[----:B------:R0:W2:Y:S04]  /*4c50*/  SHFL.IDX PT, R99, R97, RZ, 0x1c1f ;  /* 0x001c1fff61637589 */ /* 0x0000a800000e0000 */
[----:B------:R0:W3:Y:S02]  /*4c60*/  SHFL.IDX PT, R100, R96, RZ, 0x1c1f ;  /* 0x001c1fff60647589 */ /* 0x0000e400000e0000 */
.L_x_5499:
        /* <DEDUP_REMOVED lines=22> */
[----:B------:R-:W-:Y:S01]  /*4dd0*/  SHF.R.U32.HI R105, RZ, 0x10, R33 ;  /* 0x00000010ff697819 */ /* 0x000fe20000011621 */
[----:B---3--:R-:W-:Y:S01]  /*4de0*/  IMAD.U32 R108, R45, 0x10000, RZ ;  /* 0x000100002d6c7824 */ /* 0x008fe200078e00ff */
[----:B------:R-:W-:Y:S01]  /*4df0*/  SHF.R.U32.HI R104, RZ, 0x10, R5 ;  /* 0x00000010ff687819 */ /* 0x000fe20000011605 */
[----:B--2---:R-:W-:Y:S01]  /*4e00*/  IMAD.U32 R106, R13, 0x10000, RZ ;  /* 0x000100000d6a7824 */ /* 0x004fe200078e00ff */
[C---:B------:R-:W-:Y:S02]  /*4e10*/  PRMT R105, R101.reuse, 0x5410, R105 ;  /* 0x0000541065697816 */ /* 0x040fe40000000069 */
[----:B------:R-:W-:Y:S02]  /*4e20*/  PRMT R104, R101, 0x5432, R104 ;  /* 0x0000543265687816 */ /* 0x000fe40000000068 */
[----:B------:R-:W-:Y:S01]  /*4e30*/  SHF.R.U64 R5, R4, 0x10, R5 ;  /* 0x0000001004057819 */ /* 0x000fe20000001205 */
[C---:B------:R-:W-:Y:S01]  /*4e40*/  IMAD.U32 R101, R105.reuse, 0x10000, RZ ;  /* 0x0001000069657824 */ /* 0x040fe200078e00ff */
[----:B------:R-:W-:Y:S01]  /*4e50*/  SHF.R.U64 R4, R32, 0x10, R33 ;  /* 0x0000001020047819 */ /* 0x000fe20000001221 */
[----:B------:R-:W-:Y:S01]  /*4e60*/  IMAD.U32 R103, R104, 0x10000, RZ ;  /* 0x0001000068677824 */ /* 0x000fe200078e00ff */
[----:B------:R-:W-:Y:S01]  /*4e70*/  LOP3.LUT R32, R105, 0xffff0000, RZ, 0xc0, !PT ;  /* 0xffff000069207812 */ /* 0x000fe200078ec0ff */
[C---:B------:R-:W-:Y:S01]  /*4e80*/  FMUL.FTZ R107, R108.reuse, R101 ;  /* 0x000000656c6b7220 */ /* 0x040fe20000410000 */
[----:B------:R-:W-:Y:S01]  /*4e90*/  LOP3.LUT R33, R45, 0xffff0000, RZ, 0xc0, !PT ;  /* 0xffff00002d217812 */ /* 0x000fe200078ec0ff */
[-C--:B------:R-:W-:Y:S01]  /*4ea0*/  FMUL.FTZ R108, R108, R103.reuse ;  /* 0x000000676c6c7220 */ /* 0x080fe20000410000 */
[----:B------:R-:W-:Y:S01]  /*4eb0*/  LOP3.LUT R104, R104, 0xffff0000, RZ, 0xc0, !PT ;  /* 0xffff000068687812 */ /* 0x000fe200078ec0ff */
[C---:B------:R-:W-:Y:S01]  /*4ec0*/  FFMA.FTZ R103, R106.reuse, R103, -R107 ;  /* 0x000000676a677223 */ /* 0x040fe2000001086b */
[----:B------:R-:W-:Y:S01]  /*4ed0*/  SHF.R.U32.HI R45, RZ, 0x10, R35 ;  /* 0x00000010ff2d7819 */ /* 0x000fe20000011623 */
[----:B------:R-:W-:Y:S01]  /*4ee0*/  FFMA.FTZ R101, R106, R101, R108 ;  /* 0x000000656a657223 */ /* 0x000fe2000001006c */
[----:B------:R-:W-:Y:S01]  /*4ef0*/  SHF.R.U32.HI R105, RZ, 0x10, R7 ;  /* 0x00000010ff697819 */ /* 0x000fe20000011607 */
[----:B------:R-:W-:Y:S01]  /*4f00*/  FMUL.FTZ R106, R33, R32 ;  /* 0x00000020216a7220 */ /* 0x000fe20000410000 */
[----:B------:R-:W-:Y:S01]  /*4f10*/  LOP3.LUT R13, R13, 0xffff0000, RZ, 0xc0, !PT ;  /* 0xffff00000d0d7812 */ /* 0x000fe200078ec0ff */
[----:B------:R-:W-:Y:S01]  /*4f20*/  FMUL.FTZ R33, R33, R104 ;  /* 0x0000006821217220 */ /* 0x000fe20000410000 */
[----:B------:R-:W-:Y:S01]  /*4f30*/  PRMT R45, R119, 0x5410, R45 ;  /* 0x00005410772d7816 */ /* 0x000fe2000000002d */
[----:B------:R-:W-:Y:S01]  /*4f40*/  IMAD.U32 R108, R47, 0x10000, RZ ;  /* 0x000100002f6c7824 */ /* 0x000fe200078e00ff */
[C---:B------:R-:W-:Y:S01]  /*4f50*/  PRMT R105, R110.reuse, 0x5410, R105 ;  /* 0x000054106e697816 */ /* 0x040fe20000000069 */
[C---:B------:R-:W-:Y:S01]  /*4f60*/  FFMA.FTZ R32, R13.reuse, R32, R33 ;  /* 0x000000200d207223 */ /* 0x040fe20000010021 */
[----:B------:R-:W-:Y:S01]  /*4f70*/  FFMA.FTZ R104, R13, R104, -R106 ;  /* 0x000000680d687223 */ /* 0x000fe2000001086a */
[----:B------:R-:W-:Y:S01]  /*4f80*/  IMAD.U32 R33, R45, 0x10000, RZ ;  /* 0x000100002d217824 */ /* 0x000fe200078e00ff */
[----:B------:R-:W-:Y:S01]  /*4f90*/  PRMT R4, R110, 0x5432, R4 ;  /* 0x000054326e047816 */ /* 0x000fe20000000004 */
[----:B------:R-:W-:Y:S01]  /*4fa0*/  IMAD.U32 R13, R105, 0x10000, RZ ;  /* 0x00010000690d7824 */ /* 0x000fe200078e00ff */
[----:B------:R-:W-:Y:S01]  /*4fb0*/  LOP3.LUT R45, R45, 0xffff0000, RZ, 0xc0, !PT ;  /* 0xffff00002d2d7812 */ /* 0x000fe200078ec0ff */
[----:B------:R-:W-:Y:S01]  /*4fc0*/  FMUL.FTZ R107, R108, R33 ;  /* 0x000000216c6b7220 */ /* 0x000fe20000410000 */
[----:B------:R-:W-:-:S02]  /*4fd0*/  IMAD.U32 R106, R15, 0x10000, RZ ;  /* 0x000100000f6a7824 */ /* 0x000fc400078e00ff */
[----:B------:R-:W-:Y:S01]  /*4fe0*/  FMUL.FTZ R108, R108, R13 ;  /* 0x0000000d6c6c7220 */ /* 0x000fe20000410000 */
[----:B------:R-:W-:Y:S02]  /*4ff0*/  LOP3.LUT R110, R47, 0xffff0000, RZ, 0xc0, !PT ;  /* 0xffff00002f6e7812 */ /* 0x000fe400078ec0ff */
[----:B------:R-:W-:Y:S01]  /*5000*/  LOP3.LUT R105, R105, 0xffff0000, RZ, 0xc0, !PT ;  /* 0xffff000069697812 */ /* 0x000fe200078ec0ff */
[----:B------:R-:W-:Y:S01]  /*5010*/  FFMA.FTZ R33, R106, R33, R108 ;  /* 0x000000216a217223 */ /* 0x000fe2000001006c */
[----:B------:R-:W-:Y:S01]  /*5020*/  PRMT R5, R112, 0x5410, R5 ;  /* 0x0000541070057816 */ /* 0x000fe20000000005 */
[----:B------:R-:W-:Y:S01]  /*5030*/  FFMA.FTZ R13, R106, R13, -R107 ;  /* 0x0000000d6a0d7223 */ /* 0x000fe2000001086b */
[----:B------:R-:W-:Y:S01]  /*5040*/  LOP3.LUT R108, R15, 0xffff0000, RZ, 0xc0, !PT ;  /* 0xffff00000f6c7812 */ /* 0x000fe200078ec0ff */
[C---:B------:R-:W-:Y:S01]  /*5050*/  FMUL.FTZ R15, R110.reuse, R45 ;  /* 0x0000002d6e0f7220 */ /* 0x040fe20000410000 */
[-C--:B------:R-:W-:Y:S01]  /*5060*/  FMUL.FTZ R110, R110, R105.reuse ;  /* 0x000000696e6e7220 */ /* 0x080fe20000410000 */
[----:B------:R-:W-:Y:S01]  /*5070*/  IMAD.U32 R112, R44, 0x10000, RZ ;  /* 0x000100002c707824 */ /* 0x000fe200078e00ff */
[----:B------:R-:W-:Y:S01]  /*5080*/  SHF.R.U64 R6, R6, 0x10, R7 ;  /* 0x0000001006067819 */ /* 0x000fe20000001207 */
[----:B------:R-:W-:Y:S01]  /*5090*/  FFMA.FTZ R106, R108, R105, -R15 ;  /* 0x000000696c6a7223 */ /* 0x000fe2000001080f */
[C---:B------:R-:W-:Y:S01]  /*50a0*/  IMAD.U32 R47, R5.reuse, 0x10000, RZ ;  /* 0x00010000052f7824 */ /* 0x040fe200078e00ff */
[----:B------:R-:W-:Y:S01]  /*50b0*/  LOP3.LUT R44, R44, 0xffff0000, RZ, 0xc0, !PT ;  /* 0xffff00002c2c7812 */ /* 0x000fe200078ec0ff */
[----:B------:R-:W-:Y:S01]  /*50c0*/  FFMA.FTZ R108, R108, R45, R110 ;  /* 0x0000002d6c6c7223 */ /* 0x000fe2000001006e */
[C---:B------:R-:W-:Y:S01]  /*50d0*/  LOP3.LUT R7, R4.reuse, 0xffff0000, RZ, 0xc0, !PT ;  /* 0xffff000004077812 */ /* 0x040fe200078ec0ff */
[----:B------:R-:W-:Y:S01]  /*50e0*/  IMAD.U32 R45, R4, 0x10000, RZ ;  /* 0x00010000042d7824 */ /* 0x000fe200078e00ff */
[----:B------:R-:W-:Y:S01]  /*50f0*/  LOP3.LUT R5, R5, 0xffff0000, RZ, 0xc0, !PT ;  /* 0xffff000005057812 */ /* 0x000fe200078ec0ff */
[----:B------:R-:W-:Y:S01]  /*5100*/  IMAD.U32 R110, R12, 0x10000, RZ ;  /* 0x000100000c6e7824 */ /* 0x000fe200078e00ff */
[----:B------:R-:W-:Y:S01]  /*5110*/  SHF.R.U64 R34, R34, 0x10, R35 ;  /* 0x0000001022227819 */ /* 0x000fe20000001223 */
[----:B------:R-:W-:Y:S01]  /*5120*/  FMUL.FTZ R35, R44, R7 ;  /* 0x000000072c237220 */ /* 0x000fe20000410000 */
[----:B------:R-:W-:Y:S01]  /*5130*/  LOP3.LUT R12, R12, 0xffff0000, RZ, 0xc0, !PT ;  /* 0xffff00000c0c7812 */ /* 0x000fe200078ec0ff */
[----:B------:R-:W-:Y:S01]  /*5140*/  FMUL.FTZ R15, R112, R45 ;  /* 0x0000002d700f7220 */ /* 0x000fe20000410000 */
[----:B------:R-:W-:Y:S01]  /*5150*/  FMUL.FTZ R44, R44, R5 ;  /* 0x000000052c2c7220 */ /* 0x000fe20000410000 */
[----:B------:R-:W-:Y:S01]  /*5160*/  PRMT R34, R111, 0x5432, R34 ;  /* 0x000054326f227816 */ /* 0x000fe20000000022 */
[----:B------:R-:W-:Y:S01]  /*5170*/  FMUL.FTZ R112, R112, R47 ;  /* 0x0000002f70707220 */ /* 0x000fe20000410000 */
[----:B------:R-:W-:Y:S01]  /*5180*/  PRMT R6, R109, 0x5432, R6 ;  /* 0x000054326d067816 */ /* 0x000fe20000000006 */
[C---:B------:R-:W-:Y:S01]  /*5190*/  FFMA.FTZ R4, R12.reuse, R5, -R35 ;  /* 0x000000050c047223 */ /* 0x040fe20000010823 */
[----:B------:R-:W-:Y:S01]  /*51a0*/  FFMA.FTZ R12, R12, R7, R44 ;  /* 0x000000070c0c7223 */ /* 0x000fe2000001002c */
[C---:B------:R-:W-:Y:S01]  /*51b0*/  FFMA.FTZ R15, R110.reuse, R47, -R15 ;  /* 0x0000002f6e0f7223 */ /* 0x040fe2000001080f */
[----:B------:R-:W-:Y:S01]  /*51c0*/  FFMA.FTZ R45, R110, R45, R112 ;  /* 0x0000002d6e2d7223 */ /* 0x000fe20000010070 */
[C---:B------:R-:W-:Y:S01]  /*51d0*/  IMAD.U32 R7, R46.reuse, 0x10000, RZ ;  /* 0x000100002e077824 */ /* 0x040fe200078e00ff */
        /* <DEDUP_REMOVED lines=11> */
[----:B------:R-:W-:Y:S01]  /*5290*/  LOP3.LUT R5, R14, 0xffff0000, RZ, 0xc0, !PT ;  /* 0xffff00000e057812 */ /* 0x000fe200078ec0ff */
[C---:B------:R-:W-:Y:S01]  /*52a0*/  FMUL.FTZ R14, R47.reuse, R34 ;  /* 0x000000222f0e7220 */ /* 0x040fe20000410000 */
[-C--:B------:R-:W-:Y:S01]  /*52b0*/  FMUL.FTZ R47, R47, R6.reuse ;  /* 0x000000062f2f7220 */ /* 0x080fe20000410000 */
[----:B------:R-:W-:Y:S01]  /*52c0*/  F2FP.BF16.F32.PACK_AB R106, R106, R13 ;  /* 0x0000000d6a6a723e */ /* 0x000fe200000010ff */
[----:B------:R-:W-:Y:S02]  /*52d0*/  IMAD.MOV.U32 R13, RZ, RZ, R103 ;  /* 0x000000ffff0d7224 */ /* 0x000fe400078e0067 */
[C---:B------:R-:W-:Y:S01]  /*52e0*/  FFMA.FTZ R6, R5.reuse, R6, -R14 ;  /* 0x0000000605067223 */ /* 0x040fe2000001080e */
[----:B------:R-:W-:Y:S01]  /*52f0*/  FFMA.FTZ R34, R5, R34, R47 ;  /* 0x0000002205227223 */ /* 0x000fe2000001002f */
[----:B------:R-:W-:-:S02]  /*5300*/  F2FP.BF16.F32.PACK_AB R32, R32, R101 ;  /* 0x000000652020723e */ /* 0x000fc400000010ff */
[----:B------:R-:W-:Y:S01]  /*5310*/  F2FP.BF16.F32.PACK_AB R4, R4, R15 ;  /* 0x0000000f0404723e */ /* 0x000fe200000010ff */
[----:B------:R-:W-:Y:S01]  /*5320*/  IMAD.MOV.U32 R15, RZ, RZ, R106 ;  /* 0x000000ffff0f7224 */ /* 0x000fe200078e006a */
[----:B------:R-:W-:Y:S01]  /*5330*/  F2FP.BF16.F32.PACK_AB R44, R12, R45 ;  /* 0x0000002d0c2c723e */ /* 0x000fe200000010ff */
[----:B------:R-:W-:Y:S01]  /*5340*/  IMAD.MOV.U32 R45, RZ, RZ, R32 ;  /* 0x000000ffff2d7224 */ /* 0x000fe200078e0020 */
[----:B------:R-:W-:Y:S01]  /*5350*/  F2FP.BF16.F32.PACK_AB R47, R108, R33 ;  /* 0x000000216c2f723e */ /* 0x000fe200000010ff */
[----:B------:R-:W-:Y:S01]  /*5360*/  IMAD.MOV.U32 R12, RZ, RZ, R4 ;  /* 0x000000ffff0c7224 */ /* 0x000fe200078e0004 */
[----:B------:R-:W-:Y:S02]  /*5370*/  F2FP.BF16.F32.PACK_AB R14, R6, R35 ;  /* 0x00000023060e723e */ /* 0x000fe400000010ff */
[----:B------:R-:W-:-:S07]  /*5380*/  F2FP.BF16.F32.PACK_AB R46, R34, R7 ;  /* 0x00000007222e723e */ /* 0x000fce00000010ff */
.L_x_5234:
[----:B------:R-:W-:Y:S05]  /*5390*/  BSYNC B2 ;  /* 0x0000000000027941 */ /* 0x000fea0003800000 */
.L_x_5233:
[----:B------:R-:W-:Y:S01]  /*53a0*/  ISETP.GE.AND P4, PT, R11, R98, PT ;  /* 0x000000620b00720c */ /* 0x000fe20003f86270 */
[----:B------:R-:W-:Y:S01]  /*53b0*/  IMAD.MOV.U32 R4, RZ, RZ, R100 ;  /* 0x000000ffff047224 */ /* 0x000fe200078e0064 */
[----:B--2---:R4:W-:Y:S01]  /*53c0*/  ST.E.128 desc[UR42][R88.64], R12 ;  /* 0x0000000c58007985 */ /* 0x0049e2000c101d2a */
[----:B------:R-:W-:-:S10]  /*53d0*/  IMAD.MOV.U32 R5, RZ, RZ, R99 ;  /* 0x000000ffff057224 */ /* 0x000fd400078e0063 */
[----:B------:R-:W-:-:S05]  /*53e0*/  @!P4 IMAD.WIDE R4, R11, 0x2, R4 ;  /* 0x000000020b04c825 */ /* 0x000fca00078e0204 */
[----:B---3--:R4:W-:Y:S02]  /*53f0*/  @!P4 ST.E.128 desc[UR42][R4.64], R44 ;  /* 0x0000002c0400c985 */ /* 0x0089e4000c101d2a */
.L_x_5232:
[----:B------:R-:W-:Y:S05]  /*5400*/  BSYNC B1 ;  /* 0x0000000000017941 */ /* 0x000fea0003800000 */
.L_x_5231:
[----:B------:R-:W-:-:S03]  /*5410*/  UMOV UR4, 0xffffffff ;  /* 0xffffffff00047882 */ /* 0x000fc60000000000 */
[----:B------:R-:W-:Y:S05]  /*5420*/  BRA.DIV UR4, `(.L_x_5235) ;  /* 0x00000192041c7947 */ /* 0x000fea000b800000 */
[----:B0-----:R-:W0:Y:S04]  /*5430*/  SHFL.IDX PT, R97, R97, 0x1, 0x1c1f ;  /* 0x003c1f0061617f89 */ /* 0x001e2800000e0000 */
[----:B------:R-:W0:Y:S02]  /*5440*/  SHFL.IDX PT, R96, R96, 0x1, 0x1c1f ;  /* 0x003c1f0060607f89 */ /* 0x000e2400000e0000 */
.L_x_5503:
        /* <DEDUP_REMOVED lines=12> */
[----:B------:R-:W-:Y:S01]  /*5510*/  LEA.HI R102, R5, R102, RZ, 0x4 ;  /* 0x0000006605667211 */ /* 0x000fe200078f20ff */
[----:B------:R-:W-:Y:S01]  /*5520*/  IMAD R5, R19, 0x1800, R74 ;  /* 0x0000180013057824 */ /* 0x000fe200078e024a */
[----:B------:R-:W-:-:S02]  /*5530*/  LOP3.LUT R7, R7, 0x1c0, RZ, 0xc0, !PT ;  /* 0x000001c007077812 */ /* 0x000fc400078ec0ff */
[----:B------:R-:W-:Y:S01]  /*5540*/  LEA.HI.SX32 R11, R102, R69, 0x1c ;  /* 0x00000045660b7211 */ /* 0x000fe200078fe2ff */
[----:B------:R-:W-:Y:S01]  /*5550*/  IMAD R5, R5, 0x2, R22 ;  /* 0x0000000205057824 */ /* 0x000fe200078e0216 */
[----:B------:R-:W-:Y:S02]  /*5560*/  LOP3.LUT R4, R4, 0x1c0, RZ, 0xc0, !PT ;  /* 0x000001c004047812 */ /* 0x000fe400078ec0ff */
[----:B------:R-:W-:Y:S01]  /*5570*/  SHF.R.U32.HI R7, RZ, 0x3, R7 ;  /* 0x00000003ff077819 */ /* 0x000fe20000011607 */
[----:B------:R-:W-:Y:S01]  /*5580*/  IMAD.SHL.U32 R11, R11, 0x8, RZ ;  /* 0x000000080b0b7824 */ /* 0x000fe200078e00ff */
[----:B------:R-:W-:-:S04]  /*5590*/  LEA.HI.X R33, R70, R97, R72, 0x1, P4 ;  /* 0x0000006146217211 */ /* 0x000fc800020f0c48 */
[----:B------:R-:W-:-:S04]  /*55a0*/  LOP3.LUT R4, R4, 0x38, R11, 0xf8, !PT ;  /* 0x0000003804047812 */ /* 0x000fc800078ef80b */
[----:B------:R-:W-:-:S05]  /*55b0*/  LOP3.LUT R4, R4, R7, RZ, 0x3c, !PT ;  /* 0x0000000704047212 */ /* 0x000fca00078e3cff */
[----:B----4-:R-:W-:-:S04]  /*55c0*/  IMAD.IADD R4, R6, 0x1, R4 ;  /* 0x0000000106047824 */ /* 0x010fc800078e0204 */
[----:B------:R-:W-:-:S04]  /*55d0*/  IMAD R7, R19, 0x1800, R4 ;  /* 0x0000180013077824 */ /* 0x000fc800078e0204 */
[----:B------:R-:W-:Y:S02]  /*55e0*/  IMAD R12, R7, 0x2, R22 ;  /* 0x00000002070c7824 */ /* 0x000fe400078e0216 */
[----:B------:R-:W0:Y:S04]  /*55f0*/  LDS.128 R4, [R5+0x1c400] ;  /* 0x01c4000005047984 */ /* 0x000e280000000c00 */
[----:B------:R-:W4:Y:S01]  /*5600*/  LDS.128 R12, [R12+0x1c400] ;  /* 0x01c400000c0c7984 */ /* 0x000f220000000c00 */
[----:B------:R-:W-:Y:S05]  /*5610*/  @P2 BRA `(.L_x_5237) ;  /* 0x00000004006c2947 */ /* 0x000fea0003800000 */
[----:B------:R-:W-:Y:S01]  /*5620*/  SHF.R.U64 R34, R36, 0x10, R37 ;  /* 0x0000001024227819 */ /* 0x000fe20000001225 */
[----:B----4-:R-:W-:Y:S01]  /*5630*/  IMAD.U32 R47, R15, 0x10000, RZ ;  /* 0x000100000f2f7824 */ /* 0x010fe200078e00ff */
[----:B------:R-:W-:Y:S01]  /*5640*/  SHF.R.U32.HI R44, RZ, 0x10, R41 ;  /* 0x00000010ff2c7819 */ /* 0x000fe20000011629 */
[----:B0-----:R-:W-:Y:S01]  /*5650*/  IMAD.U32 R45, R7, 0x10000, RZ ;  /* 0x00010000072d7824 */ /* 0x001fe200078e00ff */
[----:B------:R-:W-:Y:S02]  /*5660*/  SHF.R.U64 R35, R42, 0x10, R43 ;  /* 0x000000102a237819 */ /* 0x000fe4000000122b */
[----:B------:R-:W-:Y:S02]  /*5670*/  SHF.R.U32.HI R37, RZ, 0x10, R37 ;  /* 0x00000010ff257819 */ /* 0x000fe40000011625 */
[----:B------:R-:W-:Y:S02]  /*5680*/  SHF.R.U32.HI R42, RZ, 0x10, R43 ;  /* 0x00000010ff2a7819 */ /* 0x000fe4000001162b */
[----:B------:R-:W-:-:S02]  /*5690*/  SHF.R.U64 R36, R38, 0x10, R39 ;  /* 0x0000001026247819 */ /* 0x000fc40000001227 */
[----:B------:R-:W-:Y:S01]  /*56a0*/  SHF.R.U32.HI R38, RZ, 0x10, R39 ;  /* 0x00000010ff267819 */ /* 0x000fe20000011627 */
[----:B------:R-:W-:Y:S01]  /*56b0*/  IMAD.U32 R39, R13, 0x10000, RZ ;  /* 0x000100000d277824 */ /* 0x000fe200078e00ff */
[----:B------:R-:W-:Y:S02]  /*56c0*/  PRMT R117, R117, 0x5410, R44 ;  /* 0x0000541075757816 */ /* 0x000fe4000000002c */
[----:B------:R-:W-:Y:S01]  /*56d0*/  PRMT R118, R118, 0x5410, R37 ;  /* 0x0000541076767816 */ /* 0x000fe20000000025 */
[----:B------:R-:W-:Y:S01]  /*56e0*/  IMAD.U32 R37, R5, 0x10000, RZ ;  /* 0x0001000005257824 */ /* 0x000fe200078e00ff */
[----:B------:R-:W-:Y:S01]  /*56f0*/  PRMT R115, R115, 0x5410, R42 ;  /* 0x0000541073737816 */ /* 0x000fe2000000002a */
[----:B------:R-:W-:Y:S01]  /*5700*/  IMAD.U32 R88, R117, 0x10000, RZ ;  /* 0x0001000075587824 */ /* 0x000fe200078e00ff */
[----:B------:R-:W-:Y:S02]  /*5710*/  PRMT R111, R111, 0x5410, R38 ;  /* 0x000054106f6f7816 */ /* 0x000fe40000000026 */
[----:B------:R-:W-:Y:S01]  /*5720*/  SHF.R.U64 R41, R40, 0x10, R41 ;  /* 0x0000001028297819 */ /* 0x000fe20000001229 */
[C---:B------:R-:W-:Y:S01]  /*5730*/  IMAD.U32 R40, R118.reuse, 0x10000, RZ ;  /* 0x0001000076287824 */ /* 0x040fe200078e00ff */
[----:B------:R-:W-:Y:S01]  /*5740*/  LOP3.LUT R46, R13, 0xffff0000, RZ, 0xc0, !PT ;  /* 0xffff00000d2e7812 */ /* 0x000fe200078ec0ff */
[----:B------:R-:W-:Y:S01]  /*5750*/  IMAD.U32 R42, R115, 0x10000, RZ ;  /* 0x00010000732a7824 */ /* 0x000fe200078e00ff */
[----:B------:R-:W-:Y:S01]  /*5760*/  LOP3.LUT R117, R117, 0xffff0000, RZ, 0xc0, !PT ;  /* 0xffff000075757812 */ /* 0x000fe200078ec0ff */
[----:B------:R-:W-:Y:S01]  /*5770*/  IMAD.U32 R38, R111, 0x10000, RZ ;  /* 0x000100006f267824 */ /* 0x000fe200078e00ff */
[----:B------:R-:W-:Y:S01]  /*5780*/  LOP3.LUT R89, R118, 0xffff0000, RZ, 0xc0, !PT ;  /* 0xffff000076597812 */ /* 0x000fe200078ec0ff */
[----:B---3--:R-:W-:Y:S01]  /*5790*/  FMUL.FTZ R100, R39, R88 ;  /* 0x0000005827647220 */ /* 0x008fe20000410000 */
[----:B------:R-:W-:Y:S01]  /*57a0*/  PRMT R109, R109, 0x5410, R36 ;  /* 0x000054106d6d7816 */ /* 0x000fe20000000024 */
[----:B------:R-:W-:Y:S01]  /*57b0*/  FMUL.FTZ R43, R39, R40 ;  /* 0x00000028272b7220 */ /* 0x000fe20000410000 */
[----:B------:R-:W-:Y:S01]  /*57c0*/  LOP3.LUT R44, R5, 0xffff0000, RZ, 0xc0, !PT ;  /* 0xffff0000052c7812 */ /* 0x000fe200078ec0ff */
[----:B------:R-:W-:Y:S01]  /*57d0*/  FMUL.FTZ R36, R47, R42 ;  /* 0x0000002a2f247220 */ /* 0x000fe20000410000 */
[C---:B--2---:R-:W-:Y:S01]  /*57e0*/  FMUL.FTZ R99, R46.reuse, R117 ;  /* 0x000000752e637220 */ /* 0x044fe20000410000 */
[----:B------:R-:W-:Y:S01]  /*57f0*/  PRMT R113, R113, 0x5410, R34 ;  /* 0x0000541071717816 */ /* 0x000fe20000000022 */
[-C--:B------:R-:W-:Y:S01]  /*5800*/  FMUL.FTZ R46, R46, R89.reuse ;  /* 0x000000592e2e7220 */ /* 0x080fe20000410000 */
[----:B------:R-:W-:Y:S01]  /*5810*/  PRMT R116, R116, 0x5410, R41 ;  /* 0x0000541074747816 */ /* 0x000fe20000000029 */
[----:B------:R-:W-:Y:S01]  /*5820*/  FMUL.FTZ R47, R47, R38 ;  /* 0x000000262f2f7220 */ /* 0x000fe20000410000 */
[C---:B------:R-:W-:Y:S01]  /*5830*/  FFMA.FTZ R39, R37.reuse, R40, -R100 ;  /* 0x0000002825277223 */ /* 0x040fe20000010864 */
[----:B------:R-:W-:Y:S01]  /*5840*/  PRMT R114, R114, 0x5410, R35 ;  /* 0x0000541072727816 */ /* 0x000fe20000000023 */
[----:B------:R-:W-:Y:S01]  /*5850*/  FFMA.FTZ R37, R37, R88, R43 ;  /* 0x0000005825257223 */ /* 0x000fe2000001002b */
[----:B------:R-:W-:Y:S01]  /*5860*/  FFMA.FTZ R35, R45, R38, -R36 ;  /* 0x000000262d237223 */ /* 0x000fe20000010824 */
[----:B------:R-:W-:Y:S01]  /*5870*/  LOP3.LUT R15, R15, 0xffff0000, RZ, 0xc0, !PT ;  /* 0xffff00000f0f7812 */ /* 0x000fe200078ec0ff */
[C---:B------:R-:W-:Y:S01]  /*5880*/  FFMA.FTZ R34, R44.reuse, R89, -R99 ;  /* 0x000000592c227223 */ /* 0x040fe20000010863 */
[----:B------:R-:W-:Y:S01]  /*5890*/  LOP3.LUT R88, R115, 0xffff0000, RZ, 0xc0, !PT ;  /* 0xffff000073587812 */ /* 0x000fe200078ec0ff */
[----:B------:R-:W-:Y:S01]  /*58a0*/  FFMA.FTZ R44, R44, R117, R46 ;  /* 0x000000752c2c7223 */ /* 0x000fe2000001002e */
[----:B------:R-:W-:Y:S01]  /*58b0*/  LOP3.LUT R36, R111, 0xffff0000, RZ, 0xc0, !PT ;  /* 0xffff00006f247812 */ /* 0x000fe200078ec0ff */
[----:B------:R-:W-:Y:S01]  /*58c0*/  FFMA.FTZ R45, R45, R42, R47 ;  /* 0x0000002a2d2d7223 */ /* 0x000fe2000001002f */
[----:B------:R-:W-:Y:S01]  /*58d0*/  IMAD.U32 R13, R12, 0x10000, RZ ;  /* 0x000100000c0d7824 */ /* 0x000fe200078e00ff */
[----:B------:R-:W-:Y:S01]  /*58e0*/  LOP3.LUT R43, R7, 0xffff0000, RZ, 0xc0, !PT ;  /* 0xffff0000072b7812 */ /* 0x000fe200078ec0ff */
[----:B------:R-:W-:-:S02]  /*58f0*/  IMAD.U32 R42, R113, 0x10000, RZ ;  /* 0x00010000712a7824 */ /* 0x000fc400078e00ff */
[C---:B------:R-:W-:Y:S01]  /*5900*/  FMUL.FTZ R38, R15.reuse, R88 ;  /* 0x000000580f267220 */ /* 0x040fe20000410000 */
[----:B------:R-:W-:Y:S02]  /*5910*/  IMAD.U32 R46, R116, 0x10000, RZ ;  /* 0x00010000742e7824 */ /* 0x000fe400078e00ff */
[----:B------:R-:W-:Y:S01]  /*5920*/  FMUL.FTZ R102, R15, R36 ;  /* 0x000000240f667220 */ /* 0x000fe20000410000 */
[----:B------:R-:W-:Y:S01]  /*5930*/  IMAD.U32 R5, R4, 0x10000, RZ ;  /* 0x0001000004057824 */ /* 0x000fe200078e00ff */
[----:B------:R-:W-:Y:S01]  /*5940*/  LOP3.LUT R12, R12, 0xffff0000, RZ, 0xc0, !PT ;  /* 0xffff00000c0c7812 */ /* 0x000fe200078ec0ff */
[C---:B------:R-:W-:Y:S01]  /*5950*/  FMUL.FTZ R100, R13.reuse, R46 ;  /* 0x0000002e0d647220 */ /* 0x040fe20000410000 */
[----:B------:R-:W-:Y:S01]  /*5960*/  LOP3.LUT R15, R116, 0xffff0000, RZ, 0xc0, !PT ;  /* 0xffff0000740f7812 */ /* 0x000fe200078ec0ff */
[----:B------:R-:W-:Y:S01]  /*5970*/  FMUL.FTZ R41, R13, R42 ;  /* 0x0000002a0d297220 */ /* 0x000fe20000410000 */
[----:B------:R-:W-:Y:S01]  /*5980*/  LOP3.LUT R113, R113, 0xffff0000, RZ, 0xc0, !PT ;  /* 0xffff000071717812 */ /* 0x000fe200078ec0ff */
[C---:B------:R-:W-:Y:S01]  /*5990*/  IMAD.U32 R7, R6.reuse, 0x10000, RZ ;  /* 0x0001000006077824 */ /* 0x040fe200078e00ff */
[----:B------:R-:W-:Y:S01]  /*59a0*/  LOP3.LUT R40, R6, 0xffff0000, RZ, 0xc0, !PT ;  /* 0xffff000006287812 */ /* 0x000fe200078ec0ff */
[----:B------:R-:W-:Y:S01]  /*59b0*/  FFMA.FTZ R36, R43, R36, -R38 ;  /* 0x000000242b247223 */ /* 0x000fe20000010826 */
[----:B------:R-:W-:Y:S01]  /*59c0*/  LOP3.LUT R4, R4, 0xffff0000, RZ, 0xc0, !PT ;  /* 0xffff000004047812 */ /* 0x000fe200078ec0ff */
[----:B------:R-:W-:-:S02]  /*59d0*/  IMAD.U32 R6, R14, 0x10000, RZ ;  /* 0x000100000e067824 */ /* 0x000fc400078e00ff */
[----:B------:R-:W-:Y:S01]  /*59e0*/  FFMA.FTZ R38, R43, R88, R102 ;  /* 0x000000582b267223 */ /* 0x000fe20000010066 */
[C---:B------:R-:W-:Y:S01]  /*59f0*/  FFMA.FTZ R13, R5.reuse, R42, -R100 ;  /* 0x0000002a050d7223 */ /* 0x040fe20000010864 */
[----:B------:R-:W-:Y:S01]  /*5a00*/  FFMA.FTZ R46, R5, R46, R41 ;  /* 0x0000002e052e7223 */ /* 0x000fe20000010029 */
[----:B------:R-:W-:Y:S01]  /*5a10*/  LOP3.LUT R14, R14, 0xffff0000, RZ, 0xc0, !PT ;  /* 0xffff00000e0e7812 */ /* 0x000fe200078ec0ff */
[----:B------:R-:W-:Y:S01]  /*5a20*/  FMUL.FTZ R43, R12, R15 ;  /* 0x0000000f0c2b7220 */ /* 0x000fe20000410000 */
[C---:B------:R-:W-:Y:S01]  /*5a30*/  IMAD.U32 R5, R109.reuse, 0x10000, RZ ;  /* 0x000100006d057824 */ /* 0x040fe200078e00ff */
[----:B------:R-:W-:Y:S01]  /*5a40*/  LOP3.LUT R41, R114, 0xffff0000, RZ, 0xc0, !PT ;  /* 0xffff000072297812 */ /* 0x000fe200078ec0ff */
[-C--:B------:R-:W-:Y:S01]  /*5a50*/  FMUL.FTZ R47, R12, R113.reuse ;  /* 0x000000710c2f7220 */ /* 0x080fe20000410000 */
[----:B------:R-:W-:Y:S01]  /*5a60*/  LOP3.LUT R109, R109, 0xffff0000, RZ, 0xc0, !PT ;  /* 0xffff00006d6d7812 */ /* 0x000fe200078ec0ff */
[----:B------:R-:W-:Y:S02]  /*5a70*/  IMAD.U32 R12, R114, 0x10000, RZ ;  /* 0x00010000720c7824 */ /* 0x000fe400078e00ff */
[C---:B------:R-:W-:Y:S01]  /*5a80*/  FFMA.FTZ R42, R4.reuse, R113, -R43 ;  /* 0x00000071042a7223 */ /* 0x040fe2000001082b */
[----:B------:R-:W-:Y:S01]  /*5a90*/  FFMA.FTZ R47, R4, R15, R47 ;  /* 0x0000000f042f7223 */ /* 0x000fe2000001002f */
[----:B------:R-:W-:Y:S01]  /*5aa0*/  FMUL.FTZ R43, R14, R41 ;  /* 0x000000290e2b7220 */ /* 0x000fe20000410000 */
[CC--:B------:R-:W-:Y:S01]  /*5ab0*/  FMUL.FTZ R4, R6.reuse, R12.reuse ;  /* 0x0000000c06047220 */ /* 0x0c0fe20000410000 */
[----:B------:R-:W-:Y:S01]  /*5ac0*/  FMUL.FTZ R15, R6, R5 ;  /* 0x00000005060f7220 */ /* 0x000fe20000410000 */
[-C--:B------:R-:W-:Y:S01]  /*5ad0*/  FMUL.FTZ R14, R14, R109.reuse ;  /* 0x0000006d0e0e7220 */ /* 0x080fe20000410000 */
[C---:B------:R-:W-:Y:S01]  /*5ae0*/  FFMA.FTZ R43, R40.reuse, R109, -R43 ;  /* 0x0000006d282b7223 */ /* 0x040fe2000001082b */
[C---:B------:R-:W-:Y:S01]  /*5af0*/  FFMA.FTZ R4, R7.reuse, R5, -R4 ;  /* 0x0000000507047223 */ /* 0x040fe20000010804 */
[----:B------:R-:W-:Y:S01]  /*5b00*/  FFMA.FTZ R15, R7, R12, R15 ;  /* 0x0000000c070f7223 */ /* 0x000fe2000001000f */
[----:B------:R-:W-:Y:S01]  /*5b10*/  FFMA.FTZ R14, R40, R41, R14 ;  /* 0x00000029280e7223 */ /* 0x000fe2000001000e */
[----:B------:R-:W-:-:S02]  /*5b20*/  F2FP.BF16.F32.PACK_AB R37, R44, R37 ;  /* 0x000000252c25723e */ /* 0x000fc400000010ff */
        /* <DEDUP_REMOVED lines=8> */
[----:B------:R-:W-:-:S02]  /*5bb0*/  F2FP.BF16.F32.PACK_AB R7, R36, R35 ;  /* 0x000000232407723e */ /* 0x000fc400000010ff */
[----:B------:R-:W-:-:S07]  /*5bc0*/  F2FP.BF16.F32.PACK_AB R12, R47, R46 ;  /* 0x0000002e2f0c723e */ /* 0x000fce00000010ff */
.L_x_5237:
[----:B------:R-:W-:Y:S05]  /*5bd0*/  BSYNC B1 ;  /* 0x0000000000017941 */ /* 0x000fea0003800000 */
.L_x_5236:
        /* <DEDUP_REMOVED lines=8> */
.L_x_5201:
[----:B------:R-:W-:-:S06]  /*5c60*/  UISETP.NE.AND UP0, UPT, UR44, 0x3, UPT ;  /* 0x000000032c00788c */ /* 0x000fcc000bf05270 */
[----:B------:R-:W-:-:S13]  /*5c70*/  PLOP3.LUT P3, PT, PT, PT, UP0, 0x80, 0x0 ;  /* 0x000000000000781c */ /* 0x000fda0003f6f008 */
[----:B------:R-:W-:Y:S05]  /*5c80*/  @!P3 BRA `(.L_x_5238) ;  /* 0x000000000004b947 */ /* 0x000fea0003800000 */
[----:B------:R-:W-:Y:S01]  /*5c90*/  BPT.TRAP 0x1 ;  /* 0x000000040000795c */ /* 0x000fe20000300000 */
.L_x_5238:
[----:B------:R-:W-:Y:S01]  /*5ca0*/  IMAD R87, R19, 0x8, R22 ;  /* 0x0000000813577824 */ /* 0x000fe200078e0216 */
[----:B------:R-:W-:Y:S01]  /*5cb0*/  SHF.L.U32 R95, R210, 0x1f, RZ ;  /* 0x0000001fd25f7819 */ /* 0x000fe200000006ff */
[----:B------:R-:W-:Y:S01]  /*5cc0*/  BSSY B1, `(.L_x_5239) ;  /* 0x0000004000017945 */ /* 0x000fe20003800000 */
[----:B------:R-:W-:Y:S02]  /*5cd0*/  SHF.R.S32.HI R92, RZ, 0x1f, R91 ;  /* 0x0000001fff5c7819 */ /* 0x000fe4000001145b */
[----:B------:R-:W0:Y:S02]  /*5ce0*/  SYNCS.PHASECHK.TRANS64.TRYWAIT P2, [R87+URZ+0x22890], R95 ;  /* 0x0228905f570075a7 */ /* 0x000e24000804017f */
[----:B0-----:R-:W-:Y:S05]  /*5cf0*/  @!P2 BRA `(.L_x_5240) ;  /* 0x000001880034a947 */ /* 0x001fea0003800000 */
.L_x_5504:
[----:B------:R-:W-:Y:S05]  /*5d00*/  BSYNC B1 ;  /* 0x0000000000017941 */ /* 0x000fea0003800000 */
.L_x_5239:
        /* <DEDUP_REMOVED lines=25> */
.L_x_5508:
        /* <DEDUP_REMOVED lines=13> */
.L_x_5243:
[----:B------:R-:W-:Y:S05]  /*5f70*/  BSYNC B1 ;  /* 0x0000000000017941 */ /* 0x000fea0003800000 */
.L_x_5242:
[----:B------:R-:W-:-:S03]  /*5f80*/  UMOV UR4, 0xffffffff ;  /* 0xffffffff00047882 */ /* 0x000fc60000000000 */
[----:B------:R-:W-:Y:S05]  /*5f90*/  BRA.DIV UR4, `(.L_x_5244) ;  /* 0x0000018604ec7947 */ /* 0x000fea000b800000 */
[----:B--2-4-:R2:W4:Y:S04]  /*5fa0*/  SHFL.IDX PT, R5, R33, 0x1, 0x1c1f ;  /* 0x003c1f0021057f89 */ /* 0x01452800000e0000 */
[----:B---3--:R2:W3:Y:S02]  /*5fb0*/  SHFL.IDX PT, R7, R32, 0x1, 0x1c1f ;  /* 0x003c1f0020077f89 */ /* 0x0084e400000e0000 */
.L_x_5512:
        /* <DEDUP_REMOVED lines=13> */
.L_x_5220:
[----:B------:R-:W-:Y:S05]  /*6090*/  BSYNC B0 ;  /* 0x0000000000007941 */ /* 0x000fea0003800000 */
.L_x_5200:
        /* <DEDUP_REMOVED lines=17> */
.L_x_5246:
[----:B------:R-:W-:Y:S05]  /*61b0*/  BSYNC B0 ;  /* 0x0000000000007941 */ /* 0x000fea0003800000 */
.L_x_5245:
[----:B------:R-:W3:Y:S01]  /*61c0*/  SYNCS.PHASECHK.TRANS64.TRYWAIT P3, [R87+URZ+0x228b0], R95 ;  /* 0x0228b05f570075a7 */ /* 0x000ee2000806017f */
[----:B------:R-:W-:Y:S04]  /*61d0*/  BSSY B0, `(.L_x_5247) ;  /* 0x0000002000007945 */ /* 0x000fe80003800000 */
[----:B---3--:R-:W-:Y:S05]  /*61e0*/  @!P3 BRA `(.L_x_5248) ;  /* 0x0000018400a4b947 */ /* 0x008fea0003800000 */
.L_x_5513:
[----:B------:R-:W-:Y:S05]  /*61f0*/  BSYNC B0 ;  /* 0x0000000000007941 */ /* 0x000fea0003800000 */
.L_x_5247:
        /* <DEDUP_REMOVED lines=21> */
[----:B------:R0:W4:Y:S01]  /*6350*/  SHFL.IDX PT, R39, R35, RZ, 0x1c1f ;  /* 0x001c1fff23277589 */ /* 0x00012200000e0000 */
[----:B------:R-:W-:Y:S01]  /*6360*/  ISETP.GE.AND P3, PT, R94, 0x1, PT ;  /* 0x000000015e00780c */ /* 0x000fe20003f66270 */
[----:B------:R-:W-:Y:S02]  /*6370*/  IMAD R11, R11, 0x2, R26 ;  /* 0x000000020b0b7824 */ /* 0x000fe400078e021a */
[----:B------:R0:W0:Y:S10]  /*6380*/  SHFL.IDX PT, R38, R36, RZ, 0x1c1f ;  /* 0x001c1fff24267589 */ /* 0x00003400000e0000 */
[----:B------:R-:W-:Y:S05]  /*6390*/  @!P3 BRA `(.L_x_5250) ;  /* 0x0000000000a4b947 */ /* 0x000fea0003800000 */
[----:B------:R-:W-:Y:S02]  /*63a0*/  ISETP.NE.AND P5, PT, R77, RZ, PT ;  /* 0x000000ff4d00720c */ /* 0x000fe40003fa5270 */
[----:B------:R-:W-:Y:S02]  /*63b0*/  ISETP.NE.AND P4, PT, R78, RZ, PT ;  /* 0x000000ff4e00720c */ /* 0x000fe40003f85270 */
[----:B------:R-:W-:-:S09]  /*63c0*/  PRMT R37, R10, 0x8880, RZ ;  /* 0x000088800a257816 */ /* 0x000fd200000000ff */
[----:B------:R-:W5:Y:S01]  /*63d0*/  @P5 LDS.128 R4, [R34] ;  /* 0x0000000022045984 */ /* 0x000f620000000c00 */
[----:B-12-4-:R-:W-:-:S04]  /*63e0*/  @P5 LEA R32, P3, R16, R39, 0x1 ;  /* 0x0000002710205211 */ /* 0x016fc800078608ff */
        /* <DEDUP_REMOVED lines=36> */
.L_x_5250:
[----:B------:R-:W-:Y:S05]  /*6630*/  BSYNC B0 ;  /* 0x0000000000007941 */ /* 0x000fea0003800000 */
.L_x_5249:
[----:B------:R-:W-:Y:S01]  /*6640*/  ISETP.GE.AND P3, PT, R94, 0x41, PT ;  /* 0x000000415e00780c */ /* 0x000fe20003f66270 */
[----:B0-----:R-:W0:Y:S01]  /*6650*/  SHFL.IDX PT, R36, R36, 0x1, 0x1c1f ;  /* 0x003c1f0024247f89 */ /* 0x001e2200000e0000 */
[----:B------:R-:W-:Y:S03]  /*6660*/  BSSY B0, `(.L_x_5251) ;  /* 0x000002c000007945 */ /* 0x000fe60003800000 */
[----:B------:R-:W0:Y:S08]  /*6670*/  SHFL.IDX PT, R35, R35, 0x1, 0x1c1f ;  /* 0x003c1f0023237f89 */ /* 0x000e3000000e0000 */
[----:B------:R-:W-:Y:S05]  /*6680*/  @!P3 BRA `(.L_x_5252) ;  /* 0x0000000000a4b947 */ /* 0x000fea0003800000 */
[----:B------:R-:W-:Y:S02]  /*6690*/  ISETP.NE.AND P5, PT, R77, RZ, PT ;  /* 0x000000ff4d00720c */ /* 0x000fe40003fa5270 */
[----:B------:R-:W-:Y:S02]  /*66a0*/  ISETP.NE.AND P4, PT, R78, RZ, PT ;  /* 0x000000ff4e00720c */ /* 0x000fe40003f85270 */
[----:B------:R-:W-:-:S09]  /*66b0*/  PRMT R37, R10, 0x8880, RZ ;  /* 0x000088800a257816 */ /* 0x000fd200000000ff */
[----:B------:R-:W5:Y:S01]  /*66c0*/  @P5 LDS.128 R4, [R34+0x2000] ;  /* 0x0020000022045984 */ /* 0x000f620000000c00 */
[----:B012---:R-:W-:-:S04]  /*66d0*/  @P5 LEA R32, P3, R16, R35, 0x1 ;  /* 0x0000002310205211 */ /* 0x007fc800078608ff */
[----:B------:R-:W-:Y:S02]  /*66e0*/  @P5 LEA.HI.X R33, R16, R36, R17, 0x1, P3 ;  /* 0x0000002410215211 */ /* 0x000fe400018f0c11 */
[----:B------:R-:W-:-:S04]  /*66f0*/  @P4 LEA R14, P3, R2, R35, 0x1 ;  /* 0x00000023020e4211 */ /* 0x000fc800078608ff */
[----:B------:R-:W-:Y:S02]  /*6700*/  @P4 LEA.HI.X R15, R2, R36, R209, 0x1, P3 ;  /* 0x00000024020f4211 */ /* 0x000fe400018f0cd1 */
[----:B------:R-:W-:-:S13]  /*6710*/  ISETP.NE.AND P3, PT, R79, RZ, PT ;  /* 0x000000ff4f00720c */ /* 0x000fda0003f65270 */
[----:B------:R-:W-:-:S04]  /*6720*/  @P3 LEA R12, P6, R216, R35, 0x1 ;  /* 0x00000023d80c3211 */ /* 0x000fc800078c08ff */
[----:B------:R-:W-:Y:S01]  /*6730*/  @P3 LEA.HI.X R13, R216, R36, R229, 0x1, P6 ;  /* 0x00000024d80d3211 */ /* 0x000fe200030f0ce5 */
[----:B-----5:R0:W-:Y:S01]  /*6740*/  @P5 ST.E.128 desc[UR42][R32.64], R4 ;  /* 0x0000000420005985 */ /* 0x0201e2000c101d2a */
        /* <DEDUP_REMOVED lines=29> */
.L_x_5252:
[----:B------:R-:W-:Y:S05]  /*6920*/  BSYNC B0 ;  /* 0x0000000000007941 */ /* 0x000fea0003800000 */
.L_x_5251:
[----:B------:R-:W-:Y:S01]  /*6930*/  @!PT LDS RZ, [RZ] ;  /* 0x00000000fffff984 */ /* 0x000fe20000000800 */
[----:B------:R-:W-:Y:S01]  /*6940*/  @!PT LDS RZ, [RZ] ;  /* 0x00000000fffff984 */ /* 0x000fe20000000800 */
[----:B------:R-:W-:Y:S01]  /*6950*/  @!PT LDS RZ, [RZ] ;  /* 0x00000000fffff984 */ /* 0x000fe20000000800 */
[----:B------:R-:W-:Y:S01]  /*6960*/  @!PT LDS RZ, [RZ] ;  /* 0x00000000fffff984 */ /* 0x000fe20000000800 */
[----:B------:R5:W-:Y:S06]  /*6970*/  MEMBAR.ALL.CTA ;  /* 0x0000000000007992 */ /* 0x000bec0000008000 */
[----:B-----5:R-:W5:Y:S01]  /*6980*/  FENCE.VIEW.ASYNC.S ;  /* 0x00000000000073c6 */ /* 0x020f620000000000 */
[----:B-1-3--:R-:W-:Y:S01]  /*6990*/  @!P2 VIADD R87, R87, 0x228c0 ;  /* 0x000228c05757a836 */ /* 0x00afe20000000000 */
[----:B-----5:R1:W-:Y:S01]  /*69a0*/  BAR.SYNC.DEFER_BLOCKING R60, 0x80 ;  /* 0x0002003c0000751d */ /* 0x0203e20000010000 */
[----:B------:R-:W-:Y:S01]  /*69b0*/  LOP3.LUT P3, RZ, R18, 0x2, RZ, 0xc0, !PT ;  /* 0x0000000212ff7812 */ /* 0x000fe2000786c0ff */
[----:B------:R-:W-:-:S02]  /*69c0*/  VIADD R19, R19, 0x1 ;  /* 0x0000000113137836 */ /* 0x000fc40000000000 */
[----:B------:R-:W-:-:S04]  /*69d0*/  @!P2 PRMT R87, RZ, 0x654, R87 ;  /* 0x00000654ff57a816 */ /* 0x000fc80000000057 */
[----:B------:R1:W-:Y:S01]  /*69e0*/  @!P2 SYNCS.ARRIVE.TRANS64.RED.A1T0 RZ, [R87+URZ], RZ ;  /* 0x000000ff57ffa9a7 */ /* 0x0003e2000810043f */
[----:B------:R-:W-:-:S04]  /*69f0*/  ISETP.NE.AND P2, PT, R19, 0x2, PT ;  /* 0x000000021300780c */ /* 0x000fc80003f45270 */
[----:B0-----:R-:W-:Y:S02]  /*6a00*/  SEL R5, RZ, 0x1, P2 ;  /* 0x00000001ff057807 */ /* 0x001fe40001000000 */
[----:B------:R-:W-:Y:S02]  /*6a10*/  SEL R19, R19, RZ, P2 ;  /* 0x000000ff13137207 */ /* 0x000fe40001000000 */
[----:B------:R-:W-:Y:S01]  /*6a20*/  LOP3.LUT R210, R210, R5, RZ, 0x3c, !PT ;  /* 0x00000005d2d27212 */ /* 0x000fe200078e3cff */
[----:B-1----:R-:W-:Y:S06]  /*6a30*/  @P3 BRA `(.L_x_5253) ;  /* 0xffffffc000ec3947 */ /* 0x002fec000383ffff */
[----:B------:R-:W0:Y:S01]  /*6a40*/  S2R R4, SR_TID.X ;  /* 0x0000000000047919 */ /* 0x000e220000002100 */
[----:B------:R-:W-:Y:S02]  /*6a50*/  PLOP3.LUT P0, PT, PT, PT, PT, 0x8, 0x0 ;  /* 0x000000000000781c */ /* 0x000fe40003f0e170 */
[----:B0-----:R-:W-:-:S04]  /*6a60*/  SHF.R.U32.HI R4, RZ, 0x7, R4 ;  /* 0x00000007ff047819 */ /* 0x001fc80000011604 */
[----:B------:R-:W-:-:S13]  /*6a70*/  ISETP.NE.AND P3, PT, R4, 0x1, PT ;  /* 0x000000010400780c */ /* 0x000fda0003f65270 */
[----:B------:R-:W-:Y:S05]  /*6a80*/  @!P3 WARPSYNC.ALL ;  /* 0x000000000000b948 */ /* 0x000fea0003800000 */
[----:B------:R-:W-:Y:S06]  /*6a90*/  @!P3 BAR.ARV 0x9, 0x100 ;  /* 0x024400000000bb1d */ /* 0x000fec0000002000 */
.L_x_5195:
[----:B------:R-:W0:Y:S01]  /*6aa0*/  LDC R0, c[0x0][0x448] ;  /* 0x00011200ff007b82 */ /* 0x000e220000000800 */
[----:B------:R-:W-:Y:S01]  /*6ab0*/  IMAD.MOV.U32 R172, RZ, RZ, RZ ;  /* 0x000000ffffac7224 */ /* 0x000fe200078e00ff */
[----:B0-----:R-:W-:Y:S01]  /*6ac0*/  ISETP.NE.AND P1, PT, R0, 0x1, PT ;  /* 0x000000010000780c */ /* 0x001fe20003f25270 */
[----:B------:R-:W-:-:S12]  /*6ad0*/  VIADD R0, R222, 0x7f ;  /* 0x0000007fde007836 */ /* 0x000fd80000000000 */
[----:B------:R-:W0:Y:S08]  /*6ae0*/  @P1 LDC R3, c[0x0][0x44c] ;  /* 0x00011300ff031b82 */ /* 0x000e300000000800 */
[----:B------:R-:W1:Y:S01]  /*6af0*/  @P1 LDC R4, c[0x0][0x450] ;  /* 0x00011400ff041b82 */ /* 0x000e620000000800 */
[----:B0-----:R-:W-:-:S05]  /*6b00*/  @P1 IMAD.HI.U32 R3, R0, R3, RZ ;  /* 0x0000000300031227 */ /* 0x001fca00078e00ff */
[----:B-1----:R-:W-:-:S05]  /*6b10*/  @P1 SHF.R.U32.HI R0, RZ, R4, R3 ;  /* 0x00000004ff001219 */ /* 0x002fca0000011603 */
[----:B------:R-:W-:-:S04]  /*6b20*/  IMAD.IADD R0, R31, 0x1, R0 ;  /* 0x000000011f007824 */ /* 0x000fc800078e0200 */
[----:B------:R-:W-:-:S05]  /*6b30*/  IMAD.HI R0, R0, 0x2aaaaaab, RZ ;  /* 0x2aaaaaab00007827 */ /* 0x000fca00078e02ff */
[----:B------:R-:W-:-:S04]  /*6b40*/  SHF.R.U32.HI R3, RZ, 0x1f, R0 ;  /* 0x0000001fff037819 */ /* 0x000fc80000011600 */
[----:B------:R-:W-:-:S04]  /*6b50*/  LEA.HI.SX32 R3, R0, R3, 0x1c ;  /* 0x0000000300037211 */ /* 0x000fc800078fe2ff */
[----:B------:R-:W-:-:S04]  /*6b60*/  VIMNMX R9, R30, R3, PT ;  /* 0x000000031e097248 */ /* 0x000fc80003fe0100 */
[----:B------:R-:W-:Y:S01]  /*6b70*/  ISETP.GE.AND P1, PT, R9, 0x1, PT ;  /* 0x000000010900780c */ /* 0x000fe20003f26270 */
[----:B------:R-:W-:-:S12]  /*6b80*/  @P0 BRA `(.L_x_5254) ;  /* 0x00000000000c0947 */ /* 0x000fd80003800000 */
[----:B------:R-:W0:Y:S01]  /*6b90*/  FENCE.VIEW.ASYNC.G ;  /* 0x00000000000073c6 */ /* 0x000e220000000100 */
[----:B------:R-:W-:Y:S05]  /*6ba0*/  WARPSYNC.ALL ;  /* 0x0000000000007948 */ /* 0x000fea0003800000 */
[----:B0-----:R-:W-:Y:S06]  /*6bb0*/  BAR.ARV 0xc, 0x180 ;  /* 0x0306000000007b1d */ /* 0x001fec0000002000 */
.L_x_5254:
[----:B------:R-:W-:Y:S04]  /*6bc0*/  BSSY B0, `(.L_x_5255) ;  /* 0x0000020000007945 */ /* 0x000fe80003800000 */
        /* <DEDUP_REMOVED lines=31> */
.L_x_5256:
[----:B------:R-:W-:Y:S05]  /*6dc0*/  BSYNC B0 ;  /* 0x0000000000007941 */ /* 0x000fea0003800000 */
.L_x_5255:
        /* <DEDUP_REMOVED lines=59> */
[----:B----4-:R-:W-:Y:S02]  /*7180*/  CS2R R38, SRZ ;  /* 0x0000000000267805 */ /* 0x010fe4000001ff00 */
[----:B------:R-:W-:-:S02]  /*7190*/  CS2R R36, SRZ ;  /* 0x0000000000247805 */ /* 0x000fc4000001ff00 */
[----:B------:R-:W-:Y:S02]  /*71a0*/  CS2R R34, SRZ ;  /* 0x0000000000227805 */ /* 0x000fe4000001ff00 */
        /* <DEDUP_REMOVED lines=18> */
.L_x_5516:
        /* <DEDUP_REMOVED lines=26> */
.L_x_5260:
[----:B------:R-:W-:Y:S05]  /*7470*/  BSYNC B6 ;  /* 0x0000000000067941 */ /* 0x000fea0003800000 */
.L_x_5259:
        /* <DEDUP_REMOVED lines=13> */
.L_x_5264:
[----:B--2---:R2:W3:Y:S02]  /*7550*/  SYNCS.PHASECHK.TRANS64.TRYWAIT P0, [R22+URZ+0x22800], R3 ;  /* 0x02280003160075a7 */ /* 0x0044e4000800017f */
[----:B---3--:R-:W-:Y:S05]  /*7560*/  @!P0 NANOSLEEP.SYNCS 0x989680 ;  /* 0x009896800000895d */ /* 0x008fea0003900000 */
[----:B------:R-:W3:Y:S02]  /*7570*/  @!P0 SYNCS.PHASECHK.TRANS64 P0, [R22+URZ+0x22800], R3 ;  /* 0x02280003160085a7 */ /* 0x000ee4000800007f */
[----:B---3--:R-:W-:Y:S05]  /*7580*/  @!P0 BRA `(.L_x_5264) ;  /* 0xfffffffc00f08947 */ /* 0x008fea000383ffff */
.L_x_5263:
[----:B------:R-:W-:Y:S05]  /*7590*/  BSYNC B0 ;  /* 0x0000000000007941 */ /* 0x000fea0003800000 */
.L_x_5262:
[----:B------:R-:W-:Y:S05]  /*75a0*/  BRA `(.L_x_5265) ;  /* 0x0000002c00b07947 */ /* 0x000fea0003800000 */
.L_x_5261:
        /* <DEDUP_REMOVED lines=30> */
.L_x_5267:
[----:B------:R-:W-:Y:S05]  /*7790*/  BSYNC B6 ;  /* 0x0000000000067941 */ /* 0x000fea0003800000 */
.L_x_5266:
        /* <DEDUP_REMOVED lines=45> */
.L_x_5522:
        /* <DEDUP_REMOVED lines=30> */
.L_x_5272:
[----:B------:R-:W-:Y:S05]  /*7c50*/  BSYNC B1 ;  /* 0x0000000000017941 */ /* 0x000fea0003800000 */
.L_x_5271:
        /* <DEDUP_REMOVED lines=19> */
.L_x_5528:
        /* <DEDUP_REMOVED lines=35> */
.L_x_5275:
[----:B------:R-:W-:Y:S05]  /*7fc0*/  BSYNC B1 ;  /* 0x0000000000017941 */ /* 0x000fea0003800000 */
.L_x_5274:
[----:B0---4-:R-:W4:Y:S01]  /*7fd0*/  LDL R7, [R1+0x14] ;  /* 0x0000140001077983 */ /* 0x011f220000100800 */
[----:B------:R-:W0:Y:S01]  /*7fe0*/  SYNCS.PHASECHK.TRANS64.TRYWAIT P0, [R22+URZ+0x22800], R35 ;  /* 0x02280023160075a7 */ /* 0x000e22000800017f */
[C---:B--2---:R-:W-:Y:S01]  /*7ff0*/  IMAD.SHL.U32 R0, R33.reuse, 0x40, RZ ;  /* 0x0000004021007824 */ /* 0x044fe200078e00ff */
[----:B------:R-:W-:Y:S01]  /*8000*/  LOP3.LUT P2, RZ, R33, 0x4, RZ, 0xc0, !PT ;  /* 0x0000000421ff7812 */ /* 0x000fe2000784c0ff */
[----:B-----5:R-:W-:Y:S01]  /*8010*/  IMAD.MOV.U32 R4, RZ, RZ, R8 ;  /* 0x000000ffff047224 */ /* 0x020fe200078e0008 */
[----:B------:R-:W-:Y:S01]  /*8020*/  VIADDMNMX R31, R37, -R222, 0x80, PT ;  /* 0x00000080251f7446 */ /* 0x000fe200038009de */
[----:B------:R-:W-:Y:S01]  /*8030*/  IMAD.MOV.U32 R5, RZ, RZ, R13 ;  /* 0x000000ffff057224 */ /* 0x000fe200078e000d */
[----:B---3--:R-:W-:Y:S01]  /*8040*/  LOP3.LUT R3, R0, 0x1c0, RZ, 0xc0, !PT ;  /* 0x000001c000037812 */ /* 0x008fe200078ec0ff */
[----:B------:R-:W-:Y:S01]  /*8050*/  IMAD.MOV.U32 R6, RZ, RZ, R14 ;  /* 0x000000ffff067224 */ /* 0x000fe200078e000e */
[----:B------:R-:W-:Y:S01]  /*8060*/  PRMT R33, R4, 0x7610, R33 ;  /* 0x0000761004217816 */ /* 0x000fe20000000021 */
[----:B------:R-:W-:Y:S01]  /*8070*/  IMAD.MOV.U32 R4, RZ, RZ, R12 ;  /* 0x000000ffff047224 */ /* 0x000fe200078e000c */
[----:B------:R-:W-:Y:S01]  /*8080*/  LOP3.LUT R0, R3, 0x18, R16, 0xf8, !PT ;  /* 0x0000001803007812 */ /* 0x000fe200078ef810 */
[----:B------:R-:W-:Y:S01]  /*8090*/  BSSY B1, `(.L_x_5276) ;  /* 0x0000012000017945 */ /* 0x000fe20003800000 */
[----:B------:R-:W-:-:S02]  /*80a0*/  SHF.R.U32.HI R3, RZ, 0x3, R3 ;  /* 0x00000003ff037819 */ /* 0x000fc40000011603 */
[----:B------:R-:W-:Y:S01]  /*80b0*/  PRMT R45, R4, 0x7610, R45 ;  /* 0x00007610042d7816 */ /* 0x000fe2000000002d */
[----:B------:R-:W-:Y:S01]  /*80c0*/  IMAD.MOV.U32 R4, RZ, RZ, R10 ;  /* 0x000000ffff047224 */ /* 0x000fe200078e000a */
[----:B------:R-:W-:Y:S01]  /*80d0*/  LOP3.LUT R0, R0, R3, RZ, 0x3c, !PT ;  /* 0x0000000300007212 */ /* 0x000fe200078e3cff */
[----:B------:R-:W-:Y:S01]  /*80e0*/  IMAD.MOV.U32 R3, RZ, RZ, R9 ;  /* 0x000000ffff037224 */ /* 0x000fe200078e0009 */
[----:B------:R-:W-:Y:S02]  /*80f0*/  PRMT R33, R33, 0x5410, R6 ;  /* 0x0000541021217816 */ /* 0x000fe40000000006 */
[----:B------:R-:W-:Y:S02]  /*8100*/  PRMT R47, R4, 0x7610, R47 ;  /* 0x00007610042f7816 */ /* 0x000fe4000000002f */
[----:B-1----:R-:W-:Y:S01]  /*8110*/  PRMT R30, R3, 0x5410, R5 ;  /* 0x00005410031e7816 */ /* 0x002fe20000000005 */
[----:B------:R-:W-:Y:S01]  /*8120*/  IMAD.MOV.U32 R5, RZ, RZ, R11 ;  /* 0x000000ffff057224 */ /* 0x000fe200078e000b */
[----:B------:R-:W-:Y:S01]  /*8130*/  ISETP.GE.AND P1, PT, R206, R31, PT ;  /* 0x0000001fce00720c */ /* 0x000fe20003f26270 */
[----:B----4-:R-:W-:-:S02]  /*8140*/  IMAD R3, R7, 0x200, R0 ;  /* 0x0000020007037824 */ /* 0x010fc400078e0200 */
[----:B------:R-:W-:Y:S02]  /*8150*/  IMAD.MOV.U32 R0, RZ, RZ, R15 ;  /* 0x000000ffff007224 */ /* 0x000fe400078e000f */
[----:B------:R-:W-:-:S03]  /*8160*/  IMAD R3, R3, 0x2, R22 ;  /* 0x0000000203037824 */ /* 0x000fc600078e0216 */
[----:B------:R-:W-:Y:S01]  /*8170*/  PRMT R46, R0, 0x7610, R46 ;  /* 0x00007610002e7816 */ /* 0x000fe2000000002e */
[C---:B------:R-:W-:Y:S02]  /*8180*/  VIADD R4, R3.reuse, 0x18400 ;  /* 0x0001840003047836 */ /* 0x040fe40000000000 */
[----:B------:R-:W-:Y:S01]  /*8190*/  VIADD R0, R3, 0x18440 ;  /* 0x0001844003007836 */ /* 0x000fe20000000000 */
[----:B0-----:R-:W-:Y:S06]  /*81a0*/  @!P0 BRA `(.L_x_5277) ;  /* 0x0000016800d48947 */ /* 0x001fec0003800000 */
.L_x_5529:
[----:B------:R-:W-:Y:S05]  /*81b0*/  BSYNC B1 ;  /* 0x0000000000017941 */ /* 0x000fea0003800000 */
.L_x_5276:
[----:B------:R-:W-:Y:S01]  /*81c0*/  BSSY B1, `(.L_x_5278) ;  /* 0x0000067000017945 */ /* 0x000fe20003800000 */
[----:B------:R-:W-:Y:S01]  /*81d0*/  PRMT R45, R45, 0x5410, R5 ;  /* 0x000054102d2d7816 */ /* 0x000fe20000000005 */
[----:B------:R-:W-:Y:S02]  /*81e0*/  @P2 VIADD R0, R4, 0xffffffc0 ;  /* 0xffffffc004002836 */ /* 0x000fe40000000000 */
[----:B------:R-:W-:Y:S05]  /*81f0*/  @P1 BRA `(.L_x_5279) ;  /* 0x00000004008c1947 */ /* 0x000fea0003800000 */
[----:B------:R-:W1:Y:S01]  /*8200*/  LDC R4, c[0x0][0x3f4] ;  /* 0x0000fd00ff047b82 */ /* 0x000e620000000800 */
[----:B------:R-:W-:Y:S01]  /*8210*/  BSSY B2, `(.L_x_5280) ;  /* 0x0000032000027945 */ /* 0x000fe20003800000 */
[-C--:B-1----:R-:W-:Y:S02]  /*8220*/  ISETP.GE.AND P0, PT, R204, R4.reuse, PT ;  /* 0x00000004cc00720c */ /* 0x082fe40003f06270 */
[----:B------:R-:W-:-:S11]  /*8230*/  ISETP.GE.AND P1, PT, R211, R4, PT ;  /* 0x00000004d300720c */ /* 0x000fd60003f26270 */
[----:B------:R-:W-:Y:S05]  /*8240*/  @P0 BRA `(.L_x_5281) ;  /* 0x0000000000b80947 */ /* 0x000fea0003800000 */
[----:B------:R-:W1:Y:S01]  /*8250*/  LDS.128 R4, [R3+0x18400] ;  /* 0x0184000003047984 */ /* 0x000e620000000c00 */
[----:B------:R-:W-:Y:S02]  /*8260*/  SHF.R.U32.HI R38, RZ, 0x10, R29 ;  /* 0x00000010ff267819 */ /* 0x000fe4000001161d */
[--C-:B0-----:R-:W-:Y:S02]  /*8270*/  SHF.R.U32.HI R35, RZ, 0x10, R27.reuse ;  /* 0x00000010ff237819 */ /* 0x101fe4000001161b */
[----:B------:R-:W-:Y:S02]  /*8280*/  SHF.R.U64 R34, R26, 0x10, R27 ;  /* 0x000000101a227819 */ /* 0x000fe4000000121b */
[----:B------:R-:W-:Y:S02]  /*8290*/  PRMT R38, R41, 0x5432, R38 ;  /* 0x0000543229267816 */ /* 0x000fe40000000026 */
[C---:B------:R-:W-:Y:S02]  /*82a0*/  PRMT R35, R39.reuse, 0x5410, R35 ;  /* 0x0000541027237816 */ /* 0x040fe40000000023 */
[----:B------:R-:W-:Y:S01]  /*82b0*/  PRMT R34, R39, 0x5432, R34 ;  /* 0x0000543227227816 */ /* 0x000fe20000000022 */
[----:B------:R-:W-:Y:S01]  /*82c0*/  IMAD.U32 R39, R38, 0x10000, RZ ;  /* 0x0001000026277824 */ /* 0x000fe200078e00ff */
[----:B------:R-:W-:Y:S01]  /*82d0*/  SHF.R.U64 R37, R28, 0x10, R29 ;  /* 0x000000101c257819 */ /* 0x000fe2000000121d */
[----:B------:R-:W-:Y:S01]  /*82e0*/  IMAD.U32 R36, R35, 0x10000, RZ ;  /* 0x0001000023247824 */ /* 0x000fe200078e00ff */
[----:B------:R-:W-:-:S02]  /*82f0*/  LOP3.LUT R38, R38, 0xffff0000, RZ, 0xc0, !PT ;  /* 0xffff000026267812 */ /* 0x000fc400078ec0ff */
[----:B------:R-:W-:Y:S02]  /*8300*/  PRMT R37, R41, 0x5410, R37 ;  /* 0x0000541029257816 */ /* 0x000fe40000000025 */
[----:B------:R-:W-:Y:S02]  /*8310*/  LOP3.LUT R35, R35, 0xffff0000, RZ, 0xc0, !PT ;  /* 0xffff000023237812 */ /* 0x000fe400078ec0ff */
[C---:B-1----:R-:W-:Y:S01]  /*8320*/  LOP3.LUT R27, R6.reuse, 0xffff0000, RZ, 0xc0, !PT ;  /* 0xffff0000061b7812 */ /* 0x042fe200078ec0ff */
        /* <DEDUP_REMOVED lines=32> */
.L_x_5281:
[----:B------:R-:W-:Y:S05]  /*8530*/  BSYNC B2 ;  /* 0x0000000000027941 */ /* 0x000fea0003800000 */
.L_x_5280:
[----:B------:R-:W-:Y:S05]  /*8540*/  @P1 BRA `(.L_x_5279) ;  /* 0x0000000000b81947 */ /* 0x000fea0003800000 */
[----:B-1----:R-:W1:Y:S01]  /*8550*/  LDS.128 R4, [R0] ;  /* 0x0000000000047984 */ /* 0x002e620000000c00 */
[----:B------:R-:W-:Y:S02]  /*8560*/  SHF.R.U32.HI R34, RZ, 0x10, R21 ;  /* 0x00000010ff227819 */ /* 0x000fe40000011615 */
[----:B------:R-:W-:Y:S02]  /*8570*/  SHF.R.U32.HI R27, RZ, 0x10, R25 ;  /* 0x00000010ff1b7819 */ /* 0x000fe40000011619 */
[----:B------:R-:W-:Y:S02]  /*8580*/  PRMT R34, R44, 0x5432, R34 ;  /* 0x000054322c227816 */ /* 0x000fe40000000022 */
[----:B------:R-:W-:Y:S02]  /*8590*/  PRMT R27, R42, 0x5410, R27 ;  /* 0x000054102a1b7816 */ /* 0x000fe4000000001b */
[----:B------:R-:W-:Y:S01]  /*85a0*/  SHF.R.U64 R29, R20, 0x10, R21 ;  /* 0x00000010141d7819 */ /* 0x000fe20000001215 */
[----:B0-----:R-:W-:Y:S01]  /*85b0*/  IMAD.U32 R35, R34, 0x10000, RZ ;  /* 0x0001000022237824 */ /* 0x001fe200078e00ff */
[----:B------:R-:W-:Y:S01]  /*85c0*/  SHF.R.U64 R26, R24, 0x10, R25 ;  /* 0x00000010181a7819 */ /* 0x000fe20000001219 */
[----:B------:R-:W-:Y:S01]  /*85d0*/  IMAD.U32 R28, R27, 0x10000, RZ ;  /* 0x000100001b1c7824 */ /* 0x000fe200078e00ff */
[----:B------:R-:W-:-:S02]  /*85e0*/  LOP3.LUT R34, R34, 0xffff0000, RZ, 0xc0, !PT ;  /* 0xffff000022227812 */ /* 0x000fc400078ec0ff */
[----:B------:R-:W-:Y:S02]  /*85f0*/  LOP3.LUT R27, R27, 0xffff0000, RZ, 0xc0, !PT ;  /* 0xffff00001b1b7812 */ /* 0x000fe400078ec0ff */
[----:B------:R-:W-:Y:S02]  /*8600*/  PRMT R26, R42, 0x5432, R26 ;  /* 0x000054322a1a7816 */ /* 0x000fe4000000001a */
[----:B------:R-:W-:Y:S02]  /*8610*/  PRMT R29, R44, 0x5410, R29 ;  /* 0x000054102c1d7816 */ /* 0x000fe4000000001d */
        /* <DEDUP_REMOVED lines=33> */
.L_x_5279:
[----:B------:R-:W-:Y:S05]  /*8830*/  BSYNC B1 ;  /* 0x0000000000017941 */ /* 0x000fea0003800000 */
.L_x_5278:
        /* <DEDUP_REMOVED lines=54> */
.L_x_5284:
[----:B------:R-:W-:Y:S05]  /*8ba0*/  BSYNC B1 ;  /* 0x0000000000017941 */ /* 0x000fea0003800000 */
.L_x_5283:
[----:B------:R-:W-:Y:S05]  /*8bb0*/  @P1 BRA `(.L_x_5282) ;  /* 0x0000001800081947 */ /* 0x000fea0003800000 */
[----:B-1----:R-:W1:Y:S01]  /*8bc0*/  LDS.128 R4, [R0+0x2000] ;  /* 0x0020000000047984 */ /* 0x002e620000000c00 */
[--C-:B------:R-:W-:Y:S02]  /*8bd0*/  SHF.R.U64 R8, R8, 0x10, R9.reuse ;  /* 0x0000001008087819 */ /* 0x100fe40000001209 */
[----:B------:R-:W-:Y:S02]  /*8be0*/  SHF.R.U32.HI R9, RZ, 0x10, R9 ;  /* 0x00000010ff097819 */ /* 0x000fe40000011609 */
[----:B------:R-:W-:Y:S02]  /*8bf0*/  SHF.R.U32.HI R12, RZ, 0x10, R11 ;  /* 0x00000010ff0c7819 */ /* 0x000fe4000001160b */
[----:B------:R-:W-:Y:S02]  /*8c00*/  PRMT R30, R30, 0x5410, R9 ;  /* 0x000054101e1e7816 */ /* 0x000fe40000000009 */
[----:B------:R-:W-:Y:S02]  /*8c10*/  PRMT R12, R45, 0x5432, R12 ;  /* 0x000054322d0c7816 */ /* 0x000fe4000000000c */
[----:B------:R-:W-:Y:S01]  /*8c20*/  SHF.R.U64 R3, R10, 0x10, R11 ;  /* 0x000000100a037819 */ /* 0x000fe2000000120b */
[----:B------:R-:W-:Y:S01]  /*8c30*/  IMAD.U32 R14, R30, 0x10000, RZ ;  /* 0x000100001e0e7824 */ /* 0x000fe200078e00ff */
[----:B------:R-:W-:Y:S01]  /*8c40*/  PRMT R33, R33, 0x5410, R8 ;  /* 0x0000541021217816 */ /* 0x000fe20000000008 */
[----:B------:R-:W-:Y:S01]  /*8c50*/  IMAD.U32 R13, R12, 0x10000, RZ ;  /* 0x000100000c0d7824 */ /* 0x000fe200078e00ff */
[----:B------:R-:W-:-:S02]  /*8c60*/  LOP3.LUT R30, R30, 0xffff0000, RZ, 0xc0, !PT ;  /* 0xffff00001e1e7812 */ /* 0x000fc400078ec0ff */
[----:B------:R-:W-:Y:S02]  /*8c70*/  LOP3.LUT R12, R12, 0xffff0000, RZ, 0xc0, !PT ;  /* 0xffff00000c0c7812 */ /* 0x000fe400078ec0ff */
[----:B------:R-:W-:Y:S02]  /*8c80*/  PRMT R11, R47, 0x5410, R3 ;  /* 0x000054102f0b7816 */ /* 0x000fe40000000003 */
[C---:B-1----:R-:W-:Y:S01]  /*8c90*/  LOP3.LUT R9, R6.reuse, 0xffff0000, RZ, 0xc0, !PT ;  /* 0xffff000006097812 */ /* 0x042fe200078ec0ff */
        /* <DEDUP_REMOVED lines=10> */
[----:B------:R-:W-:Y:S01]  /*8d40*/  IMAD.U32 R6, R5, 0x10000, RZ ;  /* 0x0001000005067824 */ /* 0x000fe200078e00ff */
[----:B------:R-:W-:Y:S01]  /*8d50*/  LOP3.LUT R4, R4, 0xffff0000, RZ, 0xc0, !PT ;  /* 0xffff000004047812 */ /* 0x000fe200078ec0ff */
[----:B------:R-:W-:Y:S01]  /*8d60*/  IMAD.U32 R8, R33, 0x10000, RZ ;  /* 0x0001000021087824 */ /* 0x000fe200078e00ff */
[----:B------:R-:W-:Y:S01]  /*8d70*/  LOP3.LUT R5, R5, 0xffff0000, RZ, 0xc0, !PT ;  /* 0xffff000005057812 */ /* 0x000fe200078ec0ff */
[----:B------:R-:W-:Y:S01]  /*8d80*/  IMAD.U32 R7, R11, 0x10000, RZ ;  /* 0x000100000b077824 */ /* 0x000fe200078e00ff */
[----:B------:R-:W-:Y:S01]  /*8d90*/  LOP3.LUT R33, R33, 0xffff0000, RZ, 0xc0, !PT ;  /* 0xffff000021217812 */ /* 0x000fe200078ec0ff */
[C---:B------:R-:W-:Y:S01]  /*8da0*/  FFMA.FTZ R21, R10.reuse, R12, -R21 ;  /* 0x0000000c0a157223 */ /* 0x040fe20000010815 */
[----:B------:R-:W-:Y:S01]  /*8db0*/  LOP3.LUT R11, R11, 0xffff0000, RZ, 0xc0, !PT ;  /* 0xffff00000b0b7812 */ /* 0x000fe200078ec0ff */
[----:B------:R-:W-:Y:S01]  /*8dc0*/  FFMA.FTZ R30, R10, R30, R9 ;  /* 0x0000001e0a1e7223 */ /* 0x000fe20000010009 */
[CC--:B------:R-:W-:Y:S01]  /*8dd0*/  FMUL.FTZ R10, R4.reuse, R8.reuse ;  /* 0x00000008040a7220 */ /* 0x0c0fe20000410000 */
        /* <DEDUP_REMOVED lines=13> */
.L_x_5269:
        /* <DEDUP_REMOVED lines=76> */
.L_x_5539:
        /* <DEDUP_REMOVED lines=8> */
[----:B0-----:R-:W-:Y:S01]  /*93f0*/  IMAD.IADD R13, R7, 0x1, -R6 ;  /* 0x00000001070d7824 */ /* 0x001fe200078e0a06 */
        /* <DEDUP_REMOVED lines=15> */
.L_x_5287:
[----:B------:R-:W-:Y:S05]  /*94f0*/  BSYNC B1 ;  /* 0x0000000000017941 */ /* 0x000fea0003800000 */
.L_x_5286:
[----:B------:R-:W0:Y:S01]  /*9500*/  SYNCS.PHASECHK.TRANS64.TRYWAIT P1, [R22+URZ+0x22800], R13 ;  /* 0x0228000d160075a7 */ /* 0x000e22000802017f */
[----:B-----5:R-:W-:Y:S01]  /*9510*/  IMAD.MOV.U32 R0, RZ, RZ, R4 ;  /* 0x000000ffff007224 */ /* 0x020fe200078e0004 */
[----:B------:R-:W-:Y:S01]  /*9520*/  VIADDMNMX R25, R25, -R222, 0x80, PT ;  /* 0x0000008019197446 */ /* 0x000fe200038009de */
[----:B------:R-:W-:Y:S01]  /*9530*/  IMAD.MOV.U32 R3, RZ, RZ, R5 ;  /* 0x000000ffff037224 */ /* 0x000fe200078e0005 */
        /* <DEDUP_REMOVED lines=16> */
[----:B0-----:R-:W-:Y:S06]  /*9640*/  @!P1 BRA `(.L_x_5289) ;  /* 0x0000015c00249947 */ /* 0x001fec0003800000 */
.L_x_5540:
[----:B------:R-:W-:Y:S05]  /*9650*/  BSYNC B1 ;  /* 0x0000000000017941 */ /* 0x000fea0003800000 */
.L_x_5288:
[----:B------:R-:W-:Y:S04]  /*9660*/  BSSY B1, `(.L_x_5290) ;  /* 0x000006b000017945 */ /* 0x000fe80003800000 */
[----:B------:R-:W-:Y:S05]  /*9670*/  @P2 BRA `(.L_x_5291) ;  /* 0x0000000400a42947 */ /* 0x000fea0003800000 */
[----:B------:R-:W2:Y:S01]  /*9680*/  LDL R15, [R1+0x14] ;  /* 0x00001400010f7983 */ /* 0x000ea20000100800 */
[----:B------:R-:W-:Y:S01]  /*9690*/  IMAD.SHL.U32 R33, R33, 0x40, RZ ;  /* 0x0000004021217824 */ /* 0x000fe200078e00ff */
[----:B------:R-:W-:Y:S01]  /*96a0*/  SHF.R.U64 R43, R30, 0x10, R31 ;  /* 0x000000101e2b7819 */ /* 0x000fe2000000121f */
[----:B0-----:R-:W-:Y:S01]  /*96b0*/  IMAD.IADD R13, R16, 0x1, R39 ;  /* 0x00000001100d7824 */ /* 0x001fe200078e0227 */
[----:B------:R-:W-:Y:S02]  /*96c0*/  SHF.R.U64 R40, R20, 0x10, R21 ;  /* 0x0000001014287819 */ /* 0x000fe40000001215 */
[----:B------:R-:W-:Y:S02]  /*96d0*/  LOP3.LUT R33, R33, 0x1c0, RZ, 0xc0, !PT ;  /* 0x000001c021217812 */ /* 0x000fe400078ec0ff */
[----:B------:R-:W-:Y:S02]  /*96e0*/  SHF.R.U64 R46, R34, 0x10, R35 ;  /* 0x00000010222e7819 */ /* 0x000fe40000001223 */
[----:B------:R-:W-:-:S02]  /*96f0*/  SHF.R.U32.HI R14, RZ, 0x3, R33 ;  /* 0x00000003ff0e7819 */ /* 0x000fc40000011621 */
[C---:B------:R-:W-:Y:S02]  /*9700*/  LOP3.LUT R13, R33.reuse, 0x38, R13, 0xf8, !PT ;  /* 0x00000038210d7812 */ /* 0x040fe400078ef80d */
[----:B------:R-:W-:Y:S02]  /*9710*/  LOP3.LUT R12, R33, 0x38, R16, 0xf8, !PT ;  /* 0x00000038210c7812 */ /* 0x000fe400078ef810 */
        /* <DEDUP_REMOVED lines=95> */
.L_x_5291:
[----:B------:R-:W-:Y:S05]  /*9d10*/  BSYNC B1 ;  /* 0x0000000000017941 */ /* 0x000fea0003800000 */
.L_x_5290:
[----:B------:R-:W-:Y:S01]  /*9d20*/  PRMT R20, R3, 0x5410, R0 ;  /* 0x0000541003147816 */ /* 0x000fe20000000000 */
[----:B------:R-:W-:Y:S06]  /*9d30*/  @P0 BRA `(.L_x_5282) ;  /* 0x0000000400a80947 */ /* 0x000fec0003800000 */
[----:B-1----:R-:W2:Y:S01]  /*9d40*/  LDL R12, [R1+0x18] ;  /* 0x00001800010c7983 */ /* 0x002ea20000100800 */
[C---:B0-----:R-:W-:Y:S02]  /*9d50*/  VIADD R13, R206.reuse, 0x40 ;  /* 0x00000040ce0d7836 */ /* 0x041fe40000000000 */
        /* <DEDUP_REMOVED lines=14> */
[----:B------:R-:W-:Y:S01]  /*9e40*/  SHF.R.U32.HI R35, RZ, 0x10, R5 ;  /* 0x00000010ff237819 */ /* 0x000fe20000011605 */
[----:B------:R-:W-:Y:S01]  /*9e50*/  IMAD.U32 R34, R33, 0x10000, RZ ;  /* 0x0001000021227824 */ /* 0x000fe200078e00ff */
[----:B------:R-:W-:-:S02]  /*9e60*/  PRMT R21, R57, 0x5410, R21 ;  /* 0x0000541039157816 */ /* 0x000fc40000000015 */
[----:B------:R-:W-:Y:S02]  /*9e70*/  SHF.R.U32.HI R38, RZ, 0x10, R7 ;  /* 0x00000010ff267819 */ /* 0x000fe40000011607 */
[----:B------:R-:W-:Y:S01]  /*9e80*/  PRMT R35, R55, 0x5410, R35 ;  /* 0x0000541037237816 */ /* 0x000fe20000000023 */
[----:B------:R-:W-:Y:S01]  /*9e90*/  IMAD.U32 R28, R21, 0x10000, RZ ;  /* 0x00010000151c7824 */ /* 0x000fe200078e00ff */
[----:B------:R-:W-:Y:S02]  /*9ea0*/  SHF.R.U32.HI R31, RZ, 0x10, R11 ;  /* 0x00000010ff1f7819 */ /* 0x000fe4000001160b */
[----:B------:R-:W-:Y:S02]  /*9eb0*/  PRMT R29, R58, 0x5410, R29 ;  /* 0x000054103a1d7816 */ /* 0x000fe4000000001d */
[----:B------:R-:W-:Y:S02]  /*9ec0*/  SHF.R.U64 R30, R10, 0x10, R11 ;  /* 0x000000100a1e7819 */ /* 0x000fe4000000120b */
[----:B------:R-:W-:Y:S01]  /*9ed0*/  PRMT R38, R54, 0x5432, R38 ;  /* 0x0000543236267816 */ /* 0x000fe20000000026 */
[----:B------:R-:W-:Y:S01]  /*9ee0*/  IMAD.U32 R36, R35, 0x10000, RZ ;  /* 0x0001000023247824 */ /* 0x000fe200078e00ff */
[----:B------:R-:W-:-:S02]  /*9ef0*/  PRMT R31, R20, 0x5410, R31 ;  /* 0x00005410141f7816 */ /* 0x000fc4000000001f */
[----:B------:R-:W-:Y:S02]  /*9f00*/  PRMT R30, R20, 0x5432, R30 ;  /* 0x00005432141e7816 */ /* 0x000fe4000000001e */
[----:B------:R-:W-:Y:S02]  /*9f10*/  SHF.R.U64 R37, R6, 0x10, R7 ;  /* 0x0000001006257819 */ /* 0x000fe40000001207 */
[----:B------:R-:W-:Y:S02]  /*9f20*/  LOP3.LUT R33, R33, 0xffff0000, RZ, 0xc0, !PT ;  /* 0xffff000021217812 */ /* 0x000fe400078ec0ff */
[----:B------:R-:W-:Y:S02]  /*9f30*/  PRMT R37, R56, 0x5410, R37 ;  /* 0x0000541038257816 */ /* 0x000fe40000000025 */
[----:B------:R-:W-:Y:S02]  /*9f40*/  LOP3.LUT R21, R21, 0xffff0000, RZ, 0xc0, !PT ;  /* 0xffff000015157812 */ /* 0x000fe400078ec0ff */
        /* <DEDUP_REMOVED lines=73> */
.L_x_5282:
[----:B------:R-:W-:Y:S05]  /*a3e0*/  BSYNC B0 ;  /* 0x0000000000007941 */ /* 0x000fea0003800000 */
.L_x_5268:
        /* <DEDUP_REMOVED lines=8> */
.L_x_5265:
[----:B--23--:R-:W2:Y:S01]  /*a470*/  S2R R0, SR_TID.X ;  /* 0x0000000000007919 */ /* 0x00cea20000002100 */
[----:B------:R-:W-:Y:S05]  /*a480*/  WARPSYNC.ALL ;  /* 0x0000000000007948 */ /* 0x000fea0003800000 */
[----:B--2---:R-:W-:-:S05]  /*a490*/  SHF.R.U32.HI R0, RZ, 0x7, R0 ;  /* 0x00000007ff007819 */ /* 0x004fca0000011600 */
[----:B01----:R-:W-:Y:S02]  /*a4a0*/  VIADD R13, R0, 0x8 ;  /* 0x00000008000d7836 */ /* 0x003fe40000000000 */
[----:B------:R-:W-:-:S03]  /*a4b0*/  IMAD.U32 R0, RZ, RZ, UR44 ;  /* 0x0000002cff007e24 */ /* 0x000fc6000f8e00ff */
[----:B------:R0:W-:Y:S02]  /*a4c0*/  BAR.SYNC.DEFER_BLOCKING R13, 0x100 ;  /* 0x0004000d0000751d */ /* 0x0001e40000010000 */
[----:B------:R-:W-:-:S13]  /*a4d0*/  ISETP.NE.AND P0, PT, R0, 0x3, PT ;  /* 0x000000030000780c */ /* 0x000fda0003f05270 */
[----:B0-----:R-:W-:Y:S05]  /*a4e0*/  @!P0 BRA `(.L_x_5292) ;  /* 0x0000000000048947 */ /* 0x001fea0003800000 */
[----:B------:R-:W-:Y:S01]  /*a4f0*/  BPT.TRAP 0x1 ;  /* 0x000000040000795c */ /* 0x000fe20000300000 */
.L_x_5292:
[----:B------:R-:W-:Y:S01]  /*a500*/  IMAD R12, R23, 0x8, R22 ;  /* 0x00000008170c7824 */ /* 0x000fe200078e0216 */
[----:B------:R-:W-:-:S04]  /*a510*/  SHF.L.U32 R73, R208, 0x1f, RZ ;  /* 0x0000001fd0497819 */ /* 0x000fc800000006ff */
[----:B------:R0:W1:Y:S01]  /*a520*/  SYNCS.PHASECHK.TRANS64.TRYWAIT P1, [R12+URZ+0x22830], R73 ;  /* 0x022830490c0075a7 */ /* 0x000062000802017f */
[----:B------:R-:W-:Y:S05]  /*a530*/  @!P0 BRA `(.L_x_5293) ;  /* 0x0000000000048947 */ /* 0x000fea0003800000 */
[----:B------:R-:W-:Y:S01]  /*a540*/  BPT.TRAP 0x1 ;  /* 0x000000040000795c */ /* 0x000fe20000300000 */
.L_x_5293:
[----:B------:R-:W-:Y:S01]  /*a550*/  VIADD R0, R22, 0x1c400 ;  /* 0x0001c40016007836 */ /* 0x000fe20000000000 */
[----:B------:R-:W-:Y:S01]  /*a560*/  LOP3.LUT R4, R32, 0x10000, RZ, 0xfc, !PT ;  /* 0x0001000020047812 */ /* 0x000fe200078efcff */
[----:B------:R-:W-:-:S03]  /*a570*/  IMAD.MOV.U32 R5, RZ, RZ, 0x40000040 ;  /* 0x40000040ff057424 */ /* 0x000fc600078e00ff */
[----:B------:R-:W-:-:S04]  /*a580*/  SHF.R.U32.HI R0, RZ, 0x4, R0 ;  /* 0x00000004ff007819 */ /* 0x000fc80000011600 */
[----:B------:R-:W-:-:S04]  /*a590*/  LOP3.LUT R0, R0, 0x3fff, RZ, 0xc0, !PT ;  /* 0x00003fff00007812 */ /* 0x000fc800078ec0ff */
[----:B------:R-:W-:Y:S01]  /*a5a0*/  LOP3.LUT R221, R0, 0x10000, RZ, 0xfc, !PT ;  /* 0x0001000000dd7812 */ /* 0x000fe200078efcff */
[----:B-1----:R-:W-:Y:S06]  /*a5b0*/  @P1 BRA `(.L_x_5294) ;  /* 0x0000000000081947 */ /* 0x002fec0003800000 */
[----:B------:R-:W1:Y:S02]  /*a5c0*/  SYNCS.PHASECHK.TRANS64.TRYWAIT P1, [R12+URZ+0x22830], R73 ;  /* 0x022830490c0075a7 */ /* 0x000e64000802017f */
[----:B-1----:R-:W-:Y:S05]  /*a5d0*/  @!P1 BRA `(.L_x_5295) ;  /* 0x0000014c00549947 */ /* 0x002fea0003800000 */
.L_x_5294:
[----:B------:R-:W-:Y:S01]  /*a5e0*/  IMAD R6, R23, 0x300, R221 ;  /* 0x0000030017067824 */ /* 0x000fe200078e02dd */
[----:B------:R-:W-:Y:S05]  /*a5f0*/  WARPSYNC.ALL ;  /* 0x0000000000007948 */ /* 0x000fea0003800000 */
[----:B------:R-:W-:Y:S01]  /*a600*/  IMAD.MOV.U32 R7, RZ, RZ, 0x40000040 ;  /* 0x40000040ff077424 */ /* 0x000fe200078e00ff */
[C---:B------:R-:W-:Y:S01]  /*a610*/  R2UR UR4, R4.reuse ;  /* 0x00000000040472ca */ /* 0x040fe200000e0000 */
[----:B-----5:R-:W-:Y:S01]  /*a620*/  WARPGROUP.ARRIVE ;  /* 0x00000000000079c5 */ /* 0x020fe20000000000 */
[----:B------:R-:W-:Y:S01]  /*a630*/  R2UR UR5, R5 ;  /* 0x00000000050572ca */ /* 0x000fe200000e0000 */
[----:B------:R-:W-:Y:S01]  /*a640*/  VIADD R20, R4, 0x2 ;  /* 0x0000000204147836 */ /* 0x000fe20000000000 */
[C---:B------:R-:W-:Y:S01]  /*a650*/  R2UR UR6, R6.reuse ;  /* 0x00000000060672ca */ /* 0x040fe200000e0000 */
[----:B------:R-:W-:Y:S01]  /*a660*/  VIADD R8, R6, 0x2 ;  /* 0x0000000206087836 */ /* 0x000fe20000000000 */
[----:B------:R-:W-:Y:S01]  /*a670*/  R2UR UR7, R7 ;  /* 0x00000000070772ca */ /* 0x000fe200000e0000 */
[----:B------:R-:W-:Y:S01]  /*a680*/  IMAD.MOV.U32 R21, RZ, RZ, 0x40000040 ;  /* 0x40000040ff157424 */ /* 0x000fe200078e00ff */
[----:B------:R-:W2:Y:S01]  /*a690*/  S2R R0, SR_TID.X ;  /* 0x0000000000007919 */ /* 0x000ea20000002100 */
[----:B------:R-:W-:-:S02]  /*a6a0*/  IMAD.MOV.U32 R9, RZ, RZ, 0x40000040 ;  /* 0x40000040ff097424 */ /* 0x000fc400078e00ff */
[----:B------:R-:W-:Y:S02]  /*a6b0*/  VIADD R10, R4, 0x4 ;  /* 0x00000004040a7836 */ /* 0x000fe40000000000 */
[----:B------:R-:W-:Y:S02]  /*a6c0*/  IMAD.MOV.U32 R11, RZ, RZ, 0x40000040 ;  /* 0x40000040ff0b7424 */ /* 0x000fe400078e00ff */
[----:B------:R-:W-:-:S04]  /*a6d0*/  IMAD.MOV.U32 R7, RZ, RZ, 0x40000040 ;  /* 0x40000040ff077424 */ /* 0x000fc800078e00ff */
        /* <DEDUP_REMOVED lines=8> */
[----:B--2---:R-:W-:-:S04]  /*a760*/  SHF.R.U32.HI R0, RZ, 0x7, R0 ;  /* 0x00000007ff007819 */ /* 0x004fc80000011600 */
[----:B------:R-:W-:Y:S01]  /*a770*/  IADD3 R15, -R0, 0xb, RZ ;  /* 0x0000000b000f7810 */ /* 0x000fe20007ffe1ff */
[----:B------:R-:W-:Y:S02]  /*a780*/  WARPGROUP.DEPBAR.LE gsb0, 0x0 ;  /* 0x00008000000079c5 */ /* 0x000fe40000010000 */
[----:B------:R-:W-:-:S06]  /*a790*/  WARPGROUP.ARRIVE ;  /* 0x00000000000079c5 */ /* 0x000fcc0000000000 */
[----:B------:R-:W-:Y:S01]  /*a7a0*/  HGMMA.64x96x16.F32.BF16 R24, gdesc[UR4], R24, gsb0 ;  /* 0x01600000041879f0 */ /* 0x000fe20008001818 */
[----:B------:R-:W-:Y:S02]  /*a7b0*/  R2UR UR4, R10 ;  /* 0x000000000a0472ca */ /* 0x000fe400000e0000 */
[----:B------:R-:W-:Y:S02]  /*a7c0*/  R2UR UR5, R11 ;  /* 0x000000000b0572ca */ /* 0x000fe400000e0000 */
[----:B------:R-:W-:Y:S01]  /*a7d0*/  R2UR UR6, R8 ;  /* 0x00000000080672ca */ /* 0x000fe200000e0000 */
[----:B------:R-:W-:Y:S01]  /*a7e0*/  VIADD R8, R4, 0x6 ;  /* 0x0000000604087836 */ /* 0x000fe20000000000 */
[----:B------:R-:W-:Y:S01]  /*a7f0*/  R2UR UR7, R9 ;  /* 0x00000000090772ca */ /* 0x000fe200000e0000 */
[----:B------:R-:W-:Y:S01]  /*a800*/  IMAD.MOV.U32 R9, RZ, RZ, 0x40000040 ;  /* 0x40000040ff097424 */ /* 0x000fe200078e00ff */
[----:B------:R-:W-:Y:S02]  /*a810*/  WARPGROUP.DEPBAR.LE gsb0, 0x0 ;  /* 0x00008000000079c5 */ /* 0x000fe40000010000 */
[----:B------:R-:W-:-:S09]  /*a820*/  WARPGROUP.ARRIVE ;  /* 0x00000000000079c5 */ /* 0x000fd20000000000 */
        /* <DEDUP_REMOVED lines=12> */
.L_x_5296:
[----:B------:R-:W3:Y:S01]  /*a8f0*/  LDL R0, [R1+0x1c] ;  /* 0x00001c0001007983 */ /* 0x000ee20000100800 */
[----:B------:R-:W4:Y:S03]  /*a900*/  LDC R3, c[0x0][0x448] ;  /* 0x00011200ff037b82 */ /* 0x000f260000000800 */
[----:B------:R-:W5:Y:S04]  /*a910*/  LDL R72, [R1+0x4] ;  /* 0x0000040001487983 */ /* 0x000f680000100800 */
[----:B------:R-:W2:Y:S01]  /*a920*/  LDL R14, [R1+0xc] ;  /* 0x00000c00010e7983 */ /* 0x000ea20000100800 */
[----:B------:R-:W-:Y:S01]  /*a930*/  LOP3.LUT R18, R18, 0xfffffff7, RZ, 0xc0, !PT ;  /* 0xfffffff712127812 */ /* 0x000fe200078ec0ff */
[----:B------:R-:W-:Y:S01]  /*a940*/  ULDC UR37, c[0x0][0x988] ;  /* 0x0002620000257ab9 */ /* 0x000fe20000000800 */
[----:B----4-:R-:W-:-:S13]  /*a950*/  ISETP.NE.AND P1, PT, R3, 0x1, PT ;  /* 0x000000010300780c */ /* 0x010fda0003f25270 */
[----:B------:R-:W4:Y:S01]  /*a960*/  @P1 LDC R3, c[0x0][0x44c] ;  /* 0x00011300ff031b82 */ /* 0x000f220000000800 */
[----:B------:R-:W-:-:S07]  /*a970*/  @P1 LOP3.LUT R18, R18, 0x8, RZ, 0xfc, !PT ;  /* 0x0000000812121812 */ /* 0x000fce00078efcff */
[----:B------:R-:W0:Y:S01]  /*a980*/  @P1 LDC R7, c[0x0][0x450] ;  /* 0x00011400ff071b82 */ /* 0x000e220000000800 */
[----:B---3--:R-:W-:-:S04]  /*a990*/  IMAD.IADD R6, R0, 0x1, R222 ;  /* 0x0000000100067824 */ /* 0x008fc800078e02de */
[----:B----4-:R-:W-:-:S04]  /*a9a0*/  @P1 IMAD.HI.U32 R0, R6, R3, RZ ;  /* 0x0000000306001227 */ /* 0x010fc800078e00ff */
[----:B-----5:R-:W-:Y:S01]  /*a9b0*/  IMAD R72, R172, -0x60, R72 ;  /* 0xffffffa0ac487824 */ /* 0x020fe200078e0248 */
[----:B0-----:R-:W-:-:S04]  /*a9c0*/  @P1 SHF.R.U32.HI R6, RZ, R7, R0 ;  /* 0x00000007ff061219 */ /* 0x001fc80000011600 */
[C-C-:B--2---:R-:W-:Y:S01]  /*a9d0*/  IADD3 R75, -R14.reuse, 0x61, R72.reuse ;  /* 0x000000610e4b7810 */ /* 0x144fe20007ffe148 */
[----:B------:R-:W0:Y:S01]  /*a9e0*/  SHFL.IDX PT, R0, R6, 0x1, 0x1c1f ;  /* 0x003c1f0006007f89 */ /* 0x000e2200000e0000 */
[----:B------:R-:W-:-:S03]  /*a9f0*/  IADD3 R72, -R14, 0x60, R72 ;  /* 0x000000600e487810 */ /* 0x000fc60007ffe148 */
[----:B------:R-:W-:Y:S01]  /*aa00*/  IMAD.IADD R75, R75, 0x1, -R224 ;  /* 0x000000014b4b7824 */ /* 0x000fe200078e0ae0 */
[----:B------:R-:W2:Y:S04]  /*aa10*/  SHFL.IDX PT, R6, R6, RZ, 0x1c1f ;  /* 0x001c1fff06067589 */ /* 0x000ea800000e0000 */
        /* <DEDUP_REMOVED lines=70> */
[----:B------:R-:W-:Y:S02]  /*ae80*/  FMNMX.FTZ R0, R70, R77, !PT ;  /* 0x0000004d46007209 */ /* 0x000fe40007810000 */
[----:B--2---:R-:W-:Y:S02]  /*ae90*/  VIADDMNMX R72, R6, R75, R72, PT ;  /* 0x0000004b06487246 */ /* 0x004fe40003800148 */
[----:B------:R-:W-:-:S02]  /*aea0*/  FMNMX.FTZ R14, R71, R0, !PT ;  /* 0x00000000470e7209 */ /* 0x000fc40007810000 */
[C---:B------:R-:W-:Y:S02]  /*aeb0*/  ISETP.GT.AND P1, PT, R72.reuse, RZ, PT ;  /* 0x000000ff4800720c */ /* 0x040fe40003f24270 */
[C---:B------:R-:W-:Y:S01]  /*aec0*/  ISETP.GT.AND P2, PT, R72.reuse, 0x1, PT ;  /* 0x000000014800780c */ /* 0x040fe20003f44270 */
[----:B------:R-:W0:Y:S01]  /*aed0*/  SHFL.BFLY PT, R77, R14, 0x2, 0x1f ;  /* 0x0c401f000e4d7f89 */ /* 0x000e2200000e0000 */
        /* <DEDUP_REMOVED lines=12> */
[----:B0-----:R-:W-:Y:S02]  /*afa0*/  FMNMX.FTZ R77, R14, R77, !PT ;  /* 0x0000004d0e4d7209 */ /* 0x001fe40007810000 */
[----:B------:R-:W-:Y:S02]  /*afb0*/  ISETP.GT.AND P1, PT, R72, 0x18, PT ;  /* 0x000000184800780c */ /* 0x000fe40003f24270 */
[----:B------:R-:W-:Y:S01]  /*afc0*/  FSEL R33, R33, -INF , P3 ;  /* 0xff80000021217808 */ /* 0x000fe20001800000 */
[----:B------:R-:W0:Y:S01]  /*afd0*/  SHFL.BFLY PT, R0, R77, 0x1, 0x1f ;  /* 0x0c201f004d007f89 */ /* 0x000e2200000e0000 */
        /* <DEDUP_REMOVED lines=9> */
[C---:B------:R-:W-:Y:S02]  /*b070*/  ISETP.GT.AND P1, PT, R72.reuse, 0x28, PT ;  /* 0x000000284800780c */ /* 0x040fe40003f24270 */
[----:B------:R-:W-:Y:S02]  /*b080*/  FSEL R41, R41, -INF , P2 ;  /* 0xff80000029297808 */ /* 0x000fe40001000000 */
[----:B------:R-:W-:Y:S02]  /*b090*/  ISETP.GT.AND P2, PT, R72, 0x29, PT ;  /* 0x000000294800780c */ /* 0x000fe40003f44270 */
[----:B0-----:R-:W-:-:S02]  /*b0a0*/  FMNMX.FTZ R0, R77, R0, !PT ;  /* 0x000000004d007209 */ /* 0x001fc40007810000 */
[----:B------:R-:W-:Y:S02]  /*b0b0*/  FSEL R44, R44, -INF , P1 ;  /* 0xff8000002c2c7808 */ /* 0x000fe40000800000 */
[C---:B------:R-:W-:Y:S01]  /*b0c0*/  FSETP.NEU.FTZ.AND P4, PT, R0.reuse, -INF , PT ;  /* 0xff8000000000780b */ /* 0x040fe20003f9d000 */
[----:B------:R-:W-:Y:S01]  /*b0d0*/  FMUL.FTZ R6, R0, UR37 ;  /* 0x0000002500067c20 */ /* 0x000fe20008410000 */
[----:B------:R-:W-:Y:S02]  /*b0e0*/  ISETP.GT.AND P1, PT, R72, 0x30, PT ;  /* 0x000000304800780c */ /* 0x000fe40003f24270 */
[----:B------:R-:W-:Y:S02]  /*b0f0*/  FSEL R45, R45, -INF , P2 ;  /* 0xff8000002d2d7808 */ /* 0x000fe40001000000 */
[----:B------:R-:W-:Y:S02]  /*b100*/  FSEL R6, R6, RZ, P4 ;  /* 0x000000ff06067208 */ /* 0x000fe40002000000 */
[----:B------:R-:W-:-:S02]  /*b110*/  ISETP.GT.AND P2, PT, R72, 0x31, PT ;  /* 0x000000314800780c */ /* 0x000fc40003f44270 */
[----:B------:R-:W-:Y:S01]  /*b120*/  FSEL R48, R48, -INF , P1 ;  /* 0xff80000030307808 */ /* 0x000fe20000800000 */
[--C-:B------:R-:W-:Y:S01]  /*b130*/  FFMA.FTZ R201, R7, UR37, -R6.reuse ;  /* 0x0000002507c97c23 */ /* 0x100fe20008010806 */
[----:B------:R-:W-:Y:S01]  /*b140*/  FMNMX.FTZ R7, R37, R14, !PT ;  /* 0x0000000e25077209 */ /* 0x000fe20007810000 */
[--C-:B------:R-:W-:Y:S01]  /*b150*/  FFMA.FTZ R203, R3, UR37, -R6.reuse ;  /* 0x0000002503cb7c23 */ /* 0x100fe20008010806 */
[----:B------:R-:W-:Y:S01]  /*b160*/  ISETP.GT.AND P1, PT, R72, 0x38, PT ;  /* 0x000000384800780c */ /* 0x000fe20003f24270 */
[--C-:B------:R-:W-:Y:S01]  /*b170*/  FFMA.FTZ R153, R34, UR37, -R6.reuse ;  /* 0x0000002522997c23 */ /* 0x100fe20008010806 */
[----:B------:R-:W-:Y:S01]  /*b180*/  FMNMX.FTZ R26, R40, R7, !PT ;  /* 0x00000007281a7209 */ /* 0x000fe20007810000 */
        /* <DEDUP_REMOVED lines=14> */
[----:B------:R-:W0:Y:S01]  /*b270*/  MUFU.EX2 R14, R14 ;  /* 0x0000000e000e7308 */ /* 0x000e220000000800 */
        /* <DEDUP_REMOVED lines=25> */
[----:B------:R-:W-:Y:S01]  /*b410*/  FFMA.FTZ R171, R70, UR37, -R6 ;  /* 0x0000002546ab7c23 */ /* 0x000fe20008010806 */
[----:B------:R-:W-:-:S02]  /*b420*/  ISETP.GT.AND P1, PT, R72, 0x50, PT ;  /* 0x000000504800780c */ /* 0x000fc40003f24270 */
[----:B------:R-:W-:Y:S02]  /*b430*/  FSEL R61, R61, -INF , P2 ;  /* 0xff8000003d3d7808 */ /* 0x000fe40001000000 */
[----:B------:R-:W-:Y:S01]  /*b440*/  FMNMX.FTZ R34, R60, R3, !PT ;  /* 0x000000033c227209 */ /* 0x000fe20007810000 */
[----:B------:R-:W-:Y:S01]  /*b450*/  MUFU.EX2 R30, R30 ;  /* 0x0000001e001e7308 */ /* 0x000fe20000000800 */
[----:B------:R-:W-:Y:S02]  /*b460*/  ISETP.GT.AND P2, PT, R72, 0x51, PT ;  /* 0x000000514800780c */ /* 0x000fe40003f44270 */
[----:B------:R-:W-:Y:S01]  /*b470*/  FSEL R7, R64, -INF , P1 ;  /* 0xff80000040077808 */ /* 0x000fe20000800000 */
[----:B------:R-:W-:Y:S01]  /*b480*/  FFMA.FTZ R64, R39, UR37, -R6 ;  /* 0x0000002527407c23 */ /* 0x000fe20008010806 */
[----:B------:R-:W-:Y:S02]  /*b490*/  FMNMX.FTZ R34, R61, R34, !PT ;  /* 0x000000223d227209 */ /* 0x000fe40007810000 */
[----:B------:R-:W-:Y:S01]  /*b4a0*/  ISETP.GT.AND P1, PT, R72, 0x58, PT ;  /* 0x000000584800780c */ /* 0x000fe20003f24270 */
[----:B------:R-:W-:Y:S01]  /*b4b0*/  MUFU.EX2 R155, R155 ;  /* 0x0000009b009b7308 */ /* 0x000fe20000000800 */
[----:B------:R-:W-:-:S02]  /*b4c0*/  FSEL R65, R65, -INF , P2 ;  /* 0xff80000041417808 */ /* 0x000fc40001000000 */
[----:B------:R-:W-:Y:S02]  /*b4d0*/  FMNMX.FTZ R34, R7, R34, !PT ;  /* 0x0000002207227209 */ /* 0x000fe40007810000 */
[----:B------:R-:W-:Y:S01]  /*b4e0*/  ISETP.GT.AND P2, PT, R72, 0x59, PT ;  /* 0x000000594800780c */ /* 0x000fe20003f44270 */
[----:B------:R-:W-:Y:S01]  /*b4f0*/  FFMA.FTZ R72, R43, UR37, -R6 ;  /* 0x000000252b487c23 */ /* 0x000fe20008010806 */
[----:B------:R-:W-:Y:S01]  /*b500*/  FSEL R68, R68, -INF , P1 ;  /* 0xff80000044447808 */ /* 0x000fe20000800000 */
[----:B------:R-:W-:Y:S01]  /*b510*/  IMAD.U32 R43, RZ, RZ, UR41 ;  /* 0x00000029ff2b7e24 */ /* 0x000fe2000f8e00ff */
[----:B------:R-:W-:Y:S01]  /*b520*/  FMNMX.FTZ R3, R65, R34, !PT ;  /* 0x0000002241037209 */ /* 0x000fe20007810000 */
[----:B------:R-:W-:Y:S01]  /*b530*/  MUFU.EX2 R64, R64 ;  /* 0x0000004000407308 */ /* 0x000fe20000000800 */
[----:B------:R-:W-:Y:S02]  /*b540*/  FSEL R69, R69, -INF , P2 ;  /* 0xff80000045457808 */ /* 0x000fe40001000000 */
[----:B------:R-:W-:-:S04]  /*b550*/  FMNMX.FTZ R34, R68, R3, !PT ;  /* 0x0000000344227209 */ /* 0x000fc80007810000 */
[----:B------:R-:W-:Y:S01]  /*b560*/  FMNMX.FTZ R34, R69, R34, !PT ;  /* 0x0000002245227209 */ /* 0x000fe20007810000 */
[----:B------:R-:W-:Y:S04]  /*b570*/  MUFU.EX2 R157, R157 ;  /* 0x0000009d009d7308 */ /* 0x000fe80000000800 */
[----:B------:R-:W2:Y:S04]  /*b580*/  SHFL.BFLY PT, R3, R34, 0x2, 0x1f ;  /* 0x0c401f0022037f89 */ /* 0x000ea800000e0000 */
[----:B------:R-:W-:Y:S08]  /*b590*/  MUFU.EX2 R72, R72 ;  /* 0x0000004800487308 */ /* 0x000ff00000000800 */
[----:B------:R-:W-:Y:S08]  /*b5a0*/  MUFU.EX2 R159, R159 ;  /* 0x0000009f009f7308 */ /* 0x000ff00000000800 */
[----:B------:R-:W-:Y:S01]  /*b5b0*/  MUFU.EX2 R74, R74 ;  /* 0x0000004a004a7308 */ /* 0x000fe20000000800 */
[----:B--2---:R-:W-:Y:S01]  /*b5c0*/  FMNMX.FTZ R27, R34, R3, !PT ;  /* 0x00000003221b7209 */ /* 0x004fe20007810000 */
[----:B------:R-:W-:-:S06]  /*b5d0*/  FFMA.FTZ R34, R55, UR37, -R6 ;  /* 0x0000002537227c23 */ /* 0x000fcc0008010806 */
[----:B------:R-:W-:Y:S01]  /*b5e0*/  MUFU.EX2 R161, R161 ;  /* 0x000000a100a17308 */ /* 0x000fe20000000800 */
[----:B------:R-:W2:Y:S07]  /*b5f0*/  SHFL.BFLY PT, R46, R27, 0x1, 0x1f ;  /* 0x0c201f001b2e7f89 */ /* 0x000eae00000e0000 */
[----:B------:R-:W-:Y:S08]  /*b600*/  MUFU.EX2 R50, R50 ;  /* 0x0000003200327308 */ /* 0x000ff00000000800 */
[----:B------:R-:W-:Y:S08]  /*b610*/  MUFU.EX2 R163, R163 ;  /* 0x000000a300a37308 */ /* 0x000ff00000000800 */
[----:B------:R-:W-:Y:S01]  /*b620*/  MUFU.EX2 R34, R34 ;  /* 0x0000002200227308 */ /* 0x000fe20000000800 */
[----:B--2---:R-:W-:Y:S01]  /*b630*/  FMNMX.FTZ R3, R27, R46, !PT ;  /* 0x0000002e1b037209 */ /* 0x004fe20007810000 */
        /* <DEDUP_REMOVED lines=15> */
[----:B------:R-:W-:Y:S01]  /*b730*/  FFMA.FTZ R31, R37, UR37, -R54 ;  /* 0x00000025251f7c23 */ /* 0x000fe20008010836 */
[----:B0-----:R-:W-:Y:S01]  /*b740*/  FADD.FTZ R28, R201, R14 ;  /* 0x0000000ec91c7221 */ /* 0x001fe20000010000 */
[----:B------:R-:W-:-:S02]  /*b750*/  VIADD R24, R12, 0x22840 ;  /* 0x000228400c187836 */ /* 0x000fc40000000000 */
[--C-:B------:R-:W-:Y:S01]  /*b760*/  FFMA.FTZ R156, R40, UR37, -R54.reuse ;  /* 0x00000025289c7c23 */ /* 0x100fe20008010836 */
[--C-:B------:R-:W-:Y:S01]  /*b770*/  FFMA.FTZ R158, R44, UR37, -R54.reuse ;  /* 0x000000252c9e7c23 */ /* 0x100fe20008010836 */
[----:B------:R-:W0:Y:S01]  /*b780*/  MUFU.EX2 R25, R25 ;  /* 0x0000001900197308 */ /* 0x000e220000000800 */
[----:B------:R-:W-:Y:S01]  /*b790*/  FFMA.FTZ R35, R45, UR37, -R54 ;  /* 0x000000252d237c23 */ /* 0x000fe20008010836 */
[----:B------:R-:W-:Y:S01]  /*b7a0*/  PRMT R24, R43, 0x654, R24 ;  /* 0x000006542b187816 */ /* 0x000fe20000000018 */
[--C-:B------:R-:W-:Y:S01]  /*b7b0*/  FFMA.FTZ R160, R48, UR37, -R54.reuse ;  /* 0x0000002530a07c23 */ /* 0x100fe20008010836 */
[--C-:B------:R-:W-:Y:S01]  /*b7c0*/  FFMA.FTZ R37, R49, UR37, -R54.reuse ;  /* 0x0000002531257c23 */ /* 0x100fe20008010836 */
[--C-:B------:R-:W-:Y:S01]  /*b7d0*/  FFMA.FTZ R162, R52, UR37, -R54.reuse ;  /* 0x0000002534a27c23 */ /* 0x100fe20008010836 */
[----:B------:R2:W-:Y:S01]  /*b7e0*/  SYNCS.ARRIVE.TRANS64.RED.A1T0 RZ, [R24+URZ], RZ ;  /* 0x000000ff18ff79a7 */ /* 0x0005e2000810043f */
[--C-:B------:R-:W-:Y:S01]  /*b7f0*/  FFMA.FTZ R39, R53, UR37, -R54.reuse ;  /* 0x0000002535277c23 */ /* 0x100fe20008010836 */
[----:B------:R-:W3:Y:S01]  /*b800*/  MUFU.EX2 R202, R202 ;  /* 0x000000ca00ca7308 */ /* 0x000ee20000000800 */
[----:B------:R-:W-:Y:S01]  /*b810*/  F2FP.BF16.F32.PACK_AB R201, R14, R201 ;  /* 0x000000c90ec9723e */ /* 0x000fe200000010ff */
[--C-:B------:R-:W-:Y:S01]  /*b820*/  FFMA.FTZ R164, R56, UR37, -R54.reuse ;  /* 0x0000002538a47c23 */ /* 0x100fe20008010836 */
[--C-:B------:R-:W-:Y:S01]  /*b830*/  FFMA.FTZ R166, R60, UR37, -R54.reuse ;  /* 0x000000253ca67c23 */ /* 0x100fe20008010836 */
[--C-:B------:R-:W-:Y:S01]  /*b840*/  FFMA.FTZ R61, R61, UR37, -R54.reuse ;  /* 0x000000253d3d7c23 */ /* 0x100fe20008010836 */
[--C-:B------:R-:W-:Y:S01]  /*b850*/  FFMA.FTZ R65, R65, UR37, -R54.reuse ;  /* 0x0000002541417c23 */ /* 0x100fe20008010836 */
[----:B------:R-:W-:-:S02]  /*b860*/  FFMA.FTZ R68, R68, UR37, -R54 ;  /* 0x0000002544447c23 */ /* 0x000fc40008010836 */
[----:B------:R-:W4:Y:S01]  /*b870*/  MUFU.EX2 R27, R27 ;  /* 0x0000001b001b7308 */ /* 0x000f220000000800 */
[----:B0-----:R-:W-:Y:S01]  /*b880*/  FADD.FTZ R41, R200, R25 ;  /* 0x00000019c8297221 */ /* 0x001fe20000010000 */
[----:B------:R-:W-:-:S06]  /*b890*/  F2FP.BF16.F32.PACK_AB R200, R25, R200 ;  /* 0x000000c819c8723e */ /* 0x000fcc00000010ff */
[----:B------:R-:W2:Y:S01]  /*b8a0*/  MUFU.EX2 R152, R152 ;  /* 0x0000009800987308 */ /* 0x000ea20000000800 */
[----:B---3--:R-:W-:Y:S01]  /*b8b0*/  FADD.FTZ R32, R202, R41 ;  /* 0x00000029ca207221 */ /* 0x008fe20000010000 */
[----:B------:R-:W-:Y:S01]  /*b8c0*/  FADD.FTZ R41, R203, R28 ;  /* 0x0000001ccb297221 */ /* 0x000fe20000010000 */
[----:B------:R-:W-:-:S03]  /*b8d0*/  F2FP.BF16.F32.PACK_AB R203, R26, R203 ;  /* 0x000000cb1acb723e */ /* 0x000fc600000010ff */
[----:B------:R-:W-:Y:S01]  /*b8e0*/  FADD.FTZ R28, R26, R41 ;  /* 0x000000291a1c7221 */ /* 0x000fe20000010000 */
[----:B------:R-:W-:Y:S01]  /*b8f0*/  FFMA.FTZ R41, R57, UR37, -R54 ;  /* 0x0000002539297c23 */ /* 0x000fe20008010836 */
[----:B------:R-:W0:Y:S01]  /*b900*/  MUFU.EX2 R29, R29 ;  /* 0x0000001d001d7308 */ /* 0x000e220000000800 */
[C---:B----4-:R-:W-:Y:S01]  /*b910*/  FADD.FTZ R43, R27.reuse, R32 ;  /* 0x000000201b2b7221 */ /* 0x050fe20000010000 */
[----:B------:R-:W-:-:S06]  /*b920*/  F2FP.BF16.F32.PACK_AB R202, R27, R202 ;  /* 0x000000ca1bca723e */ /* 0x000fcc00000010ff */
[----:B------:R-:W3:Y:S01]  /*b930*/  MUFU.EX2 R154, R154 ;  /* 0x0000009a009a7308 */ /* 0x000ee20000000800 */
[----:B--2---:R-:W-:Y:S01]  /*b940*/  FADD.FTZ R24, R152, R43 ;  /* 0x0000002b98187221 */ /* 0x004fe20000010000 */
[----:B------:R-:W-:Y:S01]  /*b950*/  FADD.FTZ R43, R153, R28 ;  /* 0x0000001c992b7221 */ /* 0x000fe20000010000 */
[----:B------:R-:W-:-:S05]  /*b960*/  F2FP.BF16.F32.PACK_AB R153, R30, R153 ;  /* 0x000000991e99723e */ /* 0x000fca00000010ff */
[----:B------:R-:W2:Y:S01]  /*b970*/  MUFU.EX2 R31, R31 ;  /* 0x0000001f001f7308 */ /* 0x000ea20000000800 */
[C---:B0-----:R-:W-:Y:S01]  /*b980*/  FADD.FTZ R45, R29.reuse, R24 ;  /* 0x000000181d2d7221 */ /* 0x041fe20000010000 */
[----:B------:R-:W-:Y:S01]  /*b990*/  FADD.FTZ R24, R30, R43 ;  /* 0x0000002b1e187221 */ /* 0x000fe20000010000 */
[----:B------:R-:W-:-:S03]  /*b9a0*/  F2FP.BF16.F32.PACK_AB R152, R29, R152 ;  /* 0x000000981d98723e */ /* 0x000fc600000010ff */
[----:B------:R-:W-:Y:S01]  /*b9b0*/  FADD.FTZ R43, R155, R24 ;  /* 0x000000189b2b7221 */ /* 0x000fe20000010000 */
[--C-:B------:R-:W-:Y:S01]  /*b9c0*/  FFMA.FTZ R24, R7, UR37, -R54.reuse ;  /* 0x0000002507187c23 */ /* 0x100fe20008010836 */
[----:B------:R-:W0:Y:S01]  /*b9d0*/  MUFU.EX2 R156, R156 ;  /* 0x0000009c009c7308 */ /* 0x000e220000000800 */
[----:B---3--:R-:W-:Y:S01]  /*b9e0*/  FADD.FTZ R28, R154, R45 ;  /* 0x0000002d9a1c7221 */ /* 0x008fe20000010000 */
[----:B------:R-:W-:Y:S01]  /*b9f0*/  FFMA.FTZ R54, R69, UR37, -R54 ;  /* 0x0000002545367c23 */ /* 0x000fe20008010836 */
[----:B------:R-:W-:-:S05]  /*ba00*/  F2FP.BF16.F32.PACK_AB R155, R64, R155 ;  /* 0x0000009b409b723e */ /* 0x000fca00000010ff */
[----:B------:R-:W3:Y:S01]  /*ba10*/  MUFU.EX2 R33, R33 ;  /* 0x0000002100217308 */ /* 0x000ee20000000800 */
[C---:B--2---:R-:W-:Y:S01]  /*ba20*/  FADD.FTZ R7, R31.reuse, R28 ;  /* 0x0000001c1f077221 */ /* 0x044fe20000010000 */
[----:B------:R-:W-:Y:S01]  /*ba30*/  FADD.FTZ R28, R64, R43 ;  /* 0x0000002b401c7221 */ /* 0x000fe20000010000 */
[----:B------:R-:W-:-:S03]  /*ba40*/  F2FP.BF16.F32.PACK_AB R154, R31, R154 ;  /* 0x0000009a1f9a723e */ /* 0x000fc600000010ff */
[----:B------:R-:W-:Y:S01]  /*ba50*/  FADD.FTZ R43, R157, R28 ;  /* 0x0000001c9d2b7221 */ /* 0x000fe20000010000 */
[----:B------:R-:W-:Y:S01]  /*ba60*/  F2FP.BF16.F32.PACK_AB R157, R72, R157 ;  /* 0x0000009d489d723e */ /* 0x000fe200000010ff */
[----:B------:R-:W2:Y:S01]  /*ba70*/  MUFU.EX2 R158, R158 ;  /* 0x0000009e009e7308 */ /* 0x000ea20000000800 */
[----:B0-----:R-:W-:Y:S01]  /*ba80*/  FADD.FTZ R32, R156, R7 ;  /* 0x000000079c207221 */ /* 0x001fe20000010000 */
[----:B------:R-:W-:-:S04]  /*ba90*/  FADD.FTZ R28, R72, R43 ;  /* 0x0000002b481c7221 */ /* 0x000fc80000010000 */
[----:B------:R-:W-:Y:S01]  /*baa0*/  FADD.FTZ R43, R159, R28 ;  /* 0x0000001c9f2b7221 */ /* 0x000fe20000010000 */
[----:B------:R-:W-:Y:S01]  /*bab0*/  F2FP.BF16.F32.PACK_AB R159, R74, R159 ;  /* 0x0000009f4a9f723e */ /* 0x000fe200000010ff */
[----:B------:R-:W0:Y:S01]  /*bac0*/  MUFU.EX2 R35, R35 ;  /* 0x0000002300237308 */ /* 0x000e220000000800 */
[C---:B---3--:R-:W-:Y:S01]  /*bad0*/  FADD.FTZ R45, R33.reuse, R32 ;  /* 0x00000020212d7221 */ /* 0x048fe20000010000 */
[----:B------:R-:W-:-:S06]  /*bae0*/  F2FP.BF16.F32.PACK_AB R156, R33, R156 ;  /* 0x0000009c219c723e */ /* 0x000fcc00000010ff */
[----:B------:R-:W3:Y:S01]  /*baf0*/  MUFU.EX2 R160, R160 ;  /* 0x000000a000a07308 */ /* 0x000ee20000000800 */
[----:B--2---:R-:W-:-:S07]  /*bb00*/  FADD.FTZ R14, R158, R45 ;  /* 0x0000002d9e0e7221 */ /* 0x004fce0000010000 */
[----:B------:R-:W2:Y:S01]  /*bb10*/  MUFU.EX2 R37, R37 ;  /* 0x0000002500257308 */ /* 0x000ea20000000800 */
[C---:B0-----:R-:W-:Y:S01]  /*bb20*/  FADD.FTZ R45, R35.reuse, R14 ;  /* 0x0000000e232d7221 */ /* 0x041fe20000010000 */
[----:B------:R-:W-:Y:S01]  /*bb30*/  FADD.FTZ R14, R74, R43 ;  /* 0x0000002b4a0e7221 */ /* 0x000fe20000010000 */
[----:B------:R-:W-:-:S03]  /*bb40*/  F2FP.BF16.F32.PACK_AB R158, R35, R158 ;  /* 0x0000009e239e723e */ /* 0x000fc600000010ff */
[----:B------:R-:W-:Y:S01]  /*bb50*/  FADD.FTZ R43, R161, R14 ;  /* 0x0000000ea12b7221 */ /* 0x000fe20000010000 */
[----:B------:R-:W-:Y:S01]  /*bb60*/  F2FP.BF16.F32.PACK_AB R161, R50, R161 ;  /* 0x000000a132a1723e */ /* 0x000fe200000010ff */
[----:B------:R-:W0:Y:S01]  /*bb70*/  MUFU.EX2 R162, R162 ;  /* 0x000000a200a27308 */ /* 0x000e220000000800 */
[----:B---3--:R-:W-:Y:S01]  /*bb80*/  FADD.FTZ R26, R160, R45 ;  /* 0x0000002da01a7221 */ /* 0x008fe20000010000 */
[----:B------:R-:W-:-:S04]  /*bb90*/  FADD.FTZ R14, R50, R43 ;  /* 0x0000002b320e7221 */ /* 0x000fc80000010000 */
[----:B------:R-:W-:Y:S01]  /*bba0*/  FADD.FTZ R25, R163, R14 ;  /* 0x0000000ea3197221 */ /* 0x000fe20000010000 */
[C---:B------:R-:W-:Y:S01]  /*bbb0*/  F2FP.BF16.F32.PACK_AB R163, R34.reuse, R163 ;  /* 0x000000a322a3723e */ /* 0x040fe200000010ff */
[----:B------:R-:W3:Y:S01]  /*bbc0*/  MUFU.EX2 R39, R39 ;  /* 0x0000002700277308 */ /* 0x000ee20000000800 */
[C---:B--2---:R-:W-:Y:S01]  /*bbd0*/  FADD.FTZ R45, R37.reuse, R26 ;  /* 0x0000001a252d7221 */ /* 0x044fe20000010000 */
[----:B------:R-:W-:Y:S01]  /*bbe0*/  FADD.FTZ R14, R34, R25 ;  /* 0x00000019220e7221 */ /* 0x000fe20000010000 */
[----:B------:R-:W-:-:S05]  /*bbf0*/  F2FP.BF16.F32.PACK_AB R160, R37, R160 ;  /* 0x000000a025a0723e */ /* 0x000fca00000010ff */
[----:B------:R-:W2:Y:S01]  /*bc00*/  MUFU.EX2 R164, R164 ;  /* 0x000000a400a47308 */ /* 0x000ea20000000800 */
[----:B0-----:R-:W-:-:S07]  /*bc10*/  FADD.FTZ R26, R162, R45 ;  /* 0x0000002da21a7221 */ /* 0x001fce0000010000 */
[----:B------:R-:W0:Y:S01]  /*bc20*/  MUFU.EX2 R41, R41 ;  /* 0x0000002900297308 */ /* 0x000e220000000800 */
[C---:B---3--:R-:W-:Y:S01]  /*bc30*/  FADD.FTZ R27, R39.reuse, R26 ;  /* 0x0000001a271b7221 */ /* 0x048fe20000010000 */
[----:B------:R-:W-:-:S06]  /*bc40*/  F2FP.BF16.F32.PACK_AB R162, R39, R162 ;  /* 0x000000a227a2723e */ /* 0x000fcc00000010ff */
[----:B------:R-:W3:Y:S01]  /*bc50*/  MUFU.EX2 R38, R38 ;  /* 0x0000002600267308 */ /* 0x000ee20000000800 */
[----:B--2---:R-:W-:Y:S01]  /*bc60*/  FADD.FTZ R26, R164, R27 ;  /* 0x0000001ba41a7221 */ /* 0x004fe20000010000 */
[----:B------:R-:W-:-:S06]  /*bc70*/  FADD.FTZ R27, R165, R14 ;  /* 0x0000000ea51b7221 */ /* 0x000fcc0000010000 */
[----:B------:R-:W2:Y:S01]  /*bc80*/  MUFU.EX2 R166, R166 ;  /* 0x000000a600a67308 */ /* 0x000ea20000000800 */
[C---:B0-----:R-:W-:Y:S01]  /*bc90*/  FADD.FTZ R29, R41.reuse, R26 ;  /* 0x0000001a291d7221 */ /* 0x041fe20000010000 */
[----:B------:R-:W-:-:S06]  /*bca0*/  F2FP.BF16.F32.PACK_AB R164, R41, R164 ;  /* 0x000000a429a4723e */ /* 0x000fcc00000010ff */
[----:B------:R-:W0:Y:S01]  /*bcb0*/  MUFU.EX2 R167, R167 ;  /* 0x000000a700a77308 */ /* 0x000e220000000800 */
[C---:B---3--:R-:W-:Y:S01]  /*bcc0*/  FADD.FTZ R14, R38.reuse, R27 ;  /* 0x0000001b260e7221 */ /* 0x048fe20000010000 */
[----:B------:R-:W-:-:S06]  /*bcd0*/  F2FP.BF16.F32.PACK_AB R165, R38, R165 ;  /* 0x000000a526a5723e */ /* 0x000fcc00000010ff */
[----:B------:R-:W3:Y:S01]  /*bce0*/  MUFU.EX2 R7, R61 ;  /* 0x0000003d00077308 */ /* 0x000ee20000000800 */
[----:B--2---:R-:W-:-:S07]  /*bcf0*/  FADD.FTZ R26, R166, R29 ;  /* 0x0000001da61a7221 */ /* 0x004fce0000010000 */
[----:B------:R-:W2:Y:S01]  /*bd00*/  MUFU.EX2 R42, R42 ;  /* 0x0000002a002a7308 */ /* 0x000ea20000000800 */
[----:B0-----:R-:W-:-:S07]  /*bd10*/  FADD.FTZ R27, R167, R14 ;  /* 0x0000000ea71b7221 */ /* 0x001fce0000010000 */
[----:B------:R-:W0:Y:S01]  /*bd20*/  MUFU.EX2 R24, R24 ;  /* 0x0000001800187308 */ /* 0x000e220000000800 */
[C---:B---3--:R-:W-:Y:S01]  /*bd30*/  FADD.FTZ R29, R7.reuse, R26 ;  /* 0x0000001a071d7221 */ /* 0x048fe20000010000 */
[----:B------:R-:W-:-:S06]  /*bd40*/  F2FP.BF16.F32.PACK_AB R166, R7, R166 ;  /* 0x000000a607a6723e */ /* 0x000fcc00000010ff */
[----:B------:R-:W3:Y:S01]  /*bd50*/  MUFU.EX2 R169, R169 ;  /* 0x000000a900a97308 */ /* 0x000ee20000000800 */
[C---:B--2---:R-:W-:Y:S01]  /*bd60*/  FADD.FTZ R26, R42.reuse, R27 ;  /* 0x0000001b2a1a7221 */ /* 0x044fe20000010000 */
[----:B------:R-:W-:-:S06]  /*bd70*/  F2FP.BF16.F32.PACK_AB R167, R42, R167 ;  /* 0x000000a72aa7723e */ /* 0x000fcc00000010ff */
[----:B------:R-:W2:Y:S01]  /*bd80*/  MUFU.EX2 R65, R65 ;  /* 0x0000004100417308 */ /* 0x000ea20000000800 */
[----:B0-----:R-:W-:-:S07]  /*bd90*/  FADD.FTZ R28, R24, R29 ;  /* 0x0000001d181c7221 */ /* 0x001fce0000010000 */
[----:B------:R-:W0:Y:S01]  /*bda0*/  MUFU.EX2 R46, R46 ;  /* 0x0000002e002e7308 */ /* 0x000e220000000800 */
[----:B---3--:R-:W-:-:S07]  /*bdb0*/  FADD.FTZ R27, R169, R26 ;  /* 0x0000001aa91b7221 */ /* 0x008fce0000010000 */
[----:B------:R-:W-:Y:S01]  /*bdc0*/  MUFU.EX2 R68, R68 ;  /* 0x0000004400447308 */ /* 0x000fe20000000800 */
[C---:B--2---:R-:W-:Y:S01]  /*bdd0*/  FADD.FTZ R29, R65.reuse, R28 ;  /* 0x0000001c411d7221 */ /* 0x044fe20000010000 */
[----:B------:R-:W-:-:S06]  /*bde0*/  F2FP.BF16.F32.PACK_AB R168, R65, R24 ;  /* 0x0000001841a8723e */ /* 0x000fcc00000010ff */
[----:B------:R-:W2:Y:S01]  /*bdf0*/  MUFU.EX2 R171, R171 ;  /* 0x000000ab00ab7308 */ /* 0x000ea20000000800 */
[C---:B0-----:R-:W-:Y:S01]  /*be00*/  FADD.FTZ R26, R46.reuse, R27 ;  /* 0x0000001b2e1a7221 */ /* 0x041fe20000010000 */
[----:B------:R-:W-:-:S06]  /*be10*/  F2FP.BF16.F32.PACK_AB R169, R46, R169 ;  /* 0x000000a92ea9723e */ /* 0x000fcc00000010ff */
[----:B------:R-:W0:Y:S08]  /*be20*/  MUFU.EX2 R25, R54 ;  /* 0x0000003600197308 */ /* 0x000e300000000800 */
[----:B------:R3:W4:Y:S01]  /*be30*/  MUFU.EX2 R14, R6 ;  /* 0x00000006000e7308 */ /* 0x0007220000000800 */
[----:B--2---:R-:W-:Y:S01]  /*be40*/  FADD.FTZ R27, R171, R26 ;  /* 0x0000001aab1b7221 */ /* 0x004fe20000010000 */
[----:B---3--:R-:W-:Y:S01]  /*be50*/  FADD.FTZ R6, R68, R29 ;  /* 0x0000001d44067221 */ /* 0x008fe20000010000 */
[----:B0-----:R-:W-:-:S03]  /*be60*/  F2FP.BF16.F32.PACK_AB R170, R25, R68 ;  /* 0x0000004419aa723e */ /* 0x001fc600000010ff */
[----:B------:R-:W-:Y:S01]  /*be70*/  FADD.FTZ R7, R25, R6 ;  /* 0x0000000619077221 */ /* 0x000fe20000010000 */
[C---:B----4-:R-:W-:Y:S01]  /*be80*/  FADD.FTZ R6, R14.reuse, R27 ;  /* 0x0000001b0e067221 */ /* 0x050fe20000010000 */
[----:B------:R-:W-:Y:S01]  /*be90*/  F2FP.BF16.F32.PACK_AB R171, R14, R171 ;  /* 0x000000ab0eab723e */ /* 0x000fe200000010ff */
[----:B------:R-:W-:Y:S06]  /*bea0*/  @!P0 BRA `(.L_x_5297) ;  /* 0x0000000000048947 */ /* 0x000fec0003800000 */
[----:B------:R-:W-:Y:S01]  /*beb0*/  BPT.TRAP 0x1 ;  /* 0x000000040000795c */ /* 0x000fe20000300000 */
.L_x_5297:
[----:B------:R0:W2:Y:S01]  /*bec0*/  SYNCS.PHASECHK.TRANS64.TRYWAIT P1, [R12+URZ+0x22850], R73 ;  /* 0x022850490c0075a7 */ /* 0x0000a2000802017f */
[----:B------:R-:W-:Y:S05]  /*bed0*/  @!P0 BRA `(.L_x_5298) ;  /* 0x0000000000048947 */ /* 0x000fea0003800000 */
[----:B------:R-:W-:Y:S01]  /*bee0*/  BPT.TRAP 0x1 ;  /* 0x000000040000795c */ /* 0x000fe20000300000 */
.L_x_5298:
[----:B------:R-:W-:Y:S04]  /*bef0*/  BSSY B0, `(.L_x_5299) ;  /* 0x0000004000007945 */ /* 0x000fe80003800000 */
[----:B--2---:R-:W-:Y:S05]  /*bf00*/  @P1 BRA `(.L_x_5300) ;  /* 0x0000000000081947 */ /* 0x004fea0003800000 */
[----:B------:R-:W2:Y:S02]  /*bf10*/  SYNCS.PHASECHK.TRANS64.TRYWAIT P1, [R12+URZ+0x22850], R73 ;  /* 0x022850490c0075a7 */ /* 0x000ea4000802017f */
[----:B--2---:R-:W-:Y:S05]  /*bf20*/  @!P1 BRA `(.L_x_5301) ;  /* 0x0000013400149947 */ /* 0x004fea0003800000 */
.L_x_5300:
[----:B------:R-:W-:Y:S05]  /*bf30*/  BSYNC B0 ;  /* 0x0000000000007941 */ /* 0x000fea0003800000 */
.L_x_5299:
        /* <DEDUP_REMOVED lines=8> */
[----:B------:R-:W-:Y:S01]  /*bfc0*/  IMAD.MOV.U32 R31, RZ, RZ, 0x40000040 ;  /* 0x40000040ff1f7424 */ /* 0x000fe200078e00ff */
[----:B------:R-:W-:Y:S02]  /*bfd0*/  R2UR UR11, R29 ;  /* 0x000000001d0b72ca */ /* 0x000fe400000e0000 */
[----:B------:R-:W-:Y:S01]  /*bfe0*/  UIADD3 UR4, UR4, 0x400, URZ ;  /* 0x0000040004047890 */ /* 0x000fe2000fffe03f */
[----:B------:R-:W-:Y:S02]  /*bff0*/  R2UR UR15, R27 ;  /* 0x000000001b0f72ca */ /* 0x000fe400000e0000 */
[----:B------:R-:W-:Y:S01]  /*c000*/  R2UR UR19, R29 ;  /* 0x000000001d1372ca */ /* 0x000fe200000e0000 */
[----:B------:R-:W-:Y:S01]  /*c010*/  USHF.R.U32.HI UR4, URZ, 0x4, UR4 ;  /* 0x000000043f047899 */ /* 0x000fe20008011604 */
[----:B------:R-:W-:-:S02]  /*c020*/  R2UR UR23, R31 ;  /* 0x000000001f1772ca */ /* 0x000fc400000e0000 */
[----:B------:R-:W-:Y:S01]  /*c030*/  R2UR UR27, R25 ;  /* 0x00000000191b72ca */ /* 0x000fe200000e0000 */
[----:B------:R-:W-:-:S04]  /*c040*/  ULOP3.LUT UR4, UR4, 0x3fff, URZ, 0xc0, !UPT ;  /* 0x00003fff04047892 */ /* 0x000fc8000f8ec03f */
[----:B------:R-:W-:-:S06]  /*c050*/  ULOP3.LUT UR38, UR4, 0x3000000, URZ, 0xfc, !UPT ;  /* 0x0300000004267892 */ /* 0x000fcc000f8efc3f */
[----:B------:R-:W-:-:S04]  /*c060*/  IMAD R24, R23, R24, UR38 ;  /* 0x0000002617187e24 */ /* 0x000fc8000f8e0218 */
        /* <DEDUP_REMOVED lines=11> */
[----:B012---:R-:W-:-:S06]  /*c120*/  WARPGROUP.ARRIVE ;  /* 0x00000000000079c5 */ /* 0x007fcc0000000000 */
        /* <DEDUP_REMOVED lines=22> */
[----:B---3--:R-:W-:Y:S05]  /*c290*/  @!P0 BRA `(.L_x_5302) ;  /* 0x0000000000048947 */ /* 0x008fea0003800000 */
[----:B------:R-:W-:Y:S01]  /*c2a0*/  BPT.TRAP 0x1 ;  /* 0x000000040000795c */ /* 0x000fe20000300000 */
.L_x_5302:
[----:B------:R-:W2:Y:S01]  /*c2b0*/  LDL R153, [R1+0x4] ;  /* 0x0000040001997983 */ /* 0x000ea20000100800 */
[----:B------:R-:W0:Y:S03]  /*c2c0*/  LDC R13, c[0x0][0x448] ;  /* 0x00011200ff0d7b82 */ /* 0x000e260000000800 */
[----:B------:R-:W3:Y:S01]  /*c2d0*/  LDL R152, [R1+0x10] ;  /* 0x0000100001987983 */ /* 0x000ee20000100800 */
[----:B------:R-:W-:Y:S01]  /*c2e0*/  VIADD R12, R12, 0x22860 ;  /* 0x000228600c0c7836 */ /* 0x000fe20000000000 */
[----:B------:R-:W-:Y:S01]  /*c2f0*/  ULDC UR39, c[0x0][0x988] ;  /* 0x0002620000277ab9 */ /* 0x000fe20000000800 */
[----:B------:R-:W-:Y:S01]  /*c300*/  IMAD.MOV.U32 R14, RZ, RZ, R222 ;  /* 0x000000ffff0e7224 */ /* 0x000fe200078e00de */
[----:B------:R-:W-:Y:S01]  /*c310*/  ULDC UR40, c[0x0][0x988] ;  /* 0x0002620000287ab9 */ /* 0x000fe20000000800 */
[----:B0-----:R-:W-:Y:S01]  /*c320*/  ISETP.NE.AND P1, PT, R13, 0x1, PT ;  /* 0x000000010d00780c */ /* 0x001fe20003f25270 */
[----:B------:R-:W-:-:S05]  /*c330*/  IMAD.U32 R13, RZ, RZ, UR41 ;  /* 0x00000029ff0d7e24 */ /* 0x000fca000f8e00ff */
[----:B------:R-:W-:-:S04]  /*c340*/  PRMT R12, R13, 0x654, R12 ;  /* 0x000006540d0c7816 */ /* 0x000fc8000000000c */
[----:B------:R0:W-:Y:S03]  /*c350*/  SYNCS.ARRIVE.TRANS64.RED.A1T0 RZ, [R12+URZ], RZ ;  /* 0x000000ff0cff79a7 */ /* 0x0001e6000810043f */
[----:B------:R-:W1:Y:S08]  /*c360*/  @P1 LDC R13, c[0x0][0x44c] ;  /* 0x00011300ff0d1b82 */ /* 0x000e700000000800 */
[----:B0-----:R-:W0:Y:S01]  /*c370*/  @P1 LDC R12, c[0x0][0x450] ;  /* 0x00011400ff0c1b82 */ /* 0x001e220000000800 */
[----:B-1----:R-:W-:-:S05]  /*c380*/  @P1 IMAD.HI.U32 R13, R222, R13, RZ ;  /* 0x0000000dde0d1227 */ /* 0x002fca00078e00ff */
[----:B0-----:R-:W-:-:S04]  /*c390*/  @P1 SHF.R.U32.HI R14, RZ, R12, R13 ;  /* 0x0000000cff0e1219 */ /* 0x001fc8000001160d */
[----:B--2---:R-:W-:-:S05]  /*c3a0*/  IADD3 R12, R14, R153, -R224 ;  /* 0x000000990e0c7210 */ /* 0x004fca0007ffe8e0 */
[----:B------:R-:W-:-:S05]  /*c3b0*/  IMAD.HI R12, R12, 0x2aaaaaab, RZ ;  /* 0x2aaaaaab0c0c7827 */ /* 0x000fca00078e02ff */
[----:B------:R-:W-:-:S04]  /*c3c0*/  SHF.R.U32.HI R13, RZ, 0x1f, R12 ;  /* 0x0000001fff0d7819 */ /* 0x000fc8000001160c */
[----:B------:R-:W-:-:S04]  /*c3d0*/  LEA.HI.SX32 R13, R12, R13, 0x1c ;  /* 0x0000000d0c0d7211 */ /* 0x000fc800078fe2ff */
[----:B---3--:R-:W-:Y:S01]  /*c3e0*/  VIMNMX R152, R152, R13, !PT ;  /* 0x0000000d98987248 */ /* 0x008fe20007fe0100 */
[----:B------:R-:W-:-:S04]  /*c3f0*/  VIADD R12, R172, 0xfffffffe ;  /* 0xfffffffeac0c7836 */ /* 0x000fc80000000000 */
[----:B------:R0:W-:Y:S01]  /*c400*/  STL [R1], R152 ;  /* 0x0000009801007387 */ /* 0x0001e20000100800 */
[----:B------:R-:W-:-:S13]  /*c410*/  ISETP.GE.AND P1, PT, R12, R152, PT ;  /* 0x000000980c00720c */ /* 0x000fda0003f26270 */
[----:B0-----:R-:W-:Y:S05]  /*c420*/  @!P1 BRA `(.L_x_5303) ;  /* 0x0000002400c49947 */ /* 0x001fea0003800000 */
[----:B------:R-:W-:Y:S02]  /*c430*/  IMAD.MOV.U32 R201, RZ, RZ, R0 ;  /* 0x000000ffffc97224 */ /* 0x000fe400078e0000 */
[----:B------:R-:W-:-:S07]  /*c440*/  IMAD.MOV.U32 R200, RZ, RZ, R3 ;  /* 0x000000ffffc87224 */ /* 0x000fce00078e0003 */
.L_x_5315:
[----:B------:R-:W-:Y:S01]  /*c450*/  VIADD R23, R23, 0x1 ;  /* 0x0000000117177836 */ /* 0x000fe20000000000 */
[----:B------:R-:W-:Y:S05]  /*c460*/  YIELD ;  /* 0x0000000000007946 */ /* 0x000fea0003800000 */
[----:B------:R-:W-:-:S04]  /*c470*/  ISETP.NE.AND P1, PT, R23, 0x2, PT ;  /* 0x000000021700780c */ /* 0x000fc80003f25270 */
[----:B------:R-:W-:Y:S02]  /*c480*/  SEL R0, RZ, 0x1, P1 ;  /* 0x00000001ff007807 */ /* 0x000fe40000800000 */
[----:B------:R-:W-:Y:S02]  /*c490*/  SEL R23, R23, RZ, P1 ;  /* 0x000000ff17177207 */ /* 0x000fe40000800000 */
[----:B------:R-:W-:Y:S01]  /*c4a0*/  LOP3.LUT R208, R208, R0, RZ, 0x3c, !PT ;  /* 0x00000000d0d07212 */ /* 0x000fe200078e3cff */
[----:B------:R-:W-:Y:S06]  /*c4b0*/  @!P0 BRA `(.L_x_5304) ;  /* 0x0000000000048947 */ /* 0x000fec0003800000 */
[----:B------:R-:W-:Y:S01]  /*c4c0*/  BPT.TRAP 0x1 ;  /* 0x000000040000795c */ /* 0x000fe20000300000 */
.L_x_5304:
[----:B------:R-:W-:Y:S01]  /*c4d0*/  IMAD R13, R23, 0x8, R22 ;  /* 0x00000008170d7824 */ /* 0x000fe200078e0216 */
[----:B------:R-:W-:-:S04]  /*c4e0*/  SHF.L.U32 R14, R208, 0x1f, RZ ;  /* 0x0000001fd00e7819 */ /* 0x000fc800000006ff */
[----:B------:R0:W1:Y:S01]  /*c4f0*/  SYNCS.PHASECHK.TRANS64.TRYWAIT P1, [R13+URZ+0x22830], R14 ;  /* 0x0228300e0d0075a7 */ /* 0x000062000802017f */
[----:B------:R-:W-:Y:S05]  /*c500*/  @!P0 BRA `(.L_x_5305) ;  /* 0x0000000000048947 */ /* 0x000fea0003800000 */
[----:B------:R-:W-:Y:S01]  /*c510*/  BPT.TRAP 0x1 ;  /* 0x000000040000795c */ /* 0x000fe20000300000 */
.L_x_5305:
[----:B------:R-:W-:Y:S02]  /*c520*/  IMAD R156, R23, 0x300, R221 ;  /* 0x00000300179c7824 */ /* 0x000fe400078e02dd */
[----:B------:R-:W-:Y:S01]  /*c530*/  IMAD.MOV.U32 R157, RZ, RZ, 0x40000040 ;  /* 0x40000040ff9d7424 */ /* 0x000fe200078e00ff */
[----:B-1----:R-:W-:Y:S06]  /*c540*/  @P1 BRA `(.L_x_5306) ;  /* 0x0000000000081947 */ /* 0x002fec0003800000 */
[----:B------:R-:W1:Y:S02]  /*c550*/  SYNCS.PHASECHK.TRANS64.TRYWAIT P1, [R13+URZ+0x22830], R14 ;  /* 0x0228300e0d0075a7 */ /* 0x000e64000802017f */
[----:B-1----:R-:W-:Y:S05]  /*c560*/  @!P1 BRA `(.L_x_5307) ;  /* 0x0000012c00989947 */ /* 0x002fea0003800000 */
.L_x_5306:
        /* <DEDUP_REMOVED lines=41> */
.L_x_5308:
[----:B------:R-:W3:Y:S01]  /*c800*/  LDL R0, [R1+0x1c] ;  /* 0x00001c0001007983 */ /* 0x000ee20000100800 */
[----:B------:R-:W4:Y:S03]  /*c810*/  LDC R3, c[0x0][0x448] ;  /* 0x00011200ff037b82 */ /* 0x000f260000000800 */
[----:B------:R-:W5:Y:S04]  /*c820*/  LDL R219, [R1+0xc] ;  /* 0x00000c0001db7983 */ /* 0x000f680000100800 */
[----:B------:R-:W2:Y:S01]  /*c830*/  LDL R203, [R1+0x4] ;  /* 0x0000040001cb7983 */ /* 0x000ea20000100800 */
[----:B----4-:R-:W-:-:S13]  /*c840*/  ISETP.NE.AND P1, PT, R3, 0x1, PT ;  /* 0x000000010300780c */ /* 0x010fda0003f25270 */
[----:B------:R-:W4:Y:S08]  /*c850*/  @P1 LDC R202, c[0x0][0x44c] ;  /* 0x00011300ffca1b82 */ /* 0x000f300000000800 */
[----:B------:R-:W0:Y:S01]  /*c860*/  @P1 LDC R3, c[0x0][0x450] ;  /* 0x00011400ff031b82 */ /* 0x000e220000000800 */
[----:B------:R-:W-:Y:S01]  /*c870*/  LOP3.LUT R18, R18, 0xfffffeff, RZ, 0xc0, !PT ;  /* 0xfffffeff12127812 */ /* 0x000fe200078ec0ff */
[----:B------:R-:W-:Y:S01]  /*c880*/  UMOV UR37, UR40 ;  /* 0x0000002800257c82 */ /* 0x000fe20008000000 */
[----:B---3--:R-:W-:-:S04]  /*c890*/  IMAD.IADD R0, R0, 0x1, R222 ;  /* 0x0000000100007824 */ /* 0x008fc800078e02de */
[----:B----4-:R-:W-:-:S05]  /*c8a0*/  @P1 IMAD.HI.U32 R202, R0, R202, RZ ;  /* 0x000000ca00ca1227 */ /* 0x010fca00078e00ff */
[----:B0-----:R-:W-:-:S05]  /*c8b0*/  @P1 SHF.R.U32.HI R0, RZ, R3, R202 ;  /* 0x00000003ff001219 */ /* 0x001fca00000116ca */
[----:B------:R-:W0:Y:S01]  /*c8c0*/  SHFL.IDX PT, R3, R0, RZ, 0x1c1f ;  /* 0x001c1fff00037589 */ /* 0x000e2200000e0000 */
[----:B------:R-:W-:-:S03]  /*c8d0*/  IMAD R202, R12, -0x60, RZ ;  /* 0xffffffa00cca7824 */ /* 0x000fc600078e02ff */
[----:B------:R-:W3:Y:S02]  /*c8e0*/  SHFL.IDX PT, R0, R0, 0x1, 0x1c1f ;  /* 0x003c1f0000007f89 */ /* 0x000ee400000e0000 */
[----:B-----5:R-:W-:-:S04]  /*c8f0*/  IADD3 R202, -R219, 0x1, R202 ;  /* 0x00000001dbca7810 */ /* 0x020fc80007ffe1ca */
[----:B--2---:R-:W-:-:S05]  /*c900*/  IADD3 R202, -R224, R202, R203 ;  /* 0x000000cae0ca7210 */ /* 0x004fca0007ffe1cb */
[----:B0-----:R-:W-:-:S05]  /*c910*/  IMAD.IADD R3, R202, 0x1, R3 ;  /* 0x00000001ca037824 */ /* 0x001fca00078e0203 */
[C---:B------:R-:W-:Y:S02]  /*c920*/  ISETP.GT.AND P4, PT, R3.reuse, RZ, PT ;  /* 0x000000ff0300720c */ /* 0x040fe40003f84270 */
[C---:B------:R-:W-:Y:S02]  /*c930*/  ISETP.GT.AND P3, PT, R3.reuse, 0x1, PT ;  /* 0x000000010300780c */ /* 0x040fe40003f64270 */
[C---:B------:R-:W-:Y:S02]  /*c940*/  ISETP.GT.AND P2, PT, R3.reuse, 0x8, PT ;  /* 0x000000080300780c */ /* 0x040fe40003f44270 */
[----:B------:R-:W-:Y:S01]  /*c950*/  ISETP.GT.AND P1, PT, R3, 0x9, PT ;  /* 0x000000090300780c */ /* 0x000fe20003f24270 */
[----:B---3--:R-:W-:Y:S01]  /*c960*/  IMAD.IADD R0, R202, 0x1, R0 ;  /* 0x00000001ca007824 */ /* 0x008fe200078e0200 */
[----:B------:R-:W-:Y:S02]  /*c970*/  FSEL R152, R152, -INF , P4 ;  /* 0xff80000098987808 */ /* 0x000fe40002000000 */
[----:B------:R-:W-:-:S02]  /*c980*/  FSEL R202, R153, -INF , P3 ;  /* 0xff80000099ca7808 */ /* 0x000fc40001800000 */
[----:B------:R-:W-:Y:S02]  /*c990*/  FSEL R156, R156, -INF , P2 ;  /* 0xff8000009c9c7808 */ /* 0x000fe40001000000 */
[----:B------:R-:W-:Y:S02]  /*c9a0*/  FSEL R157, R157, -INF , P1 ;  /* 0xff8000009d9d7808 */ /* 0x000fe40000800000 */
[C---:B------:R-:W-:Y:S02]  /*c9b0*/  ISETP.GT.AND P4, PT, R3.reuse, 0x10, PT ;  /* 0x000000100300780c */ /* 0x040fe40003f84270 */
[C---:B------:R-:W-:Y:S02]  /*c9c0*/  ISETP.GT.AND P3, PT, R3.reuse, 0x11, PT ;  /* 0x000000110300780c */ /* 0x040fe40003f64270 */
[C---:B------:R-:W-:Y:S02]  /*c9d0*/  ISETP.GT.AND P2, PT, R3.reuse, 0x18, PT ;  /* 0x000000180300780c */ /* 0x040fe40003f44270 */
[----:B------:R-:W-:-:S02]  /*c9e0*/  ISETP.GT.AND P1, PT, R3, 0x19, PT ;  /* 0x000000190300780c */ /* 0x000fc40003f24270 */
[----:B------:R-:W-:Y:S02]  /*c9f0*/  FSEL R160, R160, -INF , P4 ;  /* 0xff800000a0a07808 */ /* 0x000fe40002000000 */
[----:B------:R-:W-:Y:S02]  /*ca00*/  FSEL R161, R161, -INF , P3 ;  /* 0xff800000a1a17808 */ /* 0x000fe40001800000 */
[----:B------:R-:W-:Y:S02]  /*ca10*/  FSEL R164, R164, -INF , P2 ;  /* 0xff800000a4a47808 */ /* 0x000fe40001000000 */
[----:B------:R-:W-:Y:S02]  /*ca20*/  FSEL R165, R165, -INF , P1 ;  /* 0xff800000a5a57808 */ /* 0x000fe40000800000 */
[C---:B------:R-:W-:Y:S02]  /*ca30*/  ISETP.GT.AND P4, PT, R3.reuse, 0x20, PT ;  /* 0x000000200300780c */ /* 0x040fe40003f84270 */
[----:B------:R-:W-:-:S02]  /*ca40*/  ISETP.GT.AND P3, PT, R3, 0x21, PT ;  /* 0x000000210300780c */ /* 0x000fc40003f64270 */
[C---:B------:R-:W-:Y:S02]  /*ca50*/  ISETP.GT.AND P2, PT, R3.reuse, 0x28, PT ;  /* 0x000000280300780c */ /* 0x040fe40003f44270 */
[----:B------:R-:W-:Y:S02]  /*ca60*/  ISETP.GT.AND P1, PT, R3, 0x29, PT ;  /* 0x000000290300780c */ /* 0x000fe40003f24270 */
[----:B------:R-:W-:Y:S02]  /*ca70*/  FSEL R168, R168, -INF , P4 ;  /* 0xff800000a8a87808 */ /* 0x000fe40002000000 */
[----:B------:R-:W-:Y:S02]  /*ca80*/  FSEL R169, R169, -INF , P3 ;  /* 0xff800000a9a97808 */ /* 0x000fe40001800000 */
[----:B------:R-:W-:Y:S02]  /*ca90*/  FSEL R172, R172, -INF , P2 ;  /* 0xff800000acac7808 */ /* 0x000fe40001000000 */
[----:B------:R-:W-:-:S02]  /*caa0*/  FSEL R173, R173, -INF , P1 ;  /* 0xff800000adad7808 */ /* 0x000fc40000800000 */
[C---:B------:R-:W-:Y:S02]  /*cab0*/  ISETP.GT.AND P4, PT, R3.reuse, 0x30, PT ;  /* 0x000000300300780c */ /* 0x040fe40003f84270 */
[C---:B------:R-:W-:Y:S02]  /*cac0*/  ISETP.GT.AND P3, PT, R3.reuse, 0x31, PT ;  /* 0x000000310300780c */ /* 0x040fe40003f64270 */
[C---:B------:R-:W-:Y:S02]  /*cad0*/  ISETP.GT.AND P2, PT, R3.reuse, 0x38, PT ;  /* 0x000000380300780c */ /* 0x040fe40003f44270 */
[----:B------:R-:W-:Y:S02]  /*cae0*/  ISETP.GT.AND P1, PT, R3, 0x39, PT ;  /* 0x000000390300780c */ /* 0x000fe40003f24270 */
[----:B------:R-:W-:Y:S02]  /*caf0*/  FSEL R176, R176, -INF , P4 ;  /* 0xff800000b0b07808 */ /* 0x000fe40002000000 */
[----:B------:R-:W-:-:S02]  /*cb00*/  FSEL R177, R177, -INF , P3 ;  /* 0xff800000b1b17808 */ /* 0x000fc40001800000 */
[----:B------:R-:W-:Y:S02]  /*cb10*/  FSEL R180, R180, -INF , P2 ;  /* 0xff800000b4b47808 */ /* 0x000fe40001000000 */
[----:B------:R-:W-:Y:S02]  /*cb20*/  FSEL R181, R181, -INF , P1 ;  /* 0xff800000b5b57808 */ /* 0x000fe40000800000 */
[C---:B------:R-:W-:Y:S02]  /*cb30*/  ISETP.GT.AND P4, PT, R0.reuse, RZ, PT ;  /* 0x000000ff0000720c */ /* 0x040fe40003f84270 */
        /* <DEDUP_REMOVED lines=62> */
[----:B------:R-:W-:Y:S02]  /*cf20*/  FSEL R194, R194, -INF , P4 ;  /* 0xff800000c2c27808 */ /* 0x000fe40002000000 */
[----:B------:R-:W-:Y:S02]  /*cf30*/  FMNMX.FTZ R0, R191, R0, !PT ;  /* 0x00000000bf007209 */ /* 0x000fe40007810000 */
[----:B------:R-:W-:Y:S02]  /*cf40*/  FSEL R195, R195, -INF , P3 ;  /* 0xff800000c3c37808 */ /* 0x000fe40001800000 */
[----:B------:R-:W-:Y:S02]  /*cf50*/  FMNMX.FTZ R0, R194, R0, !PT ;  /* 0x00000000c2007209 */ /* 0x000fe40007810000 */
[----:B------:R-:W-:-:S02]  /*cf60*/  FSEL R198, R198, -INF , P2 ;  /* 0xff800000c6c67808 */ /* 0x000fc40001000000 */
[----:B------:R-:W-:Y:S02]  /*cf70*/  FMNMX.FTZ R0, R195, R0, !PT ;  /* 0x00000000c3007209 */ /* 0x000fe40007810000 */
[----:B------:R-:W-:Y:S02]  /*cf80*/  FSEL R199, R199, -INF , P1 ;  /* 0xff800000c7c77808 */ /* 0x000fe40000800000 */
[----:B------:R-:W-:-:S04]  /*cf90*/  FMNMX.FTZ R0, R198, R0, !PT ;  /* 0x00000000c6007209 */ /* 0x000fc80007810000 */
[----:B------:R-:W-:-:S05]  /*cfa0*/  FMNMX.FTZ R0, R199, R0, !PT ;  /* 0x00000000c7007209 */ /* 0x000fca0007810000 */
[----:B------:R-:W0:Y:S02]  /*cfb0*/  SHFL.BFLY PT, R153, R0, 0x2, 0x1f ;  /* 0x0c401f0000997f89 */ /* 0x000e2400000e0000 */
[----:B0-----:R-:W-:-:S05]  /*cfc0*/  FMNMX.FTZ R0, R0, R153, !PT ;  /* 0x0000009900007209 */ /* 0x001fca0007810000 */
[----:B------:R-:W0:Y:S01]  /*cfd0*/  SHFL.BFLY PT, R153, R0, 0x1, 0x1f ;  /* 0x0c201f0000997f89 */ /* 0x000e2200000e0000 */
[----:B------:R-:W-:Y:S02]  /*cfe0*/  @P0 LOP3.LUT R18, R18, 0x100, RZ, 0xfc, !PT ;  /* 0x0000010012120812 */ /* 0x000fe400078efcff */
[----:B------:R-:W-:Y:S02]  /*cff0*/  ISETP.GT.AND P0, PT, R3, 0x41, PT ;  /* 0x000000410300780c */ /* 0x000fe40003f04270 */
[----:B0-----:R-:W-:-:S04]  /*d000*/  FMNMX.FTZ R0, R0, R153, !PT ;  /* 0x0000009900007209 */ /* 0x001fc80007810000 */
[----:B------:R-:W-:-:S04]  /*d010*/  FSETP.NEU.FTZ.AND P6, PT, R0, -INF , PT ;  /* 0xff8000000000780b */ /* 0x000fc80003fdd000 */
[----:B------:R-:W-:-:S05]  /*d020*/  FSEL R153, R0, RZ, P6 ;  /* 0x000000ff00997208 */ /* 0x000fca0003000000 */
[----:B------:R-:W-:Y:S01]  /*d030*/  FADD.FTZ R201, -R153, R201 ;  /* 0x000000c999c97221 */ /* 0x000fe20000010100 */
[----:B------:R-:W-:Y:S01]  /*d040*/  FMUL.FTZ R153, R0, UR37 ;  /* 0x0000002500997c20 */ /* 0x000fe20008410000 */
[----:B------:R-:W-:-:S04]  /*d050*/  LOP3.LUT R18, R18, 0xfffffdff, RZ, 0xc0, !PT ;  /* 0xfffffdff12127812 */ /* 0x000fc800078ec0ff */
[----:B------:R-:W-:Y:S02]  /*d060*/  FSEL R153, R153, RZ, P6 ;  /* 0x000000ff99997208 */ /* 0x000fe40003000000 */
[----:B------:R-:W-:-:S03]  /*d070*/  @P0 LOP3.LUT R18, R18, 0x200, RZ, 0xfc, !PT ;  /* 0x0000020012120812 */ /* 0x000fc600078efcff */
[--C-:B------:R-:W-:Y:S01]  /*d080*/  FFMA.FTZ R154, R154, UR37, -R153.reuse ;  /* 0x000000259a9a7c23 */ /* 0x100fe20008010899 */
[----:B------:R-:W-:Y:S01]  /*d090*/  ISETP.GT.AND P1, PT, R3, 0x49, PT ;  /* 0x000000490300780c */ /* 0x000fe20003f24270 */
[--C-:B------:R-:W-:Y:S01]  /*d0a0*/  FFMA.FTZ R155, R155, UR37, -R153.reuse ;  /* 0x000000259b9b7c23 */ /* 0x100fe20008010899 */
[C---:B------:R-:W-:Y:S01]  /*d0b0*/  ISETP.GT.AND P2, PT, R3.reuse, 0x50, PT ;  /* 0x000000500300780c */ /* 0x040fe20003f44270 */
        /* <DEDUP_REMOVED lines=26> */
[----:B------:R-:W-:-:S02]  /*d260*/  FFMA.FTZ R220, R199, UR37, -R153 ;  /* 0x00000025c7dc7c23 */ /* 0x000fc40008010899 */
[----:B------:R0:W-:Y:S02]  /*d270*/  MUFU.EX2 R153, R154 ;  /* 0x0000009a00997308 */ /* 0x0001e40000000800 */
        /* <DEDUP_REMOVED lines=16> */
[----:B------:R-:W-:Y:S02]  /*d380*/  LOP3.LUT P0, RZ, R18, 0x200, RZ, 0xc0, !PT ;  /* 0x0000020012ff7812 */ /* 0x000fe4000780c0ff */
        /* <DEDUP_REMOVED lines=14> */
[----:B------:R-:W-:-:S04]  /*d470*/  FMNMX.FTZ R154, R196, R154, !PT ;  /* 0x0000009ac49a7209 */ /* 0x000fc80007810000 */
[----:B------:R-:W-:-:S05]  /*d480*/  FMNMX.FTZ R203, R197, R154, !PT ;  /* 0x0000009ac5cb7209 */ /* 0x000fca0007810000 */
[----:B------:R-:W0:Y:S01]  /*d490*/  SHFL.BFLY PT, R154, R203, 0x2, 0x1f ;  /* 0x0c401f00cb9a7f89 */ /* 0x000e2200000e0000 */
[----:B------:R-:W-:Y:S01]  /*d4a0*/  FMUL.FTZ R178, R201, UR37 ;  /* 0x00000025c9b27c20 */ /* 0x000fe20008410000 */
[----:B------:R-:W-:Y:S08]  /*d4b0*/  MUFU.EX2 R155, R155 ;  /* 0x0000009b009b7308 */ /* 0x000ff00000000800 */
[----:B------:R-:W2:Y:S01]  /*d4c0*/  MUFU.EX2 R178, R178 ;  /* 0x000000b200b27308 */ /* 0x000ea20000000800 */
[----:B0-----:R-:W-:-:S05]  /*d4d0*/  FMNMX.FTZ R203, R203, R154, !PT ;  /* 0x0000009acbcb7209 */ /* 0x001fca0007810000 */
[----:B------:R-:W0:Y:S01]  /*d4e0*/  SHFL.BFLY PT, R219, R203, 0x1, 0x1f ;  /* 0x0c201f00cbdb7f89 */ /* 0x000e2200000e0000 */
[----:B--2---:R-:W-:Y:S01]  /*d4f0*/  FFMA.FTZ R6, R178, R6, R153 ;  /* 0x00000006b2067223 */ /* 0x004fe20000010099 */
[----:B------:R-:W-:-:S03]  /*d500*/  F2FP.BF16.F32.PACK_AB R153, R155, R153 ;  /* 0x000000999b99723e */ /* 0x000fc600000010ff */
[----:B------:R-:W-:Y:S02]  /*d510*/  FADD.FTZ R6, R155, R6 ;  /* 0x000000069b067221 */ /* 0x000fe40000010000 */
[----:B------:R-:W-:Y:S08]  /*d520*/  MUFU.EX2 R155, R158 ;  /* 0x0000009e009b7308 */ /* 0x000ff00000000800 */
[----:B------:R-:W-:Y:S08]  /*d530*/  MUFU.EX2 R158, R166 ;  /* 0x000000a6009e7308 */ /* 0x000ff00000000800 */
[----:B------:R0:W-:Y:S02]  /*d540*/  MUFU.EX2 R166, R3 ;  /* 0x0000000300a67308 */ /* 0x0001e40000000800 */
[----:B0-----:R-:W-:-:S06]  /*d550*/  FMNMX.FTZ R3, R203, R219, !PT ;  /* 0x000000dbcb037209 */ /* 0x001fcc0007810000 */
[----:B------:R-:W-:Y:S01]  /*d560*/  MUFU.EX2 R199, R167 ;  /* 0x000000a700c77308 */ /* 0x000fe20000000800 */
[----:B------:R-:W-:-:S07]  /*d570*/  FSETP.NEU.FTZ.AND P1, PT, R3, -INF , PT ;  /* 0xff8000000300780b */ /* 0x000fce0003f3d000 */
[----:B------:R0:W-:Y:S08]  /*d580*/  MUFU.EX2 R167, R182 ;  /* 0x000000b600a77308 */ /* 0x0001f00000000800 */
[----:B------:R-:W-:Y:S01]  /*d590*/  MUFU.EX2 R154, R163 ;  /* 0x000000a3009a7308 */ /* 0x000fe20000000800 */
[----:B0-----:R-:W-:-:S07]  /*d5a0*/  FMUL.FTZ R182, R3, UR37 ;  /* 0x0000002503b67c20 */ /* 0x001fce0008410000 */
[----:B------:R0:W-:Y:S01]  /*d5b0*/  MUFU.EX2 R163, R174 ;  /* 0x000000ae00a37308 */ /* 0x0001e20000000800 */
[----:B------:R-:W-:Y:S02]  /*d5c0*/  FSEL R182, R182, RZ, P1 ;  /* 0x000000ffb6b67208 */ /* 0x000fe40000800000 */
[----:B0-----:R-:W-:-:S03]  /*d5d0*/  FSEL R174, R3, RZ, P1 ;  /* 0x000000ff03ae7208 */ /* 0x001fc60000800000 */
[----:B------:R-:W-:Y:S02]  /*d5e0*/  FFMA.FTZ R152, R152, UR37, -R182 ;  /* 0x0000002598987c23 */ /* 0x000fe400080108b6 */
[----:B------:R-:W-:Y:S01]  /*d5f0*/  FADD.FTZ R174, -R174, R200 ;  /* 0x000000c8aeae7221 */ /* 0x000fe20000010100 */
[----:B------:R-:W-:Y:S01]  /*d600*/  MUFU.EX2 R201, R171 ;  /* 0x000000ab00c97308 */ /* 0x000fe20000000800 */
[--C-:B------:R-:W-:Y:S02]  /*d610*/  FFMA.FTZ R202, R202, UR37, -R182.reuse ;  /* 0x00000025caca7c23 */ /* 0x100fe400080108b6 */
[----:B------:R-:W-:Y:S01]  /*d620*/  FMUL.FTZ R174, R174, UR37 ;  /* 0x00000025aeae7c20 */ /* 0x000fe20008410000 */
[----:B------:R-:W-:-:S04]  /*d630*/  FFMA.FTZ R156, R156, UR37, -R182 ;  /* 0x000000259c9c7c23 */ /* 0x000fc800080108b6 */
[----:B------:R-:W-:Y:S08]  /*d640*/  MUFU.EX2 R171, R190 ;  /* 0x000000be00ab7308 */ /* 0x000ff00000000800 */
[----:B------:R-:W-:Y:S08]  /*d650*/  MUFU.EX2 R152, R152 ;  /* 0x0000009800987308 */ /* 0x000ff00000000800 */
[----:B------:R-:W0:Y:S01]  /*d660*/  MUFU.EX2 R190, R174 ;  /* 0x000000ae00be7308 */ /* 0x000e220000000800 */
[--C-:B------:R-:W-:Y:S01]  /*d670*/  FFMA.FTZ R157, R157, UR37, -R182.reuse ;  /* 0x000000259d9d7c23 */ /* 0x100fe200080108b6 */
[----:B------:R-:W-:-:S06]  /*d680*/  FFMA.FTZ R160, R160, UR37, -R182 ;  /* 0x00000025a0a07c23 */ /* 0x000fcc00080108b6 */
[----:B------:R-:W2:Y:S01]  /*d690*/  MUFU.EX2 R202, R202 ;  /* 0x000000ca00ca7308 */ /* 0x000ea20000000800 */
[--C-:B------:R-:W-:Y:S01]  /*d6a0*/  FFMA.FTZ R161, R161, UR37, -R182.reuse ;  /* 0x00000025a1a17c23 */ /* 0x100fe200080108b6 */
[--C-:B------:R-:W-:Y:S01]  /*d6b0*/  FFMA.FTZ R164, R164, UR37, -R182.reuse ;  /* 0x00000025a4a47c23 */ /* 0x100fe200080108b6 */
[--C-:B------:R-:W-:Y:S01]  /*d6c0*/  FFMA.FTZ R165, R165, UR37, -R182.reuse ;  /* 0x00000025a5a57c23 */ /* 0x100fe200080108b6 */
[--C-:B------:R-:W-:Y:S01]  /*d6d0*/  FFMA.FTZ R168, R168, UR37, -R182.reuse ;  /* 0x00000025a8a87c23 */ /* 0x100fe200080108b6 */
[--C-:B------:R-:W-:Y:S01]  /*d6e0*/  FFMA.FTZ R169, R169, UR37, -R182.reuse ;  /* 0x00000025a9a97c23 */ /* 0x100fe200080108b6 */
[--C-:B------:R-:W-:Y:S02]  /*d6f0*/  FFMA.FTZ R172, R172, UR37, -R182.reuse ;  /* 0x00000025acac7c23 */ /* 0x100fe400080108b6 */
        /* <DEDUP_REMOVED lines=15> */
[----:B0-----:R-:W-:-:S07]  /*d7f0*/  FFMA.FTZ R7, R190, R7, R152 ;  /* 0x00000007be077223 */ /* 0x001fce0000010098 */
[----:B------:R-:W0:Y:S01]  /*d800*/  MUFU.EX2 R197, R157 ;  /* 0x0000009d00c57308 */ /* 0x000e220000000800 */
[----:B--2---:R-:W-:-:S07]  /*d810*/  FADD.FTZ R7, R202, R7 ;  /* 0x00000007ca077221 */ /* 0x004fce0000010000 */
[----:B------:R-:W2:Y:S08]  /*d820*/  MUFU.EX2 R160, R160 ;  /* 0x000000a000a07308 */ /* 0x000eb00000000800 */
[----:B------:R-:W4:Y:S01]  /*d830*/  MUFU.EX2 R162, R162 ;  /* 0x000000a200a27308 */ /* 0x000f220000000800 */
[----:B---3--:R-:W-:Y:S01]  /*d840*/  FADD.FTZ R7, R156, R7 ;  /* 0x000000079c077221 */ /* 0x008fe20000010000 */
[----:B------:R-:W-:-:S06]  /*d850*/  FADD.FTZ R6, R155, R6 ;  /* 0x000000069b067221 */ /* 0x000fcc0000010000 */
[----:B------:R-:W3:Y:S01]  /*d860*/  MUFU.EX2 R200, R161 ;  /* 0x000000a100c87308 */ /* 0x000ee20000000800 */
[----:B0-----:R-:W-:Y:S01]  /*d870*/  FADD.FTZ R7, R197, R7 ;  /* 0x00000007c5077221 */ /* 0x001fe20000010000 */
[----:B------:R-:W-:-:S06]  /*d880*/  FADD.FTZ R6, R159, R6 ;  /* 0x000000069f067221 */ /* 0x000fcc0000010000 */
[----:B------:R-:W0:Y:S01]  /*d890*/  MUFU.EX2 R164, R164 ;  /* 0x000000a400a47308 */ /* 0x000e220000000800 */
[----:B--2---:R-:W-:Y:S01]  /*d8a0*/  FADD.FTZ R7, R160, R7 ;  /* 0x00000007a0077221 */ /* 0x004fe20000010000 */
[----:B----4-:R-:W-:-:S06]  /*d8b0*/  FADD.FTZ R6, R162, R6 ;  /* 0x00000006a2067221 */ /* 0x010fcc0000010000 */
[----:B------:R-:W2:Y:S01]  /*d8c0*/  MUFU.EX2 R165, R165 ;  /* 0x000000a500a57308 */ /* 0x000ea20000000800 */
[----:B---3--:R-:W-:Y:S01]  /*d8d0*/  FADD.FTZ R7, R200, R7 ;  /* 0x00000007c8077221 */ /* 0x008fe20000010000 */
[----:B------:R-:W-:-:S06]  /*d8e0*/  FADD.FTZ R6, R154, R6 ;  /* 0x000000069a067221 */ /* 0x000fcc0000010000 */
[----:B------:R-:W3:Y:S08]  /*d8f0*/  MUFU.EX2 R168, R168 ;  /* 0x000000a800a87308 */ /* 0x000ef00000000800 */
[----:B------:R-:W4:Y:S01]  /*d900*/  MUFU.EX2 R170, R170 ;  /* 0x000000aa00aa7308 */ /* 0x000f220000000800 */
[----:B0-----:R-:W-:Y:S01]  /*d910*/  FADD.FTZ R7, R164, R7 ;  /* 0x00000007a4077221 */ /* 0x001fe20000010000 */
[----:B------:R-:W-:-:S06]  /*d920*/  FADD.FTZ R6, R158, R6 ;  /* 0x000000069e067221 */ /* 0x000fcc0000010000 */
[----:B------:R-:W0:Y:S01]  /*d930*/  MUFU.EX2 R169, R169 ;  /* 0x000000a900a97308 */ /* 0x000e220000000800 */
[----:B--2---:R-:W-:Y:S01]  /*d940*/  FADD.FTZ R7, R165, R7 ;  /* 0x00000007a5077221 */ /* 0x004fe20000010000 */
[----:B------:R-:W-:-:S06]  /*d950*/  VIADD R157, R13, 0x22840 ;  /* 0x000228400d9d7836 */ /* 0x000fcc0000000000 */
[----:B------:R-:W2:Y:S01]  /*d960*/  MUFU.EX2 R172, R172 ;  /* 0x000000ac00ac7308 */ /* 0x000ea20000000800 */
[----:B------:R-:W-:Y:S02]  /*d970*/  IMAD.U32 R161, RZ, RZ, UR41 ;  /* 0x00000029ffa17e24 */ /* 0x000fe4000f8e00ff */
[----:B------:R-:W-:Y:S01]  /*d980*/  FADD.FTZ R6, R199, R6 ;  /* 0x00000006c7067221 */ /* 0x000fe20000010000 */
[----:B---3--:R-:W-:-:S04]  /*d990*/  FADD.FTZ R7, R168, R7 ;  /* 0x00000007a8077221 */ /* 0x008fc80000010000 */
[----:B------:R-:W3:Y:S01]  /*d9a0*/  MUFU.EX2 R173, R173 ;  /* 0x000000ad00ad7308 */ /* 0x000ee20000000800 */
[----:B----4-:R-:W-:Y:S01]  /*d9b0*/  FADD.FTZ R6, R170, R6 ;  /* 0x00000006aa067221 */ /* 0x010fe20000010000 */
[----:B------:R-:W-:-:S06]  /*d9c0*/  PRMT R157, R161, 0x654, R157 ;  /* 0x00000654a19d7816 */ /* 0x000fcc000000009d */
[----:B------:R-:W4:Y:S01]  /*d9d0*/  MUFU.EX2 R175, R175 ;  /* 0x000000af00af7308 */ /* 0x000f220000000800 */
[----:B0-----:R-:W-:Y:S01]  /*d9e0*/  FADD.FTZ R7, R169, R7 ;  /* 0x00000007a9077221 */ /* 0x001fe20000010000 */
[----:B------:R-:W-:Y:S01]  /*d9f0*/  FADD.FTZ R6, R201, R6 ;  /* 0x00000006c9067221 */ /* 0x000fe20000010000 */
[----:B------:R0:W-:Y:S05]  /*da00*/  SYNCS.ARRIVE.TRANS64.RED.A1T0 RZ, [R157+URZ], RZ ;  /* 0x000000ff9dff79a7 */ /* 0x0001ea000810043f */
[----:B------:R-:W5:Y:S01]  /*da10*/  MUFU.EX2 R176, R176 ;  /* 0x000000b000b07308 */ /* 0x000f620000000800 */
[----:B0-----:R-:W-:-:S07]  /*da20*/  F2FP.BF16.F32.PACK_AB R157, R154, R162 ;  /* 0x000000a29a9d723e */ /* 0x001fce00000010ff */
[----:B------:R-:W0:Y:S01]  /*da30*/  MUFU.EX2 R177, R177 ;  /* 0x000000b100b17308 */ /* 0x000e220000000800 */
[----:B--2---:R-:W-:Y:S01]  /*da40*/  FADD.FTZ R162, R172, R7 ;  /* 0x00000007aca27221 */ /* 0x004fe20000010000 */
[----:B------:R-:W-:-:S06]  /*da50*/  FADD.FTZ R7, R163, R6 ;  /* 0x00000006a3077221 */ /* 0x000fcc0000010000 */
[----:B------:R-:W2:Y:S01]  /*da60*/  MUFU.EX2 R179, R179 ;  /* 0x000000b300b37308 */ /* 0x000ea20000000800 */
[----:B---3--:R-:W-:Y:S01]  /*da70*/  FADD.FTZ R6, R173, R162 ;  /* 0x000000a2ad067221 */ /* 0x008fe20000010000 */
[----:B----4-:R-:W-:-:S06]  /*da80*/  FADD.FTZ R7, R175, R7 ;  /* 0x00000007af077221 */ /* 0x010fcc0000010000 */
[----:B------:R-:W3:Y:S01]  /*da90*/  MUFU.EX2 R180, R180 ;  /* 0x000000b400b47308 */ /* 0x000ee20000000800 */
[----:B-----5:R-:W-:Y:S01]  /*daa0*/  FADD.FTZ R6, R176, R6 ;  /* 0x00000006b0067221 */ /* 0x020fe20000010000 */
[----:B------:R-:W-:-:S06]  /*dab0*/  FADD.FTZ R7, R166, R7 ;  /* 0x00000007a6077221 */ /* 0x000fcc0000010000 */
[----:B------:R-:W4:Y:S08]  /*dac0*/  MUFU.EX2 R181, R181 ;  /* 0x000000b500b57308 */ /* 0x000f300000000800 */
[----:B------:R-:W5:Y:S01]  /*dad0*/  MUFU.EX2 R183, R183 ;  /* 0x000000b700b77308 */ /* 0x000f620000000800 */
[----:B0-----:R-:W-:Y:S01]  /*dae0*/  FADD.FTZ R6, R177, R6 ;  /* 0x00000006b1067221 */ /* 0x001fe20000010000 */
[----:B--2---:R-:W-:-:S06]  /*daf0*/  FADD.FTZ R7, R179, R7 ;  /* 0x00000007b3077221 */ /* 0x004fcc0000010000 */
[----:B------:R-:W0:Y:S01]  /*db00*/  MUFU.EX2 R184, R184 ;  /* 0x000000b800b87308 */ /* 0x000e220000000800 */
[----:B------:R-:W-:-:S07]  /*db10*/  F2FP.BF16.F32.PACK_AB R161, R201, R170 ;  /* 0x000000aac9a1723e */ /* 0x000fce00000010ff */
[----:B------:R-:W2:Y:S01]  /*db20*/  MUFU.EX2 R186, R186 ;  /* 0x000000ba00ba7308 */ /* 0x000ea20000000800 */
[----:B---3--:R-:W-:Y:S01]  /*db30*/  FADD.FTZ R6, R180, R6 ;  /* 0x00000006b4067221 */ /* 0x008fe20000010000 */
[----:B------:R-:W-:-:S06]  /*db40*/  FADD.FTZ R7, R167, R7 ;  /* 0x00000007a7077221 */ /* 0x000fcc0000010000 */
[----:B------:R-:W3:Y:S08]  /*db50*/  MUFU.EX2 R185, R185 ;  /* 0x000000b900b97308 */ /* 0x000ef00000000800 */
[----:B------:R-:W1:Y:S01]  /*db60*/  MUFU.EX2 R187, R187 ;  /* 0x000000bb00bb7308 */ /* 0x000e620000000800 */
[----:B----4-:R-:W-:Y:S01]  /*db70*/  FADD.FTZ R6, R181, R6 ;  /* 0x00000006b5067221 */ /* 0x010fe20000010000 */
[----:B-----5:R-:W-:-:S06]  /*db80*/  FADD.FTZ R7, R183, R7 ;  /* 0x00000007b7077221 */ /* 0x020fcc0000010000 */
[----:B------:R-:W4:Y:S01]  /*db90*/  MUFU.EX2 R170, R188 ;  /* 0x000000bc00aa7308 */ /* 0x000f220000000800 */
[----:B------:R-:W-:Y:S01]  /*dba0*/  F2FP.BF16.F32.PACK_AB R162, R173, R172 ;  /* 0x000000acada2723e */ /* 0x000fe200000010ff */
[----:B0-----:R-:W-:-:S06]  /*dbb0*/  FADD.FTZ R6, R184, R6 ;  /* 0x00000006b8067221 */ /* 0x001fcc0000010000 */
[----:B------:R-:W0:Y:S01]  /*dbc0*/  MUFU.EX2 R189, R189 ;  /* 0x000000bd00bd7308 */ /* 0x000e220000000800 */
[----:B--2---:R-:W-:-:S07]  /*dbd0*/  FADD.FTZ R7, R186, R7 ;  /* 0x00000007ba077221 */ /* 0x004fce0000010000 */
[----:B------:R-:W2:Y:S01]  /*dbe0*/  MUFU.EX2 R191, R191 ;  /* 0x000000bf00bf7308 */ /* 0x000ea20000000800 */
[----:B---3--:R-:W-:Y:S01]  /*dbf0*/  FADD.FTZ R6, R185, R6 ;  /* 0x00000006b9067221 */ /* 0x008fe20000010000 */
[----:B-1----:R-:W-:-:S06]  /*dc00*/  FADD.FTZ R7, R187, R7 ;  /* 0x00000007bb077221 */ /* 0x002fcc0000010000 */
[----:B------:R-:W1:Y:S08]  /*dc10*/  MUFU.EX2 R172, R192 ;  /* 0x000000c000ac7308 */ /* 0x000e700000000800 */
[----:B------:R-:W3:Y:S01]  /*dc20*/  MUFU.EX2 R194, R194 ;  /* 0x000000c200c27308 */ /* 0x000ee20000000800 */
[----:B----4-:R-:W-:Y:S01]  /*dc30*/  FADD.FTZ R6, R170, R6 ;  /* 0x00000006aa067221 */ /* 0x010fe20000010000 */
[----:B------:R-:W-:-:S06]  /*dc40*/  FADD.FTZ R7, R171, R7 ;  /* 0x00000007ab077221 */ /* 0x000fcc0000010000 */
[----:B------:R-:W4:Y:S01]  /*dc50*/  MUFU.EX2 R193, R193 ;  /* 0x000000c100c17308 */ /* 0x000f220000000800 */
[----:B------:R-:W-:-:S07]  /*dc60*/  F2FP.BF16.F32.PACK_AB R163, R175, R163 ;  /* 0x000000a3afa3723e */ /* 0x000fce00000010ff */
[----:B------:R-:W5:Y:S01]  /*dc70*/  MUFU.EX2 R195, R195 ;  /* 0x000000c300c37308 */ /* 0x000f620000000800 */
[----:B0-----:R-:W-:Y:S01]  /*dc80*/  FADD.FTZ R6, R189, R6 ;  /* 0x00000006bd067221 */ /* 0x001fe20000010000 */
[----:B--2---:R-:W-:-:S06]  /*dc90*/  FADD.FTZ R7, R191, R7 ;  /* 0x00000007bf077221 */ /* 0x004fcc0000010000 */
[----:B------:R-:W0:Y:S01]  /*dca0*/  MUFU.EX2 R174, R196 ;  /* 0x000000c400ae7308 */ /* 0x000e220000000800 */
[----:B------:R-:W-:-:S07]  /*dcb0*/  LOP3.LUT P0, RZ, R18, 0x100, RZ, 0xc0, !PT ;  /* 0x0000010012ff7812 */ /* 0x000fce000780c0ff */
[----:B------:R-:W2:Y:S01]  /*dcc0*/  MUFU.EX2 R198, R198 ;  /* 0x000000c600c67308 */ /* 0x000ea20000000800 */
[----:B-1----:R-:W-:Y:S01]  /*dcd0*/  FADD.FTZ R6, R172, R6 ;  /* 0x00000006ac067221 */ /* 0x002fe20000010000 */
[----:B---3--:R-:W-:-:S06]  /*dce0*/  FADD.FTZ R7, R194, R7 ;  /* 0x00000007c2077221 */ /* 0x008fcc0000010000 */
[----:B------:R-:W1:Y:S01]  /*dcf0*/  MUFU.EX2 R175, R220 ;  /* 0x000000dc00af7308 */ /* 0x000e620000000800 */
[----:B----4-:R-:W-:-:S07]  /*dd00*/  FADD.FTZ R6, R193, R6 ;  /* 0x00000006c1067221 */ /* 0x010fce0000010000 */
[----:B------:R-:W3:Y:S01]  /*dd10*/  MUFU.EX2 R182, R182 ;  /* 0x000000b600b67308 */ /* 0x000ee20000000800 */
[----:B-----5:R-:W-:Y:S01]  /*dd20*/  FADD.FTZ R173, R195, R7 ;  /* 0x00000007c3ad7221 */ /* 0x020fe20000010000 */
[----:B0-----:R-:W-:Y:S01]  /*dd30*/  FADD.FTZ R7, R174, R6 ;  /* 0x00000006ae077221 */ /* 0x001fe20000010000 */
[----:B------:R-:W-:Y:S02]  /*dd40*/  F2FP.BF16.F32.PACK_AB R155, R159, R155 ;  /* 0x0000009b9f9b723e */ /* 0x000fe400000010ff */
[----:B--2---:R-:W-:Y:S01]  /*dd50*/  FADD.FTZ R6, R198, R173 ;  /* 0x000000adc6067221 */ /* 0x004fe20000010000 */
[----:B------:R-:W-:Y:S02]  /*dd60*/  F2FP.BF16.F32.PACK_AB R159, R199, R158 ;  /* 0x0000009ec79f723e */ /* 0x000fe400000010ff */
[----:B------:R-:W-:Y:S01]  /*dd70*/  F2FP.BF16.F32.PACK_AB R154, R197, R156 ;  /* 0x0000009cc59a723e */ /* 0x000fe200000010ff */
[----:B-1----:R-:W-:Y:S01]  /*dd80*/  FADD.FTZ R6, R175, R6 ;  /* 0x00000006af067221 */ /* 0x002fe20000010000 */
[----:B------:R-:W-:-:S02]  /*dd90*/  F2FP.BF16.F32.PACK_AB R156, R200, R160 ;  /* 0x000000a0c89c723e */ /* 0x000fc400000010ff */
[----:B------:R-:W-:Y:S01]  /*dda0*/  F2FP.BF16.F32.PACK_AB R158, R165, R164 ;  /* 0x000000a4a59e723e */ /* 0x000fe200000010ff */
[----:B------:R-:W-:Y:S01]  /*ddb0*/  FMUL.FTZ R24, R24, R190 ;  /* 0x000000be18187220 */ /* 0x000fe20000410000 */
[----:B------:R-:W-:Y:S01]  /*ddc0*/  F2FP.BF16.F32.PACK_AB R160, R169, R168 ;  /* 0x000000a8a9a0723e */ /* 0x000fe200000010ff */
[----:B------:R-:W-:Y:S01]  /*ddd0*/  FMUL.FTZ R25, R25, R190 ;  /* 0x000000be19197220 */ /* 0x000fe20000410000 */
[----:B------:R-:W-:Y:S01]  /*dde0*/  F2FP.BF16.F32.PACK_AB R165, R179, R166 ;  /* 0x000000a6b3a5723e */ /* 0x000fe200000010ff */
[----:B---3--:R-:W-:Y:S01]  /*ddf0*/  FADD.FTZ R7, R182, R7 ;  /* 0x00000007b6077221 */ /* 0x008fe20000010000 */
[----:B------:R-:W-:Y:S01]  /*de00*/  F2FP.BF16.F32.PACK_AB R152, R202, R152 ;  /* 0x00000098ca98723e */ /* 0x000fe200000010ff */
[----:B------:R-:W-:Y:S01]  /*de10*/  FMUL.FTZ R28, R28, R190 ;  /* 0x000000be1c1c7220 */ /* 0x000fe20000410000 */
[----:B------:R-:W-:Y:S01]  /*de20*/  F2FP.BF16.F32.PACK_AB R164, R177, R176 ;  /* 0x000000b0b1a4723e */ /* 0x000fe200000010ff */
[----:B------:R-:W-:Y:S01]  /*de30*/  FMUL.FTZ R29, R29, R190 ;  /* 0x000000be1d1d7220 */ /* 0x000fe20000410000 */
[----:B------:R-:W-:Y:S01]  /*de40*/  F2FP.BF16.F32.PACK_AB R166, R181, R180 ;  /* 0x000000b4b5a6723e */ /* 0x000fe200000010ff */
[-C--:B------:R-:W-:Y:S01]  /*de50*/  FMUL.FTZ R32, R32, R190.reuse ;  /* 0x000000be20207220 */ /* 0x080fe20000410000 */
[----:B------:R-:W-:Y:S01]  /*de60*/  F2FP.BF16.F32.PACK_AB R167, R183, R167 ;  /* 0x000000a7b7a7723e */ /* 0x000fe200000010ff */
[----:B------:R-:W-:Y:S01]  /*de70*/  FMUL.FTZ R33, R33, R190 ;  /* 0x000000be21217220 */ /* 0x000fe20000410000 */
        /* <DEDUP_REMOVED lines=132> */
.L_x_5309:
[----:B------:R0:W1:Y:S01]  /*e6c0*/  SYNCS.PHASECHK.TRANS64.TRYWAIT P1, [R13+URZ+0x22850], R14 ;  /* 0x0228500e0d0075a7 */ /* 0x000062000802017f */
[----:B------:R-:W-:Y:S05]  /*e6d0*/  @!P0 BRA `(.L_x_5310) ;  /* 0x0000000000048947 */ /* 0x000fea0003800000 */
[----:B------:R-:W-:Y:S01]  /*e6e0*/  BPT.TRAP 0x1 ;  /* 0x000000040000795c */ /* 0x000fe20000300000 */
.L_x_5310:
[----:B------:R-:W-:Y:S04]  /*e6f0*/  BSSY B0, `(.L_x_5311) ;  /* 0x0000004000007945 */ /* 0x000fe80003800000 */
[----:B-1----:R-:W-:Y:S05]  /*e700*/  @P1 BRA `(.L_x_5312) ;  /* 0x0000000000081947 */ /* 0x002fea0003800000 */
[----:B------:R-:W1:Y:S02]  /*e710*/  SYNCS.PHASECHK.TRANS64.TRYWAIT P1, [R13+URZ+0x22850], R14 ;  /* 0x0228500e0d0075a7 */ /* 0x000e64000802017f */
[----:B-1----:R-:W-:Y:S05]  /*e720*/  @!P1 BRA `(.L_x_5313) ;  /* 0x0000010c003c9947 */ /* 0x002fea0003800000 */
.L_x_5312:
[----:B------:R-:W-:Y:S05]  /*e730*/  BSYNC B0 ;  /* 0x0000000000007941 */ /* 0x000fea0003800000 */
.L_x_5311:
[----:B------:R-:W2:Y:S01]  /*e740*/  S2R R178, SR_TID.X ;  /* 0x0000000000b27919 */ /* 0x000ea20000002100 */
[----:B------:R-:W-:Y:S05]  /*e750*/  WARPSYNC.ALL ;  /* 0x0000000000007948 */ /* 0x000fea0003800000 */
[----:B------:R-:W-:Y:S02]  /*e760*/  IMAD.MOV.U32 R176, RZ, RZ, 0xc00 ;  /* 0x00000c00ffb07424 */ /* 0x000fe400078e00ff */
[----:B------:R-:W-:Y:S02]  /*e770*/  IMAD.MOV.U32 R177, RZ, RZ, 0x40000040 ;  /* 0x40000040ffb17424 */ /* 0x000fe400078e00ff */
[----:B------:R-:W-:-:S03]  /*e780*/  IMAD R176, R23, R176, UR38 ;  /* 0x0000002617b07e24 */ /* 0x000fc6000f8e02b0 */
[----:B------:R-:W-:Y:S01]  /*e790*/  R2UR UR7, R177 ;  /* 0x00000000b10772ca */ /* 0x000fe200000e0000 */
[----:B------:R-:W-:Y:S01]  /*e7a0*/  IMAD.MOV.U32 R177, RZ, RZ, 0x40000040 ;  /* 0x40000040ffb17424 */ /* 0x000fe200078e00ff */
[----:B------:R-:W-:Y:S02]  /*e7b0*/  R2UR UR6, R176 ;  /* 0x00000000b00672ca */ /* 0x000fe400000e0000 */
[----:B--2---:R-:W-:-:S05]  /*e7c0*/  SHF.R.U32.HI R178, RZ, 0x7, R178 ;  /* 0x00000007ffb27819 */ /* 0x004fca00000116b2 */
[----:B01----:R-:W-:-:S05]  /*e7d0*/  VIADD R14, R178, 0x8 ;  /* 0x00000008b20e7836 */ /* 0x003fca0000000000 */
        /* <DEDUP_REMOVED lines=44> */
.L_x_5314:
[----:B------:R-:W2:Y:S01]  /*eaa0*/  LDL R152, [R1] ;  /* 0x0000000001987983 */ /* 0x000ea20000100800 */
[----:B------:R-:W-:Y:S02]  /*eab0*/  VIADD R13, R13, 0x22860 ;  /* 0x000228600d0d7836 */ /* 0x000fe40000000000 */
[----:B------:R-:W-:Y:S02]  /*eac0*/  IMAD.U32 R14, RZ, RZ, UR41 ;  /* 0x00000029ff0e7e24 */ /* 0x000fe4000f8e00ff */
[----:B------:R-:W-:Y:S02]  /*ead0*/  IMAD.MOV.U32 R201, RZ, RZ, R0 ;  /* 0x000000ffffc97224 */ /* 0x000fe400078e0000 */
[----:B------:R-:W-:Y:S01]  /*eae0*/  IMAD.MOV.U32 R200, RZ, RZ, R3 ;  /* 0x000000ffffc87224 */ /* 0x000fe200078e0003 */
[----:B------:R-:W-:-:S04]  /*eaf0*/  PRMT R13, R14, 0x654, R13 ;  /* 0x000006540e0d7816 */ /* 0x000fc8000000000d */
[----:B------:R0:W-:Y:S01]  /*eb00*/  SYNCS.ARRIVE.TRANS64.RED.A1T0 RZ, [R13+URZ], RZ ;  /* 0x000000ff0dff79a7 */ /* 0x0001e2000810043f */
[C---:B--2---:R-:W-:Y:S01]  /*eb10*/  ISETP.GT.AND P1, PT, R12.reuse, R152, PT ;  /* 0x000000980c00720c */ /* 0x044fe20003f24270 */
[----:B------:R-:W-:-:S12]  /*eb20*/  VIADD R12, R12, 0xffffffff ;  /* 0xffffffff0c0c7836 */ /* 0x000fd80000000000 */
[----:B0-----:R-:W-:Y:S05]  /*eb30*/  @P1 BRA `(.L_x_5315) ;  /* 0xffffffd800441947 */ /* 0x001fea000383ffff */
.L_x_5303:
[----:B------:R-:W2:Y:S02]  /*eb40*/  LDL R13, [R1+0x10] ;  /* 0x00001000010d7983 */ /* 0x000ea40000100800 */
[----:B--2---:R-:W-:-:S13]  /*eb50*/  ISETP.GE.AND P1, PT, R12, R13, PT ;  /* 0x0000000d0c00720c */ /* 0x004fda0003f26270 */
[----:B------:R-:W-:Y:S05]  /*eb60*/  @!P1 BRA `(.L_x_5316) ;  /* 0x0000001c00d09947 */ /* 0x000fea0003800000 */
[----:B------:R-:W-:Y:S02]  /*eb70*/  IMAD.MOV.U32 R201, RZ, RZ, R0 ;  /* 0x000000ffffc97224 */ /* 0x000fe400078e0000 */
[----:B------:R-:W-:-:S07]  /*eb80*/  IMAD.MOV.U32 R200, RZ, RZ, R3 ;  /* 0x000000ffffc87224 */ /* 0x000fce00078e0003 */
.L_x_5328:
[----:B------:R-:W-:Y:S01]  /*eb90*/  VIADD R23, R23, 0x1 ;  /* 0x0000000117177836 */ /* 0x000fe20000000000 */
[----:B------:R-:W-:Y:S05]  /*eba0*/  YIELD ;  /* 0x0000000000007946 */ /* 0x000fea0003800000 */
[----:B------:R-:W-:-:S04]  /*ebb0*/  ISETP.NE.AND P1, PT, R23, 0x2, PT ;  /* 0x000000021700780c */ /* 0x000fc80003f25270 */
[----:B------:R-:W-:Y:S02]  /*ebc0*/  SEL R0, RZ, 0x1, P1 ;  /* 0x00000001ff007807 */ /* 0x000fe40000800000 */
[----:B------:R-:W-:Y:S02]  /*ebd0*/  SEL R23, R23, RZ, P1 ;  /* 0x000000ff17177207 */ /* 0x000fe40000800000 */
[----:B------:R-:W-:Y:S01]  /*ebe0*/  LOP3.LUT R208, R208, R0, RZ, 0x3c, !PT ;  /* 0x00000000d0d07212 */ /* 0x000fe200078e3cff */
[----:B--2---:R-:W-:Y:S06]  /*ebf0*/  @!P0 BRA `(.L_x_5317) ;  /* 0x0000000000048947 */ /* 0x004fec0003800000 */
[----:B------:R-:W-:Y:S01]  /*ec00*/  BPT.TRAP 0x1 ;  /* 0x000000040000795c */ /* 0x000fe20000300000 */
.L_x_5317:
[----:B------:R-:W-:Y:S01]  /*ec10*/  IMAD R13, R23, 0x8, R22 ;  /* 0x00000008170d7824 */ /* 0x000fe200078e0216 */
[----:B------:R-:W-:-:S04]  /*ec20*/  SHF.L.U32 R14, R208, 0x1f, RZ ;  /* 0x0000001fd00e7819 */ /* 0x000fc800000006ff */
[----:B------:R0:W1:Y:S01]  /*ec30*/  SYNCS.PHASECHK.TRANS64.TRYWAIT P1, [R13+URZ+0x22830], R14 ;  /* 0x0228300e0d0075a7 */ /* 0x000062000802017f */
[----:B------:R-:W-:Y:S05]  /*ec40*/  @!P0 BRA `(.L_x_5318) ;  /* 0x0000000000048947 */ /* 0x000fea0003800000 */
[----:B------:R-:W-:Y:S01]  /*ec50*/  BPT.TRAP 0x1 ;  /* 0x000000040000795c */ /* 0x000fe20000300000 */
.L_x_5318:
[----:B------:R-:W-:Y:S02]  /*ec60*/  IMAD R156, R23, 0x300, R221 ;  /* 0x00000300179c7824 */ /* 0x000fe400078e02dd */
[----:B------:R-:W-:Y:S01]  /*ec70*/  IMAD.MOV.U32 R157, RZ, RZ, 0x40000040 ;  /* 0x40000040ff9d7424 */ /* 0x000fe200078e00ff */
[----:B-1----:R-:W-:Y:S06]  /*ec80*/  @P1 BRA `(.L_x_5319) ;  /* 0x0000000000081947 */ /* 0x002fec0003800000 */
[----:B------:R-:W1:Y:S02]  /*ec90*/  SYNCS.PHASECHK.TRANS64.TRYWAIT P1, [R13+URZ+0x22830], R14 ;  /* 0x0228300e0d0075a7 */ /* 0x000e64000802017f */
[----:B-1----:R-:W-:Y:S05]  /*eca0*/  @!P1 BRA `(.L_x_5320) ;  /* 0x0000010400f09947 */ /* 0x002fea0003800000 */
.L_x_5319:
        /* <DEDUP_REMOVED lines=41> */
.L_x_5321:
        /* <DEDUP_REMOVED lines=88> */
[----:B------:R-:W-:Y:S01]  /*f4c0*/  FMUL.FTZ R60, R60, R172 ;  /* 0x000000ac3c3c7220 */ /* 0x000fe20000410000 */
[----:B------:R-:W-:Y:S01]  /*f4d0*/  FMNMX.FTZ R0, R155, R0, !PT ;  /* 0x000000009b007209 */ /* 0x000fe20007810000 */
[-C--:B------:R-:W-:Y:S01]  /*f4e0*/  FMUL.FTZ R61, R61, R172.reuse ;  /* 0x000000ac3d3d7220 */ /* 0x080fe20000410000 */
[----:B------:R3:W-:Y:S01]  /*f4f0*/  MUFU.EX2 R156, R169 ;  /* 0x000000a9009c7308 */ /* 0x0007e20000000800 */
        /* <DEDUP_REMOVED lines=180> */
[C---:B------:R-:W-:Y:S01]  /*10040*/  F2FP.BF16.F32.PACK_AB R160, R177.reuse, R160 ;  /* 0x000000a0b1a0723e */ /* 0x040fe200000010ff */
[----:B------:R-:W4:Y:S01]  /*10050*/  MUFU.EX2 R159, R184 ;  /* 0x000000b8009f7308 */ /* 0x000f220000000800 */
[----:B0-----:R-:W-:Y:S01]  /*10060*/  FADD.FTZ R7, R176, R7 ;  /* 0x00000007b0077221 */ /* 0x001fe20000010000 */
[----:B------:R-:W-:Y:S01]  /*10070*/  FADD.FTZ R6, R177, R6 ;  /* 0x00000006b1067221 */ /* 0x000fe20000010000 */
[-C--:B------:R-:W-:Y:S01]  /*10080*/  FMUL.FTZ R75, R75, R174.reuse ;  /* 0x000000ae4b4b7220 */ /* 0x080fe20000410000 */
[-C--:B------:R-:W-:Y:S01]  /*10090*/  FMUL.FTZ R78, R78, R174.reuse ;  /* 0x000000ae4e4e7220 */ /* 0x080fe20000410000 */
[-C--:B------:R-:W-:Y:S01]  /*100a0*/  FMUL.FTZ R79, R79, R174.reuse ;  /* 0x000000ae4f4f7220 */ /* 0x080fe20000410000 */
[----:B------:R-:W-:Y:S01]  /*100b0*/  FADD.FTZ R6, R180, R6 ;  /* 0x00000006b4067221 */ /* 0x000fe20000010000 */
[----:B------:R-:W-:Y:S01]  /*100c0*/  FMUL.FTZ R82, R82, R174 ;  /* 0x000000ae52527220 */ /* 0x000fe20000410000 */
[----:B------:R-:W0:Y:S01]  /*100d0*/  MUFU.EX2 R175, R175 ;  /* 0x000000af00af7308 */ /* 0x000e220000000800 */
[----:B---3--:R-:W-:Y:S01]  /*100e0*/  FADD.FTZ R7, R171, R7 ;  /* 0x00000007ab077221 */ /* 0x008fe20000010000 */
[----:B------:R-:W-:Y:S01]  /*100f0*/  FADD.FTZ R6, R181, R6 ;  /* 0x00000006b5067221 */ /* 0x000fe20000010000 */
[----:B------:R-:W-:Y:S01]  /*10100*/  F2FP.BF16.F32.PACK_AB R157, R171, R176 ;  /* 0x000000b0ab9d723e */ /* 0x000fe200000010ff */
[-C--:B------:R-:W-:Y:S01]  /*10110*/  FMUL.FTZ R83, R83, R174.reuse ;  /* 0x000000ae53537220 */ /* 0x080fe20000410000 */
[----:B------:R-:W-:Y:S01]  /*10120*/  FMUL.FTZ R86, R86, R174 ;  /* 0x000000ae56567220 */ /* 0x000fe20000410000 */
        /* <DEDUP_REMOVED lines=80> */
.L_x_5322:
[----:B------:R0:W3:Y:S01]  /*10630*/  SYNCS.PHASECHK.TRANS64.TRYWAIT P1, [R13+URZ+0x22850], R14 ;  /* 0x0228500e0d0075a7 */ /* 0x0000e2000802017f */
[----:B------:R-:W-:Y:S05]  /*10640*/  @!P0 BRA `(.L_x_5323) ;  /* 0x0000000000048947 */ /* 0x000fea0003800000 */
[----:B------:R-:W-:Y:S01]  /*10650*/  BPT.TRAP 0x1 ;  /* 0x000000040000795c */ /* 0x000fe20000300000 */
.L_x_5323:
[----:B------:R-:W-:Y:S04]  /*10660*/  BSSY B0, `(.L_x_5324) ;  /* 0x0000004000007945 */ /* 0x000fe80003800000 */
[----:B---3--:R-:W-:Y:S05]  /*10670*/  @P1 BRA `(.L_x_5325) ;  /* 0x0000000000081947 */ /* 0x008fea0003800000 */
[----:B------:R-:W3:Y:S02]  /*10680*/  SYNCS.PHASECHK.TRANS64.TRYWAIT P1, [R13+URZ+0x22850], R14 ;  /* 0x0228500e0d0075a7 */ /* 0x000ee4000802017f */
[----:B---3--:R-:W-:Y:S05]  /*10690*/  @!P1 BRA `(.L_x_5326) ;  /* 0x000000ec00889947 */ /* 0x008fea0003800000 */
.L_x_5325:
[----:B------:R-:W-:Y:S05]  /*106a0*/  BSYNC B0 ;  /* 0x0000000000007941 */ /* 0x000fea0003800000 */
.L_x_5324:
        /* <DEDUP_REMOVED lines=8> */
[----:B------:R-:W-:Y:S02]  /*10730*/  R2UR UR6, R172 ;  /* 0x00000000ac0672ca */ /* 0x000fe400000e0000 */
        /* <DEDUP_REMOVED lines=45> */
.L_x_5327:
        /* <DEDUP_REMOVED lines=10> */
.L_x_5316:
        /* <DEDUP_REMOVED lines=16> */
[----:B------:R4:W5:Y:S02]  /*10bb0*/  @P0 MUFU.RCP R4, R5 ;  /* 0x0000000500040308 */ /* 0x0009640000001000 */
[----:B----4-:R-:W-:-:S02]  /*10bc0*/  IMAD.U32 R5, RZ, RZ, UR37 ;  /* 0x00000025ff057e24 */ /* 0x010fc4000f8e00ff */
[----:B0-----:R-:W-:Y:S02]  /*10bd0*/  @P0 FMUL.FTZ R7, R7, 0.69314718246459960938 ;  /* 0x3f31721807070820 */ /* 0x001fe40000410000 */
[----:B------:R-:W-:-:S04]  /*10be0*/  @P0 FMUL.FTZ R5, R5, 0.69314718246459960938 ;  /* 0x3f31721805050820 */ /* 0x000fc80000410000 */
[----:B------:R-:W-:Y:S01]  /*10bf0*/  @P0 FFMA.FTZ R155, R5, R3, R7 ;  /* 0x00000003059b0223 */ /* 0x000fe20000010007 */
[-C--:B-----5:R-:W-:Y:S01]  /*10c00*/  FMUL.FTZ R152, R24, R4.reuse ;  /* 0x0000000418987220 */ /* 0x0a0fe20000410000 */
        /* <DEDUP_REMOVED lines=70> */
[----:B------:R4:W5:Y:S02]  /*11070*/  @P0 MUFU.RCP R3, R5 ;  /* 0x0000000500030308 */ /* 0x0009640000001000 */
[----:B----4-:R-:W-:-:S02]  /*11080*/  IMAD.U32 R5, RZ, RZ, UR37 ;  /* 0x00000025ff057e24 */ /* 0x010fc4000f8e00ff */
[----:B0-----:R-:W-:Y:S02]  /*11090*/  @P0 FMUL.FTZ R6, R6, 0.69314718246459960938 ;  /* 0x3f31721806060820 */ /* 0x001fe40000410000 */
[----:B------:R-:W-:-:S04]  /*110a0*/  @P0 FMUL.FTZ R5, R5, 0.69314718246459960938 ;  /* 0x3f31721805050820 */ /* 0x000fc80000410000 */
[----:B------:R-:W-:Y:S01]  /*110b0*/  @P0 FFMA.FTZ R154, R5, R0, R6 ;  /* 0x00000000059a0223 */ /* 0x000fe20000010006 */
[----:B------:R-:W-:Y:S01]  /*110c0*/  SEL R0, RZ, 0x1, P1 ;  /* 0x00000001ff007807 */ /* 0x000fe20000800000 */
        /* <DEDUP_REMOVED lines=68> */
.L_x_5257:
[----:B------:R-:W-:Y:S05]  /*11510*/  WARPSYNC.ALL ;  /* 0x0000000000007948 */ /* 0x000fea0003800000 */
[----:B------:R-:W0:Y:S08]  /*11520*/  S2UR UR41, SR_CgaCtaId ;  /* 0x00000000002979c3 */ /* 0x000e300000008800 */
[----:B------:R-:W-:Y:S06]  /*11530*/  BAR.SYNC.DEFER_BLOCKING 0x5, 0x180 ;  /* 0x0146000000007b1d */ /* 0x000fec0000010000 */
[----:B------:R-:W-:Y:S01]  /*11540*/  UMOV UR4, 0x400 ;  /* 0x0000040000047882 */ /* 0x000fe20000000000 */
[----:B------:R-:W-:Y:S01]  /*11550*/  BSSY B0, `(.L_x_5329) ;  /* 0x000051e000007945 */ /* 0x000fe20003800000 */
[----:B0-----:R-:W-:-:S06]  /*11560*/  ULEA UR4, UR41, UR4, 0x18 ;  /* 0x0000000429047291 */ /* 0x001fcc000f8ec03f */
[----:B------:R-:W-:-:S05]  /*11570*/  IMAD.U32 R22, RZ, RZ, UR4 ;  /* 0x00000004ff167e24 */ /* 0x000fca000f8e00ff */
[----:B------:R0:W3:Y:S01]  /*11580*/  LDS.128 R4, [R22+0x228d0] ;  /* 0x0228d00016047984 */ /* 0x0000e20000000c00 */
[----:B------:R-:W-:Y:S06]  /*11590*/  BAR.ARV 0x4, 0x180 ;  /* 0x0106000000007b1d */ /* 0x000fec0000002000 */
[----:B------:R-:W-:Y:S05]  /*115a0*/  @P0 BRA `(.L_x_5330) ;  /* 0x00000040000c0947 */ /* 0x000fea0003800000 */
[----:B------:R-:W4:Y:S01]  /*115b0*/  LDL R3, [R1+0x14c] ;  /* 0x00014c0001037983 */ /* 0x000f220000100800 */
[----:B------:R-:W-:-:S03]  /*115c0*/  ULDC UR4, c[0x0][0xad4] ;  /* 0x0002b50000047ab9 */ /* 0x000fc60000000800 */
[----:B------:R-:W3:Y:S01]  /*115d0*/  LDL.LU R10, [R1+0x2c] ;  /* 0x00002c00010a7983 */ /* 0x000ee20000300800 */
[----:B------:R-:W2:Y:S01]  /*115e0*/  S2R R0, SR_SWINHI ;  /* 0x0000000000007919 */ /* 0x000ea20000002f00 */
[----:B------:R-:W-:Y:S02]  /*115f0*/  F2FP.BF16.F32.PACK_AB R11, R31, R30 ;  /* 0x0000001e1f0b723e */ /* 0x000fe400000010ff */
[----:B------:R-:W-:Y:S01]  /*11600*/  F2FP.BF16.F32.PACK_AB R12, R33, R32 ;  /* 0x00000020210c723e */ /* 0x000fe200000010ff */
[----:B------:R-:W3:Y:S01]  /*11610*/  LDL.LU R157, [R1+0x34] ;  /* 0x00003400019d7983 */ /* 0x000ee20000300800 */
[----:B-1----:R-:W-:Y:S02]  /*11620*/  F2FP.BF16.F32.PACK_AB R13, R35, R34 ;  /* 0x00000022230d723e */ /* 0x002fe400000010ff */
[----:B------:R-:W-:Y:S01]  /*11630*/  F2FP.BF16.F32.PACK_AB R14, R37, R36 ;  /* 0x00000024250e723e */ /* 0x000fe200000010ff */
[----:B------:R-:W3:Y:S01]  /*11640*/  LDL.LU R156, [R1+0x38] ;  /* 0x00003800019c7983 */ /* 0x000ee20000300800 */
[----:B------:R-:W-:-:S02]  /*11650*/  MOV R20, R22 ;  /* 0x0000001600147202 */ /* 0x000fc40000000f00 */
[----:B--2---:R-:W-:Y:S02]  /*11660*/  MOV R21, R0 ;  /* 0x0000000000157202 */ /* 0x004fe40000000f00 */
[----:B------:R-:W-:Y:S01]  /*11670*/  F2FP.BF16.F32.PACK_AB R15, R39, R38 ;  /* 0x00000026270f723e */ /* 0x000fe200000010ff */
[----:B----45:R-:W-:Y:S01]  /*11680*/  IMAD.WIDE R24, R3, 0x2, R20 ;  /* 0x0000000203187825 */ /* 0x030fe200078e0214 */
[----:B---3--:R-:W-:-:S03]  /*11690*/  ISETP.NE.AND P0, PT, R10, RZ, PT ;  /* 0x000000ff0a00720c */ /* 0x008fc60003f05270 */
        /* <DEDUP_REMOVED lines=14> */
[----:B-1----:R-:W-:-:S04]  /*11780*/  IADD3 R8, P0, R24, 0x20, RZ ;  /* 0x0000002018087810 */ /* 0x002fc80007f1e0ff */
[----:B------:R-:W-:Y:S01]  /*11790*/  LOP3.LUT R3, R8, 0x380, RZ, 0xc0, !PT ;  /* 0x0000038008037812 */ /* 0x000fe200078ec0ff */
[----:B------:R-:W-:-:S03]  /*117a0*/  IMAD.X R9, RZ, RZ, R25, P0 ;  /* 0x000000ffff097224 */ /* 0x000fc600000e0619 */
[----:B------:R-:W-:-:S04]  /*117b0*/  SHF.R.U64 R3, R3, 0x3, RZ ;  /* 0x0000000303037819 */ /* 0x000fc800000012ff */
[----:B------:R-:W-:-:S04]  /*117c0*/  LOP3.LUT R8, R3, R8, RZ, 0x3c, !PT ;  /* 0x0000000803087212 */ /* 0x000fc800078e3cff */
[----:B------:R-:W-:-:S05]  /*117d0*/  MOV R8, R8 ;  /* 0x0000000800087202 */ /* 0x000fca0000000f00 */
[----:B------:R1:W-:Y:S02]  /*117e0*/  STSM.16.M88.4 [R8], R12 ;  /* 0x0000000c08007844 */ /* 0x0003e40000000200 */
[----:B-1----:R-:W-:-:S04]  /*117f0*/  IADD3 R8, P0, R24, 0x40, RZ ;  /* 0x0000004018087810 */ /* 0x002fc80007f1e0ff */
        /* <DEDUP_REMOVED lines=158> */
[----:B------:R-:W-:-:S07]  /*121e0*/  IADD3.X R11, R156, UR5, RZ, P0, !PT ;  /* 0x000000059c0b7c10 */ /* 0x000fce00087fe4ff */
[----:B------:R-:W5:Y:S01]  /*121f0*/  @P1 LDG.E R8, desc[UR42][R10.64] ;  /* 0x0000002a0a081981 */ /* 0x000f62000c1e1900 */
[----:B------:R-:W-:-:S04]  /*12200*/  ISETP.NE.U32.AND P0, PT, RZ, UR6, PT ;  /* 0x00000006ff007c0c */ /* 0x000fc8000bf05070 */
[----:B------:R-:W-:-:S13]  /*12210*/  ISETP.NE.AND.EX P0, PT, RZ, UR7, PT, P0 ;  /* 0x00000007ff007c0c */ /* 0x000fda000bf05300 */
[----:B-1----:R-:W-:Y:S01]  /*12220*/  @P0 IADD3 R12, P2, R157, UR6, RZ ;  /* 0x000000069d0c0c10 */ /* 0x002fe2000ff5e0ff */
[----:B------:R-:W-:-:S03]  /*12230*/  ULDC UR6, c[0x0][0xa88] ;  /* 0x0002a20000067ab9 */ /* 0x000fc60000000800 */
[----:B------:R-:W-:Y:S02]  /*12240*/  @P0 IADD3.X R13, R156, UR7, RZ, P2, !PT ;  /* 0x000000079c0d0c10 */ /* 0x000fe400097fe4ff */
[----:B------:R-:W-:Y:S01]  /*12250*/  ISETP.GT.AND P2, PT, R0, 0x1, PT ;  /* 0x000000010000780c */ /* 0x000fe20003f44270 */
[----:B------:R-:W-:Y:S02]  /*12260*/  IMAD.MOV.U32 R0, RZ, RZ, 0x9b8 ;  /* 0x000009b8ff007424 */ /* 0x000fe400078e00ff */
[----:B------:R-:W-:-:S03]  /*12270*/  IMAD.U32 R9, RZ, RZ, UR6 ;  /* 0x00000006ff097e24 */ /* 0x000fc6000f8e00ff */
[----:B------:R-:W-:-:S03]  /*12280*/  SEL R0, R0, 0x978, P2 ;  /* 0x0000097800007807 */ /* 0x000fc60001000000 */
[----:B------:R1:W5:Y:S01]  /*12290*/  @P0 LDG.E R9, desc[UR42][R12.64] ;  /* 0x0000002a0c090981 */ /* 0x000362000c1e1900 */
[----:B------:R2:W3:Y:S08]  /*122a0*/  LDC.64 R14, c[0x0][R0+0x220] ;  /* 0x00008800000e7b82 */ /* 0x0004f00000000a00 */
[----:B-1----:R2:W1:Y:S01]  /*122b0*/  LDC.64 R12, c[0x0][R0+0x218] ;  /* 0x00008600000c7b82 */ /* 0x0024620000000a00 */
[----:B------:R-:W-:Y:S05]  /*122c0*/  @P0 BRA `(.L_x_5331) ;  /* 0x0000000000100947 */ /* 0x000fea0003800000 */
[----:B------:R-:W-:Y:S05]  /*122d0*/  @!P1 BRA `(.L_x_5331) ;  /* 0x00000000000c9947 */ /* 0x000fea0003800000 */
[----:B-----5:R-:W4:Y:S04]  /*122e0*/  LDG.E R9, desc[UR42][R10.64] ;  /* 0x0000002a0a097981 */ /* 0x020f28000c1e1900 */
[----:B------:R-:W4:Y:S02]  /*122f0*/  LDG.E R10, desc[UR42][R10.64+0x4] ;  /* 0x0000042a0a0a7981 */ /* 0x000f24000c1e1900 */
[----:B----4-:R-:W-:-:S07]  /*12300*/  IMAD.IADD R9, R10, 0x1, -R9 ;  /* 0x000000010a097824 */ /* 0x010fce00078e0a09 */
.L_x_5331:
[----:B------:R-:W4:Y:S01]  /*12310*/  LDL.LU R4, [R1+0x30] ;  /* 0x0000300001047983 */ /* 0x000f220000300800 */
[----:B------:R-:W0:Y:S03]  /*12320*/  LDC R158, c[0x0][0xbe8] ;  /* 0x0002fa00ff9e7b82 */ /* 0x000e260000000800 */
[----:B------:R-:W2:Y:S04]  /*12330*/  LDL.LU R3, [R1+0xc0] ;  /* 0x0000c00001037983 */ /* 0x000ea80000300800 */
[----:B------:R-:W3:Y:S04]  /*12340*/  LDL R159, [R1+0x40] ;  /* 0x00004000019f7983 */ /* 0x000ee80000100800 */
[----:B------:R-:W3:Y:S04]  /*12350*/  LDL R162, [R1+0x1c] ;  /* 0x00001c0001a27983 */ /* 0x000ee80000100800 */
[----:B------:R-:W3:Y:S04]  /*12360*/  LDL R161, [R1+0x148] ;  /* 0x0001480001a17983 */ /* 0x000ee80000100800 */
[----:B------:R-:W3:Y:S01]  /*12370*/  LDL R160, [R1+0xc4] ;  /* 0x0000c40001a07983 */ /* 0x000ee20000100800 */
[----:B------:R-:W3:Y:S01]  /*12380*/  LDC.64 R10, c[0x0][R0+0x228] ;  /* 0x00008a00000a7b82 */ /* 0x000ee20000000a00 */
[----:B0-----:R-:W-:-:S02]  /*12390*/  ISETP.NE.AND P1, PT, R158, 0x1, PT ;  /* 0x000000019e00780c */ /* 0x001fc40003f25270 */
[----:B------:R-:W-:-:S04]  /*123a0*/  ISETP.NE.U32.AND P0, PT, RZ, UR4, PT ;  /* 0x00000004ff007c0c */ /* 0x000fc8000bf05070 */
[----:B------:R-:W-:-:S07]  /*123b0*/  ISETP.NE.AND.EX P0, PT, RZ, UR5, PT, P0 ;  /* 0x00000005ff007c0c */ /* 0x000fce000bf05300 */
[----:B------:R-:W0:Y:S01]  /*123c0*/  @P1 LDC R25, c[0x0][0xbec] ;  /* 0x0002fb00ff191b82 */ /* 0x000e220000000800 */
[-C--:B-1----:R-:W-:Y:S02]  /*123d0*/  IMAD R24, R13, R207.reuse, RZ ;  /* 0x000000cf0d187224 */ /* 0x082fe400078e02ff */
[----:B------:R-:W-:-:S05]  /*123e0*/  IMAD.WIDE.U32 R12, R12, R207, RZ ;  /* 0x000000cf0c0c7225 */ /* 0x000fca00078e00ff */
[----:B------:R-:W1:Y:S01]  /*123f0*/  @P1 LDC R157, c[0x0][0xbf0] ;  /* 0x0002fc00ff9d1b82 */ /* 0x000e620000000800 */
[----:B------:R-:W-:Y:S01]  /*12400*/  IMAD.IADD R156, R13, 0x1, R24 ;  /* 0x000000010d9c7824 */ /* 0x000fe200078e0218 */
[----:B----4-:R-:W-:Y:S02]  /*12410*/  SEL R4, R4, RZ, !P0 ;  /* 0x000000ff04047207 */ /* 0x010fe40004000000 */
[----:B--2---:R-:W-:-:S03]  /*12420*/  SEL R3, R3, RZ, !P0 ;  /* 0x000000ff03037207 */ /* 0x004fc60004000000 */
[----:B---3--:R-:W-:-:S04]  /*12430*/  IMAD R15, R15, R4, RZ ;  /* 0x000000040f0f7224 */ /* 0x008fc800078e02ff */
[C---:B------:R-:W-:Y:S02]  /*12440*/  IMAD R3, R14.reuse, R3, R15 ;  /* 0x000000030e037224 */ /* 0x040fe400078e020f */
[----:B------:R-:W-:-:S04]  /*12450*/  IMAD.WIDE.U32 R14, R14, R4, RZ ;  /* 0x000000040e0e7225 */ /* 0x000fc800078e00ff */
[----:B------:R-:W-:Y:S01]  /*12460*/  IMAD.IADD R15, R15, 0x1, R3 ;  /* 0x000000010f0f7824 */ /* 0x000fe200078e0203 */
[--C-:B-----5:R-:W-:Y:S02]  /*12470*/  IADD3 R14, P0, P3, R14, R12, R8.reuse ;  /* 0x0000000c0e0e7210 */ /* 0x120fe40007b1e008 */
[----:B------:R-:W-:Y:S02]  /*12480*/  SHF.R.S32.HI R3, RZ, 0x1f, R8 ;  /* 0x0000001fff037819 */ /* 0x000fe40000011408 */
[----:B------:R-:W-:Y:S02]  /*12490*/  SEL R12, R159, RZ, P2 ;  /* 0x000000ff9f0c7207 */ /* 0x000fe40001000000 */
[----:B------:R-:W-:Y:S01]  /*124a0*/  IADD3.X R15, R15, R156, R3, P0, P3 ;  /* 0x0000009c0f0f7210 */ /* 0x000fe200007e6403 */
[----:B------:R-:W-:Y:S02]  /*124b0*/  IMAD.IADD R156, R162, 0x1, R222 ;  /* 0x00000001a29c7824 */ /* 0x000fe400078e02de */
[----:B------:R-:W-:-:S02]  /*124c0*/  IMAD R24, R11, R12, RZ ;  /* 0x0000000c0b187224 */ /* 0x000fc400078e02ff */
[----:B------:R-:W-:-:S04]  /*124d0*/  IMAD.WIDE.U32 R12, R10, R12, RZ ;  /* 0x0000000c0a0c7225 */ /* 0x000fc800078e00ff */
[----:B0-----:R-:W-:-:S04]  /*124e0*/  @P1 IMAD.HI.U32 R10, R156, R25, RZ ;  /* 0x000000199c0a1227 */ /* 0x001fc800078e00ff */
[----:B------:R-:W-:Y:S01]  /*124f0*/  IMAD.MOV.U32 R25, RZ, RZ, R156 ;  /* 0x000000ffff197224 */ /* 0x000fe200078e009c */
[----:B-1----:R-:W-:Y:S02]  /*12500*/  @P1 SHF.R.U32.HI R25, RZ, R157, R10 ;  /* 0x0000009dff191219 */ /* 0x002fe4000001160a */
        /* <DEDUP_REMOVED lines=42> */
[----:B------:R-:W-:Y:S02]  /*127b0*/  IADD3 R33, P2, R20, 0x2000, RZ ;  /* 0x0000200014217810 */ /* 0x000fe40007f5e0ff */
[----:B------:R-:W-:Y:S02]  /*127c0*/  SHF.R.U64 R44, R44, 0x3, RZ ;  /* 0x000000032c2c7819 */ /* 0x000fe400000012ff */
[----:B------:R-:W-:-:S02]  /*127d0*/  IADD3 R37, P3, R20, 0x3000, RZ ;  /* 0x0000300014257810 */ /* 0x000fc40007f7e0ff */
[----:B------:R-:W-:Y:S01]  /*127e0*/  LOP3.LUT R44, R44, R45, RZ, 0x3c, !PT ;  /* 0x0000002d2c2c7212 */ /* 0x000fe200078e3cff */
[----:B------:R-:W-:Y:S01]  /*127f0*/  IMAD.X R45, RZ, RZ, R21, P5 ;  /* 0x000000ffff2d7224 */ /* 0x000fe200028e0615 */
[C---:B------:R-:W-:Y:S02]  /*12800*/  IADD3 R65, P5, R20.reuse, 0xa000, RZ ;  /* 0x0000a00014417810 */ /* 0x040fe40007fbe0ff */
[----:B------:R-:W-:Y:S02]  /*12810*/  IADD3 R41, P4, R20, 0x4000, RZ ;  /* 0x0000400014297810 */ /* 0x000fe40007f9e0ff */
[----:B------:R-:W-:Y:S01]  /*12820*/  LOP3.LUT R64, R65, 0x380, RZ, 0xc0, !PT ;  /* 0x0000038041407812 */ /* 0x000fe200078ec0ff */
[----:B------:R-:W-:Y:S01]  /*12830*/  IMAD R3, R3, UR4, RZ ;  /* 0x0000000403037c24 */ /* 0x000fe2000f8e02ff */
[----:B------:R-:W-:Y:S01]  /*12840*/  LOP3.LUT R28, R29, 0x380, RZ, 0xc0, !PT ;  /* 0x000003801d1c7812 */ /* 0x000fe200078ec0ff */
[----:B------:R-:W5:Y:S01]  /*12850*/  LD.E.128 R44, desc[UR42][R44.64] ;  /* 0x0000002a2c2c7980 */ /* 0x000f62000c101d00 */
[----:B------:R-:W-:-:S02]  /*12860*/  LOP3.LUT R32, R33, 0x380, RZ, 0xc0, !PT ;  /* 0x0000038021207812 */ /* 0x000fc400078ec0ff */
[----:B------:R-:W-:Y:S02]  /*12870*/  LOP3.LUT R36, R37, 0x380, RZ, 0xc0, !PT ;  /* 0x0000038025247812 */ /* 0x000fe400078ec0ff */
[----:B------:R-:W-:Y:S02]  /*12880*/  LOP3.LUT R40, R41, 0x380, RZ, 0xc0, !PT ;  /* 0x0000038029287812 */ /* 0x000fe400078ec0ff */
[----:B------:R-:W-:Y:S02]  /*12890*/  SHF.R.U64 R64, R64, 0x3, RZ ;  /* 0x0000000340407819 */ /* 0x000fe400000012ff */
[----:B------:R-:W-:Y:S02]  /*128a0*/  SHF.R.U64 R28, R28, 0x3, RZ ;  /* 0x000000031c1c7819 */ /* 0x000fe400000012ff */
[----:B------:R-:W-:Y:S02]  /*128b0*/  SHF.R.U64 R32, R32, 0x3, RZ ;  /* 0x0000000320207819 */ /* 0x000fe400000012ff */
[----:B------:R-:W-:-:S02]  /*128c0*/  SHF.R.U64 R36, R36, 0x3, RZ ;  /* 0x0000000324247819 */ /* 0x000fc400000012ff */
        /* <DEDUP_REMOVED lines=11> */
[----:B------:R-:W-:Y:S01]  /*12980*/  IADD3 R14, P5, R20, 0xf000, RZ ;  /* 0x0000f000140e7810 */ /* 0x000fe20007fbe0ff */
[----:B------:R-:W-:Y:S01]  /*12990*/  IMAD R3, R8, UR5, R3 ;  /* 0x0000000508037c24 */ /* 0x000fe2000f8e0203 */
[C---:B------:R-:W-:Y:S01]  /*129a0*/  IADD3 R49, P0, R20.reuse, 0x6000, RZ ;  /* 0x0000600014317810 */ /* 0x040fe20007f1e0ff */
[----:B------:R-:W5:Y:S01]  /*129b0*/  LD.E.128 R28, desc[UR42][R28.64] ;  /* 0x0000002a1c1c7980 */ /* 0x000f62000c101d00 */
[C---:B------:R-:W-:Y:S01]  /*129c0*/  IADD3 R53, P2, R20.reuse, 0x7000, RZ ;  /* 0x0000700014357810 */ /* 0x040fe20007f5e0ff */
[----:B------:R-:W-:Y:S01]  /*129d0*/  IMAD.X R85, RZ, RZ, R21, P5 ;  /* 0x000000ffff557224 */ /* 0x000fe200028e0615 */
        /* <DEDUP_REMOVED lines=11> */
[----:B------:R-:W-:-:S02]  /*12a90*/  SHF.R.U64 R9, R9, 0x3, RZ ;  /* 0x0000000309097819 */ /* 0x000fc400000012ff */
[----:B------:R-:W-:Y:S02]  /*12aa0*/  SHF.R.U64 R48, R48, 0x3, RZ ;  /* 0x0000000330307819 */ /* 0x000fe400000012ff */
[----:B------:R-:W-:Y:S02]  /*12ab0*/  SHF.R.U64 R52, R52, 0x3, RZ ;  /* 0x0000000334347819 */ /* 0x000fe400000012ff */
[----:B------:R-:W-:Y:S02]  /*12ac0*/  SHF.R.U64 R56, R56, 0x3, RZ ;  /* 0x0000000338387819 */ /* 0x000fe400000012ff */
[----:B------:R-:W-:Y:S02]  /*12ad0*/  SHF.R.U64 R60, R60, 0x3, RZ ;  /* 0x000000033c3c7819 */ /* 0x000fe400000012ff */
[----:B------:R-:W-:Y:S02]  /*12ae0*/  LOP3.LUT R84, R9, R14, RZ, 0x3c, !PT ;  /* 0x0000000e09547212 */ /* 0x000fe400078e3cff */
[----:B------:R-:W-:Y:S01]  /*12af0*/  LOP3.LUT R48, R48, R49, RZ, 0x3c, !PT ;  /* 0x0000003130307212 */ /* 0x000fe200078e3cff */
[----:B------:R-:W0:Y:S01]  /*12b00*/  @P1 LDC R14, c[0x0][0xbf0] ;  /* 0x0002fc00ff0e1b82 */ /* 0x000e220000000800 */
[----:B------:R-:W-:Y:S01]  /*12b10*/  LOP3.LUT R52, R52, R53, RZ, 0x3c, !PT ;  /* 0x0000003534347212 */ /* 0x000fe200078e3cff */
[--C-:B------:R-:W-:Y:S01]  /*12b20*/  IMAD.X R49, RZ, RZ, R21.reuse, P0 ;  /* 0x000000ffff317224 */ /* 0x100fe200000e0615 */
[----:B------:R-:W-:Y:S01]  /*12b30*/  LOP3.LUT R56, R56, R57, RZ, 0x3c, !PT ;  /* 0x0000003938387212 */ /* 0x000fe200078e3cff */
[--C-:B------:R-:W-:Y:S01]  /*12b40*/  IMAD.X R53, RZ, RZ, R21.reuse, P2 ;  /* 0x000000ffff357224 */ /* 0x100fe200010e0615 */
[----:B------:R-:W-:Y:S01]  /*12b50*/  LOP3.LUT R60, R60, R61, RZ, 0x3c, !PT ;  /* 0x0000003d3c3c7212 */ /* 0x000fe200078e3cff */
[--C-:B------:R-:W-:Y:S01]  /*12b60*/  IMAD.X R57, RZ, RZ, R21.reuse, P3 ;  /* 0x000000ffff397224 */ /* 0x100fe200018e0615 */
[C---:B------:R-:W-:Y:S01]  /*12b70*/  IADD3 R69, P0, R20.reuse, 0xb000, RZ ;  /* 0x0000b00014457810 */ /* 0x040fe20007f1e0ff */
[----:B------:R-:W-:Y:S01]  /*12b80*/  IMAD.X R61, RZ, RZ, R21, P4 ;  /* 0x000000ffff3d7224 */ /* 0x000fe200020e0615 */
[----:B------:R-:W-:Y:S01]  /*12b90*/  IADD3 R73, P2, R20, 0xc000, RZ ;  /* 0x0000c00014497810 */ /* 0x000fe20007f5e0ff */
[----:B------:R-:W-:Y:S01]  /*12ba0*/  IMAD.WIDE.U32 R8, R8, UR4, RZ ;  /* 0x0000000408087c25 */ /* 0x000fe2000f8e00ff */
[C---:B------:R-:W-:Y:S01]  /*12bb0*/  IADD3 R77, P3, R20.reuse, 0xd000, RZ ;  /* 0x0000d000144d7810 */ /* 0x040fe20007f7e0ff */
[----:B------:R-:W-:Y:S01]  /*12bc0*/  ULDC.64 UR4, c[0x0][0xae8] ;  /* 0x0002ba0000047ab9 */ /* 0x000fe20000000a00 */
[----:B------:R-:W-:-:S02]  /*12bd0*/  IADD3 R81, P4, R20, 0xe000, RZ ;  /* 0x0000e00014517810 */ /* 0x000fc40007f9e0ff */
[----:B------:R-:W-:Y:S01]  /*12be0*/  LOP3.LUT R12, R12, 0xfffffff8, RZ, 0xc0, !PT ;  /* 0xfffffff80c0c7812 */ /* 0x000fe200078ec0ff */
[----:B------:R-:W-:Y:S01]  /*12bf0*/  IMAD.IADD R9, R9, 0x1, R3 ;  /* 0x0000000109097824 */ /* 0x000fe200078e0203 */
[----:B------:R-:W-:Y:S01]  /*12c00*/  LOP3.LUT R68, R69, 0x380, RZ, 0xc0, !PT ;  /* 0x0000038045447812 */ /* 0x000fe200078ec0ff */
[----:B------:R-:W5:Y:S01]  /*12c10*/  LD.E.128 R48, desc[UR42][R48.64] ;  /* 0x0000002a30307980 */ /* 0x000f62000c101d00 */
[----:B------:R-:W-:Y:S01]  /*12c20*/  LOP3.LUT R72, R73, 0x380, RZ, 0xc0, !PT ;  /* 0x0000038049487812 */ /* 0x000fe200078ec0ff */
[----:B------:R-:W-:Y:S01]  /*12c30*/  IMAD.IADD R3, R11, 0x1, -R12 ;  /* 0x000000010b037824 */ /* 0x000fe200078e0a0c */
[----:B------:R-:W-:Y:S01]  /*12c40*/  LOP3.LUT R76, R77, 0x380, RZ, 0xc0, !PT ;  /* 0x000003804d4c7812 */ /* 0x000fe200078ec0ff */
[----:B------:R-:W5:Y:S01]  /*12c50*/  LD.E.128 R52, desc[UR42][R52.64] ;  /* 0x0000002a34347980 */ /* 0x000f62000c101d00 */
[----:B------:R-:W-:Y:S02]  /*12c60*/  LOP3.LUT R80, R81, 0x380, RZ, 0xc0, !PT ;  /* 0x0000038051507812 */ /* 0x000fe400078ec0ff */
[----:B------:R-:W-:Y:S01]  /*12c70*/  LOP3.LUT R25, R20, 0x380, RZ, 0xc0, !PT ;  /* 0x0000038014197812 */ /* 0x000fe200078ec0ff */
[----:B------:R-:W-:Y:S01]  /*12c80*/  IMAD R3, R3, 0x20, R10 ;  /* 0x0000002003037824 */ /* 0x000fe200078e020a */
[----:B------:R-:W-:Y:S01]  /*12c90*/  SHF.R.U64 R68, R68, 0x3, RZ ;  /* 0x0000000344447819 */ /* 0x000fe200000012ff */
[----:B------:R-:W5:Y:S01]  /*12ca0*/  LD.E.128 R56, desc[UR42][R56.64] ;  /* 0x0000002a38387980 */ /* 0x000f62000c101d00 */
[----:B------:R-:W-:-:S02]  /*12cb0*/  SHF.R.U64 R72, R72, 0x3, RZ ;  /* 0x0000000348487819 */ /* 0x000fc400000012ff */
[----:B------:R-:W-:Y:S01]  /*12cc0*/  SHF.R.U64 R76, R76, 0x3, RZ ;  /* 0x000000034c4c7819 */ /* 0x000fe200000012ff */
[----:B------:R-:W5:Y:S01]  /*12cd0*/  LD.E.128 R60, desc[UR42][R60.64] ;  /* 0x0000002a3c3c7980 */ /* 0x000f62000c101d00 */
[----:B------:R-:W-:Y:S02]  /*12ce0*/  SHF.R.U64 R80, R80, 0x3, RZ ;  /* 0x0000000350507819 */ /* 0x000fe400000012ff */
[----:B------:R-:W-:Y:S01]  /*12cf0*/  SHF.R.U64 R25, R25, 0x3, RZ ;  /* 0x0000000319197819 */ /* 0x000fe200000012ff */
[----:B------:R-:W-:Y:S01]  /*12d00*/  IMAD.WIDE.U32 R8, R207, UR4, R8 ;  /* 0x00000004cf087c25 */ /* 0x000fe2000f8e0008 */
[----:B------:R-:W-:Y:S01]  /*12d10*/  LOP3.LUT R68, R68, R69, RZ, 0x3c, !PT ;  /* 0x0000004544447212 */ /* 0x000fe200078e3cff */
        /* <DEDUP_REMOVED lines=9> */
[----:B------:R-:W-:Y:S01]  /*12db0*/  SHF.R.S32.HI R13, RZ, 0x1f, R4 ;  /* 0x0000001fff0d7819 */ /* 0x000fe20000011404 */
[----:B------:R-:W-:Y:S01]  /*12dc0*/  IMAD.MOV.U32 R25, RZ, RZ, R21 ;  /* 0x000000ffff197224 */ /* 0x000fe200078e0015 */
[----:B------:R-:W5:Y:S01]  /*12dd0*/  LD.E.128 R68, desc[UR42][R68.64] ;  /* 0x0000002a44447980 */ /* 0x000f62000c101d00 */
[----:B------:R-:W-:-:S02]  /*12de0*/  IMAD.IADD R12, R222, 0x1, R3 ;  /* 0x00000001de0c7824 */ /* 0x000fc400078e0203 */
[----:B------:R-:W-:Y:S01]  /*12df0*/  IMAD R9, R207, UR5, R9 ;  /* 0x00000005cf097c24 */ /* 0x000fe2000f8e0209 */
[----:B------:R-:W-:Y:S01]  /*12e00*/  ULDC.64 UR4, c[0x0][0xaf0] ;  /* 0x0002bc0000047ab9 */ /* 0x000fe20000000a00 */
[----:B-1----:R-:W-:Y:S01]  /*12e10*/  @P1 IMAD.HI.U32 R3, R12, R15, RZ ;  /* 0x0000000f0c031227 */ /* 0x002fe200078e00ff */
[----:B------:R-:W5:Y:S03]  /*12e20*/  LD.E.128 R24, desc[UR42][R24.64] ;  /* 0x0000002a18187980 */ /* 0x000f66000c101d00 */
[----:B------:R-:W-:Y:S01]  /*12e30*/  IMAD R13, R13, UR4, RZ ;  /* 0x000000040d0d7c24 */ /* 0x000fe2000f8e02ff */
[----:B------:R-:W5:Y:S01]  /*12e40*/  LD.E.128 R72, desc[UR42][R72.64] ;  /* 0x0000002a48487980 */ /* 0x000f62000c101d00 */
[----:B------:R-:W-:-:S03]  /*12e50*/  IMAD.MOV.U32 R11, RZ, RZ, R12 ;  /* 0x000000ffff0b7224 */ /* 0x000fc600078e000c */
[----:B------:R-:W5:Y:S01]  /*12e60*/  LD.E.128 R76, desc[UR42][R76.64] ;  /* 0x0000002a4c4c7980 */ /* 0x000f62000c101d00 */
[----:B------:R-:W-:-:S03]  /*12e70*/  IMAD R13, R4, UR5, R13 ;  /* 0x00000005040d7c24 */ /* 0x000fc6000f8e020d */
[----:B------:R-:W5:Y:S01]  /*12e80*/  LD.E.128 R80, desc[UR42][R80.64] ;  /* 0x0000002a50507980 */ /* 0x000f62000c101d00 */
[----:B------:R-:W-:Y:S01]  /*12e90*/  IMAD.WIDE.U32 R8, R4, UR4, R8 ;  /* 0x0000000404087c25 */ /* 0x000fe2000f8e0008 */
[----:B0-----:R-:W-:Y:S01]  /*12ea0*/  @P1 SHF.R.U32.HI R11, RZ, R14, R3 ;  /* 0x0000000eff0b1219 */ /* 0x001fe20000011603 */
[----:B------:R-:W-:Y:S01]  /*12eb0*/  ULDC.64 UR4, c[0x0][0xae0] ;  /* 0x0002b80000047ab9 */ /* 0x000fe20000000a00 */
[----:B------:R-:W-:Y:S01]  /*12ec0*/  @!PT LDS RZ, [RZ] ;  /* 0x00000000fffff984 */ /* 0x000fe20000000800 */
[----:B------:R-:W-:Y:S01]  /*12ed0*/  @!PT LDS RZ, [RZ] ;  /* 0x00000000fffff984 */ /* 0x000fe20000000800 */
[----:B------:R-:W-:Y:S01]  /*12ee0*/  @!PT LDS RZ, [RZ] ;  /* 0x00000000fffff984 */ /* 0x000fe20000000800 */
[----:B------:R-:W-:Y:S01]  /*12ef0*/  @!PT LDS RZ, [RZ] ;  /* 0x00000000fffff984 */ /* 0x000fe20000000800 */
[----:B------:R0:W-:Y:S06]  /*12f00*/  MEMBAR.ALL.CTA ;  /* 0x0000000000007992 */ /* 0x0001ec0000008000 */
[----:B0-----:R-:W0:Y:S01]  /*12f10*/  FENCE.VIEW.ASYNC.S ;  /* 0x00000000000073c6 */ /* 0x001e220000000000 */
[----:B------:R-:W-:Y:S01]  /*12f20*/  IMAD.IADD R9, R9, 0x1, R13 ;  /* 0x0000000109097824 */ /* 0x000fe200078e020d */
[--C-:B------:R-:W-:Y:S01]  /*12f30*/  SHF.R.S32.HI R3, RZ, 0x1f, R11.reuse ;  /* 0x0000001fff037819 */ /* 0x100fe2000001140b */
[----:B------:R-:W-:-:S04]  /*12f40*/  IMAD.MOV R13, RZ, RZ, -R11 ;  /* 0x000000ffff0d7224 */ /* 0x000fc800078e0a0b */
[----:B------:R-:W-:Y:S02]  /*12f50*/  IMAD R4, R3, UR4, RZ ;  /* 0x0000000403047c24 */ /* 0x000fe4000f8e02ff */
[----:B------:R-:W-:Y:S02]  /*12f60*/  IMAD R13, R158, R13, R12 ;  /* 0x0000000d9e0d7224 */ /* 0x000fe400078e020c */
[----:B------:R-:W-:-:S04]  /*12f70*/  IMAD.WIDE.U32 R8, R11, UR4, R8 ;  /* 0x000000040b087c25 */ /* 0x000fc8000f8e0008 */
[----:B------:R-:W-:Y:S02]  /*12f80*/  VIADD R3, R22, 0x22820 ;  /* 0x0002282016037836 */ /* 0x000fe40000000000 */
[----:B------:R-:W-:Y:S01]  /*12f90*/  IMAD R11, R11, UR5, R4 ;  /* 0x000000050b0b7c24 */ /* 0x000fe2000f8e0204 */
[----:B------:R-:W-:Y:S01]  /*12fa0*/  SHF.R.S32.HI R4, RZ, 0x1f, R13 ;  /* 0x0000001fff047819 */ /* 0x000fe2000001140d */
[----:B------:R-:W-:Y:S01]  /*12fb0*/  ULDC.64 UR4, c[0x0][0xad8] ;  /* 0x0002b60000047ab9 */ /* 0x000fe20000000a00 */
[----:B------:R-:W-:Y:S01]  /*12fc0*/  PRMT R3, RZ, 0x654, R3 ;  /* 0x00000654ff037816 */ /* 0x000fe20000000003 */
[----:B------:R-:W-:Y:S02]  /*12fd0*/  IMAD.IADD R9, R9, 0x1, R11 ;  /* 0x0000000109097824 */ /* 0x000fe400078e020b */
[----:B------:R-:W-:Y:S01]  /*12fe0*/  IMAD R4, R4, UR4, RZ ;  /* 0x0000000404047c24 */ /* 0x000fe2000f8e02ff */
[----:B0-----:R0:W-:Y:S01]  /*12ff0*/  SYNCS.ARRIVE.TRANS64.RED.A1T0 RZ, [R3+URZ], RZ ;  /* 0x000000ff03ff79a7 */ /* 0x0011e2000810043f */
[----:B------:R-:W-:-:S04]  /*13000*/  IMAD.WIDE.U32 R8, R13, UR4, R8 ;  /* 0x000000040d087c25 */ /* 0x000fc8000f8e0008 */
[----:B0-----:R-:W-:Y:S01]  /*13010*/  IMAD R3, R13, UR5, R4 ;  /* 0x000000050d037c24 */ /* 0x001fe2000f8e0204 */
        /* <DEDUP_REMOVED lines=8> */
.L_x_5543:
        /* <DEDUP_REMOVED lines=14> */
[----:B------:R-:W-:Y:S01]  /*13180*/  VIADD R89, R212, 0xc0 ;  /* 0x000000c0d4597836 */ /* 0x000fe20000000000 */
[----:B------:R-:W-:-:S02]  /*13190*/  SHF.R.S32.HI R12, RZ, 0x1f, R212 ;  /* 0x0000001fff0c7819 */ /* 0x000fc400000114d4 */
[----:B------:R-:W-:Y:S02]  /*131a0*/  SHF.R.S32.HI R92, RZ, 0x1f, R92 ;  /* 0x0000001fff5c7819 */ /* 0x000fe4000001145c */
[----:B------:R-:W-:Y:S02]  /*131b0*/  SHF.R.S32.HI R91, RZ, 0x1f, R91 ;  /* 0x0000001fff5b7819 */ /* 0x000fe4000001145b */
[CC--:B--2---:R-:W-:Y:S02]  /*131c0*/  @!P3 LEA R8, P5, R212.reuse, R14.reuse, 0x1 ;  /* 0x0000000ed408b211 */ /* 0x0c4fe400078a08ff */
[-C--:B------:R-:W-:Y:S02]  /*131d0*/  @!P2 LEA R10, P4, R15, R14.reuse, 0x1 ;  /* 0x0000000e0f0aa211 */ /* 0x080fe400078808ff */
[----:B-1----:R-:W-:Y:S02]  /*131e0*/  @!P3 LEA.HI.X R9, R212, R3, R12, 0x1, P5 ;  /* 0x00000003d409b211 */ /* 0x002fe400028f0c0c */
[----:B------:R-:W-:-:S02]  /*131f0*/  @!P1 LEA R12, P5, R90, R14, 0x1 ;  /* 0x0000000e5a0c9211 */ /* 0x000fc400078a08ff */
[-C--:B------:R-:W-:Y:S01]  /*13200*/  @!P2 LEA.HI.X R11, R15, R3.reuse, R92, 0x1, P4 ;  /* 0x000000030f0ba211 */ /* 0x080fe200020f0c5c */
        /* <DEDUP_REMOVED lines=8> */
.L_x_5335:
[----:B------:R-:W-:Y:S05]  /*13290*/  BSYNC B1 ;  /* 0x0000000000017941 */ /* 0x000fea0003800000 */
.L_x_5334:
[----:B------:R-:W-:-:S03]  /*132a0*/  UMOV UR4, 0xffffffff ;  /* 0xffffffff00047882 */ /* 0x000fc60000000000 */
[----:B------:R-:W-:Y:S05]  /*132b0*/  BRA.DIV UR4, `(.L_x_5336) ;  /* 0x000000c204c87947 */ /* 0x000fea000b800000 */
[----:B-1----:R1:W4:Y:S04]  /*132c0*/  SHFL.IDX PT, R3, R20, 0x1, 0x181f ;  /* 0x00381f0014037f89 */ /* 0x00232800000e0000 */
[----:B--23--:R1:W2:Y:S02]  /*132d0*/  SHFL.IDX PT, R14, R4, 0x1, 0x181f ;  /* 0x00381f00040e7f89 */ /* 0x00c2a400000e0000 */
.L_x_5547:
[----:B------:R-:W-:Y:S01]  /*132e0*/  VIADD R9, R21, 0x20 ;  /* 0x0000002015097836 */ /* 0x000fe20000000000 */
[----:B------:R-:W-:Y:S04]  /*132f0*/  BSSY B1, `(.L_x_5337) ;  /* 0x000001e000017945 */ /* 0x000fe80003800000 */
[----:B------:R-:W-:-:S13]  /*13300*/  ISETP.GE.AND P0, PT, R9, R0, PT ;  /* 0x000000000900720c */ /* 0x000fda0003f06270 */
[----:B------:R-:W-:Y:S05]  /*13310*/  @P0 BRA `(.L_x_5338) ;  /* 0x00000000006c0947 */ /* 0x000fea0003800000 */
[C---:B------:R-:W-:Y:S01]  /*13320*/  VIADD R15, R212.reuse, 0x40 ;  /* 0x00000040d40f7836 */ /* 0x040fe20000000000 */
[----:B------:R-:W-:Y:S01]  /*13330*/  ULDC UR4, c[0x0][0xac8] ;  /* 0x0002b20000047ab9 */ /* 0x000fe20000000800 */
[C---:B-----5:R-:W-:Y:S01]  /*13340*/  VIADD R26, R212.reuse, 0x80 ;  /* 0x00000080d41a7836 */ /* 0x060fe20000000000 */
        /* <DEDUP_REMOVED lines=13> */
[----:B----4-:R-:W-:Y:S02]  /*13420*/  @!P3 LEA.HI.X R9, R212, R3, R12, 0x1, P5 ;  /* 0x00000003d409b211 */ /* 0x010fe400028f0c0c */
[----:B------:R-:W-:-:S02]  /*13430*/  @!P1 LEA R12, P5, R26, R14, 0x1 ;  /* 0x0000000e1a0c9211 */ /* 0x000fc400078a08ff */
[-C--:B------:R-:W-:Y:S01]  /*13440*/  @!P2 LEA.HI.X R11, R15, R3.reuse, R40, 0x1, P4 ;  /* 0x000000030f0ba211 */ /* 0x080fe200020f0c28 */
[----:B------:R3:W-:Y:S01]  /*13450*/  @!P3 ST.E.128 desc[UR42][R8.64], R28 ;  /* 0x0000001c0800b985 */ /* 0x0007e2000c101d2a */
[----:B------:R-:W-:Y:S02]  /*13460*/  SHF.R.S32.HI R25, RZ, 0x1f, R25 ;  /* 0x0000001fff197819 */ /* 0x000fe40000011419 */
[----:B------:R-:W-:Y:S01]  /*13470*/  @!P0 LEA R14, P4, R24, R14, 0x1 ;  /* 0x0000000e180e8211 */ /* 0x000fe200078808ff */
[----:B------:R3:W-:Y:S01]  /*13480*/  @!P2 ST.E.128 desc[UR42][R10.64], R44 ;  /* 0x0000002c0a00a985 */ /* 0x0007e2000c101d2a */
[-C--:B------:R-:W-:Y:S02]  /*13490*/  @!P1 LEA.HI.X R13, R26, R3.reuse, R27, 0x1, P5 ;  /* 0x000000031a0d9211 */ /* 0x080fe400028f0c1b */
[----:B------:R-:W-:-:S03]  /*134a0*/  @!P0 LEA.HI.X R15, R24, R3, R25, 0x1, P4 ;  /* 0x00000003180f8211 */ /* 0x000fc600020f0c19 */
[----:B------:R3:W-:Y:S04]  /*134b0*/  @!P1 ST.E.128 desc[UR42][R12.64], R60 ;  /* 0x0000003c0c009985 */ /* 0x0007e8000c101d2a */
[----:B------:R3:W-:Y:S02]  /*134c0*/  @!P0 ST.E.128 desc[UR42][R14.64], R76 ;  /* 0x0000004c0e008985 */ /* 0x0007e4000c101d2a */
.L_x_5338:
[----:B------:R-:W-:Y:S05]  /*134d0*/  BSYNC B1 ;  /* 0x0000000000017941 */ /* 0x000fea0003800000 */
.L_x_5337:
[----:B------:R-:W-:-:S03]  /*134e0*/  UMOV UR4, 0xffffffff ;  /* 0xffffffff00047882 */ /* 0x000fc60000000000 */
[----:B------:R-:W-:Y:S05]  /*134f0*/  BRA.DIV UR4, `(.L_x_5339) ;  /* 0x000000c204807947 */ /* 0x000fea000b800000 */
[----:B----4-:R4:W0:Y:S04]  /*13500*/  SHFL.IDX PT, R3, R20, 0x2, 0x181f ;  /* 0x00581f0014037f89 */ /* 0x01082800000e0000 */
[----:B--23--:R4:W2:Y:S02]  /*13510*/  SHFL.IDX PT, R14, R4, 0x2, 0x181f ;  /* 0x00581f00040e7f89 */ /* 0x00c8a400000e0000 */
.L_x_5551:
        /* <DEDUP_REMOVED lines=20> */
[----:B0-----:R-:W-:Y:S02]  /*13660*/  @!P3 LEA.HI.X R9, R212, R3, R12, 0x1, P5 ;  /* 0x00000003d409b211 */ /* 0x001fe400028f0c0c */
        /* <DEDUP_REMOVED lines=10> */
.L_x_5341:
[----:B------:R-:W-:Y:S05]  /*13710*/  BSYNC B1 ;  /* 0x0000000000017941 */ /* 0x000fea0003800000 */
.L_x_5340:
[----:B------:R-:W-:-:S03]  /*13720*/  UMOV UR4, 0xffffffff ;  /* 0xffffffff00047882 */ /* 0x000fc60000000000 */
[----:B------:R-:W-:Y:S05]  /*13730*/  BRA.DIV UR4, `(.L_x_5342) ;  /* 0x000000c204387947 */ /* 0x000fea000b800000 */
[----:B0-----:R0:W0:Y:S04]  /*13740*/  SHFL.IDX PT, R3, R20, 0x3, 0x181f ;  /* 0x00781f0014037f89 */ /* 0x00102800000e0000 */
[----:B--23--:R2:W3:Y:S02]  /*13750*/  SHFL.IDX PT, R14, R4, 0x3, 0x181f ;  /* 0x00781f00040e7f89 */ /* 0x00c4e400000e0000 */
.L_x_5555:
[----:B------:R-:W-:-:S05]  /*13760*/  VIADD R9, R21, 0x60 ;  /* 0x0000006015097836 */ /* 0x000fca0000000000 */
[----:B------:R-:W-:-:S13]  /*13770*/  ISETP.GE.AND P0, PT, R9, R0, PT ;  /* 0x000000000900720c */ /* 0x000fda0003f06270 */
[----:B------:R-:W-:Y:S05]  /*13780*/  @P0 BRA `(.L_x_5343) ;  /* 0x0000002c00e80947 */ /* 0x000fea0003800000 */
[C---:B01--4-:R-:W-:Y:S01]  /*13790*/  VIADD R20, R212.reuse, 0x40 ;  /* 0x00000040d4147836 */ /* 0x053fe20000000000 */
[----:B------:R-:W-:Y:S01]  /*137a0*/  ULDC UR4, c[0x0][0xac8] ;  /* 0x0002b20000047ab9 */ /* 0x000fe20000000800 */
[C---:B--2---:R-:W-:Y:S01]  /*137b0*/  VIADD R4, R212.reuse, 0x80 ;  /* 0x00000080d4047836 */ /* 0x044fe20000000000 */
[C---:B------:R-:W-:Y:S01]  /*137c0*/  ISETP.GE.AND P3, PT, R212.reuse, UR4, PT ;  /* 0x00000004d4007c0c */ /* 0x040fe2000bf66270 */
[----:B-----5:R-:W-:Y:S01]  /*137d0*/  VIADD R24, R212, 0x40 ;  /* 0x00000040d4187836 */ /* 0x020fe20000000000 */
[----:B------:R-:W-:Y:S01]  /*137e0*/  ISETP.GE.AND P4, PT, R20, UR4, PT ;  /* 0x0000000414007c0c */ /* 0x000fe2000bf86270 */
[----:B------:R-:W-:Y:S01]  /*137f0*/  VIADD R15, R212, 0x80 ;  /* 0x00000080d40f7836 */ /* 0x000fe20000000000 */
[----:B------:R-:W-:Y:S02]  /*13800*/  ISETP.GE.AND P5, PT, R4, UR4, PT ;  /* 0x0000000404007c0c */ /* 0x000fe4000bfa6270 */
[----:B------:R-:W-:Y:S02]  /*13810*/  SHF.R.S32.HI R25, RZ, 0x1f, R212 ;  /* 0x0000001fff197819 */ /* 0x000fe400000114d4 */
[----:B------:R-:W-:-:S02]  /*13820*/  SHF.R.S32.HI R24, RZ, 0x1f, R24 ;  /* 0x0000001fff187819 */ /* 0x000fc40000011418 */
[----:B------:R-:W-:-:S03]  /*13830*/  SHF.R.S32.HI R15, RZ, 0x1f, R15 ;  /* 0x0000001fff0f7819 */ /* 0x000fc6000001140f */
[-C--:B---3--:R-:W-:Y:S02]  /*13840*/  @!P3 LEA R8, P0, R212, R14.reuse, 0x1 ;  /* 0x0000000ed408b211 */ /* 0x088fe400078008ff */
        /* <DEDUP_REMOVED lines=17> */
.L_x_5332:
        /* <DEDUP_REMOVED lines=29> */
[----:B------:R-:W-:Y:S01]  /*13b30*/  ULDC.64 UR4, c[0x0][0xb28] ;  /* 0x0002ca0000047ab9 */ /* 0x000fe20000000a00 */
[----:B------:R-:W-:Y:S02]  /*13b40*/  VIADD R10, R22, 0x22820 ;  /* 0x00022820160a7836 */ /* 0x000fe40000000000 */
[----:B------:R-:W-:Y:S01]  /*13b50*/  IMAD.IADD R9, R9, 0x1, R4 ;  /* 0x0000000109097824 */ /* 0x000fe200078e0204 */
[----:B------:R-:W-:Y:S02]  /*13b60*/  SHF.R.S32.HI R4, RZ, 0x1f, R3 ;  /* 0x0000001fff047819 */ /* 0x000fe40000011403 */
[----:B------:R-:W-:Y:S01]  /*13b70*/  PRMT R10, RZ, 0x654, R10 ;  /* 0x00000654ff0a7816 */ /* 0x000fe2000000000a */
[----:B------:R-:W-:-:S03]  /*13b80*/  IMAD.WIDE.U32 R8, R3, UR4, R8 ;  /* 0x0000000403087c25 */ /* 0x000fc6000f8e0008 */
[----:B------:R0:W-:Y:S01]  /*13b90*/  SYNCS.ARRIVE.TRANS64.RED.A1T0 RZ, [R10+URZ], RZ ;  /* 0x000000ff0aff79a7 */ /* 0x0001e2000810043f */
        /* <DEDUP_REMOVED lines=10> */
.L_x_5558:
        /* <DEDUP_REMOVED lines=28> */
[----:B------:R1:W-:Y:S04]  /*13e00*/  @!P0 ST.E.64 desc[UR42][R8.64], R28 ;  /* 0x0000001c08008985 */ /* 0x0003e8000c101b2a */
[----:B------:R-:W5:Y:S04]  /*13e10*/  LDL R13, [R1+0xa0] ;  /* 0x0000a000010d7983 */ /* 0x000f680000100800 */
[----:B-1----:R-:W4:Y:S01]  /*13e20*/  LDL R28, [R1+0x128] ;  /* 0x00012800011c7983 */ /* 0x002f220000100800 */
[----:B------:R-:W-:-:S02]  /*13e30*/  ISETP.GE.AND P0, PT, R10, UR4, PT ;  /* 0x000000040a007c0c */ /* 0x000fc4000bf06270 */
[----:B------:R-:W-:Y:S01]  /*13e40*/  ISETP.GE.AND P1, PT, R14, UR4, PT ;  /* 0x000000040e007c0c */ /* 0x000fe2000bf26270 */
[----:B------:R-:W5:Y:S10]  /*13e50*/  LDL R29, [R1+0x84] ;  /* 0x00008400011d7983 */ /* 0x000f740000100800 */
[----:B------:R-:W-:-:S04]  /*13e60*/  @!P0 LEA R8, P2, R10, R12, 0x2 ;  /* 0x0000000c0a088211 */ /* 0x000fc800078410ff */
[----:B------:R-:W-:Y:S02]  /*13e70*/  @!P0 LEA.HI.X R9, R10, R20, R158, 0x2, P2 ;  /* 0x000000140a098211 */ /* 0x000fe400010f149e */
[----:B------:R-:W5:Y:S04]  /*13e80*/  LDL R10, [R1+0x9c] ;  /* 0x00009c00010a7983 */ /* 0x000f680000100800 */
[----:B------:R1:W-:Y:S01]  /*13e90*/  @!P0 ST.E.64 desc[UR42][R8.64], R32 ;  /* 0x0000002008008985 */ /* 0x0003e2000c101b2a */
[----:B------:R-:W-:Y:S02]  /*13ea0*/  ISETP.GE.AND P0, PT, R11, UR4, PT ;  /* 0x000000040b007c0c */ /* 0x000fe4000bf06270 */
[C---:B-1----:R-:W-:Y:S01]  /*13eb0*/  @!P1 LEA R8, P2, R14.reuse, R12, 0x2 ;  /* 0x0000000c0e089211 */ /* 0x042fe200078410ff */
[----:B------:R-:W5:Y:S03]  /*13ec0*/  LDL R33, [R1+0x98] ;  /* 0x0000980001217983 */ /* 0x000f660000100800 */
[----:B------:R-:W-:Y:S01]  /*13ed0*/  @!P1 LEA.HI.X R9, R14, R20, R157, 0x2, P2 ;  /* 0x000000140e099211 */ /* 0x000fe200010f149d */
[----:B------:R-:W5:Y:S04]  /*13ee0*/  LDL R32, [R1+0x118] ;  /* 0x0001180001207983 */ /* 0x000f680000100800 */
[----:B------:R1:W-:Y:S01]  /*13ef0*/  @!P1 ST.E.64 desc[UR42][R8.64], R36 ;  /* 0x0000002408009985 */ /* 0x0003e2000c101b2a */
[----:B------:R-:W-:-:S03]  /*13f00*/  ISETP.GE.AND P1, PT, R155, UR4, PT ;  /* 0x000000049b007c0c */ /* 0x000fc6000bf26270 */
[----:B------:R-:W5:Y:S01]  /*13f10*/  LDL R14, [R1+0x124] ;  /* 0x00012400010e7983 */ /* 0x000f620000100800 */
[----:B-1----:R-:W-:-:S03]  /*13f20*/  @!P0 LEA R8, P2, R11, R12, 0x2 ;  /* 0x0000000c0b088211 */ /* 0x002fc600078410ff */
[----:B------:R-:W5:Y:S01]  /*13f30*/  LDL R36, [R1+0x108] ;  /* 0x0001080001247983 */ /* 0x000f620000100800 */
[----:B------:R-:W-:-:S03]  /*13f40*/  @!P0 LEA.HI.X R9, R11, R20, R15, 0x2, P2 ;  /* 0x000000140b098211 */ /* 0x000fc600010f140f */
[----:B------:R-:W5:Y:S04]  /*13f50*/  LDL R37, [R1+0x80] ;  /* 0x0000800001257983 */ /* 0x000f680000100800 */
[----:B------:R1:W-:Y:S01]  /*13f60*/  @!P0 ST.E.64 desc[UR42][R8.64], R40 ;  /* 0x0000002808008985 */ /* 0x0003e2000c101b2a */
[----:B------:R-:W-:-:S03]  /*13f70*/  ISETP.GE.AND P0, PT, R154, UR4, PT ;  /* 0x000000049a007c0c */ /* 0x000fc6000bf06270 */
[----:B------:R-:W5:Y:S04]  /*13f80*/  LDL R11, [R1+0x120] ;  /* 0x00012000010b7983 */ /* 0x000f680000100800 */
[----:B------:R-:W5:Y:S01]  /*13f90*/  LDL R15, [R1+0x8c] ;  /* 0x00008c00010f7983 */ /* 0x000f620000100800 */
[----:B-1----:R-:W-:-:S03]  /*13fa0*/  @!P1 LEA R8, P2, R155, R12, 0x2 ;  /* 0x0000000c9b089211 */ /* 0x002fc600078410ff */
[----:B------:R-:W5:Y:S01]  /*13fb0*/  LDL R40, [R1+0x11c] ;  /* 0x00011c0001287983 */ /* 0x000f620000100800 */
[----:B------:R-:W-:-:S03]  /*13fc0*/  @!P1 LEA.HI.X R9, R155, R20, R156, 0x2, P2 ;  /* 0x000000149b099211 */ /* 0x000fc600010f149c */
[----:B------:R-:W5:Y:S04]  /*13fd0*/  LDL R41, [R1+0x88] ;  /* 0x0000880001297983 */ /* 0x000f680000100800 */
[----:B------:R1:W-:Y:S02]  /*13fe0*/  @!P1 ST.E.64 desc[UR42][R8.64], R44 ;  /* 0x0000002c08009985 */ /* 0x0003e4000c101b2a */
[----:B-1----:R-:W-:Y:S02]  /*13ff0*/  @!P0 LEA R8, P2, R154, R12, 0x2 ;  /* 0x0000000c9a088211 */ /* 0x002fe400078410ff */
[----:B------:R-:W5:Y:S04]  /*14000*/  LDL R45, [R1+0x114] ;  /* 0x00011400012d7983 */ /* 0x000f680000100800 */
[----:B------:R-:W5:Y:S01]  /*14010*/  LDL R44, [R1+0x10c] ;  /* 0x00010c00012c7983 */ /* 0x000f620000100800 */
[----:B--2---:R-:W-:-:S02]  /*14020*/  ISETP.GE.AND P1, PT, R21, UR4, PT ;  /* 0x0000000415007c0c */ /* 0x004fc4000bf26270 */
[----:B---3--:R-:W-:-:S05]  /*14030*/  @!P0 LEA.HI.X R9, R154, R20, R153, 0x2, P2 ;  /* 0x000000149a098211 */ /* 0x008fca00010f1499 */
[----:B------:R1:W-:Y:S06]  /*14040*/  @!P0 ST.E.64 desc[UR42][R8.64], R48 ;  /* 0x0000003008008985 */ /* 0x0003ec000c101b2a */
[C---:B-1----:R-:W-:Y:S01]  /*14050*/  @!P1 LEA R8, P2, R21.reuse, R12, 0x2 ;  /* 0x0000000c15089211 */ /* 0x042fe200078410ff */
[----:B------:R-:W2:Y:S03]  /*14060*/  LDL R49, [R1+0x64] ;  /* 0x0000640001317983 */ /* 0x000ea60000100800 */
[----:B----4-:R-:W-:Y:S01]  /*14070*/  @!P1 LEA.HI.X R9, R21, R20, R28, 0x2, P2 ;  /* 0x0000001415099211 */ /* 0x010fe200010f141c */
[----:B------:R-:W3:Y:S04]  /*14080*/  LDL R48, [R1+0xe0] ;  /* 0x0000e00001307983 */ /* 0x000ee80000100800 */
[----:B------:R-:W4:Y:S01]  /*14090*/  LDL R28, [R1+0x110] ;  /* 0x00011000011c7983 */ /* 0x000f220000100800 */
[----:B-----5:R-:W-:-:S03]  /*140a0*/  ISETP.GE.AND P0, PT, R13, UR4, PT ;  /* 0x000000040d007c0c */ /* 0x020fc6000bf06270 */
[----:B------:R1:W-:Y:S04]  /*140b0*/  @!P1 ST.E.64 desc[UR42][R8.64], R52 ;  /* 0x0000003408009985 */ /* 0x0003e8000c101b2a */
[----:B------:R-:W5:Y:S01]  /*140c0*/  LDL R21, [R1+0x78] ;  /* 0x0000780001157983 */ /* 0x000f620000100800 */
[----:B------:R-:W-:-:S05]  /*140d0*/  ISETP.GE.AND P1, PT, R10, UR4, PT ;  /* 0x000000040a007c0c */ /* 0x000fca000bf26270 */
[----:B-1----:R-:W-:Y:S01]  /*140e0*/  @!P0 LEA R8, P2, R13, R12, 0x2 ;  /* 0x0000000c0d088211 */ /* 0x002fe200078410ff */
[----:B------:R-:W2:Y:S04]  /*140f0*/  LDL R53, [R1+0x68] ;  /* 0x0000680001357983 */ /* 0x000ea80000100800 */
[----:B------:R-:W3:Y:S01]  /*14100*/  LDL R52, [R1+0xe8] ;  /* 0x0000e80001347983 */ /* 0x000ee20000100800 */
[----:B------:R-:W-:Y:S02]  /*14110*/  ISETP.GE.AND P3, PT, R33, UR4, PT ;  /* 0x0000000421007c0c */ /* 0x000fe4000bf66270 */
[----:B------:R-:W-:Y:S02]  /*14120*/  @!P0 LEA.HI.X R9, R13, R20, R14, 0x2, P2 ;  /* 0x000000140d098211 */ /* 0x000fe400010f140e */
[----:B------:R-:W5:Y:S04]  /*14130*/  LDL R14, [R1+0x7c] ;  /* 0x00007c00010e7983 */ /* 0x000f680000100800 */
[----:B------:R1:W-:Y:S01]  /*14140*/  @!P0 ST.E.64 desc[UR42][R8.64], R56 ;  /* 0x0000003808008985 */ /* 0x0003e2000c101b2a */
[----:B------:R-:W-:-:S03]  /*14150*/  ISETP.GE.AND P2, PT, R25, UR4, PT ;  /* 0x0000000419007c0c */ /* 0x000fc6000bf46270 */
[----:B------:R-:W2:Y:S01]  /*14160*/  LDL R13, [R1+0x74] ;  /* 0x00007400010d7983 */ /* 0x000ea20000100800 */
[----:B-1----:R-:W-:-:S03]  /*14170*/  @!P1 LEA R8, P0, R10, R12, 0x2 ;  /* 0x0000000c0a089211 */ /* 0x002fc600078010ff */
[----:B------:R-:W3:Y:S01]  /*14180*/  LDL R56, [R1+0xec] ;  /* 0x0000ec0001387983 */ /* 0x000ee20000100800 */
[----:B------:R-:W-:-:S05]  /*14190*/  @!P1 LEA.HI.X R9, R10, R20, R11, 0x2, P0 ;  /* 0x000000140a099211 */ /* 0x000fca00000f140b */
[----:B------:R1:W-:Y:S01]  /*141a0*/  @!P1 ST.E.64 desc[UR42][R8.64], R60 ;  /* 0x0000003c08009985 */ /* 0x0003e2000c101b2a */
[----:B------:R-:W-:Y:S02]  /*141b0*/  ISETP.GE.AND P1, PT, R15, UR4, PT ;  /* 0x000000040f007c0c */ /* 0x000fe4000bf26270 */
[-C--:B------:R-:W-:Y:S02]  /*141c0*/  @!P2 LEA R10, P5, R25, R12.reuse, 0x2 ;  /* 0x0000000c190aa211 */ /* 0x080fe400078a10ff */
[----:B-1----:R-:W-:-:S04]  /*141d0*/  @!P3 LEA R8, P4, R33, R12, 0x2 ;  /* 0x0000000c2108b211 */ /* 0x002fc800078810ff */
[-C--:B------:R-:W-:Y:S02]  /*141e0*/  @!P3 LEA.HI.X R9, R33, R20.reuse, R40, 0x2, P4 ;  /* 0x000000142109b211 */ /* 0x080fe400020f1428 */
[----:B------:R-:W3:Y:S01]  /*141f0*/  LDL R33, [R1+0x100] ;  /* 0x0001000001217983 */ /* 0x000ee20000100800 */
[----:B------:R-:W-:-:S03]  /*14200*/  @!P2 LEA.HI.X R11, R25, R20, R32, 0x2, P5 ;  /* 0x00000014190ba211 */ /* 0x000fc600028f1420 */
[----:B------:R-:W3:Y:S01]  /*14210*/  LDL R40, [R1+0x104] ;  /* 0x0001040001287983 */ /* 0x000ee20000100800 */
[----:B------:R-:W-:-:S03]  /*14220*/  ISETP.GE.AND P0, PT, R152, UR4, PT ;  /* 0x0000000498007c0c */ /* 0x000fc6000bf06270 */
[----:B------:R-:W-:Y:S04]  /*14230*/  @!P3 ST.E.64 desc[UR42][R8.64], R64 ;  /* 0x000000400800b985 */ /* 0x000fe8000c101b2a */
[----:B------:R1:W-:Y:S01]  /*14240*/  @!P2 ST.E.64 desc[UR42][R10.64], R68 ;  /* 0x000000440a00a985 */ /* 0x0003e2000c101b2a */
[----:B------:R-:W-:-:S03]  /*14250*/  ISETP.GE.AND P2, PT, R29, UR4, PT ;  /* 0x000000041d007c0c */ /* 0x000fc6000bf46270 */
[----:B------:R-:W3:Y:S04]  /*14260*/  LDL R32, [R1+0x70] ;  /* 0x0000700001207983 */ /* 0x000ee80000100800 */
[----:B------:R-:W3:Y:S01]  /*14270*/  LDL R25, [R1+0x6c] ;  /* 0x00006c0001197983 */ /* 0x000ee20000100800 */
[-C--:B-1----:R-:W-:Y:S02]  /*14280*/  @!P1 LEA R10, P5, R15, R12.reuse, 0x2 ;  /* 0x0000000c0f0a9211 */ /* 0x082fe400078a10ff */
[----:B------:R-:W-:-:S04]  /*14290*/  @!P0 LEA R8, P4, R152, R12, 0x2 ;  /* 0x0000000c98088211 */ /* 0x000fc800078810ff */
[-C--:B------:R-:W-:Y:S02]  /*142a0*/  @!P0 LEA.HI.X R9, R152, R20.reuse, R45, 0x2, P4 ;  /* 0x0000001498098211 */ /* 0x080fe400020f142d */
[----:B------:R-:W-:Y:S01]  /*142b0*/  ISETP.GE.AND P3, PT, R41, UR4, PT ;  /* 0x0000000429007c0c */ /* 0x000fe2000bf66270 */
[----:B------:R-:W3:Y:S04]  /*142c0*/  LDL R45, [R1+0x5c] ;  /* 0x00005c00012d7983 */ /* 0x000ee80000100800 */
[----:B------:R-:W-:Y:S01]  /*142d0*/  @!P0 ST.E.64 desc[UR42][R8.64], R72 ;  /* 0x0000004808008985 */ /* 0x000fe2000c101b2a */
[----:B----4-:R-:W-:-:S03]  /*142e0*/  @!P1 LEA.HI.X R11, R15, R20, R28, 0x2, P5 ;  /* 0x000000140f0b9211 */ /* 0x010fc600028f141c */
[----:B------:R-:W4:Y:S04]  /*142f0*/  LDL R15, [R1+0xf8] ;  /* 0x0000f800010f7983 */ /* 0x000f280000100800 */
[----:B------:R-:W4:Y:S04]  /*14300*/  LDL R28, [R1+0xfc] ;  /* 0x0000fc00011c7983 */ /* 0x000f280000100800 */
[----:B------:R1:W-:Y:S02]  /*14310*/  @!P1 ST.E.64 desc[UR42][R10.64], R76 ;  /* 0x0000004c0a009985 */ /* 0x0003e4000c101b2a */
[----:B-1----:R-:W-:-:S04]  /*14320*/  @!P2 LEA R10, P5, R29, R12, 0x2 ;  /* 0x0000000c1d0aa211 */ /* 0x002fc800078a10ff */
[----:B------:R-:W-:Y:S02]  /*14330*/  @!P2 LEA.HI.X R11, R29, R20, R36, 0x2, P5 ;  /* 0x000000141d0ba211 */ /* 0x000fe400028f1424 */
[----:B------:R-:W4:Y:S04]  /*14340*/  LDL R36, [R1+0xf4] ;  /* 0x0000f40001247983 */ /* 0x000f280000100800 */
[----:B------:R-:W4:Y:S01]  /*14350*/  LDL R29, [R1+0xf0] ;  /* 0x0000f000011d7983 */ /* 0x000f220000100800 */
[----:B------:R-:W-:Y:S02]  /*14360*/  @!P3 LEA R8, P4, R41, R12, 0x2 ;  /* 0x0000000c2908b211 */ /* 0x000fe400078810ff */
[----:B------:R-:W-:Y:S02]  /*14370*/  ISETP.GE.AND P0, PT, R37, UR4, PT ;  /* 0x0000000425007c0c */ /* 0x000fe4000bf06270 */
[----:B------:R-:W-:-:S02]  /*14380*/  @!P3 LEA.HI.X R9, R41, R20, R44, 0x2, P4 ;  /* 0x000000142909b211 */ /* 0x000fc400020f142c */
[----:B------:R-:W4:Y:S01]  /*14390*/  LDL R41, [R1+0x58] ;  /* 0x0000580001297983 */ /* 0x000f220000100800 */
[----:B-----5:R-:W-:-:S03]  /*143a0*/  ISETP.GE.AND P1, PT, R14, UR4, PT ;  /* 0x000000040e007c0c */ /* 0x020fc6000bf26270 */
[----:B------:R-:W-:Y:S04]  /*143b0*/  @!P3 ST.E.64 desc[UR42][R8.64], R80 ;  /* 0x000000500800b985 */ /* 0x000fe8000c101b2a */
[----:B------:R1:W-:Y:S01]  /*143c0*/  @!P2 ST.E.64 desc[UR42][R10.64], R84 ;  /* 0x000000540a00a985 */ /* 0x0003e2000c101b2a */
[----:B--2---:R-:W-:-:S03]  /*143d0*/  ISETP.GE.AND P2, PT, R13, UR4, PT ;  /* 0x000000040d007c0c */ /* 0x004fc6000bf46270 */
[----:B------:R-:W2:Y:S02]  /*143e0*/  LDL R44, [R1+0xdc] ;  /* 0x0000dc00012c7983 */ /* 0x000ea40000100800 */
[CC--:B-1----:R-:W-:Y:S02]  /*143f0*/  @!P1 LEA R10, P5, R14.reuse, R12.reuse, 0x2 ;  /* 0x0000000c0e0a9211 */ /* 0x0c2fe400078a10ff */
[----:B------:R-:W-:Y:S02]  /*14400*/  @!P0 LEA R8, P4, R37, R12, 0x2 ;  /* 0x0000000c25088211 */ /* 0x000fe400078810ff */
[----:B------:R-:W-:Y:S02]  /*14410*/  ISETP.GE.AND P3, PT, R21, UR4, PT ;  /* 0x0000000415007c0c */ /* 0x000fe4000bf66270 */
[-C--:B---3--:R-:W-:Y:S02]  /*14420*/  @!P1 LEA.HI.X R11, R14, R20.reuse, R33, 0x2, P5 ;  /* 0x000000140e0b9211 */ /* 0x088fe400028f1421 */
[----:B------:R-:W3:Y:S01]  /*14430*/  LDL R14, [R1+0x60] ;  /* 0x00006000010e7983 */ /* 0x000ee20000100800 */
        /* <DEDUP_REMOVED lines=10> */
[----:B----4-:R-:W-:-:S02]  /*144e0*/  @!P2 LEA.HI.X R11, R13, R20, R15, 0x2, P5 ;  /* 0x000000140d0ba211 */ /* 0x010fc400028f140f */
[----:B------:R-:W4:Y:S04]  /*144f0*/  LDL R15, [R1+0xe4] ;  /* 0x0000e400010f7983 */ /* 0x000f280000100800 */
[----:B------:R-:W2:Y:S01]  /*14500*/  LDL R13, [R1+0x4c] ;  /* 0x00004c00010d7983 */ /* 0x000ea20000100800 */
[----:B------:R-:W-:-:S03]  /*14510*/  @!P3 LEA.HI.X R9, R21, R20, R28, 0x2, P4 ;  /* 0x000000141509b211 */ /* 0x000fc600020f141c */
[----:B------:R-:W2:Y:S04]  /*14520*/  LDL R28, [R1+0x48] ;  /* 0x00004800011c7983 */ /* 0x000ea80000100800 */
[----:B------:R-:W2:Y:S04]  /*14530*/  LDL R21, [R1+0x44] ;  /* 0x0000440001157983 */ /* 0x000ea80000100800 */
[----:B------:R1:W-:Y:S04]  /*14540*/  @!P3 ST.E.64 desc[UR42][R8.64], R96 ;  /* 0x000000600800b985 */ /* 0x0003e8000c101b2a */
[----:B------:R0:W-:Y:S01]  /*14550*/  @!P2 ST.E.64 desc[UR42][R10.64], R100 ;  /* 0x000000640a00a985 */ /* 0x0001e2000c101b2a */
[----:B-1----:R-:W-:-:S04]  /*14560*/  @!P0 LEA R8, P5, R32, R12, 0x2 ;  /* 0x0000000c20088211 */ /* 0x002fc800078a10ff */
[----:B------:R-:W-:Y:S02]  /*14570*/  @!P0 LEA.HI.X R9, R32, R20, R36, 0x2, P5 ;  /* 0x0000001420098211 */ /* 0x000fe400028f1424 */
        /* <DEDUP_REMOVED lines=16> */
[----:B------:R0:W-:Y:S01]  /*14680*/  @!P3 ST.E.64 desc[UR42][R8.64], R112 ;  /* 0x000000700800b985 */ /* 0x0001e2000c101b2a */
[----:B---3--:R-:W-:-:S03]  /*14690*/  ISETP.GE.AND P2, PT, R14, UR4, PT ;  /* 0x000000040e007c0c */ /* 0x008fc6000bf46270 */
[----:B------:R1:W-:Y:S01]  /*146a0*/  @!P4 ST.E.64 desc[UR42][R10.64], R116 ;  /* 0x000000740a00c985 */ /* 0x0003e2000c101b2a */
[----:B-----5:R-:W-:-:S09]  /*146b0*/  ISETP.GE.AND P4, PT, R37, UR4, PT ;  /* 0x0000000425007c0c */ /* 0x020fd2000bf86270 */
[-C--:B0-----:R-:W-:Y:S02]  /*146c0*/  @!P2 LEA R8, P3, R14, R12.reuse, 0x2 ;  /* 0x0000000c0e08a211 */ /* 0x081fe400078610ff */
[----:B-1----:R-:W-:-:S04]  /*146d0*/  @!P1 LEA R10, P5, R45, R12, 0x2 ;  /* 0x0000000c2d0a9211 */ /* 0x002fc800078a10ff */
[-C--:B------:R-:W-:Y:S02]  /*146e0*/  @!P1 LEA.HI.X R11, R45, R20.reuse, R48, 0x2, P5 ;  /* 0x000000142d0b9211 */ /* 0x080fe400028f1430 */
[----:B----4-:R-:W-:Y:S02]  /*146f0*/  @!P2 LEA.HI.X R9, R14, R20, R15, 0x2, P3 ;  /* 0x000000140e09a211 */ /* 0x010fe400018f140f */
        /* <DEDUP_REMOVED lines=13> */
[----:B--2---:R-:W-:Y:S02]  /*147d0*/  @!P3 LEA R14, P4, R13, R12, 0x2 ;  /* 0x0000000c0d0eb211 */ /* 0x004fe400078810ff */
[-C--:B------:R-:W-:Y:S02]  /*147e0*/  @!P2 LEA.HI.X R11, R33, R20.reuse, R36, 0x2, P5 ;  /* 0x00000014210ba211 */ /* 0x080fe400028f1424 */
[----:B------:R-:W-:Y:S02]  /*147f0*/  @!P3 LEA.HI.X R15, R13, R20, R32, 0x2, P4 ;  /* 0x000000140d0fb211 */ /* 0x000fe400020f1420 */
[CC--:B0-----:R-:W-:Y:S02]  /*14800*/  @!P1 LEA R8, P5, R28.reuse, R12.reuse, 0x2 ;  /* 0x0000000c1c089211 */ /* 0x0c1fe400078a10ff */
[----:B------:R-:W-:Y:S02]  /*14810*/  @!P0 LEA R12, P4, R21, R12, 0x2 ;  /* 0x0000000c150c8211 */ /* 0x000fe400078810ff */
[----:B------:R-:W-:-:S02]  /*14820*/  @!P1 LEA.HI.X R9, R28, R20, R29, 0x2, P5 ;  /* 0x000000141c099211 */ /* 0x000fc400028f141d */
[----:B------:R-:W-:Y:S01]  /*14830*/  @!P0 LEA.HI.X R13, R21, R20, R25, 0x2, P4 ;  /* 0x00000014150d8211 */ /* 0x000fe200020f1419 */
[----:B------:R3:W-:Y:S04]  /*14840*/  @!P2 ST.E.64 desc[UR42][R10.64], R136 ;  /* 0x000000880a00a985 */ /* 0x0007e8000c101b2a */
[----:B------:R3:W-:Y:S04]  /*14850*/  @!P3 ST.E.64 desc[UR42][R14.64], R140 ;  /* 0x0000008c0e00b985 */ /* 0x0007e8000c101b2a */
[----:B------:R3:W-:Y:S04]  /*14860*/  @!P1 ST.E.64 desc[UR42][R8.64], R144 ;  /* 0x0000009008009985 */ /* 0x0007e8000c101b2a */
[----:B------:R3:W-:Y:S02]  /*14870*/  @!P0 ST.E.64 desc[UR42][R12.64], R148 ;  /* 0x000000940c008985 */ /* 0x0007e4000c101b2a */
.L_x_5346:
[----:B------:R-:W-:Y:S05]  /*14880*/  BSYNC B1 ;  /* 0x0000000000017941 */ /* 0x000fea0003800000 */
.L_x_5345:
[----:B------:R-:W-:-:S03]  /*14890*/  UMOV UR4, 0xffffffff ;  /* 0xffffffff00047882 */ /* 0x000fc60000000000 */
[----:B------:R-:W-:Y:S05]  /*148a0*/  BRA.DIV UR4, `(.L_x_5347) ;  /* 0x000000b2045c7947 */ /* 0x000fea000b800000 */
[----:B0-----:R-:W0:Y:S04]  /*148b0*/  SHFL.IDX PT, R4, R4, 0x1, 0x1c1f ;  /* 0x003c1f0004047f89 */ /* 0x001e2800000e0000 */
[----:B------:R-:W4:Y:S02]  /*148c0*/  SHFL.IDX PT, R3, R3, 0x1, 0x1c1f ;  /* 0x003c1f0003037f89 */ /* 0x000f2400000e0000 */
.L_x_5562:
        /* <DEDUP_REMOVED lines=40> */
[----:B-1----:R-:W2:Y:S01]  /*14b50*/  LDL R20, [R1+0x44] ;  /* 0x0000440001147983 */ /* 0x002ea20000100800 */
        /* <DEDUP_REMOVED lines=125> */
[-C--:B0-----:R-:W-:Y:S02]  /*15330*/  @!P4 LEA R10, P0, R52, R3.reuse, 0x2 ;  /* 0x00000003340ac211 */ /* 0x081fe400078010ff */
        /* <DEDUP_REMOVED lines=42> */
.L_x_5330:
[----:B------:R-:W4:Y:S01]  /*155e0*/  LDL.LU R10, [R1+0x34] ;  /* 0x00003400010a7983 */ /* 0x000f220000300800 */
[----:B------:R-:W-:Y:S01]  /*155f0*/  ULDC.64 UR6, c[0x0][0xc08] ;  /* 0x0003020000067ab9 */ /* 0x000fe20000000a00 */
[----:B------:R-:W-:Y:S02]  /*15600*/  ULDC.64 UR4, c[0x0][0xc00] ;  /* 0x0003000000047ab9 */ /* 0x000fe40000000a00 */
[----:B------:R-:W2:Y:S04]  /*15610*/  LDL.LU R0, [R1+0x38] ;  /* 0x0000380001007983 */ /* 0x000ea80000300800 */
[----:B---3--:R-:W3:Y:S01]  /*15620*/  LDL R4, [R1+0x2c] ;  /* 0x00002c0001047983 */ /* 0x008ee20000100800 */
[----:B------:R-:W-:Y:S01]  /*15630*/  ISETP.NE.U32.AND P1, PT, RZ, UR6, PT ;  /* 0x00000006ff007c0c */ /* 0x000fe2000bf25070 */
[----:B------:R-:W-:Y:S01]  /*15640*/  IMAD.MOV.U32 R3, RZ, RZ, RZ ;  /* 0x000000ffff037224 */ /* 0x000fe200078e00ff */
[----:B------:R-:W-:-:S02]  /*15650*/  ISETP.NE.U32.AND P0, PT, RZ, UR4, PT ;  /* 0x00000004ff007c0c */ /* 0x000fc4000bf05070 */
[----:B------:R-:W-:Y:S02]  /*15660*/  ISETP.NE.AND.EX P1, PT, RZ, UR7, PT, P1 ;  /* 0x00000007ff007c0c */ /* 0x000fe4000bf25310 */
[----:B------:R-:W-:Y:S01]  /*15670*/  ISETP.NE.AND.EX P0, PT, RZ, UR5, PT, P0 ;  /* 0x00000005ff007c0c */ /* 0x000fe2000bf05300 */
[----:B------:R-:W1:Y:S01]  /*15680*/  S2R R35, SR_TID.X ;  /* 0x0000000000237919 */ /* 0x000e620000002100 */
        /* <DEDUP_REMOVED lines=9> */
[----:B-1----:R-:W-:-:S05]  /*15720*/  VIADD R0, R35, 0xffffff80 ;  /* 0xffffff8023007836 */ /* 0x002fca0000000000 */
[----:B------:R-:W-:-:S07]  /*15730*/  ISETP.GT.AND P3, PT, R0, 0x7f, PT ;  /* 0x0000007f0000780c */ /* 0x000fce0003f64270 */
[----:B------:R-:W1:Y:S02]  /*15740*/  @!P2 LDC R4, c[0x0][0xad4] ;  /* 0x0002b500ff04ab82 */ /* 0x000e640000000800 */
[----:B-1----:R2:W-:Y:S01]  /*15750*/  @!P2 STL [R1+0x2c], R4 ;  /* 0x00002c040100a387 */ /* 0x0025e20000100800 */
[----:B------:R-:W-:Y:S01]  /*15760*/  ISETP.GT.AND P2, PT, R4, 0x1, PT ;  /* 0x000000010400780c */ /* 0x000fe20003f44270 */
[----:B------:R-:W-:-:S12]  /*15770*/  @P1 BRA `(.L_x_5348) ;  /* 0x0000000000101947 */ /* 0x000fd80003800000 */
[----:B------:R-:W-:Y:S05]  /*15780*/  @!P0 BRA `(.L_x_5348) ;  /* 0x00000000000c8947 */ /* 0x000fea0003800000 */
[----:B--2---:R-:W2:Y:S04]  /*15790*/  LDG.E R11, desc[UR42][R8.64] ;  /* 0x0000002a080b7981 */ /* 0x004ea8000c1e1900 */
[----:B-----5:R-:W2:Y:S02]  /*157a0*/  LDG.E R26, desc[UR42][R8.64+0x4] ;  /* 0x0000042a081a7981 */ /* 0x020ea4000c1e1900 */
[----:B--2---:R-:W-:-:S07]  /*157b0*/  IMAD.IADD R26, R26, 0x1, -R11 ;  /* 0x000000011a1a7824 */ /* 0x004fce00078e0a0b */
.L_x_5348:
[----:B--2---:R-:W2:Y:S04]  /*157c0*/  LDL.LU R8, [R1+0x30] ;  /* 0x0000300001087983 */ /* 0x004ea80000300800 */
[----:B------:R-:W3:Y:S01]  /*157d0*/  LDL.LU R0, [R1+0xc0] ;  /* 0x0000c00001007983 */ /* 0x000ee20000300800 */
[----:B------:R-:W-:Y:S01]  /*157e0*/  BSSY B1, `(.L_x_5349) ;  /* 0x0000036000017945 */ /* 0x000fe20003800000 */
[----:B-----5:R-:W-:Y:S02]  /*157f0*/  SHF.R.S32.HI R28, RZ, 0x1f, R3 ;  /* 0x0000001fff1c7819 */ /* 0x020fe40000011403 */
[----:B--2---:R-:W-:Y:S02]  /*15800*/  SEL R33, R8, RZ, !P0 ;  /* 0x000000ff08217207 */ /* 0x004fe40004000000 */
[----:B---3--:R-:W-:Y:S01]  /*15810*/  SEL R30, R0, RZ, !P0 ;  /* 0x000000ff001e7207 */ /* 0x008fe20004000000 */
[----:B------:R-:W-:Y:S06]  /*15820*/  @P3 BRA `(.L_x_5350) ;  /* 0x0000000000c43947 */ /* 0x000fec0003800000 */
[----:B------:R-:W1:Y:S01]  /*15830*/  LDC R37, c[0x0][0xbe8] ;  /* 0x0002fa00ff257b82 */ /* 0x000e620000000800 */
[----:B------:R-:W-:Y:S01]  /*15840*/  IADD3 R35, R222, -0x80, R35 ;  /* 0xffffff80de237810 */ /* 0x000fe20007ffe023 */
[----:B-1----:R-:W-:-:S05]  /*15850*/  IMAD R0, R26, R37, RZ ;  /* 0x000000251a007224 */ /* 0x002fca00078e02ff */
[----:B------:R-:W-:-:S13]  /*15860*/  ISETP.GE.AND P0, PT, R35, R0, PT ;  /* 0x000000002300720c */ /* 0x000fda0003f06270 */
[----:B------:R-:W-:Y:S05]  /*15870*/  @P0 BRA `(.L_x_5350) ;  /* 0x0000000000b00947 */ /* 0x000fea0003800000 */
[----:B------:R-:W2:Y:S01]  /*15880*/  LDL.LU R32, [R1+0x40] ;  /* 0x0000400001207983 */ /* 0x000ea20000300800 */
[----:B------:R-:W-:Y:S01]  /*15890*/  ISETP.GT.AND P0, PT, R4, 0x1, PT ;  /* 0x000000010400780c */ /* 0x000fe20003f04270 */
[----:B------:R-:W-:Y:S01]  /*158a0*/  IMAD.MOV.U32 R4, RZ, RZ, 0x9b8 ;  /* 0x000009b8ff047424 */ /* 0x000fe200078e00ff */
[----:B------:R-:W-:Y:S01]  /*158b0*/  ISETP.NE.AND P1, PT, R37, 0x1, PT ;  /* 0x000000012500780c */ /* 0x000fe20003f25270 */
[----:B------:R-:W1:Y:S01]  /*158c0*/  LDC.64 R14, c[0x0][0xba8] ;  /* 0x0002ea00ff0e7b82 */ /* 0x000e620000000a00 */
[----:B------:R-:W-:Y:S02]  /*158d0*/  IMAD.MOV.U32 R27, RZ, RZ, R35 ;  /* 0x000000ffff1b7224 */ /* 0x000fe400078e0023 */
        /* <DEDUP_REMOVED lines=38> */
.L_x_5350:
[----:B------:R-:W-:Y:S05]  /*15b40*/  BSYNC B1 ;  /* 0x0000000000017941 */ /* 0x000fea0003800000 */
.L_x_5349:
[----:B------:R-:W-:Y:S05]  /*15b50*/  @P2 BRA `(.L_x_5343) ;  /* 0x0000000800f42947 */ /* 0x000fea0003800000 */
[----:B------:R-:W2:Y:S01]  /*15b60*/  S2R R0, SR_TID.X ;  /* 0x0000000000007919 */ /* 0x000ea20000002100 */
[----:B------:R-:W3:Y:S01]  /*15b70*/  LDC R21, c[0x0][0xbe8] ;  /* 0x0002fa00ff157b82 */ /* 0x000ee20000000800 */
[----:B------:R-:W-:Y:S01]  /*15b80*/  ULDC.64 UR4, c[0x0][0xaa0] ;  /* 0x0002a80000047ab9 */ /* 0x000fe20000000a00 */
[----:B---3--:R-:W-:Y:S01]  /*15b90*/  ISETP.NE.AND P0, PT, R21, 0x1, PT ;  /* 0x000000011500780c */ /* 0x008fe20003f05270 */
[----:B--2---:R-:W-:Y:S02]  /*15ba0*/  VIADD R4, R0, 0xffffff80 ;  /* 0xffffff8000047836 */ /* 0x004fe40000000000 */
[----:B------:R-:W-:-:S03]  /*15bb0*/  IMAD R0, R28, UR4, RZ ;  /* 0x000000041c007c24 */ /* 0x000fc6000f8e02ff */
[----:B-1----:R-:W-:-:S07]  /*15bc0*/  SHF.R.S32.HI R9, RZ, 0x1f, R4 ;  /* 0x0000001fff097819 */ /* 0x002fce0000011404 */
[----:B------:R-:W1:Y:S01]  /*15bd0*/  @P0 LDC R13, c[0x0][0xbec] ;  /* 0x0002fb00ff0d0b82 */ /* 0x000e620000000800 */
[----:B------:R-:W-:Y:S01]  /*15be0*/  IMAD R11, R3, UR5, R0 ;  /* 0x00000005030b7c24 */ /* 0x000fe2000f8e0200 */
[----:B------:R-:W-:Y:S01]  /*15bf0*/  LEA.HI R0, R9, R4, RZ, 0x3 ;  /* 0x0000000409007211 */ /* 0x000fe200078f18ff */
[----:B------:R-:W-:Y:S01]  /*15c00*/  IMAD.WIDE.U32 R8, R3, UR4, RZ ;  /* 0x0000000403087c25 */ /* 0x000fe2000f8e00ff */
[----:B------:R-:W-:Y:S02]  /*15c10*/  ULDC.64 UR4, c[0x0][0xae8] ;  /* 0x0002ba0000047ab9 */ /* 0x000fe40000000a00 */
[----:B------:R-:W-:Y:S02]  /*15c20*/  LOP3.LUT R3, R0, 0xfffffff8, RZ, 0xc0, !PT ;  /* 0xfffffff800037812 */ /* 0x000fe400078ec0ff */
[----:B------:R-:W2:Y:S01]  /*15c30*/  @P0 LDC R15, c[0x0][0xbf0] ;  /* 0x0002fc00ff0f0b82 */ /* 0x000ea20000000800 */
        /* <DEDUP_REMOVED lines=9> */
[----:B-1----:R-:W-:-:S04]  /*15cd0*/  @P0 IMAD.HI.U32 R0, R10, R13, RZ ;  /* 0x0000000d0a000227 */ /* 0x002fc800078e00ff */
[----:B------:R-:W-:Y:S02]  /*15ce0*/  IMAD.MOV.U32 R3, RZ, RZ, R10 ;  /* 0x000000ffff037224 */ /* 0x000fe400078e000a */
[C---:B------:R-:W-:Y:S01]  /*15cf0*/  IMAD R11, R33.reuse, UR5, R4 ;  /* 0x00000005210b7c24 */ /* 0x040fe2000f8e0204 */
[----:B--2---:R-:W-:Y:S01]  /*15d00*/  @P0 SHF.R.U32.HI R3, RZ, R15, R0 ;  /* 0x0000000fff030219 */ /* 0x004fe20000011600 */
        /* <DEDUP_REMOVED lines=23> */
.L_x_5565:
[----:B------:R-:W-:Y:S01]  /*15e80*/  IMAD R21, R26, R21, RZ ;  /* 0x000000151a157224 */ /* 0x000fe200078e02ff */
[----:B------:R-:W-:Y:S01]  /*15e90*/  BSSY B1, `(.L_x_5352) ;  /* 0x000001f000017945 */ /* 0x000fe20003800000 */
[----:B------:R-:W-:-:S05]  /*15ea0*/  IMAD.IADD R222, R25, 0x1, R222 ;  /* 0x0000000119de7824 */ /* 0x000fca00078e02de */
        /* <DEDUP_REMOVED lines=16> */
[-C--:B---3--:R-:W-:Y:S02]  /*15fb0*/  @!P3 LEA R10, P5, R212, R9.reuse, 0x1 ;  /* 0x00000009d40ab211 */ /* 0x088fe400078a08ff */
        /* <DEDUP_REMOVED lines=12> */
.L_x_5353:
[----:B------:R-:W-:Y:S05]  /*16080*/  BSYNC B1 ;  /* 0x0000000000017941 */ /* 0x000fea0003800000 */
.L_x_5352:
[----:B------:R-:W-:-:S03]  /*16090*/  UMOV UR4, 0xffffffff ;  /* 0xffffffff00047882 */ /* 0x000fc60000000000 */
[----:B------:R-:W-:Y:S05]  /*160a0*/  BRA.DIV UR4, `(.L_x_5354) ;  /* 0x0000009a04e07947 */ /* 0x000fea000b800000 */
[----:B--2---:R2:W0:Y:S04]  /*160b0*/  SHFL.IDX PT, R3, R4, 0x1, 0x181f ;  /* 0x00381f0004037f89 */ /* 0x00442800000e0000 */
[----:B---34-:R2:W3:Y:S02]  /*160c0*/  SHFL.IDX PT, R9, R0, 0x1, 0x181f ;  /* 0x00381f0000097f89 */ /* 0x0184e400000e0000 */
.L_x_5569:
        /* <DEDUP_REMOVED lines=31> */
.L_x_5356:
[----:B------:R-:W-:Y:S05]  /*162c0*/  BSYNC B1 ;  /* 0x0000000000017941 */ /* 0x000fea0003800000 */
.L_x_5355:
[----:B------:R-:W-:-:S03]  /*162d0*/  UMOV UR4, 0xffffffff ;  /* 0xffffffff00047882 */ /* 0x000fc60000000000 */
[----:B------:R-:W-:Y:S05]  /*162e0*/  BRA.DIV UR4, `(.L_x_5357) ;  /* 0x0000009a049c7947 */ /* 0x000fea000b800000 */
[----:B0-----:R0:W0:Y:S04]  /*162f0*/  SHFL.IDX PT, R3, R4, 0x2, 0x181f ;  /* 0x00581f0004037f89 */ /* 0x00102800000e0000 */
[----:B---34-:R3:W4:Y:S02]  /*16300*/  SHFL.IDX PT, R9, R0, 0x2, 0x181f ;  /* 0x00581f0000097f89 */ /* 0x01872400000e0000 */
.L_x_5573:
        /* <DEDUP_REMOVED lines=31> */
.L_x_5359:
[----:B------:R-:W-:Y:S05]  /*16500*/  BSYNC B1 ;  /* 0x0000000000017941 */ /* 0x000fea0003800000 */
.L_x_5358:
[----:B------:R-:W-:-:S03]  /*16510*/  UMOV UR4, 0xffffffff ;  /* 0xffffffff00047882 */ /* 0x000fc60000000000 */
[----:B------:R-:W-:Y:S05]  /*16520*/  BRA.DIV UR4, `(.L_x_5360) ;  /* 0x0000009a04587947 */ /* 0x000fea000b800000 */
[----:B0-----:R0:W0:Y:S04]  /*16530*/  SHFL.IDX PT, R3, R4, 0x3, 0x181f ;  /* 0x00781f0004037f89 */ /* 0x00102800000e0000 */
[----:B----4-:R4:W0:Y:S02]  /*16540*/  SHFL.IDX PT, R9, R0, 0x3, 0x181f ;  /* 0x00781f0000097f89 */ /* 0x01082400000e0000 */
.L_x_5577:
[----:B-1234-:R-:W-:-:S05]  /*16550*/  VIADD R0, R222, 0x60 ;  /* 0x00000060de007836 */ /* 0x01efca0000000000 */
[----:B------:R-:W-:-:S13]  /*16560*/  ISETP.GE.AND P0, PT, R0, R21, PT ;  /* 0x000000150000720c */ /* 0x000fda0003f06270 */
[----:B------:R-:W-:Y:S05]  /*16570*/  @P0 BRA `(.L_x_5343) ;  /* 0x00000000006c0947 */ /* 0x000fea0003800000 */
[C---:B------:R-:W-:Y:S01]  /*16580*/  VIADD R8, R212.reuse, 0x40 ;  /* 0x00000040d4087836 */ /* 0x040fe20000000000 */
[----:B------:R-:W-:Y:S01]  /*16590*/  ULDC UR4, c[0x0][0xac8] ;  /* 0x0002b20000047ab9 */ /* 0x000fe20000000800 */
[C---:B------:R-:W-:Y:S01]  /*165a0*/  VIADD R24, R212.reuse, 0x80 ;  /* 0x00000080d4187836 */ /* 0x040fe20000000000 */
[C---:B------:R-:W-:Y:S01]  /*165b0*/  ISETP.GE.AND P3, PT, R212.reuse, UR4, PT ;  /* 0x00000004d4007c0c */ /* 0x040fe2000bf66270 */
[----:B0-----:R-:W-:Y:S01]  /*165c0*/  VIADD R4, R212, 0xc0 ;  /* 0x000000c0d4047836 */ /* 0x001fe20000000000 */
        /* <DEDUP_REMOVED lines=9> */
[-C--:B------:R-:W-:Y:S02]  /*16660*/  @!P3 LEA R10, P5, R212, R9.reuse, 0x1 ;  /* 0x00000009d40ab211 */ /* 0x080fe400078a08ff */
[----:B------:R-:W-:Y:S02]  /*16670*/  @!P2 LEA R12, P4, R8, R9, 0x1 ;  /* 0x00000009080ca211 */ /* 0x000fe400078808ff */
[----:B------:R-:W-:Y:S02]  /*16680*/  @!P3 LEA.HI.X R11, R212, R3, R14, 0x1, P5 ;  /* 0x00000003d40bb211 */ /* 0x000fe400028f0c0e */
[----:B------:R-:W-:-:S02]  /*16690*/  @!P1 LEA R14, P5, R24, R9, 0x1 ;  /* 0x00000009180e9211 */ /* 0x000fc400078a08ff */
[----:B------:R-:W-:Y:S01]  /*166a0*/  @!P2 LEA.HI.X R13, R8, R3, R26, 0x1, P4 ;  /* 0x00000003080da211 */ /* 0x000fe200020f0c1a */
[----:B------:R0:W-:Y:S01]  /*166b0*/  @!P3 ST.E.128 desc[UR42][R10.64], RZ ;  /* 0x000000ff0a00b985 */ /* 0x0001e2000c101d2a */
[----:B------:R-:W-:Y:S02]  /*166c0*/  SHF.R.S32.HI R20, RZ, 0x1f, R20 ;  /* 0x0000001fff147819 */ /* 0x000fe40000011414 */
[----:B------:R-:W-:Y:S01]  /*166d0*/  @!P0 LEA R8, P4, R4, R9, 0x1 ;  /* 0x0000000904088211 */ /* 0x000fe200078808ff */
[----:B------:R0:W-:Y:S01]  /*166e0*/  @!P2 ST.E.128 desc[UR42][R12.64], RZ ;  /* 0x000000ff0c00a985 */ /* 0x0001e2000c101d2a */
[-C--:B------:R-:W-:Y:S02]  /*166f0*/  @!P1 LEA.HI.X R15, R24, R3.reuse, R25, 0x1, P5 ;  /* 0x00000003180f9211 */ /* 0x080fe400028f0c19 */
[----:B------:R-:W-:-:S03]  /*16700*/  @!P0 LEA.HI.X R9, R4, R3, R20, 0x1, P4 ;  /* 0x0000000304098211 */ /* 0x000fc600020f0c14 */
[----:B------:R0:W-:Y:S04]  /*16710*/  @!P1 ST.E.128 desc[UR42][R14.64], RZ ;  /* 0x000000ff0e009985 */ /* 0x0001e8000c101d2a */
[----:B------:R0:W-:Y:S02]  /*16720*/  @!P0 ST.E.128 desc[UR42][R8.64], RZ ;  /* 0x000000ff08008985 */ /* 0x0001e4000c101d2a */
.L_x_5343:
[----:B------:R-:W-:Y:S05]  /*16730*/  BSYNC B0 ;  /* 0x0000000000007941 */ /* 0x000fea0003800000 */
.L_x_5329:
[----:B------:R-:W-:Y:S02]  /*16740*/  ULDC UR4, c[0x0][0xc3c] ;  /* 0x00030f0000047ab9 */ /* 0x000fe40000000800 */
[----:B------:R-:W-:-:S13]  /*16750*/  ISETP.GE.AND P0, PT, R7, UR4, PT ;  /* 0x0000000407007c0c */ /* 0x000fda000bf06270 */
[----:B------:R-:W-:Y:S05]  /*16760*/  @!P0 BRA `(.L_x_5361) ;  /* 0xfffffeb000548947 */ /* 0x000fea000383ffff */
[----:B------:R-:W-:Y:S05]  /*16770*/  BRA `(.L_x_5189) ;  /* 0x00000078003c7947 */ /* 0x000fea0003800000 */
.L_x_5187:
        /* <DEDUP_REMOVED lines=16> */
.L_x_5362:
        /* <DEDUP_REMOVED lines=43> */
.L_x_5366:
        /* <DEDUP_REMOVED lines=37> */
.L_x_5364:
        /* <DEDUP_REMOVED lines=13> */
.L_x_5367:
        /* <DEDUP_REMOVED lines=62> */
.L_x_5368:
        /* <DEDUP_REMOVED lines=61> */
.L_x_5369:
[----:B------:R-:W-:-:S05]  /*17600*/  LOP3.LUT R25, RZ, R2, RZ, 0x33, !PT ;  /* 0x00000002ff197212 */ /* 0x000fca00078e33ff */
[----:B------:R-:W-:Y:S01]  /*17610*/  IMAD.IADD R25, R6, 0x1, R25 ;  /* 0x0000000106197824 */ /* 0x000fe200078e0219 */
[----:B------:R-:W-:Y:S06]  /*17620*/  BRA `(.L_x_5370) ;  /* 0x00000000000c7947 */ /* 0x000fec0003800000 */
.L_x_5365:
[----:B------:R-:W-:Y:S02]  /*17630*/  IMAD.MOV.U32 R25, RZ, RZ, RZ ;  /* 0x000000ffff197224 */ /* 0x000fe400078e00ff */
[----:B------:R-:W-:Y:S02]  /*17640*/  IMAD.U32 R24, RZ, RZ, UR6 ;  /* 0x00000006ff187e24 */ /* 0x000fe4000f8e00ff */
[----:B------:R-:W-:-:S07]  /*17650*/  IMAD.MOV.U32 R26, RZ, RZ, RZ ;  /* 0x000000ffff1a7224 */ /* 0x000fce00078e00ff */
.L_x_5370:
[----:B------:R-:W-:-:S13]  /*17660*/  ISETP.NE.AND P0, PT, R7, RZ, PT ;  /* 0x000000ff0700720c */ /* 0x000fda0003f05270 */
[----:B------:R-:W0:Y:S01]  /*17670*/  @!P0 S2R R3, SR_CgaCtaId ;  /* 0x0000000000038919 */ /* 0x000e220000008800 */
[----:B------:R-:W-:-:S04]  /*17680*/  @!P0 MOV R2, 0x400 ;  /* 0x0000040000028802 */ /* 0x000fc80000000f00 */
[----:B0-----:R-:W-:-:S05]  /*17690*/  @!P0 LEA R2, R3, R2, 0x18 ;  /* 0x0000000203028211 */ /* 0x001fca00078ec0ff */
[----:B------:R1:W-:Y:S01]  /*176a0*/  @!P0 STS.128 [R2+0x228d0], R24 ;  /* 0x0228d01802008388 */ /* 0x0003e20000000c00 */
[----:B------:R-:W-:Y:S06]  /*176b0*/  BAR.ARV 0x5, 0x180 ;  /* 0x0146000000007b1d */ /* 0x000fec0000002000 */
.L_x_5363:
        /* <DEDUP_REMOVED lines=12> */
[----:B------:R-:W-:Y:S01]  /*17780*/  LOP3.LUT R3, R2, 0x1f8, RZ, 0xc0, !PT ;  /* 0x000001f802037812 */ /* 0x000fe200078ec0ff */
        /* <DEDUP_REMOVED lines=11> */
[----:B------:R-:W-:-:S02]  /*17840*/  ULOP3.LUT UR38, UR36, 0x2, URZ, 0xfc, !UPT ;  /* 0x0000000224267892 */ /* 0x000fc4000f8efc3f */
[----:B------:R-:W-:Y:S01]  /*17850*/  LOP3.LUT R3, R3, 0x70, R0, 0xf8, !PT ;  /* 0x0000007003037812 */ /* 0x000fe200078ef800 */
[----:B------:R-:W-:Y:S01]  /*17860*/  ULDC UR37, c[0x0][0xc] ;  /* 0x0000030000257ab9 */ /* 0x000fe20000000800 */
[C---:B------:R-:W-:Y:S01]  /*17870*/  LOP3.LUT R0, R2.reuse, 0x40, RZ, 0xfc, !PT ;  /* 0x0000004002007812 */ /* 0x040fe200078efcff */
[----:B0-----:R-:W-:Y:S01]  /*17880*/  ULEA UR4, UR5, UR4, 0x18 ;  /* 0x0000000405047291 */ /* 0x001fe2000f8ec03f */
[C---:B------:R-:W-:Y:S02]  /*17890*/  LOP3.LUT R3, R2.reuse, 0x80, RZ, 0xfc, !PT ;  /* 0x0000008002037812 */ /* 0x040fe400078efcff */
[----:B------:R-:W-:-:S03]  /*178a0*/  LOP3.LUT R2, R2, 0xc0, RZ, 0xfc, !PT ;  /* 0x000000c002027812 */ /* 0x000fc600078efcff */
[----:B------:R-:W-:-:S04]  /*178b0*/  IMAD.U32 R16, RZ, RZ, UR4 ;  /* 0x00000004ff107e24 */ /* 0x000fc8000f8e00ff */
[----:B------:R-:W-:-:S05]  /*178c0*/  IMAD R0, R30, 0x2, R16 ;  /* 0x000000021e007824 */ /* 0x000fca00078e0210 */
[----:B------:R1:W-:Y:S02]  /*178d0*/  STL [R1+0x4], R0 ;  /* 0x0000040001007387 */ /* 0x0003e40000100800 */
.L_x_5474:
[----:B------:R-:W0:Y:S02]  /*178e0*/  LDC.64 R2, c[0x0][0xc88] ;  /* 0x00032200ff027b82 */ /* 0x000e240000000a00 */
[----:B0-----:R-:W-:-:S05]  /*178f0*/  IMAD.WIDE R2, R27, 0x4, R2 ;  /* 0x000000041b027825 */ /* 0x001fca00078e0202 */
[----:B-1----:R-:W1:Y:S01]  /*17900*/  LDG.E R35, desc[UR42][R2.64] ;  /* 0x0000002a02237981 */ /* 0x002e62000c1e1900 */
[----:B------:R-:W-:Y:S05]  /*17910*/  YIELD ;  /* 0x0000000000007946 */ /* 0x000fea0003800000 */
[----:B------:R-:W-:Y:S01]  /*17920*/  ULDC.64 UR4, c[0x0][0xa28] ;  /* 0x00028a0000047ab9 */ /* 0x000fe20000000a00 */
[----:B------:R-:W-:Y:S01]  /*17930*/  IMAD.MOV.U32 R32, RZ, RZ, RZ ;  /* 0x000000ffff207224 */ /* 0x000fe200078e00ff */
[----:B------:R-:W-:Y:S01]  /*17940*/  ISETP.NE.U32.AND P0, PT, RZ, UR4, PT ;  /* 0x00000004ff007c0c */ /* 0x000fe2000bf05070 */
[----:B--23--:R-:W-:Y:S01]  /*17950*/  IMAD.MOV.U32 R6, RZ, RZ, RZ ;  /* 0x000000ffff067224 */ /* 0x00cfe200078e00ff */
[----:B------:R-:W-:Y:S01]  /*17960*/  ULDC.64 UR8, c[0x0][0xa18] ;  /* 0x0002860000087ab9 */ /* 0x000fe20000000a00 */
[----:B------:R-:W-:Y:S01]  /*17970*/  ULDC.64 UR6, c[0x0][0xa10] ;  /* 0x0002840000067ab9 */ /* 0x000fe20000000a00 */
[----:B------:R-:W-:-:S02]  /*17980*/  ISETP.NE.AND.EX P0, PT, RZ, UR5, PT, P0 ;  /* 0x00000005ff007c0c */ /* 0x000fc4000bf05300 */
[----:B-1----:R-:W-:-:S11]  /*17990*/  SHF.R.S32.HI R0, RZ, 0x1f, R35 ;  /* 0x0000001fff007819 */ /* 0x002fd60000011423 */
        /* <DEDUP_REMOVED lines=16> */
[----:B------:R-:W-:-:S03]  /*17aa0*/  IADD3 R4, P4, R22, UR6, RZ ;  /* 0x0000000616047c10 */ /* 0x000fc6000ff9e0ff */
        /* <DEDUP_REMOVED lines=19> */
[----:B--2---:R0:W-:Y:S01]  /*17be0*/  STL [R1+0xc], R8 ;  /* 0x00000c0801007387 */ /* 0x0041e20000100800 */
[----:B------:R-:W-:Y:S01]  /*17bf0*/  IMAD.MOV.U32 R11, RZ, RZ, R8 ;  /* 0x000000ffff0b7224 */ /* 0x000fe200078e0008 */
[----:B----4-:R-:W-:Y:S06]  /*17c00*/  @P2 BRA `(.L_x_5372) ;  /* 0x0000000000142947 */ /* 0x010fec0003800000 */
[----:B------:R-:W-:Y:S05]  /*17c10*/  @!P0 BRA `(.L_x_5372) ;  /* 0x0000000000108947 */ /* 0x000fea0003800000 */
[----:B0-----:R-:W2:Y:S04]  /*17c20*/  LDG.E R8, desc[UR42][R2.64] ;  /* 0x0000002a02087981 */ /* 0x001ea8000c1e1900 */
[----:B------:R-:W2:Y:S02]  /*17c30*/  LDG.E R7, desc[UR42][R2.64+0x4] ;  /* 0x0000042a02077981 */ /* 0x000ea4000c1e1900 */
[----:B--2---:R-:W-:-:S05]  /*17c40*/  IMAD.IADD R11, R7, 0x1, -R8 ;  /* 0x00000001070b7824 */ /* 0x004fca00078e0a08 */
[----:B------:R1:W-:Y:S02]  /*17c50*/  STL [R1+0xc], R11 ;  /* 0x00000c0b01007387 */ /* 0x0003e40000100800 */
.L_x_5372:
        /* <DEDUP_REMOVED lines=14> */
.L_x_5373:
        /* <DEDUP_REMOVED lines=9> */
.L_x_5374:
[----:B0-----:R-:W2:Y:S01]  /*17dd0*/  @P1 LDG.E R2, desc[UR42][R4.64] ;  /* 0x0000002a04021981 */ /* 0x001ea2000c1e1900 */
[----:B------:R-:W0:Y:S03]  /*17de0*/  LDC R3, c[0x0][0x448] ;  /* 0x00011200ff037b82 */ /* 0x000e260000000800 */
[----:B------:R3:W2:Y:S01]  /*17df0*/  @P1 LDG.E R5, desc[UR42][R4.64+0x4] ;  /* 0x0000042a04051981 */ /* 0x0006a2000c1e1900 */
[----:B-----5:R-:W-:Y:S01]  /*17e00*/  IMAD.IADD R9, R9, 0x1, -R32 ;  /* 0x0000000109097824 */ /* 0x020fe200078e0a20 */
[----:B------:R-:W-:Y:S01]  /*17e10*/  BSSY B0, `(.L_x_5375) ;  /* 0x0000036000007945 */ /* 0x000fe20003800000 */
[----:B------:R-:W-:Y:S01]  /*17e20*/  LOP3.LUT R31, R8, 0xff, RZ, 0xc0, !PT ;  /* 0x000000ff081f7812 */ /* 0x000fe200078ec0ff */
[----:B------:R-:W-:Y:S01]  /*17e30*/  IMAD.MOV.U32 R13, RZ, RZ, RZ ;  /* 0x000000ffff0d7224 */ /* 0x000fe200078e00ff */
[----:B0-----:R-:W-:-:S13]  /*17e40*/  ISETP.NE.AND P0, PT, R3, 0x1, PT ;  /* 0x000000010300780c */ /* 0x001fda0003f05270 */
[----:B---3--:R-:W0:Y:S08]  /*17e50*/  @P0 LDC R4, c[0x0][0x44c] ;  /* 0x00011300ff040b82 */ /* 0x008e300000000800 */
[----:B------:R-:W3:Y:S01]  /*17e60*/  @P0 LDC R3, c[0x0][0x450] ;  /* 0x00011400ff030b82 */ /* 0x000ee20000000800 */
[----:B--2---:R-:W-:Y:S02]  /*17e70*/  @P1 IMAD.IADD R6, R5, 0x1, -R2 ;  /* 0x0000000105061824 */ /* 0x004fe400078e0a02 */
[----:B------:R-:W-:-:S02]  /*17e80*/  IMAD.SHL.U32 R2, R25, 0x80, RZ ;  /* 0x0000008019027824 */ /* 0x000fc400078e00ff */
[----:B------:R-:W-:Y:S02]  /*17e90*/  IMAD.IADD R7, R9, 0x1, R6 ;  /* 0x0000000109077824 */ /* 0x000fe400078e0206 */
[----:B------:R-:W-:Y:S02]  /*17ea0*/  VIADD R2, R2, 0x7f ;  /* 0x0000007f02027836 */ /* 0x000fe40000000000 */
[----:B------:R-:W-:Y:S01]  /*17eb0*/  VIADD R5, R7, 0x5f ;  /* 0x0000005f07057836 */ /* 0x000fe20000000000 */
[----:B------:R2:W-:Y:S01]  /*17ec0*/  STL [R1], R7 ;  /* 0x0000000701007387 */ /* 0x0005e20000100800 */
[----:B0-----:R-:W-:-:S04]  /*17ed0*/  @P0 IMAD.HI.U32 R4, R2, R4, RZ ;  /* 0x0000000402040227 */ /* 0x001fc800078e00ff */
[----:B------:R-:W-:Y:S01]  /*17ee0*/  IMAD.HI R5, R5, 0x2aaaaaab, RZ ;  /* 0x2aaaaaab05057827 */ /* 0x000fe200078e02ff */
[----:B---3--:R-:W-:Y:S02]  /*17ef0*/  @P0 SHF.R.U32.HI R2, RZ, R3, R4 ;  /* 0x00000003ff020219 */ /* 0x008fe40000011604 */
[----:B------:R-:W-:Y:S02]  /*17f00*/  SHF.R.U32.HI R4, RZ, 0x10, R8 ;  /* 0x00000010ff047819 */ /* 0x000fe40000011608 */
[----:B--2---:R-:W-:Y:S02]  /*17f10*/  IADD3 R7, R7, 0x60, -R11 ;  /* 0x0000006007077810 */ /* 0x004fe40007ffe80b */
[----:B------:R-:W-:-:S03]  /*17f20*/  SHF.R.U32.HI R3, RZ, 0x1f, R5 ;  /* 0x0000001fff037819 */ /* 0x000fc60000011605 */
[----:B------:R-:W-:Y:S01]  /*17f30*/  IMAD.IADD R2, R7, 0x1, R2 ;  /* 0x0000000107027824 */ /* 0x000fe200078e0202 */
[----:B------:R-:W-:-:S03]  /*17f40*/  LEA.HI.SX32 R5, R5, R3, 0x1c ;  /* 0x0000000305057211 */ /* 0x000fc600078fe2ff */
[----:B------:R-:W-:-:S05]  /*17f50*/  IMAD.HI R2, R2, 0x2aaaaaab, RZ ;  /* 0x2aaaaaab02027827 */ /* 0x000fca00078e02ff */
[----:B------:R-:W-:-:S04]  /*17f60*/  SHF.R.U32.HI R3, RZ, 0x1f, R2 ;  /* 0x0000001fff037819 */ /* 0x000fc80000011602 */
[----:B------:R-:W-:-:S04]  /*17f70*/  LEA.HI.SX32 R3, R2, R3, 0x1c ;  /* 0x0000000302037211 */ /* 0x000fc800078fe2ff */
[----:B------:R-:W-:-:S04]  /*17f80*/  VIMNMX R10, R5, R3, PT ;  /* 0x00000003050a7248 */ /* 0x000fc80003fe0100 */
[----:B------:R-:W-:-:S13]  /*17f90*/  ISETP.GE.AND P0, PT, R10, 0x1, PT ;  /* 0x000000010a00780c */ /* 0x000fda0003f06270 */
[----:B------:R-:W-:Y:S05]  /*17fa0*/  @!P0 BRA `(.L_x_5376) ;  /* 0x0000000000708947 */ /* 0x000fea0003800000 */
[----:B------:R-:W-:Y:S01]  /*17fb0*/  ISETP.NE.AND P0, PT, R4, RZ, PT ;  /* 0x000000ff0400720c */ /* 0x000fe20003f05270 */
[----:B------:R-:W-:-:S03]  /*17fc0*/  ULDC UR4, c[0x0][0x9f0] ;  /* 0x00027c0000047ab9 */ /* 0x000fc60000000800 */
[----:B------:R-:W-:-:S04]  /*17fd0*/  SEL R8, R4, UR4, P0 ;  /* 0x0000000404087c07 */ /* 0x000fc80008000000 */
[----:B------:R-:W-:Y:S02]  /*17fe0*/  IABS R12, R8 ;  /* 0x00000008000c7213 */ /* 0x000fe40000000000 */
[----:B-1----:R-:W-:Y:S02]  /*17ff0*/  IADD3 R11, R8, -0x1, R10 ;  /* 0xffffffff080b7810 */ /* 0x002fe40007ffe00a */
        /* <DEDUP_REMOVED lines=23> */
.L_x_5376:
[----:B------:R-:W-:Y:S05]  /*18170*/  BSYNC B0 ;  /* 0x0000000000007941 */ /* 0x000fea0003800000 */
.L_x_5375:
[-C--:B------:R-:W-:Y:S01]  /*18180*/  IMAD R2, R31, R13.reuse, RZ ;  /* 0x0000000d1f027224 */ /* 0x080fe200078e02ff */
        /* <DEDUP_REMOVED lines=24> */
.L_x_5580:
[----:B--2---:R-:W-:Y:S02]  /*18310*/  ISETP.NE.AND P0, PT, R14, RZ, PT ;  /* 0x000000ff0e00720c */ /* 0x004fe40003f05270 */
[----:B------:R-:W-:-:S11]  /*18320*/  PLOP3.LUT P6, PT, PT, PT, PT, 0x8, 0x0 ;  /* 0x000000000000781c */ /* 0x000fd60003fce170 */
[----:B------:R-:W-:Y:S05]  /*18330*/  @P0 BRA `(.L_x_5380) ;  /* 0x00000000000c0947 */ /* 0x000fea0003800000 */
[----:B------:R-:W-:-:S03]  /*18340*/  UMOV UR4, 0xffffffff ;  /* 0xffffffff00047882 */ /* 0x000fc60000000000 */
[----:B------:R-:W-:Y:S05]  /*18350*/  BRA.DIV UR4, `(.L_x_5381) ;  /* 0x0000007e044c7947 */ /* 0x000fea000b800000 */
[----:B------:R-:W-:-:S13]  /*18360*/  ELECT P6, URZ, PT ;  /* 0x00000000003f782f */ /* 0x000fda00038c0000 */
.L_x_5380:
        /* <DEDUP_REMOVED lines=9> */
.L_x_5583:
[----:B------:R-:W-:Y:S05]  /*18400*/  BSYNC B1 ;  /* 0x0000000000017941 */ /* 0x000fea0003800000 */
.L_x_5382:
        /* <DEDUP_REMOVED lines=10> */
.L_x_5584:
[----:B------:R-:W-:Y:S05]  /*184b0*/  BSYNC B2 ;  /* 0x0000000000027941 */ /* 0x000fea0003800000 */
.L_x_5386:
[----:B------:R-:W-:Y:S04]  /*184c0*/  BSSY B2, `(.L_x_5388) ;  /* 0x0000009000027945 */ /* 0x000fe80003800000 */
[----:B------:R-:W-:Y:S05]  /*184d0*/  @P1 BRA `(.L_x_5389) ;  /* 0x00000000001c1947 */ /* 0x000fea0003800000 */
[----:B-1----:R-:W1:Y:S01]  /*184e0*/  S2R R11, SR_TID.X ;  /* 0x00000000000b7919 */ /* 0x002e620000002100 */
[----:B------:R-:W-:-:S04]  /*184f0*/  IMAD.MOV.U32 R10, RZ, RZ, 0x3000 ;  /* 0x00003000ff0a7424 */ /* 0x000fc800078e00ff */
[----:B------:R2:W-:Y:S01]  /*18500*/  SYNCS.ARRIVE.TRANS64 RZ, [R3+URZ+0x22890], R10 ;  /* 0x0228900a03ff79a7 */ /* 0x0005e2000800003f */
[----:B-1----:R-:W-:-:S04]  /*18510*/  LOP3.LUT R11, R11, 0x1f, RZ, 0xc0, !PT ;  /* 0x0000001f0b0b7812 */ /* 0x002fc800078ec0ff */
[----:B------:R-:W-:-:S13]  /*18520*/  ISETP.NE.AND P0, PT, R11, RZ, PT ;  /* 0x000000ff0b00720c */ /* 0x000fda0003f05270 */
[----:B--2---:R-:W-:Y:S05]  /*18530*/  @!P0 BRA `(.L_x_5389) ;  /* 0x0000000000048947 */ /* 0x004fea0003800000 */
[----:B------:R-:W-:Y:S01]  /*18540*/  BPT.TRAP 0x1 ;  /* 0x000000040000795c */ /* 0x000fe20000300000 */
.L_x_5389:
[----:B------:R-:W-:Y:S05]  /*18550*/  BSYNC B2 ;  /* 0x0000000000027941 */ /* 0x000fea0003800000 */
.L_x_5388:
[----:B------:R-:W-:Y:S01]  /*18560*/  IMAD.MOV.U32 R14, RZ, RZ, RZ ;  /* 0x000000ffff0e7224 */ /* 0x000fe200078e00ff */
[----:B------:R-:W-:Y:S01]  /*18570*/  UIADD3 UR4, UP0, UR40, 0x570, URZ ;  /* 0x0000057028047890 */ /* 0x000fe2000ff1e03f */
[----:B------:R-:W-:Y:S01]  /*18580*/  IMAD R10, R2, 0x60, R0 ;  /* 0x00000060020a7824 */ /* 0x000fe200078e0200 */
[----:B------:R-:W-:Y:S01]  /*18590*/  PLOP3.LUT P0, PT, PT, PT, PT, 0x80, 0x0 ;  /* 0x000000000000781c */ /* 0x000fe20003f0f070 */
[----:B-1----:R-:W-:Y:S01]  /*185a0*/  IMAD R11, R17, 0x3000, R16 ;  /* 0x00003000110b7824 */ /* 0x002fe200078e0210 */
[----:B------:R-:W-:Y:S01]  /*185b0*/  R2UR UR10, R14 ;  /* 0x000000000e0a72ca */ /* 0x000fe200000e0000 */
[----:B------:R-:W-:Y:S01]  /*185c0*/  VIADD R10, R10, 0xffffffa0 ;  /* 0xffffffa00a0a7836 */ /* 0x000fe20000000000 */
[----:B------:R-:W-:Y:S01]  /*185d0*/  UIADD3.X UR5, URZ, UR41, URZ, UP0, !UPT ;  /* 0x000000293f057290 */ /* 0x000fe200087fe43f */
[----:B------:R-:W-:Y:S01]  /*185e0*/  VIADD R11, R11, 0x1c400 ;  /* 0x0001c4000b0b7836 */ /* 0x000fe20000000000 */
[----:B------:R-:W-:Y:S01]  /*185f0*/  UMOV UR6, 0x0 ;  /* 0x0000000000067882 */ /* 0x000fe20000000000 */
[----:B------:R-:W-:Y:S01]  /*18600*/  VIADD R12, R3, 0x22890 ;  /* 0x00022890030c7836 */ /* 0x000fe20000000000 */
[----:B------:R-:W-:-:S09]  /*18610*/  UMOV UR7, 0x12f00000 ;  /* 0x12f0000000077882 */ /* 0x000fd20000000000 */
.L_x_5390:
        /* <DEDUP_REMOVED lines=13> */
.L_x_5585:
[----:B------:R-:W-:Y:S05]  /*186f0*/  BSYNC B2 ;  /* 0x0000000000027941 */ /* 0x000fea0003800000 */
.L_x_5391:
        /* <DEDUP_REMOVED lines=11> */
.L_x_5394:
[----:B------:R-:W-:Y:S05]  /*187b0*/  BSYNC B2 ;  /* 0x0000000000027941 */ /* 0x000fea0003800000 */
.L_x_5393:
        /* <DEDUP_REMOVED lines=9> */
.L_x_5395:
        /* <DEDUP_REMOVED lines=15> */
.L_x_5396:
        /* <DEDUP_REMOVED lines=15> */
.L_x_5397:
        /* <DEDUP_REMOVED lines=15> */
.L_x_5398:
        /* <DEDUP_REMOVED lines=10> */
.L_x_5385:
[----:B------:R-:W-:Y:S05]  /*18bc0*/  BSYNC B1 ;  /* 0x0000000000017941 */ /* 0x000fea0003800000 */
.L_x_5384:
        /* <DEDUP_REMOVED lines=9> */
.L_x_5414:
[----:B------:R-:W-:Y:S05]  /*18c60*/  YIELD ;  /* 0x0000000000007946 */ /* 0x000fea0003800000 */
[----:B------:R-:W-:Y:S04]  /*18c70*/  BSSY B1, `(.L_x_5399) ;  /* 0x000007a000017945 */ /* 0x000fe80003800000 */
[----:B------:R-:W-:Y:S05]  /*18c80*/  @!P6 BRA `(.L_x_5400) ;  /* 0x0000000400e0e947 */ /* 0x000fea0003800000 */
[----:B------:R-:W-:Y:S01]  /*18c90*/  IMAD R9, R17, 0x8, R16 ;  /* 0x0000000811097824 */ /* 0x000fe200078e0210 */
[----:B------:R-:W-:Y:S01]  /*18ca0*/  SHF.L.U32 R2, R28, 0x1f, RZ ;  /* 0x0000001f1c027819 */ /* 0x000fe200000006ff */
[----:B0-----:R-:W0:Y:S01]  /*18cb0*/  S2R R3, SR_TID.X ;  /* 0x0000000000037919 */ /* 0x001e220000002100 */
[----:B------:R-:W-:Y:S02]  /*18cc0*/  BSSY B2, `(.L_x_5401) ;  /* 0x0000005000027945 */ /* 0x000fe40003800000 */
[----:B------:R-:W2:Y:S01]  /*18cd0*/  SYNCS.PHASECHK.TRANS64.TRYWAIT P1, [R9+URZ+0x228a0], R2 ;  /* 0x0228a002090075a7 */ /* 0x000ea2000802017f */
[----:B0-----:R-:W-:-:S04]  /*18ce0*/  LOP3.LUT R3, R3, 0x7f, RZ, 0xc0, !PT ;  /* 0x0000007f03037812 */ /* 0x001fc800078ec0ff */
[----:B------:R-:W-:Y:S01]  /*18cf0*/  ISETP.NE.AND P2, PT, R3, RZ, PT ;  /* 0x000000ff0300720c */ /* 0x000fe20003f45270 */
[----:B--2---:R-:W-:-:S12]  /*18d00*/  @!P1 BRA `(.L_x_5402) ;  /* 0x00000074003c9947 */ /* 0x004fd80003800000 */
.L_x_5586:
[----:B------:R-:W-:Y:S05]  /*18d10*/  BSYNC B2 ;  /* 0x0000000000027941 */ /* 0x000fea0003800000 */
.L_x_5401:
        /* <DEDUP_REMOVED lines=9> */
.L_x_5404:
[----:B------:R-:W-:Y:S05]  /*18db0*/  BSYNC B2 ;  /* 0x0000000000027941 */ /* 0x000fea0003800000 */
.L_x_5403:
        /* <DEDUP_REMOVED lines=10> */
[----:B------:R-:W-:-:S10]  /*18e60*/  UMOV UR7, 0x12f00000 ;  /* 0x12f0000000077882 */ /* 0x000fd40000000000 */
.L_x_5405:
        /* <DEDUP_REMOVED lines=13> */
.L_x_5587:
[----:B------:R-:W-:Y:S05]  /*18f40*/  BSYNC B2 ;  /* 0x0000000000027941 */ /* 0x000fea0003800000 */
.L_x_5406:
        /* <DEDUP_REMOVED lines=11> */
.L_x_5409:
[----:B------:R-:W-:Y:S05]  /*19000*/  BSYNC B2 ;  /* 0x0000000000027941 */ /* 0x000fea0003800000 */
.L_x_5408:
        /* <DEDUP_REMOVED lines=9> */
.L_x_5410:
        /* <DEDUP_REMOVED lines=15> */
.L_x_5411:
        /* <DEDUP_REMOVED lines=15> */
.L_x_5412:
        /* <DEDUP_REMOVED lines=15> */
.L_x_5413:
        /* <DEDUP_REMOVED lines=10> */
.L_x_5400:
[----:B------:R-:W-:Y:S05]  /*19410*/  BSYNC B1 ;  /* 0x0000000000017941 */ /* 0x000fea0003800000 */
.L_x_5399:
        /* <DEDUP_REMOVED lines=8> */
.L_x_5378:
[----:B------:R-:W-:Y:S05]  /*194a0*/  BSYNC B0 ;  /* 0x0000000000007941 */ /* 0x000fea0003800000 */
.L_x_5377:
[----:B------:R-:W2:Y:S01]  /*194b0*/  LDC R0, c[0x0][0x448] ;  /* 0x00011200ff007b82 */ /* 0x000ea20000000800 */
[----:B------:R-:W-:Y:S01]  /*194c0*/  LEA R2, R25, 0x7f, 0x7 ;  /* 0x0000007f19027811 */ /* 0x000fe200078e38ff */
[----:B------:R-:W-:Y:S06]  /*194d0*/  @!P0 WARPSYNC.ALL ;  /* 0x0000000000008948 */ /* 0x000fec0003800000 */
[----:B------:R-:W-:Y:S01]  /*194e0*/  @!P0 BAR.SYNC.DEFER_BLOCKING 0xc, 0x180 ;  /* 0x0306000000008b1d */ /* 0x000fe20000010000 */
[----:B------:R-:W-:-:S05]  /*194f0*/  ISETP.NE.AND P2, PT, R4, RZ, PT ;  /* 0x000000ff0400720c */ /* 0x000fca0003f45270 */
[----:B------:R-:W-:Y:S08]  /*19500*/  BSSY B0, `(.L_x_5415) ;  /* 0x0000029000007945 */ /* 0x000ff00003800000 */
[----:B------:R-:W3:Y:S01]  /*19510*/  @!P2 LDC R4, c[0x0][0x9f0] ;  /* 0x00027c00ff04ab82 */ /* 0x000ee20000000800 */
[----:B--2---:R-:W-:-:S13]  /*19520*/  ISETP.NE.AND P1, PT, R0, 0x1, PT ;  /* 0x000000010000780c */ /* 0x004fda0003f25270 */
[----:B0-----:R-:W0:Y:S08]  /*19530*/  @P1 LDC R3, c[0x0][0x44c] ;  /* 0x00011300ff031b82 */ /* 0x001e300000000800 */
[----:B------:R-:W2:Y:S01]  /*19540*/  @P1 LDC R0, c[0x0][0x450] ;  /* 0x00011400ff001b82 */ /* 0x000ea20000000800 */
[----:B0-----:R-:W-:-:S05]  /*19550*/  @P1 IMAD.HI.U32 R3, R2, R3, RZ ;  /* 0x0000000302031227 */ /* 0x001fca00078e00ff */
[----:B--2---:R-:W-:Y:S01]  /*19560*/  @P1 SHF.R.U32.HI R2, RZ, R0, R3 ;  /* 0x00000000ff021219 */ /* 0x004fe20000011603 */
[----:B------:R-:W-:-:S04]  /*19570*/  IMAD.MOV.U32 R0, RZ, RZ, RZ ;  /* 0x000000ffff007224 */ /* 0x000fc800078e00ff */
[----:B------:R-:W-:-:S04]  /*19580*/  IMAD.IADD R2, R7, 0x1, R2 ;  /* 0x0000000107027824 */ /* 0x000fc800078e0202 */
[----:B------:R-:W-:-:S05]  /*19590*/  IMAD.HI R2, R2, 0x2aaaaaab, RZ ;  /* 0x2aaaaaab02027827 */ /* 0x000fca00078e02ff */
[----:B------:R-:W-:-:S04]  /*195a0*/  SHF.R.U32.HI R3, RZ, 0x1f, R2 ;  /* 0x0000001fff037819 */ /* 0x000fc80000011602 */
[----:B------:R-:W-:-:S04]  /*195b0*/  LEA.HI.SX32 R2, R2, R3, 0x1c ;  /* 0x0000000302027211 */ /* 0x000fc800078fe2ff */
[----:B------:R-:W-:-:S04]  /*195c0*/  VIMNMX R5, R5, R2, PT ;  /* 0x0000000205057248 */ /* 0x000fc80003fe0100 */
[----:B------:R-:W-:-:S13]  /*195d0*/  ISETP.GE.AND P1, PT, R5, 0x1, PT ;  /* 0x000000010500780c */ /* 0x000fda0003f26270 */
[----:B---3--:R-:W-:Y:S05]  /*195e0*/  @!P1 BRA `(.L_x_5416) ;  /* 0x0000000000689947 */ /* 0x008fea0003800000 */
[-C--:B------:R-:W-:Y:S02]  /*195f0*/  IABS R0, R4.reuse ;  /* 0x0000000400007213 */ /* 0x080fe40000000000 */
[----:B------:R-:W-:Y:S02]  /*19600*/  IABS R7, R4 ;  /* 0x0000000400077213 */ /* 0x000fe40000000000 */
        /* <DEDUP_REMOVED lines=24> */
.L_x_5416:
[----:B------:R-:W-:Y:S05]  /*19790*/  BSYNC B0 ;  /* 0x0000000000007941 */ /* 0x000fea0003800000 */
.L_x_5415:
        /* <DEDUP_REMOVED lines=12> */
[----:B------:R-:W2:Y:S01]  /*19860*/  LDC.64 R2, c[0x0][0xc60] ;  /* 0x00031800ff027b82 */ /* 0x000ea20000000a00 */
[----:B------:R-:W0:Y:S02]  /*19870*/  FLO.U32 R0, UR4 ;  /* 0x0000000400007d00 */ /* 0x000e2400080e0000 */
[----:B0-----:R-:W-:-:S06]  /*19880*/  ISETP.EQ.U32.AND P0, PT, R0, R5, PT ;  /* 0x000000050000720c */ /* 0x001fcc0003f02070 */
[----:B------:R-:W2:Y:S07]  /*19890*/  POPC R5, UR4 ;  /* 0x0000000400057d09 */ /* 0x000eae0008000000 */
[----:B--2---:R-:W2:Y:S01]  /*198a0*/  @P0 ATOMG.E.ADD.STRONG.GPU PT, R3, desc[UR42][R2.64], R5 ;  /* 0x00000005020309a8 */ /* 0x004ea200081ee1ea */
[----:B------:R-:W0:Y:S02]  /*198b0*/  S2R R4, SR_LTMASK ;  /* 0x0000000000047919 */ /* 0x000e240000003900 */
[----:B0-----:R-:W-:-:S04]  /*198c0*/  LOP3.LUT R4, R4, UR4, RZ, 0xc0, !PT ;  /* 0x0000000404047c12 */ /* 0x001fc8000f8ec0ff */
[----:B------:R-:W0:Y:S01]  /*198d0*/  POPC R7, R4 ;  /* 0x0000000400077309 */ /* 0x000e220000000000 */
[----:B--2---:R-:W0:Y:S02]  /*198e0*/  SHFL.IDX PT, R0, R3, R0, 0x1f ;  /* 0x00001f0003007589 */ /* 0x004e2400000e0000 */
[----:B0-----:R-:W-:Y:S01]  /*198f0*/  IADD3 R24, R0, UR37, R7 ;  /* 0x0000002500187c10 */ /* 0x001fe2000fffe007 */
[----:B------:R-:W-:Y:S06]  /*19900*/  BRA `(.L_x_5419) ;  /* 0x0000003000e87947 */ /* 0x000fec0003800000 */
.L_x_5418:
        /* <DEDUP_REMOVED lines=14> */
[----:B-1----:R-:W-:Y:S02]  /*199f0*/  IMAD.U32 R11, RZ, RZ, UR5 ;  /* 0x00000005ff0b7e24 */ /* 0x002fe4000f8e00ff */
[----:B------:R-:W-:Y:S02]  /*19a00*/  IMAD.MOV.U32 R8, RZ, RZ, 0x70 ;  /* 0x00000070ff087424 */ /* 0x000fe400078e00ff */
[----:B------:R-:W-:Y:S02]  /*19a10*/  IMAD.MOV.U32 R12, RZ, RZ, 0x1 ;  /* 0x00000001ff0c7424 */ /* 0x000fe400078e00ff */
[----:B------:R-:W-:-:S07]  /*19a20*/  IMAD.MOV.U32 R13, RZ, RZ, RZ ;  /* 0x000000ffff0d7224 */ /* 0x000fce00078e00ff */
[----:B------:R-:W-:-:S07]  /*19a30*/  LEPC R20, `(.L_x_5421) ;  /* 0x000000001014794e */ /* 0x000fce0000000000 */
[----:B0-----:R-:W-:Y:S05]  /*19a40*/  CALL.ABS.NOINC R2 ;  /* 0x0000000002007343 */ /* 0x001fea0003c00000 */
.L_x_5421:
[----:B------:R-:W-:Y:S05]  /*19a50*/  BSYNC B6 ;  /* 0x0000000000067941 */ /* 0x000fea0003800000 */
.L_x_5420:
        /* <DEDUP_REMOVED lines=8> */
[----:B------:R0:W2:Y:S01]  /*19ae0*/  LDC.64 R2, c[0x4][R34] ;  /* 0x0100000022027b82 */ /* 0x0000a20000000a00 */
[----:B------:R-:W-:Y:S02]  /*19af0*/  IMAD.U32 R4, RZ, RZ, UR6 ;  /* 0x00000006ff047e24 */ /* 0x000fe4000f8e00ff */
[----:B------:R-:W-:Y:S02]  /*19b00*/  IMAD.U32 R5, RZ, RZ, UR7 ;  /* 0x00000007ff057e24 */ /* 0x000fe4000f8e00ff */
[----:B------:R-:W-:Y:S02]  /*19b10*/  IMAD.U32 R6, RZ, RZ, UR8 ;  /* 0x00000008ff067e24 */ /* 0x000fe4000f8e00ff */
[----:B------:R-:W-:-:S02]  /*19b20*/  IMAD.U32 R7, RZ, RZ, UR9 ;  /* 0x00000009ff077e24 */ /* 0x000fc4000f8e00ff */
[----:B------:R-:W-:Y:S02]  /*19b30*/  IMAD.U32 R10, RZ, RZ, UR4 ;  /* 0x00000004ff0a7e24 */ /* 0x000fe4000f8e00ff */
[----:B-1----:R-:W-:Y:S02]  /*19b40*/  IMAD.U32 R11, RZ, RZ, UR5 ;  /* 0x00000005ff0b7e24 */ /* 0x002fe4000f8e00ff */
[----:B------:R-:W-:Y:S02]  /*19b50*/  IMAD.MOV.U32 R8, RZ, RZ, 0x70 ;  /* 0x00000070ff087424 */ /* 0x000fe400078e00ff */
[----:B------:R-:W-:Y:S02]  /*19b60*/  IMAD.MOV.U32 R12, RZ, RZ, 0x1 ;  /* 0x00000001ff0c7424 */ /* 0x000fe400078e00ff */
[----:B0-----:R-:W-:-:S07]  /*19b70*/  IMAD.MOV.U32 R13, RZ, RZ, RZ ;  /* 0x000000ffff0d7224 */ /* 0x001fce00078e00ff */
[----:B------:R-:W-:-:S07]  /*19b80*/  LEPC R20, `(.L_x_5424) ;  /* 0x000000001014794e */ /* 0x000fce0000000000 */
[----:B--2---:R-:W-:Y:S05]  /*19b90*/  CALL.ABS.NOINC R2 ;  /* 0x0000000002007343 */ /* 0x004fea0003c00000 */
.L_x_5424:
        /* <DEDUP_REMOVED lines=15> */
.L_x_5423:
[----:B------:R-:W-:Y:S05]  /*19c90*/  BSYNC B6 ;  /* 0x0000000000067941 */ /* 0x000fea0003800000 */
.L_x_5422:
[----:B------:R-:W2:Y:S01]  /*19ca0*/  LDL R34, [R1+0x20] ;  /* 0x0000200001227983 */ /* 0x000ea20000100800 */
[----:B------:R-:W-:Y:S01]  /*19cb0*/  ULDC.64 UR4, c[0x0][0x9f8] ;  /* 0x00027e0000047ab9 */ /* 0x000fe20000000a00 */
[----:B------:R-:W0:Y:S02]  /*19cc0*/  LDC R8, c[0x0][0x430] ;  /* 0x00010c00ff087b82 */ /* 0x000e240000000800 */
[----:B------:R-:W3:Y:S01]  /*19cd0*/  LDL R20, [R1] ;  /* 0x0000000001147983 */ /* 0x000ee20000100800 */
[----:B------:R-:W-:Y:S01]  /*19ce0*/  ISETP.NE.U32.AND P0, PT, RZ, UR4, PT ;  /* 0x00000004ff007c0c */ /* 0x000fe2000bf05070 */
[----:B------:R-:W4:Y:S03]  /*19cf0*/  S2R R21, SR_TID.X ;  /* 0x0000000000157919 */ /* 0x000f260000002100 */
[----:B------:R-:W-:-:S13]  /*19d00*/  ISETP.NE.AND.EX P0, PT, RZ, UR5, PT, P0 ;  /* 0x00000005ff007c0c */ /* 0x000fda000bf05300 */
[----:B------:R-:W-:Y:S01]  /*19d10*/  @P0 IADD3 R2, P1, R22, UR4, RZ ;  /* 0x0000000416020c10 */ /* 0x000fe2000ff3e0ff */
[----:B------:R-:W-:Y:S02]  /*19d20*/  IMAD.MOV.U32 R36, RZ, RZ, RZ ;  /* 0x000000ffff247224 */ /* 0x000fe400078e00ff */
[----:B------:R-:W-:Y:S01]  /*19d30*/  IMAD.U32 R9, RZ, RZ, UR38 ;  /* 0x00000026ff097e24 */ /* 0x000fe2000f8e00ff */
[----:B------:R-:W-:Y:S01]  /*19d40*/  @P0 IADD3.X R3, R33, UR5, RZ, P1, !PT ;  /* 0x0000000521030c10 */ /* 0x000fe20008ffe4ff */
[----:B------:R-:W-:-:S04]  /*19d50*/  ULDC UR4, c[0x0][0x320] ;  /* 0x0000c80000047ab9 */ /* 0x000fc80000000800 */
[----:B------:R1:W3:Y:S01]  /*19d60*/  @P0 LDG.E R29, desc[UR42][R2.64] ;  /* 0x0000002a021d0981 */ /* 0x0002e2000c1e1900 */
[----:B----4-:R-:W-:-:S04]  /*19d70*/  LOP3.LUT R21, R21, 0x7f, RZ, 0xc0, !PT ;  /* 0x0000007f15157812 */ /* 0x010fc800078ec0ff */
[----:B------:R-:W-:Y:S02]  /*19d80*/  SHF.R.U32.HI R0, RZ, 0x3, R21 ;  /* 0x00000003ff007819 */ /* 0x000fe40000011615 */
[----:B------:R-:W4:Y:S01]  /*19d90*/  S2R R21, SR_TID.X ;  /* 0x0000000000157919 */ /* 0x000f220000002100 */
[----:B0-----:R-:W-:-:S13]  /*19da0*/  ISETP.NE.AND P1, PT, R8, 0x1, PT ;  /* 0x000000010800780c */ /* 0x001fda0003f25270 */
[----:B------:R-:W0:Y:S08]  /*19db0*/  @P1 LDC R5, c[0x0][0x434] ;  /* 0x00010d00ff051b82 */ /* 0x000e300000000800 */
[----:B------:R-:W0:Y:S01]  /*19dc0*/  @P1 LDC R4, c[0x0][0x438] ;  /* 0x00010e00ff041b82 */ /* 0x000e220000000800 */
[----:B----4-:R-:W-:-:S05]  /*19dd0*/  IMAD.SHL.U32 R21, R21, 0x10, RZ ;  /* 0x0000001015157824 */ /* 0x010fca00078e00ff */
[----:B------:R-:W-:Y:S02]  /*19de0*/  LOP3.LUT R21, R0, 0x70, R21, 0xf8, !PT ;  /* 0x0000007000157812 */ /* 0x000fe400078ef815 */
[----:B------:R-:W-:Y:S02]  /*19df0*/  ISETP.NE.AND P2, PT, R9, 0x3, PT ;  /* 0x000000030900780c */ /* 0x000fe40003f45270 */
[----:B------:R-:W-:Y:S01]  /*19e00*/  LOP3.LUT R18, R18, 0xffffffdf, RZ, 0xc0, !PT ;  /* 0xffffffdf12127812 */ /* 0x000fe200078ec0ff */
[----:B------:R-:W-:Y:S01]  /*19e10*/  UMOV UR5, 0xffffffff ;  /* 0xffffffff00057882 */ /* 0x000fe20000000000 */
[----:B--2---:R-:W-:-:S04]  /*19e20*/  VIADD R0, R34, 0xffffffff ;  /* 0xffffffff22007836 */ /* 0x004fc80000000000 */
[----:B------:R-:W-:-:S05]  /*19e30*/  IMAD R37, R0, 0x60, R21 ;  /* 0x0000006000257824 */ /* 0x000fca00078e0215 */
[----:B---3--:R-:W-:-:S04]  /*19e40*/  ISETP.GE.AND P0, PT, R37, R20, PT ;  /* 0x000000142500720c */ /* 0x008fc80003f06270 */
[----:B------:R-:W-:Y:S01]  /*19e50*/  ISETP.GT.U32.OR P0, PT, R21, 0x5f, P0 ;  /* 0x0000005f1500780c */ /* 0x000fe20000704470 */
[----:B------:R-:W-:-:S12]  /*19e60*/  IMAD.IADD R37, R37, 0x1, R32 ;  /* 0x0000000125257824 */ /* 0x000fd800078e0220 */
[----:B-1----:R-:W1:Y:S01]  /*19e70*/  @!P0 LDC.64 R2, c[0x0][0x428] ;  /* 0x00010a00ff028b82 */ /* 0x002e620000000a00 */
[----:B0-----:R-:W-:-:S04]  /*19e80*/  @P1 IMAD.HI.U32 R5, R37, R5, RZ ;  /* 0x0000000525051227 */ /* 0x001fc800078e00ff */
[----:B------:R-:W-:Y:S01]  /*19e90*/  IMAD.MOV.U32 R6, RZ, RZ, R37 ;  /* 0x000000ffff067224 */ /* 0x000fe200078e0025 */
[----:B------:R-:W-:Y:S02]  /*19ea0*/  @P1 SHF.R.U32.HI R6, RZ, R4, R5 ;  /* 0x00000004ff061219 */ /* 0x000fe40000011605 */
[----:B------:R-:W-:Y:S02]  /*19eb0*/  SHF.R.S32.HI R34, RZ, 0x1f, R29 ;  /* 0x0000001fff227819 */ /* 0x000fe4000001141d */
[--C-:B------:R-:W-:Y:S01]  /*19ec0*/  @!P0 SHF.R.S32.HI R5, RZ, 0x1f, R6.reuse ;  /* 0x0000001fff058819 */ /* 0x100fe20000011406 */
[----:B------:R-:W-:Y:S02]  /*19ed0*/  @!P0 IMAD.MOV.U32 R4, RZ, RZ, R6 ;  /* 0x000000ffff048224 */ /* 0x000fe400078e0006 */
[-C--:B-1----:R-:W-:Y:S02]  /*19ee0*/  @!P0 IMAD R7, R34, R2.reuse, RZ ;  /* 0x0000000222078224 */ /* 0x082fe400078e02ff */
[----:B------:R-:W-:-:S04]  /*19ef0*/  @!P0 IMAD.WIDE.U32 R4, R29, R2, R4 ;  /* 0x000000021d048225 */ /* 0x000fc800078e0004 */
[----:B------:R-:W-:Y:S02]  /*19f00*/  @!P0 IMAD R7, R29, R3, R7 ;  /* 0x000000031d078224 */ /* 0x000fe400078e0207 */
[----:B------:R-:W0:Y:S02]  /*19f10*/  @!P0 LDC.64 R2, c[0x0][0x418] ;  /* 0x00010600ff028b82 */ /* 0x000e240000000a00 */
[----:B------:R-:W-:Y:S01]  /*19f20*/  @!P0 IMAD.IADD R7, R5, 0x1, R7 ;  /* 0x0000000105078824 */ /* 0x000fe200078e0207 */
[----:B0-----:R-:W-:-:S04]  /*19f30*/  @!P0 LEA R2, P1, R4, R2, 0x2 ;  /* 0x0000000204028211 */ /* 0x001fc800078210ff */
[----:B------:R-:W-:-:S05]  /*19f40*/  @!P0 LEA.HI.X R3, R4, R3, R7, 0x2, P1 ;  /* 0x0000000304038211 */ /* 0x000fca00008f1407 */
[----:B------:R0:W5:Y:S01]  /*19f50*/  @!P0 LDG.E R36, desc[UR42][R2.64] ;  /* 0x0000002a02248981 */ /* 0x000162000c1e1900 */
[----:B------:R-:W-:Y:S02]  /*19f60*/  ISETP.GT.U32.AND P0, PT, R21, 0x5f, PT ;  /* 0x0000005f1500780c */ /* 0x000fe40003f04070 */
[----:B------:R-:W1:Y:S11]  /*19f70*/  S2R R21, SR_TID.X ;  /* 0x0000000000157919 */ /* 0x000e760000002100 */
[----:B------:R-:W-:-:S04]  /*19f80*/  @P0 LOP3.LUT R18, R18, 0x20, RZ, 0xfc, !PT ;  /* 0x0000002012120812 */ /* 0x000fc800078efcff */
[----:B------:R-:W-:Y:S01]  /*19f90*/  LOP3.LUT R18, R18, 0xffffffbf, RZ, 0xc0, !PT ;  /* 0xffffffbf12127812 */ /* 0x000fe200078ec0ff */
[----:B-1----:R-:W-:-:S05]  /*19fa0*/  IMAD.SHL.U32 R21, R21, 0x8, RZ ;  /* 0x0000000815157824 */ /* 0x002fca00078e00ff */
[----:B------:R-:W-:-:S04]  /*19fb0*/  LOP3.LUT R21, R21, 0x38, RZ, 0xc0, !PT ;  /* 0x0000003815157812 */ /* 0x000fc800078ec0ff */
[----:B------:R-:W-:-:S04]  /*19fc0*/  LOP3.LUT R11, R21, 0x40, RZ, 0xfc, !PT ;  /* 0x00000040150b7812 */ /* 0x000fc800078efcff */
[----:B------:R-:W-:Y:S02]  /*19fd0*/  ISETP.GE.AND P4, PT, R11, UR4, PT ;  /* 0x000000040b007c0c */ /* 0x000fe4000bf86270 */
[----:B------:R-:W-:Y:S02]  /*19fe0*/  @P2 LOP3.LUT R18, R18, 0x40, RZ, 0xfc, !PT ;  /* 0x0000004012122812 */ /* 0x000fe400078efcff */
[C---:B------:R-:W-:Y:S02]  /*19ff0*/  LOP3.LUT R10, R21.reuse, 0x80, RZ, 0xfc, !PT ;  /* 0x00000080150a7812 */ /* 0x040fe400078efcff */
[----:B------:R-:W-:Y:S02]  /*1a000*/  LOP3.LUT R18, R18, 0xfffffff7, RZ, 0xc0, !PT ;  /* 0xfffffff712127812 */ /* 0x000fe400078ec0ff */
[----:B------:R-:W-:Y:S02]  /*1a010*/  ISETP.GE.AND P3, PT, R10, UR4, PT ;  /* 0x000000040a007c0c */ /* 0x000fe4000bf66270 */
[----:B------:R-:W-:-:S03]  /*1a020*/  ISETP.GE.AND P0, PT, R21, UR4, PT ;  /* 0x0000000415007c0c */ /* 0x000fc6000bf06270 */
[----:B------:R-:W-:-:S04]  /*1a030*/  @P4 LOP3.LUT R18, R18, 0x8, RZ, 0xfc, !PT ;  /* 0x0000000812124812 */ /* 0x000fc800078efcff */
[----:B------:R-:W-:Y:S02]  /*1a040*/  LOP3.LUT R18, R18, 0xffffffef, RZ, 0xc0, !PT ;  /* 0xffffffef12127812 */ /* 0x000fe400078ec0ff */
[----:B------:R-:W-:Y:S02]  /*1a050*/  LOP3.LUT R9, R21, 0xc0, RZ, 0xfc, !PT ;  /* 0x000000c015097812 */ /* 0x000fe400078efcff */
[----:B------:R-:W-:Y:S02]  /*1a060*/  LOP3.LUT R18, R18, 0xfffffffb, RZ, 0xc0, !PT ;  /* 0xfffffffb12127812 */ /* 0x000fe400078ec0ff */
[----:B------:R-:W-:Y:S02]  /*1a070*/  ISETP.GE.AND P1, PT, R9, UR4, PT ;  /* 0x0000000409007c0c */ /* 0x000fe4000bf26270 */
[----:B------:R-:W-:-:S04]  /*1a080*/  @P3 LOP3.LUT R18, R18, 0x4, RZ, 0xfc, !PT ;  /* 0x0000000412123812 */ /* 0x000fc800078efcff */
[----:B------:R-:W-:Y:S01]  /*1a090*/  @P0 LOP3.LUT R18, R18, 0x10, RZ, 0xfc, !PT ;  /* 0x0000001012120812 */ /* 0x000fe200078efcff */
[----:B------:R-:W-:-:S03]  /*1a0a0*/  IMAD.MOV R4, RZ, RZ, -R6 ;  /* 0x000000ffff047224 */ /* 0x000fc600078e0a06 */
[----:B------:R-:W-:Y:S01]  /*1a0b0*/  LOP3.LUT R18, R18, 0xfffffffd, RZ, 0xc0, !PT ;  /* 0xfffffffd12127812 */ /* 0x000fe200078ec0ff */
[----:B------:R-:W-:-:S03]  /*1a0c0*/  IMAD R37, R8, R4, R37 ;  /* 0x0000000408257224 */ /* 0x000fc600078e0225 */
[----:B------:R-:W-:Y:S01]  /*1a0d0*/  @P1 LOP3.LUT R18, R18, 0x2, RZ, 0xfc, !PT ;  /* 0x0000000212121812 */ /* 0x000fe200078efcff */
[----:B0-----:R-:W-:Y:S06]  /*1a0e0*/  BRA.DIV UR5, `(.L_x_5425) ;  /* 0x00000062056c7947 */ /* 0x001fec000b800000 */
.L_x_5590:
[----:B------:R-:W-:Y:S01]  /*1a0f0*/  SEL R6, RZ, 0x1, P0 ;  /* 0x00000001ff067807 */ /* 0x000fe20000000000 */
[----:B------:R-:W-:Y:S06]  /*1a100*/  @!P2 BRA `(.L_x_5426) ;  /* 0x000000000004a947 */ /* 0x000fec0003800000 */
[----:B------:R-:W-:Y:S01]  /*1a110*/  BPT.TRAP 0x1 ;  /* 0x000000040000795c */ /* 0x000fe20000300000 */
.L_x_5426:
[----:B------:R-:W-:Y:S01]  /*1a120*/  IMAD R33, R0, -0x60, R20 ;  /* 0xffffffa000217824 */ /* 0x000fe200078e0214 */
[----:B------:R-:W-:Y:S01]  /*1a130*/  SHF.L.U32 R0, R23, 0x1f, RZ ;  /* 0x0000001f17007819 */ /* 0x000fe200000006ff */
[----:B------:R-:W-:Y:S01]  /*1a140*/  IMAD R22, R19, 0x8, R16 ;  /* 0x0000000813167824 */ /* 0x000fe200078e0210 */
[----:B------:R-:W-:Y:S03]  /*1a150*/  BSSY B0, `(.L_x_5427) ;  /* 0x0000003000007945 */ /* 0x000fe60003800000 */
[----:B------:R-:W0:Y:S02]  /*1a160*/  SYNCS.PHASECHK.TRANS64.TRYWAIT P0, [R22+URZ+0x22840], R0 ;  /* 0x02284000160075a7 */ /* 0x000e24000800017f */
[----:B0-----:R-:W-:Y:S05]  /*1a170*/  @!P0 BRA `(.L_x_5428) ;  /* 0x00000060007c8947 */ /* 0x001fea0003800000 */
.L_x_5591:
[----:B------:R-:W-:Y:S05]  /*1a180*/  BSYNC B0 ;  /* 0x0000000000007941 */ /* 0x000fea0003800000 */
.L_x_5427:
        /* <DEDUP_REMOVED lines=87> */
.L_x_5605:
        /* <DEDUP_REMOVED lines=10> */
.L_x_5430:
        /* <DEDUP_REMOVED lines=11> */
.L_x_5431:
[----:B------:R1:W5:Y:S01]  /*1a850*/  LDL.LU R4, [R1+0x14] ;  /* 0x0000140001047983 */ /* 0x0003620000300800 */
[----:B------:R-:W-:Y:S01]  /*1a860*/  LOP3.LUT P0, RZ, R18, 0x4, RZ, 0xc0, !PT ;  /* 0x0000000412ff7812 */ /* 0x000fe2000780c0ff */
[----:B------:R1:W-:Y:S02]  /*1a870*/  SYNCS.ARRIVE.TRANS64.A1T0 RZ, [R22+URZ+0x22830], RZ ;  /* 0x022830ff16ff79a7 */ /* 0x0003e4000810003f */
[----:B0-----:R1:W5:Y:S10]  /*1a880*/  LDL.LU R3, [R1+0x8] ;  /* 0x0000080001037983 */ /* 0x0013740000300800 */
[----:B------:R-:W-:Y:S05]  /*1a890*/  WARPSYNC.ALL ;  /* 0x0000000000007948 */ /* 0x000fea0003800000 */
[----:B------:R-:W-:Y:S01]  /*1a8a0*/  ULDC.64 UR4, c[0x0][0xa00] ;  /* 0x0002800000047ab9 */ /* 0x000fe20000000a00 */
[----:B------:R-:W-:Y:S01]  /*1a8b0*/  SEL R2, RZ, 0x4, P0 ;  /* 0x00000004ff027807 */ /* 0x000fe20000000000 */
[----:B------:R-:W-:Y:S01]  /*1a8c0*/  BSSY B6, `(.L_x_5432) ;  /* 0x0000029000067945 */ /* 0x000fe20003800000 */
[----:B------:R-:W-:Y:S01]  /*1a8d0*/  BAR.SYNC.DEFER_BLOCKING 0x8, 0x180 ;  /* 0x0206000000007b1d */ /* 0x000fe20000010000 */
[----:B------:R-:W-:Y:S02]  /*1a8e0*/  ISETP.NE.U32.AND P0, PT, RZ, UR4, PT ;  /* 0x00000004ff007c0c */ /* 0x000fe4000bf05070 */
[----:B------:R-:W-:-:S02]  /*1a8f0*/  LOP3.LUT P2, RZ, R18, 0x8, RZ, 0xc0, !PT ;  /* 0x0000000812ff7812 */ /* 0x000fc4000784c0ff */
[----:B------:R-:W-:Y:S01]  /*1a900*/  ISETP.NE.AND.EX P0, PT, RZ, UR5, PT, P0 ;  /* 0x00000005ff007c0c */ /* 0x000fe2000bf05300 */
[----:B------:R-:W-:Y:S01]  /*1a910*/  ULDC.64 UR4, c[0x0][0x298] ;  /* 0x0000a60000047ab9 */ /* 0x000fe20000000a00 */
[----:B------:R-:W-:Y:S02]  /*1a920*/  LOP3.LUT P1, RZ, R18, 0x2, RZ, 0xc0, !PT ;  /* 0x0000000212ff7812 */ /* 0x000fe4000782c0ff */
[----:B------:R-:W-:Y:S02]  /*1a930*/  SEL R0, RZ, 0x2, P2 ;  /* 0x00000002ff007807 */ /* 0x000fe40001000000 */
[----:B------:R-:W-:Y:S02]  /*1a940*/  SEL R5, R35, RZ, !P0 ;  /* 0x000000ff23057207 */ /* 0x000fe40004000000 */
[----:B------:R-:W-:Y:S02]  /*1a950*/  IADD3 R0, R2, R0, R6 ;  /* 0x0000000002007210 */ /* 0x000fe40007ffe006 */
[----:B------:R-:W-:Y:S01]  /*1a960*/  SEL R35, RZ, 0x8, P1 ;  /* 0x00000008ff237807 */ /* 0x000fe20000800000 */
[----:B------:R0:W-:Y:S04]  /*1a970*/  STL [R1], R5 ;  /* 0x0000000501007387 */ /* 0x0001e80000100800 */
[----:B------:R-:W-:Y:S01]  /*1a980*/  IMAD.IADD R35, R0, 0x1, R35 ;  /* 0x0000000100237824 */ /* 0x000fe200078e0223 */
[----:B-----5:R-:W-:-:S02]  /*1a990*/  SEL R2, R4, RZ, !P0 ;  /* 0x000000ff04027207 */ /* 0x020fc40004000000 */
[----:B------:R-:W-:Y:S01]  /*1a9a0*/  SHF.R.S32.HI R0, RZ, 0x1f, R3 ;  /* 0x0000001fff007819 */ /* 0x000fe20000011403 */
[C---:B0-----:R-:W-:Y:S02]  /*1a9b0*/  IMAD.WIDE.U32 R4, R3.reuse, UR4, RZ ;  /* 0x0000000403047c25 */ /* 0x041fe4000f8e00ff */
[----:B------:R0:W-:Y:S02]  /*1a9c0*/  STL [R1+0x14], R2 ;  /* 0x0000140201007387 */ /* 0x0001e40000100800 */
[----:B------:R-:W-:Y:S02]  /*1a9d0*/  IMAD R0, R0, UR4, RZ ;  /* 0x0000000400007c24 */ /* 0x000fe4000f8e02ff */
[----:B------:R2:W-:Y:S02]  /*1a9e0*/  STL.64 [R1+0x18], R4 ;  /* 0x0000180401007387 */ /* 0x0005e40000100a00 */
[----:B------:R-:W-:Y:S02]  /*1a9f0*/  IMAD R0, R3, UR5, R0 ;  /* 0x0000000503007c24 */ /* 0x000fe4000f8e0200 */
[----:B0-----:R-:W-:-:S02]  /*1aa00*/  VIADD R2, R16, 0x18400 ;  /* 0x0001840010027836 */ /* 0x001fc40000000000 */
[----:B------:R-:W-:-:S03]  /*1aa10*/  IMAD.IADD R0, R5, 0x1, R0 ;  /* 0x0000000105007824 */ /* 0x000fc600078e0200 */
[----:B------:R-:W-:Y:S02]  /*1aa20*/  LOP3.LUT P0, RZ, R2, 0x3ff, RZ, 0xc0, !PT ;  /* 0x000003ff02ff7812 */ /* 0x000fe4000780c0ff */
[----:B------:R2:W-:Y:S11]  /*1aa30*/  STL [R1+0x8], R0 ;  /* 0x0000080001007387 */ /* 0x0005f60000100800 */
[----:B--2---:R-:W-:Y:S05]  /*1aa40*/  @!P0 BRA `(.L_x_5433) ;  /* 0x0000000000408947 */ /* 0x004fea0003800000 */
        /* <DEDUP_REMOVED lines=16> */
.L_x_5433:
[----:B------:R-:W-:Y:S05]  /*1ab50*/  BSYNC B6 ;  /* 0x0000000000067941 */ /* 0x000fea0003800000 */
.L_x_5432:
[----:B------:R-:W2:Y:S01]  /*1ab60*/  LDL.LU R0, [R1+0x8] ;  /* 0x0000080001007983 */ /* 0x000ea20000300800 */
[----:B------:R-:W-:Y:S01]  /*1ab70*/  ULDC.64 UR4, c[0x0][0x2d8] ;  /* 0x0000b60000047ab9 */ /* 0x000fe20000000a00 */
[----:B------:R-:W0:Y:S02]  /*1ab80*/  LDC R7, c[0x0][0x448] ;  /* 0x00011200ff077b82 */ /* 0x000e240000000800 */
[----:B------:R-:W2:Y:S04]  /*1ab90*/  LDL.LU.64 R2, [R1+0x18] ;  /* 0x0000180001027983 */ /* 0x000ea80000300a00 */
[----:B------:R-:W3:Y:S04]  /*1aba0*/  LDL.LU R20, [R1+0x14] ;  /* 0x0000140001147983 */ /* 0x000ee80000300800 */
[----:B------:R-:W4:Y:S04]  /*1abb0*/  LDL.LU R21, [R1] ;  /* 0x0000000001157983 */ /* 0x000f280000300800 */
[----:B------:R0:W5:Y:S02]  /*1abc0*/  LDL R8, [R1+0x4] ;  /* 0x0000040001087983 */ /* 0x0001640000100800 */
[----:B0-----:R-:W-:-:S13]  /*1abd0*/  ISETP.NE.AND P0, PT, R7, 0x1, PT ;  /* 0x000000010700780c */ /* 0x001fda0003f05270 */
[----:B------:R-:W0:Y:S01]  /*1abe0*/  @P0 LDC R6, c[0x0][0x44c] ;  /* 0x00011300ff060b82 */ /* 0x000e220000000800 */
        /* <DEDUP_REMOVED lines=17> */
[----:B------:R-:W-:Y:S02]  /*1ad00*/  IMAD R5, R25, 0x80, R20 ;  /* 0x0000008019057824 */ /* 0x000fe400078e0214 */
[----:B------:R2:W5:Y:S02]  /*1ad10*/  LDL R20, [R1+0xc] ;  /* 0x00000c0001147983 */ /* 0x0005640000100800 */
        /* <DEDUP_REMOVED lines=27> */
[----:B--2---:R-:W-:Y:S10]  /*1aed0*/  BRA.DIV UR5, `(.L_x_5434) ;  /* 0x0000005e05387947 */ /* 0x004ff4000b800000 */
[----:B------:R-:W0:Y:S01]  /*1aee0*/  SHFL.IDX PT, R3, R0, RZ, 0x181f ;  /* 0x00181fff00037589 */ /* 0x000e2200000e0000 */
[----:B-----5:R-:W-:Y:S02]  /*1aef0*/  IMAD R5, R20, R7, RZ ;  /* 0x0000000714057224 */ /* 0x020fe400078e02ff */
[----:B------:R-:W-:Y:S01]  /*1af00*/  IMAD R25, R25, 0x80, R10 ;  /* 0x0000008019197824 */ /* 0x000fe200078e020a */
[----:B------:R-:W2:Y:S03]  /*1af10*/  SHFL.IDX PT, R2, R4, RZ, 0x181f ;  /* 0x00181fff04027589 */ /* 0x000ea600000e0000 */
[C---:B------:R-:W-:Y:S01]  /*1af20*/  VIADD R6, R25.reuse, 0x10 ;  /* 0x0000001019067836 */ /* 0x040fe20000000000 */
[----:B------:R-:W-:-:S13]  /*1af30*/  ISETP.GE.AND P0, PT, R25, R5, PT ;  /* 0x000000051900720c */ /* 0x000fda0003f06270 */
[----:B0-----:R-:W-:-:S05]  /*1af40*/  @!P0 LEA R3, P2, R9, R3, 0x1 ;  /* 0x0000000309038211 */ /* 0x001fca00078408ff */
[----:B--2---:R-:W-:-:S05]  /*1af50*/  @!P0 IMAD.X R2, RZ, RZ, R2, P2 ;  /* 0x000000ffff028224 */ /* 0x004fca00010e0602 */
        /* <DEDUP_REMOVED lines=58> */
[----:B------:R-:W3:Y:S04]  /*1b300*/  SHFL.IDX PT, R4, R4, 0x7, 0x181f ;  /* 0x00f81f0004047f89 */ /* 0x000ee800000e0000 */
[----:B------:R-:W4:Y:S01]  /*1b310*/  SHFL.IDX PT, R0, R0, 0x7, 0x181f ;  /* 0x00f81f0000007f89 */ /* 0x000f2200000e0000 */
[----:B0-----:R-:W-:-:S05]  /*1b320*/  @!P0 LEA R3, P2, R9, R3, 0x1 ;  /* 0x0000000309038211 */ /* 0x001fca00078408ff */
[----:B--2---:R-:W-:-:S05]  /*1b330*/  @!P0 IMAD.X R2, RZ, RZ, R2, P2 ;  /* 0x000000ffff028224 */ /* 0x004fca00010e0602 */
[----:B------:R-:W-:-:S04]  /*1b340*/  @!P0 LOP3.LUT R3, R3, R2, RZ, 0x3c, !PT ;  /* 0x0000000203038212 */ /* 0x000fc800078e3cff */
[----:B------:R-:W-:-:S04]  /*1b350*/  @!P0 LOP3.LUT R2, R3, R2, RZ, 0x3c, !PT ;  /* 0x0000000203028212 */ /* 0x000fc800078e3cff */
[----:B------:R-:W-:-:S05]  /*1b360*/  @!P0 LOP3.LUT R3, R3, R2, RZ, 0x3c, !PT ;  /* 0x0000000203038212 */ /* 0x000fca00078e3cff */
[----:B---34-:R2:W-:Y:S02]  /*1b370*/  @!P0 LDGSTS.E.BYPASS.LTC128B.128 [R8+0x1b400], desc[UR42][R2.64], !P1 ;  /* 0x1b40000002088fae */ /* 0x0185e4000c901d6a */
.L_x_5622:
[----:B------:R-:W-:-:S05]  /*1b380*/  VIADD R25, R25, 0x70 ;  /* 0x0000007019197836 */ /* 0x000fca0000000000 */
[----:B------:R-:W-:-:S13]  /*1b390*/  ISETP.GE.AND P0, PT, R25, R5, PT ;  /* 0x000000051900720c */ /* 0x000fda0003f06270 */
[----:B0-2---:R-:W-:-:S05]  /*1b3a0*/  @!P0 LEA R2, P2, R9, R0, 0x1 ;  /* 0x0000000009028211 */ /* 0x005fca00078408ff */
[----:B------:R-:W-:-:S05]  /*1b3b0*/  @!P0 IMAD.X R3, RZ, RZ, R4, P2 ;  /* 0x000000ffff038224 */ /* 0x000fca00010e0604 */
[----:B------:R-:W-:Y:S01]  /*1b3c0*/  @!PT LDS RZ, [RZ] ;  /* 0x00000000fffff984 */ /* 0x000fe20000000800 */
[----:B------:R-:W-:Y:S01]  /*1b3d0*/  @!PT LDS RZ, [RZ] ;  /* 0x00000000fffff984 */ /* 0x000fe20000000800 */
[----:B------:R-:W-:Y:S01]  /*1b3e0*/  @!PT LDS RZ, [RZ] ;  /* 0x00000000fffff984 */ /* 0x000fe20000000800 */
[----:B------:R0:W-:Y:S01]  /*1b3f0*/  @!P0 LDGSTS.E.BYPASS.LTC128B.128 [R8+0x1bc00], desc[UR42][R2.64], !P1 ;  /* 0x1bc0000002088fae */ /* 0x0001e2000c901d6a */
[----:B------:R-:W-:Y:S01]  /*1b400*/  PLOP3.LUT P0, PT, PT, PT, PT, 0x80, 0x0 ;  /* 0x000000000000781c */ /* 0x000fe20003f0f070 */
[----:B------:R-:W-:-:S12]  /*1b410*/  NOP ;  /* 0x0000000000007918 */ /* 0x000fd80000000000 */
.L_x_5435:
        /* <DEDUP_REMOVED lines=18> */
.L_x_5623:
[----:B------:R-:W-:Y:S05]  /*1b540*/  BSYNC B0 ;  /* 0x0000000000007941 */ /* 0x000fea0003800000 */
.L_x_5436:
[----:B------:R-:W-:-:S05]  /*1b550*/  IMAD.U32 R0, RZ, RZ, UR38 ;  /* 0x00000026ff007e24 */ /* 0x000fca000f8e00ff */
[----:B------:R-:W-:-:S13]  /*1b560*/  ISETP.NE.AND P0, PT, R0, 0x3, PT ;  /* 0x000000030000780c */ /* 0x000fda0003f05270 */
[----:B------:R-:W-:Y:S05]  /*1b570*/  @!P0 BRA `(.L_x_5438) ;  /* 0x0000000000048947 */ /* 0x000fea0003800000 */
[----:B------:R-:W-:Y:S01]  /*1b580*/  BPT.TRAP 0x1 ;  /* 0x000000040000795c */ /* 0x000fe20000300000 */
.L_x_5438:
[----:B0-----:R-:W-:Y:S01]  /*1b590*/  SHF.L.U32 R3, R23, 0x1f, RZ ;  /* 0x0000001f17037819 */ /* 0x001fe200000006ff */
[----:B------:R-:W-:Y:S03]  /*1b5a0*/  BSSY B0, `(.L_x_5439) ;  /* 0x0000003000007945 */ /* 0x000fe60003800000 */
[----:B------:R-:W0:Y:S02]  /*1b5b0*/  SYNCS.PHASECHK.TRANS64.TRYWAIT P0, [R22+URZ+0x22860], R3 ;  /* 0x02286003160075a7 */ /* 0x000e24000800017f */
[----:B0-----:R-:W-:Y:S05]  /*1b5c0*/  @!P0 BRA `(.L_x_5440) ;  /* 0x0000006000348947 */ /* 0x001fea0003800000 */
.L_x_5624:
[----:B------:R-:W-:Y:S05]  /*1b5d0*/  BSYNC B0 ;  /* 0x0000000000007941 */ /* 0x000fea0003800000 */
.L_x_5439:
[----:B------:R-:W2:Y:S01]  /*1b5e0*/  LDL.LU R0, [R1+0x28] ;  /* 0x0000280001007983 */ /* 0x000ea20000300800 */
[----:B------:R-:W-:Y:S01]  /*1b5f0*/  ULDC.64 UR4, c[0x0][0x328] ;  /* 0x0000ca0000047ab9 */ /* 0x000fe20000000a00 */
[----:B------:R-:W-:Y:S02]  /*1b600*/  ULDC.64 UR6, c[0x0][0x318] ;  /* 0x0000c60000067ab9 */ /* 0x000fe40000000a00 */
[----:B------:R-:W3:Y:S01]  /*1b610*/  LDL.LU R4, [R1+0x2c] ;  /* 0x00002c0001047983 */ /* 0x000ee20000300800 */
[----:B0-----:R-:W-:-:S04]  /*1b620*/  IMAD.WIDE.U32 R2, R37, UR4, RZ ;  /* 0x0000000425027c25 */ /* 0x001fc8000f8e00ff */
[----:B--2---:R-:W-:-:S04]  /*1b630*/  IMAD R0, R0, UR4, RZ ;  /* 0x0000000400007c24 */ /* 0x004fc8000f8e02ff */
[----:B------:R-:W-:Y:S01]  /*1b640*/  IMAD R5, R37, UR5, R0 ;  /* 0x0000000525057c24 */ /* 0x000fe2000f8e0200 */
[----:B------:R-:W-:-:S03]  /*1b650*/  ULDC.64 UR4, c[0x0][0x338] ;  /* 0x0000ce0000047ab9 */ /* 0x000fc60000000a00 */
[----:B------:R-:W-:Y:S02]  /*1b660*/  IMAD.IADD R3, R3, 0x1, R5 ;  /* 0x0000000103037824 */ /* 0x000fe400078e0205 */
[----:B---3--:R-:W-:Y:S02]  /*1b670*/  IMAD R5, R4, UR4, RZ ;  /* 0x0000000404057c24 */ /* 0x008fe4000f8e02ff */
        /* <DEDUP_REMOVED lines=15> */
[----:B------:R-:W2:Y:S01]  /*1b770*/  SHFL.IDX PT, R14, R5, RZ, 0x181f ;  /* 0x00181fff050e7589 */ /* 0x000ea200000e0000 */
[----:B------:R-:W-:Y:S02]  /*1b780*/  ISETP.NE.U32.AND P3, PT, R7, 0x1, PT ;  /* 0x000000010700780c */ /* 0x000fe40003f65070 */
[----:B------:R-:W-:Y:S01]  /*1b790*/  LOP3.LUT P1, RZ, R35, 0x4, RZ, 0xc0, !PT ;  /* 0x0000000423ff7812 */ /* 0x000fe2000782c0ff */
        /* <DEDUP_REMOVED lines=41> */
[----:B------:R-:W-:Y:S04]  /*1ba30*/  SHFL.IDX PT, R14, R5, 0x4, 0x181f ;  /* 0x00981f00050e7f89 */ /* 0x000fe800000e0000 */
[----:B0-----:R-:W0:Y:S02]  /*1ba40*/  SHFL.IDX PT, R3, R6, 0x3, 0x181f ;  /* 0x00781f0006037f89 */ /* 0x001e2400000e0000 */
[----:B0-----:R-:W-:Y:S01]  /*1ba50*/  IMAD.X R9, RZ, RZ, R3, P4 ;  /* 0x000000ffff097224 */ /* 0x001fe200020e0603 */
[C---:B------:R-:W-:Y:S01]  /*1ba60*/  ISETP.LT.OR P4, PT, R33.reuse, 0x31, P3 ;  /* 0x000000312100780c */ /* 0x040fe20001f81670 */
[----:B------:R-:W0:Y:S04]  /*1ba70*/  SHFL.IDX PT, R3, R6, 0x4, 0x181f ;  /* 0x00981f0006037f89 */ /* 0x000e2800000e0000 */
[----:B------:R-:W2:Y:S08]  /*1ba80*/  SHFL.IDX PT, R6, R6, 0x5, 0x181f ;  /* 0x00b81f0006067f89 */ /* 0x000eb000000e0000 */
        /* <DEDUP_REMOVED lines=8> */
[----:B------:R3:W4:Y:S02]  /*1bb10*/  SHFL.IDX PT, R14, R5, 0x5, 0x181f ;  /* 0x00b81f00050e7f89 */ /* 0x00072400000e0000 */
        /* <DEDUP_REMOVED lines=9> */
.L_x_5638:
[C---:B------:R-:W-:Y:S02]  /*1bbb0*/  ISETP.LT.OR P3, PT, R33.reuse, 0x51, P3 ;  /* 0x000000512100780c */ /* 0x040fe40001f61670 */
[C---:B------:R-:W-:Y:S02]  /*1bbc0*/  ISETP.LT.OR P2, PT, R33.reuse, 0x51, !P2 ;  /* 0x000000512100780c */ /* 0x040fe40005741670 */
[C---:B------:R-:W-:Y:S02]  /*1bbd0*/  ISETP.LT.OR P1, PT, R33.reuse, 0x51, !P1 ;  /* 0x000000512100780c */ /* 0x040fe40004f21670 */
[----:B0--3--:R-:W-:Y:S02]  /*1bbe0*/  IADD3 R2, P4, R14, R0, RZ ;  /* 0x000000000e027210 */ /* 0x009fe40007f9e0ff */
        /* <DEDUP_REMOVED lines=11> */
.L_x_5442:
        /* <DEDUP_REMOVED lines=11> */
.L_x_5443:
[----:B------:R-:W2:Y:S01]  /*1bd50*/  LDL.LU R2, [R1+0x20] ;  /* 0x0000200001027983 */ /* 0x000ea20000300800 */
[----:B------:R0:W-:Y:S01]  /*1bd60*/  SYNCS.ARRIVE.TRANS64.A1T0 RZ, [R22+URZ+0x22850], RZ ;  /* 0x022850ff16ff79a7 */ /* 0x0001e2000810003f */
[----:B------:R-:W-:Y:S01]  /*1bd70*/  BSSY B0, `(.L_x_5444) ;  /* 0x00000dc000007945 */ /* 0x000fe20003800000 */
[----:B--2---:R-:W-:-:S05]  /*1bd80*/  VIADD R10, R2, 0xfffffffe ;  /* 0xfffffffe020a7836 */ /* 0x004fca0000000000 */
[----:B------:R-:W-:-:S13]  /*1bd90*/  ISETP.GE.AND P0, PT, R10, R31, PT ;  /* 0x0000001f0a00720c */ /* 0x000fda0003f06270 */
[----:B0-----:R-:W-:Y:S05]  /*1bda0*/  @!P0 BRA `(.L_x_5445) ;  /* 0x0000000c00608947 */ /* 0x001fea0003800000 */
.L_x_5458:
[----:B0-----:R-:W0:Y:S01]  /*1bdb0*/  S2R R2, SR_TID.X ;  /* 0x0000000000027919 */ /* 0x001e220000002100 */
[----:B--2---:R-:W2:Y:S01]  /*1bdc0*/  LDC R8, c[0x0][0x430] ;  /* 0x00010c00ff087b82 */ /* 0x004ea20000000800 */
[----:B------:R-:W-:Y:S01]  /*1bdd0*/  IMAD R9, R10, 0x60, R32 ;  /* 0x000000600a097824 */ /* 0x000fe200078e0220 */
[----:B---3--:R-:W3:Y:S01]  /*1bde0*/  S2R R4, SR_TID.X ;  /* 0x0000000000047919 */ /* 0x008ee20000002100 */
[----:B------:R-:W-:Y:S01]  /*1bdf0*/  VIADD R19, R19, 0x1 ;  /* 0x0000000113137836 */ /* 0x000fe20000000000 */
[----:B--2---:R-:W-:Y:S02]  /*1be00*/  ISETP.NE.AND P0, PT, R8, 0x1, PT ;  /* 0x000000010800780c */ /* 0x004fe40003f05270 */
[----:B0-----:R-:W-:Y:S01]  /*1be10*/  LOP3.LUT R2, R2, 0x7f, RZ, 0xc0, !PT ;  /* 0x0000007f02027812 */ /* 0x001fe200078ec0ff */
[----:B---3--:R-:W-:-:S03]  /*1be20*/  IMAD.SHL.U32 R4, R4, 0x10, RZ ;  /* 0x0000001004047824 */ /* 0x008fc600078e00ff */
[----:B------:R-:W-:-:S07]  /*1be30*/  SHF.R.U32.HI R2, RZ, 0x3, R2 ;  /* 0x00000003ff027819 */ /* 0x000fce0000011602 */
[----:B------:R-:W0:Y:S01]  /*1be40*/  @P0 LDC R3, c[0x0][0x438] ;  /* 0x00010e00ff030b82 */ /* 0x000e220000000800 */
[----:B------:R-:W-:-:S04]  /*1be50*/  LOP3.LUT R4, R2, 0x70, R4, 0xf8, !PT ;  /* 0x0000007002047812 */ /* 0x000fc800078ef804 */
[----:B------:R-:W-:-:S03]  /*1be60*/  ISETP.GT.U32.AND P1, PT, R4, 0x5f, PT ;  /* 0x0000005f0400780c */ /* 0x000fc60003f24070 */
[----:B------:R-:W2:Y:S01]  /*1be70*/  @P0 LDC R2, c[0x0][0x434] ;  /* 0x00010d00ff020b82 */ /* 0x000ea20000000800 */
[----:B------:R-:W-:-:S04]  /*1be80*/  IMAD.IADD R9, R4, 0x1, R9 ;  /* 0x0000000104097824 */ /* 0x000fc800078e0209 */
[----:B------:R-:W-:-:S05]  /*1be90*/  IMAD.MOV.U32 R11, RZ, RZ, R9 ;  /* 0x000000ffff0b7224 */ /* 0x000fca00078e0009 */
[----:B------:R-:W3:Y:S08]  /*1bea0*/  @!P1 LDC.64 R4, c[0x0][0x428] ;  /* 0x00010a00ff049b82 */ /* 0x000ef00000000a00 */
[----:B------:R-:W4:Y:S01]  /*1beb0*/  @!P1 LDC.64 R6, c[0x0][0x418] ;  /* 0x00010600ff069b82 */ /* 0x000f220000000a00 */
[----:B--2---:R-:W-:-:S05]  /*1bec0*/  @P0 IMAD.HI.U32 R2, R9, R2, RZ ;  /* 0x0000000209020227 */ /* 0x004fca00078e00ff */
[----:B0-----:R-:W-:-:S04]  /*1bed0*/  @P0 SHF.R.U32.HI R11, RZ, R3, R2 ;  /* 0x00000003ff0b0219 */ /* 0x001fc80000011602 */
[----:B------:R-:W-:Y:S01]  /*1bee0*/  @!P1 SHF.R.S32.HI R3, RZ, 0x1f, R11 ;  /* 0x0000001fff039819 */ /* 0x000fe2000001140b */
[----:B---3--:R-:W-:-:S04]  /*1bef0*/  @!P1 IMAD R2, R34, R4, RZ ;  /* 0x0000000422029224 */ /* 0x008fc800078e02ff */
[----:B------:R-:W-:Y:S02]  /*1bf00*/  @!P1 IMAD R5, R29, R5, R2 ;  /* 0x000000051d059224 */ /* 0x000fe400078e0202 */
[----:B------:R-:W-:-:S04]  /*1bf10*/  @!P1 IMAD.MOV.U32 R2, RZ, RZ, R11 ;  /* 0x000000ffff029224 */ /* 0x000fc800078e000b */
[----:B------:R-:W-:-:S04]  /*1bf20*/  @!P1 IMAD.WIDE.U32 R2, R29, R4, R2 ;  /* 0x000000041d029225 */ /* 0x000fc800078e0002 */
[----:B------:R-:W-:Y:S01]  /*1bf30*/  @!P1 IMAD.IADD R5, R5, 0x1, R3 ;  /* 0x0000000105059824 */ /* 0x000fe200078e0203 */
[C---:B----4-:R-:W-:Y:S01]  /*1bf40*/  @!P1 LEA R6, P0, R2.reuse, R6, 0x2 ;  /* 0x0000000602069211 */ /* 0x050fe200078010ff */
[----:B------:R-:W-:Y:S02]  /*1bf50*/  IMAD.MOV.U32 R4, RZ, RZ, RZ ;  /* 0x000000ffff047224 */ /* 0x000fe400078e00ff */
[----:B------:R-:W-:Y:S01]  /*1bf60*/  IMAD.U32 R12, RZ, RZ, UR38 ;  /* 0x00000026ff0c7e24 */ /* 0x000fe2000f8e00ff */
        /* <DEDUP_REMOVED lines=8> */
[----:B------:R-:W-:Y:S01]  /*1bff0*/  IMAD.MOV.U32 R2, RZ, RZ, R10 ;  /* 0x000000ffff027224 */ /* 0x000fe200078e000a */
[----:B------:R-:W-:Y:S01]  /*1c000*/  SEL R19, R19, RZ, P0 ;  /* 0x000000ff13137207 */ /* 0x000fe20000000000 */
[----:B------:R-:W-:-:S02]  /*1c010*/  IMAD R5, R8, R5, R9 ;  /* 0x0000000508057224 */ /* 0x000fc400078e0209 */
[----:B------:R-:W-:Y:S01]  /*1c020*/  VIADD R10, R10, 0xffffffff ;  /* 0xffffffff0a0a7836 */ /* 0x000fe20000000000 */
[----:B------:R-:W-:Y:S01]  /*1c030*/  ISETP.GT.AND P2, PT, R2, R31, PT ;  /* 0x0000001f0200720c */ /* 0x000fe20003f44270 */
[----:B0-----:R-:W-:-:S12]  /*1c040*/  @!P1 BRA `(.L_x_5446) ;  /* 0x0000000000049947 */ /* 0x001fd80003800000 */
[----:B------:R-:W-:Y:S01]  /*1c050*/  BPT.TRAP 0x1 ;  /* 0x000000040000795c */ /* 0x000fe20000300000 */
.L_x_5446:
[----:B------:R-:W-:Y:S01]  /*1c060*/  IMAD R6, R19, 0x8, R16 ;  /* 0x0000000813067824 */ /* 0x000fe200078e0210 */
[----:B-1----:R-:W-:Y:S01]  /*1c070*/  SHF.L.U32 R22, R23, 0x1f, RZ ;  /* 0x0000001f17167819 */ /* 0x002fe200000006ff */
[----:B------:R-:W-:Y:S01]  /*1c080*/  BSSY B1, `(.L_x_5447) ;  /* 0x0000004000017945 */ /* 0x000fe20003800000 */
[----:B------:R-:W-:Y:S02]  /*1c090*/  SHF.R.S32.HI R20, RZ, 0x1f, R5 ;  /* 0x0000001fff147819 */ /* 0x000fe40000011405 */
[----:B------:R-:W0:Y:S02]  /*1c0a0*/  SYNCS.PHASECHK.TRANS64.TRYWAIT P0, [R6+URZ+0x22840], R22 ;  /* 0x02284016060075a7 */ /* 0x000e24000800017f */
[----:B0-----:R-:W-:Y:S05]  /*1c0b0*/  @!P0 BRA `(.L_x_5448) ;  /* 0x0000005c00d48947 */ /* 0x001fea0003800000 */
.L_x_5639:
[----:B------:R-:W-:Y:S05]  /*1c0c0*/  BSYNC B1 ;  /* 0x0000000000017941 */ /* 0x000fea0003800000 */
.L_x_5447:
        /* <DEDUP_REMOVED lines=50> */
.L_x_5653:
        /* <DEDUP_REMOVED lines=8> */
.L_x_5450:
        /* <DEDUP_REMOVED lines=11> */
.L_x_5451:
[----:B------:R2:W-:Y:S01]  /*1c520*/  SYNCS.ARRIVE.TRANS64.A1T0 RZ, [R6+URZ+0x22830], RZ ;  /* 0x022830ff06ff79a7 */ /* 0x0005e2000810003f */
[----:B------:R-:W-:Y:S05]  /*1c530*/  @!P3 BRA `(.L_x_5452) ;  /* 0x000000000004b947 */ /* 0x000fea0003800000 */
[----:B------:R-:W-:Y:S01]  /*1c540*/  BPT.TRAP 0x1 ;  /* 0x000000040000795c */ /* 0x000fe20000300000 */
.L_x_5452:
[----:B------:R-:W3:Y:S01]  /*1c550*/  SYNCS.PHASECHK.TRANS64.TRYWAIT P0, [R6+URZ+0x22860], R22 ;  /* 0x02286016060075a7 */ /* 0x000ee2000800017f */
[----:B------:R-:W-:Y:S04]  /*1c560*/  BSSY B1, `(.L_x_5453) ;  /* 0x0000002000017945 */ /* 0x000fe80003800000 */
[----:B---3--:R-:W-:Y:S05]  /*1c570*/  @!P0 BRA `(.L_x_5454) ;  /* 0x00000060005c8947 */ /* 0x008fea0003800000 */
.L_x_5654:
[----:B------:R-:W-:Y:S05]  /*1c580*/  BSYNC B1 ;  /* 0x0000000000017941 */ /* 0x000fea0003800000 */
.L_x_5453:
        /* <DEDUP_REMOVED lines=66> */
.L_x_5668:
        /* <DEDUP_REMOVED lines=11> */
.L_x_5456:
        /* <DEDUP_REMOVED lines=11> */
.L_x_5457:
[----:B------:R0:W-:Y:S01]  /*1cb10*/  SYNCS.ARRIVE.TRANS64.A1T0 RZ, [R6+URZ+0x22850], RZ ;  /* 0x022850ff06ff79a7 */ /* 0x0001e2000810003f */
[----:B------:R-:W-:Y:S05]  /*1cb20*/  @P2 BRA `(.L_x_5458) ;  /* 0xfffffff000a02947 */ /* 0x000fea000383ffff */
.L_x_5445:
[----:B------:R-:W-:Y:S05]  /*1cb30*/  BSYNC B0 ;  /* 0x0000000000007941 */ /* 0x000fea0003800000 */
.L_x_5444:
[----:B------:R-:W4:Y:S01]  /*1cb40*/  S2R R2, SR_TID.X ;  /* 0x0000000000027919 */ /* 0x000f220000002100 */
[----:B------:R-:W-:Y:S01]  /*1cb50*/  VIADD R19, R19, 0x1 ;  /* 0x0000000113137836 */ /* 0x000fe20000000000 */
[----:B------:R-:W-:Y:S04]  /*1cb60*/  BSSY B0, `(.L_x_5459) ;  /* 0x0000012000007945 */ /* 0x000fe80003800000 */
[----:B------:R-:W-:-:S04]  /*1cb70*/  ISETP.NE.AND P0, PT, R19, 0x2, PT ;  /* 0x000000021300780c */ /* 0x000fc80003f05270 */
[----:B------:R-:W-:Y:S02]  /*1cb80*/  SEL R0, RZ, 0x1, P0 ;  /* 0x00000001ff007807 */ /* 0x000fe40000000000 */
[----:B----4-:R-:W-:-:S04]  /*1cb90*/  LOP3.LUT R2, R2, 0x7f, RZ, 0xc0, !PT ;  /* 0x0000007f02027812 */ /* 0x010fc800078ec0ff */
[----:B------:R-:W-:-:S13]  /*1cba0*/  ISETP.NE.AND P1, PT, R2, RZ, PT ;  /* 0x000000ff0200720c */ /* 0x000fda0003f25270 */
[----:B------:R-:W-:Y:S05]  /*1cbb0*/  @P1 BRA `(.L_x_5460) ;  /* 0x0000000000301947 */ /* 0x000fea0003800000 */
[----:B------:R-:W4:Y:S01]  /*1cbc0*/  S2R R5, SR_LANEID ;  /* 0x0000000000057919 */ /* 0x000f220000000000 */
[----:B------:R-:W-:Y:S01]  /*1cbd0*/  VOTEU.ANY UR4, UPT, PT ;  /* 0x0000000000047886 */ /* 0x000fe200038e0100 */
[----:B------:R-:W5:Y:S01]  /*1cbe0*/  LDC.64 R2, c[0x0][0xc60] ;  /* 0x00031800ff027b82 */ /* 0x000f620000000a00 */
[----:B------:R-:W4:Y:S02]  /*1cbf0*/  FLO.U32 R4, UR4 ;  /* 0x0000000400047d00 */ /* 0x000f2400080e0000 */
[----:B----4-:R-:W-:-:S06]  /*1cc00*/  ISETP.EQ.U32.AND P1, PT, R4, R5, PT ;  /* 0x000000050400720c */ /* 0x010fcc0003f22070 */
[----:B------:R-:W5:Y:S07]  /*1cc10*/  POPC R5, UR4 ;  /* 0x0000000400057d09 */ /* 0x000f6e0008000000 */
[----:B-----5:R-:W4:Y:S01]  /*1cc20*/  @P1 ATOMG.E.ADD.STRONG.GPU PT, R3, desc[UR42][R2.64], R5 ;  /* 0x00000005020319a8 */ /* 0x020f2200081ee1ea */
[----:B0-23--:R-:W0:Y:S02]  /*1cc30*/  S2R R6, SR_LTMASK ;  /* 0x0000000000067919 */ /* 0x00de240000003900 */
[----:B0-----:R-:W-:-:S04]  /*1cc40*/  LOP3.LUT R6, R6, UR4, RZ, 0xc0, !PT ;  /* 0x0000000406067c12 */ /* 0x001fc8000f8ec0ff */
[----:B------:R-:W0:Y:S01]  /*1cc50*/  POPC R7, R6 ;  /* 0x0000000600077309 */ /* 0x000e220000000000 */
[----:B----4-:R-:W0:Y:S02]  /*1cc60*/  SHFL.IDX PT, R4, R3, R4, 0x1f ;  /* 0x00001f0403047589 */ /* 0x010e2400000e0000 */
[----:B0-----:R-:W-:-:S07]  /*1cc70*/  IADD3 R24, R4, UR37, R7 ;  /* 0x0000002504187c10 */ /* 0x001fce000fffe007 */
.L_x_5460:
[----:B------:R-:W-:Y:S05]  /*1cc80*/  BSYNC B0 ;  /* 0x0000000000007941 */ /* 0x000fea0003800000 */
.L_x_5459:
[----:B------:R-:W-:Y:S02]  /*1cc90*/  LOP3.LUT R23, R23, R0, RZ, 0x3c, !PT ;  /* 0x0000000017177212 */ /* 0x000fe400078e3cff */
[----:B------:R-:W-:-:S07]  /*1cca0*/  SEL R19, R19, RZ, P0 ;  /* 0x000000ff13137207 */ /* 0x000fce0000000000 */
.L_x_5419:
[----:B------:R-:W-:Y:S05]  /*1ccb0*/  BSYNC B7 ;  /* 0x0000000000077941 */ /* 0x000fea0003800000 */
.L_x_5417:
[----:B------:R-:W-:-:S13]  /*1ccc0*/  LOP3.LUT P0, RZ, R18, 0x80, RZ, 0xc0, !PT ;  /* 0x0000008012ff7812 */ /* 0x000fda000780c0ff */
[----:B------:R-:W-:Y:S05]  /*1ccd0*/  @!P0 BRA `(.L_x_5461) ;  /* 0x0000000000248947 */ /* 0x000fea0003800000 */
[----:B------:R-:W-:Y:S05]  /*1cce0*/  WARPSYNC.ALL ;  /* 0x0000000000007948 */ /* 0x000fea0003800000 */
[----:B------:R-:W4:Y:S08]  /*1ccf0*/  S2UR UR5, SR_CgaCtaId ;  /* 0x00000000000579c3 */ /* 0x000f300000008800 */
[----:B------:R-:W-:Y:S06]  /*1cd00*/  BAR.SYNC.DEFER_BLOCKING 0x5, 0x180 ;  /* 0x0146000000007b1d */ /* 0x000fec0000010000 */
[----:B------:R-:W-:-:S02]  /*1cd10*/  UMOV UR4, 0x400 ;  /* 0x0000040000047882 */ /* 0x000fc40000000000 */
[----:B----4-:R-:W-:-:S06]  /*1cd20*/  ULEA UR4, UR5, UR4, 0x18 ;  /* 0x0000000405047291 */ /* 0x010fcc000f8ec03f */
[----:B------:R-:W-:-:S05]  /*1cd30*/  IMAD.U32 R16, RZ, RZ, UR4 ;  /* 0x00000004ff107e24 */ /* 0x000fca000f8e00ff */
[----:B------:R4:W0:Y:S01]  /*1cd40*/  LDS.128 R24, [R16+0x228d0] ;  /* 0x0228d00010187984 */ /* 0x0008220000000c00 */
[----:B------:R-:W-:Y:S06]  /*1cd50*/  BAR.ARV 0x4, 0x180 ;  /* 0x0106000000007b1d */ /* 0x000fec0000002000 */
[----:B------:R-:W-:Y:S05]  /*1cd60*/  BRA `(.L_x_5462) ;  /* 0x0000000c00d47947 */ /* 0x000fea0003800000 */
.L_x_5461:
        /* <DEDUP_REMOVED lines=11> */
[----:B0-23--:R5:W2:Y:S02]  /*1ce20*/  @!P1 LDG.E R6, desc[UR42][R2.64] ;  /* 0x0000002a02069981 */ /* 0x00daa4000c1e1900 */
        /* <DEDUP_REMOVED lines=31> */
.L_x_5678:
[----:B------:R-:W-:Y:S02]  /*1d020*/  ULDC UR4, c[0x0][0xc38] ;  /* 0x00030e0000047ab9 */ /* 0x000fe40000000800 */
[----:B------:R-:W-:-:S04]  /*1d030*/  IMAD.U32 R5, RZ, RZ, UR4 ;  /* 0x00000004ff057e24 */ /* 0x000fc8000f8e00ff */
[----:B--2---:R-:W-:-:S04]  /*1d040*/  IMAD R14, R14, R5, RZ ;  /* 0x000000050e0e7224 */ /* 0x004fc800078e02ff */
[----:B------:R-:W-:-:S05]  /*1d050*/  IMAD.IADD R7, R7, 0x1, R14 ;  /* 0x0000000107077824 */ /* 0x000fca00078e020e */
[----:B------:R-:W-:-:S13]  /*1d060*/  ISETP.GT.AND P6, PT, R7, R0, PT ;  /* 0x000000000700720c */ /* 0x000fda0003fc4270 */
[----:B------:R-:W-:Y:S05]  /*1d070*/  @P6 BRA `(.L_x_5464) ;  /* 0x0000000000a46947 */ /* 0x000fea0003800000 */
.L_x_5467:
        /* <DEDUP_REMOVED lines=35> */
.L_x_5686:
[----:B------:R-:W-:Y:S02]  /*1d2b0*/  ULDC UR4, c[0x0][0xc38] ;  /* 0x00030e0000047ab9 */ /* 0x000fe40000000800 */
[----:B------:R-:W-:-:S04]  /*1d2c0*/  IMAD.U32 R5, RZ, RZ, UR4 ;  /* 0x00000004ff057e24 */ /* 0x000fc8000f8e00ff */
[----:B--2---:R-:W-:-:S04]  /*1d2d0*/  IMAD R14, R14, R5, RZ ;  /* 0x000000050e0e7224 */ /* 0x004fc800078e02ff */
[----:B------:R-:W-:-:S05]  /*1d2e0*/  IMAD.IADD R7, R14, 0x1, R7 ;  /* 0x000000010e077824 */ /* 0x000fca00078e0207 */
[----:B------:R-:W-:-:S13]  /*1d2f0*/  ISETP.GT.AND P6, PT, R7, R0, PT ;  /* 0x000000000700720c */ /* 0x000fda0003fc4270 */
[----:B------:R-:W-:Y:S05]  /*1d300*/  @!P6 BRA `(.L_x_5467) ;  /* 0xfffffffc005ce947 */ /* 0x000fea000383ffff */
.L_x_5464:
[----:B------:R-:W-:Y:S01]  /*1d310*/  IMAD.IADD R7, R7, 0x1, -R14 ;  /* 0x0000000107077824 */ /* 0x000fe200078e0a0e */
[----:B------:R-:W-:-:S03]  /*1d320*/  UMOV UR4, 0xffffffff ;  /* 0xffffffff00047882 */ /* 0x000fc60000000000 */
[----:B------:R-:W-:-:S05]  /*1d330*/  IMAD R3, R2, R5, R7 ;  /* 0x0000000502037224 */ /* 0x000fca00078e0207 */
[----:B------:R-:W-:Y:S01]  /*1d340*/  ISETP.GT.AND P6, PT, R3, R0, PT ;  /* 0x000000000300720c */ /* 0x000fe20003fc4270 */
[----:B------:R-:W-:-:S12]  /*1d350*/  BRA.DIV UR4, `(.L_x_5468) ;  /* 0x0000006204b47947 */ /* 0x000fd8000b800000 */
[----:B------:R-:W-:-:S04]  /*1d360*/  VOTE.ANY R3, PT, !P6 ;  /* 0x0000000000037806 */ /* 0x000fc800070e0100 */
[----:B------:R-:W2:Y:S02]  /*1d370*/  POPC R12, R3 ;  /* 0x00000003000c7309 */ /* 0x000ea40000000000 */
[----:B--2---:R2:W3:Y:S01]  /*1d380*/  SHFL.IDX PT, R25, R25, R12, 0x1f ;  /* 0x00001f0c19197589 */ /* 0x0044e200000e0000 */
[----:B------:R-:W-:-:S03]  /*1d390*/  IMAD.IADD R27, R12, 0x1, R27 ;  /* 0x000000010c1b7824 */ /* 0x000fc600078e021b */
[----:B------:R2:W4:Y:S04]  /*1d3a0*/  SHFL.IDX PT, R4, R4, R12, 0x1f ;  /* 0x00001f0c04047589 */ /* 0x00052800000e0000 */
.L_x_5691:
[----:B------:R-:W-:-:S13]  /*1d3b0*/  ISETP.NE.AND P0, PT, R3, RZ, PT ;  /* 0x000000ff0300720c */ /* 0x000fda0003f05270 */
[----:B------:R-:W-:Y:S05]  /*1d3c0*/  @!P0 BRA `(.L_x_5469) ;  /* 0x0000000000108947 */ /* 0x000fea0003800000 */
[----:B------:R-:W-:Y:S01]  /*1d3d0*/  UMOV UR4, 0xffffffff ;  /* 0xffffffff00047882 */ /* 0x000fe20000000000 */
[----:B--2---:R-:W-:Y:S02]  /*1d3e0*/  VIADD R12, R12, 0xffffffff ;  /* 0xffffffff0c0c7836 */ /* 0x004fe40000000000 */
[----:B------:R-:W-:Y:S05]  /*1d3f0*/  BRA.DIV UR4, `(.L_x_5470) ;  /* 0x0000006204e87947 */ /* 0x000fea000b800000 */
[----:B------:R2:W0:Y:S02]  /*1d400*/  SHFL.IDX PT, R6, R2, R12, 0x1f ;  /* 0x00001f0c02067589 */ /* 0x00042400000e0000 */
.L_x_5469:
[----:B----4-:R-:W-:Y:S01]  /*1d410*/  ISETP.NE.AND P0, PT, R4, 0x1, PT ;  /* 0x000000010400780c */ /* 0x010fe20003f05270 */
[----:B0-----:R-:W-:-:S04]  /*1d420*/  IMAD R24, R6, R5, R7 ;  /* 0x0000000506187224 */ /* 0x001fc800078e0207 */
[----:B------:R-:W-:-:S08]  /*1d430*/  IMAD.IADD R0, R0, 0x1, -R24 ;  /* 0x0000000100007824 */ /* 0x000fd000078e0a18 */
[----:B------:R-:W-:Y:S05]  /*1d440*/  @!P0 BRA `(.L_x_5471) ;  /* 0x0000000000dc8947 */ /* 0x000fea0003800000 */
[-C--:B---3--:R-:W-:Y:S02]  /*1d450*/  IABS R5, R25.reuse ;  /* 0x0000001900057213 */ /* 0x088fe40000000000 */
[----:B------:R-:W-:Y:S02]  /*1d460*/  IABS R6, R4 ;  /* 0x0000000400067213 */ /* 0x000fe40000000000 */
[----:B------:R-:W0:Y:S08]  /*1d470*/  I2F.RP R7, R5 ;  /* 0x0000000500077306 */ /* 0x000e300000209400 */
[----:B------:R-:W3:Y:S08]  /*1d480*/  I2F.RP R8, R6 ;  /* 0x0000000600087306 */ /* 0x000ef00000209400 */
[----:B0-----:R-:W2:Y:S08]  /*1d490*/  MUFU.RCP R7, R7 ;  /* 0x0000000700077308 */ /* 0x001eb00000001000 */
[----:B---3--:R-:W-:Y:S01]  /*1d4a0*/  MUFU.RCP R8, R8 ;  /* 0x0000000800087308 */ /* 0x008fe20000001000 */
[----:B--2---:R-:W-:Y:S01]  /*1d4b0*/  VIADD R2, R7, 0xffffffe ;  /* 0x0ffffffe07027836 */ /* 0x004fe20000000000 */
        /* <DEDUP_REMOVED lines=48> */
.L_x_5471:
[----:B--2---:R-:W0:Y:S02]  /*1d7c0*/  LDC.64 R2, c[0x0][0xc90] ;  /* 0x00032400ff027b82 */ /* 0x004e240000000a00 */
[----:B0-----:R-:W-:-:S05]  /*1d7d0*/  IMAD.WIDE R2, R27, 0x4, R2 ;  /* 0x000000041b027825 */ /* 0x001fca00078e0202 */
[----:B------:R0:W3:Y:S02]  /*1d7e0*/  LDG.E R6, desc[UR42][R2.64] ;  /* 0x0000002a02067981 */ /* 0x0000e4000c1e1900 */
[----:B0-----:R-:W-:Y:S02]  /*1d7f0*/  IMAD.MOV.U32 R2, RZ, RZ, RZ ;  /* 0x000000ffff027224 */ /* 0x001fe400078e00ff */
[----:B---3--:R-:W-:-:S05]  /*1d800*/  IMAD R7, R25, R6, RZ ;  /* 0x0000000619077224 */ /* 0x008fca00078e02ff */
[----:B------:R-:W-:-:S04]  /*1d810*/  IABS R4, R7 ;  /* 0x0000000700047213 */ /* 0x000fc80000000000 */
[----:B------:R-:W0:Y:S08]  /*1d820*/  I2F.RP R8, R4 ;  /* 0x0000000400087306 */ /* 0x000e300000209400 */
[----:B0-----:R-:W0:Y:S02]  /*1d830*/  MUFU.RCP R8, R8 ;  /* 0x0000000800087308 */ /* 0x001e240000001000 */
[----:B0-----:R-:W-:-:S06]  /*1d840*/  VIADD R9, R8, 0xffffffe ;  /* 0x0ffffffe08097836 */ /* 0x001fcc0000000000 */
[----:B------:R-:W1:Y:S02]  /*1d850*/  F2I.FTZ.U32.TRUNC.NTZ R3, R9 ;  /* 0x0000000900037305 */ /* 0x000e64000021f000 */
[----:B-1----:R-:W-:-:S04]  /*1d860*/  IMAD.MOV R11, RZ, RZ, -R3 ;  /* 0x000000ffff0b7224 */ /* 0x002fc800078e0a03 */
        /* <DEDUP_REMOVED lines=49> */
.L_x_5472:
[----:B------:R-:W-:-:S05]  /*1db80*/  LOP3.LUT R2, RZ, R2, RZ, 0x33, !PT ;  /* 0x00000002ff027212 */ /* 0x000fca00078e33ff */
[----:B------:R-:W-:Y:S01]  /*1db90*/  IMAD.IADD R25, R25, 0x1, R2 ;  /* 0x0000000119197824 */ /* 0x000fe200078e0202 */
[----:B------:R-:W-:Y:S06]  /*1dba0*/  BRA `(.L_x_5473) ;  /* 0x00000000001c7947 */ /* 0x000fec0003800000 */
.L_x_5465:
[----:B------:R-:W-:Y:S01]  /*1dbb0*/  UMOV UR4, URZ ;  /* 0x0000003f00047c82 */ /* 0x000fe20008000000 */
[----:B------:R-:W-:Y:S01]  /*1dbc0*/  UMOV UR5, URZ ;  /* 0x0000003f00057c82 */ /* 0x000fe20008000000 */
[----:B------:R-:W-:Y:S01]  /*1dbd0*/  ULDC UR6, c[0x0][0xc3c] ;  /* 0x00030f0000067ab9 */ /* 0x000fe20000000800 */
[----:B------:R-:W-:Y:S02]  /*1dbe0*/  IMAD.MOV.U32 R24, RZ, RZ, R0 ;  /* 0x000000ffff187224 */ /* 0x000fe400078e0000 */
[----:B------:R-:W-:Y:S02]  /*1dbf0*/  IMAD.U32 R25, RZ, RZ, UR4 ;  /* 0x00000004ff197e24 */ /* 0x000fe4000f8e00ff */
[----:B------:R-:W-:Y:S02]  /*1dc00*/  IMAD.U32 R26, RZ, RZ, UR5 ;  /* 0x00000005ff1a7e24 */ /* 0x000fe4000f8e00ff */
[----:B------:R-:W-:-:S07]  /*1dc10*/  IMAD.U32 R27, RZ, RZ, UR6 ;  /* 0x00000006ff1b7e24 */ /* 0x000fce000f8e00ff */
.L_x_5473:
        /* <DEDUP_REMOVED lines=10> */
.L_x_5462:
[----:B------:R-:W-:Y:S02]  /*1dcc0*/  ULDC UR4, c[0x0][0xc3c] ;  /* 0x00030f0000047ab9 */ /* 0x000fe40000000800 */
[----:B0-----:R-:W-:-:S13]  /*1dcd0*/  ISETP.GE.AND P0, PT, R27, UR4, PT ;  /* 0x000000041b007c0c */ /* 0x001fda000bf06270 */
[----:B------:R-:W-:Y:S05]  /*1dce0*/  @!P0 BRA `(.L_x_5474) ;  /* 0xffffff9800fc8947 */ /* 0x000fea000383ffff */
[----:B------:R-:W-:Y:S05]  /*1dcf0*/  BSYNC B8 ;  /* 0x0000000000087941 */ /* 0x000fea0003800000 */
.L_x_5371:
        /* <DEDUP_REMOVED lines=12> */
.L_x_5694:
[----:B------:R-:W-:Y:S05]  /*1ddc0*/  BSYNC B0 ;  /* 0x0000000000007941 */ /* 0x000fea0003800000 */
.L_x_5475:
[----:B------:R-:W-:-:S03]  /*1ddd0*/  UMOV UR4, 0xffffffff ;  /* 0xffffffff00047882 */ /* 0x000fc60000000000 */
[----:B------:R-:W-:Y:S05]  /*1dde0*/  BRA.DIV UR4, `(.L_x_5477) ;  /* 0x0000005a04a87947 */ /* 0x000fea000b800000 */
[----:B0-----:R-:W0:Y:S02]  /*1ddf0*/  S2R R0, SR_TID.X ;  /* 0x0000000000007919 */ /* 0x001e240000002100 */
[----:B0-----:R-:W-:-:S04]  /*1de00*/  SHF.R.U32.HI R0, RZ, 0x5, R0 ;  /* 0x00000005ff007819 */ /* 0x001fc80000011600 */
[----:B------:R-:W-:-:S05]  /*1de10*/  LOP3.LUT R0, R0, 0x3, RZ, 0xc0, !PT ;  /* 0x0000000300007812 */ /* 0x000fca00078ec0ff */
[----:B------:R0:W1:Y:S02]  /*1de20*/  SHFL.IDX PT, R14, R0, RZ, 0x1f ;  /* 0x00001fff000e7589 */ /* 0x00006400000e0000 */
.L_x_5697:
[----:B-1----:R-:W-:-:S13]  /*1de30*/  ISETP.NE.AND P0, PT, R14, RZ, PT ;  /* 0x000000ff0e00720c */ /* 0x002fda0003f05270 */
[----:B------:R-:W-:Y:S05]  /*1de40*/  @P0 BRA `(.L_x_5189) ;  /* 0x0000000000880947 */ /* 0x000fea0003800000 */
[----:B------:R-:W-:-:S03]  /*1de50*/  UMOV UR4, 0xffffffff ;  /* 0xffffffff00047882 */ /* 0x000fc60000000000 */
[----:B------:R-:W-:Y:S05]  /*1de60*/  BRA.DIV UR4, `(.L_x_5478) ;  /* 0x0000005a04bc7947 */ /* 0x000fea000b800000 */
[----:B------:R-:W-:-:S13]  /*1de70*/  ELECT P6, URZ, PT ;  /* 0x00000000003f782f */ /* 0x000fda00038c0000 */
.L_x_5700:
[----:B------:R-:W-:Y:S05]  /*1de80*/  @!P6 BRA `(.L_x_5189) ;  /* 0x000000000078e947 */ /* 0x000fea0003800000 */
[----:B------:R-:W-:-:S06]  /*1de90*/  ULOP3.LUT UR4, UR36, 0x2, URZ, 0xfc, !UPT ;  /* 0x0000000224047892 */ /* 0x000fcc000f8efc3f */
[----:B0-----:R-:W-:-:S05]  /*1dea0*/  IMAD.U32 R0, RZ, RZ, UR4 ;  /* 0x00000004ff007e24 */ /* 0x001fca000f8e00ff */
[----:B------:R-:W-:-:S13]  /*1deb0*/  ISETP.NE.AND P0, PT, R0, 0x3, PT ;  /* 0x000000030000780c */ /* 0x000fda0003f05270 */
[----:B------:R-:W-:Y:S05]  /*1dec0*/  @!P0 BRA `(.L_x_5479) ;  /* 0x0000000000048947 */ /* 0x000fea0003800000 */
[----:B------:R-:W-:Y:S01]  /*1ded0*/  BPT.TRAP 0x1 ;  /* 0x000000040000795c */ /* 0x000fe20000300000 */
.L_x_5479:
[----:B------:R-:W-:Y:S01]  /*1dee0*/  IMAD R3, R19, 0x8, R5 ;  /* 0x0000000813037824 */ /* 0x000fe200078e0205 */
[----:B------:R-:W-:Y:S01]  /*1def0*/  SHF.L.U32 R2, R23, 0x1f, RZ ;  /* 0x0000001f17027819 */ /* 0x000fe200000006ff */
[----:B------:R-:W-:-:S03]  /*1df00*/  VIADD R19, R19, 0x1 ;  /* 0x0000000113137836 */ /* 0x000fc60000000000 */
[----:B------:R-:W0:Y:S02]  /*1df10*/  SYNCS.PHASECHK.TRANS64.TRYWAIT P1, [R3+URZ+0x22840], R2 ;  /* 0x02284002030075a7 */ /* 0x000e24000802017f */
[----:B------:R-:W-:-:S04]  /*1df20*/  ISETP.NE.AND P2, PT, R19, 0x2, PT ;  /* 0x000000021300780c */ /* 0x000fc80003f45270 */
[----:B------:R-:W-:Y:S01]  /*1df30*/  SEL R0, RZ, 0x1, P2 ;  /* 0x00000001ff007807 */ /* 0x000fe20001000000 */
[----:B0-----:R-:W-:Y:S08]  /*1df40*/  @!P1 BRA `(.L_x_5480) ;  /* 0x0000005800a49947 */ /* 0x001ff00003800000 */
.L_x_5701:
[----:B------:R-:W-:Y:S02]  /*1df50*/  SEL R19, R19, RZ, P2 ;  /* 0x000000ff13137207 */ /* 0x000fe40001000000 */
[----:B------:R-:W-:Y:S01]  /*1df60*/  LOP3.LUT R0, R23, R0, RZ, 0x3c, !PT ;  /* 0x0000000017007212 */ /* 0x000fe200078e3cff */
[----:B------:R-:W-:Y:S06]  /*1df70*/  @!P0 BRA `(.L_x_5481) ;  /* 0x0000000000048947 */ /* 0x000fec0003800000 */
[----:B------:R-:W-:Y:S01]  /*1df80*/  BPT.TRAP 0x1 ;  /* 0x000000040000795c */ /* 0x000fe20000300000 */
.L_x_5481:
[----:B------:R-:W-:Y:S01]  /*1df90*/  IMAD R19, R19, 0x8, R5 ;  /* 0x0000000813137824 */ /* 0x000fe200078e0205 */
[----:B------:R-:W-:-:S04]  /*1dfa0*/  SHF.L.U32 R0, R0, 0x1f, RZ ;  /* 0x0000001f00007819 */ /* 0x000fc800000006ff */
[----:B------:R-:W1:Y:S02]  /*1dfb0*/  SYNCS.PHASECHK.TRANS64.TRYWAIT P1, [R19+URZ+0x22840], R0 ;  /* 0x02284000130075a7 */ /* 0x000e64000802017f */
[----:B-1----:R-:W-:Y:S05]  /*1dfc0*/  @!P1 BRA `(.L_x_5482) ;  /* 0x0000005800989947 */ /* 0x002fea0003800000 */
.L_x_5702:
[----:B------:R-:W-:Y:S05]  /*1dfd0*/  @!P0 BRA `(.L_x_5483) ;  /* 0x0000000000048947 */ /* 0x000fea0003800000 */
[----:B------:R-:W-:Y:S01]  /*1dfe0*/  BPT.TRAP 0x1 ;  /* 0x000000040000795c */ /* 0x000fe20000300000 */
.L_x_5483:
[----:B------:R-:W5:Y:S02]  /*1dff0*/  SYNCS.PHASECHK.TRANS64.TRYWAIT P1, [R3+URZ+0x22860], R2 ;  /* 0x02286002030075a7 */ /* 0x000f64000802017f */
[----:B-----5:R-:W-:Y:S05]  /*1e000*/  @!P1 BRA `(.L_x_5484) ;  /* 0x00000058009c9947 */ /* 0x020fea0003800000 */
.L_x_5703:
[----:B------:R-:W-:Y:S05]  /*1e010*/  @!P0 BRA `(.L_x_5485) ;  /* 0x0000000000048947 */ /* 0x000fea0003800000 */
[----:B------:R-:W-:Y:S01]  /*1e020*/  BPT.TRAP 0x1 ;  /* 0x000000040000795c */ /* 0x000fe20000300000 */
.L_x_5485:
[----:B------:R0:W0:Y:S02]  /*1e030*/  SYNCS.PHASECHK.TRANS64.TRYWAIT P0, [R19+URZ+0x22860], R0 ;  /* 0x02286000130075a7 */ /* 0x000024000800017f */
[----:B0-----:R-:W-:Y:S05]  /*1e040*/  @!P0 NANOSLEEP.SYNCS 0x989680 ;  /* 0x009896800000895d */ /* 0x001fea0003900000 */
[----:B------:R-:W0:Y:S02]  /*1e050*/  @!P0 SYNCS.PHASECHK.TRANS64 P0, [R19+URZ+0x22860], R0 ;  /* 0x02286000130085a7 */ /* 0x000e24000800007f */
[----:B0-----:R-:W-:Y:S05]  /*1e060*/  @!P0 BRA `(.L_x_5485) ;  /* 0xfffffffc00f08947 */ /* 0x001fea000383ffff */
.L_x_5189:
[----:B------:R-:W-:Y:S05]  /*1e070*/  BSYNC B9 ;  /* 0x0000000000097941 */ /* 0x000fea0003800000 */
.L_x_5186:
[----:B------:R-:W-:Y:S05]  /*1e080*/  EXIT ;  /* 0x000000000000794d */ /* 0x000fea0003800000 */
.L_x_5209:
[----:B0-----:R0:W1:Y:S02]  /*1e090*/  SYNCS.PHASECHK.TRANS64.TRYWAIT P5, [R87+URZ+0x22890], R95 ;  /* 0x0228905f570075a7 */ /* 0x00106400080a017f */
[----:B-1----:R-:W-:Y:S05]  /*1e0a0*/  @!P5 NANOSLEEP.SYNCS 0x989680 ;  /* 0x009896800000d95d */ /* 0x002fea0003900000 */
[----:B------:R-:W1:Y:S02]  /*1e0b0*/  @!P5 SYNCS.PHASECHK.TRANS64 P5, [R87+URZ+0x22890], R95 ;  /* 0x0228905f5700d5a7 */ /* 0x000e6400080a007f */
[----:B-1----:R-:W-:Y:S05]  /*1e0c0*/  @!P5 BRA `(.L_x_5209) ;  /* 0xfffffffc00f0d947 */ /* 0x002fea000383ffff */
[----:B------:R-:W-:Y:S05]  /*1e0d0*/  BRA `(.L_x_5486) ;  /* 0xfffffe5400e07947 */ /* 0x000fea000383ffff */
.L_x_5210:
        /* <DEDUP_REMOVED lines=8> */
.L_x_5488:
[----:B------:R-:W-:Y:S05]  /*1e160*/  BSYNC B1 ;  /* 0x0000000000017941 */ /* 0x000fea0003800000 */
.L_x_5487:
        /* <DEDUP_REMOVED lines=8> */
.L_x_5489:
[----:B------:R-:W-:Y:S05]  /*1e1f0*/  BRA `(.L_x_5490) ;  /* 0xfffffe5400ac7947 */ /* 0x000fea000383ffff */
.L_x_5219:
        /* <DEDUP_REMOVED lines=8> */
.L_x_5492:
[----:B------:R-:W-:Y:S05]  /*1e280*/  BSYNC B1 ;  /* 0x0000000000017941 */ /* 0x000fea0003800000 */
.L_x_5491:
        /* <DEDUP_REMOVED lines=8> */
.L_x_5493:
[----:B------:R-:W-:Y:S05]  /*1e310*/  BRA `(.L_x_5494) ;  /* 0xfffffe5c00347947 */ /* 0x000fea000383ffff */
.L_x_5229:
[----:B-1----:R1:W2:Y:S02]  /*1e320*/  SYNCS.PHASECHK.TRANS64.TRYWAIT P4, [R87+URZ+0x22890], R95 ;  /* 0x0228905f570075a7 */ /* 0x0022a4000808017f */
[----:B--2---:R-:W-:Y:S05]  /*1e330*/  @!P4 NANOSLEEP.SYNCS 0x989680 ;  /* 0x009896800000c95d */ /* 0x004fea0003900000 */
[----:B------:R-:W2:Y:S02]  /*1e340*/  @!P4 SYNCS.PHASECHK.TRANS64 P4, [R87+URZ+0x22890], R95 ;  /* 0x0228905f5700c5a7 */ /* 0x000ea4000808007f */
[----:B--2---:R-:W-:Y:S05]  /*1e350*/  @!P4 BRA `(.L_x_5229) ;  /* 0xfffffffc00f0c947 */ /* 0x004fea000383ffff */
[----:B------:R-:W-:Y:S05]  /*1e360*/  BRA `(.L_x_5495) ;  /* 0xfffffe6800287947 */ /* 0x000fea000383ffff */
.L_x_5230:
        /* <DEDUP_REMOVED lines=8> */
.L_x_5497:
[----:B------:R-:W-:Y:S05]  /*1e3f0*/  BSYNC B1 ;  /* 0x0000000000017941 */ /* 0x000fea0003800000 */
.L_x_5496:
        /* <DEDUP_REMOVED lines=8> */
.L_x_5498:
[----:B------:R-:W-:Y:S01]  /*1e480*/  IMAD.MOV.U32 R100, RZ, RZ, R14 ;  /* 0x000000ffff647224 */ /* 0x000fe200078e000e */
[----:B------:R-:W-:Y:S06]  /*1e490*/  BRA `(.L_x_5499) ;  /* 0xfffffe6400f47947 */ /* 0x000fec000383ffff */
.L_x_5235:
        /* <DEDUP_REMOVED lines=8> */
.L_x_5501:
[----:B------:R-:W-:Y:S05]  /*1e520*/  BSYNC B1 ;  /* 0x0000000000017941 */ /* 0x000fea0003800000 */
.L_x_5500:
        /* <DEDUP_REMOVED lines=8> */
.L_x_5502:
[----:B------:R-:W-:Y:S01]  /*1e5b0*/  IMAD.MOV.U32 R96, RZ, RZ, R14 ;  /* 0x000000ffff607224 */ /* 0x000fe200078e000e */
[----:B------:R-:W-:Y:S06]  /*1e5c0*/  BRA `(.L_x_5503) ;  /* 0xfffffe6c00a07947 */ /* 0x000fec000383ffff */
.L_x_5240:
[----:B0-----:R0:W1:Y:S02]  /*1e5d0*/  SYNCS.PHASECHK.TRANS64.TRYWAIT P2, [R87+URZ+0x22890], R95 ;  /* 0x0228905f570075a7 */ /* 0x001064000804017f */
[----:B-1----:R-:W-:Y:S05]  /*1e5e0*/  @!P2 NANOSLEEP.SYNCS 0x989680 ;  /* 0x009896800000a95d */ /* 0x002fea0003900000 */
[----:B------:R-:W1:Y:S02]  /*1e5f0*/  @!P2 SYNCS.PHASECHK.TRANS64 P2, [R87+URZ+0x22890], R95 ;  /* 0x0228905f5700a5a7 */ /* 0x000e64000804007f */
[----:B-1----:R-:W-:Y:S05]  /*1e600*/  @!P2 BRA `(.L_x_5240) ;  /* 0xfffffffc00f0a947 */ /* 0x002fea000383ffff */
[----:B------:R-:W-:Y:S05]  /*1e610*/  BRA `(.L_x_5504) ;  /* 0xfffffe7400b87947 */ /* 0x000fea000383ffff */
.L_x_5241:
        /* <DEDUP_REMOVED lines=8> */
.L_x_5506:
[----:B------:R-:W-:Y:S05]  /*1e6a0*/  BSYNC B1 ;  /* 0x0000000000017941 */ /* 0x000fea0003800000 */
.L_x_5505:
        /* <DEDUP_REMOVED lines=8> */
.L_x_5507:
[----:B------:R-:W-:Y:S01]  /*1e730*/  IMAD.MOV.U32 R7, RZ, RZ, R14 ;  /* 0x000000ffff077224 */ /* 0x000fe200078e000e */
[----:B------:R-:W-:Y:S06]  /*1e740*/  BRA `(.L_x_5508) ;  /* 0xfffffe7400d47947 */ /* 0x000fec000383ffff */
.L_x_5244:
        /* <DEDUP_REMOVED lines=8> */
.L_x_5510:
[----:B------:R-:W-:Y:S05]  /*1e7d0*/  BSYNC B1 ;  /* 0x0000000000017941 */ /* 0x000fea0003800000 */
.L_x_5509:
        /* <DEDUP_REMOVED lines=8> */
.L_x_5511:
[----:B------:R-:W-:Y:S01]  /*1e860*/  IMAD.MOV.U32 R7, RZ, RZ, R14 ;  /* 0x000000ffff077224 */ /* 0x000fe200078e000e */
[----:B------:R-:W-:Y:S06]  /*1e870*/  BRA `(.L_x_5512) ;  /* 0xfffffe7400d07947 */ /* 0x000fec000383ffff */
.L_x_5248:
[----:B---3--:R3:W4:Y:S02]  /*1e880*/  SYNCS.PHASECHK.TRANS64.TRYWAIT P3, [R87+URZ+0x228b0], R95 ;  /* 0x0228b05f570075a7 */ /* 0x008724000806017f */
[----:B----4-:R-:W-:Y:S05]  /*1e890*/  @!P3 NANOSLEEP.SYNCS 0x989680 ;  /* 0x009896800000b95d */ /* 0x010fea0003900000 */
[----:B------:R-:W4:Y:S02]  /*1e8a0*/  @!P3 SYNCS.PHASECHK.TRANS64 P3, [R87+URZ+0x228b0], R95 ;  /* 0x0228b05f5700b5a7 */ /* 0x000f24000806007f */
[----:B----4-:R-:W-:Y:S05]  /*1e8b0*/  @!P3 BRA `(.L_x_5248) ;  /* 0xfffffffc00f0b947 */ /* 0x010fea000383ffff */
[----:B------:R-:W-:Y:S05]  /*1e8c0*/  BRA `(.L_x_5513) ;  /* 0xfffffe7800487947 */ /* 0x000fea000383ffff */
.L_x_5258:
[----:B------:R-:W-:Y:S01]  /*1e8d0*/  BSSY B0, `(.L_x_5514) ;  /* 0x0000007000007945 */ /* 0x000fe20003800000 */
[----:B------:R-:W-:Y:S02]  /*1e8e0*/  IMAD.MOV.U32 R12, RZ, RZ, RZ ;  /* 0x000000ffff0c7224 */ /* 0x000fe400078e00ff */
[----:B------:R-:W-:Y:S02]  /*1e8f0*/  IMAD.MOV.U32 R11, RZ, RZ, 0x1f ;  /* 0x0000001fff0b7424 */ /* 0x000fe400078e00ff */
[----:B------:R-:W-:-:S07]  /*1e900*/  IMAD.MOV.U32 R15, RZ, RZ, -0x1 ;  /* 0xffffffffff0f7424 */ /* 0x000fce00078e00ff */
[----:B-----5:R-:W-:Y:S05]  /*1e910*/  WARPSYNC.COLLECTIVE R15, `(.L_x_5515) ;  /* 0x000000000f087348 */ /* 0x020fea0003c00000 */
[----:B------:R0:W1:Y:S02]  /*1e920*/  SHFL.IDX P6, R14, R13, R12, R11 ;  /* 0x0000000c0d0e7389 */ /* 0x00006400000c000b */
[----:B01---5:R-:W-:Y:S01]  /*1e930*/  ENDCOLLECTIVE ;  /* 0x000000000000791b */ /* 0x023fe20003800000 */
.L_x_5515:
[----:B------:R-:W-:Y:S05]  /*1e940*/  BSYNC B0 ;  /* 0x0000000000007941 */ /* 0x000fea0003800000 */
.L_x_5514:
[----:B------:R-:W-:Y:S05]  /*1e950*/  BRA `(.L_x_5516) ;  /* 0xfffffe88005c7947 */ /* 0x000fea000383ffff */
.L_x_5270:
        /* <DEDUP_REMOVED lines=8> */
.L_x_5518:
[----:B------:R-:W-:Y:S05]  /*1e9e0*/  BSYNC B1 ;  /* 0x0000000000017941 */ /* 0x000fea0003800000 */
.L_x_5517:
        /* <DEDUP_REMOVED lines=8> */
.L_x_5519:
[----:B------:R-:W-:Y:S02]  /*1ea70*/  IMAD.MOV.U32 R13, RZ, RZ, R34 ;  /* 0x000000ffff0d7224 */ /* 0x000fe400078e0022 */
[----:B------:R-:W-:-:S07]  /*1ea80*/  IMAD.MOV.U32 R3, RZ, RZ, R14 ;  /* 0x000000ffff037224 */ /* 0x000fce00078e000e */
[----:B------:R-:W-:Y:S05]  /*1ea90*/  WARPSYNC.COLLECTIVE R15, `(.L_x_5520) ;  /* 0x000000000f087348 */ /* 0x000fea0003c00000 */
[----:B------:R0:W1:Y:S02]  /*1eaa0*/  SHFL.IDX P6, R14, R13, R12, R11 ;  /* 0x0000000c0d0e7389 */ /* 0x00006400000c000b */
[----:B01----:R-:W-:Y:S01]  /*1eab0*/  ENDCOLLECTIVE ;  /* 0x000000000000791b */ /* 0x003fe20003800000 */
.L_x_5520:
[----:B------:R-:W-:Y:S02]  /*1eac0*/  IMAD.MOV.U32 R13, RZ, RZ, R30 ;  /* 0x000000ffff0d7224 */ /* 0x000fe400078e001e */
[----:B------:R-:W-:-:S07]  /*1ead0*/  IMAD.MOV.U32 R7, RZ, RZ, R14 ;  /* 0x000000ffff077224 */ /* 0x000fce00078e000e */
[----:B------:R-:W-:Y:S05]  /*1eae0*/  WARPSYNC.COLLECTIVE R15, `(.L_x_5521) ;  /* 0x000000000f087348 */ /* 0x000fea0003c00000 */
[----:B------:R0:W1:Y:S02]  /*1eaf0*/  SHFL.IDX P6, R14, R13, R12, R11 ;  /* 0x0000000c0d0e7389 */ /* 0x00006400000c000b */
[----:B01----:R-:W-:Y:S01]  /*1eb00*/  ENDCOLLECTIVE ;  /* 0x000000000000791b */ /* 0x003fe20003800000 */
.L_x_5521:
[----:B------:R-:W-:Y:S01]  /*1eb10*/  IMAD.MOV.U32 R8, RZ, RZ, R14 ;  /* 0x000000ffff087224 */ /* 0x000fe200078e000e */
[----:B------:R-:W-:Y:S06]  /*1eb20*/  BRA `(.L_x_5522) ;  /* 0xfffffe8c00d07947 */ /* 0x000fec000383ffff */
.L_x_5273:
        /* <DEDUP_REMOVED lines=8> */
.L_x_5524:
[----:B------:R-:W-:Y:S05]  /*1ebb0*/  BSYNC B1 ;  /* 0x0000000000017941 */ /* 0x000fea0003800000 */
.L_x_5523:
        /* <DEDUP_REMOVED lines=8> */
.L_x_5525:
[----:B------:R-:W-:Y:S02]  /*1ec40*/  IMAD.MOV.U32 R13, RZ, RZ, R34 ;  /* 0x000000ffff0d7224 */ /* 0x000fe400078e0022 */
[----:B------:R-:W-:-:S07]  /*1ec50*/  IMAD.MOV.U32 R3, RZ, RZ, R14 ;  /* 0x000000ffff037224 */ /* 0x000fce00078e000e */
[----:B------:R-:W-:Y:S05]  /*1ec60*/  WARPSYNC.COLLECTIVE R15, `(.L_x_5526) ;  /* 0x000000000f087348 */ /* 0x000fea0003c00000 */
[----:B------:R0:W1:Y:S02]  /*1ec70*/  SHFL.IDX P6, R14, R13, R12, R11 ;  /* 0x0000000c0d0e7389 */ /* 0x00006400000c000b */
[----:B01----:R-:W-:Y:S01]  /*1ec80*/  ENDCOLLECTIVE ;  /* 0x000000000000791b */ /* 0x003fe20003800000 */
.L_x_5526:
[----:B------:R-:W-:Y:S02]  /*1ec90*/  IMAD.MOV.U32 R13, RZ, RZ, R30 ;  /* 0x000000ffff0d7224 */ /* 0x000fe400078e001e */
[----:B------:R-:W-:-:S07]  /*1eca0*/  IMAD.MOV.U32 R7, RZ, RZ, R14 ;  /* 0x000000ffff077224 */ /* 0x000fce00078e000e */
[----:B------:R-:W-:Y:S05]  /*1ecb0*/  WARPSYNC.COLLECTIVE R15, `(.L_x_5527) ;  /* 0x000000000f087348 */ /* 0x000fea0003c00000 */
[----:B------:R0:W1:Y:S02]  /*1ecc0*/  SHFL.IDX P6, R14, R13, R12, R11 ;  /* 0x0000000c0d0e7389 */ /* 0x00006400000c000b */
[----:B01----:R-:W-:Y:S01]  /*1ecd0*/  ENDCOLLECTIVE ;  /* 0x000000000000791b */ /* 0x003fe20003800000 */
.L_x_5527:
[----:B------:R-:W-:Y:S01]  /*1ece0*/  IMAD.MOV.U32 R30, RZ, RZ, R14 ;  /* 0x000000ffff1e7224 */ /* 0x000fe200078e000e */
[----:B------:R-:W-:Y:S06]  /*1ecf0*/  BRA `(.L_x_5528) ;  /* 0xfffffe9000247947 */ /* 0x000fec000383ffff */
.L_x_5277:
[----:B0-----:R0:W1:Y:S02]  /*1ed00*/  SYNCS.PHASECHK.TRANS64.TRYWAIT P0, [R22+URZ+0x22800], R35 ;  /* 0x02280023160075a7 */ /* 0x001064000800017f */
[----:B-1----:R-:W-:Y:S05]  /*1ed10*/  @!P0 NANOSLEEP.SYNCS 0x989680 ;  /* 0x009896800000895d */ /* 0x002fea0003900000 */
[----:B------:R-:W1:Y:S02]  /*1ed20*/  @!P0 SYNCS.PHASECHK.TRANS64 P0, [R22+URZ+0x22800], R35 ;  /* 0x02280023160085a7 */ /* 0x000e64000800007f */
[----:B-1----:R-:W-:Y:S05]  /*1ed30*/  @!P0 BRA `(.L_x_5277) ;  /* 0xfffffffc00f08947 */ /* 0x002fea000383ffff */
[----:B------:R-:W-:Y:S05]  /*1ed40*/  BRA `(.L_x_5529) ;  /* 0xfffffe9400187947 */ /* 0x000fea000383ffff */
.L_x_5285:
        /* <DEDUP_REMOVED lines=9> */
.L_x_5531:
[----:B------:R-:W-:Y:S05]  /*1ede0*/  BSYNC B1 ;  /* 0x0000000000017941 */ /* 0x000fea0003800000 */
.L_x_5530:
        /* <DEDUP_REMOVED lines=10> */
.L_x_5532:
        /* <DEDUP_REMOVED lines=8> */
.L_x_5533:
[----:B------:R-:W-:-:S05]  /*1ef10*/  @!P1 IADD3 R8, P2, R3, R5, RZ ;  /* 0x0000000503089210 */ /* 0x000fca0007f5e0ff */
[----:B------:R-:W-:Y:S02]  /*1ef20*/  @!P1 IMAD.X R9, R0, 0x1, R7, P2 ;  /* 0x0000000100099824 */ /* 0x000fe400010e0607 */
[----:B------:R-:W-:Y:S02]  /*1ef30*/  IMAD.MOV.U32 R13, RZ, RZ, R37 ;  /* 0x000000ffff0d7224 */ /* 0x000fe400078e0025 */
[----:B------:R-:W-:-:S07]  /*1ef40*/  IMAD.MOV.U32 R4, RZ, RZ, R14 ;  /* 0x000000ffff047224 */ /* 0x000fce00078e000e */
[----:B------:R-:W-:Y:S05]  /*1ef50*/  WARPSYNC.COLLECTIVE R15, `(.L_x_5534) ;  /* 0x000000000f087348 */ /* 0x000fea0003c00000 */
[----:B------:R0:W1:Y:S02]  /*1ef60*/  SHFL.IDX P6, R14, R13, R12, R11 ;  /* 0x0000000c0d0e7389 */ /* 0x00006400000c000b */
[----:B01----:R-:W-:Y:S01]  /*1ef70*/  ENDCOLLECTIVE ;  /* 0x000000000000791b */ /* 0x003fe20003800000 */
.L_x_5534:
        /* <DEDUP_REMOVED lines=18> */
.L_x_5535:
        /* <DEDUP_REMOVED lines=18> */
.L_x_5536:
        /* <DEDUP_REMOVED lines=12> */
.L_x_5537:
[----:B------:R-:W-:Y:S02]  /*1f280*/  IMAD.MOV.U32 R13, RZ, RZ, R37 ;  /* 0x000000ffff0d7224 */ /* 0x000fe400078e0025 */
[----:B------:R-:W-:-:S07]  /*1f290*/  IMAD.MOV.U32 R24, RZ, RZ, R14 ;  /* 0x000000ffff187224 */ /* 0x000fce00078e000e */
[----:B------:R-:W-:Y:S05]  /*1f2a0*/  WARPSYNC.COLLECTIVE R15, `(.L_x_5538) ;  /* 0x000000000f087348 */ /* 0x000fea0003c00000 */
[----:B------:R0:W1:Y:S02]  /*1f2b0*/  SHFL.IDX P6, R14, R13, R12, R11 ;  /* 0x0000000c0d0e7389 */ /* 0x00006400000c000b */
[----:B01----:R-:W-:Y:S01]  /*1f2c0*/  ENDCOLLECTIVE ;  /* 0x000000000000791b */ /* 0x003fe20003800000 */
.L_x_5538:
[----:B------:R-:W-:Y:S05]  /*1f2d0*/  BRA `(.L_x_5539) ;  /* 0xfffffea000247947 */ /* 0x000fea000383ffff */
.L_x_5289:
[----:B0-----:R0:W1:Y:S02]  /*1f2e0*/  SYNCS.PHASECHK.TRANS64.TRYWAIT P1, [R22+URZ+0x22800], R13 ;  /* 0x0228000d160075a7 */ /* 0x001064000802017f */
[----:B-1----:R-:W-:Y:S05]  /*1f2f0*/  @!P1 NANOSLEEP.SYNCS 0x989680 ;  /* 0x009896800000995d */ /* 0x002fea0003900000 */
[----:B------:R-:W1:Y:S02]  /*1f300*/  @!P1 SYNCS.PHASECHK.TRANS64 P1, [R22+URZ+0x22800], R13 ;  /* 0x0228000d160095a7 */ /* 0x000e64000802007f */
[----:B-1----:R-:W-:Y:S05]  /*1f310*/  @!P1 BRA `(.L_x_5289) ;  /* 0xfffffffc00f09947 */ /* 0x002fea000383ffff */
[----:B------:R-:W-:Y:S05]  /*1f320*/  BRA `(.L_x_5540) ;  /* 0xfffffea000c87947 */ /* 0x000fea000383ffff */
.L_x_5295:
[----:B-1----:R1:W2:Y:S02]  /*1f330*/  SYNCS.PHASECHK.TRANS64.TRYWAIT P1, [R12+URZ+0x22830], R73 ;  /* 0x022830490c0075a7 */ /* 0x0022a4000802017f */
[----:B--2---:R-:W-:Y:S05]  /*1f340*/  @!P1 NANOSLEEP.SYNCS 0x989680 ;  /* 0x009896800000995d */ /* 0x004fea0003900000 */
[----:B------:R-:W2:Y:S02]  /*1f350*/  @!P1 SYNCS.PHASECHK.TRANS64 P1, [R12+URZ+0x22830], R73 ;  /* 0x022830490c0095a7 */ /* 0x000ea4000802007f */
[----:B--2---:R-:W-:Y:S05]  /*1f360*/  @!P1 BRA `(.L_x_5295) ;  /* 0xfffffffc00f09947 */ /* 0x004fea000383ffff */
[----:B------:R-:W-:Y:S05]  /*1f370*/  BRA `(.L_x_5294) ;  /* 0xfffffeb000987947 */ /* 0x000fea000383ffff */
.L_x_5301:
[----:B--2---:R2:W3:Y:S02]  /*1f380*/  SYNCS.PHASECHK.TRANS64.TRYWAIT P1, [R12+URZ+0x22850], R73 ;  /* 0x022850490c0075a7 */ /* 0x0044e4000802017f */
[----:B---3--:R-:W-:Y:S05]  /*1f390*/  @!P1 NANOSLEEP.SYNCS 0x989680 ;  /* 0x009896800000995d */ /* 0x008fea0003900000 */
[----:B------:R-:W3:Y:S02]  /*1f3a0*/  @!P1 SYNCS.PHASECHK.TRANS64 P1, [R12+URZ+0x22850], R73 ;  /* 0x022850490c0095a7 */ /* 0x000ee4000802007f */
[----:B---3--:R-:W-:Y:S05]  /*1f3b0*/  @!P1 BRA `(.L_x_5301) ;  /* 0xfffffffc00f09947 */ /* 0x008fea000383ffff */
[----:B------:R-:W-:Y:S05]  /*1f3c0*/  BRA `(.L_x_5300) ;  /* 0xfffffec800d87947 */ /* 0x000fea000383ffff */
.L_x_5307:
[----:B-1----:R1:W2:Y:S02]  /*1f3d0*/  SYNCS.PHASECHK.TRANS64.TRYWAIT P1, [R13+URZ+0x22830], R14 ;  /* 0x0228300e0d0075a7 */ /* 0x0022a4000802017f */
[----:B--2---:R-:W-:Y:S05]  /*1f3e0*/  @!P1 NANOSLEEP.SYNCS 0x989680 ;  /* 0x009896800000995d */ /* 0x004fea0003900000 */
[----:B------:R-:W2:Y:S02]  /*1f3f0*/  @!P1 SYNCS.PHASECHK.TRANS64 P1, [R13+URZ+0x22830], R14 ;  /* 0x0228300e0d0095a7 */ /* 0x000ea4000802007f */
[----:B--2---:R-:W-:Y:S05]  /*1f400*/  @!P1 BRA `(.L_x_5307) ;  /* 0xfffffffc00f09947 */ /* 0x004fea000383ffff */
[----:B------:R-:W-:Y:S05]  /*1f410*/  BRA `(.L_x_5306) ;  /* 0xfffffed000547947 */ /* 0x000fea000383ffff */
.L_x_5313:
[----:B-1----:R1:W2:Y:S02]  /*1f420*/  SYNCS.PHASECHK.TRANS64.TRYWAIT P1, [R13+URZ+0x22850], R14 ;  /* 0x0228500e0d0075a7 */ /* 0x0022a4000802017f */
[----:B--2---:R-:W-:Y:S05]  /*1f430*/  @!P1 NANOSLEEP.SYNCS 0x989680 ;  /* 0x009896800000995d */ /* 0x004fea0003900000 */
[----:B------:R-:W2:Y:S02]  /*1f440*/  @!P1 SYNCS.PHASECHK.TRANS64 P1, [R13+URZ+0x22850], R14 ;  /* 0x0228500e0d0095a7 */ /* 0x000ea4000802007f */
[----:B--2---:R-:W-:Y:S05]  /*1f450*/  @!P1 BRA `(.L_x_5313) ;  /* 0xfffffffc00f09947 */ /* 0x004fea000383ffff */
[----:B------:R-:W-:Y:S05]  /*1f460*/  BRA `(.L_x_5312) ;  /* 0xfffffef000b07947 */ /* 0x000fea000383ffff */
.L_x_5320:
[----:B-1----:R1:W2:Y:S02]  /*1f470*/  SYNCS.PHASECHK.TRANS64.TRYWAIT P1, [R13+URZ+0x22830], R14 ;  /* 0x0228300e0d0075a7 */ /* 0x0022a4000802017f */
[----:B--2---:R-:W-:Y:S05]  /*1f480*/  @!P1 NANOSLEEP.SYNCS 0x989680 ;  /* 0x009896800000995d */ /* 0x004fea0003900000 */
[----:B------:R-:W2:Y:S02]  /*1f490*/  @!P1 SYNCS.PHASECHK.TRANS64 P1, [R13+URZ+0x22830], R14 ;  /* 0x0228300e0d0095a7 */ /* 0x000ea4000802007f */
[----:B--2---:R-:W-:Y:S05]  /*1f4a0*/  @!P1 BRA `(.L_x_5320) ;  /* 0xfffffffc00f09947 */ /* 0x004fea000383ffff */
[----:B------:R-:W-:Y:S05]  /*1f4b0*/  BRA `(.L_x_5319) ;  /* 0xfffffef400fc7947 */ /* 0x000fea000383ffff */
.L_x_5326:
[----:B---3--:R3:W4:Y:S02]  /*1f4c0*/  SYNCS.PHASECHK.TRANS64.TRYWAIT P1, [R13+URZ+0x22850], R14 ;  /* 0x0228500e0d0075a7 */ /* 0x008724000802017f */
[----:B----4-:R-:W-:Y:S05]  /*1f4d0*/  @!P1 NANOSLEEP.SYNCS 0x989680 ;  /* 0x009896800000995d */ /* 0x010fea0003900000 */
[----:B------:R-:W4:Y:S02]  /*1f4e0*/  @!P1 SYNCS.PHASECHK.TRANS64 P1, [R13+URZ+0x22850], R14 ;  /* 0x0228500e0d0095a7 */ /* 0x000f24000802007f */
[----:B----4-:R-:W-:Y:S05]  /*1f4f0*/  @!P1 BRA `(.L_x_5326) ;  /* 0xfffffffc00f09947 */ /* 0x010fea000383ffff */
[----:B------:R-:W-:Y:S05]  /*1f500*/  BRA `(.L_x_5325) ;  /* 0xffffff1000647947 */ /* 0x000fea000383ffff */
.L_x_5333:
[----:B------:R-:W-:Y:S02]  /*1f510*/  IMAD.MOV.U32 R13, RZ, RZ, R20 ;  /* 0x000000ffff0d7224 */ /* 0x000fe400078e0014 */
[----:B------:R-:W-:Y:S02]  /*1f520*/  IMAD.MOV.U32 R12, RZ, RZ, RZ ;  /* 0x000000ffff0c7224 */ /* 0x000fe400078e00ff */
[----:B------:R-:W-:Y:S02]  /*1f530*/  IMAD.MOV.U32 R11, RZ, RZ, 0x181f ;  /* 0x0000181fff0b7424 */ /* 0x000fe400078e00ff */
[----:B------:R-:W-:-:S07]  /*1f540*/  IMAD.MOV.U32 R15, RZ, RZ, -0x1 ;  /* 0xffffffffff0f7424 */ /* 0x000fce00078e00ff */
[----:B-----5:R-:W-:Y:S05]  /*1f550*/  WARPSYNC.COLLECTIVE R15, `(.L_x_5541) ;  /* 0x000000000f087348 */ /* 0x020fea0003c00000 */
[----:B------:R0:W1:Y:S02]  /*1f560*/  SHFL.IDX P6, R14, R13, R12, R11 ;  /* 0x0000000c0d0e7389 */ /* 0x00006400000c000b */
[----:B01---5:R-:W-:Y:S01]  /*1f570*/  ENDCOLLECTIVE ;  /* 0x000000000000791b */ /* 0x023fe20003800000 */
.L_x_5541:
[----:B------:R-:W-:Y:S02]  /*1f580*/  IMAD.MOV.U32 R13, RZ, RZ, R4 ;  /* 0x000000ffff0d7224 */ /* 0x000fe400078e0004 */
[----:B------:R-:W-:-:S07]  /*1f590*/  IMAD.MOV.U32 R3, RZ, RZ, R14 ;  /* 0x000000ffff037224 */ /* 0x000fce00078e000e */
[----:B------:R-:W-:Y:S05]  /*1f5a0*/  WARPSYNC.COLLECTIVE R15, `(.L_x_5542) ;  /* 0x000000000f087348 */ /* 0x000fea0003c00000 */
[----:B------:R0:W1:Y:S02]  /*1f5b0*/  SHFL.IDX P6, R14, R13, R12, R11 ;  /* 0x0000000c0d0e7389 */ /* 0x00006400000c000b */
[----:B01----:R-:W-:Y:S01]  /*1f5c0*/  ENDCOLLECTIVE ;  /* 0x000000000000791b */ /* 0x003fe20003800000 */
.L_x_5542:
[----:B------:R-:W-:Y:S05]  /*1f5d0*/  BRA `(.L_x_5543) ;  /* 0xffffff3800b07947 */ /* 0x000fea000383ffff */
.L_x_5336:
        /* <DEDUP_REMOVED lines=8> */
.L_x_5545:
[----:B------:R-:W-:Y:S05]  /*1f660*/  BSYNC B1 ;  /* 0x0000000000017941 */ /* 0x000fea0003800000 */
.L_x_5544:
        /* <DEDUP_REMOVED lines=8> */
.L_x_5546:
[----:B------:R-:W-:Y:S05]  /*1f6f0*/  BRA `(.L_x_5547) ;  /* 0xffffff3800f87947 */ /* 0x000fea000383ffff */
.L_x_5339:
[----:B------:R-:W-:Y:S01]  /*1f700*/  BSSY B1, `(.L_x_5548) ;  /* 0x0000008000017945 */ /* 0x000fe20003800000 */
[----:B---3--:R-:W-:Y:S02]  /*1f710*/  IMAD.MOV.U32 R13, RZ, RZ, R20 ;  /* 0x000000ffff0d7224 */ /* 0x008fe400078e0014 */
[----:B------:R-:W-:Y:S02]  /*1f720*/  IMAD.MOV.U32 R12, RZ, RZ, 0x2 ;  /* 0x00000002ff0c7424 */ /* 0x000fe400078e00ff */
[----:B------:R-:W-:Y:S02]  /*1f730*/  IMAD.MOV.U32 R11, RZ, RZ, 0x181f ;  /* 0x0000181fff0b7424 */ /* 0x000fe400078e00ff */
[----:B------:R-:W-:-:S07]  /*1f740*/  IMAD.MOV.U32 R15, RZ, RZ, -0x1 ;  /* 0xffffffffff0f7424 */ /* 0x000fce00078e00ff */
[----:B012-45:R-:W-:Y:S05]  /*1f750*/  WARPSYNC.COLLECTIVE R15, `(.L_x_5549) ;  /* 0x000000000f087348 */ /* 0x037fea0003c00000 */
[----:B--2---:R2:W3:Y:S02]  /*1f760*/  SHFL.IDX P6, R14, R13, R12, R11 ;  /* 0x0000000c0d0e7389 */ /* 0x0044e400000c000b */
[----:B012345:R-:W-:Y:S01]  /*1f770*/  ENDCOLLECTIVE ;  /* 0x000000000000791b */ /* 0x03ffe20003800000 */
.L_x_5549:
[----:B------:R-:W-:Y:S05]  /*1f780*/  BSYNC B1 ;  /* 0x0000000000017941 */ /* 0x000fea0003800000 */
.L_x_5548:
        /* <DEDUP_REMOVED lines=8> */
.L_x_5550:
[----:B------:R-:W-:Y:S05]  /*1f810*/  BRA `(.L_x_5551) ;  /* 0xffffff3c00407947 */ /* 0x000fea000383ffff */
.L_x_5342:
        /* <DEDUP_REMOVED lines=8> */
.L_x_5553:
[----:B------:R-:W-:Y:S05]  /*1f8a0*/  BSYNC B1 ;  /* 0x0000000000017941 */ /* 0x000fea0003800000 */
.L_x_5552:
        /* <DEDUP_REMOVED lines=8> */
.L_x_5554:
[----:B------:R-:W-:Y:S05]  /*1f930*/  BRA `(.L_x_5555) ;  /* 0xffffff3c00887947 */ /* 0x000fea000383ffff */
.L_x_5344:
[----:B------:R-:W-:Y:S02]  /*1f940*/  IMAD.MOV.U32 R13, RZ, RZ, R4 ;  /* 0x000000ffff0d7224 */ /* 0x000fe400078e0004 */
[----:B------:R-:W-:Y:S02]  /*1f950*/  IMAD.MOV.U32 R12, RZ, RZ, RZ ;  /* 0x000000ffff0c7224 */ /* 0x000fe400078e00ff */
[----:B------:R-:W-:Y:S02]  /*1f960*/  IMAD.MOV.U32 R11, RZ, RZ, 0x1c1f ;  /* 0x00001c1fff0b7424 */ /* 0x000fe400078e00ff */
[----:B------:R-:W-:-:S07]  /*1f970*/  IMAD.MOV.U32 R15, RZ, RZ, -0x1 ;  /* 0xffffffffff0f7424 */ /* 0x000fce00078e00ff */
[----:B------:R-:W-:Y:S05]  /*1f980*/  WARPSYNC.COLLECTIVE R15, `(.L_x_5556) ;  /* 0x000000000f087348 */ /* 0x000fea0003c00000 */
[----:B------:R0:W1:Y:S02]  /*1f990*/  SHFL.IDX P6, R14, R13, R12, R11 ;  /* 0x0000000c0d0e7389 */ /* 0x00006400000c000b */
[----:B01----:R-:W-:Y:S01]  /*1f9a0*/  ENDCOLLECTIVE ;  /* 0x000000000000791b */ /* 0x003fe20003800000 */
.L_x_5556:
[----:B------:R-:W-:Y:S02]  /*1f9b0*/  IMAD.MOV.U32 R13, RZ, RZ, R3 ;  /* 0x000000ffff0d7224 */ /* 0x000fe400078e0003 */
[----:B------:R-:W-:-:S07]  /*1f9c0*/  IMAD.MOV.U32 R20, RZ, RZ, R14 ;  /* 0x000000ffff147224 */ /* 0x000fce00078e000e */
[----:B------:R-:W-:Y:S05]  /*1f9d0*/  WARPSYNC.COLLECTIVE R15, `(.L_x_5557) ;  /* 0x000000000f087348 */ /* 0x000fea0003c00000 */
[----:B------:R0:W1:Y:S02]  /*1f9e0*/  SHFL.IDX P6, R14, R13, R12, R11 ;  /* 0x0000000c0d0e7389 */ /* 0x00006400000c000b */
[----:B01----:R-:W-:Y:S01]  /*1f9f0*/  ENDCOLLECTIVE ;  /* 0x000000000000791b */ /* 0x003fe20003800000 */
.L_x_5557:
[----:B------:R-:W-:Y:S01]  /*1fa00*/  IMAD.MOV.U32 R12, RZ, RZ, R14 ;  /* 0x000000ffff0c7224 */ /* 0x000fe200078e000e */
[----:B------:R-:W-:Y:S06]  /*1fa10*/  BRA `(.L_x_5558) ;  /* 0xffffff4000887947 */ /* 0x000fec000383ffff */
.L_x_5347:
        /* <DEDUP_REMOVED lines=8> */
.L_x_5560:
[----:B------:R-:W-:Y:S05]  /*1faa0*/  BSYNC B1 ;  /* 0x0000000000017941 */ /* 0x000fea0003800000 */
.L_x_5559:
        /* <DEDUP_REMOVED lines=8> */
.L_x_5561:
[----:B------:R-:W-:Y:S01]  /*1fb30*/  IMAD.MOV.U32 R3, RZ, RZ, R14 ;  /* 0x000000ffff037224 */ /* 0x000fe200078e000e */
[----:B------:R-:W-:Y:S06]  /*1fb40*/  BRA `(.L_x_5562) ;  /* 0xffffff4c00607947 */ /* 0x000fec000383ffff */
.L_x_5351:
[----:B------:R-:W-:Y:S02]  /*1fb50*/  IMAD.MOV.U32 R13, RZ, RZ, R4 ;  /* 0x000000ffff0d7224 */ /* 0x000fe400078e0004 */
[----:B------:R-:W-:Y:S02]  /*1fb60*/  IMAD.MOV.U32 R12, RZ, RZ, RZ ;  /* 0x000000ffff0c7224 */ /* 0x000fe400078e00ff */
[----:B------:R-:W-:Y:S02]  /*1fb70*/  IMAD.MOV.U32 R11, RZ, RZ, 0x181f ;  /* 0x0000181fff0b7424 */ /* 0x000fe400078e00ff */
[----:B------:R-:W-:-:S07]  /*1fb80*/  IMAD.MOV.U32 R15, RZ, RZ, -0x1 ;  /* 0xffffffffff0f7424 */ /* 0x000fce00078e00ff */
[----:B0-----:R-:W-:Y:S05]  /*1fb90*/  WARPSYNC.COLLECTIVE R15, `(.L_x_5563) ;  /* 0x000000000f087348 */ /* 0x001fea0003c00000 */
[----:B------:R1:W2:Y:S02]  /*1fba0*/  SHFL.IDX P6, R14, R13, R12, R11 ;  /* 0x0000000c0d0e7389 */ /* 0x0002a400000c000b */
[----:B012---:R-:W-:Y:S01]  /*1fbb0*/  ENDCOLLECTIVE ;  /* 0x000000000000791b */ /* 0x007fe20003800000 */
.L_x_5563:
[----:B------:R-:W-:Y:S02]  /*1fbc0*/  IMAD.MOV.U32 R13, RZ, RZ, R0 ;  /* 0x000000ffff0d7224 */ /* 0x000fe400078e0000 */
[----:B------:R-:W-:-:S07]  /*1fbd0*/  IMAD.MOV.U32 R3, RZ, RZ, R14 ;  /* 0x000000ffff037224 */ /* 0x000fce00078e000e */
[----:B------:R-:W-:Y:S05]  /*1fbe0*/  WARPSYNC.COLLECTIVE R15, `(.L_x_5564) ;  /* 0x000000000f087348 */ /* 0x000fea0003c00000 */
[----:B------:R0:W1:Y:S02]  /*1fbf0*/  SHFL.IDX P6, R14, R13, R12, R11 ;  /* 0x0000000c0d0e7389 */ /* 0x00006400000c000b */
[----:B01----:R-:W-:Y:S01]  /*1fc00*/  ENDCOLLECTIVE ;  /* 0x000000000000791b */ /* 0x003fe20003800000 */
.L_x_5564:
[----:B------:R-:W-:Y:S01]  /*1fc10*/  IMAD.MOV.U32 R9, RZ, RZ, R14 ;  /* 0x000000ffff097224 */ /* 0x000fe200078e000e */
[----:B------:R-:W-:Y:S06]  /*1fc20*/  BRA `(.L_x_5565) ;  /* 0xffffff6000947947 */ /* 0x000fec000383ffff */
.L_x_5354:
        /* <DEDUP_REMOVED lines=8> */
.L_x_5567:
[----:B------:R-:W-:Y:S05]  /*1fcb0*/  BSYNC B1 ;  /* 0x0000000000017941 */ /* 0x000fea0003800000 */
.L_x_5566:
        /* <DEDUP_REMOVED lines=8> */
.L_x_5568:
[----:B------:R-:W-:Y:S01]  /*1fd40*/  IMAD.MOV.U32 R9, RZ, RZ, R14 ;  /* 0x000000ffff097224 */ /* 0x000fe200078e000e */
[----:B------:R-:W-:Y:S06]  /*1fd50*/  BRA `(.L_x_5569) ;  /* 0xffffff6000dc7947 */ /* 0x000fec000383ffff */
.L_x_5357:
        /* <DEDUP_REMOVED lines=8> */
.L_x_5571:
[----:B------:R-:W-:Y:S05]  /*1fde0*/  BSYNC B1 ;  /* 0x0000000000017941 */ /* 0x000fea0003800000 */
.L_x_5570:
        /* <DEDUP_REMOVED lines=8> */
.L_x_5572:
[----:B------:R-:W-:Y:S01]  /*1fe70*/  IMAD.MOV.U32 R9, RZ, RZ, R14 ;  /* 0x000000ffff097224 */ /* 0x000fe200078e000e */
[----:B------:R-:W-:Y:S06]  /*1fe80*/  BRA `(.L_x_5573) ;  /* 0xffffff6400207947 */ /* 0x000fec000383ffff */
.L_x_5360:
        /* <DEDUP_REMOVED lines=8> */
.L_x_5575:
[----:B------:R-:W-:Y:S05]  /*1ff10*/  BSYNC B1 ;  /* 0x0000000000017941 */ /* 0x000fea0003800000 */
.L_x_5574:
        /* <DEDUP_REMOVED lines=8> */
.L_x_5576:
[----:B------:R-:W-:Y:S01]  /*1ffa0*/  IMAD.MOV.U32 R9, RZ, RZ, R14 ;  /* 0x000000ffff097224 */ /* 0x000fe200078e000e */
[----:B------:R-:W-:Y:S06]  /*1ffb0*/  BRA `(.L_x_5577) ;  /* 0xffffff6400647947 */ /* 0x000fec000383ffff */
.L_x_5379:
[----:B-1----:R-:W0:Y:S01]  /*1ffc0*/  S2R R11, SR_TID.X ;  /* 0x00000000000b7919 */ /* 0x002e220000002100 */
[----:B------:R-:W-:Y:S01]  /*1ffd0*/  BSSY B1, `(.L_x_5578) ;  /* 0x000000a000017945 */ /* 0x000fe20003800000 */
[----:B------:R-:W-:Y:S02]  /*1ffe0*/  IMAD.MOV.U32 R12, RZ, RZ, RZ ;  /* 0x000000ffff0c7224 */ /* 0x000fe400078e00ff */
[----:B------:R-:W-:Y:S01]  /*1fff0*/  IMAD.MOV.U32 R15, RZ, RZ, -0x1 ;  /* 0xffffffffff0f7424 */ /* 0x000fe200078e00ff */
[----:B0-----:R-:W-:-:S04]  /*20000*/  SHF.R.U32.HI R11, RZ, 0x5, R11 ;  /* 0x00000005ff0b7819 */ /* 0x001fc8000001160b */
[----:B------:R-:W-:-:S05]  /*20010*/  LOP3.LUT R11, R11, 0x3, RZ, 0xc0, !PT ;  /* 0x000000030b0b7812 */ /* 0x000fca00078ec0ff */
[----:B------:R-:W-:Y:S02]  /*20020*/  IMAD.MOV.U32 R13, RZ, RZ, R11 ;  /* 0x000000ffff0d7224 */ /* 0x000fe400078e000b */
[----:B------:R-:W-:-:S07]  /*20030*/  IMAD.MOV.U32 R11, RZ, RZ, 0x1f ;  /* 0x0000001fff0b7424 */ /* 0x000fce00078e00ff */
[----:B------:R-:W-:Y:S05]  /*20040*/  WARPSYNC.COLLECTIVE R15, `(.L_x_5579) ;  /* 0x000000000f087348 */ /* 0x000fea0003c00000 */
[----:B------:R0:W1:Y:S02]  /*20050*/  SHFL.IDX P6, R14, R13, R12, R11 ;  /* 0x0000000c0d0e7389 */ /* 0x00006400000c000b */
[----:B01----:R-:W-:Y:S01]  /*20060*/  ENDCOLLECTIVE ;  /* 0x000000000000791b */ /* 0x003fe20003800000 */
.L_x_5579:
[----:B------:R-:W-:Y:S05]  /*20070*/  BSYNC B1 ;  /* 0x0000000000017941 */ /* 0x000fea0003800000 */
.L_x_5578:
[----:B------:R-:W-:Y:S05]  /*20080*/  BRA `(.L_x_5580) ;  /* 0xffffff8000a07947 */ /* 0x000fea000383ffff */
.L_x_5381:
[----:B------:R-:W-:Y:S01]  /*20090*/  BSSY B1, `(.L_x_5581) ;  /* 0x0000006000017945 */ /* 0x000fe20003800000 */
[----:B------:R-:W-:-:S07]  /*200a0*/  IMAD.MOV.U32 R15, RZ, RZ, -0x1 ;  /* 0xffffffffff0f7424 */ /* 0x000fce00078e00ff */
[----:B01----:R-:W-:Y:S05]  /*200b0*/  WARPSYNC.COLLECTIVE R15, `(.L_x_5582) ;  /* 0x000000000f0c7348 */ /* 0x003fea0003c00000 */
[----:B------:R-:W-:Y:S02]  /*200c0*/  ELECT P6, UR62, PT ;  /* 0x00000000003e782f */ /* 0x000fe400038c0000 */
[----:B------:R-:W-:Y:S01]  /*200d0*/  MOV R14, UR62 ;  /* 0x0000003e000e7c02 */ /* 0x000fe20008000f00 */
[----:B01----:R-:W-:Y:S10]  /*200e0*/  ENDCOLLECTIVE ;  /* 0x000000000000791b */ /* 0x003ff40003800000 */
.L_x_5582:
[----:B------:R-:W-:Y:S05]  /*200f0*/  BSYNC B1 ;  /* 0x0000000000017941 */ /* 0x000fea0003800000 */
.L_x_5581:
[----:B------:R-:W-:Y:S05]  /*20100*/  BRA `(.L_x_5380) ;  /* 0xffffff8000987947 */ /* 0x000fea000383ffff */
.L_x_5383:
[----:B0-----:R0:W2:Y:S02]  /*20110*/  SYNCS.PHASECHK.TRANS64.TRYWAIT P0, [R16+URZ+0x22820], R3 ;  /* 0x02282003100075a7 */ /* 0x0010a4000800017f */
[----:B--2---:R-:W-:Y:S05]  /*20120*/  @!P0 NANOSLEEP.SYNCS 0x989680 ;  /* 0x009896800000895d */ /* 0x004fea0003900000 */
[----:B------:R-:W2:Y:S02]  /*20130*/  @!P0 SYNCS.PHASECHK.TRANS64 P0, [R16+URZ+0x22820], R3 ;  /* 0x02282003100085a7 */ /* 0x000ea4000800007f */
[----:B--2---:R-:W-:Y:S05]  /*20140*/  @!P0 BRA `(.L_x_5383) ;  /* 0xfffffffc00f08947 */ /* 0x004fea000383ffff */
[----:B------:R-:W-:Y:S05]  /*20150*/  BRA `(.L_x_5583) ;  /* 0xffffff8000a87947 */ /* 0x000fea000383ffff */
.L_x_5387:
[----:B0-----:R0:W2:Y:S02]  /*20160*/  SYNCS.PHASECHK.TRANS64.TRYWAIT P0, [R3+URZ+0x228a0], R9 ;  /* 0x0228a009030075a7 */ /* 0x0010a4000800017f */
[----:B--2---:R-:W-:Y:S05]  /*20170*/  @!P0 NANOSLEEP.SYNCS 0x989680 ;  /* 0x009896800000895d */ /* 0x004fea0003900000 */
[----:B------:R-:W2:Y:S02]  /*20180*/  @!P0 SYNCS.PHASECHK.TRANS64 P0, [R3+URZ+0x228a0], R9 ;  /* 0x0228a009030085a7 */ /* 0x000ea4000800007f */
[----:B--2---:R-:W-:Y:S05]  /*20190*/  @!P0 BRA `(.L_x_5387) ;  /* 0xfffffffc00f08947 */ /* 0x004fea000383ffff */
[----:B------:R-:W-:Y:S05]  /*201a0*/  BRA `(.L_x_5584) ;  /* 0xffffff8000c07947 */ /* 0x000fea000383ffff */
.L_x_5392:
[----:B-1----:R1:W2:Y:S02]  /*201b0*/  SYNCS.PHASECHK.TRANS64.TRYWAIT P0, [R3+URZ+0x228c0], R9 ;  /* 0x0228c009030075a7 */ /* 0x0022a4000800017f */
[----:B--2---:R-:W-:Y:S05]  /*201c0*/  @!P0 NANOSLEEP.SYNCS 0x989680 ;  /* 0x009896800000895d */ /* 0x004fea0003900000 */
[----:B------:R-:W2:Y:S02]  /*201d0*/  @!P0 SYNCS.PHASECHK.TRANS64 P0, [R3+URZ+0x228c0], R9 ;  /* 0x0228c009030085a7 */ /* 0x000ea4000800007f */
[----:B--2---:R-:W-:Y:S05]  /*201e0*/  @!P0 BRA `(.L_x_5392) ;  /* 0xfffffffc00f08947 */ /* 0x004fea000383ffff */
[----:B------:R-:W-:Y:S05]  /*201f0*/  BRA `(.L_x_5585) ;  /* 0xffffff84003c7947 */ /* 0x000fea000383ffff */
.L_x_5402:
[----:B0-----:R0:W2:Y:S02]  /*20200*/  SYNCS.PHASECHK.TRANS64.TRYWAIT P1, [R9+URZ+0x228a0], R2 ;  /* 0x0228a002090075a7 */ /* 0x0010a4000802017f */
[----:B--2---:R-:W-:Y:S05]  /*20210*/  @!P1 NANOSLEEP.SYNCS 0x989680 ;  /* 0x009896800000995d */ /* 0x004fea0003900000 */
[----:B------:R-:W2:Y:S02]  /*20220*/  @!P1 SYNCS.PHASECHK.TRANS64 P1, [R9+URZ+0x228a0], R2 ;  /* 0x0228a002090095a7 */ /* 0x000ea4000802007f */
[----:B--2---:R-:W-:Y:S05]  /*20230*/  @!P1 BRA `(.L_x_5402) ;  /* 0xfffffffc00f09947 */ /* 0x004fea000383ffff */
[----:B------:R-:W-:Y:S05]  /*20240*/  BRA `(.L_x_5586) ;  /* 0xffffff8800b07947 */ /* 0x000fea000383ffff */
.L_x_5407:
[----:B-1----:R1:W2:Y:S02]  /*20250*/  SYNCS.PHASECHK.TRANS64.TRYWAIT P1, [R9+URZ+0x228c0], R2 ;  /* 0x0228c002090075a7 */ /* 0x0022a4000802017f */
[----:B--2---:R-:W-:Y:S05]  /*20260*/  @!P1 NANOSLEEP.SYNCS 0x989680 ;  /* 0x009896800000995d */ /* 0x004fea0003900000 */
[----:B------:R-:W2:Y:S02]  /*20270*/  @!P1 SYNCS.PHASECHK.TRANS64 P1, [R9+URZ+0x228c0], R2 ;  /* 0x0228c002090095a7 */ /* 0x000ea4000802007f */
[----:B--2---:R-:W-:Y:S05]  /*20280*/  @!P1 BRA `(.L_x_5407) ;  /* 0xfffffffc00f09947 */ /* 0x004fea000383ffff */
[----:B------:R-:W-:Y:S05]  /*20290*/  BRA `(.L_x_5587) ;  /* 0xffffff8c00287947 */ /* 0x000fea000383ffff */
.L_x_5425:
        /* <DEDUP_REMOVED lines=11> */
.L_x_5589:
[----:B------:R-:W-:Y:S05]  /*20350*/  BSYNC B0 ;  /* 0x0000000000007941 */ /* 0x000fea0003800000 */
.L_x_5588:
[----:B------:R-:W-:Y:S05]  /*20360*/  BRA `(.L_x_5590) ;  /* 0xffffff9c00607947 */ /* 0x000fea000383ffff */
.L_x_5428:
[----:B0-----:R0:W1:Y:S02]  /*20370*/  SYNCS.PHASECHK.TRANS64.TRYWAIT P0, [R22+URZ+0x22840], R0 ;  /* 0x02284000160075a7 */ /* 0x001064000800017f */
[----:B-1----:R-:W-:Y:S05]  /*20380*/  @!P0 NANOSLEEP.SYNCS 0x989680 ;  /* 0x009896800000895d */ /* 0x002fea0003900000 */
[----:B------:R-:W1:Y:S02]  /*20390*/  @!P0 SYNCS.PHASECHK.TRANS64 P0, [R22+URZ+0x22840], R0 ;  /* 0x02284000160085a7 */ /* 0x000e64000800007f */
[----:B-1----:R-:W-:Y:S05]  /*203a0*/  @!P0 BRA `(.L_x_5428) ;  /* 0xfffffffc00f08947 */ /* 0x002fea000383ffff */
[----:B------:R-:W-:Y:S05]  /*203b0*/  BRA `(.L_x_5591) ;  /* 0xffffff9c00707947 */ /* 0x000fea000383ffff */
.L_x_5429:
        /* <DEDUP_REMOVED lines=8> */
.L_x_5593:
[----:B------:R-:W-:Y:S05]  /*20440*/  BSYNC B0 ;  /* 0x0000000000007941 */ /* 0x000fea0003800000 */
.L_x_5592:
        /* <DEDUP_REMOVED lines=9> */
.L_x_5594:
[----:B------:R-:W-:Y:S02]  /*204e0*/  IMAD.MOV.U32 R13, RZ, RZ, R4 ;  /* 0x000000ffff0d7224 */ /* 0x000fe400078e0004 */
[----:B------:R-:W-:Y:S02]  /*204f0*/  IMAD.MOV.U32 R12, RZ, RZ, 0x1 ;  /* 0x00000001ff0c7424 */ /* 0x000fe400078e00ff */
[----:B------:R-:W-:-:S07]  /*20500*/  IMAD.MOV.U32 R3, RZ, RZ, R14 ;  /* 0x000000ffff037224 */ /* 0x000fce00078e000e */
[----:B------:R-:W-:Y:S05]  /*20510*/  WARPSYNC.COLLECTIVE R15, `(.L_x_5595) ;  /* 0x000000000f087348 */ /* 0x000fea0003c00000 */
[----:B------:R0:W1:Y:S02]  /*20520*/  SHFL.IDX P6, R14, R13, R12, R11 ;  /* 0x0000000c0d0e7389 */ /* 0x00006400000c000b */
[----:B01----:R-:W-:Y:S01]  /*20530*/  ENDCOLLECTIVE ;  /* 0x000000000000791b */ /* 0x003fe20003800000 */
.L_x_5595:
        /* <DEDUP_REMOVED lines=15> */
.L_x_5596:
[----:B------:R-:W-:Y:S02]  /*20630*/  @P0 IMAD R7, R5, 0x2, R16 ;  /* 0x0000000205070824 */ /* 0x000fe400078e0210 */
[----:B------:R-:W-:Y:S02]  /*20640*/  IMAD.MOV.U32 R13, RZ, RZ, R4 ;  /* 0x000000ffff0d7224 */ /* 0x000fe400078e0004 */
[----:B------:R-:W-:Y:S02]  /*20650*/  IMAD.MOV.U32 R12, RZ, RZ, 0x2 ;  /* 0x00000002ff0c7424 */ /* 0x000fe400078e00ff */
[----:B------:R-:W-:-:S07]  /*20660*/  IMAD.MOV.U32 R3, RZ, RZ, R14 ;  /* 0x000000ffff037224 */ /* 0x000fce00078e000e */
[----:B------:R-:W-:Y:S05]  /*20670*/  WARPSYNC.COLLECTIVE R15, `(.L_x_5597) ;  /* 0x000000000f087348 */ /* 0x000fea0003c00000 */
[----:B------:R0:W1:Y:S02]  /*20680*/  SHFL.IDX P6, R14, R13, R12, R11 ;  /* 0x0000000c0d0e7389 */ /* 0x00006400000c000b */
[----:B01----:R-:W-:Y:S01]  /*20690*/  ENDCOLLECTIVE ;  /* 0x000000000000791b */ /* 0x003fe20003800000 */
.L_x_5597:
        /* <DEDUP_REMOVED lines=15> */
.L_x_5598:
[----:B------:R-:W-:Y:S02]  /*20790*/  @P0 IMAD R7, R5, 0x2, R16 ;  /* 0x0000000205070824 */ /* 0x000fe400078e0210 */
[----:B------:R-:W-:Y:S02]  /*207a0*/  IMAD.MOV.U32 R13, RZ, RZ, R4 ;  /* 0x000000ffff0d7224 */ /* 0x000fe400078e0004 */
[----:B------:R-:W-:Y:S02]  /*207b0*/  IMAD.MOV.U32 R12, RZ, RZ, 0x3 ;  /* 0x00000003ff0c7424 */ /* 0x000fe400078e00ff */
[----:B------:R-:W-:-:S07]  /*207c0*/  IMAD.MOV.U32 R3, RZ, RZ, R14 ;  /* 0x000000ffff037224 */ /* 0x000fce00078e000e */
[----:B------:R-:W-:Y:S05]  /*207d0*/  WARPSYNC.COLLECTIVE R15, `(.L_x_5599) ;  /* 0x000000000f087348 */ /* 0x000fea0003c00000 */
[----:B------:R0:W1:Y:S02]  /*207e0*/  SHFL.IDX P6, R14, R13, R12, R11 ;  /* 0x0000000c0d0e7389 */ /* 0x00006400000c000b */
[----:B01----:R-:W-:Y:S01]  /*207f0*/  ENDCOLLECTIVE ;  /* 0x000000000000791b */ /* 0x003fe20003800000 */
.L_x_5599:
        /* <DEDUP_REMOVED lines=15> */
.L_x_5600:
[----:B------:R-:W-:Y:S02]  /*208f0*/  @P0 IMAD R7, R5, 0x2, R16 ;  /* 0x0000000205070824 */ /* 0x000fe400078e0210 */
[----:B------:R-:W-:Y:S02]  /*20900*/  IMAD.MOV.U32 R13, RZ, RZ, R4 ;  /* 0x000000ffff0d7224 */ /* 0x000fe400078e0004 */
[----:B------:R-:W-:Y:S02]  /*20910*/  IMAD.MOV.U32 R12, RZ, RZ, 0x4 ;  /* 0x00000004ff0c7424 */ /* 0x000fe400078e00ff */
[----:B------:R-:W-:-:S07]  /*20920*/  IMAD.MOV.U32 R3, RZ, RZ, R14 ;  /* 0x000000ffff037224 */ /* 0x000fce00078e000e */
[----:B------:R-:W-:Y:S05]  /*20930*/  WARPSYNC.COLLECTIVE R15, `(.L_x_5601) ;  /* 0x000000000f087348 */ /* 0x000fea0003c00000 */
[----:B------:R0:W1:Y:S02]  /*20940*/  SHFL.IDX P6, R14, R13, R12, R11 ;  /* 0x0000000c0d0e7389 */ /* 0x00006400000c000b */
[----:B01----:R-:W-:Y:S01]  /*20950*/  ENDCOLLECTIVE ;  /* 0x000000000000791b */ /* 0x003fe20003800000 */
.L_x_5601:
        /* <DEDUP_REMOVED lines=15> */
.L_x_5602:
[----:B------:R-:W-:Y:S02]  /*20a50*/  @P0 IMAD R7, R5, 0x2, R16 ;  /* 0x0000000205070824 */ /* 0x000fe400078e0210 */
[----:B------:R-:W-:Y:S02]  /*20a60*/  IMAD.MOV.U32 R13, RZ, RZ, R4 ;  /* 0x000000ffff0d7224 */ /* 0x000fe400078e0004 */
[----:B------:R-:W-:Y:S02]  /*20a70*/  IMAD.MOV.U32 R12, RZ, RZ, 0x5 ;  /* 0x00000005ff0c7424 */ /* 0x000fe400078e00ff */
[----:B------:R-:W-:-:S07]  /*20a80*/  IMAD.MOV.U32 R3, RZ, RZ, R14 ;  /* 0x000000ffff037224 */ /* 0x000fce00078e000e */
[----:B------:R-:W-:Y:S05]  /*20a90*/  WARPSYNC.COLLECTIVE R15, `(.L_x_5603) ;  /* 0x000000000f087348 */ /* 0x000fea0003c00000 */
[----:B------:R0:W1:Y:S02]  /*20aa0*/  SHFL.IDX P6, R14, R13, R12, R11 ;  /* 0x0000000c0d0e7389 */ /* 0x00006400000c000b */
[----:B01----:R-:W-:Y:S01]  /*20ab0*/  ENDCOLLECTIVE ;  /* 0x000000000000791b */ /* 0x003fe20003800000 */
.L_x_5603:
        /* <DEDUP_REMOVED lines=10> */
.L_x_5604:
[----:B------:R-:W-:Y:S01]  /*20b60*/  @!PT LDS RZ, [RZ] ;  /* 0x00000000fffff984 */ /* 0x000fe20000000800 */
[----:B------:R-:W-:Y:S01]  /*20b70*/  @!PT LDS RZ, [RZ] ;  /* 0x00000000fffff984 */ /* 0x000fe20000000800 */
[----:B------:R-:W-:Y:S01]  /*20b80*/  @!PT LDS RZ, [RZ] ;  /* 0x00000000fffff984 */ /* 0x000fe20000000800 */
[----:B------:R0:W-:Y:S01]  /*20b90*/  @P0 LDGSTS.E.BYPASS.LTC128B.128 [R7+0x1e400], desc[UR42][R2.64], !P2 ;  /* 0x1e40000002070fae */ /* 0x0001e2000d101d6a */
[----:B------:R-:W-:Y:S01]  /*20ba0*/  IMAD.MOV.U32 R0, RZ, RZ, R14 ;  /* 0x000000ffff007224 */ /* 0x000fe200078e000e */
[----:B------:R-:W-:Y:S06]  /*20bb0*/  BRA `(.L_x_5605) ;  /* 0xffffff9800d07947 */ /* 0x000fec000383ffff */
.L_x_5434:
[----:B------:R-:W-:Y:S02]  /*20bc0*/  IMAD.MOV.U32 R13, RZ, RZ, R4 ;  /* 0x000000ffff0d7224 */ /* 0x000fe400078e0004 */
[----:B------:R-:W-:Y:S02]  /*20bd0*/  IMAD.MOV.U32 R12, RZ, RZ, RZ ;  /* 0x000000ffff0c7224 */ /* 0x000fe400078e00ff */
[----:B------:R-:W-:Y:S02]  /*20be0*/  IMAD.MOV.U32 R11, RZ, RZ, 0x181f ;  /* 0x0000181fff0b7424 */ /* 0x000fe400078e00ff */
[----:B------:R-:W-:Y:S02]  /*20bf0*/  IMAD.MOV.U32 R15, RZ, RZ, -0x1 ;  /* 0xffffffffff0f7424 */ /* 0x000fe400078e00ff */
[----:B-----5:R-:W-:Y:S02]  /*20c00*/  IMAD R5, R20, R7, RZ ;  /* 0x0000000714057224 */ /* 0x020fe400078e02ff */
[----:B------:R-:W-:-:S07]  /*20c10*/  IMAD R25, R25, 0x80, R10 ;  /* 0x0000008019197824 */ /* 0x000fce00078e020a */
[----:B-1----:R-:W-:Y:S05]  /*20c20*/  WARPSYNC.COLLECTIVE R15, `(.L_x_5606) ;  /* 0x000000000f087348 */ /* 0x002fea0003c00000 */
[----:B------:R0:W2:Y:S02]  /*20c30*/  SHFL.IDX P6, R14, R13, R12, R11 ;  /* 0x0000000c0d0e7389 */ /* 0x0000a400000c000b */
[----:B012---:R-:W-:Y:S01]  /*20c40*/  ENDCOLLECTIVE ;  /* 0x000000000000791b */ /* 0x007fe20003800000 */
.L_x_5606:
[C---:B------:R-:W-:Y:S01]  /*20c50*/  VIADD R6, R25.reuse, 0x10 ;  /* 0x0000001019067836 */ /* 0x040fe20000000000 */
[----:B------:R-:W-:Y:S01]  /*20c60*/  ISETP.GE.AND P0, PT, R25, R5, PT ;  /* 0x000000051900720c */ /* 0x000fe20003f06270 */
[----:B------:R-:W-:Y:S02]  /*20c70*/  IMAD.MOV.U32 R13, RZ, RZ, R0 ;  /* 0x000000ffff0d7224 */ /* 0x000fe400078e0000 */
[----:B------:R-:W-:-:S10]  /*20c80*/  IMAD.MOV.U32 R2, RZ, RZ, R14 ;  /* 0x000000ffff027224 */ /* 0x000fd400078e000e */
[----:B------:R-:W-:Y:S05]  /*20c90*/  WARPSYNC.COLLECTIVE R15, `(.L_x_5607) ;  /* 0x000000000f087348 */ /* 0x000fea0003c00000 */
[----:B------:R0:W1:Y:S02]  /*20ca0*/  SHFL.IDX P6, R14, R13, R12, R11 ;  /* 0x0000000c0d0e7389 */ /* 0x00006400000c000b */
[----:B01----:R-:W-:Y:S01]  /*20cb0*/  ENDCOLLECTIVE ;  /* 0x000000000000791b */ /* 0x003fe20003800000 */
.L_x_5607:
[----:B------:R-:W-:Y:S02]  /*20cc0*/  IMAD.MOV.U32 R13, RZ, RZ, R4 ;  /* 0x000000ffff0d7224 */ /* 0x000fe400078e0004 */
[----:B------:R-:W-:Y:S02]  /*20cd0*/  IMAD.MOV.U32 R12, RZ, RZ, 0x1 ;  /* 0x00000001ff0c7424 */ /* 0x000fe400078e00ff */
[----:B------:R-:W-:-:S07]  /*20ce0*/  IMAD.MOV.U32 R3, RZ, RZ, R14 ;  /* 0x000000ffff037224 */ /* 0x000fce00078e000e */
[----:B------:R-:W-:Y:S05]  /*20cf0*/  WARPSYNC.COLLECTIVE R15, `(.L_x_5608) ;  /* 0x000000000f087348 */ /* 0x000fea0003c00000 */
[----:B------:R0:W1:Y:S02]  /*20d00*/  SHFL.IDX P6, R14, R13, R12, R11 ;  /* 0x0000000c0d0e7389 */ /* 0x00006400000c000b */
[----:B01----:R-:W-:Y:S01]  /*20d10*/  ENDCOLLECTIVE ;  /* 0x000000000000791b */ /* 0x003fe20003800000 */
.L_x_5608:
        /* <DEDUP_REMOVED lines=15> */
.L_x_5609:
[----:B------:R-:W-:Y:S02]  /*20e10*/  IMAD.MOV.U32 R13, RZ, RZ, R4 ;  /* 0x000000ffff0d7224 */ /* 0x000fe400078e0004 */
[----:B------:R-:W-:Y:S02]  /*20e20*/  IMAD.MOV.U32 R12, RZ, RZ, 0x2 ;  /* 0x00000002ff0c7424 */ /* 0x000fe400078e00ff */
[----:B------:R-:W-:-:S07]  /*20e30*/  IMAD.MOV.U32 R3, RZ, RZ, R14 ;  /* 0x000000ffff037224 */ /* 0x000fce00078e000e */
[----:B------:R-:W-:Y:S05]  /*20e40*/  WARPSYNC.COLLECTIVE R15, `(.L_x_5610) ;  /* 0x000000000f087348 */ /* 0x000fea0003c00000 */
[----:B------:R0:W1:Y:S02]  /*20e50*/  SHFL.IDX P6, R14, R13, R12, R11 ;  /* 0x0000000c0d0e7389 */ /* 0x00006400000c000b */
[----:B01----:R-:W-:Y:S01]  /*20e60*/  ENDCOLLECTIVE ;  /* 0x000000000000791b */ /* 0x003fe20003800000 */
.L_x_5610:
        /* <DEDUP_REMOVED lines=16> */
.L_x_5611:
[----:B------:R-:W-:Y:S02]  /*20f70*/  IMAD.MOV.U32 R13, RZ, RZ, R4 ;  /* 0x000000ffff0d7224 */ /* 0x000fe400078e0004 */
[----:B------:R-:W-:Y:S02]  /*20f80*/  IMAD.MOV.U32 R12, RZ, RZ, 0x3 ;  /* 0x00000003ff0c7424 */ /* 0x000fe400078e00ff */
[----:B------:R-:W-:-:S07]  /*20f90*/  IMAD.MOV.U32 R3, RZ, RZ, R14 ;  /* 0x000000ffff037224 */ /* 0x000fce00078e000e */
[----:B------:R-:W-:Y:S05]  /*20fa0*/  WARPSYNC.COLLECTIVE R15, `(.L_x_5612) ;  /* 0x000000000f087348 */ /* 0x000fea0003c00000 */
[----:B------:R0:W1:Y:S02]  /*20fb0*/  SHFL.IDX P6, R14, R13, R12, R11 ;  /* 0x0000000c0d0e7389 */ /* 0x00006400000c000b */
[----:B01----:R-:W-:Y:S01]  /*20fc0*/  ENDCOLLECTIVE ;  /* 0x000000000000791b */ /* 0x003fe20003800000 */
.L_x_5612:
        /* <DEDUP_REMOVED lines=16> */
.L_x_5613:
[----:B------:R-:W-:Y:S02]  /*210d0*/  IMAD.MOV.U32 R13, RZ, RZ, R4 ;  /* 0x000000ffff0d7224 */ /* 0x000fe400078e0004 */
[----:B------:R-:W-:Y:S02]  /*210e0*/  IMAD.MOV.U32 R12, RZ, RZ, 0x4 ;  /* 0x00000004ff0c7424 */ /* 0x000fe400078e00ff */
[----:B------:R-:W-:-:S07]  /*210f0*/  IMAD.MOV.U32 R3, RZ, RZ, R14 ;  /* 0x000000ffff037224 */ /* 0x000fce00078e000e */
[----:B------:R-:W-:Y:S05]  /*21100*/  WARPSYNC.COLLECTIVE R15, `(.L_x_5614) ;  /* 0x000000000f087348 */ /* 0x000fea0003c00000 */
[----:B------:R0:W1:Y:S02]  /*21110*/  SHFL.IDX P6, R14, R13, R12, R11 ;  /* 0x0000000c0d0e7389 */ /* 0x00006400000c000b */
[----:B01----:R-:W-:Y:S01]  /*21120*/  ENDCOLLECTIVE ;  /* 0x000000000000791b */ /* 0x003fe20003800000 */
.L_x_5614:
        /* <DEDUP_REMOVED lines=16> */
.L_x_5615:
[----:B------:R-:W-:Y:S02]  /*21230*/  IMAD.MOV.U32 R13, RZ, RZ, R4 ;  /* 0x000000ffff0d7224 */ /* 0x000fe400078e0004 */
[----:B------:R-:W-:Y:S02]  /*21240*/  IMAD.MOV.U32 R12, RZ, RZ, 0x5 ;  /* 0x00000005ff0c7424 */ /* 0x000fe400078e00ff */
[----:B------:R-:W-:-:S07]  /*21250*/  IMAD.MOV.U32 R3, RZ, RZ, R14 ;  /* 0x000000ffff037224 */ /* 0x000fce00078e000e */
[----:B------:R-:W-:Y:S05]  /*21260*/  WARPSYNC.COLLECTIVE R15, `(.L_x_5616) ;  /* 0x000000000f087348 */ /* 0x000fea0003c00000 */
[----:B------:R0:W1:Y:S02]  /*21270*/  SHFL.IDX P6, R14, R13, R12, R11 ;  /* 0x0000000c0d0e7389 */ /* 0x00006400000c000b */
[----:B01----:R-:W-:Y:S01]  /*21280*/  ENDCOLLECTIVE ;  /* 0x000000000000791b */ /* 0x003fe20003800000 */
.L_x_5616:
        /* <DEDUP_REMOVED lines=16> */
.L_x_5617:
[----:B------:R-:W-:Y:S02]  /*21390*/  IMAD.MOV.U32 R13, RZ, RZ, R4 ;  /* 0x000000ffff0d7224 */ /* 0x000fe400078e0004 */
[----:B------:R-:W-:Y:S02]  /*213a0*/  IMAD.MOV.U32 R12, RZ, RZ, 0x6 ;  /* 0x00000006ff0c7424 */ /* 0x000fe400078e00ff */
[----:B------:R-:W-:-:S07]  /*213b0*/  IMAD.MOV.U32 R3, RZ, RZ, R14 ;  /* 0x000000ffff037224 */ /* 0x000fce00078e000e */
[----:B------:R-:W-:Y:S05]  /*213c0*/  WARPSYNC.COLLECTIVE R15, `(.L_x_5618) ;  /* 0x000000000f087348 */ /* 0x000fea0003c00000 */
[----:B------:R0:W1:Y:S02]  /*213d0*/  SHFL.IDX P6, R14, R13, R12, R11 ;  /* 0x0000000c0d0e7389 */ /* 0x00006400000c000b */
[----:B01----:R-:W-:Y:S01]  /*213e0*/  ENDCOLLECTIVE ;  /* 0x000000000000791b */ /* 0x003fe20003800000 */
.L_x_5618:
        /* <DEDUP_REMOVED lines=16> */
.L_x_5619:
[----:B------:R-:W-:Y:S02]  /*214f0*/  IMAD.MOV.U32 R13, RZ, RZ, R4 ;  /* 0x000000ffff0d7224 */ /* 0x000fe400078e0004 */
[----:B------:R-:W-:Y:S02]  /*21500*/  IMAD.MOV.U32 R12, RZ, RZ, 0x7 ;  /* 0x00000007ff0c7424 */ /* 0x000fe400078e00ff */
[----:B------:R-:W-:-:S07]  /*21510*/  IMAD.MOV.U32 R3, RZ, RZ, R14 ;  /* 0x000000ffff037224 */ /* 0x000fce00078e000e */
[----:B------:R-:W-:Y:S05]  /*21520*/  WARPSYNC.COLLECTIVE R15, `(.L_x_5620) ;  /* 0x000000000f087348 */ /* 0x000fea0003c00000 */
[----:B------:R0:W1:Y:S02]  /*21530*/  SHFL.IDX P6, R14, R13, R12, R11 ;  /* 0x0000000c0d0e7389 */ /* 0x00006400000c000b */
[----:B01----:R-:W-:Y:S01]  /*21540*/  ENDCOLLECTIVE ;  /* 0x000000000000791b */ /* 0x003fe20003800000 */
.L_x_5620:
        /* <DEDUP_REMOVED lines=10> */
.L_x_5621:
[----:B------:R-:W-:Y:S01]  /*215f0*/  @!PT LDS RZ, [RZ] ;  /* 0x00000000fffff984 */ /* 0x000fe20000000800 */
[----:B------:R-:W-:Y:S01]  /*21600*/  @!PT LDS RZ, [RZ] ;  /* 0x00000000fffff984 */ /* 0x000fe20000000800 */
[----:B------:R-:W-:Y:S01]  /*21610*/  @!PT LDS RZ, [RZ] ;  /* 0x00000000fffff984 */ /* 0x000fe20000000800 */
[----:B------:R0:W-:Y:S01]  /*21620*/  @!P0 LDGSTS.E.BYPASS.LTC128B.128 [R8+0x1b400], desc[UR42][R2.64], !P1 ;  /* 0x1b40000002088fae */ /* 0x0001e2000c901d6a */
[----:B------:R-:W-:Y:S01]  /*21630*/  IMAD.MOV.U32 R0, RZ, RZ, R14 ;  /* 0x000000ffff007224 */ /* 0x000fe200078e000e */
[----:B------:R-:W-:Y:S06]  /*21640*/  BRA `(.L_x_5622) ;  /* 0xffffff9c004c7947 */ /* 0x000fec000383ffff */
.L_x_5437:
[----:B0-----:R0:W2:Y:S02]  /*21650*/  SYNCS.PHASECHK.TRANS64.TRYWAIT P0, [R16+URZ+0x22820], R3 ;  /* 0x02282003100075a7 */ /* 0x0010a4000800017f */
[----:B--2---:R-:W-:Y:S05]  /*21660*/  @!P0 NANOSLEEP.SYNCS 0x989680 ;  /* 0x009896800000895d */ /* 0x004fea0003900000 */
[----:B------:R-:W2:Y:S02]  /*21670*/  @!P0 SYNCS.PHASECHK.TRANS64 P0, [R16+URZ+0x22820], R3 ;  /* 0x02282003100085a7 */ /* 0x000ea4000800007f */
[----:B--2---:R-:W-:Y:S05]  /*21680*/  @!P0 BRA `(.L_x_5437) ;  /* 0xfffffffc00f08947 */ /* 0x004fea000383ffff */
[----:B------:R-:W-:Y:S05]  /*21690*/  BRA `(.L_x_5623) ;  /* 0xffffff9c00a87947 */ /* 0x000fea000383ffff */
.L_x_5440:
[----:B0-----:R0:W2:Y:S02]  /*216a0*/  SYNCS.PHASECHK.TRANS64.TRYWAIT P0, [R22+URZ+0x22860], R3 ;  /* 0x02286003160075a7 */ /* 0x0010a4000800017f */
[----:B--2---:R-:W-:Y:S05]  /*216b0*/  @!P0 NANOSLEEP.SYNCS 0x989680 ;  /* 0x009896800000895d */ /* 0x004fea0003900000 */
[----:B------:R-:W2:Y:S02]  /*216c0*/  @!P0 SYNCS.PHASECHK.TRANS64 P0, [R22+URZ+0x22860], R3 ;  /* 0x02286003160085a7 */ /* 0x000ea4000800007f */
[----:B--2---:R-:W-:Y:S05]  /*216d0*/  @!P0 BRA `(.L_x_5440) ;  /* 0xfffffffc00f08947 */ /* 0x004fea000383ffff */
[----:B------:R-:W-:Y:S05]  /*216e0*/  BRA `(.L_x_5624) ;  /* 0xffffff9c00b87947 */ /* 0x000fea000383ffff */
.L_x_5441:
        /* <DEDUP_REMOVED lines=8> */
.L_x_5626:
[----:B------:R-:W-:Y:S05]  /*21770*/  BSYNC B0 ;  /* 0x0000000000007941 */ /* 0x000fea0003800000 */
.L_x_5625:
        /* <DEDUP_REMOVED lines=13> */
.L_x_5627:
        /* <DEDUP_REMOVED lines=11> */
.L_x_5628:
        /* <DEDUP_REMOVED lines=17> */
.L_x_5629:
[----:B------:R-:W-:Y:S02]  /*21a10*/  IMAD.MOV.U32 R13, RZ, RZ, R6 ;  /* 0x000000ffff0d7224 */ /* 0x000fe400078e0006 */
[----:B------:R-:W-:Y:S01]  /*21a20*/  IMAD.MOV.U32 R12, RZ, RZ, 0x2 ;  /* 0x00000002ff0c7424 */ /* 0x000fe200078e00ff */
[----:B------:R-:W-:-:S13]  /*21a30*/  IADD3 R2, P4, R14, R0, RZ ;  /* 0x000000000e027210 */ /* 0x000fda0007f9e0ff */
[----:B------:R-:W-:Y:S05]  /*21a40*/  WARPSYNC.COLLECTIVE R15, `(.L_x_5630) ;  /* 0x000000000f087348 */ /* 0x000fea0003c00000 */
[----:B------:R0:W1:Y:S02]  /*21a50*/  SHFL.IDX P6, R14, R13, R12, R11 ;  /* 0x0000000c0d0e7389 */ /* 0x00006400000c000b */
[----:B01----:R-:W-:Y:S01]  /*21a60*/  ENDCOLLECTIVE ;  /* 0x000000000000791b */ /* 0x003fe20003800000 */
.L_x_5630:
        /* <DEDUP_REMOVED lines=17> */
.L_x_5631:
[----:B------:R-:W-:Y:S02]  /*21b80*/  IMAD.MOV.U32 R13, RZ, RZ, R6 ;  /* 0x000000ffff0d7224 */ /* 0x000fe400078e0006 */
[----:B------:R-:W-:Y:S01]  /*21b90*/  IMAD.MOV.U32 R12, RZ, RZ, 0x3 ;  /* 0x00000003ff0c7424 */ /* 0x000fe200078e00ff */
[----:B------:R-:W-:-:S13]  /*21ba0*/  IADD3 R2, P4, R14, R0, RZ ;  /* 0x000000000e027210 */ /* 0x000fda0007f9e0ff */
[----:B------:R-:W-:Y:S05]  /*21bb0*/  WARPSYNC.COLLECTIVE R15, `(.L_x_5632) ;  /* 0x000000000f087348 */ /* 0x000fea0003c00000 */
[----:B------:R0:W1:Y:S02]  /*21bc0*/  SHFL.IDX P6, R14, R13, R12, R11 ;  /* 0x0000000c0d0e7389 */ /* 0x00006400000c000b */
[----:B01----:R-:W-:Y:S01]  /*21bd0*/  ENDCOLLECTIVE ;  /* 0x000000000000791b */ /* 0x003fe20003800000 */
.L_x_5632:
        /* <DEDUP_REMOVED lines=17> */
.L_x_5633:
[----:B------:R-:W-:Y:S02]  /*21cf0*/  IMAD.MOV.U32 R13, RZ, RZ, R6 ;  /* 0x000000ffff0d7224 */ /* 0x000fe400078e0006 */
[----:B------:R-:W-:Y:S01]  /*21d00*/  IMAD.MOV.U32 R12, RZ, RZ, 0x4 ;  /* 0x00000004ff0c7424 */ /* 0x000fe200078e00ff */
[----:B------:R-:W-:-:S13]  /*21d10*/  IADD3 R2, P4, R14, R0, RZ ;  /* 0x000000000e027210 */ /* 0x000fda0007f9e0ff */
[----:B------:R-:W-:Y:S05]  /*21d20*/  WARPSYNC.COLLECTIVE R15, `(.L_x_5634) ;  /* 0x000000000f087348 */ /* 0x000fea0003c00000 */
[----:B------:R0:W1:Y:S02]  /*21d30*/  SHFL.IDX P6, R14, R13, R12, R11 ;  /* 0x0000000c0d0e7389 */ /* 0x00006400000c000b */
[----:B01----:R-:W-:Y:S01]  /*21d40*/  ENDCOLLECTIVE ;  /* 0x000000000000791b */ /* 0x003fe20003800000 */
.L_x_5634:
        /* <DEDUP_REMOVED lines=17> */
.L_x_5635:
[----:B------:R-:W-:Y:S02]  /*21e60*/  IMAD.MOV.U32 R13, RZ, RZ, R6 ;  /* 0x000000ffff0d7224 */ /* 0x000fe400078e0006 */
[----:B------:R-:W-:Y:S01]  /*21e70*/  IMAD.MOV.U32 R12, RZ, RZ, 0x5 ;  /* 0x00000005ff0c7424 */ /* 0x000fe200078e00ff */
[----:B------:R-:W-:-:S13]  /*21e80*/  IADD3 R2, P4, R14, R0, RZ ;  /* 0x000000000e027210 */ /* 0x000fda0007f9e0ff */
[----:B------:R-:W-:Y:S05]  /*21e90*/  WARPSYNC.COLLECTIVE R15, `(.L_x_5636) ;  /* 0x000000000f087348 */ /* 0x000fea0003c00000 */
[----:B------:R0:W1:Y:S02]  /*21ea0*/  SHFL.IDX P6, R14, R13, R12, R11 ;  /* 0x0000000c0d0e7389 */ /* 0x00006400000c000b */
[----:B01----:R-:W-:Y:S01]  /*21eb0*/  ENDCOLLECTIVE ;  /* 0x000000000000791b */ /* 0x003fe20003800000 */
.L_x_5636:
        /* <DEDUP_REMOVED lines=12> */
.L_x_5637:
        /* <DEDUP_REMOVED lines=9> */
.L_x_5448:
[----:B0-----:R0:W1:Y:S02]  /*22010*/  SYNCS.PHASECHK.TRANS64.TRYWAIT P0, [R6+URZ+0x22840], R22 ;  /* 0x02284016060075a7 */ /* 0x001064000800017f */
[----:B-1----:R-:W-:Y:S05]  /*22020*/  @!P0 NANOSLEEP.SYNCS 0x989680 ;  /* 0x009896800000895d */ /* 0x002fea0003900000 */
[----:B------:R-:W1:Y:S02]  /*22030*/  @!P0 SYNCS.PHASECHK.TRANS64 P0, [R6+URZ+0x22840], R22 ;  /* 0x02284016060085a7 */ /* 0x000e64000800007f */
[----:B-1----:R-:W-:Y:S05]  /*22040*/  @!P0 BRA `(.L_x_5448) ;  /* 0xfffffffc00f08947 */ /* 0x002fea000383ffff */
[----:B------:R-:W-:Y:S05]  /*22050*/  BRA `(.L_x_5639) ;  /* 0xffffffa000187947 */ /* 0x000fea000383ffff */
.L_x_5449:
        /* <DEDUP_REMOVED lines=8> */
.L_x_5641:
[----:B------:R-:W-:Y:S05]  /*220e0*/  BSYNC B1 ;  /* 0x0000000000017941 */ /* 0x000fea0003800000 */
.L_x_5640:
        /* <DEDUP_REMOVED lines=9> */
.L_x_5642:
[----:B------:R-:W-:Y:S02]  /*22180*/  IMAD.MOV.U32 R13, RZ, RZ, R9 ;  /* 0x000000ffff0d7224 */ /* 0x000fe400078e0009 */
[----:B------:R-:W-:Y:S02]  /*22190*/  IMAD.MOV.U32 R12, RZ, RZ, 0x1 ;  /* 0x00000001ff0c7424 */ /* 0x000fe400078e00ff */
[----:B------:R-:W-:-:S07]  /*221a0*/  IMAD.MOV.U32 R2, RZ, RZ, R14 ;  /* 0x000000ffff027224 */ /* 0x000fce00078e000e */
[----:B------:R-:W-:Y:S05]  /*221b0*/  WARPSYNC.COLLECTIVE R15, `(.L_x_5643) ;  /* 0x000000000f087348 */ /* 0x000fea0003c00000 */
[----:B------:R0:W1:Y:S02]  /*221c0*/  SHFL.IDX P6, R14, R13, R12, R11 ;  /* 0x0000000c0d0e7389 */ /* 0x00006400000c000b */
[----:B01----:R-:W-:Y:S01]  /*221d0*/  ENDCOLLECTIVE ;  /* 0x000000000000791b */ /* 0x003fe20003800000 */
.L_x_5643:
        /* <DEDUP_REMOVED lines=11> */
.L_x_5644:
[----:B------:R-:W-:Y:S02]  /*22290*/  IMAD.MOV.U32 R13, RZ, RZ, R9 ;  /* 0x000000ffff0d7224 */ /* 0x000fe400078e0009 */
[----:B------:R-:W-:Y:S02]  /*222a0*/  IMAD.MOV.U32 R12, RZ, RZ, 0x2 ;  /* 0x00000002ff0c7424 */ /* 0x000fe400078e00ff */
[----:B------:R-:W-:-:S07]  /*222b0*/  IMAD.MOV.U32 R2, RZ, RZ, R14 ;  /* 0x000000ffff027224 */ /* 0x000fce00078e000e */
[----:B------:R-:W-:Y:S05]  /*222c0*/  WARPSYNC.COLLECTIVE R15, `(.L_x_5645) ;  /* 0x000000000f087348 */ /* 0x000fea0003c00000 */
[----:B------:R0:W1:Y:S02]  /*222d0*/  SHFL.IDX P6, R14, R13, R12, R11 ;  /* 0x0000000c0d0e7389 */ /* 0x00006400000c000b */
[----:B01----:R-:W-:Y:S01]  /*222e0*/  ENDCOLLECTIVE ;  /* 0x000000000000791b */ /* 0x003fe20003800000 */
.L_x_5645:
        /* <DEDUP_REMOVED lines=11> */
.L_x_5646:
[----:B------:R-:W-:Y:S02]  /*223a0*/  IMAD.MOV.U32 R13, RZ, RZ, R9 ;  /* 0x000000ffff0d7224 */ /* 0x000fe400078e0009 */
[----:B------:R-:W-:Y:S02]  /*223b0*/  IMAD.MOV.U32 R12, RZ, RZ, 0x3 ;  /* 0x00000003ff0c7424 */ /* 0x000fe400078e00ff */
[----:B------:R-:W-:-:S07]  /*223c0*/  IMAD.MOV.U32 R2, RZ, RZ, R14 ;  /* 0x000000ffff027224 */ /* 0x000fce00078e000e */
[----:B------:R-:W-:Y:S05]  /*223d0*/  WARPSYNC.COLLECTIVE R15, `(.L_x_5647) ;  /* 0x000000000f087348 */ /* 0x000fea0003c00000 */
[----:B------:R0:W1:Y:S02]  /*223e0*/  SHFL.IDX P6, R14, R13, R12, R11 ;  /* 0x0000000c0d0e7389 */ /* 0x00006400000c000b */
[----:B01----:R-:W-:Y:S01]  /*223f0*/  ENDCOLLECTIVE ;  /* 0x000000000000791b */ /* 0x003fe20003800000 */
.L_x_5647:
        /* <DEDUP_REMOVED lines=11> */
.L_x_5648:
[----:B------:R-:W-:Y:S02]  /*224b0*/  IMAD.MOV.U32 R13, RZ, RZ, R9 ;  /* 0x000000ffff0d7224 */ /* 0x000fe400078e0009 */
[----:B------:R-:W-:Y:S02]  /*224c0*/  IMAD.MOV.U32 R12, RZ, RZ, 0x4 ;  /* 0x00000004ff0c7424 */ /* 0x000fe400078e00ff */
[----:B------:R-:W-:-:S07]  /*224d0*/  IMAD.MOV.U32 R2, RZ, RZ, R14 ;  /* 0x000000ffff027224 */ /* 0x000fce00078e000e */
[----:B------:R-:W-:Y:S05]  /*224e0*/  WARPSYNC.COLLECTIVE R15, `(.L_x_5649) ;  /* 0x000000000f087348 */ /* 0x000fea0003c00000 */
[----:B------:R0:W1:Y:S02]  /*224f0*/  SHFL.IDX P6, R14, R13, R12, R11 ;  /* 0x0000000c0d0e7389 */ /* 0x00006400000c000b */
[----:B01----:R-:W-:Y:S01]  /*22500*/  ENDCOLLECTIVE ;  /* 0x000000000000791b */ /* 0x003fe20003800000 */
.L_x_5649:
        /* <DEDUP_REMOVED lines=11> */
.L_x_5650:
[----:B------:R-:W-:Y:S02]  /*225c0*/  IMAD.MOV.U32 R13, RZ, RZ, R9 ;  /* 0x000000ffff0d7224 */ /* 0x000fe400078e0009 */
[----:B------:R-:W-:Y:S02]  /*225d0*/  IMAD.MOV.U32 R12, RZ, RZ, 0x5 ;  /* 0x00000005ff0c7424 */ /* 0x000fe400078e00ff */
[----:B------:R-:W-:-:S07]  /*225e0*/  IMAD.MOV.U32 R2, RZ, RZ, R14 ;  /* 0x000000ffff027224 */ /* 0x000fce00078e000e */
[----:B------:R-:W-:Y:S05]  /*225f0*/  WARPSYNC.COLLECTIVE R15, `(.L_x_5651) ;  /* 0x000000000f087348 */ /* 0x000fea0003c00000 */
[----:B------:R0:W1:Y:S02]  /*22600*/  SHFL.IDX P6, R14, R13, R12, R11 ;  /* 0x0000000c0d0e7389 */ /* 0x00006400000c000b */
[----:B01----:R-:W-:Y:S01]  /*22610*/  ENDCOLLECTIVE ;  /* 0x000000000000791b */ /* 0x003fe20003800000 */
.L_x_5651:
        /* <DEDUP_REMOVED lines=11> */
.L_x_5652:
[----:B------:R-:W-:Y:S01]  /*226d0*/  IMAD.MOV.U32 R2, RZ, RZ, R14 ;  /* 0x000000ffff027224 */ /* 0x000fe200078e000e */
[----:B------:R-:W-:Y:S06]  /*226e0*/  BRA `(.L_x_5653) ;  /* 0xffffff9c00407947 */ /* 0x000fec000383ffff */
.L_x_5454:
[----:B---3--:R3:W4:Y:S02]  /*226f0*/  SYNCS.PHASECHK.TRANS64.TRYWAIT P0, [R6+URZ+0x22860], R22 ;  /* 0x02286016060075a7 */ /* 0x008724000800017f */
[----:B----4-:R-:W-:Y:S05]  /*22700*/  @!P0 NANOSLEEP.SYNCS 0x989680 ;  /* 0x009896800000895d */ /* 0x010fea0003900000 */
[----:B------:R-:W4:Y:S02]  /*22710*/  @!P0 SYNCS.PHASECHK.TRANS64 P0, [R6+URZ+0x22860], R22 ;  /* 0x02286016060085a7 */ /* 0x000f24000800007f */
[----:B----4-:R-:W-:Y:S05]  /*22720*/  @!P0 BRA `(.L_x_5454) ;  /* 0xfffffffc00f08947 */ /* 0x010fea000383ffff */
[----:B------:R-:W-:Y:S05]  /*22730*/  BRA `(.L_x_5654) ;  /* 0xffffff9c00907947 */ /* 0x000fea000383ffff */
.L_x_5455:
        /* <DEDUP_REMOVED lines=8> */
.L_x_5656:
[----:B------:R-:W-:Y:S05]  /*227c0*/  BSYNC B1 ;  /* 0x0000000000017941 */ /* 0x000fea0003800000 */
.L_x_5655:
        /* <DEDUP_REMOVED lines=9> */
.L_x_5657:
[----:B------:R-:W-:Y:S02]  /*22860*/  IMAD.MOV.U32 R13, RZ, RZ, R9 ;  /* 0x000000ffff0d7224 */ /* 0x000fe400078e0009 */
[----:B------:R-:W-:Y:S01]  /*22870*/  IMAD.MOV.U32 R12, RZ, RZ, 0x1 ;  /* 0x00000001ff0c7424 */ /* 0x000fe200078e00ff */
[----:B------:R-:W-:-:S13]  /*22880*/  IADD3 R2, P0, R14, R0, RZ ;  /* 0x000000000e027210 */ /* 0x000fda0007f1e0ff */
[----:B------:R-:W-:Y:S05]  /*22890*/  WARPSYNC.COLLECTIVE R15, `(.L_x_5658) ;  /* 0x000000000f087348 */ /* 0x000fea0003c00000 */
[----:B------:R0:W1:Y:S02]  /*228a0*/  SHFL.IDX P6, R14, R13, R12, R11 ;  /* 0x0000000c0d0e7389 */ /* 0x00006400000c000b */
[----:B01----:R-:W-:Y:S01]  /*228b0*/  ENDCOLLECTIVE ;  /* 0x000000000000791b */ /* 0x003fe20003800000 */
.L_x_5658:
        /* <DEDUP_REMOVED lines=13> */
.L_x_5659:
[----:B------:R-:W-:Y:S02]  /*22990*/  IMAD.MOV.U32 R13, RZ, RZ, R9 ;  /* 0x000000ffff0d7224 */ /* 0x000fe400078e0009 */
[----:B------:R-:W-:Y:S01]  /*229a0*/  IMAD.MOV.U32 R12, RZ, RZ, 0x2 ;  /* 0x00000002ff0c7424 */ /* 0x000fe200078e00ff */
[----:B------:R-:W-:-:S13]  /*229b0*/  IADD3 R2, P0, R14, R0, RZ ;  /* 0x000000000e027210 */ /* 0x000fda0007f1e0ff */
[----:B------:R-:W-:Y:S05]  /*229c0*/  WARPSYNC.COLLECTIVE R15, `(.L_x_5660) ;  /* 0x000000000f087348 */ /* 0x000fea0003c00000 */
[----:B------:R0:W1:Y:S02]  /*229d0*/  SHFL.IDX P6, R14, R13, R12, R11 ;  /* 0x0000000c0d0e7389 */ /* 0x00006400000c000b */
[----:B01----:R-:W-:Y:S01]  /*229e0*/  ENDCOLLECTIVE ;  /* 0x000000000000791b */ /* 0x003fe20003800000 */
.L_x_5660:
        /* <DEDUP_REMOVED lines=13> */
.L_x_5661:
[----:B------:R-:W-:Y:S02]  /*22ac0*/  IMAD.MOV.U32 R13, RZ, RZ, R9 ;  /* 0x000000ffff0d7224 */ /* 0x000fe400078e0009 */
[----:B------:R-:W-:Y:S01]  /*22ad0*/  IMAD.MOV.U32 R12, RZ, RZ, 0x3 ;  /* 0x00000003ff0c7424 */ /* 0x000fe200078e00ff */
[----:B------:R-:W-:-:S13]  /*22ae0*/  IADD3 R2, P0, R14, R0, RZ ;  /* 0x000000000e027210 */ /* 0x000fda0007f1e0ff */
[----:B------:R-:W-:Y:S05]  /*22af0*/  WARPSYNC.COLLECTIVE R15, `(.L_x_5662) ;  /* 0x000000000f087348 */ /* 0x000fea0003c00000 */
[----:B------:R0:W1:Y:S02]  /*22b00*/  SHFL.IDX P6, R14, R13, R12, R11 ;  /* 0x0000000c0d0e7389 */ /* 0x00006400000c000b */
[----:B01----:R-:W-:Y:S01]  /*22b10*/  ENDCOLLECTIVE ;  /* 0x000000000000791b */ /* 0x003fe20003800000 */
.L_x_5662:
        /* <DEDUP_REMOVED lines=13> */
.L_x_5663:
[----:B------:R-:W-:Y:S02]  /*22bf0*/  IMAD.MOV.U32 R13, RZ, RZ, R9 ;  /* 0x000000ffff0d7224 */ /* 0x000fe400078e0009 */
[----:B------:R-:W-:Y:S01]  /*22c00*/  IMAD.MOV.U32 R12, RZ, RZ, 0x4 ;  /* 0x00000004ff0c7424 */ /* 0x000fe200078e00ff */
[----:B------:R-:W-:-:S13]  /*22c10*/  IADD3 R2, P0, R14, R0, RZ ;  /* 0x000000000e027210 */ /* 0x000fda0007f1e0ff */
[----:B------:R-:W-:Y:S05]  /*22c20*/  WARPSYNC.COLLECTIVE R15, `(.L_x_5664) ;  /* 0x000000000f087348 */ /* 0x000fea0003c00000 */
[----:B------:R0:W1:Y:S02]  /*22c30*/  SHFL.IDX P6, R14, R13, R12, R11 ;  /* 0x0000000c0d0e7389 */ /* 0x00006400000c000b */
[----:B01----:R-:W-:Y:S01]  /*22c40*/  ENDCOLLECTIVE ;  /* 0x000000000000791b */ /* 0x003fe20003800000 */
.L_x_5664:
        /* <DEDUP_REMOVED lines=13> */
.L_x_5665:
[----:B------:R-:W-:Y:S02]  /*22d20*/  IMAD.MOV.U32 R13, RZ, RZ, R9 ;  /* 0x000000ffff0d7224 */ /* 0x000fe400078e0009 */
[----:B------:R-:W-:Y:S01]  /*22d30*/  IMAD.MOV.U32 R12, RZ, RZ, 0x5 ;  /* 0x00000005ff0c7424 */ /* 0x000fe200078e00ff */
[----:B------:R-:W-:-:S13]  /*22d40*/  IADD3 R2, P0, R14, R0, RZ ;  /* 0x000000000e027210 */ /* 0x000fda0007f1e0ff */
[----:B------:R-:W-:Y:S05]  /*22d50*/  WARPSYNC.COLLECTIVE R15, `(.L_x_5666) ;  /* 0x000000000f087348 */ /* 0x000fea0003c00000 */
[----:B------:R0:W1:Y:S02]  /*22d60*/  SHFL.IDX P6, R14, R13, R12, R11 ;  /* 0x0000000c0d0e7389 */ /* 0x00006400000c000b */
[----:B01----:R-:W-:Y:S01]  /*22d70*/  ENDCOLLECTIVE ;  /* 0x000000000000791b */ /* 0x003fe20003800000 */
.L_x_5666:
        /* <DEDUP_REMOVED lines=13> */
.L_x_5667:
[----:B------:R-:W-:Y:S05]  /*22e50*/  BRA `(.L_x_5668) ;  /* 0xffffff9800d47947 */ /* 0x000fea000383ffff */
.L_x_5463:
[----:B------:R-:W-:Y:S01]  /*22e60*/  BSSY B0, `(.L_x_5669) ;  /* 0x0000008000007945 */ /* 0x000fe20003800000 */
[----:B------:R-:W-:Y:S02]  /*22e70*/  IMAD.MOV.U32 R13, RZ, RZ, R24 ;  /* 0x000000ffff0d7224 */ /* 0x000fe400078e0018 */
[----:B------:R-:W-:Y:S02]  /*22e80*/  IMAD.MOV.U32 R12, RZ, RZ, RZ ;  /* 0x000000ffff0c7224 */ /* 0x000fe400078e00ff */
[----:B-1----:R-:W-:Y:S02]  /*22e90*/  IMAD.MOV.U32 R11, RZ, RZ, 0x1f ;  /* 0x0000001fff0b7424 */ /* 0x002fe400078e00ff */
[----:B------:R-:W-:-:S07]  /*22ea0*/  IMAD.MOV.U32 R15, RZ, RZ, -0x1 ;  /* 0xffffffffff0f7424 */ /* 0x000fce00078e00ff */
[----:B0-23--:R-:W-:Y:S05]  /*22eb0*/  WARPSYNC.COLLECTIVE R15, `(.L_x_5670) ;  /* 0x000000000f087348 */ /* 0x00dfea0003c00000 */
[----:B------:R1:W4:Y:S02]  /*22ec0*/  SHFL.IDX P6, R14, R13, R12, R11 ;  /* 0x0000000c0d0e7389 */ /* 0x00032400000c000b */
[----:B01234-:R-:W-:Y:S01]  /*22ed0*/  ENDCOLLECTIVE ;  /* 0x000000000000791b */ /* 0x01ffe20003800000 */
.L_x_5670:
[----:B------:R-:W-:Y:S05]  /*22ee0*/  BSYNC B0 ;  /* 0x0000000000007941 */ /* 0x000fea0003800000 */
.L_x_5669:
        /* <DEDUP_REMOVED lines=9> */
.L_x_5671:
        /* <DEDUP_REMOVED lines=24> */
.L_x_5672:
[----:B------:R-:W-:Y:S01]  /*23100*/  IMAD.MOV.U32 R12, RZ, RZ, 0x2 ;  /* 0x00000002ff0c7424 */ /* 0x000fe200078e00ff */
[----:B------:R-:W-:-:S05]  /*23110*/  SEL R14, R14, RZ, P1 ;  /* 0x000000ff0e0e7207 */ /* 0x000fca0000800000 */
[----:B------:R-:W-:-:S04]  /*23120*/  IMAD.IADD R5, R13, 0x1, R14 ;  /* 0x000000010d057824 */ /* 0x000fc800078e020e */
[----:B------:R-:W-:-:S07]  /*23130*/  IMAD.MOV.U32 R13, RZ, RZ, R5 ;  /* 0x000000ffff0d7224 */ /* 0x000fce00078e0005 */
[----:B------:R-:W-:Y:S05]  /*23140*/  WARPSYNC.COLLECTIVE R15, `(.L_x_5673) ;  /* 0x000000000f087348 */ /* 0x000fea0003c00000 */
[----:B------:R0:W1:Y:S02]  /*23150*/  SHFL.UP P6, R14, R13, R12, R11 ;  /* 0x0400000c0d0e7389 */ /* 0x00006400000c000b */
[----:B01----:R-:W-:Y:S01]  /*23160*/  ENDCOLLECTIVE ;  /* 0x000000000000791b */ /* 0x003fe20003800000 */
.L_x_5673:
[----:B------:R-:W-:Y:S01]  /*23170*/  IMAD.MOV.U32 R12, RZ, RZ, 0x4 ;  /* 0x00000004ff0c7424 */ /* 0x000fe200078e00ff */
[----:B------:R-:W-:-:S05]  /*23180*/  SEL R2, R14, RZ, P2 ;  /* 0x000000ff0e027207 */ /* 0x000fca0001000000 */
[----:B------:R-:W-:-:S04]  /*23190*/  IMAD.IADD R2, R5, 0x1, R2 ;  /* 0x0000000105027824 */ /* 0x000fc800078e0202 */
[----:B------:R-:W-:-:S07]  /*231a0*/  IMAD.MOV.U32 R13, RZ, RZ, R2 ;  /* 0x000000ffff0d7224 */ /* 0x000fce00078e0002 */
[----:B------:R-:W-:Y:S05]  /*231b0*/  WARPSYNC.COLLECTIVE R15, `(.L_x_5674) ;  /* 0x000000000f087348 */ /* 0x000fea0003c00000 */
[----:B------:R0:W1:Y:S02]  /*231c0*/  SHFL.UP P6, R14, R13, R12, R11 ;  /* 0x0400000c0d0e7389 */ /* 0x00006400000c000b */
[----:B01----:R-:W-:Y:S01]  /*231d0*/  ENDCOLLECTIVE ;  /* 0x000000000000791b */ /* 0x003fe20003800000 */
.L_x_5674:
[----:B------:R-:W-:Y:S01]  /*231e0*/  IMAD.MOV.U32 R12, RZ, RZ, 0x8 ;  /* 0x00000008ff0c7424 */ /* 0x000fe200078e00ff */
[----:B------:R-:W-:-:S05]  /*231f0*/  SEL R3, R14, RZ, P3 ;  /* 0x000000ff0e037207 */ /* 0x000fca0001800000 */
[----:B------:R-:W-:-:S04]  /*23200*/  IMAD.IADD R3, R2, 0x1, R3 ;  /* 0x0000000102037824 */ /* 0x000fc800078e0203 */
[----:B------:R-:W-:-:S07]  /*23210*/  IMAD.MOV.U32 R13, RZ, RZ, R3 ;  /* 0x000000ffff0d7224 */ /* 0x000fce00078e0003 */
[----:B------:R-:W-:Y:S05]  /*23220*/  WARPSYNC.COLLECTIVE R15, `(.L_x_5675) ;  /* 0x000000000f087348 */ /* 0x000fea0003c00000 */
[----:B------:R0:W1:Y:S02]  /*23230*/  SHFL.UP P6, R14, R13, R12, R11 ;  /* 0x0400000c0d0e7389 */ /* 0x00006400000c000b */
[----:B01----:R-:W-:Y:S01]  /*23240*/  ENDCOLLECTIVE ;  /* 0x000000000000791b */ /* 0x003fe20003800000 */
.L_x_5675:
[----:B------:R-:W-:Y:S01]  /*23250*/  IMAD.MOV.U32 R12, RZ, RZ, 0x10 ;  /* 0x00000010ff0c7424 */ /* 0x000fe200078e00ff */
[----:B------:R-:W-:-:S05]  /*23260*/  SEL R14, R14, RZ, P4 ;  /* 0x000000ff0e0e7207 */ /* 0x000fca0002000000 */
[----:B------:R-:W-:-:S04]  /*23270*/  IMAD.IADD R5, R3, 0x1, R14 ;  /* 0x0000000103057824 */ /* 0x000fc800078e020e */
[----:B------:R-:W-:-:S07]  /*23280*/  IMAD.MOV.U32 R13, RZ, RZ, R5 ;  /* 0x000000ffff0d7224 */ /* 0x000fce00078e0005 */
[----:B------:R-:W-:Y:S05]  /*23290*/  WARPSYNC.COLLECTIVE R15, `(.L_x_5676) ;  /* 0x000000000f087348 */ /* 0x000fea0003c00000 */
[----:B------:R0:W1:Y:S02]  /*232a0*/  SHFL.UP P6, R14, R13, R12, R11 ;  /* 0x0400000c0d0e7389 */ /* 0x00006400000c000b */
[----:B01----:R-:W-:Y:S01]  /*232b0*/  ENDCOLLECTIVE ;  /* 0x000000000000791b */ /* 0x003fe20003800000 */
.L_x_5676:
        /* <DEDUP_REMOVED lines=8> */
.L_x_5677:
[----:B------:R-:W-:Y:S05]  /*23340*/  BRA `(.L_x_5678) ;  /* 0xffffff9c00347947 */ /* 0x000fea000383ffff */
.L_x_5466:
[----:B------:R-:W-:Y:S01]  /*23350*/  BSSY B0, `(.L_x_5679) ;  /* 0x0000007000007945 */ /* 0x000fe20003800000 */
[----:B------:R-:W-:Y:S02]  /*23360*/  IMAD.MOV.U32 R12, RZ, RZ, 0x1 ;  /* 0x00000001ff0c7424 */ /* 0x000fe400078e00ff */
[----:B-1----:R-:W-:Y:S02]  /*23370*/  IMAD.MOV.U32 R11, RZ, RZ, RZ ;  /* 0x000000ffff0b7224 */ /* 0x002fe400078e00ff */
[----:B------:R-:W-:-:S07]  /*23380*/  IMAD.MOV.U32 R15, RZ, RZ, -0x1 ;  /* 0xffffffffff0f7424 */ /* 0x000fce00078e00ff */
[----:B------:R-:W-:Y:S05]  /*23390*/  WARPSYNC.COLLECTIVE R15, `(.L_x_5680) ;  /* 0x000000000f087348 */ /* 0x000fea0003c00000 */
[----:B------:R0:W1:Y:S02]  /*233a0*/  SHFL.UP P6, R14, R13, R12, R11 ;  /* 0x0400000c0d0e7389 */ /* 0x00006400000c000b */
[----:B01----:R-:W-:Y:S01]  /*233b0*/  ENDCOLLECTIVE ;  /* 0x000000000000791b */ /* 0x003fe20003800000 */
.L_x_5680:
[----:B------:R-:W-:Y:S05]  /*233c0*/  BSYNC B0 ;  /* 0x0000000000007941 */ /* 0x000fea0003800000 */
.L_x_5679:
        /* <DEDUP_REMOVED lines=8> */
.L_x_5681:
[----:B------:R-:W-:Y:S01]  /*23450*/  IMAD.MOV.U32 R12, RZ, RZ, 0x4 ;  /* 0x00000004ff0c7424 */ /* 0x000fe200078e00ff */
[----:B------:R-:W-:-:S05]  /*23460*/  SEL R2, R14, RZ, P2 ;  /* 0x000000ff0e027207 */ /* 0x000fca0001000000 */
[----:B------:R-:W-:-:S04]  /*23470*/  IMAD.IADD R2, R13, 0x1, R2 ;  /* 0x000000010d027824 */ /* 0x000fc800078e0202 */
[----:B------:R-:W-:-:S07]  /*23480*/  IMAD.MOV.U32 R13, RZ, RZ, R2 ;  /* 0x000000ffff0d7224 */ /* 0x000fce00078e0002 */
[----:B------:R-:W-:Y:S05]  /*23490*/  WARPSYNC.COLLECTIVE R15, `(.L_x_5682) ;  /* 0x000000000f087348 */ /* 0x000fea0003c00000 */
[----:B------:R0:W1:Y:S02]  /*234a0*/  SHFL.UP P6, R14, R13, R12, R11 ;  /* 0x0400000c0d0e7389 */ /* 0x00006400000c000b */
[----:B01----:R-:W-:Y:S01]  /*234b0*/  ENDCOLLECTIVE ;  /* 0x000000000000791b */ /* 0x003fe20003800000 */
.L_x_5682:
[----:B------:R-:W-:Y:S01]  /*234c0*/  IMAD.MOV.U32 R12, RZ, RZ, 0x8 ;  /* 0x00000008ff0c7424 */ /* 0x000fe200078e00ff */
[----:B------:R-:W-:-:S05]  /*234d0*/  SEL R3, R14, RZ, P3 ;  /* 0x000000ff0e037207 */ /* 0x000fca0001800000 */
[----:B------:R-:W-:-:S04]  /*234e0*/  IMAD.IADD R3, R2, 0x1, R3 ;  /* 0x0000000102037824 */ /* 0x000fc800078e0203 */
[----:B------:R-:W-:-:S07]  /*234f0*/  IMAD.MOV.U32 R13, RZ, RZ, R3 ;  /* 0x000000ffff0d7224 */ /* 0x000fce00078e0003 */
[----:B------:R-:W-:Y:S05]  /*23500*/  WARPSYNC.COLLECTIVE R15, `(.L_x_5683) ;  /* 0x000000000f087348 */ /* 0x000fea0003c00000 */
[----:B------:R0:W1:Y:S02]  /*23510*/  SHFL.UP P6, R14, R13, R12, R11 ;  /* 0x0400000c0d0e7389 */ /* 0x00006400000c000b */
[----:B01----:R-:W-:Y:S01]  /*23520*/  ENDCOLLECTIVE ;  /* 0x000000000000791b */ /* 0x003fe20003800000 */
.L_x_5683:
[----:B------:R-:W-:Y:S01]  /*23530*/  IMAD.MOV.U32 R12, RZ, RZ, 0x10 ;  /* 0x00000010ff0c7424 */ /* 0x000fe200078e00ff */
[----:B------:R-:W-:-:S05]  /*23540*/  SEL R14, R14, RZ, P4 ;  /* 0x000000ff0e0e7207 */ /* 0x000fca0002000000 */
[----:B------:R-:W-:-:S04]  /*23550*/  IMAD.IADD R5, R3, 0x1, R14 ;  /* 0x0000000103057824 */ /* 0x000fc800078e020e */
[----:B------:R-:W-:-:S07]  /*23560*/  IMAD.MOV.U32 R13, RZ, RZ, R5 ;  /* 0x000000ffff0d7224 */ /* 0x000fce00078e0005 */
[----:B------:R-:W-:Y:S05]  /*23570*/  WARPSYNC.COLLECTIVE R15, `(.L_x_5684) ;  /* 0x000000000f087348 */ /* 0x000fea0003c00000 */
[----:B------:R0:W1:Y:S02]  /*23580*/  SHFL.UP P6, R14, R13, R12, R11 ;  /* 0x0400000c0d0e7389 */ /* 0x00006400000c000b */
[----:B01----:R-:W-:Y:S01]  /*23590*/  ENDCOLLECTIVE ;  /* 0x000000000000791b */ /* 0x003fe20003800000 */
.L_x_5684:
        /* <DEDUP_REMOVED lines=8> */
.L_x_5685:
[----:B------:R-:W-:Y:S05]  /*23620*/  BRA `(.L_x_5686) ;  /* 0xffffff9c00207947 */ /* 0x000fea000383ffff */
.L_x_5468:
[----:B------:R-:W-:Y:S01]  /*23630*/  BSSY B0, `(.L_x_5687) ;  /* 0x0000006000007945 */ /* 0x000fe20003800000 */
[----:B------:R-:W-:Y:S01]  /*23640*/  PLOP3.LUT P6, PT, P6, PT, PT, 0x8, 0x0 ;  /* 0x000000000000781c */ /* 0x000fe200037ce170 */
[----:B------:R-:W-:-:S12]  /*23650*/  IMAD.MOV.U32 R15, RZ, RZ, -0x1 ;  /* 0xffffffffff0f7424 */ /* 0x000fd800078e00ff */
[----:B01----:R-:W-:Y:S05]  /*23660*/  WARPSYNC.COLLECTIVE R15, `(.L_x_5688) ;  /* 0x000000000f087348 */ /* 0x003fea0003c00000 */
[----:B------:R-:W-:Y:S01]  /*23670*/  VOTE.ANY R14, PT, P6 ;  /* 0x00000000000e7806 */ /* 0x000fe200030e0100 */
[----:B01----:R-:W-:Y:S06]  /*23680*/  ENDCOLLECTIVE ;  /* 0x000000000000791b */ /* 0x003fec0003800000 */
.L_x_5688:
[----:B------:R-:W-:Y:S05]  /*23690*/  BSYNC B0 ;  /* 0x0000000000007941 */ /* 0x000fea0003800000 */
.L_x_5687:
        /* <DEDUP_REMOVED lines=8> */
.L_x_5689:
[----:B------:R-:W-:Y:S02]  /*23720*/  IMAD.IADD R27, R12, 0x1, R27 ;  /* 0x000000010c1b7824 */ /* 0x000fe400078e021b */
[----:B------:R-:W-:Y:S02]  /*23730*/  IMAD.MOV.U32 R13, RZ, RZ, R4 ;  /* 0x000000ffff0d7224 */ /* 0x000fe400078e0004 */
[----:B------:R-:W-:-:S07]  /*23740*/  IMAD.MOV.U32 R25, RZ, RZ, R14 ;  /* 0x000000ffff197224 */ /* 0x000fce00078e000e */
[----:B------:R-:W-:Y:S05]  /*23750*/  WARPSYNC.COLLECTIVE R15, `(.L_x_5690) ;  /* 0x000000000f087348 */ /* 0x000fea0003c00000 */
[----:B------:R0:W1:Y:S02]  /*23760*/  SHFL.IDX P6, R14, R13, R12, R11 ;  /* 0x0000000c0d0e7389 */ /* 0x00006400000c000b */
[----:B01----:R-:W-:Y:S01]  /*23770*/  ENDCOLLECTIVE ;  /* 0x000000000000791b */ /* 0x003fe20003800000 */
.L_x_5690:
[----:B------:R-:W-:Y:S01]  /*23780*/  IMAD.MOV.U32 R4, RZ, RZ, R14 ;  /* 0x000000ffff047224 */ /* 0x000fe200078e000e */
[----:B------:R-:W-:Y:S06]  /*23790*/  BRA `(.L_x_5691) ;  /* 0xffffff9c00047947 */ /* 0x000fec000383ffff */
.L_x_5470:
[----:B------:R-:W-:Y:S01]  /*237a0*/  BSSY B0, `(.L_x_5692) ;  /* 0x0000007000007945 */ /* 0x000fe20003800000 */
[----:B------:R-:W-:Y:S02]  /*237b0*/  IMAD.MOV.U32 R13, RZ, RZ, R2 ;  /* 0x000000ffff0d7224 */ /* 0x000fe400078e0002 */
[----:B-1----:R-:W-:Y:S02]  /*237c0*/  IMAD.MOV.U32 R11, RZ, RZ, 0x1f ;  /* 0x0000001fff0b7424 */ /* 0x002fe400078e00ff */
[----:B------:R-:W-:-:S07]  /*237d0*/  IMAD.MOV.U32 R15, RZ, RZ, -0x1 ;  /* 0xffffffffff0f7424 */ /* 0x000fce00078e00ff */
[----:B0--34-:R-:W-:Y:S05]  /*237e0*/  WARPSYNC.COLLECTIVE R15, `(.L_x_5693) ;  /* 0x000000000f087348 */ /* 0x019fea0003c00000 */
[----:B------:R1:W2:Y:S02]  /*237f0*/  SHFL.IDX P6, R14, R13, R12, R11 ;  /* 0x0000000c0d0e7389 */ /* 0x0002a400000c000b */
[----:B01234-:R-:W-:Y:S01]  /*23800*/  ENDCOLLECTIVE ;  /* 0x000000000000791b */ /* 0x01ffe20003800000 */
.L_x_5693:
[----:B------:R-:W-:Y:S05]  /*23810*/  BSYNC B0 ;  /* 0x0000000000007941 */ /* 0x000fea0003800000 */
.L_x_5692:
[----:B------:R-:W-:Y:S01]  /*23820*/  IMAD.MOV.U32 R6, RZ, RZ, R14 ;  /* 0x000000ffff067224 */ /* 0x000fe200078e000e */
[----:B------:R-:W-:Y:S06]  /*23830*/  BRA `(.L_x_5469) ;  /* 0xffffff9800f47947 */ /* 0x000fec000383ffff */
.L_x_5476:
[----:B0-----:R0:W1:Y:S02]  /*23840*/  SYNCS.PHASECHK.TRANS64.TRYWAIT P0, [R5+URZ+0x22820], R0 ;  /* 0x02282000050075a7 */ /* 0x001064000800017f */
[----:B-1----:R-:W-:Y:S05]  /*23850*/  @!P0 NANOSLEEP.SYNCS 0x989680 ;  /* 0x009896800000895d */ /* 0x002fea0003900000 */
[----:B------:R-:W1:Y:S02]  /*23860*/  @!P0 SYNCS.PHASECHK.TRANS64 P0, [R5+URZ+0x22820], R0 ;  /* 0x02282000050085a7 */ /* 0x000e64000800007f */
[----:B-1----:R-:W-:Y:S05]  /*23870*/  @!P0 BRA `(.L_x_5476) ;  /* 0xfffffffc00f08947 */ /* 0x002fea000383ffff */
[----:B------:R-:W-:Y:S05]  /*23880*/  BRA `(.L_x_5694) ;  /* 0xffffffa4004c7947 */ /* 0x000fea000383ffff */
.L_x_5477:
        /* <DEDUP_REMOVED lines=11> */
.L_x_5696:
[----:B------:R-:W-:Y:S05]  /*23940*/  BSYNC B0 ;  /* 0x0000000000007941 */ /* 0x000fea0003800000 */
.L_x_5695:
[----:B------:R-:W-:Y:S05]  /*23950*/  BRA `(.L_x_5697) ;  /* 0xffffffa400347947 */ /* 0x000fea000383ffff */
.L_x_5478:
[----:B------:R-:W-:Y:S01]  /*23960*/  BSSY B0, `(.L_x_5698) ;  /* 0x0000006000007945 */ /* 0x000fe20003800000 */
[----:B------:R-:W-:-:S07]  /*23970*/  IMAD.MOV.U32 R15, RZ, RZ, -0x1 ;  /* 0xffffffffff0f7424 */ /* 0x000fce00078e00ff */
[----:B0-234-:R-:W-:Y:S05]  /*23980*/  WARPSYNC.COLLECTIVE R15, `(.L_x_5699) ;  /* 0x000000000f0c7348 */ /* 0x01dfea0003c00000 */
[----:B------:R-:W-:Y:S02]  /*23990*/  ELECT P6, UR62, PT ;  /* 0x00000000003e782f */ /* 0x000fe400038c0000 */
[----:B------:R-:W-:Y:S01]  /*239a0*/  MOV R14, UR62 ;  /* 0x0000003e000e7c02 */ /* 0x000fe20008000f00 */
[----:B0-234-:R-:W-:Y:S10]  /*239b0*/  ENDCOLLECTIVE ;  /* 0x000000000000791b */ /* 0x01dff40003800000 */
.L_x_5699:
[----:B------:R-:W-:Y:S05]  /*239c0*/  BSYNC B0 ;  /* 0x0000000000007941 */ /* 0x000fea0003800000 */
.L_x_5698:
[----:B------:R-:W-:Y:S05]  /*239d0*/  BRA `(.L_x_5700) ;  /* 0xffffffa400287947 */ /* 0x000fea000383ffff */
.L_x_5480:
[----:B0-----:R0:W1:Y:S02]  /*239e0*/  SYNCS.PHASECHK.TRANS64.TRYWAIT P1, [R3+URZ+0x22840], R2 ;  /* 0x02284002030075a7 */ /* 0x001064000802017f */
[----:B-1----:R-:W-:Y:S05]  /*239f0*/  @!P1 NANOSLEEP.SYNCS 0x989680 ;  /* 0x009896800000995d */ /* 0x002fea0003900000 */
[----:B------:R-:W1:Y:S02]  /*23a00*/  @!P1 SYNCS.PHASECHK.TRANS64 P1, [R3+URZ+0x22840], R2 ;  /* 0x02284002030095a7 */ /* 0x000e64000802007f */
[----:B-1----:R-:W-:Y:S05]  /*23a10*/  @!P1 BRA `(.L_x_5480) ;  /* 0xfffffffc00f09947 */ /* 0x002fea000383ffff */
[----:B------:R-:W-:Y:S05]  /*23a20*/  BRA `(.L_x_5701) ;  /* 0xffffffa400487947 */ /* 0x000fea000383ffff */
.L_x_5482:
[----:B-1----:R1:W0:Y:S02]  /*23a30*/  SYNCS.PHASECHK.TRANS64.TRYWAIT P1, [R19+URZ+0x22840], R0 ;  /* 0x02284000130075a7 */ /* 0x002224000802017f */
[----:B0-----:R-:W-:Y:S05]  /*23a40*/  @!P1 NANOSLEEP.SYNCS 0x989680 ;  /* 0x009896800000995d */ /* 0x001fea0003900000 */
[----:B------:R-:W0:Y:S02]  /*23a50*/  @!P1 SYNCS.PHASECHK.TRANS64 P1, [R19+URZ+0x22840], R0 ;  /* 0x02284000130095a7 */ /* 0x000e24000802007f */
[----:B0-----:R-:W-:Y:S05]  /*23a60*/  @!P1 BRA `(.L_x_5482) ;  /* 0xfffffffc00f09947 */ /* 0x001fea000383ffff */
[----:B------:R-:W-:Y:S05]  /*23a70*/  BRA `(.L_x_5702) ;  /* 0xffffffa400547947 */ /* 0x000fea000383ffff */
.L_x_5484:
[----:B------:R0:W0:Y:S02]  /*23a80*/  SYNCS.PHASECHK.TRANS64.TRYWAIT P1, [R3+URZ+0x22860], R2 ;  /* 0x02286002030075a7 */ /* 0x000024000802017f */
[----:B0-----:R-:W-:Y:S05]  /*23a90*/  @!P1 NANOSLEEP.SYNCS 0x989680 ;  /* 0x009896800000995d */ /* 0x001fea0003900000 */
[----:B------:R-:W0:Y:S02]  /*23aa0*/  @!P1 SYNCS.PHASECHK.TRANS64 P1, [R3+URZ+0x22860], R2 ;  /* 0x02286002030095a7 */ /* 0x000e24000802007f */
[----:B0-----:R-:W-:Y:S05]  /*23ab0*/  @!P1 BRA `(.L_x_5484) ;  /* 0xfffffffc00f09947 */ /* 0x001fea000383ffff */
[----:B------:R-:W-:Y:S05]  /*23ac0*/  BRA `(.L_x_5703) ;  /* 0xffffffa400507947 */ /* 0x000fea000383ffff */
.L_x_5704:
        /* <DEDUP_REMOVED lines=11> */
.L_x_6574:


//--------------------- .text._ZN7cutlass13device_kernelIN5flash11enable_sm90INS1_16FlashAttnFwdSm90INS1_25CollectiveMainloopFwdSm90ILi2EN4cute5tupleIJNS5_1CILi1EEES8_S8_EEENS6_IJNS7_ILi128EEENS7_ILi96EEENS7_ILi64EEEEEELi256ENS_10bfloat16_tEfNS_4arch4Sm90ELb1ELb0ELb0ELb1ELb1ELb0ELb1ELb1ELb0ELb1ELb1ELb0EEENS1_21CollectiveEpilogueFwdINS6_IJSA_NS7_ILi256EEESB_EEES9_SE_SG_Li256ELb1ELb1ELb1ELb0EEENS1_36VarlenDynamicPersistentTileSchedulerILi128ELi96ELi256ELi128ELb1ELb1ELb1ELb1ELb1ELb1EEEEEEEEEvNT_6ParamsE --------------------------
	.section	.text._ZN7cutlass13device_kernelIN5flash11enable_sm90INS1_16FlashAttnFwdSm90INS1_25CollectiveMainloopFwdSm90ILi2EN4cute5tupleIJNS5_1CILi1EEES8_S8_EEENS6_IJNS7_ILi128EEENS7_ILi96EEENS7_ILi64EEEEEELi256ENS_10bfloat16_tEfNS_4arch4Sm90ELb1ELb0ELb0ELb1ELb1ELb0ELb1ELb1ELb0ELb1ELb1ELb0EEENS1_21CollectiveEpilogueFwdINS6_IJSA_NS7_ILi256EEESB_EEES9_SE_SG_Li256ELb1ELb1ELb1ELb0EEENS1_36VarlenDynamicPersistentTileSchedulerILi128ELi96ELi256ELi128ELb1ELb1ELb1ELb1ELb1ELb1EEEEEEEEEvNT_6ParamsE,"ax",@progbits
	.align	128
.text._ZN7cutlass13device_kernelIN5flash11enable_sm90INS1_16FlashAttnFwdSm90INS1_25CollectiveMainloopFwdSm90ILi2EN4cute5tupleIJNS5_1CILi1EEES8_S8_EEENS6_IJNS7_ILi128EEENS7_ILi96EEENS7_ILi64EEEEEELi256ENS_10bfloat16_tEfNS_4arch4Sm90ELb1ELb0ELb0ELb1ELb1ELb0ELb1ELb1ELb0ELb1ELb1ELb0EEENS1_21CollectiveEpilogueFwdINS6_IJSA_NS7_ILi256EEESB_EEES9_SE_SG_Li256ELb1ELb1ELb1ELb0EEENS1_36VarlenDynamicPersistentTileSchedulerILi128ELi96ELi256ELi128ELb1ELb1ELb1ELb1ELb1ELb1EEEEEEEEEvNT_6ParamsE:
        .type           _ZN7cutlass13device_kernelIN5flash11enable_sm90INS1_16FlashAttnFwdSm90INS1_25CollectiveMainloopFwdSm90ILi2EN4cute5tupleIJNS5_1CILi1EEES8_S8_EEENS6_IJNS7_ILi128EEENS7_ILi96EEENS7_ILi64EEEEEELi256ENS_10bfloat16_tEfNS_4arch4Sm90ELb1ELb0ELb0ELb1ELb1ELb0ELb1ELb1ELb0ELb1ELb1ELb0EEENS1_21CollectiveEpilogueFwdINS6_IJSA_NS7_ILi256EEESB_EEES9_SE_SG_Li256ELb1ELb1ELb1ELb0EEENS1_36VarlenDynamicPersistentTileSchedulerILi128ELi96ELi256ELi128ELb1ELb1ELb1ELb1ELb1ELb1EEEEEEEEEvNT_6ParamsE,@function
        .size           _ZN7cutlass13device_kernelIN5flash11enable_sm90INS1_16FlashAttnFwdSm90INS1_25CollectiveMainloopFwdSm90ILi2EN4cute5tupleIJNS5_1CILi1EEES8_S8_EEENS6_IJNS7_ILi128EEENS7_ILi96EEENS7_ILi64EEEEEELi256ENS_10bfloat16_tEfNS_4arch4Sm90ELb1ELb0ELb0ELb1ELb1ELb0ELb1ELb1ELb0ELb1ELb1ELb0EEENS1_21CollectiveEpilogueFwdINS6_IJSA_NS7_ILi256EEESB_EEES9_SE_SG_Li256ELb1ELb1ELb1ELb0EEENS1_36VarlenDynamicPersistentTileSchedulerILi128ELi96ELi256ELi128ELb1ELb1ELb1ELb1ELb1ELb1EEEEEEEEEvNT_6ParamsE,(.L_x_6575 - _ZN7cutlass13device_kernelIN5flash11enable_sm90INS1_16FlashAttnFwdSm90INS1_25CollectiveMainloopFwdSm90ILi2EN4cute5tupleIJNS5_1CILi1EEES8_S8_EEENS6_IJNS7_ILi128EEENS7_ILi96EEENS7_ILi64EEEEEELi256ENS_10bfloat16_tEfNS_4arch4Sm90ELb1ELb0ELb0ELb1ELb1ELb0ELb1ELb1ELb0ELb1ELb1ELb0EEENS1_21CollectiveEpilogueFwdINS6_IJSA_NS7_ILi256EEESB_EEES9_SE_SG_Li256ELb1ELb1ELb1ELb0EEENS1_36VarlenDynamicPersistentTileSchedulerILi128ELi96ELi256ELi128ELb1ELb1ELb1ELb1ELb1ELb1EEEEEEEEEvNT_6ParamsE)
        .other          _ZN7cutlass13device_kernelIN5flash11enable_sm90INS1_16FlashAttnFwdSm90INS1_25CollectiveMainloopFwdSm90ILi2EN4cute5tupleIJNS5_1CILi1EEES8_S8_EEENS6_IJNS7_ILi128EEENS7_ILi96EEENS7_ILi64EEEEEELi256ENS_10bfloat16_tEfNS_4arch4Sm90ELb1ELb0ELb0ELb1ELb1ELb0ELb1ELb1ELb0ELb1ELb1ELb0EEENS1_21CollectiveEpilogueFwdINS6_IJSA_NS7_ILi256EEESB_EEES9_SE_SG_Li256ELb1ELb1ELb1ELb0EEENS1_36VarlenDynamicPersistentTileSchedulerILi128ELi96ELi256ELi128ELb1ELb1ELb1ELb1ELb1ELb1EEEEEEEEEvNT_6ParamsE,@"STO_CUDA_ENTRY STV_DEFAULT"
_ZN7cutlass13device_kernelIN5flash11enable_sm90INS1_16FlashAttnFwdSm90INS1_25CollectiveMainloopFwdSm90ILi2EN4cute5tupleIJNS5_1CILi1EEES8_S8_EEENS6_IJNS7_ILi128EEENS7_ILi96EEENS7_ILi64EEEEEELi256ENS_10bfloat16_tEfNS_4arch4Sm90ELb1ELb0ELb0ELb1ELb1ELb0ELb1ELb1ELb0ELb1ELb1ELb0EEENS1_21CollectiveEpilogueFwdINS6_IJSA_NS7_ILi256EEESB_EEES9_SE_SG_Li256ELb1ELb1ELb1ELb0EEENS1_36VarlenDynamicPersistentTileSchedulerILi128ELi96ELi256ELi128ELb1ELb1ELb1ELb1ELb1ELb1EEEEEEEEEvNT_6ParamsE:
        /* <DEDUP_REMOVED lines=47> */
.L_x_5705:
        /* <DEDUP_REMOVED lines=22> */
.L_x_5706:
        /* <DEDUP_REMOVED lines=18> */
.L_x_5707:
        /* <DEDUP_REMOVED lines=22> */
.L_x_5708:
        /* <DEDUP_REMOVED lines=23> */
.L_x_5709:
        /* <DEDUP_REMOVED lines=10> */
.L_x_5711:
        /* <DEDUP_REMOVED lines=41> */
[----:B------:R0:W-:Y:S01]  /*0b70*/  STL [R1+0x2c], R16 ;  /* 0x00002c1001007387 */ /* 0x0001e20000100800 */
        /* <DEDUP_REMOVED lines=24> */
[----:B------:R-:W-:Y:S02]  /*0d00*/  IMAD.IADD R3, R12, 0x1, -R3 ;  /* 0x000000010c037824 */ /* 0x000fe400078e0a03 */
[----:B------:R-:W-:Y:S01]  /*0d10*/  IMAD.U32 R2, RZ, RZ, UR6 ;  /* 0x00000006ff027e24 */ /* 0x000fe2000f8e00ff */
[----:B------:R-:W-:Y:S01]  /*0d20*/  UMOV UR6, URZ ;  /* 0x0000003f00067c82 */ /* 0x000fe20008000000 */
[----:B------:R-:W-:Y:S01]  /*0d30*/  IMAD.SHL.U32 R17, R9, 0x2, RZ ;  /* 0x0000000209117824 */ /* 0x000fe200078e00ff */
[----:B------:R1:W-:Y:S01]  /*0d40*/  STL [R1+0x30], R0 ;  /* 0x0000300001007387 */ /* 0x0003e20000100800 */
[----:B------:R-:W-:-:S02]  /*0d50*/  IMAD R209, R3, 0x8, R0 ;  /* 0x0000000803d17824 */ /* 0x000fc400078e0200 */
[C---:B0-----:R-:W-:Y:S01]  /*0d60*/  VIADD R16, R17.reuse, 0x8 ;  /* 0x0000000811107836 */ /* 0x041fe20000000000 */
[----:B------:R0:W-:Y:S01]  /*0d70*/  STL [R1+0x38], R2 ;  /* 0x0000380201007387 */ /* 0x0001e20000100800 */
[C---:B------:R-:W-:Y:S02]  /*0d80*/  VIADD R15, R17.reuse, 0x10 ;  /* 0x00000010110f7836 */ /* 0x040fe40000000000 */
[C---:B------:R-:W-:Y:S01]  /*0d90*/  VIADD R14, R17.reuse, 0x18 ;  /* 0x00000018110e7836 */ /* 0x040fe20000000000 */
[----:B------:R-:W-:Y:S01]  /*0da0*/  SHF.R.S32.HI R18, RZ, 0x1f, R16 ;  /* 0x0000001fff127819 */ /* 0x000fe20000011410 */
[C---:B------:R-:W-:Y:S01]  /*0db0*/  VIADD R13, R17.reuse, 0x20 ;  /* 0x00000020110d7836 */ /* 0x040fe20000000000 */
[----:B------:R-:W-:Y:S01]  /*0dc0*/  SHF.R.S32.HI R16, RZ, 0x1f, R15 ;  /* 0x0000001fff107819 */ /* 0x000fe2000001140f */
[----:B-1----:R-:W-:Y:S01]  /*0dd0*/  IMAD.U32 R0, RZ, RZ, UR6 ;  /* 0x00000006ff007e24 */ /* 0x002fe2000f8e00ff */
        /* <DEDUP_REMOVED lines=17> */
[C---:B0-----:R-:W-:Y:S01]  /*0ef0*/  VIADD R2, R17.reuse, 0x68 ;  /* 0x0000006811027836 */ /* 0x041fe20000000000 */
        /* <DEDUP_REMOVED lines=29> */
[----:B-1----:R-:W-:-:S07]  /*10d0*/  SHF.R.S32.HI R2, RZ, 0x1f, R217 ;  /* 0x0000001fff027819 */ /* 0x002fce00000114d9 */
.L_x_5776:
[----:B------:R-:W-:Y:S01]  /*10e0*/  ULDC.64 UR6, c[0x0][0xd88] ;  /* 0x0003620000067ab9 */ /* 0x000fe20000000a00 */
[----:B------:R-:W-:Y:S01]  /*10f0*/  ULDC.64 UR8, c[0x0][0xb10] ;  /* 0x0002c40000087ab9 */ /* 0x000fe20000000a00 */
[----:B------:R-:W-:Y:S01]  /*1100*/  UIMAD.WIDE UR6, UR5, 0x4, UR6 ;  /* 0x00000004050678a5 */ /* 0x000fe2000f8e0206 */
[----:B0---4-:R-:W0:Y:S05]  /*1110*/  LDC.64 R8, c[0x0][0x418] ;  /* 0x00010600ff087b82 */ /* 0x011e2a0000000a00 */
[----:B------:R-:W-:Y:S02]  /*1120*/  IMAD.U32 R212, RZ, RZ, UR6 ;  /* 0x00000006ffd47e24 */ /* 0x000fe4000f8e00ff */
[----:B------:R-:W-:Y:S01]  /*1130*/  IMAD.U32 R213, RZ, RZ, UR7 ;  /* 0x00000007ffd57e24 */ /* 0x000fe2000f8e00ff */
[----:B------:R-:W-:Y:S01]  /*1140*/  ULDC.64 UR6, c[0x0][0xb20] ;  /* 0x0002c80000067ab9 */ /* 0x000fe20000000a00 */
[----:B-1----:R-:W1:Y:S03]  /*1150*/  LDC R0, c[0x0][0x424] ;  /* 0x00010900ff007b82 */ /* 0x002e660000000800 */
[----:B--2---:R-:W2:Y:S01]  /*1160*/  LDG.E R212, desc[UR36][R212.64] ;  /* 0x00000024d4d47981 */ /* 0x004ea2000c1e1900 */
[----:B------:R-:W-:Y:S01]  /*1170*/  ISETP.NE.U32.AND P1, PT, RZ, UR6, PT ;  /* 0x00000006ff007c0c */ /* 0x000fe2000bf25070 */
[----:B------:R-:W-:Y:S01]  /*1180*/  IMAD.MOV.U32 R4, RZ, RZ, RZ ;  /* 0x000000ffff047224 */ /* 0x000fe200078e00ff */
[----:B------:R-:W-:-:S02]  /*1190*/  ISETP.NE.U32.AND P0, PT, RZ, UR8, PT ;  /* 0x00000008ff007c0c */ /* 0x000fc4000bf05070 */
[----:B------:R-:W-:Y:S01]  /*11a0*/  ISETP.NE.AND.EX P1, PT, RZ, UR7, PT, P1 ;  /* 0x00000007ff007c0c */ /* 0x000fe2000bf25310 */
[----:B---3--:R-:W3:Y:S01]  /*11b0*/  LDC R7, c[0x0][0x2f0] ;  /* 0x0000bc00ff077b82 */ /* 0x008ee20000000800 */
[----:B------:R-:W-:Y:S02]  /*11c0*/  ISETP.NE.AND.EX P0, PT, RZ, UR9, PT, P0 ;  /* 0x00000009ff007c0c */ /* 0x000fe4000bf05300 */
[----:B--2---:R-:W-:-:S09]  /*11d0*/  SHF.R.S32.HI R216, RZ, 0x1f, R212 ;  /* 0x0000001fffd87819 */ /* 0x004fd200000114d4 */
[----:B------:R-:W-:-:S04]  /*11e0*/  @P1 LEA R2, P2, R212, UR6, 0x2 ;  /* 0x00000006d4021c11 */ /* 0x000fc8000f8410ff */
[C---:B------:R-:W-:Y:S02]  /*11f0*/  @P1 LEA.HI.X R3, R212.reuse, UR7, R216, 0x2, P2 ;  /* 0x00000007d4031c11 */ /* 0x040fe400090f14d8 */
[----:B------:R-:W-:-:S03]  /*1200*/  @P0 LEA R204, P2, R212, UR8, 0x2 ;  /* 0x00000008d4cc0c11 */ /* 0x000fc6000f8410ff */
[----:B------:R2:W5:Y:S01]  /*1210*/  @P1 LDG.E R4, desc[UR36][R2.64] ;  /* 0x0000002402041981 */ /* 0x000562000c1e1900 */
[----:B------:R-:W-:Y:S01]  /*1220*/  @P0 LEA.HI.X R205, R212, UR9, R216, 0x2, P2 ;  /* 0x00000009d4cd0c11 */ /* 0x000fe200090f14d8 */
[----:B------:R-:W-:-:S04]  /*1230*/  ULDC.64 UR8, c[0x0][0xb18] ;  /* 0x0002c60000087ab9 */ /* 0x000fc80000000a00 */
[----:B------:R2:W5:Y:S01]  /*1240*/  @P0 LDG.E R204, desc[UR36][R204.64] ;  /* 0x00000024cccc0981 */ /* 0x000562000c1e1900 */
[----:B0-----:R-:W-:Y:S02]  /*1250*/  ISETP.NE.U32.AND P1, PT, R8, RZ, PT ;  /* 0x000000ff0800720c */ /* 0x001fe40003f25070 */
[----:B------:R-:W-:Y:S02]  /*1260*/  ISETP.NE.U32.AND P2, PT, RZ, UR8, PT ;  /* 0x00000008ff007c0c */ /* 0x000fe4000bf45070 */
[----:B------:R-:W-:Y:S02]  /*1270*/  ISETP.NE.AND.EX P1, PT, R9, RZ, PT, P1 ;  /* 0x000000ff0900720c */ /* 0x000fe40003f25310 */
[----:B------:R-:W-:Y:S02]  /*1280*/  ISETP.NE.AND.EX P2, PT, RZ, UR9, PT, P2 ;  /* 0x00000009ff007c0c */ /* 0x000fe4000bf45320 */
[----:B-1----:R-:W-:Y:S01]  /*1290*/  SEL R0, R0, 0x1, P1 ;  /* 0x0000000100007807 */ /* 0x002fe20000800000 */
[----:B--23--:R-:W-:Y:S10]  /*12a0*/  @P0 BRA `(.L_x_5712) ;  /* 0x0000000000280947 */ /* 0x00cff40003800000 */
[----:B------:R-:W-:Y:S01]  /*12b0*/  ULDC.64 UR6, c[0x0][0xaf8] ;  /* 0x0002be0000067ab9 */ /* 0x000fe20000000a00 */
[----:B-----5:R-:W0:Y:S01]  /*12c0*/  LDC R204, c[0x0][0x288] ;  /* 0x0000a200ffcc7b82 */ /* 0x020e220000000800 */
[----:B------:R-:W-:-:S04]  /*12d0*/  ISETP.NE.U32.AND P0, PT, RZ, UR6, PT ;  /* 0x00000006ff007c0c */ /* 0x000fc8000bf05070 */
[----:B------:R-:W-:-:S13]  /*12e0*/  ISETP.NE.AND.EX P0, PT, RZ, UR7, PT, P0 ;  /* 0x00000007ff007c0c */ /* 0x000fda000bf05300 */
[----:B------:R-:W-:Y:S05]  /*12f0*/  @!P0 BRA `(.L_x_5712) ;  /* 0x0000000000148947 */ /* 0x000fea0003800000 */
[----:B------:R-:W1:Y:S02]  /*1300*/  LDC.64 R2, c[0x0][0xaf8] ;  /* 0x0002be00ff027b82 */ /* 0x000e640000000a00 */
[----:B-1----:R-:W-:-:S05]  /*1310*/  IMAD.WIDE R2, R212, 0x4, R2 ;  /* 0x00000004d4027825 */ /* 0x002fca00078e0202 */
[----:B0-----:R-:W2:Y:S04]  /*1320*/  LDG.E R204, desc[UR36][R2.64] ;  /* 0x0000002402cc7981 */ /* 0x001ea8000c1e1900 */
[----:B------:R-:W2:Y:S02]  /*1330*/  LDG.E R5, desc[UR36][R2.64+0x4] ;  /* 0x0000042402057981 */ /* 0x000ea4000c1e1900 */
[----:B--2---:R-:W-:-:S07]  /*1340*/  IMAD.IADD R204, R5, 0x1, -R204 ;  /* 0x0000000105cc7824 */ /* 0x004fce00078e0acc */
.L_x_5712:
[----:B------:R-:W-:Y:S01]  /*1350*/  IMAD R205, R0, R7, RZ ;  /* 0x0000000700cd7224 */ /* 0x000fe200078e02ff */
[----:B------:R-:W-:Y:S01]  /*1360*/  LOP3.LUT R213, R6, 0xffff, RZ, 0xc0, !PT ;  /* 0x0000ffff06d57812 */ /* 0x000fe200078ec0ff */
[----:B------:R-:W-:Y:S06]  /*1370*/  @!P2 BRA `(.L_x_5713) ;  /* 0x000000000010a947 */ /* 0x000fec0003800000 */
[----:B------:R-:W-:-:S04]  /*1380*/  LEA R2, P0, R212, UR8, 0x2 ;  /* 0x00000008d4027c11 */ /* 0x000fc8000f8010ff */
[----:B------:R-:W-:-:S05]  /*1390*/  LEA.HI.X R3, R212, UR9, R216, 0x2, P0 ;  /* 0x00000009d4037c11 */ /* 0x000fca00080f14d8 */
[----:B------:R1:W5:Y:S01]  /*13a0*/  LDG.E R205, desc[UR36][R2.64] ;  /* 0x0000002402cd7981 */ /* 0x000362000c1e1900 */
[----:B------:R-:W-:Y:S05]  /*13b0*/  BRA `(.L_x_5714) ;  /* 0x0000000000247947 */ /* 0x000fea0003800000 */
.L_x_5713:
        /* <DEDUP_REMOVED lines=9> */
.L_x_5714:
[----:B------:R-:W2:Y:S01]  /*1450*/  LDC R0, c[0x0][0x448] ;  /* 0x00011200ff007b82 */ /* 0x000ea20000000800 */
[----:B------:R-:W-:Y:S01]  /*1460*/  USHF.L.U32 UR4, UR4, 0x7, URZ ;  /* 0x0000000704047899 */ /* 0x000fe2000800063f */
[----:B-----5:R-:W-:Y:S01]  /*1470*/  IMAD.IADD R205, R205, 0x1, -R4 ;  /* 0x00000001cdcd7824 */ /* 0x020fe200078e0a04 */
[----:B------:R-:W-:Y:S01]  /*1480*/  LOP3.LUT R16, R16, 0xffffffef, RZ, 0xc0, !PT ;  /* 0xffffffef10107812 */ /* 0x000fe200078ec0ff */
[----:B------:R-:W-:-:S03]  /*1490*/  IMAD.MOV.U32 R161, RZ, RZ, RZ ;  /* 0x000000ffffa17224 */ /* 0x000fc600078e00ff */
[----:B------:R-:W-:Y:S01]  /*14a0*/  IMAD.U32 R206, RZ, RZ, UR4 ;  /* 0x00000004ffce7e24 */ /* 0x000fe2000f8e00ff */
[----:B------:R-:W-:Y:S01]  /*14b0*/  UIADD3 UR4, UR4, 0x7f, URZ ;  /* 0x0000007f04047890 */ /* 0x000fe2000fffe03f */
[----:B01----:R-:W-:Y:S02]  /*14c0*/  IADD3 R3, R205, 0x60, -R204 ;  /* 0x00000060cd037810 */ /* 0x003fe40007ffe8cc */
[----:B--2---:R-:W-:-:S03]  /*14d0*/  ISETP.NE.AND P0, PT, R0, 0x1, PT ;  /* 0x000000010000780c */ /* 0x004fc60003f05270 */
[----:B------:R-:W-:-:S10]  /*14e0*/  IMAD.U32 R0, RZ, RZ, UR4 ;  /* 0x00000004ff007e24 */ /* 0x000fd4000f8e00ff */
[----:B------:R-:W0:Y:S01]  /*14f0*/  @P0 LDC R2, c[0x0][0x44c] ;  /* 0x00011300ff020b82 */ /* 0x000e220000000800 */
[----:B------:R-:W-:-:S07]  /*1500*/  @P0 LOP3.LUT R16, R16, 0x10, RZ, 0xfc, !PT ;  /* 0x0000001010100812 */ /* 0x000fce00078efcff */
[----:B------:R-:W1:Y:S01]  /*1510*/  @P0 LDC R5, c[0x0][0x450] ;  /* 0x00011400ff050b82 */ /* 0x000e620000000800 */
[----:B0-----:R-:W-:-:S05]  /*1520*/  @P0 IMAD.HI.U32 R2, R2, UR4, RZ ;  /* 0x0000000402020c27 */ /* 0x001fca000f8e00ff */
[----:B-1----:R-:W-:Y:S01]  /*1530*/  @P0 SHF.R.U32.HI R0, RZ, R5, R2 ;  /* 0x00000005ff000219 */ /* 0x002fe20000011602 */
[----:B------:R-:W-:-:S04]  /*1540*/  VIADD R2, R205, 0x5f ;  /* 0x0000005fcd027836 */ /* 0x000fc80000000000 */
[----:B------:R-:W-:Y:S02]  /*1550*/  IMAD.IADD R0, R3, 0x1, R0 ;  /* 0x0000000103007824 */ /* 0x000fe400078e0200 */
[----:B------:R-:W-:-:S04]  /*1560*/  IMAD.HI R2, R2, 0x2aaaaaab, RZ ;  /* 0x2aaaaaab02027827 */ /* 0x000fc800078e02ff */
[----:B------:R-:W-:Y:S01]  /*1570*/  IMAD.HI R0, R0, 0x2aaaaaab, RZ ;  /* 0x2aaaaaab00007827 */ /* 0x000fe200078e02ff */
[----:B------:R-:W-:-:S04]  /*1580*/  SHF.R.U32.HI R3, RZ, 0x1f, R2 ;  /* 0x0000001fff037819 */ /* 0x000fc80000011602 */
[----:B------:R-:W-:Y:S02]  /*1590*/  SHF.R.U32.HI R5, RZ, 0x1f, R0 ;  /* 0x0000001fff057819 */ /* 0x000fe40000011600 */
[----:B------:R-:W-:Y:S02]  /*15a0*/  LEA.HI.SX32 R3, R2, R3, 0x1c ;  /* 0x0000000302037211 */ /* 0x000fe400078fe2ff */
[----:B------:R-:W-:Y:S02]  /*15b0*/  LEA.HI.SX32 R2, R0, R5, 0x1c ;  /* 0x0000000500027211 */ /* 0x000fe400078fe2ff */
[C---:B------:R-:W-:Y:S02]  /*15c0*/  LOP3.LUT R0, R6.reuse, 0xff000000, RZ, 0xc0, !PT ;  /* 0xff00000006007812 */ /* 0x040fe400078ec0ff */
[----:B------:R-:W-:Y:S02]  /*15d0*/  VIMNMX R8, R3, R2, PT ;  /* 0x0000000203087248 */ /* 0x000fe40003fe0100 */
[----:B------:R-:W-:-:S02]  /*15e0*/  LOP3.LUT R6, R6, 0xff0000, RZ, 0xc0, !PT ;  /* 0x00ff000006067812 */ /* 0x000fc400078ec0ff */
[----:B------:R-:W-:Y:S02]  /*15f0*/  SHF.R.U32.HI R3, RZ, 0x8, R0 ;  /* 0x00000008ff037819 */ /* 0x000fe40000011600 */
[----:B------:R-:W-:Y:S02]  /*1600*/  ISETP.GE.AND P0, PT, R8, 0x1, PT ;  /* 0x000000010800780c */ /* 0x000fe40003f06270 */
[----:B------:R-:W-:-:S04]  /*1610*/  LEA.HI R3, R6, R3, RZ, 0x10 ;  /* 0x0000000306037211 */ /* 0x000fc800078f80ff */
[----:B------:R-:W-:Y:S02]  /*1620*/  LOP3.LUT R11, R3, 0xff, RZ, 0xc0, !PT ;  /* 0x000000ff030b7812 */ /* 0x000fe400078ec0ff */
[----:B------:R-:W-:-:S03]  /*1630*/  SHF.R.U32.HI R214, RZ, 0x10, R3 ;  /* 0x00000010ffd67819 */ /* 0x000fc60000011603 */
[----:B------:R0:W-:Y:S02]  /*1640*/  STL [R1+0x20], R11 ;  /* 0x0000200b01007387 */ /* 0x0001e40000100800 */
        /* <DEDUP_REMOVED lines=31> */
.L_x_5715:
[-C--:B------:R-:W-:Y:S01]  /*1840*/  IMAD R208, R11, R161.reuse, RZ ;  /* 0x000000a10bd07224 */ /* 0x080fe200078e02ff */
[----:B------:R-:W-:Y:S01]  /*1850*/  PLOP3.LUT P0, PT, PT, PT, PT, 0x80, 0x0 ;  /* 0x000000000000781c */ /* 0x000fe20003f0f070 */
[----:B------:R-:W-:Y:S01]  /*1860*/  IMAD.MOV.U32 R0, RZ, RZ, RZ ;  /* 0x000000ffff007224 */ /* 0x000fe200078e00ff */
[----:B------:R-:W-:Y:S01]  /*1870*/  CS2R R150, SRZ ;  /* 0x0000000000967805 */ /* 0x000fe2000001ff00 */
[----:B------:R-:W-:Y:S01]  /*1880*/  IMAD.MOV.U32 R3, RZ, RZ, RZ ;  /* 0x000000ffff037224 */ /* 0x000fe200078e00ff */
[----:B------:R-:W-:Y:S02]  /*1890*/  VIADDMNMX R161, R208, R161, R8, PT ;  /* 0x000000a1d0a17246 */ /* 0x000fe40003800108 */
[----:B------:R-:W-:Y:S02]  /*18a0*/  CS2R R148, SRZ ;  /* 0x0000000000947805 */ /* 0x000fe4000001ff00 */
        /* <DEDUP_REMOVED lines=89> */
[----:B------:R-:W-:Y:S02]  /*1e40*/  IMAD.U32 R23, RZ, RZ, UR5 ;  /* 0x00000005ff177e24 */ /* 0x000fe4000f8e00ff */
[----:B------:R-:W-:Y:S01]  /*1e50*/  IMAD.U32 R22, RZ, RZ, UR4 ;  /* 0x00000004ff167e24 */ /* 0x000fe2000f8e00ff */
[----:B------:R-:W-:Y:S06]  /*1e60*/  @!P0 BRA `(.L_x_5717) ;  /* 0x0000000000408947 */ /* 0x000fec0003800000 */
        /* <DEDUP_REMOVED lines=16> */
.L_x_5717:
        /* <DEDUP_REMOVED lines=15> */
.L_x_5869:
        /* <DEDUP_REMOVED lines=8> */
.L_x_5719:
[----:B------:R-:W-:Y:S01]  /*20e0*/  R2UR UR6, R3 ;  /* 0x00000000030672ca */ /* 0x000fe200000e0000 */
[----:B------:R-:W-:-:S05]  /*20f0*/  IMAD.U32 R2, RZ, RZ, UR39 ;  /* 0x00000027ff027e24 */ /* 0x000fca000f8e00ff */
[----:B------:R-:W-:-:S07]  /*2100*/  SHF.L.U32 R2, R2, 0x1f, RZ ;  /* 0x0000001f02027819 */ /* 0x000fce00000006ff */
[----:B------:R-:W-:-:S09]  /*2110*/  ULEA UR6, UR38, UR6, 0x3 ;  /* 0x0000000626067291 */ /* 0x000fd2000f8e183f */
[----:B------:R2:W3:Y:S01]  /*2120*/  SYNCS.PHASECHK.TRANS64.TRYWAIT P1, [UR6+0x32430], R2 ;  /* 0x03243002ff0075a7 */ /* 0x0004e20008020146 */
[----:B------:R-:W-:Y:S05]  /*2130*/  @!P0 BRA `(.L_x_5720) ;  /* 0x0000000000048947 */ /* 0x000fea0003800000 */
[----:B------:R-:W-:Y:S01]  /*2140*/  BPT.TRAP 0x1 ;  /* 0x000000040000795c */ /* 0x000fe20000300000 */
.L_x_5720:
[----:B---3--:R-:W-:Y:S05]  /*2150*/  @P1 BRA `(.L_x_5721) ;  /* 0x0000000000081947 */ /* 0x008fea0003800000 */
[----:B------:R-:W3:Y:S02]  /*2160*/  SYNCS.PHASECHK.TRANS64.TRYWAIT P1, [UR6+0x32430], R2 ;  /* 0x03243002ff0075a7 */ /* 0x000ee40008020146 */
[----:B---3--:R-:W-:Y:S05]  /*2170*/  @!P1 BRA `(.L_x_5722) ;  /* 0x0000013400789947 */ /* 0x008fea0003800000 */
.L_x_5721:
[----:B------:R-:W-:Y:S01]  /*2180*/  R2UR UR4, R3 ;  /* 0x00000000030472ca */ /* 0x000fe200000e0000 */
[----:B------:R-:W-:Y:S01]  /*2190*/  WARPGROUP.ARRIVE ;  /* 0x00000000000079c5 */ /* 0x000fe20000000000 */
[----:B------:R-:W-:Y:S01]  /*21a0*/  UMOV UR8, UR41 ;  /* 0x0000002900087c82 */ /* 0x000fe20008000000 */
[----:B------:R-:W-:Y:S01]  /*21b0*/  UMOV UR9, 0x40000040 ;  /* 0x4000004000097882 */ /* 0x000fe20000000000 */
[----:B------:R-:W-:Y:S01]  /*21c0*/  UMOV UR11, 0x40000040 ;  /* 0x40000040000b7882 */ /* 0x000fe20000000000 */
[----:B------:R-:W-:-:S08]  /*21d0*/  UIADD3 UR5, UR41, 0x2, URZ ;  /* 0x0000000229057890 */ /* 0x000fd0000fffe03f */
        /* <DEDUP_REMOVED lines=42> */
.L_x_5870:
[----:B------:R-:W-:Y:S05]  /*2480*/  @!P0 BRA `(.L_x_5724) ;  /* 0x0000000000048947 */ /* 0x000fea0003800000 */
[----:B------:R-:W-:Y:S01]  /*2490*/  BPT.TRAP 0x1 ;  /* 0x000000040000795c */ /* 0x000fe20000300000 */
.L_x_5724:
[----:B------:R0:W0:Y:S01]  /*24a0*/  SYNCS.PHASECHK.TRANS64.TRYWAIT P1, [UR6+0x32450], R2 ;  /* 0x03245002ff0075a7 */ /* 0x0000220008020146 */
[----:B------:R-:W-:Y:S05]  /*24b0*/  @!P0 BRA `(.L_x_5725) ;  /* 0x0000000000048947 */ /* 0x000fea0003800000 */
[----:B------:R-:W-:Y:S01]  /*24c0*/  BPT.TRAP 0x1 ;  /* 0x000000040000795c */ /* 0x000fe20000300000 */
.L_x_5725:
[----:B0-----:R-:W-:Y:S05]  /*24d0*/  @P1 BRA `(.L_x_5726) ;  /* 0x0000000000081947 */ /* 0x001fea0003800000 */
[----:B------:R-:W0:Y:S02]  /*24e0*/  SYNCS.PHASECHK.TRANS64.TRYWAIT P1, [UR6+0x32450], R2 ;  /* 0x03245002ff0075a7 */ /* 0x000e240008020146 */
[----:B0-----:R-:W-:Y:S05]  /*24f0*/  @!P1 BRA `(.L_x_5727) ;  /* 0x0000013000c49947 */ /* 0x001fea0003800000 */
.L_x_5726:
[----:B------:R-:W-:Y:S01]  /*2500*/  R2UR UR4, R3 ;  /* 0x00000000030472ca */ /* 0x000fe200000e0000 */
[----:B------:R-:W-:Y:S01]  /*2510*/  WARPGROUP.ARRIVE ;  /* 0x00000000000079c5 */ /* 0x000fe20000000000 */
[----:B------:R-:W-:Y:S01]  /*2520*/  UMOV UR9, 0x40000040 ;  /* 0x4000004000097882 */ /* 0x000fe20000000000 */
[----:B------:R-:W-:Y:S01]  /*2530*/  UMOV UR11, 0x40000040 ;  /* 0x40000040000b7882 */ /* 0x000fe20000000000 */
[----:B------:R-:W-:Y:S01]  /*2540*/  IMAD.U32 R13, RZ, RZ, UR9 ;  /* 0x00000009ff0d7e24 */ /* 0x000fe2000f8e00ff */
[----:B------:R-:W-:Y:S01]  /*2550*/  UMOV UR13, 0x40000040 ;  /* 0x40000040000d7882 */ /* 0x000fe20000000000 */
        /* <DEDUP_REMOVED lines=9> */
[----:B------:R-:W-:Y:S01]  /*25f0*/  UMOV UR23, 0x40000040 ;  /* 0x4000004000177882 */ /* 0x000fe20000000000 */
[----:B------:R-:W-:Y:S01]  /*2600*/  UMOV UR25, 0x40000040 ;  /* 0x4000004000197882 */ /* 0x000fe20000000000 */
[----:B------:R-:W-:Y:S01]  /*2610*/  USHF.R.U32.HI UR4, URZ, 0x4, UR4 ;  /* 0x000000043f047899 */ /* 0x000fe20008011604 */
[----:B------:R-:W-:Y:S01]  /*2620*/  UMOV UR27, 0x40000040 ;  /* 0x40000040001b7882 */ /* 0x000fe20000000000 */
[----:B------:R-:W-:-:S02]  /*2630*/  UMOV UR29, 0x40000040 ;  /* 0x40000040001d7882 */ /* 0x000fc40000000000 */
[----:B------:R-:W-:Y:S02]  /*2640*/  ULOP3.LUT UR7, UR4, 0x3fff, URZ, 0xc0, !UPT ;  /* 0x00003fff04077892 */ /* 0x000fe4000f8ec03f */
[----:B------:R-:W-:Y:S02]  /*2650*/  ULOP3.LUT UR4, UR40, 0x10000, URZ, 0xfc, !UPT ;  /* 0x0001000028047892 */ /* 0x000fe4000f8efc3f */
[----:B------:R-:W-:Y:S02]  /*2660*/  ULOP3.LUT UR60, UR7, 0x10000, URZ, 0xfc, !UPT ;  /* 0x00010000073c7892 */ /* 0x000fe4000f8efc3f */
[----:B------:R-:W-:Y:S02]  /*2670*/  UIADD3 UR56, UR4, 0x402, URZ ;  /* 0x0000040204387890 */ /* 0x000fe4000fffe03f */
[----:B------:R-:W-:Y:S01]  /*2680*/  UIMAD UR5, UR38, 0xc00, UR60 ;  /* 0x00000c00260578a4 */ /* 0x000fe2000f8e023c */
[----:B------:R-:W-:Y:S01]  /*2690*/  UMOV UR8, UR4 ;  /* 0x0000000400087c82 */ /* 0x000fe20008000000 */
[----:B------:R-:W-:Y:S01]  /*26a0*/  UIADD3 UR16, UR4, 0x800, URZ ;  /* 0x0000080004107890 */ /* 0x000fe2000fffe03f */
[----:B------:R-:W-:Y:S01]  /*26b0*/  IMAD.U32 R12, RZ, RZ, UR8 ;  /* 0x00000008ff0c7e24 */ /* 0x000fe2000f8e00ff */
[----:B------:R-:W-:-:S03]  /*26c0*/  UIADD3 UR58, UR5, 0x302, URZ ;  /* 0x00000302053a7890 */ /* 0x000fc6000fffe03f */
[----:B------:R-:W-:Y:S01]  /*26d0*/  UMOV UR10, UR5 ;  /* 0x00000005000a7c82 */ /* 0x000fe20008000000 */
[----:B------:R-:W-:Y:S01]  /*26e0*/  UIADD3 UR18, UR5, 0x600, URZ ;  /* 0x0000060005127890 */ /* 0x000fe2000fffe03f */
[----:B------:R-:W-:Y:S01]  /*26f0*/  HGMMA.64x96x16.F32.BF16 R24, gdesc[UR8], R24, gsb0 ;  /* 0x01600000081879f0 */ /* 0x000fe20008001818 */
[----:B------:R-:W-:Y:S02]  /*2700*/  UIADD3 UR8, UR4, 0x2, URZ ;  /* 0x0000000204087890 */ /* 0x000fe4000fffe03f */
[----:B------:R-:W-:Y:S02]  /*2710*/  UIADD3 UR9, UR5, 0x2, URZ ;  /* 0x0000000205097890 */ /* 0x000fe4000fffe03f */
[----:B------:R-:W-:Y:S01]  /*2720*/  UIADD3 UR10, UR5, 0x304, URZ ;  /* 0x00000304050a7890 */ /* 0x000fe2000fffe03f */
[----:B------:R-:W-:Y:S02]  /*2730*/  UMOV UR11, 0x40000040 ;  /* 0x40000040000b7882 */ /* 0x000fe40000000000 */
[----:B------:R-:W-:Y:S01]  /*2740*/  UMOV UR12, UR8 ;  /* 0x00000008000c7c82 */ /* 0x000fe20008000000 */
[----:B------:R-:W-:Y:S01]  /*2750*/  UIADD3 UR8, UR4, 0x4, URZ ;  /* 0x0000000404087890 */ /* 0x000fe2000fffe03f */
[----:B------:R-:W-:Y:S01]  /*2760*/  IMAD.U32 R10, RZ, RZ, UR12 ;  /* 0x0000000cff0a7e24 */ /* 0x000fe2000f8e00ff */
[----:B------:R-:W-:Y:S01]  /*2770*/  UMOV UR14, UR9 ;  /* 0x00000009000e7c82 */ /* 0x000fe20008000000 */
[----:B------:R-:W-:Y:S01]  /*2780*/  UIADD3 UR9, UR5, 0x4, URZ ;  /* 0x0000000405097890 */ /* 0x000fe2000fffe03f */
[----:B-1----:R-:W-:Y:S01]  /*2790*/  SHF.R.U32.HI R0, RZ, 0x7, R0 ;  /* 0x00000007ff007819 */ /* 0x002fe20000011600 */
[----:B------:R-:W-:-:S02]  /*27a0*/  UIADD3 UR20, UR4, 0x802, URZ ;  /* 0x0000080204147890 */ /* 0x000fc4000fffe03f */
[----:B------:R-:W-:Y:S01]  /*27b0*/  UIADD3 UR22, UR5, 0x602, URZ ;  /* 0x0000060205167890 */ /* 0x000fe2000fffe03f */
[----:B------:R-:W-:Y:S01]  /*27c0*/  IADD3 R0, -R0, 0xb, RZ ;  /* 0x0000000b00007810 */ /* 0x000fe20007ffe1ff */
[----:B------:R-:W-:Y:S02]  /*27d0*/  UIADD3 UR24, UR4, 0x804, URZ ;  /* 0x0000080404187890 */ /* 0x000fe4000fffe03f */
[----:B------:R-:W-:Y:S02]  /*27e0*/  UIADD3 UR26, UR5, 0x604, URZ ;  /* 0x00000604051a7890 */ /* 0x000fe4000fffe03f */
[----:B------:R-:W-:Y:S02]  /*27f0*/  UIADD3 UR28, UR4, 0x806, URZ ;  /* 0x00000806041c7890 */ /* 0x000fe4000fffe03f */
[----:B------:R-:W-:Y:S01]  /*2800*/  UIADD3 UR30, UR5, 0x606, URZ ;  /* 0x00000606051e7890 */ /* 0x000fe2000fffe03f */
        /* <DEDUP_REMOVED lines=48> */
[----:B------:R-:W-:Y:S01]  /*2b10*/  UMOV UR9, 0x40000040 ;  /* 0x4000004000097882 */ /* 0x000fe20000000000 */
[----:B0--3--:R-:W-:Y:S01]  /*2b20*/  IMAD.U32 R5, RZ, RZ, UR13 ;  /* 0x0000000dff057e24 */ /* 0x009fe2000f8e00ff */
        /* <DEDUP_REMOVED lines=44> */
.L_x_5728:
[----:B--2---:R-:W1:Y:S01]  /*2df0*/  LDC R2, c[0x0][0x448] ;  /* 0x00011200ff027b82 */ /* 0x004e620000000800 */
[----:B------:R-:W-:Y:S01]  /*2e00*/  R2UR UR4, R206 ;  /* 0x00000000ce0472ca */ /* 0x000fe200000e0000 */
[----:B------:R-:W-:Y:S01]  /*2e10*/  ULDC UR5, c[0x0][0xa80] ;  /* 0x0002a00000057ab9 */ /* 0x000fe20000000800 */
[----:B------:R-:W-:Y:S01]  /*2e20*/  ULOP3.LUT UR54, UR7, 0x3000000, URZ, 0xfc, !UPT ;  /* 0x0300000007367892 */ /* 0x000fe2000f8efc3f */
[----:B------:R-:W-:Y:S01]  /*2e30*/  UMOV UR11, 0x40000040 ;  /* 0x40000040000b7882 */ /* 0x000fe20000000000 */
[----:B------:R-:W-:-:S03]  /*2e40*/  UMOV UR15, 0x40000040 ;  /* 0x40000040000f7882 */ /* 0x000fc60000000000 */
[----:B------:R-:W2:Y:S01]  /*2e50*/  S2UR UR10, SR_CgaCtaId ;  /* 0x00000000000a79c3 */ /* 0x000ea20000008800 */
[----:B-1----:R-:W-:-:S05]  /*2e60*/  ISETP.NE.AND P6, PT, R2, 0x1, PT ;  /* 0x000000010200780c */ /* 0x002fca0003fc5270 */
[----:B------:R-:W-:Y:S01]  /*2e70*/  VIADD R2, R209, UR4 ;  /* 0x00000004d1027c36 */ /* 0x000fe20008000000 */
[----:B------:R-:W-:-:S04]  /*2e80*/  UIADD3 UR4, UR6, 0x32440, URZ ;  /* 0x0003244006047890 */ /* 0x000fc8000fffe03f */
[----:B--2---:R-:W-:Y:S02]  /*2e90*/  UPRMT UR4, UR10, 0x654, UR4 ;  /* 0x000006540a047896 */ /* 0x004fe40008000004 */
[----:B------:R-:W-:Y:S01]  /*2ea0*/  UIMAD UR10, UR38, 0xc00, UR54 ;  /* 0x00000c00260a78a4 */ /* 0x000fe2000f8e0236 */
[----:B------:R-:W1:Y:S03]  /*2eb0*/  @P6 LDC R3, c[0x0][0x44c] ;  /* 0x00011300ff036b82 */ /* 0x000e660000000800 */
[----:B------:R-:W-:-:S05]  /*2ec0*/  UIADD3 UR14, UR10, 0x80, URZ ;  /* 0x000000800a0e7890 */ /* 0x000fca000fffe03f */
[----:B------:R-:W2:Y:S01]  /*2ed0*/  @P6 LDC R74, c[0x0][0x450] ;  /* 0x00011400ff4a6b82 */ /* 0x000ea20000000800 */
[----:B------:R-:W-:Y:S01]  /*2ee0*/  SYNCS.ARRIVE.TRANS64.RED.A1T0 RZ, [UR4], RZ ;  /* 0x000000ffffff79a7 */ /* 0x000fe20008100404 */
[----:B------:R-:W-:Y:S01]  /*2ef0*/  UIADD3 UR4, UR10, 0x100, URZ ;  /* 0x000001000a047890 */ /* 0x000fe2000fffe03f */
[----:B-1----:R-:W-:-:S05]  /*2f00*/  @P6 IMAD.HI.U32 R3, R2, R3, RZ ;  /* 0x0000000302036227 */ /* 0x002fca00078e00ff */
[----:B--2---:R-:W-:Y:S01]  /*2f10*/  @P6 SHF.R.U32.HI R2, RZ, R74, R3 ;  /* 0x0000004aff026219 */ /* 0x004fe20000011603 */
[----:B------:R-:W-:-:S04]  /*2f20*/  IMAD R74, R161, -0x60, R205 ;  /* 0xffffffa0a14a7824 */ /* 0x000fc800078e02cd */
[----:B------:R-:W1:Y:S01]  /*2f30*/  SHFL.IDX PT, R75, R2, RZ, 0x1c1f ;  /* 0x001c1fff024b7589 */ /* 0x000e6200000e0000 */
[C-C-:B------:R-:W-:Y:S02]  /*2f40*/  IADD3 R3, -R17.reuse, 0x61, R74.reuse ;  /* 0x0000006111037810 */ /* 0x140fe40007ffe14a */
[----:B------:R-:W-:Y:S01]  /*2f50*/  IADD3 R73, -R17, 0x60, R74 ;  /* 0x0000006011497810 */ /* 0x000fe20007ffe14a */
[----:B------:R2:W3:Y:S02]  /*2f60*/  SHFL.IDX PT, R76, R2, 0x1, 0x1c1f ;  /* 0x003c1f00024c7f89 */ /* 0x0004e400000e0000 */
[----:B------:R-:W-:-:S05]  /*2f70*/  IMAD.IADD R74, R3, 0x1, -R204 ;  /* 0x00000001034a7824 */ /* 0x000fca00078e0acc */
[----:B-1----:R-:W-:Y:S01]  /*2f80*/  VIADDMNMX R75, R75, R74, R73, PT ;  /* 0x0000004a4b4b7246 */ /* 0x002fe20003800149 */
[----:B------:R1:W-:Y:S03]  /*2f90*/  BAR.SYNC.DEFER_BLOCKING R72, 0x100 ;  /* 0x000400480000751d */ /* 0x0003e60000010000 */
[C---:B------:R-:W-:Y:S02]  /*2fa0*/  ISETP.GT.AND P3, PT, R75.reuse, RZ, PT ;  /* 0x000000ff4b00720c */ /* 0x040fe40003f64270 */
[C---:B------:R-:W-:Y:S02]  /*2fb0*/  ISETP.GT.AND P4, PT, R75.reuse, 0x1, PT ;  /* 0x000000014b00780c */ /* 0x040fe40003f84270 */
[----:B------:R-:W-:Y:S02]  /*2fc0*/  ISETP.GT.AND P5, PT, R75, 0x8, PT ;  /* 0x000000084b00780c */ /* 0x000fe40003fa4270 */
[----:B------:R-:W-:-:S02]  /*2fd0*/  FSEL R24, R24, -INF , P3 ;  /* 0xff80000018187808 */ /* 0x000fc40001800000 */
[----:B------:R-:W-:Y:S02]  /*2fe0*/  FSEL R25, R25, -INF , P4 ;  /* 0xff80000019197808 */ /* 0x000fe40002000000 */
[C---:B------:R-:W-:Y:S02]  /*2ff0*/  ISETP.GT.AND P1, PT, R75.reuse, 0x9, PT ;  /* 0x000000094b00780c */ /* 0x040fe40003f24270 */
[----:B------:R-:W-:Y:S02]  /*3000*/  FSEL R28, R28, -INF , P5 ;  /* 0xff8000001c1c7808 */ /* 0x000fe40002800000 */
[----:B------:R-:W-:Y:S02]  /*3010*/  FMNMX.FTZ R3, R24, R25, !PT ;  /* 0x0000001918037209 */ /* 0x000fe40007810000 */
[----:B------:R-:W-:Y:S02]  /*3020*/  ISETP.GT.AND P2, PT, R75, 0x10, PT ;  /* 0x000000104b00780c */ /* 0x000fe40003f44270 */
[----:B------:R-:W-:-:S02]  /*3030*/  FSEL R29, R29, -INF , P1 ;  /* 0xff8000001d1d7808 */ /* 0x000fc40000800000 */
[----:B--2---:R-:W-:Y:S02]  /*3040*/  FMNMX.FTZ R2, R28, R3, !PT ;  /* 0x000000031c027209 */ /* 0x004fe40007810000 */
[----:B------:R-:W-:Y:S02]  /*3050*/  ISETP.GT.AND P3, PT, R75, 0x11, PT ;  /* 0x000000114b00780c */ /* 0x000fe40003f64270 */
[----:B------:R-:W-:Y:S02]  /*3060*/  FSEL R32, R32, -INF , P2 ;  /* 0xff80000020207808 */ /* 0x000fe40001000000 */
[----:B------:R-:W-:Y:S02]  /*3070*/  FMNMX.FTZ R3, R29, R2, !PT ;  /* 0x000000021d037209 */ /* 0x000fe40007810000 */
[----:B------:R-:W-:Y:S02]  /*3080*/  ISETP.GT.AND P4, PT, R75, 0x18, PT ;  /* 0x000000184b00780c */ /* 0x000fe40003f84270 */
[----:B------:R-:W-:-:S02]  /*3090*/  FSEL R33, R33, -INF , P3 ;  /* 0xff80000021217808 */ /* 0x000fc40001800000 */
[----:B------:R-:W-:Y:S02]  /*30a0*/  FMNMX.FTZ R2, R32, R3, !PT ;  /* 0x0000000320027209 */ /* 0x000fe40007810000 */
        /* <DEDUP_REMOVED lines=15> */
[C---:B------:R-:W-:Y:S02]  /*31a0*/  ISETP.GT.AND P2, PT, R75.reuse, 0x38, PT ;  /* 0x000000384b00780c */ /* 0x040fe40003f44270 */
[----:B------:R-:W-:-:S02]  /*31b0*/  ISETP.GT.AND P3, PT, R75, 0x39, PT ;  /* 0x000000394b00780c */ /* 0x000fc40003f64270 */
[----:B------:R-:W-:Y:S02]  /*31c0*/  ISETP.GT.AND P5, PT, R75, 0x30, PT ;  /* 0x000000304b00780c */ /* 0x000fe40003fa4270 */
[----:B------:R-:W-:Y:S02]  /*31d0*/  FSEL R45, R45, -INF , P4 ;  /* 0xff8000002d2d7808 */ /* 0x000fe40002000000 */
[----:B------:R-:W-:Y:S02]  /*31e0*/  FMNMX.FTZ R2, R44, R3, !PT ;  /* 0x000000032c027209 */ /* 0x000fe40007810000 */
[----:B------:R-:W-:Y:S02]  /*31f0*/  ISETP.GT.AND P4, PT, R75, 0x40, PT ;  /* 0x000000404b00780c */ /* 0x000fe40003f84270 */
[----:B------:R-:W-:Y:S02]  /*3200*/  FSEL R52, R52, -INF , P2 ;  /* 0xff80000034347808 */ /* 0x000fe40001000000 */
[----:B------:R-:W-:-:S02]  /*3210*/  FSEL R53, R53, -INF , P3 ;  /* 0xff80000035357808 */ /* 0x000fc40001800000 */
[C---:B------:R-:W-:Y:S02]  /*3220*/  ISETP.GT.AND P1, PT, R75.reuse, 0x31, PT ;  /* 0x000000314b00780c */ /* 0x040fe40003f24270 */
[----:B------:R-:W-:Y:S02]  /*3230*/  FSEL R48, R48, -INF , P5 ;  /* 0xff80000030307808 */ /* 0x000fe40002800000 */
[C---:B------:R-:W-:Y:S02]  /*3240*/  ISETP.GT.AND P2, PT, R75.reuse, 0x49, PT ;  /* 0x000000494b00780c */ /* 0x040fe40003f44270 */
[----:B------:R-:W-:Y:S02]  /*3250*/  ISETP.GT.AND P3, PT, R75, 0x50, PT ;  /* 0x000000504b00780c */ /* 0x000fe40003f64270 */
[----:B------:R-:W-:Y:S02]  /*3260*/  FMNMX.FTZ R3, R45, R2, !PT ;  /* 0x000000022d037209 */ /* 0x000fe40007810000 */
[----:B---3--:R-:W-:-:S02]  /*3270*/  VIADDMNMX R73, R76, R74, R73, PT ;  /* 0x0000004a4c497246 */ /* 0x008fc40003800149 */
[----:B------:R-:W-:Y:S02]  /*3280*/  ISETP.GT.AND P5, PT, R75, 0x41, PT ;  /* 0x000000414b00780c */ /* 0x000fe40003fa4270 */
[----:B------:R-:W-:Y:S02]  /*3290*/  FSEL R56, R56, -INF , P4 ;  /* 0xff80000038387808 */ /* 0x000fe40002000000 */
[----:B------:R-:W-:Y:S02]  /*32a0*/  FSEL R49, R49, -INF , P1 ;  /* 0xff80000031317808 */ /* 0x000fe40000800000 */
[----:B------:R-:W-:Y:S02]  /*32b0*/  ISETP.GT.AND P4, PT, R75, 0x51, PT ;  /* 0x000000514b00780c */ /* 0x000fe40003f84270 */
[----:B------:R-:W-:Y:S02]  /*32c0*/  FSEL R61, R61, -INF , P2 ;  /* 0xff8000003d3d7808 */ /* 0x000fe40001000000 */
[----:B------:R-:W-:-:S02]  /*32d0*/  FMNMX.FTZ R2, R48, R3, !PT ;  /* 0x0000000330027209 */ /* 0x000fc40007810000 */
[----:B------:R-:W-:Y:S02]  /*32e0*/  FSEL R64, R64, -INF , P3 ;  /* 0xff80000040407808 */ /* 0x000fe40001800000 */
[C---:B------:R-:W-:Y:S02]  /*32f0*/  ISETP.GT.AND P2, PT, R73.reuse, RZ, PT ;  /* 0x000000ff4900720c */ /* 0x040fe40003f44270 */
[----:B------:R-:W-:Y:S02]  /*3300*/  ISETP.GT.AND P3, PT, R73, 0x1, PT ;  /* 0x000000014900780c */ /* 0x000fe40003f64270 */
[----:B------:R-:W-:Y:S02]  /*3310*/  FSEL R57, R57, -INF , P5 ;  /* 0xff80000039397808 */ /* 0x000fe40002800000 */
[----:B------:R-:W-:Y:S02]  /*3320*/  ISETP.GT.AND P5, PT, R75, 0x58, PT ;  /* 0x000000584b00780c */ /* 0x000fe40003fa4270 */
[----:B------:R-:W-:-:S02]  /*3330*/  FMNMX.FTZ R3, R49, R2, !PT ;  /* 0x0000000231037209 */ /* 0x000fc40007810000 */
[----:B------:R-:W-:Y:S02]  /*3340*/  FSEL R65, R65, -INF , P4 ;  /* 0xff80000041417808 */ /* 0x000fe40002000000 */
[----:B------:R-:W-:Y:S02]  /*3350*/  ISETP.GT.AND P4, PT, R73, 0x8, PT ;  /* 0x000000084900780c */ /* 0x000fe40003f84270 */
[----:B------:R-:W-:Y:S02]  /*3360*/  FSEL R26, R26, -INF , P2 ;  /* 0xff8000001a1a7808 */ /* 0x000fe40001000000 */
[----:B------:R-:W-:Y:S02]  /*3370*/  FSEL R74, R27, -INF , P3 ;  /* 0xff8000001b4a7808 */ /* 0x000fe40001800000 */
        /* <DEDUP_REMOVED lines=12> */
[----:B------:R-:W-:Y:S02]  /*3440*/  ISETP.GT.AND P1, PT, R75, 0x48, PT ;  /* 0x000000484b00780c */ /* 0x000fe40003f24270 */
        /* <DEDUP_REMOVED lines=14> */
[----:B------:R-:W-:Y:S02]  /*3530*/  FMNMX.FTZ R27, R61, R2, !PT ;  /* 0x000000023d1b7209 */ /* 0x000fe40007810000 */
        /* <DEDUP_REMOVED lines=18> */
[----:B------:R-:W-:Y:S01]  /*3660*/  FSEL R3, R50, -INF , P1 ;  /* 0xff80000032037808 */ /* 0x000fe20000800000 */
[----:B------:R-:W2:Y:S01]  /*3670*/  SHFL.BFLY PT, R86, R31, 0x2, 0x1f ;  /* 0x0c401f001f567f89 */ /* 0x000ea200000e0000 */
        /* <DEDUP_REMOVED lines=16> */
[C---:B------:R-:W-:Y:S02]  /*3780*/  ISETP.GT.AND P2, PT, R73.reuse, 0x49, PT ;  /* 0x000000494900780c */ /* 0x040fe40003f44270 */
        /* <DEDUP_REMOVED lines=11> */
[----:B--2---:R-:W-:Y:S02]  /*3840*/  FMNMX.FTZ R86, R31, R86, !PT ;  /* 0x000000561f567209 */ /* 0x004fe40007810000 */
[----:B------:R-:W-:Y:S02]  /*3850*/  ISETP.GT.AND P2, PT, R73, 0x59, PT ;  /* 0x000000594900780c */ /* 0x000fe40003f44270 */
[----:B------:R-:W-:Y:S01]  /*3860*/  FSEL R174, R70, -INF , P1 ;  /* 0xff80000046ae7808 */ /* 0x000fe20000800000 */
[----:B------:R-:W2:Y:S01]  /*3870*/  SHFL.BFLY PT, R207, R86, 0x1, 0x1f ;  /* 0x0c201f0056cf7f89 */ /* 0x000ea200000e0000 */
[----:B------:R-:W-:Y:S02]  /*3880*/  FMNMX.FTZ R27, R173, R50, !PT ;  /* 0x00000032ad1b7209 */ /* 0x000fe40007810000 */
[----:B------:R-:W-:-:S02]  /*3890*/  FSEL R176, R71, -INF , P2 ;  /* 0xff80000047b07808 */ /* 0x000fc40001000000 */
[----:B------:R-:W-:-:S04]  /*38a0*/  FMNMX.FTZ R27, R174, R27, !PT ;  /* 0x0000001bae1b7209 */ /* 0x000fc80007810000 */
[----:B------:R-:W-:-:S05]  /*38b0*/  FMNMX.FTZ R27, R176, R27, !PT ;  /* 0x0000001bb01b7209 */ /* 0x000fca0007810000 */
[----:B------:R-:W3:Y:S01]  /*38c0*/  SHFL.BFLY PT, R50, R27, 0x2, 0x1f ;  /* 0x0c401f001b327f89 */ /* 0x000ee200000e0000 */
[----:B--2---:R-:W-:-:S04]  /*38d0*/  FMNMX.FTZ R207, R86, R207, !PT ;  /* 0x000000cf56cf7209 */ /* 0x004fc80007810000 */
[C---:B------:R-:W-:Y:S01]  /*38e0*/  FSETP.NEU.FTZ.AND P1, PT, R207.reuse, -INF , PT ;  /* 0xff800000cf00780b */ /* 0x040fe20003f3d000 */
[----:B------:R-:W-:-:S05]  /*38f0*/  FMUL.FTZ R31, R207, UR5 ;  /* 0x00000005cf1f7c20 */ /* 0x000fca0008410000 */
[----:B------:R-:W-:Y:S02]  /*3900*/  FSEL R31, R31, RZ, P1 ;  /* 0x000000ff1f1f7208 */ /* 0x000fe40000800000 */
[----:B---3--:R-:W-:-:S03]  /*3910*/  FMNMX.FTZ R50, R27, R50, !PT ;  /* 0x000000321b327209 */ /* 0x008fc60007810000 */
[--C-:B------:R-:W-:Y:S01]  /*3920*/  FFMA.FTZ R35, R25, UR5, -R31.reuse ;  /* 0x0000000519237c23 */ /* 0x100fe2000801081f */
[--C-:B------:R-:W-:Y:S01]  /*3930*/  FFMA.FTZ R24, R24, UR5, -R31.reuse ;  /* 0x0000000518187c23 */ /* 0x100fe2000801081f */
[--C-:B------:R-:W-:Y:S01]  /*3940*/  FFMA.FTZ R28, R28, UR5, -R31.reuse ;  /* 0x000000051c1c7c23 */ /* 0x100fe2000801081f */
[--C-:B------:R-:W-:Y:S01]  /*3950*/  FFMA.FTZ R29, R29, UR5, -R31.reuse ;  /* 0x000000051d1d7c23 */ /* 0x100fe2000801081f */
[----:B------:R-:W2:Y:S01]  /*3960*/  SHFL.BFLY PT, R25, R50, 0x1, 0x1f ;  /* 0x0c201f0032197f89 */ /* 0x000ea200000e0000 */
        /* <DEDUP_REMOVED lines=21> */
[--C-:B------:R-:W-:Y:S01]  /*3ac0*/  FFMA.FTZ R170, R68, UR5, -R31.reuse ;  /* 0x0000000544aa7c23 */ /* 0x100fe2000801081f */
[----:B------:R-:W-:Y:S01]  /*3ad0*/  FFMA.FTZ R171, R69, UR5, -R31 ;  /* 0x0000000545ab7c23 */ /* 0x000fe2000801081f */
[----:B--2---:R-:W-:-:S02]  /*3ae0*/  FMNMX.FTZ R160, R50, R25, !PT ;  /* 0x0000001932a07209 */ /* 0x004fc40007810000 */
[----:B------:R-:W2:Y:S01]  /*3af0*/  MUFU.EX2 R29, R29 ;  /* 0x0000001d001d7308 */ /* 0x000ea20000000800 */
[----:B---3--:R-:W-:Y:S01]  /*3b00*/  FADD.FTZ R25, R24, R35 ;  /* 0x0000002318197221 */ /* 0x008fe20000010000 */
[C---:B------:R-:W-:Y:S01]  /*3b10*/  FSETP.NEU.FTZ.AND P1, PT, R160.reuse, -INF , PT ;  /* 0xff800000a000780b */ /* 0x040fe20003f3d000 */
[----:B------:R-:W-:Y:S01]  /*3b20*/  FMUL.FTZ R175, R160, UR5 ;  /* 0x00000005a0af7c20 */ /* 0x000fe20008410000 */
[----:B------:R-:W-:-:S04]  /*3b30*/  F2FP.BF16.F32.PACK_AB R200, R35, R24 ;  /* 0x0000001823c8723e */ /* 0x000fc800000010ff */
[----:B------:R-:W-:Y:S01]  /*3b40*/  FSEL R175, R175, RZ, P1 ;  /* 0x000000ffafaf7208 */ /* 0x000fe20000800000 */
[----:B------:R-:W3:Y:S01]  /*3b50*/  MUFU.EX2 R32, R32 ;  /* 0x0000002000207308 */ /* 0x000ee20000000800 */
[----:B----4-:R-:W-:-:S03]  /*3b60*/  FADD.FTZ R48, R28, R25 ;  /* 0x000000191c307221 */ /* 0x010fc60000010000 */
        /* <DEDUP_REMOVED lines=10> */
[C---:B--2---:R-:W-:Y:S01]  /*3c10*/  FADD.FTZ R25, R29.reuse, R48 ;  /* 0x000000301d197221 */ /* 0x044fe20000010000 */
[----:B------:R-:W-:Y:S01]  /*3c20*/  FFMA.FTZ R38, R38, UR5, -R175 ;  /* 0x0000000526267c23 */ /* 0x000fe200080108af */
[----:B------:R-:W-:Y:S01]  /*3c30*/  F2FP.BF16.F32.PACK_AB R202, R29, R28 ;  /* 0x0000001c1dca723e */ /* 0x000fe200000010ff */
[----:B------:R-:W2:Y:S01]  /*3c40*/  MUFU.EX2 R26, R26 ;  /* 0x0000001a001a7308 */ /* 0x000ea20000000800 */
[----:B---3--:R-:W-:Y:S01]  /*3c50*/  FADD.FTZ R24, R32, R25 ;  /* 0x0000001920187221 */ /* 0x008fe20000010000 */
[--C-:B------:R-:W-:Y:S01]  /*3c60*/  FFMA.FTZ R80, R80, UR5, -R175.reuse ;  /* 0x0000000550507c23 */ /* 0x100fe200080108af */
[--C-:B------:R-:W-:Y:S01]  /*3c70*/  FFMA.FTZ R46, R46, UR5, -R175.reuse ;  /* 0x000000052e2e7c23 */ /* 0x100fe200080108af */
[--C-:B------:R-:W-:Y:S01]  /*3c80*/  FFMA.FTZ R166, R166, UR5, -R175.reuse ;  /* 0x00000005a6a67c23 */ /* 0x100fe200080108af */
[--C-:B------:R-:W-:Y:S01]  /*3c90*/  FFMA.FTZ R172, R172, UR5, -R175.reuse ;  /* 0x00000005acac7c23 */ /* 0x100fe200080108af */
[--C-:B------:R-:W-:Y:S01]  /*3ca0*/  FFMA.FTZ R173, R173, UR5, -R175.reuse ;  /* 0x00000005adad7c23 */ /* 0x100fe200080108af */
[----:B------:R-:W-:Y:S01]  /*3cb0*/  FFMA.FTZ R174, R174, UR5, -R175 ;  /* 0x00000005aeae7c23 */ /* 0x000fe200080108af */
[----:B------:R-:W3:Y:S08]  /*3cc0*/  MUFU.EX2 R30, R30 ;  /* 0x0000001e001e7308 */ /* 0x000ef00000000800 */
[----:B------:R-:W4:Y:S01]  /*3cd0*/  MUFU.EX2 R203, R76 ;  /* 0x0000004c00cb7308 */ /* 0x000f220000000800 */
[----:B--2---:R-:W-:Y:S01]  /*3ce0*/  FADD.FTZ R27, R26, R201 ;  /* 0x000000c91a1b7221 */ /* 0x004fe20000010000 */
        /* <DEDUP_REMOVED lines=38> */
[----:B------:R-:W-:Y:S01]  /*3f50*/  MUFU.EX2 R182, R182 ;  /* 0x000000b600b67308 */ /* 0x000fe20000000800 */
[C---:B---3--:R-:W-:Y:S01]  /*3f60*/  FADD.FTZ R186, R159.reuse, R186 ;  /* 0x000000ba9fba7221 */ /* 0x048fe20000010000 */
[----:B------:R-:W-:-:S06]  /*3f70*/  F2FP.BF16.F32.PACK_AB R159, R159, R80 ;  /* 0x000000509f9f723e */ /* 0x000fcc00000010ff */
[----:B------:R-:W-:Y:S01]  /*3f80*/  MUFU.EX2 R183, R183 ;  /* 0x000000b700b77308 */ /* 0x000fe20000000800 */
[C---:B----4-:R-:W-:Y:S01]  /*3f90*/  FADD.FTZ R185, R45.reuse, R24 ;  /* 0x000000182db97221 */ /* 0x050fe20000010000 */
        /* <DEDUP_REMOVED lines=20> */
[----:B------:R-:W-:Y:S01]  /*40e0*/  WARPGROUP.ARRIVE ;  /* 0x00000000000079c5 */ /* 0x000fe20000000000 */
[--C-:B------:R-:W-:Y:S01]  /*40f0*/  FFMA.FTZ R153, R3, UR5, -R175.reuse ;  /* 0x0000000503997c23 */ /* 0x100fe200080108af */
[--C-:B------:R-:W-:Y:S01]  /*4100*/  FFMA.FTZ R154, R163, UR5, -R175.reuse ;  /* 0x00000005a39a7c23 */ /* 0x100fe200080108af */
[----:B------:R-:W-:Y:S01]  /*4110*/  FFMA.FTZ R3, R164, UR5, -R175 ;  /* 0x00000005a4037c23 */ /* 0x000fe200080108af */
[----:B------:R-:W-:-:S15]  /*4120*/  MUFU.EX2 R152, R181 ;  /* 0x000000b500987308 */ /* 0x000fde0000000800 */
[----:B------:R-:W-:-:S03]  /*4130*/  NOP ;  /* 0x0000000000007918 */ /* 0x000fc60000000000 */
[----:B------:R-:W-:Y:S01]  /*4140*/  HGMMA.64x256x16.F32.BF16 R24, R156, gdesc[UR12].tnspB, R24, gsb0 ;  /* 0x43e0000c9c187df0 */ /* 0x000fe20008001818 */
[----:B------:R-:W-:Y:S01]  /*4150*/  UMOV UR14, UR4 ;  /* 0x00000004000e7c82 */ /* 0x000fe20008000000 */
[----:B------:R-:W-:Y:S01]  /*4160*/  UMOV UR15, 0x40000040 ;  /* 0x40000040000f7882 */ /* 0x000fe20000000000 */
[----:B------:R-:W-:Y:S02]  /*4170*/  UIADD3 UR4, UR10, 0x200, URZ ;  /* 0x000002000a047890 */ /* 0x000fe4000fffe03f */
[----:B------:R-:W-:Y:S01]  /*4180*/  UIADD3 UR10, UR10, 0x280, URZ ;  /* 0x000002800a0a7890 */ /* 0x000fe2000fffe03f */
[----:B------:R-:W1:Y:S08]  /*4190*/  MUFU.EX2 R153, R153 ;  /* 0x0000009900997308 */ /* 0x000e700000000800 */
[----:B------:R-:W2:Y:S08]  /*41a0*/  MUFU.EX2 R154, R154 ;  /* 0x0000009a009a7308 */ /* 0x000eb00000000800 */
[----:B------:R-:W3:Y:S01]  /*41b0*/  MUFU.EX2 R3, R3 ;  /* 0x0000000300037308 */ /* 0x000ee20000000800 */
[----:B------:R-:W-:-:S02]  /*41c0*/  WARPGROUP.DEPBAR.LE gsb0, 0x0 ;  /* 0x00008000000079c5 */ /* 0x000fc40000010000 */
[----:B------:R-:W-:Y:S01]  /*41d0*/  FFMA.FTZ R156, R167, UR5, -R175 ;  /* 0x00000005a79c7c23 */ /* 0x000fe200080108af */
[----:B-1----:R-:W-:Y:S01]  /*41e0*/  FADD.FTZ R158, R153, R186 ;  /* 0x000000ba999e7221 */ /* 0x002fe20000010000 */
[----:B------:R-:W-:Y:S01]  /*41f0*/  FADD.FTZ R157, R152, R185 ;  /* 0x000000b9989d7221 */ /* 0x000fe20000010000 */
[C---:B--2---:R-:W-:Y:S01]  /*4200*/  F2FP.BF16.F32.PACK_AB R153, R154.reuse, R153 ;  /* 0x000000999a99723e */ /* 0x044fe200000010ff */
[----:B------:R-:W-:Y:S01]  /*4210*/  FFMA.FTZ R159, R165, UR5, -R175 ;  /* 0x00000005a59f7c23 */ /* 0x000fe200080108af */
[----:B------:R-:W-:Y:S01]  /*4220*/  FADD.FTZ R158, R154, R158 ;  /* 0x0000009e9a9e7221 */ /* 0x000fe20000010000 */
[----:B------:R-:W1:Y:S01]  /*4230*/  MUFU.EX2 R156, R156 ;  /* 0x0000009c009c7308 */ /* 0x000e620000000800 */
[C---:B------:R-:W-:Y:S01]  /*4240*/  F2FP.BF16.F32.PACK_AB R152, R182.reuse, R152 ;  /* 0x00000098b698723e */ /* 0x040fe200000010ff */
[----:B------:R-:W-:Y:S01]  /*4250*/  FADD.FTZ R157, R182, R157 ;  /* 0x0000009db69d7221 */ /* 0x000fe20000010000 */
[----:B------:R-:W-:Y:S01]  /*4260*/  F2FP.BF16.F32.PACK_AB R154, R184, R183 ;  /* 0x000000b7b89a723e */ /* 0x000fe200000010ff */
[----:B---3--:R-:W-:-:S02]  /*4270*/  FADD.FTZ R158, R3, R158 ;  /* 0x0000009e039e7221 */ /* 0x008fc40000010000 */
[----:B------:R-:W-:Y:S02]  /*4280*/  FADD.FTZ R157, R183, R157 ;  /* 0x0000009db79d7221 */ /* 0x000fe40000010000 */
[----:B------:R-:W-:Y:S02]  /*4290*/  MUFU.EX2 R159, R159 ;  /* 0x0000009f009f7308 */ /* 0x000fe40000000800 */
[----:B------:R-:W-:-:S06]  /*42a0*/  FADD.FTZ R184, R184, R157 ;  /* 0x0000009db8b87221 */ /* 0x000fcc0000010000 */
[----:B------:R-:W2:Y:S01]  /*42b0*/  MUFU.EX2 R157, R166 ;  /* 0x000000a6009d7308 */ /* 0x000ea20000000800 */
[C---:B-1----:R-:W-:Y:S01]  /*42c0*/  F2FP.BF16.F32.PACK_AB R155, R156.reuse, R3 ;  /* 0x000000039c9b723e */ /* 0x042fe200000010ff */
[----:B------:R-:W-:-:S03]  /*42d0*/  FADD.FTZ R158, R156, R158 ;  /* 0x0000009e9c9e7221 */ /* 0x000fc60000010000 */
[----:B------:R-:W-:-:S06]  /*42e0*/  WARPGROUP.ARRIVE ;  /* 0x00000000000079c5 */ /* 0x000fcc0000000000 */
[----:B------:R-:W-:Y:S01]  /*42f0*/  HGMMA.64x256x16.F32.BF16 R24, R152, gdesc[UR12].tnspB, R24, gsb0 ;  /* 0x43e0000c98187df0 */ /* 0x000fe20008001818 */
[----:B------:R-:W-:Y:S01]  /*4300*/  UMOV UR14, UR4 ;  /* 0x00000004000e7c82 */ /* 0x000fe20008000000 */
[----:B------:R-:W-:Y:S01]  /*4310*/  UMOV UR15, 0x40000040 ;  /* 0x40000040000f7882 */ /* 0x000fe20000000000 */
[----:B------:R-:W-:Y:S02]  /*4320*/  WARPGROUP.DEPBAR.LE gsb0, 0x0 ;  /* 0x00008000000079c5 */ /* 0x000fe40000010000 */
[--C-:B------:R-:W-:Y:S01]  /*4330*/  FFMA.FTZ R153, R2, UR5, -R175.reuse ;  /* 0x0000000502997c23 */ /* 0x100fe200080108af */
[--C-:B------:R-:W-:Y:S01]  /*4340*/  FFMA.FTZ R2, R162, UR5, -R175.reuse ;  /* 0x00000005a2027c23 */ /* 0x100fe200080108af */
[----:B------:R-:W1:Y:S01]  /*4350*/  MUFU.EX2 R152, R177 ;  /* 0x000000b100987308 */ /* 0x000e620000000800 */
[----:B------:R-:W-:Y:S01]  /*4360*/  F2FP.BF16.F32.PACK_AB R154, R180, R179 ;  /* 0x000000b3b49a723e */ /* 0x000fe200000010ff */
[----:B------:R-:W-:Y:S01]  /*4370*/  FFMA.FTZ R175, R176, UR5, -R175 ;  /* 0x00000005b0af7c23 */ /* 0x000fe200080108af */
[----:B--2---:R-:W-:-:S05]  /*4380*/  F2FP.BF16.F32.PACK_AB R155, R157, R159 ;  /* 0x0000009f9d9b723e */ /* 0x004fca00000010ff */
[----:B------:R-:W2:Y:S08]  /*4390*/  MUFU.EX2 R153, R153 ;  /* 0x0000009900997308 */ /* 0x000eb00000000800 */
[----:B------:R-:W3:Y:S01]  /*43a0*/  MUFU.EX2 R2, R2 ;  /* 0x0000000200027308 */ /* 0x000ee20000000800 */
[----:B-1----:R-:W-:Y:S01]  /*43b0*/  FADD.FTZ R3, R152, R184 ;  /* 0x000000b898037221 */ /* 0x002fe20000010000 */
[----:B------:R-:W-:-:S03]  /*43c0*/  F2FP.BF16.F32.PACK_AB R152, R178, R152 ;  /* 0x00000098b298723e */ /* 0x000fc600000010ff */
[----:B------:R-:W-:-:S03]  /*43d0*/  FADD.FTZ R3, R178, R3 ;  /* 0x00000003b2037221 */ /* 0x000fc60000010000 */
[----:B------:R-:W1:Y:S01]  /*43e0*/  MUFU.EX2 R175, R175 ;  /* 0x000000af00af7308 */ /* 0x000e620000000800 */
[----:B--2---:R-:W-:Y:S01]  /*43f0*/  FADD.FTZ R158, R153, R158 ;  /* 0x0000009e999e7221 */ /* 0x004fe20000010000 */
[----:B------:R-:W-:-:S04]  /*4400*/  FADD.FTZ R3, R179, R3 ;  /* 0x00000003b3037221 */ /* 0x000fc80000010000 */
[----:B------:R-:W-:Y:S01]  /*4410*/  FADD.FTZ R3, R180, R3 ;  /* 0x00000003b4037221 */ /* 0x000fe20000010000 */
[C---:B---3--:R-:W-:Y:S01]  /*4420*/  F2FP.BF16.F32.PACK_AB R153, R2.reuse, R153 ;  /* 0x000000990299723e */ /* 0x048fe200000010ff */
[----:B------:R-:W-:-:S03]  /*4430*/  FADD.FTZ R158, R2, R158 ;  /* 0x0000009e029e7221 */ /* 0x000fc60000010000 */
[----:B------:R-:W-:Y:S01]  /*4440*/  WARPGROUP.ARRIVE ;  /* 0x00000000000079c5 */ /* 0x000fe20000000000 */
[----:B------:R-:W-:-:S04]  /*4450*/  FADD.FTZ R158, R159, R158 ;  /* 0x0000009e9f9e7221 */ /* 0x000fc80000010000 */
[----:B------:R-:W-:Y:S01]  /*4460*/  FADD.FTZ R158, R157, R158 ;  /* 0x0000009e9d9e7221 */ /* 0x000fe20000010000 */
[----:B------:R-:W-:Y:S03]  /*4470*/  HGMMA.64x256x16.F32.BF16 R24, R152, gdesc[UR12].tnspB, R24, gsb0 ;  /* 0x43e0000c98187df0 */ /* 0x000fe60008001818 */
[----:B------:R-:W-:Y:S02]  /*4480*/  WARPGROUP.DEPBAR.LE gsb0, 0x0 ;  /* 0x00008000000079c5 */ /* 0x000fe40000010000 */
[----:B------:R-:W2:Y:S01]  /*4490*/  MUFU.EX2 R152, R168 ;  /* 0x000000a800987308 */ /* 0x000ea20000000800 */
[----:B------:R-:W-:Y:S02]  /*44a0*/  F2FP.BF16.F32.PACK_AB R154, R171, R170 ;  /* 0x000000aaab9a723e */ /* 0x000fe400000010ff */
[----:B-1----:R-:W-:-:S05]  /*44b0*/  F2FP.BF16.F32.PACK_AB R155, R175, R174 ;  /* 0x000000aeaf9b723e */ /* 0x002fca00000010ff */
[----:B------:R-:W1:Y:S01]  /*44c0*/  MUFU.EX2 R153, R172 ;  /* 0x000000ac00997308 */ /* 0x000e620000000800 */
[----:B--2---:R-:W-:Y:S01]  /*44d0*/  FADD.FTZ R2, R152, R3 ;  /* 0x0000000398027221 */ /* 0x004fe20000010000 */
[----:B------:R-:W-:-:S03]  /*44e0*/  F2FP.BF16.F32.PACK_AB R152, R169, R152 ;  /* 0x00000098a998723e */ /* 0x000fc600000010ff */
[----:B------:R-:W-:Y:S01]  /*44f0*/  FADD.FTZ R2, R169, R2 ;  /* 0x00000002a9027221 */ /* 0x000fe20000010000 */
[----:B-1----:R-:W-:Y:S01]  /*4500*/  FADD.FTZ R158, R153, R158 ;  /* 0x0000009e999e7221 */ /* 0x002fe20000010000 */
[C---:B------:R-:W-:Y:S02]  /*4510*/  F2FP.BF16.F32.PACK_AB R153, R173.reuse, R153 ;  /* 0x00000099ad99723e */ /* 0x040fe400000010ff */
[----:B------:R-:W-:Y:S01]  /*4520*/  FADD.FTZ R2, R170, R2 ;  /* 0x00000002aa027221 */ /* 0x000fe20000010000 */
[----:B------:R-:W-:Y:S01]  /*4530*/  FADD.FTZ R173, R173, R158 ;  /* 0x0000009eadad7221 */ /* 0x000fe20000010000 */
[----:B------:R-:W-:Y:S02]  /*4540*/  WARPGROUP.ARRIVE ;  /* 0x00000000000079c5 */ /* 0x000fe40000000000 */
[----:B------:R-:W-:Y:S01]  /*4550*/  FADD.FTZ R2, R171, R2 ;  /* 0x00000002ab027221 */ /* 0x000fe20000010000 */
[----:B------:R-:W-:-:S03]  /*4560*/  FADD.FTZ R174, R174, R173 ;  /* 0x000000adaeae7221 */ /* 0x000fc60000010000 */
[----:B------:R-:W-:Y:S01]  /*4570*/  HGMMA.64x256x16.F32.BF16 R24, R152, gdesc[UR8].tnspB, R24, gsb0 ;  /* 0x43e0000898187df0 */ /* 0x000fe20008001818 */
[----:B------:R-:W-:Y:S02]  /*4580*/  FADD.FTZ R3, R175, R174 ;  /* 0x000000aeaf037221 */ /* 0x000fe40000010000 */
[----:B------:R-:W-:Y:S02]  /*4590*/  WARPGROUP.DEPBAR.LE gsb0, 0x0 ;  /* 0x00008000000079c5 */ /* 0x000fe40000010000 */
[----:B------:R-:W-:Y:S05]  /*45a0*/  @!P0 BRA `(.L_x_5729) ;  /* 0x0000000000048947 */ /* 0x000fea0003800000 */
[----:B------:R-:W-:Y:S01]  /*45b0*/  BPT.TRAP 0x1 ;  /* 0x000000040000795c */ /* 0x000fe20000300000 */
.L_x_5729:
[----:B------:R-:W1:Y:S01]  /*45c0*/  @P6 LDC R153, c[0x0][0x44c] ;  /* 0x00011300ff996b82 */ /* 0x000e620000000800 */
[----:B------:R-:W-:Y:S01]  /*45d0*/  R2UR UR7, R206 ;  /* 0x00000000ce0772ca */ /* 0x000fe200000e0000 */
[----:B------:R-:W-:Y:S01]  /*45e0*/  VIADD R161, R161, 0xfffffffe ;  /* 0xfffffffea1a17836 */ /* 0x000fe20000000000 */
[----:B------:R-:W-:-:S05]  /*45f0*/  UIADD3 UR6, UR6, 0x32460, URZ ;  /* 0x0003246006067890 */ /* 0x000fca000fffe03f */
[----:B------:R-:W2:Y:S06]  /*4600*/  @P6 LDC R154, c[0x0][0x450] ;  /* 0x00011400ff9a6b82 */ /* 0x000eac0000000800 */
[----:B------:R-:W-:Y:S02]  /*4610*/  IMAD.U32 R152, RZ, RZ, UR7 ;  /* 0x00000007ff987e24 */ /* 0x000fe4000f8e00ff */
[----:B------:R-:W3:Y:S01]  /*4620*/  S2UR UR4, SR_CgaCtaId ;  /* 0x00000000000479c3 */ /* 0x000ee20000008800 */
[----:B-1----:R-:W-:Y:S01]  /*4630*/  @P6 IMAD.HI.U32 R153, R153, UR7, RZ ;  /* 0x0000000799996c27 */ /* 0x002fe2000f8e00ff */
[----:B------:R-:W-:-:S04]  /*4640*/  R2UR UR7, R161 ;  /* 0x00000000a10772ca */ /* 0x000fc800000e0000 */
[----:B--2---:R-:W-:-:S04]  /*4650*/  @P6 SHF.R.U32.HI R152, RZ, R154, R153 ;  /* 0x0000009aff986219 */ /* 0x004fc80000011699 */
[----:B------:R-:W-:Y:S01]  /*4660*/  IADD3 R152, R152, R205, -R204 ;  /* 0x000000cd98987210 */ /* 0x000fe20007ffe8cc */
[----:B---3--:R-:W-:-:S04]  /*4670*/  UPRMT UR6, UR4, 0x654, UR6 ;  /* 0x0000065404067896 */ /* 0x008fc80008000006 */
[----:B------:R-:W-:-:S05]  /*4680*/  IMAD.HI R152, R152, 0x2aaaaaab, RZ ;  /* 0x2aaaaaab98987827 */ /* 0x000fca00078e02ff */
[----:B------:R-:W-:Y:S01]  /*4690*/  SHF.R.U32.HI R153, RZ, 0x1f, R152 ;  /* 0x0000001fff997819 */ /* 0x000fe20000011698 */
[----:B------:R-:W-:Y:S03]  /*46a0*/  SYNCS.ARRIVE.TRANS64.RED.A1T0 RZ, [UR6], RZ ;  /* 0x000000ffffff79a7 */ /* 0x000fe60008100406 */
[----:B------:R-:W-:-:S04]  /*46b0*/  LEA.HI.SX32 R153, R152, R153, 0x1c ;  /* 0x0000009998997211 */ /* 0x000fc800078fe2ff */
[----:B------:R-:W-:-:S04]  /*46c0*/  VIMNMX R200, R208, R153, !PT ;  /* 0x00000099d0c87248 */ /* 0x000fc80007fe0100 */
[----:B------:R-:W-:-:S13]  /*46d0*/  ISETP.LE.AND P1, PT, R200, UR7, PT ;  /* 0x00000007c8007c0c */ /* 0x000fda000bf23270 */
[----:B------:R-:W-:Y:S05]  /*46e0*/  @!P1 BRA `(.L_x_5730) ;  /* 0x0000002800e09947 */ /* 0x000fea0003800000 */
[----:B------:R-:W-:Y:S02]  /*46f0*/  IMAD.MOV.U32 R202, RZ, RZ, R160 ;  /* 0x000000ffffca7224 */ /* 0x000fe400078e00a0 */
[----:B------:R-:W-:-:S07]  /*4700*/  IMAD.MOV.U32 R201, RZ, RZ, R207 ;  /* 0x000000ffffc97224 */ /* 0x000fce00078e00cf */
.L_x_5741:
[----:B------:R-:W-:-:S04]  /*4710*/  UIADD3 UR38, UR38, 0x1, URZ ;  /* 0x0000000126267890 */ /* 0x000fc8000fffe03f */
[----:B------:R-:W-:-:S04]  /*4720*/  UISETP.NE.AND UP0, UPT, UR38, 0x2, UPT ;  /* 0x000000022600788c */ /* 0x000fc8000bf05270 */
[----:B------:R-:W-:Y:S02]  /*4730*/  USEL UR6, UR38, URZ, UP0 ;  /* 0x0000003f26067287 */ /* 0x000fe40008000000 */
[----:B------:R-:W-:-:S04]  /*4740*/  USEL UR4, URZ, 0x1, UP0 ;  /* 0x000000013f047887 */ /* 0x000fc80008000000 */
[----:B------:R-:W-:Y:S01]  /*4750*/  ULOP3.LUT UR39, UR39, UR4, URZ, 0x3c, !UPT ;  /* 0x0000000427277292 */ /* 0x000fe2000f8e3c3f */
[----:B------:R-:W-:Y:S01]  /*4760*/  UMOV UR38, UR6 ;  /* 0x0000000600267c82 */ /* 0x000fe20008000000 */
[----:B------:R-:W-:Y:S10]  /*4770*/  @!P0 BRA `(.L_x_5731) ;  /* 0x0000000000048947 */ /* 0x000ff40003800000 */
[----:B------:R-:W-:Y:S01]  /*4780*/  BPT.TRAP 0x1 ;  /* 0x000000040000795c */ /* 0x000fe20000300000 */
.L_x_5731:
        /* <DEDUP_REMOVED lines=9> */
.L_x_5732:
[----:B-1----:R-:W-:Y:S05]  /*4820*/  @P1 BRA `(.L_x_5733) ;  /* 0x0000000000081947 */ /* 0x002fea0003800000 */
[----:B------:R-:W1:Y:S02]  /*4830*/  SYNCS.PHASECHK.TRANS64.TRYWAIT P1, [UR4+0x32430], R0 ;  /* 0x03243000ff0075a7 */ /* 0x000e640008020144 */
[----:B-1----:R-:W-:Y:S05]  /*4840*/  @!P1 BRA `(.L_x_5734) ;  /* 0x0000011000089947 */ /* 0x002fea0003800000 */
.L_x_5733:
        /* <DEDUP_REMOVED lines=31> */
.L_x_5735:
[----:B------:R1:W2:Y:S01]  /*4a40*/  SYNCS.PHASECHK.TRANS64.TRYWAIT P1, [UR4+0x32450], R0 ;  /* 0x03245000ff0075a7 */ /* 0x0002a20008020144 */
[----:B------:R-:W-:Y:S05]  /*4a50*/  @!P0 BRA `(.L_x_5736) ;  /* 0x0000000000048947 */ /* 0x000fea0003800000 */
[----:B------:R-:W-:Y:S01]  /*4a60*/  BPT.TRAP 0x1 ;  /* 0x000000040000795c */ /* 0x000fe20000300000 */
.L_x_5736:
[----:B--2---:R-:W-:Y:S05]  /*4a70*/  @P1 BRA `(.L_x_5737) ;  /* 0x0000000000081947 */ /* 0x004fea0003800000 */
[----:B------:R-:W2:Y:S02]  /*4a80*/  SYNCS.PHASECHK.TRANS64.TRYWAIT P1, [UR4+0x32450], R0 ;  /* 0x03245000ff0075a7 */ /* 0x000ea40008020144 */
[----:B--2---:R-:W-:Y:S05]  /*4a90*/  @!P1 BRA `(.L_x_5738) ;  /* 0x0000010c008c9947 */ /* 0x004fea0003800000 */
.L_x_5737:
        /* <DEDUP_REMOVED lines=57> */
[----:B------:R-:W-:Y:S01]  /*4e30*/  UMOV UR51, 0x40000040 ;  /* 0x4000004000337882 */ /* 0x000fe20000000000 */
[----:B------:R-:W-:Y:S01]  /*4e40*/  UMOV UR48, UR56 ;  /* 0x0000003800307c82 */ /* 0x000fe20008000000 */
[----:B------:R-:W-:Y:S01]  /*4e50*/  UMOV UR49, UR57 ;  /* 0x0000003900317c82 */ /* 0x000fe20008000000 */
        /* <DEDUP_REMOVED lines=41> */
.L_x_5739:
[----:B------:R-:W1:Y:S01]  /*50f0*/  LDC R203, c[0x0][0x448] ;  /* 0x00011200ffcb7b82 */ /* 0x000e620000000800 */
[----:B------:R-:W-:Y:S01]  /*5100*/  R2UR UR5, R206 ;  /* 0x00000000ce0572ca */ /* 0x000fe200000e0000 */
[----:B------:R-:W-:Y:S01]  /*5110*/  UIADD3 UR10, UR4, 0x32440, URZ ;  /* 0x00032440040a7890 */ /* 0x000fe2000fffe03f */
[----:B------:R-:W-:Y:S01]  /*5120*/  LOP3.LUT R16, R16, 0xfffbffff, RZ, 0xc0, !PT ;  /* 0xfffbffff10107812 */ /* 0x000fe200078ec0ff */
[----:B------:R-:W-:Y:S02]  /*5130*/  UIMAD UR6, UR6, 0xc00, UR54 ;  /* 0x00000c00060678a4 */ /* 0x000fe4000f8e0236 */
[----:B------:R-:W-:Y:S01]  /*5140*/  UPRMT UR10, UR55, 0x654, UR10 ;  /* 0x00000654370a7896 */ /* 0x000fe2000800000a */
[----:B------:R-:W-:Y:S01]  /*5150*/  @P0 LOP3.LUT R16, R16, 0x40000, RZ, 0xfc, !PT ;  /* 0x0004000010100812 */ /* 0x000fe200078efcff */
[----:B------:R-:W-:-:S03]  /*5160*/  UMOV UR11, 0x40000040 ;  /* 0x40000040000b7882 */ /* 0x000fc60000000000 */
[----:B------:R-:W-:-:S03]  /*5170*/  LOP3.LUT R16, R16, 0xfff7ffff, RZ, 0xc0, !PT ;  /* 0xfff7ffff10107812 */ /* 0x000fc600078ec0ff */
[----:B------:R-:W-:Y:S01]  /*5180*/  VIADD R207, R209, UR5 ;  /* 0x00000005d1cf7c36 */ /* 0x000fe20008000000 */
[----:B------:R-:W-:Y:S01]  /*5190*/  UIMAD UR5, UR7, -0x60, URZ ;  /* 0xffffffa0070578a4 */ /* 0x000fe2000f8e023f */
[----:B------:R-:W-:Y:S01]  /*51a0*/  SYNCS.ARRIVE.TRANS64.RED.A1T0 RZ, [UR10], RZ ;  /* 0x000000ffffff79a7 */ /* 0x000fe2000810040a */
[----:B------:R-:W-:Y:S01]  /*51b0*/  UMOV UR10, UR6 ;  /* 0x00000006000a7c82 */ /* 0x000fe20008000000 */
[----:B-1----:R-:W-:-:S13]  /*51c0*/  ISETP.NE.AND P1, PT, R203, 0x1, PT ;  /* 0x00000001cb00780c */ /* 0x002fda0003f25270 */
[----:B------:R-:W1:Y:S08]  /*51d0*/  @P1 LDC R210, c[0x0][0x44c] ;  /* 0x00011300ffd21b82 */ /* 0x000e700000000800 */
[----:B------:R-:W2:Y:S01]  /*51e0*/  @P1 LDC R203, c[0x0][0x450] ;  /* 0x00011400ffcb1b82 */ /* 0x000ea20000000800 */
[----:B-1----:R-:W-:-:S05]  /*51f0*/  @P1 IMAD.HI.U32 R210, R207, R210, RZ ;  /* 0x000000d2cfd21227 */ /* 0x002fca00078e00ff */
[----:B--2---:R-:W-:Y:S01]  /*5200*/  @P1 SHF.R.U32.HI R207, RZ, R203, R210 ;  /* 0x000000cbffcf1219 */ /* 0x004fe200000116d2 */
[----:B------:R-:W-:Y:S01]  /*5210*/  IMAD.U32 R210, RZ, RZ, UR5 ;  /* 0x00000005ffd27e24 */ /* 0x000fe2000f8e00ff */
[----:B------:R-:W-:-:S03]  /*5220*/  ULDC UR5, c[0x0][0xa80] ;  /* 0x0002a00000057ab9 */ /* 0x000fc60000000800 */
[----:B------:R-:W1:Y:S01]  /*5230*/  SHFL.IDX PT, R203, R207, RZ, 0x1c1f ;  /* 0x001c1fffcfcb7589 */ /* 0x000e6200000e0000 */
[----:B------:R-:W-:-:S03]  /*5240*/  IADD3 R210, -R17, 0x1, R210 ;  /* 0x0000000111d27810 */ /* 0x000fc60007ffe1d2 */
[----:B------:R-:W2:Y:S01]  /*5250*/  SHFL.IDX PT, R207, R207, 0x1, 0x1c1f ;  /* 0x003c1f00cfcf7f89 */ /* 0x000ea200000e0000 */
[----:B------:R-:W-:-:S05]  /*5260*/  IADD3 R210, -R204, R210, R205 ;  /* 0x000000d2ccd27210 */ /* 0x000fca0007ffe1cd */
[C---:B-1----:R-:W-:Y:S02]  /*5270*/  IMAD.IADD R203, R210.reuse, 0x1, R203 ;  /* 0x00000001d2cb7824 */ /* 0x042fe400078e02cb */
[----:B--2---:R-:W-:-:S03]  /*5280*/  IMAD.IADD R207, R210, 0x1, R207 ;  /* 0x00000001d2cf7824 */ /* 0x004fc600078e02cf */
[C---:B------:R-:W-:Y:S02]  /*5290*/  ISETP.GT.AND P4, PT, R203.reuse, 0x1, PT ;  /* 0x00000001cb00780c */ /* 0x040fe40003f84270 */
[----:B------:R-:W-:Y:S02]  /*52a0*/  ISETP.GT.AND P3, PT, R203, 0x8, PT ;  /* 0x00000008cb00780c */ /* 0x000fe40003f64270 */
[----:B------:R-:W-:Y:S02]  /*52b0*/  ISETP.GT.AND P6, PT, R207, RZ, PT ;  /* 0x000000ffcf00720c */ /* 0x000fe40003fc4270 */
[----:B------:R-:W-:Y:S02]  /*52c0*/  FSEL R211, R153, -INF , P4 ;  /* 0xff80000099d37808 */ /* 0x000fe40002000000 */
[----:B------:R-:W-:Y:S02]  /*52d0*/  FSEL R154, R154, -INF , P6 ;  /* 0xff8000009a9a7808 */ /* 0x000fe40003000000 */
[----:B------:R-:W-:-:S02]  /*52e0*/  ISETP.GT.AND P6, PT, R207, 0x1, PT ;  /* 0x00000001cf00780c */ /* 0x000fc40003fc4270 */
[----:B------:R-:W-:Y:S02]  /*52f0*/  FMNMX.FTZ R153, R154, R202, !PT ;  /* 0x000000ca9a997209 */ /* 0x000fe40007810000 */
[----:B------:R-:W-:Y:S02]  /*5300*/  FSEL R155, R155, -INF , P6 ;  /* 0xff8000009b9b7808 */ /* 0x000fe40003000000 */
[----:B------:R-:W-:Y:S02]  /*5310*/  ISETP.GT.AND P6, PT, R207, 0x8, PT ;  /* 0x00000008cf00780c */ /* 0x000fe40003fc4270 */
[----:B------:R-:W-:Y:S02]  /*5320*/  FMNMX.FTZ R153, R155, R153, !PT ;  /* 0x000000999b997209 */ /* 0x000fe40007810000 */
        /* <DEDUP_REMOVED lines=67> */
[----:B------:R-:W-:-:S02]  /*5760*/  FSEL R156, R160, -INF , P1 ;  /* 0xff800000a09c7808 */ /* 0x000fc40000800000 */
[----:B------:R-:W1:Y:S01]  /*5770*/  SHFL.BFLY PT, R160, R153, 0x2, 0x1f ;  /* 0x0c401f0099a07f89 */ /* 0x000e6200000e0000 */
[C---:B------:R-:W-:Y:S02]  /*5780*/  ISETP.GT.AND P5, PT, R203.reuse, RZ, PT ;  /* 0x000000ffcb00720c */ /* 0x040fe40003fa4270 */
[----:B------:R-:W-:Y:S02]  /*5790*/  ISETP.GT.AND P2, PT, R203, 0x9, PT ;  /* 0x00000009cb00780c */ /* 0x000fe40003f44270 */
[----:B------:R-:W-:Y:S02]  /*57a0*/  FSEL R152, R152, -INF , P5 ;  /* 0xff80000098987808 */ /* 0x000fe40002800000 */
[----:B------:R-:W-:Y:S02]  /*57b0*/  FSEL R157, R157, -INF , P2 ;  /* 0xff8000009d9d7808 */ /* 0x000fe40001000000 */
[C---:B------:R-:W-:Y:S02]  /*57c0*/  ISETP.GT.AND P5, PT, R203.reuse, 0x11, PT ;  /* 0x00000011cb00780c */ /* 0x040fe40003fa4270 */
[----:B------:R-:W-:-:S02]  /*57d0*/  ISETP.GT.AND P4, PT, R203, 0x18, PT ;  /* 0x00000018cb00780c */ /* 0x000fc40003f84270 */
[----:B------:R-:W-:Y:S02]  /*57e0*/  FSEL R161, R161, -INF , P5 ;  /* 0xff800000a1a17808 */ /* 0x000fe40002800000 */
[C---:B------:R-:W-:Y:S02]  /*57f0*/  ISETP.GT.AND P3, PT, R203.reuse, 0x19, PT ;  /* 0x00000019cb00780c */ /* 0x040fe40003f64270 */
[----:B------:R-:W-:Y:S02]  /*5800*/  FSEL R164, R164, -INF , P4 ;  /* 0xff800000a4a47808 */ /* 0x000fe40002000000 */
[----:B------:R-:W-:Y:S02]  /*5810*/  ISETP.GT.AND P2, PT, R203, 0x20, PT ;  /* 0x00000020cb00780c */ /* 0x000fe40003f44270 */
[----:B------:R-:W-:Y:S02]  /*5820*/  FSEL R165, R165, -INF , P3 ;  /* 0xff800000a5a57808 */ /* 0x000fe40001800000 */
[----:B------:R-:W-:-:S02]  /*5830*/  ISETP.GT.AND P1, PT, R203, 0x21, PT ;  /* 0x00000021cb00780c */ /* 0x000fc40003f24270 */
[----:B-1----:R-:W-:Y:S02]  /*5840*/  FMNMX.FTZ R160, R153, R160, !PT ;  /* 0x000000a099a07209 */ /* 0x002fe40007810000 */
[----:B------:R-:W-:Y:S02]  /*5850*/  FSEL R168, R168, -INF , P2 ;  /* 0xff800000a8a87808 */ /* 0x000fe40001000000 */
[C---:B------:R-:W-:Y:S01]  /*5860*/  ISETP.GT.AND P0, PT, R203.reuse, 0x41, PT ;  /* 0x00000041cb00780c */ /* 0x040fe20003f04270 */
[----:B------:R-:W1:Y:S01]  /*5870*/  SHFL.BFLY PT, R153, R160, 0x1, 0x1f ;  /* 0x0c201f00a0997f89 */ /* 0x000e6200000e0000 */
[----:B------:R-:W-:Y:S02]  /*5880*/  ISETP.GT.AND P5, PT, R203, 0x28, PT ;  /* 0x00000028cb00780c */ /* 0x000fe40003fa4270 */
[----:B------:R-:W-:Y:S02]  /*5890*/  FSEL R169, R169, -INF , P1 ;  /* 0xff800000a9a97808 */ /* 0x000fe40000800000 */
[----:B------:R-:W-:-:S02]  /*58a0*/  ISETP.GT.AND P4, PT, R203, 0x29, PT ;  /* 0x00000029cb00780c */ /* 0x000fc40003f84270 */
[----:B------:R-:W-:Y:S02]  /*58b0*/  FSEL R172, R172, -INF , P5 ;  /* 0xff800000acac7808 */ /* 0x000fe40002800000 */
[C---:B------:R-:W-:Y:S02]  /*58c0*/  ISETP.GT.AND P5, PT, R203.reuse, 0x49, PT ;  /* 0x00000049cb00780c */ /* 0x040fe40003fa4270 */
[----:B------:R-:W-:Y:S02]  /*58d0*/  ISETP.GT.AND P3, PT, R203, 0x30, PT ;  /* 0x00000030cb00780c */ /* 0x000fe40003f64270 */
[----:B------:R-:W-:Y:S02]  /*58e0*/  FSEL R173, R173, -INF , P4 ;  /* 0xff800000adad7808 */ /* 0x000fe40002000000 */
[----:B------:R-:W-:Y:S02]  /*58f0*/  @P0 LOP3.LUT R16, R16, 0x80000, RZ, 0xfc, !PT ;  /* 0x0008000010100812 */ /* 0x000fe400078efcff */
[----:B------:R-:W-:-:S02]  /*5900*/  ISETP.GT.AND P2, PT, R203, 0x31, PT ;  /* 0x00000031cb00780c */ /* 0x000fc40003f44270 */
[----:B------:R-:W-:Y:S02]  /*5910*/  FSEL R176, R176, -INF , P3 ;  /* 0xff800000b0b07808 */ /* 0x000fe40001800000 */
[----:B------:R-:W-:Y:S02]  /*5920*/  LOP3.LUT R16, R16, 0xffefffff, RZ, 0xc0, !PT ;  /* 0xffefffff10107812 */ /* 0x000fe400078ec0ff */
[----:B------:R-:W-:Y:S02]  /*5930*/  ISETP.GT.AND P1, PT, R203, 0x38, PT ;  /* 0x00000038cb00780c */ /* 0x000fe40003f24270 */
[----:B-1----:R-:W-:Y:S02]  /*5940*/  FMNMX.FTZ R160, R160, R153, !PT ;  /* 0x00000099a0a07209 */ /* 0x002fe40007810000 */
[----:B------:R-:W-:Y:S02]  /*5950*/  FSEL R177, R177, -INF , P2 ;  /* 0xff800000b1b17808 */ /* 0x000fe40001000000 */
[----:B------:R-:W-:-:S02]  /*5960*/  FSETP.NEU.FTZ.AND P6, PT, R160, -INF , PT ;  /* 0xff800000a000780b */ /* 0x000fc40003fdd000 */
[----:B------:R-:W-:Y:S02]  /*5970*/  @P5 LOP3.LUT R16, R16, 0x100000, RZ, 0xfc, !PT ;  /* 0x0010000010105812 */ /* 0x000fe400078efcff */
[----:B------:R-:W-:Y:S02]  /*5980*/  FSEL R153, R160, RZ, P6 ;  /* 0x000000ffa0997208 */ /* 0x000fe40003000000 */
[----:B------:R-:W-:Y:S02]  /*5990*/  FSEL R180, R180, -INF , P1 ;  /* 0xff800000b4b47808 */ /* 0x000fe40000800000 */
[----:B------:R-:W-:Y:S01]  /*59a0*/  ISETP.GT.AND P5, PT, R203, 0x39, PT ;  /* 0x00000039cb00780c */ /* 0x000fe20003fa4270 */
[----:B------:R-:W-:Y:S01]  /*59b0*/  FADD.FTZ R202, -R153, R202 ;  /* 0x000000ca99ca7221 */ /* 0x000fe20000010100 */
[----:B------:R-:W-:Y:S01]  /*59c0*/  FMUL.FTZ R153, R160, UR5 ;  /* 0x00000005a0997c20 */ /* 0x000fe20008410000 */
[----:B------:R-:W-:Y:S02]  /*59d0*/  ISETP.GT.AND P0, PT, R203, 0x40, PT ;  /* 0x00000040cb00780c */ /* 0x000fe40003f04270 */
[----:B------:R-:W-:-:S02]  /*59e0*/  FSEL R181, R181, -INF , P5 ;  /* 0xff800000b5b57808 */ /* 0x000fc40002800000 */
[----:B------:R-:W-:Y:S02]  /*59f0*/  FSEL R153, R153, RZ, P6 ;  /* 0x000000ff99997208 */ /* 0x000fe40003000000 */
[----:B------:R-:W-:Y:S02]  /*5a00*/  FSEL R184, R184, -INF , P0 ;  /* 0xff800000b8b87808 */ /* 0x000fe40000000000 */
[----:B------:R-:W-:Y:S01]  /*5a10*/  LOP3.LUT P0, RZ, R16, 0x80000, RZ, 0xc0, !PT ;  /* 0x0008000010ff7812 */ /* 0x000fe2000780c0ff */
        /* <DEDUP_REMOVED lines=24> */
[----:B------:R-:W-:Y:S01]  /*5ba0*/  ISETP.GT.AND P6, PT, R203, 0x48, PT ;  /* 0x00000048cb00780c */ /* 0x000fe20003fc4270 */
[----:B------:R1:W-:Y:S01]  /*5bb0*/  MUFU.EX2 R153, R154 ;  /* 0x0000009a00997308 */ /* 0x0003e20000000800 */
[----:B------:R-:W-:-:S02]  /*5bc0*/  FSEL R185, R185, -INF , P0 ;  /* 0xff800000b9b97808 */ /* 0x000fc40000000000 */
[----:B------:R-:W-:Y:S02]  /*5bd0*/  LOP3.LUT P5, RZ, R16, 0x100000, RZ, 0xc0, !PT ;  /* 0x0010000010ff7812 */ /* 0x000fe400078ac0ff */
[----:B------:R-:W-:Y:S02]  /*5be0*/  FSEL R188, R188, -INF , P6 ;  /* 0xff800000bcbc7808 */ /* 0x000fe40003000000 */
[----:B------:R-:W-:Y:S01]  /*5bf0*/  ISETP.GT.AND P4, PT, R203, 0x50, PT ;  /* 0x00000050cb00780c */ /* 0x000fe20003f84270 */
[----:B------:R-:W-:Y:S01]  /*5c00*/  MUFU.EX2 R158, R158 ;  /* 0x0000009e009e7308 */ /* 0x000fe20000000800 */
[----:B-1----:R-:W-:Y:S01]  /*5c10*/  FMUL.FTZ R154, R202, UR5 ;  /* 0x00000005ca9a7c20 */ /* 0x002fe20008410000 */
[----:B------:R-:W-:Y:S02]  /*5c20*/  FSEL R189, R189, -INF , P5 ;  /* 0xff800000bdbd7808 */ /* 0x000fe40002800000 */
[----:B------:R-:W-:Y:S02]  /*5c30*/  ISETP.GT.AND P3, PT, R203, 0x51, PT ;  /* 0x00000051cb00780c */ /* 0x000fe40003f64270 */
[----:B------:R-:W-:-:S02]  /*5c40*/  FSEL R192, R192, -INF , P4 ;  /* 0xff800000c0c07808 */ /* 0x000fc40002000000 */
[----:B------:R-:W1:Y:S01]  /*5c50*/  MUFU.EX2 R154, R154 ;  /* 0x0000009a009a7308 */ /* 0x000e620000000800 */
[----:B------:R-:W-:Y:S02]  /*5c60*/  ISETP.GT.AND P2, PT, R203, 0x58, PT ;  /* 0x00000058cb00780c */ /* 0x000fe40003f44270 */
[----:B------:R-:W-:Y:S02]  /*5c70*/  FSEL R193, R193, -INF , P3 ;  /* 0xff800000c1c17808 */ /* 0x000fe40001800000 */
[----:B------:R-:W-:Y:S02]  /*5c80*/  ISETP.GT.AND P1, PT, R203, 0x59, PT ;  /* 0x00000059cb00780c */ /* 0x000fe40003f24270 */
[----:B------:R-:W-:Y:S01]  /*5c90*/  FSEL R196, R196, -INF , P2 ;  /* 0xff800000c4c47808 */ /* 0x000fe20001000000 */
[----:B------:R1:W2:Y:S01]  /*5ca0*/  MUFU.EX2 R202, R155 ;  /* 0x0000009b00ca7308 */ /* 0x0002a20000000800 */
[----:B------:R-:W-:Y:S01]  /*5cb0*/  FSEL R197, R197, -INF , P1 ;  /* 0xff800000c5c57808 */ /* 0x000fe20000800000 */
[----:B------:R-:W3:Y:S01]  /*5cc0*/  S2R R203, SR_TID.X ;  /* 0x0000000000cb7919 */ /* 0x000ee20000002100 */
[----:B------:R-:W-:-:S05]  /*5cd0*/  LOP3.LUT P0, RZ, R16, 0x40000, RZ, 0xc0, !PT ;  /* 0x0004000010ff7812 */ /* 0x000fca000780c0ff */
[----:B------:R-:W-:Y:S01]  /*5ce0*/  MUFU.EX2 R159, R159 ;  /* 0x0000009f009f7308 */ /* 0x000fe20000000800 */
[----:B-1----:R-:W-:Y:S01]  /*5cf0*/  FFMA.FTZ R155, R154, R3, R153 ;  /* 0x000000039a9b7223 */ /* 0x002fe20000010099 */
[----:B------:R-:W-:Y:S01]  /*5d00*/  FMNMX.FTZ R3, R152, R201, !PT ;  /* 0x000000c998037209 */ /* 0x000fe20007810000 */
[-C--:B------:R-:W-:Y:S01]  /*5d10*/  FMUL.FTZ R26, R26, R154.reuse ;  /* 0x0000009a1a1a7220 */ /* 0x080fe20000410000 */
[-C--:B------:R-:W-:Y:S01]  /*5d20*/  FMUL.FTZ R27, R27, R154.reuse ;  /* 0x0000009a1b1b7220 */ /* 0x080fe20000410000 */
[-C--:B------:R-:W-:Y:S01]  /*5d30*/  FMUL.FTZ R30, R30, R154.reuse ;  /* 0x0000009a1e1e7220 */ /* 0x080fe20000410000 */
[----:B------:R-:W-:Y:S01]  /*5d40*/  FMNMX.FTZ R3, R211, R3, !PT ;  /* 0x00000003d3037209 */ /* 0x000fe20007810000 */
[-C--:B------:R-:W-:Y:S01]  /*5d50*/  FMUL.FTZ R31, R31, R154.reuse ;  /* 0x0000009a1f1f7220 */ /* 0x080fe20000410000 */
[-C--:B------:R-:W-:Y:S01]  /*5d60*/  FMUL.FTZ R34, R34, R154.reuse ;  /* 0x0000009a22227220 */ /* 0x080fe20000410000 */
[----:B--2---:R-:W-:Y:S01]  /*5d70*/  FADD.FTZ R155, R202, R155 ;  /* 0x0000009bca9b7221 */ /* 0x004fe20000010000 */
[----:B------:R-:W-:Y:S01]  /*5d80*/  FMNMX.FTZ R3, R210, R3, !PT ;  /* 0x00000003d2037209 */ /* 0x000fe20007810000 */
[-C--:B------:R-:W-:Y:S01]  /*5d90*/  FMUL.FTZ R35, R35, R154.reuse ;  /* 0x0000009a23237220 */ /* 0x080fe20000410000 */
[----:B------:R-:W-:Y:S01]  /*5da0*/  F2FP.BF16.F32.PACK_AB R153, R202, R153 ;  /* 0x00000099ca99723e */ /* 0x000fe200000010ff */
        /* <DEDUP_REMOVED lines=15> */
[----:B---3--:R-:W-:Y:S01]  /*5ea0*/  SHF.R.U32.HI R203, RZ, 0x7, R203 ;  /* 0x00000007ffcb7819 */ /* 0x008fe200000116cb */
        /* <DEDUP_REMOVED lines=63> */
[----:B------:R-:W-:Y:S01]  /*62a0*/  VIADD R154, R203, 0x8 ;  /* 0x00000008cb9a7836 */ /* 0x000fe20000000000 */
[----:B------:R-:W-:Y:S01]  /*62b0*/  MUFU.EX2 R163, R163 ;  /* 0x000000a300a37308 */ /* 0x000fe20000000800 */
[----:B------:R-:W-:-:S05]  /*62c0*/  FMNMX.FTZ R3, R197, R3, !PT ;  /* 0x00000003c5037209 */ /* 0x000fca0007810000 */
[----:B------:R-:W1:Y:S02]  /*62d0*/  SHFL.BFLY PT, R202, R3, 0x2, 0x1f ;  /* 0x0c401f0003ca7f89 */ /* 0x000e6400000e0000 */
        /* <DEDUP_REMOVED lines=9> */
[----:B-1----:R-:W-:-:S04]  /*6370*/  FMNMX.FTZ R207, R202, R207, !PT ;  /* 0x000000cfcacf7209 */ /* 0x002fc80007810000 */
[----:B------:R-:W-:-:S03]  /*6380*/  FSETP.NEU.FTZ.AND P1, PT, R207, -INF , PT ;  /* 0xff800000cf00780b */ /* 0x000fc60003f3d000 */
[----:B------:R-:W-:Y:S01]  /*6390*/  MUFU.EX2 R182, R182 ;  /* 0x000000b600b67308 */ /* 0x000fe20000000800 */
[----:B------:R-:W-:-:S05]  /*63a0*/  FSEL R3, R207, RZ, P1 ;  /* 0x000000ffcf037208 */ /* 0x000fca0000800000 */
[----:B------:R-:W-:Y:S01]  /*63b0*/  FADD.FTZ R201, -R3, R201 ;  /* 0x000000c903c97221 */ /* 0x000fe20000010100 */
[----:B------:R-:W-:Y:S01]  /*63c0*/  FMUL.FTZ R3, R207, UR5 ;  /* 0x00000005cf037c20 */ /* 0x000fe20008410000 */
[----:B------:R-:W-:Y:S02]  /*63d0*/  MUFU.EX2 R183, R183 ;  /* 0x000000b700b77308 */ /* 0x000fe40000000800 */
[----:B------:R-:W-:Y:S02]  /*63e0*/  FMUL.FTZ R201, R201, UR5 ;  /* 0x00000005c9c97c20 */ /* 0x000fe40008410000 */
[----:B------:R-:W-:-:S04]  /*63f0*/  FSEL R3, R3, RZ, P1 ;  /* 0x000000ff03037208 */ /* 0x000fc80000800000 */
        /* <DEDUP_REMOVED lines=9> */
[----:B------:R-:W-:-:S07]  /*6490*/  FFMA.FTZ R196, R196, UR5, -R3 ;  /* 0x00000005c4c47c23 */ /* 0x000fce0008010803 */
[----:B------:R-:W3:Y:S01]  /*64a0*/  MUFU.EX2 R202, R202 ;  /* 0x000000ca00ca7308 */ /* 0x000ee20000000800 */
        /* <DEDUP_REMOVED lines=8> */
[----:B--2---:R-:W-:Y:S01]  /*6530*/  FFMA.FTZ R2, R201, R2, R152 ;  /* 0x00000002c9027223 */ /* 0x004fe20000010098 */
        /* <DEDUP_REMOVED lines=57> */
[C---:B---3--:R-:W-:Y:S01]  /*68d0*/  FADD.FTZ R2, R202.reuse, R2 ;  /* 0x00000002ca027221 */ /* 0x048fe20000010000 */
[----:B------:R-:W-:Y:S01]  /*68e0*/  F2FP.BF16.F32.PACK_AB R152, R202, R152 ;  /* 0x00000098ca98723e */ /* 0x000fe200000010ff */
[----:B------:R-:W-:Y:S01]  /*68f0*/  FADD.FTZ R202, R158, R155 ;  /* 0x0000009b9eca7221 */ /* 0x000fe20000010000 */
[----:B------:R-:W-:Y:S01]  /*6900*/  F2FP.BF16.F32.PACK_AB R155, R159, R158 ;  /* 0x0000009e9f9b723e */ /* 0x000fe200000010ff */
[--C-:B------:R-:W-:Y:S01]  /*6910*/  FFMA.FTZ R158, R161, UR5, -R3.reuse ;  /* 0x00000005a19e7c23 */ /* 0x100fe20008010803 */
[--C-:B------:R-:W-:Y:S01]  /*6920*/  FFMA.FTZ R161, R164, UR5, -R3.reuse ;  /* 0x00000005a4a17c23 */ /* 0x100fe20008010803 */
[----:B------:R-:W-:Y:S01]  /*6930*/  FADD.FTZ R202, R159, R202 ;  /* 0x000000ca9fca7221 */ /* 0x000fe20000010000 */
[----:B------:R-:W1:Y:S01]  /*6940*/  MUFU.EX2 R201, R210 ;  /* 0x000000d200c97308 */ /* 0x000e620000000800 */
[----:B------:R1:W-:Y:S01]  /*6950*/  BAR.SYNC.DEFER_BLOCKING R154, 0x100 ;  /* 0x0004009a0000751d */ /* 0x0003e20000010000 */
[----:B------:R-:W-:-:S06]  /*6960*/  FFMA.FTZ R164, R172, UR5, -R3 ;  /* 0x00000005aca47c23 */ /* 0x000fcc0008010803 */
[----:B------:R-:W2:Y:S08]  /*6970*/  MUFU.EX2 R156, R156 ;  /* 0x0000009c009c7308 */ /* 0x000eb00000000800 */
[----:B------:R-:W3:Y:S01]  /*6980*/  MUFU.EX2 R158, R158 ;  /* 0x0000009e009e7308 */ /* 0x000ee20000000800 */
[----:B-1----:R-:W-:Y:S01]  /*6990*/  F2FP.BF16.F32.PACK_AB R154, R157, R201 ;  /* 0x000000c99d9a723e */ /* 0x002fe200000010ff */
[----:B------:R-:W-:Y:S01]  /*69a0*/  FADD.FTZ R201, R201, R2 ;  /* 0x00000002c9c97221 */ /* 0x000fe20000010000 */
[--C-:B------:R-:W-:Y:S01]  /*69b0*/  FFMA.FTZ R2, R165, UR5, -R3.reuse ;  /* 0x00000005a5027c23 */ /* 0x100fe20008010803 */
[----:B------:R-:W-:-:S02]  /*69c0*/  FFMA.FTZ R165, R168, UR5, -R3 ;  /* 0x00000005a8a57c23 */ /* 0x000fc40008010803 */
[----:B------:R-:W-:Y:S02]  /*69d0*/  FADD.FTZ R157, R157, R201 ;  /* 0x000000c99d9d7221 */ /* 0x000fe40000010000 */
[----:B------:R-:W-:Y:S01]  /*69e0*/  MUFU.EX2 R161, R161 ;  /* 0x000000a100a17308 */ /* 0x000fe20000000800 */
[----:B------:R-:W-:Y:S01]  /*69f0*/  WARPGROUP.ARRIVE ;  /* 0x00000000000079c5 */ /* 0x000fe20000000000 */
[----:B--2---:R-:W-:-:S05]  /*6a00*/  FADD.FTZ R157, R156, R157 ;  /* 0x0000009d9c9d7221 */ /* 0x004fca0000010000 */
[----:B------:R-:W-:Y:S01]  /*6a10*/  HGMMA.64x256x16.F32.BF16 R24, R152, gdesc[UR8].tnspB, R24, gsb0 ;  /* 0x43e0000898187df0 */ /* 0x000fe20008001818 */
[----:B------:R-:W1:Y:S01]  /*6a20*/  MUFU.EX2 R2, R2 ;  /* 0x0000000200027308 */ /* 0x000e620000000800 */
[----:B------:R-:W-:Y:S01]  /*6a30*/  UIADD3 UR10, UR6, 0x80, URZ ;  /* 0x00000080060a7890 */ /* 0x000fe2000fffe03f */
[----:B---3--:R-:W-:Y:S01]  /*6a40*/  FADD.FTZ R157, R158, R157 ;  /* 0x0000009d9e9d7221 */ /* 0x008fe20000010000 */
        /* <DEDUP_REMOVED lines=15> */
[----:B------:R2:W3:Y:S01]  /*6b40*/  MUFU.EX2 R153, R162 ;  /* 0x000000a200997308 */ /* 0x0004e20000000800 */
[----:B------:R-:W-:Y:S01]  /*6b50*/  F2FP.BF16.F32.PACK_AB R152, R158, R156 ;  /* 0x0000009c9e98723e */ /* 0x000fe200000010ff */
[----:B------:R-:W-:Y:S01]  /*6b60*/  FFMA.FTZ R156, R177, UR5, -R3 ;  /* 0x00000005b19c7c23 */ /* 0x000fe20008010803 */
[----:B-1----:R-:W-:Y:S01]  /*6b70*/  F2FP.BF16.F32.PACK_AB R154, R2, R161 ;  /* 0x000000a1029a723e */ /* 0x002fe200000010ff */
[----:B------:R-:W-:Y:S01]  /*6b80*/  FADD.FTZ R161, R161, R157 ;  /* 0x0000009da1a17221 */ /* 0x000fe20000010000 */
[--C-:B------:R-:W-:Y:S01]  /*6b90*/  FFMA.FTZ R157, R180, UR5, -R3.reuse ;  /* 0x00000005b49d7c23 */ /* 0x100fe20008010803 */
[--C-:B------:R-:W-:Y:S02]  /*6ba0*/  FFMA.FTZ R158, R181, UR5, -R3.reuse ;  /* 0x00000005b59e7c23 */ /* 0x100fe40008010803 */
[----:B------:R1:W4:Y:S01]  /*6bb0*/  MUFU.EX2 R155, R166 ;  /* 0x000000a6009b7308 */ /* 0x0003220000000800 */
[----:B--2---:R-:W-:Y:S01]  /*6bc0*/  FFMA.FTZ R162, R173, UR5, -R3 ;  /* 0x00000005ada27c23 */ /* 0x004fe20008010803 */
[----:B------:R-:W-:Y:S01]  /*6bd0*/  FADD.FTZ R161, R2, R161 ;  /* 0x000000a102a17221 */ /* 0x000fe20000010000 */
[----:B------:R-:W-:-:S05]  /*6be0*/  FFMA.FTZ R2, R184, UR5, -R3 ;  /* 0x00000005b8027c23 */ /* 0x000fca0008010803 */
[----:B------:R-:W-:Y:S01]  /*6bf0*/  MUFU.EX2 R162, R162 ;  /* 0x000000a200a27308 */ /* 0x000fe20000000800 */
[----:B---3--:R-:W-:Y:S01]  /*6c00*/  FADD.FTZ R159, R153, R202 ;  /* 0x000000ca999f7221 */ /* 0x008fe20000010000 */
[C---:B------:R-:W-:Y:S01]  /*6c10*/  F2FP.BF16.F32.PACK_AB R153, R163.reuse, R153 ;  /* 0x00000099a399723e */ /* 0x040fe200000010ff */
[----:B-1----:R-:W-:Y:S02]  /*6c20*/  FFMA.FTZ R166, R176, UR5, -R3 ;  /* 0x00000005b0a67c23 */ /* 0x002fe40008010803 */
[----:B------:R-:W-:Y:S01]  /*6c30*/  FADD.FTZ R159, R163, R159 ;  /* 0x0000009fa39f7221 */ /* 0x000fe20000010000 */
[----:B------:R-:W-:Y:S02]  /*6c40*/  FFMA.FTZ R163, R169, UR5, -R3 ;  /* 0x00000005a9a37c23 */ /* 0x000fe40008010803 */
[----:B------:R-:W-:Y:S01]  /*6c50*/  MUFU.EX2 R156, R156 ;  /* 0x0000009c009c7308 */ /* 0x000fe20000000800 */
[----:B----4-:R-:W-:Y:S01]  /*6c60*/  FADD.FTZ R159, R155, R159 ;  /* 0x0000009f9b9f7221 */ /* 0x010fe20000010000 */
[----:B------:R-:W-:-:S03]  /*6c70*/  F2FP.BF16.F32.PACK_AB R155, R167, R155 ;  /* 0x0000009ba79b723e */ /* 0x000fc600000010ff */
[----:B------:R-:W-:Y:S01]  /*6c80*/  FADD.FTZ R159, R167, R159 ;  /* 0x0000009fa79f7221 */ /* 0x000fe20000010000 */
[----:B------:R-:W-:Y:S01]  /*6c90*/  WARPGROUP.ARRIVE ;  /* 0x00000000000079c5 */ /* 0x000fe20000000000 */
[----:B------:R-:W-:Y:S01]  /*6ca0*/  FFMA.FTZ R167, R189, UR5, -R3 ;  /* 0x00000005bda77c23 */ /* 0x000fe20008010803 */
[----:B------:R-:W1:Y:S01]  /*6cb0*/  MUFU.EX2 R163, R163 ;  /* 0x000000a300a37308 */ /* 0x000e620000000800 */
[----:B------:R-:W-:-:S03]  /*6cc0*/  FADD.FTZ R159, R170, R159 ;  /* 0x0000009faa9f7221 */ /* 0x000fc60000010000 */
[----:B------:R-:W-:Y:S01]  /*6cd0*/  HGMMA.64x256x16.F32.BF16 R24, R152, gdesc[UR8].tnspB, R24, gsb0 ;  /* 0x43e0000898187df0 */ /* 0x000fe20008001818 */
[----:B------:R-:W-:Y:S01]  /*6ce0*/  UIADD3 UR10, UR6, 0x100, URZ ;  /* 0x00000100060a7890 */ /* 0x000fe2000fffe03f */
[----:B------:R-:W-:Y:S02]  /*6cf0*/  UMOV UR11, 0x40000040 ;  /* 0x40000040000b7882 */ /* 0x000fe40000000000 */
[----:B------:R-:W2:Y:S08]  /*6d00*/  MUFU.EX2 R166, R166 ;  /* 0x000000a600a67308 */ /* 0x000eb00000000800 */
[----:B------:R-:W-:Y:S08]  /*6d10*/  MUFU.EX2 R157, R157 ;  /* 0x0000009d009d7308 */ /* 0x000ff00000000800 */
[----:B------:R-:W3:Y:S08]  /*6d20*/  MUFU.EX2 R158, R158 ;  /* 0x0000009e009e7308 */ /* 0x000ef00000000800 */
[----:B------:R-:W4:Y:S08]  /*6d30*/  MUFU.EX2 R2, R2 ;  /* 0x0000000200027308 */ /* 0x000f300000000800 */
[----:B------:R-:W-:Y:S01]  /*6d40*/  MUFU.EX2 R167, R167 ;  /* 0x000000a700a77308 */ /* 0x000fe20000000800 */
[----:B------:R-:W-:-:S02]  /*6d50*/  WARPGROUP.DEPBAR.LE gsb0, 0x0 ;  /* 0x00008000000079c5 */ /* 0x000fc40000010000 */
[----:B-1----:R-:W-:Y:S01]  /*6d60*/  F2FP.BF16.F32.PACK_AB R152, R163, R165 ;  /* 0x000000a5a398723e */ /* 0x002fe200000010ff */
[----:B------:R-:W-:Y:S01]  /*6d70*/  FADD.FTZ R165, R165, R161 ;  /* 0x000000a1a5a57221 */ /* 0x000fe20000010000 */
[C---:B------:R-:W-:Y:S01]  /*6d80*/  F2FP.BF16.F32.PACK_AB R153, R171.reuse, R170 ;  /* 0x000000aaab99723e */ /* 0x040fe200000010ff */
[----:B------:R-:W-:Y:S01]  /*6d90*/  FADD.FTZ R171, R171, R159 ;  /* 0x0000009fabab7221 */ /* 0x000fe20000010000 */
[----:B------:R-:W-:Y:S01]  /*6da0*/  F2FP.BF16.F32.PACK_AB R154, R162, R164 ;  /* 0x000000a4a29a723e */ /* 0x000fe200000010ff */
[--C-:B------:R-:W-:Y:S01]  /*6db0*/  FFMA.FTZ R159, R185, UR5, -R3.reuse ;  /* 0x00000005b99f7c23 */ /* 0x100fe20008010803 */
[----:B------:R-:W-:Y:S01]  /*6dc0*/  F2FP.BF16.F32.PACK_AB R155, R175, R174 ;  /* 0x000000aeaf9b723e */ /* 0x000fe200000010ff */
[--C-:B------:R-:W-:Y:S01]  /*6dd0*/  FFMA.FTZ R161, R188, UR5, -R3.reuse ;  /* 0x00000005bca17c23 */ /* 0x100fe20008010803 */
[----:B------:R-:W-:Y:S01]  /*6de0*/  FFMA.FTZ R3, R197, UR5, -R3 ;  /* 0x00000005c5037c23 */ /* 0x000fe20008010803 */
[----:B------:R-:W-:Y:S01]  /*6df0*/  FADD.FTZ R165, R163, R165 ;  /* 0x000000a5a3a57221 */ /* 0x000fe20000010000 */
[----:B------:R-:W-:Y:S01]  /*6e00*/  WARPGROUP.ARRIVE ;  /* 0x00000000000079c5 */ /* 0x000fe20000000000 */
[----:B------:R-:W1:Y:S01]  /*6e10*/  MUFU.EX2 R159, R159 ;  /* 0x0000009f009f7308 */ /* 0x000e620000000800 */
[----:B------:R-:W-:Y:S01]  /*6e20*/  FADD.FTZ R171, R174, R171 ;  /* 0x000000abaeab7221 */ /* 0x000fe20000010000 */
[----:B------:R-:W-:-:S03]  /*6e30*/  FADD.FTZ R165, R164, R165 ;  /* 0x000000a5a4a57221 */ /* 0x000fc60000010000 */
[----:B------:R-:W-:Y:S01]  /*6e40*/  HGMMA.64x256x16.F32.BF16 R24, R152, gdesc[UR8].tnspB, R24, gsb0 ;  /* 0x43e0000898187df0 */ /* 0x000fe20008001818 */
[----:B------:R-:W-:Y:S01]  /*6e50*/  UIADD3 UR10, UR6, 0x180, URZ ;  /* 0x00000180060a7890 */ /* 0x000fe2000fffe03f */
[----:B------:R-:W-:Y:S01]  /*6e60*/  FADD.FTZ R171, R175, R171 ;  /* 0x000000abafab7221 */ /* 0x000fe20000010000 */
[----:B------:R-:W-:Y:S01]  /*6e70*/  UMOV UR11, 0x40000040 ;  /* 0x40000040000b7882 */ /* 0x000fe20000000000 */
[----:B------:R-:W5:Y:S01]  /*6e80*/  MUFU.EX2 R161, R161 ;  /* 0x000000a100a17308 */ /* 0x000f620000000800 */
[----:B------:R-:W-:-:S07]  /*6e90*/  FADD.FTZ R165, R162, R165 ;  /* 0x000000a5a2a57221 */ /* 0x000fce0000010000 */
[----:B------:R0:W0:Y:S01]  /*6ea0*/  MUFU.EX2 R163, R3 ;  /* 0x0000000300a37308 */ /* 0x0000220000000800 */
[----:B------:R-:W-:Y:S02]  /*6eb0*/  WARPGROUP.DEPBAR.LE gsb0, 0x0 ;  /* 0x00008000000079c5 */ /* 0x000fe40000010000 */
[----:B--2---:R-:W-:Y:S01]  /*6ec0*/  F2FP.BF16.F32.PACK_AB R152, R156, R166 ;  /* 0x000000a69c98723e */ /* 0x004fe200000010ff */
[----:B------:R-:W-:Y:S01]  /*6ed0*/  FADD.FTZ R166, R166, R165 ;  /* 0x000000a5a6a67221 */ /* 0x000fe20000010000 */
[----:B------:R-:W-:Y:S01]  /*6ee0*/  F2FP.BF16.F32.PACK_AB R153, R179, R178 ;  /* 0x000000b2b399723e */ /* 0x000fe200000010ff */
[----:B------:R-:W-:Y:S01]  /*6ef0*/  FADD.FTZ R178, R178, R171 ;  /* 0x000000abb2b27221 */ /* 0x000fe20000010000 */
[----:B---3--:R-:W-:Y:S01]  /*6f00*/  F2FP.BF16.F32.PACK_AB R154, R158, R157 ;  /* 0x0000009d9e9a723e */ /* 0x008fe200000010ff */
[----:B------:R-:W-:Y:S01]  /*6f10*/  FADD.FTZ R166, R156, R166 ;  /* 0x000000a69ca67221 */ /* 0x000fe20000010000 */
[----:B------:R-:W-:Y:S01]  /*6f20*/  F2FP.BF16.F32.PACK_AB R155, R183, R182 ;  /* 0x000000b6b79b723e */ /* 0x000fe200000010ff */
        /* <DEDUP_REMOVED lines=8> */
[----:B----4-:R-:W-:Y:S01]  /*6fb0*/  FADD.FTZ R166, R2, R166 ;  /* 0x000000a602a67221 */ /* 0x010fe20000010000 */
[----:B------:R-:W-:Y:S01]  /*6fc0*/  UMOV UR11, 0x40000040 ;  /* 0x40000040000b7882 */ /* 0x000fe20000000000 */
[----:B------:R-:W-:-:S02]  /*6fd0*/  FADD.FTZ R178, R186, R178 ;  /* 0x000000b2bab27221 */ /* 0x000fc40000010000 */
[----:B-1----:R-:W-:Y:S02]  /*6fe0*/  FADD.FTZ R166, R159, R166 ;  /* 0x000000a69fa67221 */ /* 0x002fe40000010000 */
[----:B------:R-:W-:Y:S02]  /*6ff0*/  FADD.FTZ R178, R187, R178 ;  /* 0x000000b2bbb27221 */ /* 0x000fe40000010000 */
[----:B-----5:R-:W-:Y:S02]  /*7000*/  FADD.FTZ R166, R161, R166 ;  /* 0x000000a6a1a67221 */ /* 0x020fe40000010000 */
[----:B------:R-:W-:Y:S02]  /*7010*/  FADD.FTZ R178, R190, R178 ;  /* 0x000000b2beb27221 */ /* 0x000fe40000010000 */
[----:B------:R-:W-:Y:S02]  /*7020*/  FADD.FTZ R166, R167, R166 ;  /* 0x000000a6a7a67221 */ /* 0x000fe40000010000 */
[----:B------:R-:W-:-:S02]  /*7030*/  FADD.FTZ R178, R191, R178 ;  /* 0x000000b2bfb27221 */ /* 0x000fc40000010000 */
[----:B------:R-:W-:Y:S02]  /*7040*/  FADD.FTZ R166, R192, R166 ;  /* 0x000000a6c0a67221 */ /* 0x000fe40000010000 */
[----:B------:R-:W-:-:S04]  /*7050*/  FADD.FTZ R178, R194, R178 ;  /* 0x000000b2c2b27221 */ /* 0x000fc80000010000 */
[----:B------:R-:W-:-:S04]  /*7060*/  FADD.FTZ R178, R195, R178 ;  /* 0x000000b2c3b27221 */ /* 0x000fc80000010000 */
[----:B------:R-:W-:-:S04]  /*7070*/  FADD.FTZ R178, R198, R178 ;  /* 0x000000b2c6b27221 */ /* 0x000fc80000010000 */
[----:B0-----:R-:W-:Y:S01]  /*7080*/  FADD.FTZ R3, R199, R178 ;  /* 0x000000b2c7037221 */ /* 0x001fe20000010000 */
[----:B------:R-:W-:Y:S02]  /*7090*/  WARPGROUP.DEPBAR.LE gsb0, 0x0 ;  /* 0x00008000000079c5 */ /* 0x000fe40000010000 */
[----:B------:R-:W-:Y:S02]  /*70a0*/  F2FP.BF16.F32.PACK_AB R152, R159, R2 ;  /* 0x000000029f98723e */ /* 0x000fe400000010ff */
[----:B------:R-:W-:Y:S02]  /*70b0*/  F2FP.BF16.F32.PACK_AB R153, R187, R186 ;  /* 0x000000babb99723e */ /* 0x000fe400000010ff */
[----:B------:R-:W-:Y:S02]  /*70c0*/  F2FP.BF16.F32.PACK_AB R154, R167, R161 ;  /* 0x000000a1a79a723e */ /* 0x000fe400000010ff */
[----:B------:R-:W-:-:S04]  /*70d0*/  F2FP.BF16.F32.PACK_AB R155, R191, R190 ;  /* 0x000000bebf9b723e */ /* 0x000fc800000010ff */
[----:B------:R-:W-:-:S06]  /*70e0*/  WARPGROUP.ARRIVE ;  /* 0x00000000000079c5 */ /* 0x000fcc0000000000 */
[----:B------:R-:W-:Y:S01]  /*70f0*/  HGMMA.64x256x16.F32.BF16 R24, R152, gdesc[UR8].tnspB, R24, gsb0 ;  /* 0x43e0000898187df0 */ /* 0x000fe20008001818 */
[----:B------:R-:W-:Y:S01]  /*7100*/  UIADD3 UR10, UR6, 0x280, URZ ;  /* 0x00000280060a7890 */ /* 0x000fe2000fffe03f */
[----:B------:R-:W-:Y:S01]  /*7110*/  UMOV UR11, 0x40000040 ;  /* 0x40000040000b7882 */ /* 0x000fe20000000000 */
[----:B------:R-:W-:Y:S02]  /*7120*/  WARPGROUP.DEPBAR.LE gsb0, 0x0 ;  /* 0x00008000000079c5 */ /* 0x000fe40000010000 */
[C---:B------:R-:W-:Y:S01]  /*7130*/  F2FP.BF16.F32.PACK_AB R152, R193.reuse, R192 ;  /* 0x000000c0c198723e */ /* 0x040fe200000010ff */
[----:B------:R-:W-:Y:S01]  /*7140*/  FADD.FTZ R193, R193, R166 ;  /* 0x000000a6c1c17221 */ /* 0x000fe20000010000 */
[----:B------:R-:W-:Y:S02]  /*7150*/  F2FP.BF16.F32.PACK_AB R153, R195, R194 ;  /* 0x000000c2c399723e */ /* 0x000fe400000010ff */
[----:B------:R-:W-:Y:S01]  /*7160*/  F2FP.BF16.F32.PACK_AB R154, R163, R196 ;  /* 0x000000c4a39a723e */ /* 0x000fe200000010ff */
[----:B------:R-:W-:Y:S01]  /*7170*/  FADD.FTZ R2, R196, R193 ;  /* 0x000000c1c4027221 */ /* 0x000fe20000010000 */
[----:B------:R-:W-:-:S03]  /*7180*/  F2FP.BF16.F32.PACK_AB R155, R199, R198 ;  /* 0x000000c6c79b723e */ /* 0x000fc600000010ff */
[----:B------:R-:W-:Y:S01]  /*7190*/  FADD.FTZ R2, R163, R2 ;  /* 0x00000002a3027221 */ /* 0x000fe20000010000 */
[----:B------:R-:W-:-:S13]  /*71a0*/  WARPGROUP.ARRIVE ;  /* 0x00000000000079c5 */ /* 0x000fda0000000000 */
[----:B------:R-:W-:Y:S03]  /*71b0*/  HGMMA.64x256x16.F32.BF16 R24, R152, gdesc[UR8].tnspB, R24, gsb0 ;  /* 0x43e0000898187df0 */ /* 0x000fe60008001818 */
[----:B------:R-:W-:Y:S02]  /*71c0*/  WARPGROUP.DEPBAR.LE gsb0, 0x0 ;  /* 0x00008000000079c5 */ /* 0x000fe40000010000 */
[----:B------:R-:W-:Y:S05]  /*71d0*/  @!P0 BRA `(.L_x_5740) ;  /* 0x0000000000048947 */ /* 0x000fea0003800000 */
[----:B------:R-:W-:Y:S01]  /*71e0*/  BPT.TRAP 0x1 ;  /* 0x000000040000795c */ /* 0x000fe20000300000 */
.L_x_5740:
[----:B------:R-:W-:Y:S01]  /*71f0*/  UIADD3 UR4, UR4, 0x32460, URZ ;  /* 0x0003246004047890 */ /* 0x000fe2000fffe03f */
[----:B------:R-:W-:Y:S01]  /*7200*/  ISETP.LT.AND P1, PT, R200, UR7, PT ;  /* 0x00000007c8007c0c */ /* 0x000fe2000bf21270 */
[----:B------:R-:W-:Y:S01]  /*7210*/  UIADD3 UR7, UR7, -0x1, URZ ;  /* 0xffffffff07077890 */ /* 0x000fe2000fffe03f */
[----:B------:R-:W-:Y:S01]  /*7220*/  IMAD.MOV.U32 R202, RZ, RZ, R160 ;  /* 0x000000ffffca7224 */ /* 0x000fe200078e00a0 */
[----:B------:R-:W-:Y:S01]  /*7230*/  UPRMT UR4, UR55, 0x654, UR4 ;  /* 0x0000065437047896 */ /* 0x000fe20008000004 */
[----:B------:R-:W-:-:S08]  /*7240*/  IMAD.MOV.U32 R201, RZ, RZ, R207 ;  /* 0x000000ffffc97224 */ /* 0x000fd000078e00cf */
[----:B------:R-:W-:Y:S01]  /*7250*/  SYNCS.ARRIVE.TRANS64.RED.A1T0 RZ, [UR4], RZ ;  /* 0x000000ffffff79a7 */ /* 0x000fe20008100404 */
[----:B------:R-:W-:Y:S05]  /*7260*/  @P1 BRA `(.L_x_5741) ;  /* 0xffffffd400281947 */ /* 0x000fea000383ffff */
.L_x_5730:
[----:B------:R-:W-:-:S13]  /*7270*/  ISETP.LE.AND P1, PT, R208, UR7, PT ;  /* 0x00000007d0007c0c */ /* 0x000fda000bf23270 */
[----:B------:R-:W-:Y:S05]  /*7280*/  @!P1 BRA `(.L_x_5742) ;  /* 0x0000002000d89947 */ /* 0x000fea0003800000 */
[----:B------:R-:W-:Y:S02]  /*7290*/  IMAD.MOV.U32 R201, RZ, RZ, R160 ;  /* 0x000000ffffc97224 */ /* 0x000fe400078e00a0 */
[----:B------:R-:W-:-:S07]  /*72a0*/  IMAD.MOV.U32 R202, RZ, RZ, R207 ;  /* 0x000000ffffca7224 */ /* 0x000fce00078e00cf */
.L_x_5753:
[----:B------:R-:W-:-:S04]  /*72b0*/  UIADD3 UR38, UR38, 0x1, URZ ;  /* 0x0000000126267890 */ /* 0x000fc8000fffe03f */
[----:B------:R-:W-:-:S04]  /*72c0*/  UISETP.NE.AND UP0, UPT, UR38, 0x2, UPT ;  /* 0x000000022600788c */ /* 0x000fc8000bf05270 */
[----:B------:R-:W-:Y:S02]  /*72d0*/  USEL UR4, URZ, 0x1, UP0 ;  /* 0x000000013f047887 */ /* 0x000fe40008000000 */
[----:B------:R-:W-:Y:S02]  /*72e0*/  USEL UR38, UR38, URZ, UP0 ;  /* 0x0000003f26267287 */ /* 0x000fe40008000000 */
[----:B------:R-:W-:Y:S01]  /*72f0*/  ULOP3.LUT UR39, UR39, UR4, URZ, 0x3c, !UPT ;  /* 0x0000000427277292 */ /* 0x000fe2000f8e3c3f */
[----:B------:R-:W-:Y:S11]  /*7300*/  @!P0 BRA `(.L_x_5743) ;  /* 0x0000000000048947 */ /* 0x000ff60003800000 */
[----:B------:R-:W-:Y:S01]  /*7310*/  BPT.TRAP 0x1 ;  /* 0x000000040000795c */ /* 0x000fe20000300000 */
.L_x_5743:
        /* <DEDUP_REMOVED lines=9> */
.L_x_5744:
[----:B-1----:R-:W-:Y:S05]  /*73b0*/  @P1 BRA `(.L_x_5745) ;  /* 0x0000000000081947 */ /* 0x002fea0003800000 */
[----:B------:R-:W1:Y:S02]  /*73c0*/  SYNCS.PHASECHK.TRANS64.TRYWAIT P1, [UR4+0x32430], R0 ;  /* 0x03243000ff0075a7 */ /* 0x000e640008020144 */
[----:B-1----:R-:W-:Y:S05]  /*73d0*/  @!P1 BRA `(.L_x_5746) ;  /* 0x000000e400549947 */ /* 0x002fea0003800000 */
.L_x_5745:
        /* <DEDUP_REMOVED lines=31> */
.L_x_5747:
[----:B------:R1:W2:Y:S01]  /*75d0*/  SYNCS.PHASECHK.TRANS64.TRYWAIT P1, [UR4+0x32450], R0 ;  /* 0x03245000ff0075a7 */ /* 0x0002a20008020144 */
[----:B------:R-:W-:Y:S05]  /*75e0*/  @!P0 BRA `(.L_x_5748) ;  /* 0x0000000000048947 */ /* 0x000fea0003800000 */
[----:B------:R-:W-:Y:S01]  /*75f0*/  BPT.TRAP 0x1 ;  /* 0x000000040000795c */ /* 0x000fe20000300000 */
.L_x_5748:
[----:B--2---:R-:W-:Y:S05]  /*7600*/  @P1 BRA `(.L_x_5749) ;  /* 0x0000000000081947 */ /* 0x004fea0003800000 */
[----:B------:R-:W2:Y:S02]  /*7610*/  SYNCS.PHASECHK.TRANS64.TRYWAIT P1, [UR4+0x32450], R0 ;  /* 0x03245000ff0075a7 */ /* 0x000ea40008020144 */
[----:B--2---:R-:W-:Y:S05]  /*7620*/  @!P1 BRA `(.L_x_5750) ;  /* 0x000000e000d89947 */ /* 0x004fea0003800000 */
.L_x_5749:
[----:B------:R-:W-:Y:S01]  /*7630*/  R2UR UR48, R12 ;  /* 0x000000000c3072ca */ /* 0x000fe200000e0000 */
[----:B------:R-:W-:Y:S01]  /*7640*/  UIMAD UR5, UR38, 0xc00, UR60 ;  /* 0x00000c00260578a4 */ /* 0x000fe2000f8e023c */
[----:B------:R-:W-:Y:S01]  /*7650*/  R2UR UR49, R13 ;  /* 0x000000000d3172ca */ /* 0x000fe200000e0000 */
[----:B------:R-:W-:Y:S01]  /*7660*/  WARPGROUP.ARRIVE ;  /* 0x00000000000079c5 */ /* 0x000fe20000000000 */
[----:B------:R-:W-:Y:S01]  /*7670*/  UMOV UR51, 0x40000040 ;  /* 0x4000004000337882 */ /* 0x000fe20000000000 */
[----:B------:R-:W-:-:S04]  /*7680*/  UIADD3 UR10, UR5, 0x304, URZ ;  /* 0x00000304050a7890 */ /* 0x000fc8000fffe03f */
[----:B------:R-:W3:Y:S01]  /*7690*/  S2R R205, SR_TID.X ;  /* 0x0000000000cd7919 */ /* 0x000ee20000002100 */
        /* <DEDUP_REMOVED lines=23> */
[----:B---3--:R-:W-:-:S04]  /*7810*/  SHF.R.U32.HI R205, RZ, 0x7, R205 ;  /* 0x00000007ffcd7819 */ /* 0x008fc800000116cd */
[----:B012---:R-:W-:Y:S01]  /*7820*/  IADD3 R0, -R205, 0xb, RZ ;  /* 0x0000000bcd007810 */ /* 0x007fe20007ffe1ff */
        /* <DEDUP_REMOVED lines=69> */
.L_x_5751:
        /* <DEDUP_REMOVED lines=8> */
[----:B------:R-:W-:Y:S01]  /*7d00*/  FMNMX.FTZ R200, R157, R200, !PT ;  /* 0x000000c89dc87209 */ /* 0x000fe20007810000 */
[----:B------:R-:W-:Y:S02]  /*7d10*/  UIADD3 UR14, UR10, 0x80, URZ ;  /* 0x000000800a0e7890 */ /* 0x000fe4000fffe03f */
[----:B------:R-:W-:Y:S01]  /*7d20*/  SYNCS.ARRIVE.TRANS64.RED.A1T0 RZ, [UR11], RZ ;  /* 0x000000ffffff79a7 */ /* 0x000fe2000810040b */
[----:B------:R-:W-:Y:S01]  /*7d30*/  FMNMX.FTZ R200, R160, R200, !PT ;  /* 0x000000c8a0c87209 */ /* 0x000fe20007810000 */
[----:B------:R-:W-:-:S03]  /*7d40*/  UMOV UR11, 0x40000040 ;  /* 0x40000040000b7882 */ /* 0x000fc60000000000 */
        /* <DEDUP_REMOVED lines=23> */
[C---:B------:R-:W-:Y:S01]  /*7ec0*/  FADD.FTZ R203, -R207.reuse, R202 ;  /* 0x000000cacfcb7221 */ /* 0x040fe20000010100 */
[----:B------:R-:W-:-:S03]  /*7ed0*/  FMUL.FTZ R200, R207, UR5 ;  /* 0x00000005cfc87c20 */ /* 0x000fc60008410000 */
[----:B------:R-:W-:Y:S01]  /*7ee0*/  FMUL.FTZ R203, R203, UR5 ;  /* 0x00000005cbcb7c20 */ /* 0x000fe20008410000 */
        /* <DEDUP_REMOVED lines=24> */
[----:B------:R-:W1:Y:S08]  /*8070*/  MUFU.EX2 R203, R203 ;  /* 0x000000cb00cb7308 */ /* 0x000e700000000800 */
[----:B------:R-:W2:Y:S08]  /*8080*/  MUFU.EX2 R200, R202 ;  /* 0x000000ca00c87308 */ /* 0x000eb00000000800 */
        /* <DEDUP_REMOVED lines=25> */
[----:B-1----:R-:W-:Y:S01]  /*8220*/  FADD.FTZ R2, R156, R2 ;  /* 0x000000029c027221 */ /* 0x002fe20000010000 */
[-C--:B------:R-:W-:Y:S01]  /*8230*/  FMUL.FTZ R57, R57, R203.reuse ;  /* 0x000000cb39397220 */ /* 0x080fe20000410000 */
[----:B------:R-:W-:Y:S01]  /*8240*/  FMUL.FTZ R60, R60, R203 ;  /* 0x000000cb3c3c7220 */ /* 0x000fe20000410000 */
[----:B------:R-:W-:Y:S01]  /*8250*/  FMNMX.FTZ R153, R158, R153, !PT ;  /* 0x000000999e997209 */ /* 0x000fe20007810000 */
[-C--:B------:R-:W-:Y:S01]  /*8260*/  FMUL.FTZ R61, R61, R203.reuse ;  /* 0x000000cb3d3d7220 */ /* 0x080fe20000410000 */
[-C--:B------:R-:W-:Y:S01]  /*8270*/  FMUL.FTZ R64, R64, R203.reuse ;  /* 0x000000cb40407220 */ /* 0x080fe20000410000 */
[----:B------:R-:W-:Y:S01]  /*8280*/  FMUL.FTZ R65, R65, R203 ;  /* 0x000000cb41417220 */ /* 0x000fe20000410000 */
[----:B------:R-:W-:Y:S01]  /*8290*/  FMNMX.FTZ R153, R159, R153, !PT ;  /* 0x000000999f997209 */ /* 0x000fe20007810000 */
[-C--:B------:R-:W-:Y:S01]  /*82a0*/  FMUL.FTZ R68, R68, R203.reuse ;  /* 0x000000cb44447220 */ /* 0x080fe20000410000 */
[----:B--2---:R-:W-:Y:S01]  /*82b0*/  F2FP.BF16.F32.PACK_AB R202, R157, R156 ;  /* 0x0000009c9dca723e */ /* 0x004fe200000010ff */
[----:B------:R-:W-:Y:S01]  /*82c0*/  FMUL.FTZ R69, R69, R203 ;  /* 0x000000cb45457220 */ /* 0x000fe20000410000 */
[----:B------:R-:W-:Y:S01]  /*82d0*/  FMNMX.FTZ R153, R162, R153, !PT ;  /* 0x00000099a2997209 */ /* 0x000fe20007810000 */
[-C--:B------:R-:W-:Y:S01]  /*82e0*/  FMUL.FTZ R72, R72, R203.reuse ;  /* 0x000000cb48487220 */ /* 0x080fe20000410000 */
        /* <DEDUP_REMOVED lines=51> */
[----:B------:R-:W-:Y:S01]  /*8620*/  FMUL.FTZ R149, R149, R203 ;  /* 0x000000cb95957220 */ /* 0x000fe20000410000 */
[----:B------:R-:W1:Y:S01]  /*8630*/  MUFU.EX2 R152, R152 ;  /* 0x0000009800987308 */ /* 0x000e620000000800 */
[----:B------:R-:W-:Y:S01]  /*8640*/  FADD.FTZ R2, R157, R2 ;  /* 0x000000029d027221 */ /* 0x000fe20000010000 */
[----:B------:R-:W-:-:S04]  /*8650*/  FMNMX.FTZ R153, R190, R153, !PT ;  /* 0x00000099be997209 */ /* 0x000fc80007810000 */
[----:B------:R-:W-:Y:S02]  /*8660*/  FMNMX.FTZ R153, R191, R153, !PT ;  /* 0x00000099bf997209 */ /* 0x000fe40007810000 */
[----:B------:R-:W2:Y:S02]  /*8670*/  MUFU.EX2 R161, R161 ;  /* 0x000000a100a17308 */ /* 0x000ea40000000800 */
[----:B------:R-:W-:-:S04]  /*8680*/  FMNMX.FTZ R153, R194, R153, !PT ;  /* 0x00000099c2997209 */ /* 0x000fc80007810000 */
[----:B------:R-:W-:Y:S02]  /*8690*/  FMNMX.FTZ R153, R195, R153, !PT ;  /* 0x00000099c3997209 */ /* 0x000fe40007810000 */
[----:B------:R-:W-:Y:S01]  /*86a0*/  MUFU.EX2 R165, R165 ;  /* 0x000000a500a57308 */ /* 0x000fe20000000800 */
[----:B-1----:R-:W-:Y:S01]  /*86b0*/  FADD.FTZ R2, R152, R2 ;  /* 0x0000000298027221 */ /* 0x002fe20000010000 */
[----:B------:R-:W-:-:S04]  /*86c0*/  FMNMX.FTZ R153, R198, R153, !PT ;  /* 0x00000099c6997209 */ /* 0x000fc80007810000 */
[----:B------:R-:W-:Y:S02]  /*86d0*/  FMNMX.FTZ R153, R199, R153, !PT ;  /* 0x00000099c7997209 */ /* 0x000fe40007810000 */
[----:B------:R-:W-:Y:S01]  /*86e0*/  MUFU.EX2 R169, R169 ;  /* 0x000000a900a97308 */ /* 0x000fe20000000800 */
[C---:B--2---:R-:W-:Y:S01]  /*86f0*/  FADD.FTZ R2, R161.reuse, R2 ;  /* 0x00000002a1027221 */ /* 0x044fe20000010000 */
[----:B------:R-:W-:Y:S01]  /*8700*/  F2FP.BF16.F32.PACK_AB R152, R161, R152 ;  /* 0x00000098a198723e */ /* 0x000fe200000010ff */
[----:B------:R-:W1:Y:S05]  /*8710*/  SHFL.BFLY PT, R156, R153, 0x2, 0x1f ;  /* 0x0c401f00999c7f89 */ /* 0x000e6a00000e0000 */
[----:B------:R-:W-:Y:S08]  /*8720*/  MUFU.EX2 R173, R173 ;  /* 0x000000ad00ad7308 */ /* 0x000ff00000000800 */
[----:B------:R-:W-:Y:S08]  /*8730*/  MUFU.EX2 R177, R177 ;  /* 0x000000b100b17308 */ /* 0x000ff00000000800 */
[----:B------:R-:W-:Y:S01]  /*8740*/  MUFU.EX2 R181, R181 ;  /* 0x000000b500b57308 */ /* 0x000fe20000000800 */
[----:B-1----:R-:W-:-:S05]  /*8750*/  FMNMX.FTZ R156, R153, R156, !PT ;  /* 0x0000009c999c7209 */ /* 0x002fca0007810000 */
[----:B------:R-:W1:Y:S02]  /*8760*/  SHFL.BFLY PT, R160, R156, 0x1, 0x1f ;  /* 0x0c201f009ca07f89 */ /* 0x000e6400000e0000 */
        /* <DEDUP_REMOVED lines=34> */
[----:B------:R-:W-:Y:S01]  /*8990*/  VIADD R153, R205, 0x8 ;  /* 0x00000008cd997836 */ /* 0x000fe20000000000 */
[----:B------:R-:W2:Y:S01]  /*89a0*/  MUFU.EX2 R155, R155 ;  /* 0x0000009b009b7308 */ /* 0x000ea20000000800 */
[----:B-1----:R-:W-:Y:S01]  /*89b0*/  FFMA.FTZ R204, R156, R3, R154 ;  /* 0x000000039ccc7223 */ /* 0x002fe2000001009a */
[-C--:B------:R-:W-:Y:S01]  /*89c0*/  FMUL.FTZ R26, R26, R156.reuse ;  /* 0x0000009c1a1a7220 */ /* 0x080fe20000410000 */
[-C--:B------:R-:W-:Y:S01]  /*89d0*/  FMUL.FTZ R27, R27, R156.reuse ;  /* 0x0000009c1b1b7220 */ /* 0x080fe20000410000 */
[-C--:B------:R-:W-:Y:S01]  /*89e0*/  FMUL.FTZ R30, R30, R156.reuse ;  /* 0x0000009c1e1e7220 */ /* 0x080fe20000410000 */
[----:B------:R-:W-:-:S03]  /*89f0*/  FMUL.FTZ R31, R31, R156 ;  /* 0x0000009c1f1f7220 */ /* 0x000fc60000410000 */
        /* <DEDUP_REMOVED lines=62> */
[----:B--2---:R-:W-:Y:S01]  /*8de0*/  F2FP.BF16.F32.PACK_AB R201, R155, R154 ;  /* 0x0000009a9bc9723e */ /* 0x004fe200000010ff */
[----:B------:R-:W2:Y:S01]  /*8df0*/  MUFU.EX2 R162, R162 ;  /* 0x000000a200a27308 */ /* 0x000ea20000000800 */
[----:B-1----:R-:W-:Y:S01]  /*8e00*/  F2FP.BF16.F32.PACK_AB R203, R3, R158 ;  /* 0x0000009e03cb723e */ /* 0x002fe200000010ff */
[----:B------:R1:W-:Y:S01]  /*8e10*/  BAR.SYNC.DEFER_BLOCKING R153, 0x100 ;  /* 0x000400990000751d */ /* 0x0003e20000010000 */
[----:B------:R-:W-:-:S04]  /*8e20*/  FADD.FTZ R204, R155, R204 ;  /* 0x000000cc9bcc7221 */ /* 0x000fc80000010000 */
[----:B------:R-:W-:Y:S01]  /*8e30*/  FADD.FTZ R204, R158, R204 ;  /* 0x000000cc9ecc7221 */ /* 0x000fe20000010000 */
[----:B------:R-:W3:Y:S03]  /*8e40*/  MUFU.EX2 R154, R164 ;  /* 0x000000a4009a7308 */ /* 0x000ee60000000800 */
[----:B------:R-:W-:-:S05]  /*8e50*/  FADD.FTZ R204, R3, R204 ;  /* 0x000000cc03cc7221 */ /* 0x000fca0000010000 */
[----:B------:R-:W1:Y:S01]  /*8e60*/  MUFU.EX2 R163, R163 ;  /* 0x000000a300a37308 */ /* 0x000e620000000800 */
[----:B--2---:R-:W-:-:S07]  /*8e70*/  FADD.FTZ R204, R162, R204 ;  /* 0x000000cca2cc7221 */ /* 0x004fce0000010000 */
[----:B------:R-:W2:Y:S01]  /*8e80*/  MUFU.EX2 R166, R166 ;  /* 0x000000a600a67308 */ /* 0x000ea20000000800 */
[----:B---3--:R-:W-:Y:S01]  /*8e90*/  FADD.FTZ R2, R154, R2 ;  /* 0x000000029a027221 */ /* 0x008fe20000010000 */
[----:B------:R-:W-:Y:S01]  /*8ea0*/  WARPGROUP.ARRIVE ;  /* 0x00000000000079c5 */ /* 0x000fe20000000000 */
[C---:B------:R-:W-:Y:S02]  /*8eb0*/  F2FP.BF16.F32.PACK_AB R154, R165.reuse, R154 ;  /* 0x0000009aa59a723e */ /* 0x040fe400000010ff */
[----:B------:R-:W-:-:S03]  /*8ec0*/  FADD.FTZ R2, R165, R2 ;  /* 0x00000002a5027221 */ /* 0x000fc60000010000 */
[----:B------:R-:W-:Y:S01]  /*8ed0*/  HGMMA.64x256x16.F32.BF16 R24, R200, gdesc[UR8].tnspB, R24, gsb0 ;  /* 0x43e00008c8187df0 */ /* 0x000fe20008001818 */
[----:B------:R-:W3:Y:S01]  /*8ee0*/  MUFU.EX2 R167, R167 ;  /* 0x000000a700a77308 */ /* 0x000ee20000000800 */
[C---:B-1----:R-:W-:Y:S01]  /*8ef0*/  F2FP.BF16.F32.PACK_AB R153, R163.reuse, R162 ;  /* 0x000000a2a399723e */ /* 0x042fe200000010ff */
[----:B------:R-:W-:Y:S01]  /*8f00*/  UMOV UR11, 0x40000040 ;  /* 0x40000040000b7882 */ /* 0x000fe20000000000 */
[----:B------:R-:W-:-:S05]  /*8f10*/  FADD.FTZ R204, R163, R204 ;  /* 0x000000cca3cc7221 */ /* 0x000fca0000010000 */
        /* <DEDUP_REMOVED lines=14> */
[----:B---3--:R-:W-:-:S07]  /*9000*/  FADD.FTZ R204, R170, R204 ;  /* 0x000000ccaacc7221 */ /* 0x008fce0000010000 */
        /* <DEDUP_REMOVED lines=11> */
[----:B--2---:R-:W-:-:S07]  /*90c0*/  FADD.FTZ R204, R179, R204 ;  /* 0x000000ccb3cc7221 */ /* 0x004fce0000010000 */
[----:B------:R-:W-:Y:S01]  /*90d0*/  MUFU.EX2 R186, R186 ;  /* 0x000000ba00ba7308 */ /* 0x000fe20000000800 */
[----:B---3--:R-:W-:-:S07]  /*90e0*/  FADD.FTZ R204, R182, R204 ;  /* 0x000000ccb6cc7221 */ /* 0x008fce0000010000 */
        /* <DEDUP_REMOVED lines=14> */
[----:B------:R-:W2:Y:S01]  /*91d0*/  MUFU.EX2 R152, R176 ;  /* 0x000000b000987308 */ /* 0x000ea20000000800 */
[----:B------:R-:W-:Y:S02]  /*91e0*/  F2FP.BF16.F32.PACK_AB R153, R179, R178 ;  /* 0x000000b2b399723e */ /* 0x000fe400000010ff */
[C---:B-1----:R-:W-:Y:S01]  /*91f0*/  F2FP.BF16.F32.PACK_AB R155, R183.reuse, R182 ;  /* 0x000000b6b79b723e */ /* 0x042fe200000010ff */
[----:B------:R-:W-:-:S15]  /*9200*/  FADD.FTZ R183, R183, R204 ;  /* 0x000000ccb7b77221 */ /* 0x000fde0000010000 */
[----:B------:R-:W-:-:S03]  /*9210*/  NOP ;  /* 0x0000000000007918 */ /* 0x000fc60000000000 */
[----:B------:R-:W-:Y:S01]  /*9220*/  HGMMA.64x256x16.F32.BF16 R24, R156, gdesc[UR12].tnspB, R24, gsb0 ;  /* 0x43e0000c9c187df0 */ /* 0x000fe20008001818 */
[----:B------:R-:W-:Y:S01]  /*9230*/  UIADD3 UR14, UR10, 0x180, URZ ;  /* 0x000001800a0e7890 */ /* 0x000fe2000fffe03f */
[----:B------:R-:W1:Y:S01]  /*9240*/  MUFU.EX2 R154, R180 ;  /* 0x000000b4009a7308 */ /* 0x000e620000000800 */
[----:B------:R-:W-:Y:S01]  /*9250*/  UMOV UR15, 0x40000040 ;  /* 0x40000040000f7882 */ /* 0x000fe20000000000 */
[----:B--2---:R-:W-:Y:S01]  /*9260*/  FADD.FTZ R2, R152, R2 ;  /* 0x0000000298027221 */ /* 0x004fe20000010000 */
[----:B------:R-:W-:-:S03]  /*9270*/  F2FP.BF16.F32.PACK_AB R152, R177, R152 ;  /* 0x00000098b198723e */ /* 0x000fc600000010ff */
[----:B------:R-:W-:-:S04]  /*9280*/  FADD.FTZ R2, R177, R2 ;  /* 0x00000002b1027221 */ /* 0x000fc80000010000 */
[----:B-1----:R-:W-:Y:S01]  /*9290*/  FADD.FTZ R2, R154, R2 ;  /* 0x000000029a027221 */ /* 0x002fe20000010000 */
[----:B------:R-:W-:-:S03]  /*92a0*/  F2FP.BF16.F32.PACK_AB R154, R181, R154 ;  /* 0x0000009ab59a723e */ /* 0x000fc600000010ff */
[----:B------:R-:W-:Y:S01]  /*92b0*/  FADD.FTZ R2, R181, R2 ;  /* 0x00000002b5027221 */ /* 0x000fe20000010000 */
[----:B------:R-:W-:Y:S02]  /*92c0*/  WARPGROUP.DEPBAR.LE gsb0, 0x0 ;  /* 0x00008000000079c5 */ /* 0x000fe40000010000 */
[----:B------:R-:W-:-:S09]  /*92d0*/  WARPGROUP.ARRIVE ;  /* 0x00000000000079c5 */ /* 0x000fd20000000000 */
[----:B------:R-:W-:Y:S01]  /*92e0*/  HGMMA.64x256x16.F32.BF16 R24, R152, gdesc[UR12].tnspB, R24, gsb0 ;  /* 0x43e0000c98187df0 */ /* 0x000fe20008001818 */
[----:B------:R-:W-:Y:S01]  /*92f0*/  UIADD3 UR14, UR10, 0x200, URZ ;  /* 0x000002000a0e7890 */ /* 0x000fe2000fffe03f */
[----:B------:R-:W-:Y:S01]  /*9300*/  UMOV UR15, 0x40000040 ;  /* 0x40000040000f7882 */ /* 0x000fe20000000000 */
[----:B------:R-:W-:Y:S01]  /*9310*/  UIADD3 UR10, UR10, 0x280, URZ ;  /* 0x000002800a0a7890 */ /* 0x000fe2000fffe03f */
        /* <DEDUP_REMOVED lines=37> */
.L_x_5752:
        /* <DEDUP_REMOVED lines=8> */
.L_x_5742:
        /* <DEDUP_REMOVED lines=10> */
[----:B------:R-:W-:-:S02]  /*9690*/  IMAD.MOV.U32 R2, RZ, RZ, RZ ;  /* 0x000000ffff027224 */ /* 0x000fc400078e00ff */
[----:B---3--:R-:W-:Y:S02]  /*96a0*/  FADD.FTZ R7, R4, R3 ;  /* 0x0000000304077221 */ /* 0x008fe40000010000 */
[----:B------:R-:W1:Y:S04]  /*96b0*/  SHFL.BFLY PT, R5, R6, 0x1, 0x1f ;  /* 0x0c201f0006057f89 */ /* 0x000e6800000e0000 */
[----:B------:R-:W3:Y:S01]  /*96c0*/  SHFL.BFLY PT, R4, R7, 0x1, 0x1f ;  /* 0x0c201f0007047f89 */ /* 0x000ee200000e0000 */
[----:B-1----:R-:W-:Y:S01]  /*96d0*/  FADD.FTZ R8, R6, R5 ;  /* 0x0000000506087221 */ /* 0x002fe20000010000 */
[----:B------:R-:W-:Y:S02]  /*96e0*/  IMAD.MOV.U32 R5, RZ, RZ, RZ ;  /* 0x000000ffff057224 */ /* 0x000fe400078e00ff */
[----:B------:R-:W-:-:S02]  /*96f0*/  IMAD.U32 R6, RZ, RZ, UR5 ;  /* 0x00000005ff067e24 */ /* 0x000fc4000f8e00ff */
[----:B---3--:R-:W-:Y:S01]  /*9700*/  FADD.FTZ R3, R7, R4 ;  /* 0x0000000407037221 */ /* 0x008fe20000010000 */
[----:B------:R-:W-:-:S04]  /*9710*/  FSETP.NE.FTZ.AND P1, PT, R8, RZ, PT ;  /* 0x000000ff0800720b */ /* 0x000fc80003f35000 */
[----:B------:R-:W-:-:S09]  /*9720*/  FSETP.NE.FTZ.AND P2, PT, R3, RZ, PT ;  /* 0x000000ff0300720b */ /* 0x000fd20003f55000 */
        /* <DEDUP_REMOVED lines=147> */
.L_x_5716:
        /* <DEDUP_REMOVED lines=10> */
[----:B------:R-:W2:Y:S01]  /*a100*/  LDL R2, [R1+0x34] ;  /* 0x0000340001027983 */ /* 0x000ea20000100800 */
[----:B------:R-:W1:Y:S01]  /*a110*/  S2UR UR8, SR_SWINHI ;  /* 0x00000000000879c3 */ /* 0x000e620000002f00 */
[----:B------:R-:W-:Y:S01]  /*a120*/  IMAD.MOV.U32 R152, RZ, RZ, 0x2 ;  /* 0x00000002ff987424 */ /* 0x000fe200078e00ff */
[----:B------:R-:W-:Y:S01]  /*a130*/  F2FP.BF16.F32.PACK_AB R10, R29, R28 ;  /* 0x0000001c1d0a723e */ /* 0x000fe200000010ff */
[----:B------:R-:W3:Y:S01]  /*a140*/  LDL R163, [R1+0x20] ;  /* 0x0000200001a37983 */ /* 0x000ee20000100800 */
[----:B0-----:R-:W-:Y:S01]  /*a150*/  F2FP.BF16.F32.PACK_AB R11, R31, R30 ;  /* 0x0000001e1f0b723e */ /* 0x001fe200000010ff */
[----:B------:R-:W-:Y:S01]  /*a160*/  ULDC.64 UR10, c[0x0][0xd08] ;  /* 0x00034200000a7ab9 */ /* 0x000fe20000000a00 */
[----:B------:R-:W-:Y:S01]  /*a170*/  R2UR UR12, R206 ;  /* 0x00000000ce0c72ca */ /* 0x000fe200000e0000 */
[----:B------:R-:W-:Y:S01]  /*a180*/  UMOV UR6, UR9 ;  /* 0x0000000900067c82 */ /* 0x000fe20008000000 */
[----:B-1----:R-:W-:Y:S01]  /*a190*/  UMOV UR7, UR8 ;  /* 0x0000000800077c82 */ /* 0x002fe20008000000 */
[----:B------:R-:W-:-:S02]  /*a1a0*/  F2FP.BF16.F32.PACK_AB R14, R37, R36 ;  /* 0x00000024250e723e */ /* 0x000fc400000010ff */
[----:B------:R-:W-:Y:S01]  /*a1b0*/  F2FP.BF16.F32.PACK_AB R15, R39, R38 ;  /* 0x00000026270f723e */ /* 0x000fe200000010ff */
[----:B------:R-:W-:Y:S01]  /*a1c0*/  BAR.SYNC.DEFER_BLOCKING 0x1, 0x100 ;  /* 0x0044000000007b1d */ /* 0x000fe20000010000 */
[----:B--2---:R-:W-:-:S03]  /*a1d0*/  IMAD.WIDE R152, R2, R152, UR6 ;  /* 0x0000000602987e25 */ /* 0x004fc6000f8e0298 */
[C---:B------:R-:W-:Y:S02]  /*a1e0*/  LOP3.LUT R9, R152.reuse, 0x380, RZ, 0xc0, !PT ;  /* 0x0000038098097812 */ /* 0x040fe400078ec0ff */
[C---:B------:R-:W-:Y:S02]  /*a1f0*/  IADD3 R5, P0, R152.reuse, 0xc060, RZ ;  /* 0x0000c06098057810 */ /* 0x040fe40007f1e0ff */
[C---:B------:R-:W-:Y:S02]  /*a200*/  IADD3 R13, P4, R152.reuse, 0x20, RZ ;  /* 0x00000020980d7810 */ /* 0x040fe40007f9e0ff */
[----:B------:R-:W-:Y:S02]  /*a210*/  IADD3 R21, P3, R152, 0x40, RZ ;  /* 0x0000004098157810 */ /* 0x000fe40007f7e0ff */
[----:B------:R-:W-:Y:S02]  /*a220*/  SHF.R.U64 R9, R9, 0x3, RZ ;  /* 0x0000000309097819 */ /* 0x000fe400000012ff */
[----:B------:R-:W-:-:S02]  /*a230*/  LOP3.LUT R4, R5, 0x380, RZ, 0xc0, !PT ;  /* 0x0000038005047812 */ /* 0x000fc400078ec0ff */
[----:B------:R-:W-:Y:S02]  /*a240*/  LOP3.LUT R12, R13, 0x380, RZ, 0xc0, !PT ;  /* 0x000003800d0c7812 */ /* 0x000fe400078ec0ff */
[----:B------:R-:W-:Y:S02]  /*a250*/  LOP3.LUT R20, R21, 0x380, RZ, 0xc0, !PT ;  /* 0x0000038015147812 */ /* 0x000fe400078ec0ff */
[----:B------:R-:W-:Y:S01]  /*a260*/  LOP3.LUT R8, R9, R152, RZ, 0x3c, !PT ;  /* 0x0000009809087212 */ /* 0x000fe200078e3cff */
[----:B------:R-:W-:Y:S01]  /*a270*/  IMAD.MOV.U32 R9, RZ, RZ, R153 ;  /* 0x000000ffff097224 */ /* 0x000fe200078e0099 */
[----:B------:R-:W-:Y:S02]  /*a280*/  SHF.R.U64 R4, R4, 0x3, RZ ;  /* 0x0000000304047819 */ /* 0x000fe400000012ff */
[----:B------:R-:W-:Y:S02]  /*a290*/  SHF.R.U64 R12, R12, 0x3, RZ ;  /* 0x000000030c0c7819 */ /* 0x000fe400000012ff */
[----:B------:R-:W-:-:S02]  /*a2a0*/  IADD3 R157, P5, R152, 0x60, RZ ;  /* 0x00000060989d7810 */ /* 0x000fc40007fbe0ff */
[----:B------:R-:W-:Y:S02]  /*a2b0*/  SHF.R.U64 R20, R20, 0x3, RZ ;  /* 0x0000000314147819 */ /* 0x000fe400000012ff */
[----:B------:R-:W-:Y:S02]  /*a2c0*/  LOP3.LUT R4, R4, R5, RZ, 0x3c, !PT ;  /* 0x0000000504047212 */ /* 0x000fe400078e3cff */
[----:B------:R-:W-:Y:S01]  /*a2d0*/  LOP3.LUT R12, R12, R13, RZ, 0x3c, !PT ;  /* 0x0000000d0c0c7212 */ /* 0x000fe200078e3cff */
[----:B------:R-:W-:Y:S01]  /*a2e0*/  IMAD.X R13, RZ, RZ, R153, P4 ;  /* 0x000000ffff0d7224 */ /* 0x000fe200020e0699 */
[----:B------:R-:W-:Y:S02]  /*a2f0*/  LOP3.LUT R156, R157, 0x380, RZ, 0xc0, !PT ;  /* 0x000003809d9c7812 */ /* 0x000fe400078ec0ff */
[----:B------:R-:W-:Y:S02]  /*a300*/  MOV R5, R8 ;  /* 0x0000000800057202 */ /* 0x000fe40000000f00 */
[----:B------:R-:W-:-:S02]  /*a310*/  F2FP.BF16.F32.PACK_AB R8, R25, R24 ;  /* 0x000000181908723e */ /* 0x000fc400000010ff */
[----:B------:R-:W-:Y:S02]  /*a320*/  F2FP.BF16.F32.PACK_AB R9, R27, R26 ;  /* 0x0000001a1b09723e */ /* 0x000fe400000010ff */
[----:B------:R-:W-:Y:S01]  /*a330*/  LOP3.LUT R20, R20, R21, RZ, 0x3c, !PT ;  /* 0x0000001514147212 */ /* 0x000fe200078e3cff */
[----:B------:R-:W-:Y:S01]  /*a340*/  IMAD.X R21, RZ, RZ, R153, P3 ;  /* 0x000000ffff157224 */ /* 0x000fe200018e0699 */
[----:B------:R-:W-:Y:S02]  /*a350*/  SHF.R.U64 R156, R156, 0x3, RZ ;  /* 0x000000039c9c7819 */ /* 0x000fe400000012ff */
[----:B------:R-:W-:Y:S01]  /*a360*/  IADD3 R23, P4, R152, 0x4000, RZ ;  /* 0x0000400098177810 */ /* 0x000fe20007f9e0ff */
[----:B------:R0:W-:Y:S01]  /*a370*/  STSM.16.M88.4 [R5], R8 ;  /* 0x0000000805007844 */ /* 0x0001e20000000200 */
[----:B------:R-:W-:Y:S02]  /*a380*/  MOV R2, R12 ;  /* 0x0000000c00027202 */ /* 0x000fe40000000f00 */
[----:B------:R-:W-:-:S02]  /*a390*/  F2FP.BF16.F32.PACK_AB R12, R33, R32 ;  /* 0x00000020210c723e */ /* 0x000fc400000010ff */
[----:B------:R-:W-:Y:S02]  /*a3a0*/  F2FP.BF16.F32.PACK_AB R13, R35, R34 ;  /* 0x00000022230d723e */ /* 0x000fe400000010ff */
[----:B------:R-:W-:Y:S02]  /*a3b0*/  IADD3 R7, P3, R152, 0x8020, RZ ;  /* 0x0000802098077810 */ /* 0x000fe40007f7e0ff */
[----:B------:R-:W-:Y:S01]  /*a3c0*/  LOP3.LUT R156, R156, R157, RZ, 0x3c, !PT ;  /* 0x0000009d9c9c7212 */ /* 0x000fe200078e3cff */
[----:B------:R-:W-:Y:S01]  /*a3d0*/  IMAD.X R157, RZ, RZ, R153, P5 ;  /* 0x000000ffff9d7224 */ /* 0x000fe200028e0699 */
[----:B------:R-:W-:Y:S02]  /*a3e0*/  MOV R21, R20 ;  /* 0x0000001400157202 */ /* 0x000fe40000000f00 */
[----:B------:R-:W-:Y:S02]  /*a3f0*/  LOP3.LUT R22, R23, 0x380, RZ, 0xc0, !PT ;  /* 0x0000038017167812 */ /* 0x000fe400078ec0ff */
[----:B0-----:R-:W-:-:S02]  /*a400*/  F2FP.BF16.F32.PACK_AB R8, R41, R40 ;  /* 0x000000282908723e */ /* 0x001fc400000010ff */
[----:B------:R-:W-:Y:S02]  /*a410*/  F2FP.BF16.F32.PACK_AB R9, R43, R42 ;  /* 0x0000002a2b09723e */ /* 0x000fe400000010ff */
[----:B------:R-:W-:Y:S02]  /*a420*/  F2FP.BF16.F32.PACK_AB R10, R45, R44 ;  /* 0x0000002c2d0a723e */ /* 0x000fe400000010ff */
[----:B------:R-:W-:Y:S02]  /*a430*/  F2FP.BF16.F32.PACK_AB R11, R47, R46 ;  /* 0x0000002e2f0b723e */ /* 0x000fe400000010ff */
[----:B------:R-:W-:Y:S01]  /*a440*/  IADD3 R5, P5, R152, 0x4020, RZ ;  /* 0x0000402098057810 */ /* 0x000fe20007fbe0ff */
[----:B------:R-:W-:Y:S01]  /*a450*/  STSM.16.M88.4 [R2], R12 ;  /* 0x0000000c02007844 */ /* 0x000fe20000000200 */
[----:B------:R-:W-:Y:S02]  /*a460*/  LOP3.LUT R20, R7, 0x380, RZ, 0xc0, !PT ;  /* 0x0000038007147812 */ /* 0x000fe400078ec0ff */
[----:B------:R-:W-:Y:S01]  /*a470*/  SHF.R.U64 R22, R22, 0x3, RZ ;  /* 0x0000000316167819 */ /* 0x000fe200000012ff */
[----:B------:R0:W-:Y:S01]  /*a480*/  STSM.16.M88.4 [R21], R8 ;  /* 0x0000000815007844 */ /* 0x0001e20000000200 */
[----:B------:R-:W-:-:S02]  /*a490*/  SHF.R.U64 R20, R20, 0x3, RZ ;  /* 0x0000000314147819 */ /* 0x000fc400000012ff */
[----:B------:R-:W-:Y:S01]  /*a4a0*/  LOP3.LUT R22, R22, R23, RZ, 0x3c, !PT ;  /* 0x0000001716167212 */ /* 0x000fe200078e3cff */
[----:B------:R-:W-:Y:S01]  /*a4b0*/  IMAD.X R23, RZ, RZ, R153, P4 ;  /* 0x000000ffff177224 */ /* 0x000fe200020e0699 */
[----:B------:R-:W-:Y:S02]  /*a4c0*/  LOP3.LUT R20, R20, R7, RZ, 0x3c, !PT ;  /* 0x0000000714147212 */ /* 0x000fe400078e3cff */
[----:B------:R-:W-:Y:S02]  /*a4d0*/  MOV R7, R156 ;  /* 0x0000009c00077202 */ /* 0x000fe40000000f00 */
[C---:B------:R-:W-:Y:S02]  /*a4e0*/  IADD3 R157, P6, R152.reuse, 0x8000, RZ ;  /* 0x00008000989d7810 */ /* 0x040fe40007fde0ff */
[----:B0-----:R-:W-:Y:S02]  /*a4f0*/  LOP3.LUT R8, R5, 0x380, RZ, 0xc0, !PT ;  /* 0x0000038005087812 */ /* 0x001fe400078ec0ff */
[----:B------:R-:W-:-:S02]  /*a500*/  IADD3 R2, P4, R152, 0x4040, RZ ;  /* 0x0000404098027810 */ /* 0x000fc40007f9e0ff */
[----:B------:R-:W-:Y:S02]  /*a510*/  SHF.R.U64 R8, R8, 0x3, RZ ;  /* 0x0000000308087819 */ /* 0x000fe400000012ff */
[----:B------:R-:W-:Y:S02]  /*a520*/  F2FP.BF16.F32.PACK_AB R12, R49, R48 ;  /* 0x00000030310c723e */ /* 0x000fe400000010ff */
[----:B------:R-:W-:Y:S02]  /*a530*/  F2FP.BF16.F32.PACK_AB R13, R51, R50 ;  /* 0x00000032330d723e */ /* 0x000fe400000010ff */
[----:B------:R-:W-:Y:S02]  /*a540*/  F2FP.BF16.F32.PACK_AB R14, R53, R52 ;  /* 0x00000034350e723e */ /* 0x000fe400000010ff */
[----:B------:R-:W-:Y:S02]  /*a550*/  F2FP.BF16.F32.PACK_AB R15, R55, R54 ;  /* 0x00000036370f723e */ /* 0x000fe400000010ff */
[----:B------:R-:W-:-:S02]  /*a560*/  LOP3.LUT R160, R8, R5, RZ, 0x3c, !PT ;  /* 0x0000000508a07212 */ /* 0x000fc400078e3cff */
[----:B------:R-:W-:Y:S01]  /*a570*/  LOP3.LUT R5, R2, 0x380, RZ, 0xc0, !PT ;  /* 0x0000038002057812 */ /* 0x000fe200078ec0ff */
[----:B------:R0:W-:Y:S01]  /*a580*/  STSM.16.M88.4 [R7], R12 ;  /* 0x0000000c07007844 */ /* 0x0001e20000000200 */
[----:B------:R-:W-:Y:S01]  /*a590*/  LOP3.LUT R156, R157, 0x380, RZ, 0xc0, !PT ;  /* 0x000003809d9c7812 */ /* 0x000fe200078ec0ff */
[--C-:B------:R-:W-:Y:S01]  /*a5a0*/  IMAD.X R161, RZ, RZ, R153.reuse, P5 ;  /* 0x000000ffffa17224 */ /* 0x100fe200028e0699 */
[C---:B------:R-:W-:Y:S02]  /*a5b0*/  IADD3 R155, P1, R152.reuse, 0x8040, RZ ;  /* 0x00008040989b7810 */ /* 0x040fe40007f3e0ff */
[----:B------:R-:W-:Y:S02]  /*a5c0*/  IADD3 R158, P5, R152, 0x4060, RZ ;  /* 0x00004060989e7810 */ /* 0x000fe40007fbe0ff */
[----:B------:R-:W-:Y:S02]  /*a5d0*/  SHF.R.U64 R156, R156, 0x3, RZ ;  /* 0x000000039c9c7819 */ /* 0x000fe400000012ff */
[----:B------:R-:W-:Y:S01]  /*a5e0*/  LOP3.LUT R154, R155, 0x380, RZ, 0xc0, !PT ;  /* 0x000003809b9a7812 */ /* 0x000fe200078ec0ff */
[----:B------:R-:W-:Y:S01]  /*a5f0*/  IMAD.X R21, RZ, RZ, R153, P3 ;  /* 0x000000ffff157224 */ /* 0x000fe200018e0699 */
[----:B------:R-:W-:-:S02]  /*a600*/  LOP3.LUT R159, R158, 0x380, RZ, 0xc0, !PT ;  /* 0x000003809e9f7812 */ /* 0x000fc400078ec0ff */
[----:B0-----:R-:W-:Y:S02]  /*a610*/  MOV R7, R22 ;  /* 0x0000001600077202 */ /* 0x001fe40000000f00 */
[----:B------:R-:W-:Y:S02]  /*a620*/  SHF.R.U64 R23, R5, 0x3, RZ ;  /* 0x0000000305177819 */ /* 0x000fe400000012ff */
[----:B------:R-:W-:Y:S02]  /*a630*/  LOP3.LUT R156, R156, R157, RZ, 0x3c, !PT ;  /* 0x0000009d9c9c7212 */ /* 0x000fe400078e3cff */
[----:B------:R-:W-:Y:S01]  /*a640*/  LOP3.LUT R22, R23, R2, RZ, 0x3c, !PT ;  /* 0x0000000217167212 */ /* 0x000fe200078e3cff */
[--C-:B------:R-:W-:Y:S01]  /*a650*/  IMAD.X R23, RZ, RZ, R153.reuse, P4 ;  /* 0x000000ffff177224 */ /* 0x100fe200020e0699 */
[----:B------:R-:W-:Y:S01]  /*a660*/  F2FP.BF16.F32.PACK_AB R8, R57, R56 ;  /* 0x000000383908723e */ /* 0x000fe200000010ff */
[----:B------:R-:W-:Y:S01]  /*a670*/  IMAD.X R157, RZ, RZ, R153, P6 ;  /* 0x000000ffff9d7224 */ /* 0x000fe200030e0699 */
[----:B------:R-:W-:-:S02]  /*a680*/  F2FP.BF16.F32.PACK_AB R9, R59, R58 ;  /* 0x0000003a3b09723e */ /* 0x000fc400000010ff */
[----:B------:R-:W-:Y:S02]  /*a690*/  F2FP.BF16.F32.PACK_AB R10, R61, R60 ;  /* 0x0000003c3d0a723e */ /* 0x000fe400000010ff */
[----:B------:R-:W-:Y:S02]  /*a6a0*/  F2FP.BF16.F32.PACK_AB R11, R63, R62 ;  /* 0x0000003e3f0b723e */ /* 0x000fe400000010ff */
[----:B------:R-:W-:Y:S02]  /*a6b0*/  SHF.R.U64 R154, R154, 0x3, RZ ;  /* 0x000000039a9a7819 */ /* 0x000fe400000012ff */
[----:B------:R-:W-:Y:S02]  /*a6c0*/  MOV R160, R160 ;  /* 0x000000a000a07202 */ /* 0x000fe40000000f00 */
[----:B------:R-:W-:Y:S02]  /*a6d0*/  F2FP.BF16.F32.PACK_AB R12, R65, R64 ;  /* 0x00000040410c723e */ /* 0x000fe400000010ff */
[----:B------:R-:W-:-:S02]  /*a6e0*/  F2FP.BF16.F32.PACK_AB R13, R67, R66 ;  /* 0x00000042430d723e */ /* 0x000fc400000010ff */
[----:B------:R-:W-:Y:S02]  /*a6f0*/  F2FP.BF16.F32.PACK_AB R14, R69, R68 ;  /* 0x00000044450e723e */ /* 0x000fe400000010ff */
[----:B------:R-:W-:Y:S02]  /*a700*/  F2FP.BF16.F32.PACK_AB R15, R71, R70 ;  /* 0x00000046470f723e */ /* 0x000fe400000010ff */
[----:B------:R-:W-:Y:S01]  /*a710*/  SHF.R.U64 R159, R159, 0x3, RZ ;  /* 0x000000039f9f7819 */ /* 0x000fe200000012ff */
[----:B------:R-:W-:Y:S01]  /*a720*/  STSM.16.M88.4 [R7], R8 ;  /* 0x0000000807007844 */ /* 0x000fe20000000200 */
[----:B------:R-:W-:Y:S02]  /*a730*/  MOV R2, R20 ;  /* 0x0000001400027202 */ /* 0x000fe40000000f00 */
[----:B------:R-:W-:Y:S01]  /*a740*/  MOV R5, R22 ;  /* 0x0000001600057202 */ /* 0x000fe20000000f00 */
[----:B------:R0:W-:Y:S01]  /*a750*/  STSM.16.M88.4 [R160], R12 ;  /* 0x0000000ca0007844 */ /* 0x0001e20000000200 */
[----:B------:R-:W-:Y:S01]  /*a760*/  LOP3.LUT R154, R154, R155, RZ, 0x3c, !PT ;  /* 0x0000009b9a9a7212 */ /* 0x000fe200078e3cff */
[----:B------:R-:W-:Y:S01]  /*a770*/  IMAD.X R155, RZ, RZ, R153, P1 ;  /* 0x000000ffff9b7224 */ /* 0x000fe200008e0699 */
[----:B------:R-:W-:-:S02]  /*a780*/  F2FP.BF16.F32.PACK_AB R20, R73, R72 ;  /* 0x000000484914723e */ /* 0x000fc400000010ff */
[----:B------:R-:W-:Y:S02]  /*a790*/  F2FP.BF16.F32.PACK_AB R21, R75, R74 ;  /* 0x0000004a4b15723e */ /* 0x000fe400000010ff */
[----:B------:R-:W-:Y:S02]  /*a7a0*/  F2FP.BF16.F32.PACK_AB R22, R77, R76 ;  /* 0x0000004c4d16723e */ /* 0x000fe400000010ff */
[----:B------:R-:W-:Y:S02]  /*a7b0*/  F2FP.BF16.F32.PACK_AB R23, R79, R78 ;  /* 0x0000004e4f17723e */ /* 0x000fe400000010ff */
[----:B------:R-:W-:Y:S01]  /*a7c0*/  LOP3.LUT R158, R159, R158, RZ, 0x3c, !PT ;  /* 0x0000009e9f9e7212 */ /* 0x000fe200078e3cff */
[----:B------:R-:W-:Y:S01]  /*a7d0*/  IMAD.X R159, RZ, RZ, R153, P5 ;  /* 0x000000ffff9f7224 */ /* 0x000fe200028e0699 */
[----:B------:R-:W-:Y:S02]  /*a7e0*/  MOV R156, R156 ;  /* 0x0000009c009c7202 */ /* 0x000fe40000000f00 */
[----:B------:R-:W-:-:S02]  /*a7f0*/  IADD3 R162, P3, R152, 0xc020, RZ ;  /* 0x0000c02098a27810 */ /* 0x000fc40007f7e0ff */
[C---:B------:R-:W-:Y:S02]  /*a800*/  IADD3 R19, P2, R152.reuse, 0xc040, RZ ;  /* 0x0000c04098137810 */ /* 0x040fe40007f5e0ff */
[C---:B0-----:R-:W-:Y:S02]  /*a810*/  IADD3 R160, P4, R152.reuse, 0x8060, RZ ;  /* 0x0000806098a07810 */ /* 0x041fe40007f9e0ff */
[----:B------:R-:W-:Y:S01]  /*a820*/  IADD3 R157, P1, R152, 0xc000, RZ ;  /* 0x0000c000989d7810 */ /* 0x000fe20007f3e0ff */
[----:B------:R0:W-:Y:S01]  /*a830*/  STSM.16.M88.4 [R5], R20 ;  /* 0x0000001405007844 */ /* 0x0001e20000000200 */
[----:B------:R-:W-:Y:S02]  /*a840*/  LOP3.LUT R7, R162, 0x380, RZ, 0xc0, !PT ;  /* 0x00000380a2077812 */ /* 0x000fe400078ec0ff */
[----:B------:R-:W-:Y:S02]  /*a850*/  LOP3.LUT R18, R19, 0x380, RZ, 0xc0, !PT ;  /* 0x0000038013127812 */ /* 0x000fe400078ec0ff */
[----:B------:R-:W-:-:S02]  /*a860*/  LOP3.LUT R152, R157, 0x380, RZ, 0xc0, !PT ;  /* 0x000003809d987812 */ /* 0x000fc400078ec0ff */
[----:B------:R-:W-:Y:S02]  /*a870*/  MOV R158, R158 ;  /* 0x0000009e009e7202 */ /* 0x000fe40000000f00 */
[----:B------:R-:W-:Y:S02]  /*a880*/  F2FP.BF16.F32.PACK_AB R8, R81, R80 ;  /* 0x000000505108723e */ /* 0x000fe400000010ff */
[----:B------:R-:W-:Y:S02]  /*a890*/  F2FP.BF16.F32.PACK_AB R9, R83, R82 ;  /* 0x000000525309723e */ /* 0x000fe400000010ff */
[----:B------:R-:W-:Y:S02]  /*a8a0*/  F2FP.BF16.F32.PACK_AB R10, R85, R84 ;  /* 0x00000054550a723e */ /* 0x000fe400000010ff */
[----:B------:R-:W-:Y:S02]  /*a8b0*/  F2FP.BF16.F32.PACK_AB R11, R87, R86 ;  /* 0x00000056570b723e */ /* 0x000fe400000010ff */
[----:B0-----:R-:W-:-:S02]  /*a8c0*/  LOP3.LUT R5, R160, 0x380, RZ, 0xc0, !PT ;  /* 0x00000380a0057812 */ /* 0x001fc400078ec0ff */
[----:B------:R-:W-:Y:S02]  /*a8d0*/  SHF.R.U64 R7, R7, 0x3, RZ ;  /* 0x0000000307077819 */ /* 0x000fe400000012ff */
[----:B------:R-:W-:Y:S02]  /*a8e0*/  SHF.R.U64 R18, R18, 0x3, RZ ;  /* 0x0000000312127819 */ /* 0x000fe400000012ff */
[----:B------:R-:W-:Y:S02]  /*a8f0*/  SHF.R.U64 R5, R5, 0x3, RZ ;  /* 0x0000000305057819 */ /* 0x000fe400000012ff */
[----:B------:R-:W-:Y:S01]  /*a900*/  SHF.R.U64 R152, R152, 0x3, RZ ;  /* 0x0000000398987819 */ /* 0x000fe200000012ff */
[----:B------:R0:W-:Y:S01]  /*a910*/  STSM.16.M88.4 [R158], R8 ;  /* 0x000000089e007844 */ /* 0x0001e20000000200 */
[----:B------:R-:W-:Y:S02]  /*a920*/  F2FP.BF16.F32.PACK_AB R12, R89, R88 ;  /* 0x00000058590c723e */ /* 0x000fe400000010ff */
[----:B------:R-:W-:-:S02]  /*a930*/  F2FP.BF16.F32.PACK_AB R13, R91, R90 ;  /* 0x0000005a5b0d723e */ /* 0x000fc400000010ff */
[----:B------:R-:W-:Y:S02]  /*a940*/  F2FP.BF16.F32.PACK_AB R14, R93, R92 ;  /* 0x0000005c5d0e723e */ /* 0x000fe400000010ff */
[----:B------:R-:W-:Y:S02]  /*a950*/  F2FP.BF16.F32.PACK_AB R15, R95, R94 ;  /* 0x0000005e5f0f723e */ /* 0x000fe400000010ff */
[----:B------:R-:W-:Y:S01]  /*a960*/  LOP3.LUT R18, R18, R19, RZ, 0x3c, !PT ;  /* 0x0000001312127212 */ /* 0x000fe200078e3cff */
[----:B------:R-:W-:Y:S01]  /*a970*/  IMAD.X R19, RZ, RZ, R153, P2 ;  /* 0x000000ffff137224 */ /* 0x000fe200010e0699 */
[----:B------:R-:W-:Y:S02]  /*a980*/  F2FP.BF16.F32.PACK_AB R20, R97, R96 ;  /* 0x000000606114723e */ /* 0x000fe400000010ff */
[----:B------:R-:W-:Y:S02]  /*a990*/  F2FP.BF16.F32.PACK_AB R21, R99, R98 ;  /* 0x000000626315723e */ /* 0x000fe400000010ff */
[----:B------:R-:W-:-:S02]  /*a9a0*/  F2FP.BF16.F32.PACK_AB R22, R101, R100 ;  /* 0x000000646516723e */ /* 0x000fc400000010ff */
[----:B0-----:R-:W-:Y:S01]  /*a9b0*/  LOP3.LUT R8, R7, R162, RZ, 0x3c, !PT ;  /* 0x000000a207087212 */ /* 0x001fe200078e3cff */
[--C-:B------:R-:W-:Y:S01]  /*a9c0*/  IMAD.X R11, RZ, RZ, R153.reuse, P4 ;  /* 0x000000ffff0b7224 */ /* 0x100fe200020e0699 */
[----:B------:R-:W-:Y:S01]  /*a9d0*/  F2FP.BF16.F32.PACK_AB R23, R103, R102 ;  /* 0x000000666717723e */ /* 0x000fe200000010ff */
[--C-:B------:R-:W-:Y:S01]  /*a9e0*/  IMAD.X R9, RZ, RZ, R153.reuse, P3 ;  /* 0x000000ffff097224 */ /* 0x100fe200018e0699 */
[----:B------:R-:W-:Y:S01]  /*a9f0*/  LOP3.LUT R10, R5, R160, RZ, 0x3c, !PT ;  /* 0x000000a0050a7212 */ /* 0x000fe200078e3cff */
[--C-:B------:R-:W-:Y:S01]  /*aa00*/  IMAD.X R5, RZ, RZ, R153.reuse, P0 ;  /* 0x000000ffff057224 */ /* 0x100fe200000e0699 */
[----:B------:R-:W-:Y:S01]  /*aa10*/  MOV R7, R154 ;  /* 0x0000009a00077202 */ /* 0x000fe20000000f00 */
[----:B------:R-:W-:Y:S01]  /*aa20*/  IMAD.X R155, RZ, RZ, R153, P1 ;  /* 0x000000ffff9b7224 */ /* 0x000fe200008e0699 */
[----:B------:R-:W-:Y:S02]  /*aa30*/  LOP3.LUT R154, R152, R157, RZ, 0x3c, !PT ;  /* 0x0000009d989a7212 */ /* 0x000fe400078e3cff */
[----:B------:R-:W0:Y:S01]  /*aa40*/  LDC.64 R152, c[0x0][0xd00] ;  /* 0x00034000ff987b82 */ /* 0x000e220000000a00 */
[----:B------:R1:W-:Y:S01]  /*aa50*/  STSM.16.M88.4 [R156], R12 ;  /* 0x0000000c9c007844 */ /* 0x0003e20000000200 */
[----:B------:R-:W-:-:S03]  /*aa60*/  MOV R154, R154 ;  /* 0x0000009a009a7202 */ /* 0x000fc60000000f00 */
[----:B------:R2:W-:Y:S01]  /*aa70*/  STSM.16.M88.4 [R2], R20 ;  /* 0x0000001402007844 */ /* 0x0005e20000000200 */
[----:B------:R-:W-:Y:S02]  /*aa80*/  MOV R18, R18 ;  /* 0x0000001200127202 */ /* 0x000fe40000000f00 */
[----:B-1----:R-:W-:Y:S02]  /*aa90*/  F2FP.BF16.F32.PACK_AB R12, R105, R104 ;  /* 0x00000068690c723e */ /* 0x002fe400000010ff */
[----:B------:R-:W-:Y:S02]  /*aaa0*/  F2FP.BF16.F32.PACK_AB R13, R107, R106 ;  /* 0x0000006a6b0d723e */ /* 0x000fe400000010ff */
[----:B------:R-:W-:Y:S02]  /*aab0*/  F2FP.BF16.F32.PACK_AB R14, R109, R108 ;  /* 0x0000006c6d0e723e */ /* 0x000fe400000010ff */
[----:B------:R-:W-:Y:S02]  /*aac0*/  F2FP.BF16.F32.PACK_AB R15, R111, R110 ;  /* 0x0000006e6f0f723e */ /* 0x000fe400000010ff */
[----:B------:R-:W-:-:S02]  /*aad0*/  MOV R156, R10 ;  /* 0x0000000a009c7202 */ /* 0x000fc40000000f00 */
[----:B--2---:R-:W-:Y:S02]  /*aae0*/  F2FP.BF16.F32.PACK_AB R20, R113, R112 ;  /* 0x000000707114723e */ /* 0x004fe400000010ff */
[----:B------:R-:W-:Y:S02]  /*aaf0*/  F2FP.BF16.F32.PACK_AB R21, R115, R114 ;  /* 0x000000727315723e */ /* 0x000fe400000010ff */
[----:B------:R-:W-:Y:S02]  /*ab00*/  F2FP.BF16.F32.PACK_AB R22, R117, R116 ;  /* 0x000000747516723e */ /* 0x000fe400000010ff */
[----:B------:R-:W-:Y:S02]  /*ab10*/  F2FP.BF16.F32.PACK_AB R23, R119, R118 ;  /* 0x000000767717723e */ /* 0x000fe400000010ff */
[----:B------:R-:W-:Y:S02]  /*ab20*/  MOV R2, R8 ;  /* 0x0000000800027202 */ /* 0x000fe40000000f00 */
[----:B------:R-:W-:-:S02]  /*ab30*/  F2FP.BF16.F32.PACK_AB R8, R121, R120 ;  /* 0x000000787908723e */ /* 0x000fc400000010ff */
[----:B------:R-:W-:Y:S02]  /*ab40*/  F2FP.BF16.F32.PACK_AB R9, R123, R122 ;  /* 0x0000007a7b09723e */ /* 0x000fe400000010ff */
[----:B------:R-:W-:Y:S02]  /*ab50*/  F2FP.BF16.F32.PACK_AB R10, R125, R124 ;  /* 0x0000007c7d0a723e */ /* 0x000fe400000010ff */
[----:B------:R-:W-:Y:S01]  /*ab60*/  F2FP.BF16.F32.PACK_AB R11, R127, R126 ;  /* 0x0000007e7f0b723e */ /* 0x000fe200000010ff */
[----:B------:R1:W-:Y:S04]  /*ab70*/  STSM.16.M88.4 [R7], R12 ;  /* 0x0000000c07007844 */ /* 0x0003e80000000200 */
[----:B------:R2:W-:Y:S04]  /*ab80*/  STSM.16.M88.4 [R156], R20 ;  /* 0x000000149c007844 */ /* 0x0005e80000000200 */
[----:B------:R4:W-:Y:S01]  /*ab90*/  STSM.16.M88.4 [R154], R8 ;  /* 0x000000089a007844 */ /* 0x0009e20000000200 */
[----:B-1----:R-:W-:-:S02]  /*aba0*/  F2FP.BF16.F32.PACK_AB R12, R129, R128 ;  /* 0x00000080810c723e */ /* 0x002fc400000010ff */
[----:B------:R-:W-:Y:S02]  /*abb0*/  F2FP.BF16.F32.PACK_AB R13, R131, R130 ;  /* 0x00000082830d723e */ /* 0x000fe400000010ff */
[----:B------:R-:W-:Y:S02]  /*abc0*/  F2FP.BF16.F32.PACK_AB R14, R133, R132 ;  /* 0x00000084850e723e */ /* 0x000fe400000010ff */
[----:B------:R-:W-:Y:S02]  /*abd0*/  F2FP.BF16.F32.PACK_AB R15, R135, R134 ;  /* 0x00000086870f723e */ /* 0x000fe400000010ff */
[----:B--2---:R-:W-:Y:S02]  /*abe0*/  F2FP.BF16.F32.PACK_AB R20, R137, R136 ;  /* 0x000000888914723e */ /* 0x004fe400000010ff */
[----:B------:R-:W-:Y:S02]  /*abf0*/  F2FP.BF16.F32.PACK_AB R21, R139, R138 ;  /* 0x0000008a8b15723e */ /* 0x000fe400000010ff */
[----:B------:R-:W-:-:S02]  /*ac00*/  F2FP.BF16.F32.PACK_AB R22, R141, R140 ;  /* 0x0000008c8d16723e */ /* 0x000fc400000010ff */
[----:B------:R-:W-:Y:S02]  /*ac10*/  F2FP.BF16.F32.PACK_AB R23, R143, R142 ;  /* 0x0000008e8f17723e */ /* 0x000fe400000010ff */
[----:B------:R-:W-:Y:S02]  /*ac20*/  MOV R7, R4 ;  /* 0x0000000400077202 */ /* 0x000fe40000000f00 */
[----:B----4-:R-:W-:Y:S02]  /*ac30*/  F2FP.BF16.F32.PACK_AB R8, R145, R144 ;  /* 0x000000909108723e */ /* 0x010fe400000010ff */
        /* <DEDUP_REMOVED lines=9> */
[----:B------:R-:W-:Y:S01]  /*acd0*/  SHF.L.U64.HI R156, R212, 0x2, R216 ;  /* 0x00000002d49c7819 */ /* 0x000fe200000102d8 */
        /* <DEDUP_REMOVED lines=8> */
[----:B------:R-:W4:-:S12]  /*ad60*/  @P0 LDG.E R2, desc[UR36][R4.64] ;  /* 0x0000002404020981 */ /* 0x000f18000c1e1900 */
[----:B--2---:R-:W-:-:S04]  /*ad70*/  @P1 IADD3 R8, P2, R19, UR10, RZ ;  /* 0x0000000a13081c10 */ /* 0x004fc8000ff5e0ff */
[----:B------:R-:W-:Y:S01]  /*ad80*/  @P1 IADD3.X R9, R156, UR11, RZ, P2, !PT ;  /* 0x0000000b9c091c10 */ /* 0x000fe200097fe4ff */
[----:B------:R-:W-:Y:S01]  /*ad90*/  IMAD.MOV.U32 R22, RZ, RZ, 0xab8 ;  /* 0x00000ab8ff167424 */ /* 0x000fe200078e00ff */
[----:B------:R-:W-:-:S03]  /*ada0*/  ULDC UR11, c[0x0][0xce8] ;  /* 0x00033a00000b7ab9 */ /* 0x000fc60000000800 */
[----:B------:R2:W5:Y:S01]  /*adb0*/  @P1 LDG.E R154, desc[UR36][R8.64] ;  /* 0x00000024089a1981 */ /* 0x000562000c1e1900 */
        /* <DEDUP_REMOVED lines=10> */
[----:B------:R-:W4:Y:S01]  /*ae60*/  LDC.64 R12, c[0x0][R22+0x228] ;  /* 0x00008a00160c7b82 */ /* 0x000f220000000a00 */
[----:B------:R-:W-:Y:S02]  /*ae70*/  PLOP3.LUT P4, PT, PT, PT, UP0, 0x80, 0x0 ;  /* 0x000000000000781c */ /* 0x000fe40003f8f008 */
[----:B------:R-:W-:Y:S01]  /*ae80*/  SEL R7, R216, RZ, !P2 ;  /* 0x000000ffd8077207 */ /* 0x000fe20005000000 */
[----:B------:R-:W-:Y:S01]  /*ae90*/  VIADD R20, R209, UR12 ;  /* 0x0000000cd1147c36 */ /* 0x000fe20008000000 */
[----:B------:R-:W-:Y:S01]  /*aea0*/  @UP0 ULDC UR8, c[0x0][0xcec] ;  /* 0x00033b0000080ab9 */ /* 0x000fe20000000800 */
[-C--:B0-----:R-:W-:Y:S02]  /*aeb0*/  IMAD R11, R11, R212.reuse, RZ ;  /* 0x000000d40b0b7224 */ /* 0x081fe400078e02ff */
[----:B-1----:R-:W0:Y:S01]  /*aec0*/  @!P3 LDC R14, c[0x0][0xc50] ;  /* 0x00031400ff0ebb82 */ /* 0x002e220000000800 */
[----:B------:R-:W-:-:S04]  /*aed0*/  IMAD.WIDE.U32 R18, R10, R212, RZ ;  /* 0x000000d40a127225 */ /* 0x000fc800078e00ff */
[----:B------:R-:W-:Y:S02]  /*aee0*/  IMAD R21, R10, R7, R11 ;  /* 0x000000070a157224 */ /* 0x000fe400078e020b */
[-C--:B--2---:R-:W-:Y:S01]  /*aef0*/  IMAD.WIDE.U32 R10, R8, R213.reuse, RZ ;  /* 0x000000d5080a7225 */ /* 0x084fe200078e00ff */
[----:B------:R-:W1:Y:S03]  /*af00*/  @!P3 LDC R15, c[0x0][0xc54] ;  /* 0x00031500ff0fbb82 */ /* 0x000e660000000800 */
[----:B------:R-:W-:-:S05]  /*af10*/  IMAD R7, R9, R213, RZ ;  /* 0x000000d509077224 */ /* 0x000fca00078e02ff */
[----:B------:R-:W2:Y:S01]  /*af20*/  LDC.64 R8, c[0x0][R22+0x210] ;  /* 0x0000840016087b82 */ /* 0x000ea20000000a00 */
[----:B------:R-:W-:Y:S01]  /*af30*/  IMAD.IADD R23, R19, 0x1, R21 ;  /* 0x0000000113177824 */ /* 0x000fe200078e0215 */
[----:B---3--:R-:W-:Y:S01]  /*af40*/  SEL R19, R163, RZ, P3 ;  /* 0x000000ffa3137207 */ /* 0x008fe20001800000 */
[----:B------:R-:W-:Y:S01]  /*af50*/  IMAD.MOV.U32 R21, RZ, RZ, R20 ;  /* 0x000000ffff157224 */ /* 0x000fe200078e0014 */
[----:B----4-:R-:W-:Y:S01]  /*af60*/  IADD3 R18, P2, P5, R18, R10, R2 ;  /* 0x0000000a12127210 */ /* 0x010fe20007d5e002 */
        /* <DEDUP_REMOVED lines=8> */
[----:B------:R-:W-:Y:S01]  /*aff0*/  IMAD.MOV R23, RZ, RZ, -R21 ;  /* 0x000000ffff177224 */ /* 0x000fe200078e0a15 */
[----:B------:R-:W-:Y:S01]  /*b000*/  IADD3 R12, P2, P5, R21, R18, R12 ;  /* 0x00000012150c7210 */ /* 0x000fe20007d5e00c */
[----:B------:R-:W-:Y:S01]  /*b010*/  IMAD.IADD R13, R13, 0x1, R11 ;  /* 0x000000010d0d7824 */ /* 0x000fe200078e020b */
[----:B------:R-:W-:Y:S01]  /*b020*/  SHF.R.S32.HI R10, RZ, 0x1f, R21 ;  /* 0x0000001fff0a7819 */ /* 0x000fe20000011415 */
[----:B------:R-:W-:-:S03]  /*b030*/  IMAD R11, R23, UR11, R20 ;  /* 0x0000000b170b7c24 */ /* 0x000fc6000f8e0214 */
[----:B------:R-:W-:Y:S01]  /*b040*/  IADD3.X R13, R10, R19, R13, P2, P5 ;  /* 0x000000130a0d7210 */ /* 0x000fe200017ea40d */
[-C--:B--2---:R-:W-:Y:S01]  /*b050*/  IMAD R9, R9, R11.reuse, RZ ;  /* 0x0000000b09097224 */ /* 0x084fe200078e02ff */
[----:B------:R-:W-:Y:S01]  /*b060*/  SHF.R.S32.HI R19, RZ, 0x1f, R11 ;  /* 0x0000001fff137819 */ /* 0x000fe2000001140b */
[----:B------:R-:W-:-:S04]  /*b070*/  IMAD.WIDE.U32 R12, R8, R11, R12 ;  /* 0x0000000b080c7225 */ /* 0x000fc800078e000c */
[----:B------:R-:W-:Y:S01]  /*b080*/  IMAD R9, R8, R19, R9 ;  /* 0x0000001308097224 */ /* 0x000fe200078e0209 */
[----:B0-----:R-:W-:Y:S01]  /*b090*/  LEA R14, P2, R12, R14, 0x2 ;  /* 0x0000000e0c0e7211 */ /* 0x001fe200078410ff */
[----:B------:R-:W-:Y:S02]  /*b0a0*/  ULDC UR8, c[0x0][0xb88] ;  /* 0x0002e20000087ab9 */ /* 0x000fe40000000800 */
[----:B------:R-:W-:Y:S01]  /*b0b0*/  IMAD.IADD R8, R13, 0x1, R9 ;  /* 0x000000010d087824 */ /* 0x000fe200078e0209 */
[----:B-----5:R-:W-:-:S04]  /*b0c0*/  @P1 R2UR UR8, R154 ;  /* 0x000000009a0812ca */ /* 0x020fc800000e0000 */
        /* <DEDUP_REMOVED lines=8> */
.L_x_5756:
[----:B------:R-:W2:Y:S04]  /*b150*/  LDL R11, [R1+0x30] ;  /* 0x00003000010b7983 */ /* 0x000ea80000100800 */
[----:B------:R-:W3:Y:S01]  /*b160*/  LDL R10, [R1+0x2c] ;  /* 0x00002c00010a7983 */ /* 0x000ee20000100800 */
[----:B------:R-:W-:Y:S01]  /*b170*/  R2UR UR10, R206 ;  /* 0x00000000ce0a72ca */ /* 0x000fe200000e0000 */
[----:B------:R-:W-:Y:S02]  /*b180*/  UIMAD UR8, UR8, UR11, URZ ;  /* 0x0000000b080872a4 */ /* 0x000fe4000f8e023f */
        /* <DEDUP_REMOVED lines=58> */
[----:B------:R-:W-:Y:S02]  /*b530*/  LOP3.LUT R40, R41, 0x380, RZ, 0xc0, !PT ;  /* 0x0000038029287812 */ /* 0x000fe400078ec0ff */
        /* <DEDUP_REMOVED lines=60> */
[----:B------:R-:W-:Y:S01]  /*b900*/  SHF.R.S32.HI R19, RZ, 0x1f, R212 ;  /* 0x0000001fff137819 */ /* 0x000fe200000114d4 */
[----:B------:R-:W-:-:S02]  /*b910*/  VIADD R80, R3, UR12 ;  /* 0x0000000c03507c36 */ /* 0x000fc40008000000 */
[----:B------:R-:W5:Y:S04]  /*b920*/  LD.E.128 R56, desc[UR36][R56.64] ;  /* 0x0000002438387980 */ /* 0x000f68000c101d00 */
[----:B------:R-:W5:Y:S01]  /*b930*/  LD.E.128 R60, desc[UR36][R60.64] ;  /* 0x000000243c3c7980 */ /* 0x000f62000c101d00 */
[----:B0-----:R-:W-:Y:S01]  /*b940*/  IMAD.WIDE.U32 R4, R2, UR6, RZ ;  /* 0x0000000602047c25 */ /* 0x001fe2000f8e00ff */
[----:B------:R-:W-:Y:S02]  /*b950*/  ULDC.64 UR6, c[0x0][0xbe8] ;  /* 0x0002fa0000067ab9 */ /* 0x000fe40000000a00 */
[----:B------:R-:W5:Y:S01]  /*b960*/  LD.E.128 R64, desc[UR36][R64.64] ;  /* 0x0000002440407980 */ /* 0x000f62000c101d00 */
[----:B------:R-:W-:Y:S02]  /*b970*/  IMAD.IADD R5, R5, 0x1, R7 ;  /* 0x0000000105057824 */ /* 0x000fe400078e0207 */
[----:B------:R-:W-:Y:S01]  /*b980*/  IMAD R2, R18, 0x20, R3 ;  /* 0x0000002012027824 */ /* 0x000fe200078e0203 */
[----:B------:R-:W5:Y:S01]  /*b990*/  LD.E.128 R68, desc[UR36][R68.64] ;  /* 0x0000002444447980 */ /* 0x000f62000c101d00 */
[----:B------:R-:W-:-:S03]  /*b9a0*/  IMAD.WIDE.U32 R4, R213, UR6, R4 ;  /* 0x00000006d5047c25 */ /* 0x000fc6000f8e0004 */
[----:B------:R-:W5:Y:S01]  /*b9b0*/  LD.E.128 R72, desc[UR36][R72.64] ;  /* 0x0000002448487980 */ /* 0x000f62000c101d00 */
[----:B------:R-:W-:Y:S02]  /*b9c0*/  VIADD R18, R2, UR12 ;  /* 0x0000000c02127c36 */ /* 0x000fe40008000000 */
[----:B------:R-:W-:Y:S01]  /*b9d0*/  IMAD R5, R213, UR7, R5 ;  /* 0x00000007d5057c24 */ /* 0x000fe2000f8e0205 */
[----:B------:R-:W-:Y:S01]  /*b9e0*/  ULDC.64 UR6, c[0x0][0xbf0] ;  /* 0x0002fc0000067ab9 */ /* 0x000fe20000000a00 */
        /* <DEDUP_REMOVED lines=8> */
[----:B------:R-:W-:-:S02]  /*ba70*/  IMAD R19, R19, UR6, RZ ;  /* 0x0000000613137c24 */ /* 0x000fc4000f8e02ff */
[----:B------:R-:W-:Y:S01]  /*ba80*/  IMAD.MOV.U32 R7, RZ, RZ, R18 ;  /* 0x000000ffff077224 */ /* 0x000fe200078e0012 */
[----:B------:R-:W-:Y:S01]  /*ba90*/  @P4 SHF.R.U32.HI R7, RZ, UR10, R2 ;  /* 0x0000000aff074c19 */ /* 0x000fe20008011602 */
[C---:B------:R-:W-:Y:S02]  /*baa0*/  IMAD R19, R212.reuse, UR7, R19 ;  /* 0x00000007d4137c24 */ /* 0x040fe4000f8e0213 */
[----:B------:R-:W-:Y:S01]  /*bab0*/  IMAD.WIDE.U32 R212, R212, UR6, R4 ;  /* 0x00000006d4d47c25 */ /* 0x000fe2000f8e0004 */
[----:B------:R-:W-:Y:S01]  /*bac0*/  SHF.R.S32.HI R2, RZ, 0x1f, R7 ;  /* 0x0000001fff027819 */ /* 0x000fe20000011407 */
[----:B------:R-:W-:Y:S02]  /*bad0*/  ULDC.64 UR6, c[0x0][0xbe0] ;  /* 0x0002f80000067ab9 */ /* 0x000fe40000000a00 */
[----:B------:R-:W-:Y:S02]  /*bae0*/  IMAD.IADD R213, R213, 0x1, R19 ;  /* 0x00000001d5d57824 */ /* 0x000fe400078e0213 */
[----:B------:R-:W-:-:S02]  /*baf0*/  IMAD.MOV R19, RZ, RZ, -R7 ;  /* 0x000000ffff137224 */ /* 0x000fc400078e0a07 */
        /* <DEDUP_REMOVED lines=50> */
.L_x_5759:
[----:B------:R-:W-:Y:S05]  /*be20*/  BSYNC B1 ;  /* 0x0000000000017941 */ /* 0x000fea0003800000 */
.L_x_5758:
        /* <DEDUP_REMOVED lines=21> */
.L_x_5761:
[----:B------:R-:W-:Y:S05]  /*bf80*/  BSYNC B1 ;  /* 0x0000000000017941 */ /* 0x000fea0003800000 */
.L_x_5760:
        /* <DEDUP_REMOVED lines=21> */
.L_x_5763:
[----:B------:R-:W-:Y:S05]  /*c0e0*/  BSYNC B1 ;  /* 0x0000000000017941 */ /* 0x000fea0003800000 */
.L_x_5762:
        /* <DEDUP_REMOVED lines=24> */
.L_x_5757:
        /* <DEDUP_REMOVED lines=51> */
[----:B------:R-:W-:Y:S02]  /*c5a0*/  IMAD.IADD R5, R5, 0x1, R9 ;  /* 0x0000000105057824 */ /* 0x000fe400078e0209 */
[C---:B------:R-:W-:Y:S02]  /*c5b0*/  IMAD R3, R7.reuse, UR7, R0 ;  /* 0x0000000707037c24 */ /* 0x040fe4000f8e0200 */
[----:B------:R-:W-:Y:S01]  /*c5c0*/  IMAD.WIDE.U32 R4, R7, UR6, R4 ;  /* 0x0000000607047c25 */ /* 0x000fe2000f8e0004 */
[----:B------:R-:W-:-:S03]  /*c5d0*/  ULDC.64 UR6, c[0x0][0xc00] ;  /* 0x0003000000067ab9 */ /* 0x000fc60000000a00 */
[----:B------:R-:W-:Y:S01]  /*c5e0*/  IMAD.IADD R7, R5, 0x1, R3 ;  /* 0x0000000105077824 */ /* 0x000fe200078e0203 */
[C---:B------:R-:W-:Y:S01]  /*c5f0*/  LEA R0, P1, R4.reuse, UR6, 0x2 ;  /* 0x0000000604007c11 */ /* 0x040fe2000f8210ff */
[C---:B------:R-:W-:Y:S02]  /*c600*/  VIADD R166, R17.reuse, 0x60 ;  /* 0x0000006011a67836 */ /* 0x040fe40000000000 */
        /* <DEDUP_REMOVED lines=38> */
[----:B------:R-:W-:Y:S01]  /*c870*/  VIADD R186, R17, 0x8 ;  /* 0x0000000811ba7836 */ /* 0x000fe20000000000 */
[----:B012---:R-:W-:Y:S06]  /*c880*/  @P2 BRA `(.L_x_5766) ;  /* 0x0000000800242947 */ /* 0x007fec0003800000 */
[----:B------:R-:W-:Y:S01]  /*c890*/  ULDC UR6, c[0x0][0xbc8] ;  /* 0x0002f20000067ab9 */ /* 0x000fe20000000800 */
[C---:B------:R-:W-:Y:S01]  /*c8a0*/  VIADD R19, R17.reuse, 0xe0 ;  /* 0x000000e011137836 */ /* 0x040fe20000000000 */
[----:B------:R-:W-:Y:S01]  /*c8b0*/  ISETP.GE.AND P2, PT, R186, UR6, PT ;  /* 0x00000006ba007c0c */ /* 0x000fe2000bf46270 */
[C---:B------:R-:W-:Y:S01]  /*c8c0*/  VIADD R21, R17.reuse, 0xf0 ;  /* 0x000000f011157836 */ /* 0x040fe20000000000 */
[C---:B------:R-:W-:Y:S01]  /*c8d0*/  ISETP.GE.AND P3, PT, R17.reuse, UR6, PT ;  /* 0x0000000611007c0c */ /* 0x040fe2000bf66270 */
[----:B------:R-:W-:Y:S01]  /*c8e0*/  VIADD R23, R17, 0xf8 ;  /* 0x000000f811177836 */ /* 0x000fe20000000000 */
[----:B------:R-:W-:Y:S02]  /*c8f0*/  ISETP.GE.AND P1, PT, R184, UR6, PT ;  /* 0x00000006b8007c0c */ /* 0x000fe4000bf26270 */
[----:B------:R-:W-:-:S07]  /*c900*/  ISETP.GE.AND P4, PT, R182, UR6, PT ;  /* 0x00000006b6007c0c */ /* 0x000fce000bf86270 */
[C---:B------:R-:W-:Y:S02]  /*c910*/  @!P2 LEA R8, P5, R186.reuse, R2, 0x2 ;  /* 0x00000002ba08a211 */ /* 0x040fe400078a10ff */
[----:B------:R-:W-:Y:S02]  /*c920*/  @!P3 IMAD.WIDE R4, R17, 0x4, R2 ;  /* 0x000000041104b825 */ /* 0x000fe400078e0202 */
[----:B------:R-:W-:-:S03]  /*c930*/  @!P2 LEA.HI.X R9, R186, R3, R187, 0x2, P5 ;  /* 0x00000003ba09a211 */ /* 0x000fc600028f14bb */
        /* <DEDUP_REMOVED lines=69> */
[-C--:B------:R-:W-:Y:S02]  /*cd90*/  @!P1 LEA.HI.X R5, R225, R3.reuse, R158, 0x2, P6 ;  /* 0x00000003e1059211 */ /* 0x080fe400030f149e */
[CC--:B-1----:R-:W-:Y:S02]  /*cda0*/  @!P4 LEA R8, P5, R224.reuse, R2.reuse, 0x2 ;  /* 0x00000002e008c211 */ /* 0x0c2fe400078a10ff */
[-C--:B------:R-:W-:Y:S01]  /*cdb0*/  @!P3 LEA R10, P6, R223, R2.reuse, 0x2 ;  /* 0x00000002df0ab211 */ /* 0x080fe200078c10ff */
[----:B------:R0:W-:Y:S01]  /*cdc0*/  @!P1 ST.E.64 desc[UR36][R4.64], R96 ;  /* 0x0000006004009985 */ /* 0x0001e2000c101b24 */
[----:B------:R-:W-:Y:S02]  /*cdd0*/  @!P4 LEA.HI.X R9, R224, R3, R157, 0x2, P5 ;  /* 0x00000003e009c211 */ /* 0x000fe400028f149d */
[----:B------:R-:W-:Y:S02]  /*cde0*/  ISETP.GE.AND P1, PT, R221, UR6, PT ;  /* 0x00000006dd007c0c */ /* 0x000fe4000bf26270 */
[----:B------:R-:W-:Y:S01]  /*cdf0*/  @!P2 LEA R12, P5, R222, R2, 0x2 ;  /* 0x00000002de0ca211 */ /* 0x000fe200078a10ff */
[----:B------:R1:W-:Y:S01]  /*ce00*/  @!P4 ST.E.64 desc[UR36][R8.64], R100 ;  /* 0x000000640800c985 */ /* 0x0003e2000c101b24 */
[----:B------:R-:W-:-:S02]  /*ce10*/  ISETP.GE.AND P4, PT, R220, UR6, PT ;  /* 0x00000006dc007c0c */ /* 0x000fc4000bf86270 */
[-C--:B------:R-:W-:Y:S02]  /*ce20*/  @!P3 LEA.HI.X R11, R223, R3.reuse, R156, 0x2, P6 ;  /* 0x00000003df0bb211 */ /* 0x080fe400030f149c */
[----:B------:R-:W-:-:S03]  /*ce30*/  @!P2 LEA.HI.X R13, R222, R3, R155, 0x2, P5 ;  /* 0x00000003de0da211 */ /* 0x000fc600028f149b */
[----:B------:R2:W-:Y:S01]  /*ce40*/  @!P3 ST.E.64 desc[UR36][R10.64], R104 ;  /* 0x000000680a00b985 */ /* 0x0005e2000c101b24 */
[----:B------:R-:W-:Y:S02]  /*ce50*/  ISETP.GE.AND P3, PT, R219, UR6, PT ;  /* 0x00000006db007c0c */ /* 0x000fe4000bf66270 */
[CC--:B------:R-:W-:Y:S01]  /*ce60*/  @!P1 LEA R14, P6, R221.reuse, R2.reuse, 0x2 ;  /* 0x00000002dd0e9211 */ /* 0x0c0fe200078c10ff */
[----:B------:R-:W-:Y:S01]  /*ce70*/  @!P2 ST.E.64 desc[UR36][R12.64], R108 ;  /* 0x0000006c0c00a985 */ /* 0x000fe2000c101b24 */
[----:B------:R-:W-:Y:S02]  /*ce80*/  ISETP.GE.AND P2, PT, R218, UR6, PT ;  /* 0x00000006da007c0c */ /* 0x000fe4000bf46270 */
[----:B------:R-:W-:Y:S02]  /*ce90*/  @!P1 LEA.HI.X R15, R221, R3, R154, 0x2, P6 ;  /* 0x00000003dd0f9211 */ /* 0x000fe400030f149a */
[----:B0-----:R-:W-:-:S03]  /*cea0*/  @!P4 LEA R4, P5, R220, R2, 0x2 ;  /* 0x00000002dc04c211 */ /* 0x001fc600078a10ff */
[----:B------:R0:W-:Y:S01]  /*ceb0*/  @!P1 ST.E.64 desc[UR36][R14.64], R112 ;  /* 0x000000700e009985 */ /* 0x0001e2000c101b24 */
[-C--:B------:R-:W-:Y:S02]  /*cec0*/  @!P4 LEA.HI.X R5, R220, R3.reuse, R153, 0x2, P5 ;  /* 0x00000003dc05c211 */ /* 0x080fe400028f1499 */
[----:B------:R-:W-:Y:S02]  /*ced0*/  ISETP.GE.AND P1, PT, R217, UR6, PT ;  /* 0x00000006d9007c0c */ /* 0x000fe4000bf26270 */
[CC--:B-1----:R-:W-:Y:S01]  /*cee0*/  @!P3 LEA R8, P6, R219.reuse, R2.reuse, 0x2 ;  /* 0x00000002db08b211 */ /* 0x0c2fe200078c10ff */
[----:B------:R1:W-:Y:S01]  /*cef0*/  @!P4 ST.E.64 desc[UR36][R4.64], R116 ;  /* 0x000000740400c985 */ /* 0x0003e2000c101b24 */
[C---:B--2---:R-:W-:Y:S02]  /*cf00*/  @!P2 LEA R10, P4, R218.reuse, R2, 0x2 ;  /* 0x00000002da0aa211 */ /* 0x044fe400078810ff */
[-C--:B------:R-:W-:Y:S02]  /*cf10*/  @!P3 LEA.HI.X R9, R219, R3.reuse, R152, 0x2, P6 ;  /* 0x00000003db09b211 */ /* 0x080fe400030f1498 */
[----:B------:R-:W-:-:S02]  /*cf20*/  @!P2 LEA.HI.X R11, R218, R3, R22, 0x2, P4 ;  /* 0x00000003da0ba211 */ /* 0x000fc400020f1416 */
[----:B------:R-:W-:Y:S01]  /*cf30*/  ISETP.GE.AND P4, PT, R215, UR6, PT ;  /* 0x00000006d7007c0c */ /* 0x000fe2000bf86270 */
[----:B------:R2:W-:Y:S01]  /*cf40*/  @!P3 ST.E.64 desc[UR36][R8.64], R120 ;  /* 0x000000780800b985 */ /* 0x0005e2000c101b24 */
[----:B------:R-:W-:Y:S01]  /*cf50*/  ISETP.GE.AND P3, PT, R19, UR6, PT ;  /* 0x0000000613007c0c */ /* 0x000fe2000bf66270 */
[----:B0-----:R-:W-:Y:S01]  /*cf60*/  VIADD R15, R17, 0xe8 ;  /* 0x000000e8110f7836 */ /* 0x001fe20000000000 */
[C---:B------:R-:W-:Y:S01]  /*cf70*/  @!P1 LEA R12, P5, R217.reuse, R2, 0x2 ;  /* 0x00000002d90c9211 */ /* 0x040fe200078a10ff */
[----:B------:R0:W-:Y:S01]  /*cf80*/  @!P2 ST.E.64 desc[UR36][R10.64], R124 ;  /* 0x0000007c0a00a985 */ /* 0x0001e2000c101b24 */
[----:B------:R-:W-:Y:S02]  /*cf90*/  SHF.R.S32.HI R14, RZ, 0x1f, R23 ;  /* 0x0000001fff0e7819 */ /* 0x000fe40000011417 */
[----:B------:R-:W-:Y:S02]  /*cfa0*/  @!P1 LEA.HI.X R13, R217, R3, R20, 0x2, P5 ;  /* 0x00000003d90d9211 */ /* 0x000fe400028f1414 */
[----:B------:R-:W-:-:S02]  /*cfb0*/  ISETP.GE.AND P2, PT, R15, UR6, PT ;  /* 0x000000060f007c0c */ /* 0x000fc4000bf46270 */
[----:B-1----:R-:W-:Y:S01]  /*cfc0*/  SHF.R.S32.HI R5, RZ, 0x1f, R19 ;  /* 0x0000001fff057819 */ /* 0x002fe20000011413 */
[----:B------:R1:W-:Y:S01]  /*cfd0*/  @!P1 ST.E.64 desc[UR36][R12.64], R128 ;  /* 0x000000800c009985 */ /* 0x0003e2000c101b24 */
[----:B------:R-:W-:Y:S02]  /*cfe0*/  ISETP.GE.AND P1, PT, R21, UR6, PT ;  /* 0x0000000615007c0c */ /* 0x000fe4000bf26270 */
[----:B--2---:R-:W-:Y:S02]  /*cff0*/  SHF.R.S32.HI R9, RZ, 0x1f, R215 ;  /* 0x0000001fff097819 */ /* 0x004fe400000114d7 */
[-C--:B------:R-:W-:Y:S02]  /*d000*/  @!P4 LEA R8, P5, R215, R2.reuse, 0x2 ;  /* 0x00000002d708c211 */ /* 0x080fe400078a10ff */
[----:B------:R-:W-:Y:S02]  /*d010*/  @!P3 LEA R4, P6, R19, R2, 0x2 ;  /* 0x000000021304b211 */ /* 0x000fe400078c10ff */
[----:B------:R-:W-:-:S02]  /*d020*/  @!P4 LEA.HI.X R9, R215, R3, R9, 0x2, P5 ;  /* 0x00000003d709c211 */ /* 0x000fc400028f1409 */
[----:B------:R-:W-:Y:S02]  /*d030*/  ISETP.GE.AND P5, PT, R23, UR6, PT ;  /* 0x0000000617007c0c */ /* 0x000fe4000bfa6270 */
[-C--:B------:R-:W-:Y:S01]  /*d040*/  @!P3 LEA.HI.X R5, R19, R3.reuse, R5, 0x2, P6 ;  /* 0x000000031305b211 */ /* 0x080fe200030f1405 */
[----:B------:R2:W-:Y:S01]  /*d050*/  @!P4 ST.E.64 desc[UR36][R8.64], R132 ;  /* 0x000000840800c985 */ /* 0x0005e2000c101b24 */
[----:B0-----:R-:W-:Y:S02]  /*d060*/  SHF.R.S32.HI R11, RZ, 0x1f, R15 ;  /* 0x0000001fff0b7819 */ /* 0x001fe4000001140f */
[C---:B------:R-:W-:Y:S01]  /*d070*/  @!P2 LEA R10, P6, R15.reuse, R2, 0x2 ;  /* 0x000000020f0aa211 */ /* 0x040fe200078c10ff */
[----:B------:R2:W-:Y:S01]  /*d080*/  @!P3 ST.E.64 desc[UR36][R4.64], R136 ;  /* 0x000000880400b985 */ /* 0x0005e2000c101b24 */
[----:B-1----:R-:W-:Y:S02]  /*d090*/  SHF.R.S32.HI R13, RZ, 0x1f, R21 ;  /* 0x0000001fff0d7819 */ /* 0x002fe40000011415 */
[----:B------:R-:W-:-:S02]  /*d0a0*/  @!P2 LEA.HI.X R11, R15, R3, R11, 0x2, P6 ;  /* 0x000000030f0ba211 */ /* 0x000fc400030f140b */
[----:B------:R-:W-:-:S03]  /*d0b0*/  @!P1 LEA R12, P6, R21, R2, 0x2 ;  /* 0x00000002150c9211 */ /* 0x000fc600078c10ff */
[----:B------:R2:W-:Y:S01]  /*d0c0*/  @!P2 ST.E.64 desc[UR36][R10.64], R140 ;  /* 0x0000008c0a00a985 */ /* 0x0005e2000c101b24 */
[----:B------:R-:W-:Y:S02]  /*d0d0*/  @!P1 LEA.HI.X R13, R21, R3, R13, 0x2, P6 ;  /* 0x00000003150d9211 */ /* 0x000fe400030f140d */
[----:B------:R-:W-:-:S03]  /*d0e0*/  @!P5 LEA R2, P6, R23, R2, 0x2 ;  /* 0x000000021702d211 */ /* 0x000fc600078c10ff */
[----:B------:R2:W-:Y:S01]  /*d0f0*/  @!P1 ST.E.64 desc[UR36][R12.64], R144 ;  /* 0x000000900c009985 */ /* 0x0005e2000c101b24 */
[----:B------:R-:W-:-:S05]  /*d100*/  @!P5 LEA.HI.X R3, R23, R3, R14, 0x2, P6 ;  /* 0x000000031703d211 */ /* 0x000fca00030f140e */
[----:B------:R2:W-:Y:S04]  /*d110*/  @!P5 ST.E.64 desc[UR36][R2.64], R148 ;  /* 0x000000940200d985 */ /* 0x0005e8000c101b24 */
.L_x_5766:
[----:B------:R-:W-:Y:S05]  /*d120*/  BSYNC B1 ;  /* 0x0000000000017941 */ /* 0x000fea0003800000 */
.L_x_5765:
[----:B--2---:R0:W1:Y:S04]  /*d130*/  SHFL.IDX PT, R3, R7, 0x1, 0x1c1f ;  /* 0x003c1f0007037f89 */ /* 0x00406800000e0000 */
[----:B------:R0:W2:Y:S01]  /*d140*/  SHFL.IDX PT, R2, R0, 0x1, 0x1c1f ;  /* 0x003c1f0000027f89 */ /* 0x0000a200000e0000 */
[----:B------:R-:W-:Y:S05]  /*d150*/  @P0 BRA `(.L_x_5764) ;  /* 0x0000001400d00947 */ /* 0x000fea0003800000 */
[----:B------:R-:W-:Y:S01]  /*d160*/  ULDC UR6, c[0x0][0xbc8] ;  /* 0x0002f20000067ab9 */ /* 0x000fe20000000800 */
[C---:B------:R-:W-:Y:S01]  /*d170*/  VIADD R21, R17.reuse, 0xe0 ;  /* 0x000000e011157836 */ /* 0x040fe20000000000 */
[----:B------:R-:W-:Y:S01]  /*d180*/  ISETP.GE.AND P5, PT, R186, UR6, PT ;  /* 0x00000006ba007c0c */ /* 0x000fe2000bfa6270 */
[C---:B0-----:R-:W-:Y:S01]  /*d190*/  VIADD R7, R17.reuse, 0xf0 ;  /* 0x000000f011077836 */ /* 0x041fe20000000000 */
[----:B------:R-:W-:Y:S02]  /*d1a0*/  ISETP.GE.AND P4, PT, R17, UR6, PT ;  /* 0x0000000611007c0c */ /* 0x000fe4000bf86270 */
[----:B------:R-:W-:Y:S02]  /*d1b0*/  ISETP.GE.AND P2, PT, R184, UR6, PT ;  /* 0x00000006b8007c0c */ /* 0x000fe4000bf46270 */
[----:B------:R-:W-:Y:S02]  /*d1c0*/  ISETP.GE.AND P1, PT, R182, UR6, PT ;  /* 0x00000006b6007c0c */ /* 0x000fe4000bf26270 */
[----:B------:R-:W-:-:S02]  /*d1d0*/  ISETP.GE.AND P0, PT, R180, UR6, PT ;  /* 0x00000006b4007c0c */ /* 0x000fc4000bf06270 */
[----:B------:R-:W-:-:S03]  /*d1e0*/  SHF.R.S32.HI R0, RZ, 0x1f, R21 ;  /* 0x0000001fff007819 */ /* 0x000fc60000011415 */
[CC--:B--2---:R-:W-:Y:S02]  /*d1f0*/  @!P5 LEA R8, P3, R186.reuse, R2.reuse, 0x2 ;  /* 0x00000002ba08d211 */ /* 0x0c4fe400078610ff */
[----:B-1----:R-:W-:Y:S02]  /*d200*/  @!P4 IMAD.WIDE R4, R17, 0x4, R2 ;  /* 0x000000041104c825 */ /* 0x002fe400078e0202 */
[-C--:B------:R-:W-:Y:S02]  /*d210*/  @!P5 LEA.HI.X R9, R186, R3.reuse, R187, 0x2, P3 ;  /* 0x00000003ba09d211 */ /* 0x080fe400018f14bb */
[-C--:B------:R-:W-:Y:S01]  /*d220*/  @!P2 LEA R10, P6, R184, R2.reuse, 0x2 ;  /* 0x00000002b80aa211 */ /* 0x080fe200078c10ff */
        /* <DEDUP_REMOVED lines=24> */
[-C--:B--2---:R-:W-:Y:S02]  /*d3b0*/  @!P0 LEA R10, P4, R173, R2.reuse, 0x2 ;  /* 0x00000002ad0a8211 */ /* 0x084fe400078810ff */
        /* <DEDUP_REMOVED lines=15> */
[-C--:B----4-:R-:W-:Y:S02]  /*d4b0*/  @!P4 LEA R8, P2, R165, R2.reuse, 0x2 ;  /* 0x00000002a508c211 */ /* 0x090fe400078410ff */
        /* <DEDUP_REMOVED lines=57> */
[-C--:B--2---:R-:W-:Y:S02]  /*d850*/  @!P1 LEA R12, P6, R217, R2.reuse, 0x2 ;  /* 0x00000002d90c9211 */ /* 0x084fe400078c10ff */
        /* <DEDUP_REMOVED lines=27> */
.L_x_5755:
        /* <DEDUP_REMOVED lines=26> */
.L_x_5767:
[----:B------:R-:W-:Y:S01]  /*dbb0*/  BSSY B1, `(.L_x_5768) ;  /* 0x0000039000017945 */ /* 0x000fe20003800000 */
[----:B------:R-:W-:Y:S02]  /*dbc0*/  SEL R23, R212, RZ, !P0 ;  /* 0x000000ffd4177207 */ /* 0x000fe40004000000 */
[----:B------:R-:W-:Y:S02]  /*dbd0*/  SEL R216, R216, RZ, !P0 ;  /* 0x000000ffd8d87207 */ /* 0x000fe40004000000 */
[----:B-----5:R-:W-:Y:S01]  /*dbe0*/  SHF.R.S32.HI R20, RZ, 0x1f, R7 ;  /* 0x0000001fff147819 */ /* 0x020fe20000011407 */
[----:B------:R-:W-:Y:S06]  /*dbf0*/  @P3 BRA `(.L_x_5769) ;  /* 0x0000000000d03947 */ /* 0x000fec0003800000 */
[----:B------:R-:W1:Y:S01]  /*dc00*/  S2R R25, SR_TID.X ;  /* 0x0000000000197919 */ /* 0x000e620000002100 */
[----:B------:R-:W2:Y:S01]  /*dc10*/  LDC R29, c[0x0][0xce8] ;  /* 0x00033a00ff1d7b82 */ /* 0x000ea20000000800 */
[----:B------:R-:W-:-:S13]  /*dc20*/  R2UR UR6, R206 ;  /* 0x00000000ce0672ca */ /* 0x000fda00000e0000 */
[----:B------:R-:W-:Y:S02]  /*dc30*/  IMAD.U32 R4, RZ, RZ, UR6 ;  /* 0x00000006ff047e24 */ /* 0x000fe4000f8e00ff */
[----:B--2---:R-:W-:-:S03]  /*dc40*/  IMAD R2, R0, R29, RZ ;  /* 0x0000001d00027224 */ /* 0x004fc600078e02ff */
[----:B-1----:R-:W-:-:S04]  /*dc50*/  IADD3 R25, R4, -0x80, R25 ;  /* 0xffffff8004197810 */ /* 0x002fc80007ffe019 */
        /* <DEDUP_REMOVED lines=13> */
[----:B---3--:R-:W-:-:S02]  /*dd30*/  IMAD R5, R5, R23, RZ ;  /* 0x0000001705057224 */ /* 0x008fc400078e02ff */
[----:B------:R-:W-:-:S05]  /*dd40*/  IMAD.WIDE.U32 R12, R4, R23, RZ ;  /* 0x00000017040c7225 */ /* 0x000fca00078e00ff */
[----:B------:R-:W3:Y:S01]  /*dd50*/  LDC.64 R8, c[0x0][R18+0x228] ;  /* 0x00008a0012087b82 */ /* 0x000ee20000000a00 */
[----:B----4-:R-:W-:-:S07]  /*dd60*/  @P1 IMAD.HI.U32 R14, R25, R14, RZ ;  /* 0x0000000e190e1227 */ /* 0x010fce00078e00ff */
        /* <DEDUP_REMOVED lines=29> */
.L_x_5769:
[----:B------:R-:W-:Y:S05]  /*df40*/  BSYNC B1 ;  /* 0x0000000000017941 */ /* 0x000fea0003800000 */
.L_x_5768:
[----:B------:R-:W-:Y:S05]  /*df50*/  @P2 BRA `(.L_x_5764) ;  /* 0x0000000800502947 */ /* 0x000fea0003800000 */
[----:B0-----:R-:W0:Y:S01]  /*df60*/  LDC R11, c[0x0][0xce8] ;  /* 0x00033a00ff0b7b82 */ /* 0x001e220000000800 */
[----:B-1----:R-:W-:Y:S01]  /*df70*/  SHF.R.S32.HI R3, RZ, 0x1f, R22 ;  /* 0x0000001fff037819 */ /* 0x002fe20000011416 */
[----:B------:R-:W-:Y:S01]  /*df80*/  ULDC.64 UR6, c[0x0][0xba0] ;  /* 0x0002e80000067ab9 */ /* 0x000fe20000000a00 */
[----:B------:R-:W-:Y:S01]  /*df90*/  R2UR UR8, R206 ;  /* 0x00000000ce0872ca */ /* 0x000fe200000e0000 */
[----:B------:R-:W-:Y:S01]  /*dfa0*/  IMAD R2, R20, UR6, RZ ;  /* 0x0000000614027c24 */ /* 0x000fe2000f8e02ff */
[----:B------:R-:W-:Y:S01]  /*dfb0*/  LEA.HI R4, R3, R22, RZ, 0x3 ;  /* 0x0000001603047211 */ /* 0x000fe200078f18ff */
[----:B------:R-:W-:Y:S02]  /*dfc0*/  BSSY B1, `(.L_x_5770) ;  /* 0x000004b000017945 */ /* 0x000fe40003800000 */
[C---:B------:R-:W-:Y:S01]  /*dfd0*/  IMAD R5, R7.reuse, UR7, R2 ;  /* 0x0000000707057c24 */ /* 0x040fe2000f8e0202 */
[----:B------:R-:W-:Y:S01]  /*dfe0*/  LOP3.LUT R9, R4, 0xfffffff8, RZ, 0xc0, !PT ;  /* 0xfffffff804097812 */ /* 0x000fe200078ec0ff */
[----:B------:R-:W-:Y:S01]  /*dff0*/  IMAD.WIDE.U32 R2, R7, UR6, RZ ;  /* 0x0000000607027c25 */ /* 0x000fe2000f8e00ff */
[----:B------:R-:W-:Y:S01]  /*e000*/  SHF.R.S32.HI R15, RZ, 0x3, R4 ;  /* 0x00000003ff0f7819 */ /* 0x000fe20000011404 */
[----:B------:R-:W-:-:S02]  /*e010*/  ULDC.64 UR6, c[0x0][0xbe8] ;  /* 0x0002fa0000067ab9 */ /* 0x000fc40000000a00 */
[----:B------:R-:W-:Y:S02]  /*e020*/  IMAD.IADD R22, R22, 0x1, -R9 ;  /* 0x0000000116167824 */ /* 0x000fe400078e0a09 */
[----:B------:R-:W-:Y:S02]  /*e030*/  IMAD.IADD R3, R3, 0x1, R5 ;  /* 0x0000000103037824 */ /* 0x000fe400078e0205 */
[----:B------:R-:W-:Y:S02]  /*e040*/  IMAD R4, R22, 0x20, R15 ;  /* 0x0000002016047824 */ /* 0x000fe400078e020f */
[----:B------:R-:W-:Y:S01]  /*e050*/  IMAD.WIDE.U32 R2, R213, UR6, R2 ;  /* 0x00000006d5027c25 */ /* 0x000fe2000f8e0002 */
[----:B0-----:R-:W-:-:S03]  /*e060*/  ISETP.NE.AND P0, PT, R11, 0x1, PT ;  /* 0x000000010b00780c */ /* 0x001fc60003f05270 */
[----:B------:R-:W-:Y:S02]  /*e070*/  VIADD R9, R4, UR8 ;  /* 0x0000000804097c36 */ /* 0x000fe40008000000 */
[----:B------:R-:W-:Y:S01]  /*e080*/  IMAD R3, R213, UR7, R3 ;  /* 0x00000007d5037c24 */ /* 0x000fe2000f8e0203 */
[----:B------:R-:W-:Y:S01]  /*e090*/  ULDC.64 UR6, c[0x0][0xbf0] ;  /* 0x0002fc0000067ab9 */ /* 0x000fe20000000a00 */
[----:B------:R-:W-:Y:S02]  /*e0a0*/  IMAD.MOV.U32 R5, RZ, RZ, R9 ;  /* 0x000000ffff057224 */ /* 0x000fe400078e0009 */
[----:B------:R-:W-:Y:S02]  /*e0b0*/  IMAD R7, R216, UR6, RZ ;  /* 0x00000006d8077c24 */ /* 0x000fe4000f8e02ff */
[C---:B------:R-:W-:Y:S02]  /*e0c0*/  IMAD.WIDE.U32 R2, R23.reuse, UR6, R2 ;  /* 0x0000000617027c25 */ /* 0x040fe4000f8e0002 */
[----:B------:R-:W0:Y:S02]  /*e0d0*/  @P0 LDC R8, c[0x0][0xcec] ;  /* 0x00033b00ff080b82 */ /* 0x000e240000000800 */
[----:B------:R-:W-:Y:S01]  /*e0e0*/  IMAD R7, R23, UR7, R7 ;  /* 0x0000000717077c24 */ /* 0x000fe2000f8e0207 */
[----:B------:R-:W-:-:S03]  /*e0f0*/  ULDC.64 UR6, c[0x0][0xbe0] ;  /* 0x0002f80000067ab9 */ /* 0x000fc60000000a00 */
[----:B------:R-:W-:Y:S02]  /*e100*/  IMAD.IADD R3, R3, 0x1, R7 ;  /* 0x0000000103037824 */ /* 0x000fe400078e0207 */
[----:B------:R-:W1:Y:S01]  /*e110*/  @P0 LDC R13, c[0x0][0xcf0] ;  /* 0x00033c00ff0d0b82 */ /* 0x000e620000000800 */
[----:B0-----:R-:W-:-:S05]  /*e120*/  @P0 IMAD.HI.U32 R4, R9, R8, RZ ;  /* 0x0000000809040227 */ /* 0x001fca00078e00ff */
[----:B-1----:R-:W-:-:S04]  /*e130*/  @P0 SHF.R.U32.HI R5, RZ, R13, R4 ;  /* 0x0000000dff050219 */ /* 0x002fc80000011604 */
        /* <DEDUP_REMOVED lines=8> */
[----:B------:R-:W-:Y:S01]  /*e1c0*/  ULDC.64 UR6, c[0x0][0xbd8] ;  /* 0x0002f60000067ab9 */ /* 0x000fe20000000a00 */
        /* <DEDUP_REMOVED lines=42> */
.L_x_5771:
[----:B------:R-:W-:Y:S05]  /*e470*/  BSYNC B1 ;  /* 0x0000000000017941 */ /* 0x000fea0003800000 */
.L_x_5770:
        /* <DEDUP_REMOVED lines=21> */
.L_x_5773:
[----:B------:R-:W-:Y:S05]  /*e5d0*/  BSYNC B1 ;  /* 0x0000000000017941 */ /* 0x000fea0003800000 */
.L_x_5772:
        /* <DEDUP_REMOVED lines=21> */
.L_x_5775:
[----:B------:R-:W-:Y:S05]  /*e730*/  BSYNC B1 ;  /* 0x0000000000017941 */ /* 0x000fea0003800000 */
.L_x_5774:
        /* <DEDUP_REMOVED lines=22> */
.L_x_5764:
[----:B------:R-:W-:Y:S05]  /*e8a0*/  BSYNC B0 ;  /* 0x0000000000007941 */ /* 0x000fea0003800000 */
.L_x_5754:
[----:B------:R-:W-:Y:S02]  /*e8b0*/  ULDC UR6, c[0x0][0xd3c] ;  /* 0x00034f0000067ab9 */ /* 0x000fe40000000800 */
[----:B------:R-:W-:-:S06]  /*e8c0*/  UISETP.GE.AND UP0, UPT, UR5, UR6, UPT ;  /* 0x000000060500728c */ /* 0x000fcc000bf06270 */
[----:B------:R-:W-:-:S13]  /*e8d0*/  PLOP3.LUT P0, PT, PT, PT, UP0, 0x80, 0x0 ;  /* 0x000000000000781c */ /* 0x000fda0003f0f008 */
[----:B------:R-:W-:Y:S05]  /*e8e0*/  @!P0 BRA `(.L_x_5776) ;  /* 0xffffff2400fc8947 */ /* 0x000fea000383ffff */
[----:B------:R-:W-:Y:S05]  /*e8f0*/  EXIT ;  /* 0x000000000000794d */ /* 0x000fea0003800000 */
.L_x_5710:
        /* <DEDUP_REMOVED lines=16> */
.L_x_5777:
        /* <DEDUP_REMOVED lines=43> */
.L_x_5781:
        /* <DEDUP_REMOVED lines=35> */
.L_x_5779:
        /* <DEDUP_REMOVED lines=13> */
.L_x_5782:
        /* <DEDUP_REMOVED lines=62> */
.L_x_5783:
        /* <DEDUP_REMOVED lines=61> */
.L_x_5784:
[----:B------:R-:W-:-:S05]  /*f760*/  LOP3.LUT R25, RZ, R2, RZ, 0x33, !PT ;  /* 0x00000002ff197212 */ /* 0x000fca00078e33ff */
[----:B------:R-:W-:Y:S01]  /*f770*/  IMAD.IADD R25, R6, 0x1, R25 ;  /* 0x0000000106197824 */ /* 0x000fe200078e0219 */
[----:B------:R-:W-:Y:S06]  /*f780*/  BRA `(.L_x_5785) ;  /* 0x0000000000147947 */ /* 0x000fec0003800000 */
.L_x_5780:
[----:B------:R-:W-:Y:S01]  /*f790*/  ULDC UR4, c[0x0][0xd3c] ;  /* 0x00034f0000047ab9 */ /* 0x000fe20000000800 */
[----:B------:R-:W-:Y:S02]  /*f7a0*/  IMAD.MOV.U32 R25, RZ, RZ, RZ ;  /* 0x000000ffff197224 */ /* 0x000fe400078e00ff */
[----:B------:R-:W-:Y:S02]  /*f7b0*/  IMAD.U32 R24, RZ, RZ, UR6 ;  /* 0x00000006ff187e24 */ /* 0x000fe4000f8e00ff */
[----:B------:R-:W-:Y:S02]  /*f7c0*/  IMAD.MOV.U32 R26, RZ, RZ, RZ ;  /* 0x000000ffff1a7224 */ /* 0x000fe400078e00ff */
[----:B------:R-:W-:-:S07]  /*f7d0*/  IMAD.U32 R27, RZ, RZ, UR4 ;  /* 0x00000004ff1b7e24 */ /* 0x000fce000f8e00ff */
.L_x_5785:
[----:B------:R-:W-:-:S13]  /*f7e0*/  ISETP.NE.AND P0, PT, R7, RZ, PT ;  /* 0x000000ff0700720c */ /* 0x000fda0003f05270 */
[----:B------:R-:W0:Y:S01]  /*f7f0*/  @!P0 S2R R3, SR_CgaCtaId ;  /* 0x0000000000038919 */ /* 0x000e220000008800 */
[----:B------:R-:W-:-:S04]  /*f800*/  @!P0 MOV R2, 0x400 ;  /* 0x0000040000028802 */ /* 0x000fc80000000f00 */
[----:B0-----:R-:W-:-:S05]  /*f810*/  @!P0 LEA R2, R3, R2, 0x18 ;  /* 0x0000000203028211 */ /* 0x001fca00078ec0ff */
[----:B------:R1:W-:Y:S01]  /*f820*/  @!P0 STS.128 [R2+0x324d0], R24 ;  /* 0x0324d01802008388 */ /* 0x0003e20000000c00 */
[----:B------:R-:W-:Y:S06]  /*f830*/  BAR.ARV 0x5, 0x180 ;  /* 0x0146000000007b1d */ /* 0x000fec0000002000 */
.L_x_5778:
        /* <DEDUP_REMOVED lines=31> */
.L_x_5855:
        /* <DEDUP_REMOVED lines=48> */
.L_x_5787:
        /* <DEDUP_REMOVED lines=9> */
.L_x_5788:
        /* <DEDUP_REMOVED lines=9> */
.L_x_5789:
[----:B------:R-:W3:Y:S01]  /*fe50*/  LDL R4, [R1+0x4] ;  /* 0x0000040001047983 */ /* 0x000ee20000100800 */
[----:B012---:R-:W0:Y:S01]  /*fe60*/  LDC R0, c[0x0][0x448] ;  /* 0x00011200ff007b82 */ /* 0x007e220000000800 */
[----:B-----5:R-:W-:Y:S01]  /*fe70*/  IMAD.IADD R19, R19, 0x1, -R32 ;  /* 0x0000000113137824 */ /* 0x020fe200078e0a20 */
[----:B------:R-:W-:Y:S01]  /*fe80*/  LOP3.LUT R16, R16, 0xfffeffff, RZ, 0xc0, !PT ;  /* 0xfffeffff10107812 */ /* 0x000fe200078ec0ff */
[----:B------:R-:W-:Y:S01]  /*fe90*/  BSSY B0, `(.L_x_5790) ;  /* 0x0000038000007945 */ /* 0x000fe20003800000 */
[----:B0-----:R-:W-:Y:S01]  /*fea0*/  ISETP.NE.AND P0, PT, R0, 0x1, PT ;  /* 0x000000010000780c */ /* 0x001fe20003f05270 */
[----:B------:R-:W-:-:S04]  /*feb0*/  IMAD.SHL.U32 R0, R25, 0x80, RZ ;  /* 0x0000008019007824 */ /* 0x000fc800078e00ff */
[----:B------:R-:W-:-:S08]  /*fec0*/  VIADD R0, R0, 0x7f ;  /* 0x0000007f00007836 */ /* 0x000fd00000000000 */
[----:B------:R-:W0:Y:S01]  /*fed0*/  @P0 LDC R3, c[0x0][0x44c] ;  /* 0x00011300ff030b82 */ /* 0x000e220000000800 */
[----:B------:R-:W-:-:S07]  /*fee0*/  @P0 LOP3.LUT R16, R16, 0x10000, RZ, 0xfc, !PT ;  /* 0x0001000010100812 */ /* 0x000fce00078efcff */
[----:B------:R-:W1:Y:S01]  /*fef0*/  @P0 LDC R5, c[0x0][0x450] ;  /* 0x00011400ff050b82 */ /* 0x000e620000000800 */
[----:B0-----:R-:W-:-:S05]  /*ff00*/  @P0 IMAD.HI.U32 R2, R0, R3, RZ ;  /* 0x0000000300020227 */ /* 0x001fca00078e00ff */
[----:B-1----:R-:W-:Y:S01]  /*ff10*/  @P0 SHF.R.U32.HI R0, RZ, R5, R2 ;  /* 0x00000005ff000219 */ /* 0x002fe20000011602 */
[----:B------:R-:W-:-:S04]  /*ff20*/  VIADD R2, R19, 0x5f ;  /* 0x0000005f13027836 */ /* 0x000fc80000000000 */
[----:B------:R-:W-:Y:S01]  /*ff30*/  IMAD.HI R2, R2, 0x2aaaaaab, RZ ;  /* 0x2aaaaaab02027827 */ /* 0x000fe200078e02ff */
[----:B---3--:R-:W-:-:S05]  /*ff40*/  IADD3 R3, R19, 0x60, -R4 ;  /* 0x0000006013037810 */ /* 0x008fca0007ffe804 */
        /* <DEDUP_REMOVED lines=44> */
.L_x_5791:
[----:B------:R-:W-:Y:S05]  /*10210*/  BSYNC B0 ;  /* 0x0000000000007941 */ /* 0x000fea0003800000 */
.L_x_5790:
        /* <DEDUP_REMOVED lines=23> */
.L_x_5793:
        /* <DEDUP_REMOVED lines=20> */
.L_x_5796:
[----:B------:R-:W-:Y:S05]  /*104d0*/  BSYNC B6 ;  /* 0x0000000000067941 */ /* 0x000fea0003800000 */
.L_x_5795:
        /* <DEDUP_REMOVED lines=20> */
.L_x_5799:
        /* <DEDUP_REMOVED lines=15> */
.L_x_5798:
[----:B------:R-:W-:Y:S05]  /*10710*/  BSYNC B6 ;  /* 0x0000000000067941 */ /* 0x000fea0003800000 */
.L_x_5797:
        /* <DEDUP_REMOVED lines=9> */
[----:B------:R3:W5:Y:S01]  /*107b0*/  @P0 LDG.E R29, desc[UR36][R2.64] ;  /* 0x00000024021d0981 */ /* 0x000762000c1e1900 */
[----:B------:R-:W-:Y:S01]  /*107c0*/  LOP3.LUT R16, R16, 0xfffffffe, RZ, 0xc0, !PT ;  /* 0xfffffffe10107812 */ /* 0x000fe200078ec0ff */
[----:B------:R-:W-:Y:S01]  /*107d0*/  UMOV UR5, 0xffffffff ;  /* 0xffffffff00057882 */ /* 0x000fe20000000000 */
[----:B------:R-:W4:Y:S02]  /*107e0*/  S2R R21, SR_TID.X ;  /* 0x0000000000157919 */ /* 0x000f240000002100 */
[----:B------:R-:W-:Y:S01]  /*107f0*/  LOP3.LUT R16, R16, 0xffffffef, RZ, 0xc0, !PT ;  /* 0xffffffef10107812 */ /* 0x000fe200078ec0ff */
[----:B-1----:R-:W-:-:S05]  /*10800*/  IMAD.SHL.U32 R20, R20, 0x8, RZ ;  /* 0x0000000814147824 */ /* 0x002fca00078e00ff */
[----:B------:R-:W-:-:S04]  /*10810*/  LOP3.LUT R20, R20, 0x38, RZ, 0xc0, !PT ;  /* 0x0000003814147812 */ /* 0x000fc800078ec0ff */
[C---:B------:R-:W-:Y:S02]  /*10820*/  LOP3.LUT R4, R20.reuse, 0x40, RZ, 0xfc, !PT ;  /* 0x0000004014047812 */ /* 0x040fe400078efcff */
[----:B------:R-:W-:Y:S02]  /*10830*/  LOP3.LUT R20, R20, 0x80, RZ, 0xfc, !PT ;  /* 0x0000008014147812 */ /* 0x000fe400078efcff */
[----:B------:R-:W-:Y:S02]  /*10840*/  ISETP.GE.AND P1, PT, R4, UR4, PT ;  /* 0x0000000404007c0c */ /* 0x000fe4000bf26270 */
[----:B------:R-:W-:Y:S02]  /*10850*/  ISETP.GE.AND P0, PT, R20, UR4, PT ;  /* 0x0000000414007c0c */ /* 0x000fe4000bf06270 */
[----:B------:R-:W1:Y:S09]  /*10860*/  S2R R20, SR_TID.X ;  /* 0x0000000000147919 */ /* 0x000e720000002100 */
[----:B------:R-:W-:Y:S01]  /*10870*/  @P1 LOP3.LUT R16, R16, 0x10, RZ, 0xfc, !PT ;  /* 0x0000001010101812 */ /* 0x000fe200078efcff */
[----:B----4-:R-:W-:-:S05]  /*10880*/  IMAD.SHL.U32 R21, R21, 0x8, RZ ;  /* 0x0000000815157824 */ /* 0x010fca00078e00ff */
[----:B------:R-:W-:-:S04]  /*10890*/  LOP3.LUT R21, R21, 0x38, RZ, 0xc0, !PT ;  /* 0x0000003815157812 */ /* 0x000fc800078ec0ff */
[C---:B------:R-:W-:Y:S02]  /*108a0*/  ISETP.GE.AND P2, PT, R21.reuse, UR4, PT ;  /* 0x0000000415007c0c */ /* 0x040fe4000bf46270 */
[----:B------:R-:W-:Y:S02]  /*108b0*/  LOP3.LUT R21, R21, 0xc0, RZ, 0xfc, !PT ;  /* 0x000000c015157812 */ /* 0x000fe400078efcff */
[----:B-1----:R-:W-:-:S09]  /*108c0*/  LOP3.LUT R20, R20, 0x7f, RZ, 0xc0, !PT ;  /* 0x0000007f14147812 */ /* 0x002fd200078ec0ff */
[----:B------:R-:W-:Y:S02]  /*108d0*/  @P2 LOP3.LUT R16, R16, 0x1, RZ, 0xfc, !PT ;  /* 0x0000000110102812 */ /* 0x000fe400078efcff */
[----:B------:R-:W-:Y:S02]  /*108e0*/  SHF.R.U32.HI R4, RZ, 0x3, R20 ;  /* 0x00000003ff047819 */ /* 0x000fe40000011614 */
[----:B------:R-:W1:Y:S01]  /*108f0*/  S2R R20, SR_TID.X ;  /* 0x0000000000147919 */ /* 0x000e620000002100 */
[----:B------:R-:W-:-:S04]  /*10900*/  LOP3.LUT R16, R16, 0xfffffff7, RZ, 0xc0, !PT ;  /* 0xfffffff710107812 */ /* 0x000fc800078ec0ff */
[----:B------:R-:W-:Y:S02]  /*10910*/  @P0 LOP3.LUT R16, R16, 0x8, RZ, 0xfc, !PT ;  /* 0x0000000810100812 */ /* 0x000fe400078efcff */
[----:B------:R-:W-:Y:S02]  /*10920*/  ISETP.GE.AND P0, PT, R21, UR4, PT ;  /* 0x0000000415007c0c */ /* 0x000fe4000bf06270 */
[----:B------:R-:W-:-:S11]  /*10930*/  LOP3.LUT R16, R16, 0xfffffffb, RZ, 0xc0, !PT ;  /* 0xfffffffb10107812 */ /* 0x000fd600078ec0ff */
[----:B------:R-:W-:Y:S01]  /*10940*/  @P0 LOP3.LUT R16, R16, 0x4, RZ, 0xfc, !PT ;  /* 0x0000000410100812 */ /* 0x000fe200078efcff */
[----:B-1----:R-:W-:-:S05]  /*10950*/  IMAD.SHL.U32 R20, R20, 0x10, RZ ;  /* 0x0000001014147824 */ /* 0x002fca00078e00ff */
[----:B------:R-:W-:Y:S01]  /*10960*/  LOP3.LUT R20, R4, 0x70, R20, 0xf8, !PT ;  /* 0x0000007004147812 */ /* 0x000fe200078ef814 */
[----:B--2---:R-:W-:-:S04]  /*10970*/  VIADD R0, R0, 0xffffffff ;  /* 0xffffffff00007836 */ /* 0x004fc80000000000 */
[----:B------:R-:W-:Y:S01]  /*10980*/  IMAD R37, R0, 0x60, R20 ;  /* 0x0000006000257824 */ /* 0x000fe200078e0214 */
[----:B0--3--:R-:W-:Y:S06]  /*10990*/  BRA.DIV UR5, `(.L_x_5800) ;  /* 0x0000005205147947 */ /* 0x009fec000b800000 */
.L_x_5873:
        /* <DEDUP_REMOVED lines=20> */
[----:B------:R-:W-:Y:S01]  /*10ae0*/  @!P0 IMAD.IADD R7, R3, 0x1, R7 ;  /* 0x0000000103078824 */ /* 0x000fe200078e0207 */
[----:B------:R-:W-:-:S05]  /*10af0*/  SEL R3, RZ, 0x1, P2 ;  /* 0x00000001ff037807 */ /* 0x000fca0001000000 */
[----:B------:R1:W-:Y:S01]  /*10b00*/  STL [R1+0x24], R3 ;  /* 0x0000240301007387 */ /* 0x0003e20000100800 */
[----:B0-----:R-:W-:-:S04]  /*10b10*/  @!P0 LEA R4, P1, R2, R4, 0x2 ;  /* 0x0000000402048211 */ /* 0x001fc800078210ff */
[----:B------:R-:W-:Y:S01]  /*10b20*/  @!P0 LEA.HI.X R5, R2, R5, R7, 0x2, P1 ;  /* 0x0000000502058211 */ /* 0x000fe200008f1407 */
[----:B------:R-:W-:-:S04]  /*10b30*/  IMAD.MOV R2, RZ, RZ, -R6 ;  /* 0x000000ffff027224 */ /* 0x000fc800078e0a06 */
[----:B------:R-:W-:Y:S01]  /*10b40*/  IMAD R37, R8, R2, R37 ;  /* 0x0000000208257224 */ /* 0x000fe200078e0225 */
[----:B------:R1:W5:Y:S01]  /*10b50*/  @!P0 LDG.E R36, desc[UR36][R4.64] ;  /* 0x0000002404248981 */ /* 0x000362000c1e1900 */
[----:B------:R-:W-:Y:S01]  /*10b60*/  IMAD.U32 R2, RZ, RZ, UR38 ;  /* 0x00000026ff027e24 */ /* 0x000fe2000f8e00ff */
[----:B------:R-:W-:Y:S02]  /*10b70*/  ISETP.GT.U32.AND P1, PT, R20, 0x5f, PT ;  /* 0x0000005f1400780c */ /* 0x000fe40003f24070 */
[----:B------:R-:W-:Y:S02]  /*10b80*/  LOP3.LUT R16, R16, 0xfffffbff, RZ, 0xc0, !PT ;  /* 0xfffffbff10107812 */ /* 0x000fe400078ec0ff */
[----:B------:R-:W-:Y:S02]  /*10b90*/  ISETP.NE.AND P0, PT, R2, 0x3, PT ;  /* 0x000000030200780c */ /* 0x000fe40003f05270 */
[----:B------:R-:W-:-:S11]  /*10ba0*/  LOP3.LUT R26, R26, 0xffff, RZ, 0xc0, !PT ;  /* 0x0000ffff1a1a7812 */ /* 0x000fd600078ec0ff */
[----:B------:R-:W-:-:S04]  /*10bb0*/  @P0 LOP3.LUT R16, R16, 0x400, RZ, 0xfc, !PT ;  /* 0x0000040010100812 */ /* 0x000fc800078efcff */
[----:B------:R-:W-:-:S04]  /*10bc0*/  LOP3.LUT R16, R16, 0xffffffdf, RZ, 0xc0, !PT ;  /* 0xffffffdf10107812 */ /* 0x000fc800078ec0ff */
[----:B------:R-:W-:Y:S01]  /*10bd0*/  @P1 LOP3.LUT R16, R16, 0x20, RZ, 0xfc, !PT ;  /* 0x0000002010101812 */ /* 0x000fe200078efcff */
[----:B-1----:R-:W-:Y:S06]  /*10be0*/  @!P0 BRA `(.L_x_5801) ;  /* 0x0000000000048947 */ /* 0x002fec0003800000 */
[----:B------:R-:W-:Y:S01]  /*10bf0*/  BPT.TRAP 0x1 ;  /* 0x000000040000795c */ /* 0x000fe20000300000 */
.L_x_5801:
[----:B------:R-:W-:Y:S01]  /*10c00*/  IMAD R22, R0, -0x60, R19 ;  /* 0xffffffa000167824 */ /* 0x000fe200078e0213 */
[----:B------:R-:W-:Y:S01]  /*10c10*/  SHF.L.U32 R0, R28, 0x1f, RZ ;  /* 0x0000001f1c007819 */ /* 0x000fe200000006ff */
[----:B------:R-:W-:Y:S01]  /*10c20*/  IMAD R19, R18, 0x8, R17 ;  /* 0x0000000812137824 */ /* 0x000fe200078e0211 */
[----:B------:R-:W-:Y:S03]  /*10c30*/  BSSY B0, `(.L_x_5802) ;  /* 0x0000003000007945 */ /* 0x000fe60003800000 */
[----:B------:R-:W0:Y:S02]  /*10c40*/  SYNCS.PHASECHK.TRANS64.TRYWAIT P0, [R19+URZ+0x32440], R0 ;  /* 0x03244000130075a7 */ /* 0x000e24000800017f */
[----:B0-----:R-:W-:Y:S05]  /*10c50*/  @!P0 BRA `(.L_x_5803) ;  /* 0x0000004c00988947 */ /* 0x001fea0003800000 */
.L_x_5874:
[----:B------:R-:W-:Y:S05]  /*10c60*/  BSYNC B0 ;  /* 0x0000000000007941 */ /* 0x000fea0003800000 */
.L_x_5802:
        /* <DEDUP_REMOVED lines=87> */
.L_x_5888:
        /* <DEDUP_REMOVED lines=10> */
.L_x_5805:
        /* <DEDUP_REMOVED lines=10> */
.L_x_5806:
[----:B------:R1:W5:Y:S01]  /*11320*/  LDL.LU R0, [R1+0x8] ;  /* 0x0000080001007983 */ /* 0x0003620000300800 */
[----:B------:R-:W-:Y:S01]  /*11330*/  LOP3.LUT P0, RZ, R16, 0x40, RZ, 0xc0, !PT ;  /* 0x0000004010ff7812 */ /* 0x000fe2000780c0ff */
[----:B------:R1:W-:-:S12]  /*11340*/  SYNCS.ARRIVE.TRANS64.A1T0 RZ, [R19+URZ+0x32430], RZ ;  /* 0x032430ff13ff79a7 */ /* 0x0003d8000810003f */
[----:B------:R-:W-:Y:S05]  /*11350*/  WARPSYNC.ALL ;  /* 0x0000000000007948 */ /* 0x000fea0003800000 */
[----:B0-----:R-:W-:Y:S01]  /*11360*/  SEL R2, R34, RZ, !P0 ;  /* 0x000000ff22027207 */ /* 0x001fe20004000000 */
[----:B------:R-:W-:Y:S04]  /*11370*/  BSSY B6, `(.L_x_5807) ;  /* 0x000001a000067945 */ /* 0x000fe80003800000 */
[----:B------:R0:W-:Y:S01]  /*11380*/  STL [R1], R2 ;  /* 0x0000000201007387 */ /* 0x0001e20000100800 */
[----:B------:R-:W-:Y:S01]  /*11390*/  BAR.SYNC.DEFER_BLOCKING 0x8, 0x180 ;  /* 0x0206000000007b1d */ /* 0x000fe20000010000 */
[----:B-----5:R-:W-:Y:S01]  /*113a0*/  SEL R34, R0, RZ, !P0 ;  /* 0x000000ff00227207 */ /* 0x020fe20004000000 */
[----:B------:R-:W-:-:S04]  /*113b0*/  VIADD R0, R17, 0x18400 ;  /* 0x0001840011007836 */ /* 0x000fc80000000000 */
[----:B------:R0:W-:Y:S01]  /*113c0*/  STL [R1+0xc], R34 ;  /* 0x00000c2201007387 */ /* 0x0001e20000100800 */
[----:B------:R-:W-:Y:S02]  /*113d0*/  LOP3.LUT P0, RZ, R0, 0x3ff, RZ, 0xc0, !PT ;  /* 0x000003ff00ff7812 */ /* 0x000fe4000780c0ff */
[----:B------:R-:W-:-:S05]  /*113e0*/  SHF.R.S32.HI R0, RZ, 0x1f, R35 ;  /* 0x0000001fff007819 */ /* 0x000fca0000011423 */
        /* <DEDUP_REMOVED lines=18> */
.L_x_5808:
[----:B------:R-:W-:Y:S05]  /*11510*/  BSYNC B6 ;  /* 0x0000000000067941 */ /* 0x000fea0003800000 */
.L_x_5807:
[----:B------:R-:W2:Y:S01]  /*11520*/  LDL R4, [R1+0x8] ;  /* 0x0000080001047983 */ /* 0x000ea20000100800 */
[----:B0-----:R-:W0:Y:S01]  /*11530*/  S2R R2, SR_TID.X ;  /* 0x0000000000027919 */ /* 0x001e220000002100 */
[----:B------:R-:W-:Y:S01]  /*11540*/  IMAD.MOV.U32 R21, RZ, RZ, R34 ;  /* 0x000000ffff157224 */ /* 0x000fe200078e0022 */
[----:B------:R-:W-:Y:S01]  /*11550*/  ULDC.64 UR4, c[0x0][0x298] ;  /* 0x0000a60000047ab9 */ /* 0x000fe20000000a00 */
[----:B------:R-:W3:Y:S01]  /*11560*/  LDC R5, c[0x0][0x448] ;  /* 0x00011200ff057b82 */ /* 0x000ee20000000800 */
[----:B------:R-:W4:Y:S01]  /*11570*/  LDL R20, [R1] ;  /* 0x0000000001147983 */ /* 0x000f220000100800 */
[----:B------:R-:W5:Y:S01]  /*11580*/  S2R R34, SR_TID.X ;  /* 0x0000000000227919 */ /* 0x000f620000002100 */
[----:B0-----:R-:W-:-:S04]  /*11590*/  LOP3.LUT R2, R2, 0x7f, RZ, 0xc0, !PT ;  /* 0x0000007f02027812 */ /* 0x001fc800078ec0ff */
[----:B------:R-:W-:Y:S02]  /*115a0*/  SHF.R.U32.HI R0, RZ, 0x3, R2 ;  /* 0x00000003ff007819 */ /* 0x000fe40000011602 */
[----:B------:R-:W0:Y:S02]  /*115b0*/  LDC R2, c[0x0][0x448] ;  /* 0x00011200ff027b82 */ /* 0x000e240000000800 */
[----:B0-----:R-:W-:Y:S01]  /*115c0*/  ISETP.NE.AND P6, PT, R2, 0x1, PT ;  /* 0x000000010200780c */ /* 0x001fe20003fc5270 */
[----:B-----5:R-:W-:-:S12]  /*115d0*/  IMAD.SHL.U32 R34, R34, 0x10, RZ ;  /* 0x0000001022227824 */ /* 0x020fd800078e00ff */
[----:B------:R-:W0:Y:S08]  /*115e0*/  @P6 LDC R3, c[0x0][0x44c] ;  /* 0x00011300ff036b82 */ /* 0x000e300000000800 */
[----:B------:R-:W5:Y:S01]  /*115f0*/  @P6 LDC R2, c[0x0][0x450] ;  /* 0x00011400ff026b82 */ /* 0x000f620000000800 */
[----:B------:R-:W-:-:S05]  /*11600*/  LOP3.LUT R34, R0, 0x70, R34, 0xf8, !PT ;  /* 0x0000007000227812 */ /* 0x000fca00078ef822 */
[----:B------:R-:W-:-:S04]  /*11610*/  IMAD R34, R25, 0x80, R34 ;  /* 0x0000008019227824 */ /* 0x000fc800078e0222 */
[----:B------:R-:W-:Y:S02]  /*11620*/  IMAD.MOV.U32 R0, RZ, RZ, R34 ;  /* 0x000000ffff007224 */ /* 0x000fe400078e0022 */
[----:B0-----:R-:W-:-:S05]  /*11630*/  @P6 IMAD.HI.U32 R3, R34, R3, RZ ;  /* 0x0000000322036227 */ /* 0x001fca00078e00ff */
[----:B-----5:R-:W-:Y:S01]  /*11640*/  @P6 SHF.R.U32.HI R0, RZ, R2, R3 ;  /* 0x00000002ff006219 */ /* 0x020fe20000011603 */
[----:B------:R-:W-:-:S04]  /*11650*/  IMAD.WIDE.U32 R2, R35, UR4, RZ ;  /* 0x0000000423027c25 */ /* 0x000fc8000f8e00ff */
[----:B--2---:R-:W-:-:S04]  /*11660*/  IMAD R4, R4, UR4, RZ ;  /* 0x0000000404047c24 */ /* 0x004fc8000f8e02ff */
[----:B------:R-:W-:Y:S01]  /*11670*/  IMAD R4, R35, UR5, R4 ;  /* 0x0000000523047c24 */ /* 0x000fe2000f8e0204 */
[----:B------:R-:W-:-:S03]  /*11680*/  ULDC.64 UR4, c[0x0][0x2d8] ;  /* 0x0000b60000047ab9 */ /* 0x000fc60000000a00 */
[----:B------:R-:W-:Y:S02]  /*11690*/  IMAD.IADD R3, R3, 0x1, R4 ;  /* 0x0000000103037824 */ /* 0x000fe400078e0204 */
[----:B------:R-:W-:-:S04]  /*116a0*/  IMAD.WIDE.U32 R2, R26, UR4, R2 ;  /* 0x000000041a027c25 */ /* 0x000fc8000f8e0002 */
[----:B------:R-:W-:Y:S01]  /*116b0*/  IMAD R3, R26, UR5, R3 ;  /* 0x000000051a037c24 */ /* 0x000fe2000f8e0203 */
[----:B------:R-:W-:Y:S02]  /*116c0*/  ULDC.64 UR4, c[0x0][0x2e0] ;  /* 0x0000b80000047ab9 */ /* 0x000fe40000000a00 */
[----:B------:R-:W-:Y:S02]  /*116d0*/  IMAD R4, R21, UR4, RZ ;  /* 0x0000000415047c24 */ /* 0x000fe4000f8e02ff */
[----:B----4-:R-:W-:-:S04]  /*116e0*/  IMAD.WIDE.U32 R2, R20, UR4, R2 ;  /* 0x0000000414027c25 */ /* 0x010fc8000f8e0002 */
[----:B------:R-:W-:Y:S01]  /*116f0*/  IMAD R4, R20, UR5, R4 ;  /* 0x0000000514047c24 */ /* 0x000fe2000f8e0204 */
[----:B------:R-:W-:Y:S01]  /*11700*/  ULDC.64 UR4, c[0x0][0x2d0] ;  /* 0x0000b40000047ab9 */ /* 0x000fe20000000a00 */
[----:B------:R-:W0:Y:S02]  /*11710*/  S2R R20, SR_TID.X ;  /* 0x0000000000147919 */ /* 0x000e240000002100 */
[----:B------:R-:W-:Y:S01]  /*11720*/  IMAD.IADD R3, R3, 0x1, R4 ;  /* 0x0000000103037824 */ /* 0x000fe200078e0204 */
[----:B------:R-:W-:Y:S01]  /*11730*/  SHF.R.S32.HI R4, RZ, 0x1f, R0 ;  /* 0x0000001fff047819 */ /* 0x000fe20000011400 */
[----:B------:R-:W2:Y:S04]  /*11740*/  S2R R21, SR_TID.X ;  /* 0x0000000000157919 */ /* 0x000ea80000002100 */
[----:B------:R-:W-:-:S02]  /*11750*/  IMAD R4, R4, UR4, RZ ;  /* 0x0000000404047c24 */ /* 0x000fc4000f8e02ff */
[----:B------:R-:W-:-:S04]  /*11760*/  IMAD.WIDE.U32 R2, R0, UR4, R2 ;  /* 0x0000000400027c25 */ /* 0x000fc8000f8e0002 */
[----:B------:R-:W-:Y:S01]  /*11770*/  IMAD R4, R0, UR5, R4 ;  /* 0x0000000500047c24 */ /* 0x000fe2000f8e0204 */
[----:B------:R-:W-:Y:S01]  /*11780*/  ULDC.64 UR4, c[0x0][0x2c8] ;  /* 0x0000b20000047ab9 */ /* 0x000fe20000000a00 */
[----:B------:R-:W-:-:S04]  /*11790*/  IMAD.MOV R0, RZ, RZ, -R0 ;  /* 0x000000ffff007224 */ /* 0x000fc800078e0a00 */
[----:B---3--:R-:W-:Y:S02]  /*117a0*/  IMAD R0, R5, R0, R34 ;  /* 0x0000000005007224 */ /* 0x008fe400078e0222 */
[----:B------:R-:W-:-:S03]  /*117b0*/  IMAD.IADD R3, R3, 0x1, R4 ;  /* 0x0000000103037824 */ /* 0x000fc600078e0204 */
[----:B------:R-:W-:Y:S01]  /*117c0*/  SHF.R.S32.HI R4, RZ, 0x1f, R0 ;  /* 0x0000001fff047819 */ /* 0x000fe20000011400 */
[----:B------:R-:W-:-:S04]  /*117d0*/  IMAD.WIDE.U32 R2, R0, UR4, R2 ;  /* 0x0000000400027c25 */ /* 0x000fc8000f8e0002 */
[----:B------:R-:W-:-:S04]  /*117e0*/  IMAD R4, R4, UR4, RZ ;  /* 0x0000000404047c24 */ /* 0x000fc8000f8e02ff */
[----:B------:R-:W-:Y:S01]  /*117f0*/  IMAD R4, R0, UR5, R4 ;  /* 0x0000000500047c24 */ /* 0x000fe2000f8e0204 */
[----:B------:R-:W-:Y:S01]  /*11800*/  ULDC.64 UR4, c[0x0][0x280] ;  /* 0x0000a00000047ab9 */ /* 0x000fe20000000a00 */
[----:B0-----:R-:W-:Y:S01]  /*11810*/  IMAD.SHL.U32 R20, R20, 0x8, RZ ;  /* 0x0000000814147824 */ /* 0x001fe200078e00ff */
[----:B------:R-:W-:Y:S01]  /*11820*/  LEA R0, P0, R2, UR4, 0x1 ;  /* 0x0000000402007c11 */ /* 0x000fe2000f8008ff */
[----:B------:R-:W-:Y:S01]  /*11830*/  IMAD.IADD R4, R3, 0x1, R4 ;  /* 0x0000000103047824 */ /* 0x000fe200078e0204 */
[----:B------:R-:W-:Y:S02]  /*11840*/  ULDC UR4, c[0x0][0x2b8] ;  /* 0x0000ae0000047ab9 */ /* 0x000fe40000000800 */
[----:B------:R-:W-:Y:S02]  /*11850*/  LOP3.LUT R20, R20, 0x38, RZ, 0xc0, !PT ;  /* 0x0000003814147812 */ /* 0x000fe400078ec0ff */
[----:B------:R-:W-:Y:S01]  /*11860*/  LEA.HI.X R4, R2, UR5, R4, 0x1, P0 ;  /* 0x0000000502047c11 */ /* 0x000fe200080f0c04 */
[----:B------:R-:W-:Y:S01]  /*11870*/  UMOV UR5, 0xffffffff ;  /* 0xffffffff00057882 */ /* 0x000fe20000000000 */
[----:B--2---:R-:W-:-:S02]  /*11880*/  LOP3.LUT R21, R21, 0x7f, RZ, 0xc0, !PT ;  /* 0x0000007f15157812 */ /* 0x004fc400078ec0ff */
[----:B------:R-:W-:Y:S02]  /*11890*/  ISETP.GE.AND P0, PT, R20, UR4, PT ;  /* 0x0000000414007c0c */ /* 0x000fe4000bf06270 */
[----:B------:R-:W-:Y:S01]  /*118a0*/  SHF.R.U32.HI R21, RZ, 0x3, R21 ;  /* 0x00000003ff157819 */ /* 0x000fe20000011615 */
[----:B------:R-:W-:Y:S10]  /*118b0*/  BRA.DIV UR5, `(.L_x_5809) ;  /* 0x0000004a05947947 */ /* 0x000ff4000b800000 */
[----:B------:R-:W2:Y:S01]  /*118c0*/  LDL.LU R2, [R1+0x4] ;  /* 0x0000040001027983 */ /* 0x000ea20000300800 */
[----:B------:R-:W-:Y:S01]  /*118d0*/  IMAD R25, R25, 0x80, R21 ;  /* 0x0000008019197824 */ /* 0x000fe200078e0215 */
[----:B------:R-:W-:Y:S02]  /*118e0*/  LOP3.LUT R16, R16, 0xffffdfff, RZ, 0xc0, !PT ;  /* 0xffffdfff10107812 */ /* 0x000fe400078ec0ff */
[----:B------:R-:W0:Y:S01]  /*118f0*/  SHFL.IDX PT, R9, R0, RZ, 0x181f ;  /* 0x00181fff00097589 */ /* 0x000e2200000e0000 */
[----:B------:R-:W-:-:S03]  /*11900*/  VIADD R7, R25, 0x10 ;  /* 0x0000001019077836 */ /* 0x000fc60000000000 */
[----:B------:R-:W3:Y:S04]  /*11910*/  SHFL.IDX PT, R3, R4, RZ, 0x181f ;  /* 0x00181fff04037589 */ /* 0x000ee800000e0000 */
[----:B------:R-:W4:Y:S04]  /*11920*/  SHFL.IDX PT, R6, R0, 0x1, 0x181f ;  /* 0x00381f0000067f89 */ /* 0x000f2800000e0000 */
[----:B------:R-:W-:Y:S04]  /*11930*/  SHFL.IDX PT, R10, R0, 0x2, 0x181f ;  /* 0x00581f00000a7f89 */ /* 0x000fe800000e0000 */
[----:B------:R-:W-:Y:S01]  /*11940*/  SHFL.IDX PT, R11, R0, 0x3, 0x181f ;  /* 0x00781f00000b7f89 */ /* 0x000fe200000e0000 */
[----:B--2---:R-:W-:-:S03]  /*11950*/  IMAD R5, R2, R5, RZ ;  /* 0x0000000502057224 */ /* 0x004fc600078e02ff */
[----:B------:R-:W2:Y:S02]  /*11960*/  SHFL.IDX PT, R2, R4, 0x1, 0x181f ;  /* 0x00381f0004027f89 */ /* 0x000ea400000e0000 */
[-C--:B------:R-:W-:Y:S02]  /*11970*/  ISETP.GE.AND P6, PT, R25, R5.reuse, PT ;  /* 0x000000051900720c */ /* 0x080fe40003fc6270 */
[----:B------:R-:W-:Y:S01]  /*11980*/  ISETP.GE.AND P5, PT, R7, R5, PT ;  /* 0x000000050700720c */ /* 0x000fe20003fa6270 */
[----:B------:R-:W-:-:S05]  /*11990*/  VIADD R7, R25, 0x20 ;  /* 0x0000002019077836 */ /* 0x000fca0000000000 */
[----:B------:R-:W-:-:S05]  /*119a0*/  ISETP.GE.AND P3, PT, R7, R5, PT ;  /* 0x000000050700720c */ /* 0x000fca0003f66270 */
[----:B0-----:R-:W-:Y:S02]  /*119b0*/  @!P6 LEA R9, P1, R20, R9, 0x1 ;  /* 0x000000091409e211 */ /* 0x001fe400078208ff */
[----:B------:R-:W-:-:S03]  /*119c0*/  @P6 LOP3.LUT R16, R16, 0x2000, RZ, 0xfc, !PT ;  /* 0x0000200010106812 */ /* 0x000fc600078efcff */
[----:B---3--:R-:W-:Y:S01]  /*119d0*/  @!P6 IMAD.X R3, RZ, RZ, R3, P1 ;  /* 0x000000ffff03e224 */ /* 0x008fe200008e0603 */
[----:B----4-:R-:W-:Y:S02]  /*119e0*/  @!P5 LEA R6, P1, R20, R6, 0x1 ;  /* 0x000000061406d211 */ /* 0x010fe400078208ff */
[----:B------:R-:W-:-:S03]  /*119f0*/  LOP3.LUT R16, R16, 0xffffefff, RZ, 0xc0, !PT ;  /* 0xffffefff10107812 */ /* 0x000fc600078ec0ff */
[----:B--2---:R-:W-:Y:S01]  /*11a00*/  @!P5 IMAD.X R8, RZ, RZ, R2, P1 ;  /* 0x000000ffff08d224 */ /* 0x004fe200008e0602 */
[----:B------:R-:W-:Y:S01]  /*11a10*/  @!P3 LEA R10, P1, R20, R10, 0x1 ;  /* 0x0000000a140ab211 */ /* 0x000fe200078208ff */
[----:B------:R-:W0:Y:S01]  /*11a20*/  SHFL.IDX PT, R2, R4, 0x2, 0x181f ;  /* 0x00581f0004027f89 */ /* 0x000e2200000e0000 */
[----:B------:R-:W-:-:S04]  /*11a30*/  @P5 LOP3.LUT R16, R16, 0x1000, RZ, 0xfc, !PT ;  /* 0x0000100010105812 */ /* 0x000fc800078efcff */
[----:B------:R-:W-:-:S04]  /*11a40*/  LOP3.LUT R16, R16, 0xfffff7ff, RZ, 0xc0, !PT ;  /* 0xfffff7ff10107812 */ /* 0x000fc800078ec0ff */
[----:B------:R-:W-:-:S04]  /*11a50*/  @P3 LOP3.LUT R16, R16, 0x800, RZ, 0xfc, !PT ;  /* 0x0000080010103812 */ /* 0x000fc800078efcff */
[----:B------:R-:W-:Y:S01]  /*11a60*/  LOP3.LUT R16, R16, 0xfffffdff, RZ, 0xc0, !PT ;  /* 0xfffffdff10107812 */ /* 0x000fe200078ec0ff */
[----:B0-----:R-:W-:Y:S02]  /*11a70*/  @!P3 IMAD.X R7, RZ, RZ, R2, P1 ;  /* 0x000000ffff07b224 */ /* 0x001fe400008e0602 */
[----:B------:R-:W-:-:S05]  /*11a80*/  VIADD R2, R25, 0x30 ;  /* 0x0000003019027836 */ /* 0x000fca0000000000 */
[----:B------:R-:W-:Y:S01]  /*11a90*/  ISETP.GE.AND P2, PT, R2, R5, PT ;  /* 0x000000050200720c */ /* 0x000fe20003f46270 */
[----:B------:R-:W-:-:S05]  /*11aa0*/  VIADD R2, R25, 0x40 ;  /* 0x0000004019027836 */ /* 0x000fca0000000000 */
[----:B------:R-:W-:Y:S02]  /*11ab0*/  ISETP.GE.AND P4, PT, R2, R5, PT ;  /* 0x000000050200720c */ /* 0x000fe40003f86270 */
[----:B------:R-:W0:Y:S05]  /*11ac0*/  SHFL.IDX PT, R2, R4, 0x3, 0x181f ;  /* 0x00781f0004027f89 */ /* 0x000e2a00000e0000 */
[----:B------:R-:W-:Y:S02]  /*11ad0*/  @!P2 LEA R13, P1, R20, R11, 0x1 ;  /* 0x0000000b140da211 */ /* 0x000fe400078208ff */
[----:B------:R-:W2:Y:S01]  /*11ae0*/  SHFL.IDX PT, R11, R0, 0x4, 0x181f ;  /* 0x00981f00000b7f89 */ /* 0x000ea200000e0000 */
[----:B------:R-:W-:-:S04]  /*11af0*/  @P2 LOP3.LUT R16, R16, 0x200, RZ, 0xfc, !PT ;  /* 0x0000020010102812 */ /* 0x000fc800078efcff */
[----:B------:R-:W-:-:S04]  /*11b00*/  LOP3.LUT R16, R16, 0xfffffeff, RZ, 0xc0, !PT ;  /* 0xfffffeff10107812 */ /* 0x000fc800078ec0ff */
[----:B------:R-:W-:-:S04]  /*11b10*/  @P4 LOP3.LUT R16, R16, 0x100, RZ, 0xfc, !PT ;  /* 0x0000010010104812 */ /* 0x000fc800078efcff */
[----:B------:R-:W-:Y:S01]  /*11b20*/  LOP3.LUT R16, R16, 0xffffff7f, RZ, 0xc0, !PT ;  /* 0xffffff7f10107812 */ /* 0x000fe200078ec0ff */
[----:B0-----:R-:W-:Y:S02]  /*11b30*/  @!P2 IMAD.X R12, RZ, RZ, R2, P1 ;  /* 0x000000ffff0ca224 */ /* 0x001fe400008e0602 */
[----:B------:R-:W0:Y:S01]  /*11b40*/  SHFL.IDX PT, R2, R4, 0x4, 0x181f ;  /* 0x00981f0004027f89 */ /* 0x000e2200000e0000 */
[----:B--2---:R-:W-:-:S05]  /*11b50*/  @!P4 LEA R14, P1, R20, R11, 0x1 ;  /* 0x0000000b140ec211 */ /* 0x004fca00078208ff */
[----:B0-----:R-:W-:Y:S02]  /*11b60*/  @!P4 IMAD.X R11, RZ, RZ, R2, P1 ;  /* 0x000000ffff0bc224 */ /* 0x001fe400008e0602 */
[----:B------:R-:W-:-:S05]  /*11b70*/  @!P6 IMAD.MOV.U32 R2, RZ, RZ, R9 ;  /* 0x000000ffff02e224 */ /* 0x000fca00078e0009 */
[----:B------:R0:W-:Y:S02]  /*11b80*/  @!P6 LDGSTS.E.BYPASS.LTC128B.128 [R23+0x18400], desc[UR36][R2.64], !P0 ;  /* 0x184000000217efae */ /* 0x0001e4000c101d64 */
[----:B0-----:R-:W-:Y:S02]  /*11b90*/  @!P5 IMAD.MOV.U32 R2, RZ, RZ, R6 ;  /* 0x000000ffff02d224 */ /* 0x001fe400078e0006 */
[----:B------:R-:W-:Y:S01]  /*11ba0*/  @!P5 IMAD.MOV.U32 R3, RZ, RZ, R8 ;  /* 0x000000ffff03d224 */ /* 0x000fe200078e0008 */
[----:B------:R-:W-:Y:S04]  /*11bb0*/  SHFL.IDX PT, R6, R0, 0x6, 0x181f ;  /* 0x00d81f0000067f89 */ /* 0x000fe800000e0000 */
[----:B------:R0:W-:Y:S04]  /*11bc0*/  @!P5 LDGSTS.E.BYPASS.LTC128B.128 [R23+0x18c00], desc[UR36][R2.64], !P0 ;  /* 0x18c000000217dfae */ /* 0x0001e8000c101d64 */
[----:B------:R-:W2:Y:S04]  /*11bd0*/  SHFL.IDX PT, R8, R0, 0x5, 0x181f ;  /* 0x00b81f0000087f89 */ /* 0x000ea800000e0000 */
[----:B------:R-:W-:Y:S01]  /*11be0*/  SHFL.IDX PT, R0, R0, 0x7, 0x181f ;  /* 0x00f81f0000007f89 */ /* 0x000fe200000e0000 */
[----:B0-----:R-:W-:-:S02]  /*11bf0*/  @!P3 IMAD.MOV.U32 R2, RZ, RZ, R10 ;  /* 0x000000ffff02b224 */ /* 0x001fc400078e000a */
[----:B------:R-:W-:Y:S02]  /*11c00*/  @!P3 IMAD.MOV.U32 R3, RZ, RZ, R7 ;  /* 0x000000ffff03b224 */ /* 0x000fe400078e0007 */
[----:B------:R-:W0:Y:S04]  /*11c10*/  SHFL.IDX PT, R7, R4, 0x5, 0x181f ;  /* 0x00b81f0004077f89 */ /* 0x000e2800000e0000 */
[----:B------:R3:W-:Y:S02]  /*11c20*/  @!P3 LDGSTS.E.BYPASS.LTC128B.128 [R23+0x19400], desc[UR36][R2.64], !P0 ;  /* 0x194000000217bfae */ /* 0x0007e4000c101d64 */
[----:B---3--:R-:W-:Y:S02]  /*11c30*/  VIADD R2, R25, 0x50 ;  /* 0x0000005019027836 */ /* 0x008fe40000000000 */
[----:B------:R-:W-:-:S03]  /*11c40*/  @!P2 IMAD.MOV.U32 R3, RZ, RZ, R12 ;  /* 0x000000ffff03a224 */ /* 0x000fc600078e000c */
[----:B------:R-:W-:Y:S01]  /*11c50*/  ISETP.GE.AND P3, PT, R2, R5, PT ;  /* 0x000000050200720c */ /* 0x000fe20003f66270 */
[----:B------:R-:W-:-:S05]  /*11c60*/  @!P2 IMAD.MOV.U32 R2, RZ, RZ, R13 ;  /* 0x000000ffff02a224 */ /* 0x000fca00078e000d */
[----:B------:R3:W-:Y:S07]  /*11c70*/  @!P2 LDGSTS.E.BYPASS.LTC128B.128 [R23+0x19c00], desc[UR36][R2.64], !P0 ;  /* 0x19c000000217afae */ /* 0x0007ee000c101d64 */
[----:B--2---:R-:W-:Y:S02]  /*11c80*/  @!P3 LEA R8, P1, R20, R8, 0x1 ;  /* 0x000000081408b211 */ /* 0x004fe400078208ff */
[----:B------:R-:W-:Y:S01]  /*11c90*/  @P3 LOP3.LUT R16, R16, 0x80, RZ, 0xfc, !PT ;  /* 0x0000008010103812 */ /* 0x000fe200078efcff */
[----:B---3--:R-:W2:Y:S01]  /*11ca0*/  SHFL.IDX PT, R2, R4, 0x6, 0x181f ;  /* 0x00d81f0004027f89 */ /* 0x008ea200000e0000 */
[----:B------:R-:W-:-:S02]  /*11cb0*/  VIADD R3, R25, 0x60 ;  /* 0x0000006019037836 */ /* 0x000fc40000000000 */
[----:B------:R-:W-:Y:S01]  /*11cc0*/  LOP3.LUT R16, R16, 0xffffffbf, RZ, 0xc0, !PT ;  /* 0xffffffbf10107812 */ /* 0x000fe200078ec0ff */
[----:B0-----:R-:W-:Y:S01]  /*11cd0*/  @!P3 IMAD.X R7, RZ, RZ, R7, P1 ;  /* 0x000000ffff07b224 */ /* 0x001fe200008e0607 */
[----:B------:R-:W0:Y:S01]  /*11ce0*/  SHFL.IDX PT, R4, R4, 0x7, 0x181f ;  /* 0x00f81f0004047f89 */ /* 0x000e2200000e0000 */
[----:B------:R-:W-:Y:S01]  /*11cf0*/  ISETP.GE.AND P2, PT, R3, R5, PT ;  /* 0x000000050300720c */ /* 0x000fe20003f46270 */
[----:B------:R-:W-:-:S12]  /*11d00*/  @!P4 IMAD.MOV.U32 R3, RZ, RZ, R11 ;  /* 0x000000ffff03c224 */ /* 0x000fd800078e000b */
[----:B------:R-:W-:Y:S02]  /*11d10*/  @!P2 LEA R6, P1, R20, R6, 0x1 ;  /* 0x000000061406a211 */ /* 0x000fe400078208ff */
[----:B------:R-:W-:-:S03]  /*11d20*/  @P2 LOP3.LUT R16, R16, 0x40, RZ, 0xfc, !PT ;  /* 0x0000004010102812 */ /* 0x000fc600078efcff */
[----:B--2---:R-:W-:Y:S02]  /*11d30*/  @!P2 IMAD.X R9, RZ, RZ, R2, P1 ;  /* 0x000000ffff09a224 */ /* 0x004fe400008e0602 */
[----:B------:R-:W-:-:S05]  /*11d40*/  @!P4 IMAD.MOV.U32 R2, RZ, RZ, R14 ;  /* 0x000000ffff02c224 */ /* 0x000fca00078e000e */
[----:B------:R2:W-:Y:S02]  /*11d50*/  @!P4 LDGSTS.E.BYPASS.LTC128B.128 [R23+0x1a400], desc[UR36][R2.64], !P0 ;  /* 0x1a4000000217cfae */ /* 0x0005e4000c101d64 */
[----:B--2---:R-:W-:Y:S02]  /*11d60*/  @!P3 IMAD.MOV.U32 R2, RZ, RZ, R8 ;  /* 0x000000ffff02b224 */ /* 0x004fe400078e0008 */
[----:B------:R-:W-:-:S05]  /*11d70*/  @!P3 IMAD.MOV.U32 R3, RZ, RZ, R7 ;  /* 0x000000ffff03b224 */ /* 0x000fca00078e0007 */
[----:B------:R2:W-:Y:S02]  /*11d80*/  @!P3 LDGSTS.E.BYPASS.LTC128B.128 [R23+0x1ac00], desc[UR36][R2.64], !P0 ;  /* 0x1ac000000217bfae */ /* 0x0005e4000c101d64 */
[----:B--2---:R-:W-:Y:S02]  /*11d90*/  @!P2 IMAD.MOV.U32 R2, RZ, RZ, R6 ;  /* 0x000000ffff02a224 */ /* 0x004fe400078e0006 */
[----:B------:R-:W-:-:S05]  /*11da0*/  @!P2 IMAD.MOV.U32 R3, RZ, RZ, R9 ;  /* 0x000000ffff03a224 */ /* 0x000fca00078e0009 */
[----:B0-----:R2:W-:Y:S02]  /*11db0*/  @!P2 LDGSTS.E.BYPASS.LTC128B.128 [R23+0x1b400], desc[UR36][R2.64], !P0 ;  /* 0x1b4000000217afae */ /* 0x0015e4000c101d64 */
.L_x_5905:
[----:B------:R-:W-:Y:S01]  /*11dc0*/  VIADD R25, R25, 0x70 ;  /* 0x0000007019197836 */ /* 0x000fe20000000000 */
[----:B------:R-:W-:-:S04]  /*11dd0*/  LOP3.LUT R16, R16, 0xffffbfff, RZ, 0xc0, !PT ;  /* 0xffffbfff10107812 */ /* 0x000fc800078ec0ff */
[----:B------:R-:W-:-:S13]  /*11de0*/  ISETP.GE.AND P2, PT, R25, R5, PT ;  /* 0x000000051900720c */ /* 0x000fda0003f46270 */
[----:B--2---:R-:W-:Y:S02]  /*11df0*/  @!P2 LEA R2, P1, R20, R0, 0x1 ;  /* 0x000000001402a211 */ /* 0x004fe400078208ff */
        /* <DEDUP_REMOVED lines=8> */
.L_x_5810:
        /* <DEDUP_REMOVED lines=11> */
[----:B--2---:R-:W-:Y:S05]  /*11f30*/  @!P0 BRA `(.L_x_5812) ;  /* 0x0000000000408947 */ /* 0x004fea0003800000 */
        /* <DEDUP_REMOVED lines=16> */
.L_x_5812:
[----:B------:R-:W-:Y:S05]  /*12040*/  BSYNC B6 ;  /* 0x0000000000067941 */ /* 0x000fea0003800000 */
.L_x_5811:
[----:B------:R-:W2:Y:S01]  /*12050*/  LDL.LU R25, [R1+0x8] ;  /* 0x0000080001197983 */ /* 0x000ea20000300800 */
[----:B0-----:R-:W0:Y:S01]  /*12060*/  LDC R2, c[0x0][0x448] ;  /* 0x00011200ff027b82 */ /* 0x001e220000000800 */
[----:B------:R-:W-:Y:S02]  /*12070*/  ULDC.64 UR4, c[0x0][0x398] ;  /* 0x0000e60000047ab9 */ /* 0x000fe40000000a00 */
[----:B------:R-:W3:Y:S04]  /*12080*/  LDL.LU R21, [R1+0xc] ;  /* 0x00000c0001157983 */ /* 0x000ee80000300800 */
[----:B------:R-:W4:Y:S01]  /*12090*/  LDL.LU R20, [R1] ;  /* 0x0000000001147983 */ /* 0x000f220000300800 */
[----:B0-----:R-:W-:-:S13]  /*120a0*/  ISETP.NE.AND P6, PT, R2, 0x1, PT ;  /* 0x000000010200780c */ /* 0x001fda0003fc5270 */
[----:B------:R-:W0:Y:S08]  /*120b0*/  @P6 LDC R3, c[0x0][0x44c] ;  /* 0x00011300ff036b82 */ /* 0x000e300000000800 */
[----:B------:R-:W5:Y:S01]  /*120c0*/  @P6 LDC R2, c[0x0][0x450] ;  /* 0x00011400ff026b82 */ /* 0x000f620000000800 */
[----:B------:R-:W-:Y:S02]  /*120d0*/  IMAD.MOV.U32 R0, RZ, RZ, R34 ;  /* 0x000000ffff007224 */ /* 0x000fe400078e0022 */
[----:B0-----:R-:W-:-:S05]  /*120e0*/  @P6 IMAD.HI.U32 R3, R34, R3, RZ ;  /* 0x0000000322036227 */ /* 0x001fca00078e00ff */
[----:B-----5:R-:W-:Y:S01]  /*120f0*/  @P6 SHF.R.U32.HI R0, RZ, R2, R3 ;  /* 0x00000002ff006219 */ /* 0x020fe20000011603 */
        /* <DEDUP_REMOVED lines=15> */
[----:B------:R-:W-:Y:S02]  /*121f0*/  IMAD R4, R20, UR5, R4 ;  /* 0x0000000514047c24 */ /* 0x000fe4000f8e0204 */
[----:B------:R-:W0:Y:S02]  /*12200*/  S2R R20, SR_TID.X ;  /* 0x0000000000147919 */ /* 0x000e240000002100 */
        /* <DEDUP_REMOVED lines=14> */
[----:B0-----:R-:W-:Y:S02]  /*122f0*/  IMAD.SHL.U32 R20, R20, 0x8, RZ ;  /* 0x0000000814147824 */ /* 0x001fe400078e00ff */
[----:B------:R-:W-:Y:S01]  /*12300*/  IMAD.IADD R3, R3, 0x1, R0 ;  /* 0x0000000103037824 */ /* 0x000fe200078e0200 */
[----:B------:R-:W-:Y:S01]  /*12310*/  LEA R0, P0, R2, UR4, 0x1 ;  /* 0x0000000402007c11 */ /* 0x000fe2000f8008ff */
[----:B------:R-:W-:Y:S01]  /*12320*/  ULDC UR4, c[0x0][0x3b8] ;  /* 0x0000ee0000047ab9 */ /* 0x000fe20000000800 */
[----:B------:R-:W-:Y:S02]  /*12330*/  LOP3.LUT R20, R20, 0x38, RZ, 0xc0, !PT ;  /* 0x0000003814147812 */ /* 0x000fe400078ec0ff */
[----:B------:R-:W-:Y:S02]  /*12340*/  LEA.HI.X R4, R2, UR5, R3, 0x1, P0 ;  /* 0x0000000502047c11 */ /* 0x000fe400080f0c03 */
[----:B------:R-:W-:-:S02]  /*12350*/  LOP3.LUT R9, R20, 0x40, RZ, 0xfc, !PT ;  /* 0x0000004014097812 */ /* 0x000fc400078efcff */
[C---:B------:R-:W-:Y:S02]  /*12360*/  LOP3.LUT R7, R20.reuse, 0x80, RZ, 0xfc, !PT ;  /* 0x0000008014077812 */ /* 0x040fe400078efcff */
[----:B------:R-:W-:Y:S01]  /*12370*/  LOP3.LUT R6, R20, 0xc0, RZ, 0xfc, !PT ;  /* 0x000000c014067812 */ /* 0x000fe200078efcff */
        /* <DEDUP_REMOVED lines=9> */
[----:B------:R-:W2:Y:S10]  /*12410*/  SHFL.IDX PT, R2, R4, RZ, 0x181f ;  /* 0x00181fff04027589 */ /* 0x000eb400000e0000 */
[----:B0-----:R-:W-:-:S02]  /*12420*/  @!P6 LEA R5, P0, R8, R14, 0x1 ;  /* 0x0000000e0805e211 */ /* 0x001fc400078008ff */
[----:B------:R-:W0:Y:S03]  /*12430*/  SHFL.IDX PT, R14, R0, 0x1, 0x181f ;  /* 0x00381f00000e7f89 */ /* 0x000e2600000e0000 */
[----:B--2---:R-:W-:Y:S02]  /*12440*/  @!P6 IMAD.X R3, RZ, RZ, R2, P0 ;  /* 0x000000ffff03e224 */ /* 0x004fe400000e0602 */
[----:B------:R-:W-:Y:S02]  /*12450*/  @!P6 IMAD.MOV.U32 R2, RZ, RZ, R5 ;  /* 0x000000ffff02e224 */ /* 0x000fe400078e0005 */
[----:B------:R-:W2:Y:S04]  /*12460*/  SHFL.IDX PT, R5, R4, 0x1, 0x181f ;  /* 0x00381f0004057f89 */ /* 0x000ea800000e0000 */
        /* <DEDUP_REMOVED lines=8> */
[----:B--2---:R-:W-:Y:S02]  /*124f0*/  @!P5 IMAD.X R7, RZ, RZ, R5, P0 ;  /* 0x000000ffff07d224 */ /* 0x004fe400000e0605 */
[----:B------:R-:W2:Y:S01]  /*12500*/  SHFL.IDX PT, R5, R4, 0x2, 0x181f ;  /* 0x00581f0004057f89 */ /* 0x000ea200000e0000 */
[----:B---3--:R-:W-:Y:S02]  /*12510*/  @!P5 IMAD.MOV.U32 R2, RZ, RZ, R6 ;  /* 0x000000ffff02d224 */ /* 0x008fe400078e0006 */
        /* <DEDUP_REMOVED lines=16> */
[----:B--2---:R-:W-:Y:S02]  /*12620*/  @!P5 IMAD.X R7, RZ, RZ, R5, P0 ;  /* 0x000000ffff07d224 */ /* 0x004fe400000e0605 */
[----:B------:R-:W2:Y:S01]  /*12630*/  SHFL.IDX PT, R5, R4, 0x3, 0x181f ;  /* 0x00781f0004057f89 */ /* 0x000ea200000e0000 */
[----:B---3--:R-:W-:Y:S02]  /*12640*/  @!P5 IMAD.MOV.U32 R2, RZ, RZ, R6 ;  /* 0x000000ffff02d224 */ /* 0x008fe400078e0006 */
[----:B------:R-:W-:-:S05]  /*12650*/  @!P5 IMAD.MOV.U32 R3, RZ, RZ, R7 ;  /* 0x000000ffff03d224 */ /* 0x000fca00078e0007 */
[----:B------:R-:W-:Y:S04]  /*12660*/  @!P5 LDGSTS.E.BYPASS.LTC128B.128 [R23+0x23400], desc[UR36][R2.64], !P4 ;  /* 0x234000000217dfae */ /* 0x000fe8000e101d64 */
[----:B------:R-:W-:Y:S04]  /*12670*/  @!P5 LDGSTS.E.BYPASS.LTC128B.128 [R23+0x27400], desc[UR36][R2.64+0x80], !P3 ;  /* 0x274000800217dfae */ /* 0x000fe8000d901d64 */
[----:B------:R-:W-:Y:S01]  /*12680*/  @!P5 LDGSTS.E.BYPASS.LTC128B.128 [R23+0x2b400], desc[UR36][R2.64+0x100], !P2 ;  /* 0x2b4001000217dfae */ /* 0x000fe2000d101d64 */
[----:B0-----:R-:W-:-:S03]  /*12690*/  @!P6 LEA R6, P0, R8, R14, 0x1 ;  /* 0x0000000e0806e211 */ /* 0x001fc600078008ff */
[----:B------:R0:W-:Y:S01]  /*126a0*/  @!P5 LDGSTS.E.BYPASS.LTC128B.128 [R23+0x2f400], desc[UR36][R2.64+0x180], !P1 ;  /* 0x2f4001800217dfae */ /* 0x0001e2000c901d64 */
[----:B------:R-:W-:-:S03]  /*126b0*/  LOP3.LUT P5, RZ, R16, 0x100000, RZ, 0xc0, !PT ;  /* 0x0010000010ff7812 */ /* 0x000fc600078ac0ff */
[----:B------:R-:W3:Y:S01]  /*126c0*/  SHFL.IDX PT, R14, R0, 0x4, 0x181f ;  /* 0x00981f00000e7f89 */ /* 0x000ee200000e0000 */
[----:B--2---:R-:W-:-:S03]  /*126d0*/  @!P6 IMAD.X R7, RZ, RZ, R5, P0 ;  /* 0x000000ffff07e224 */ /* 0x004fc600000e0605 */
[----:B------:R-:W2:Y:S01]  /*126e0*/  SHFL.IDX PT, R5, R4, 0x4, 0x181f ;  /* 0x00981f0004057f89 */ /* 0x000ea200000e0000 */
[----:B0-----:R-:W-:Y:S02]  /*126f0*/  @!P6 IMAD.MOV.U32 R2, RZ, RZ, R6 ;  /* 0x000000ffff02e224 */ /* 0x001fe400078e0006 */
[----:B------:R-:W-:-:S05]  /*12700*/  @!P6 IMAD.MOV.U32 R3, RZ, RZ, R7 ;  /* 0x000000ffff03e224 */ /* 0x000fca00078e0007 */
[----:B------:R-:W-:Y:S04]  /*12710*/  @!P6 LDGSTS.E.BYPASS.LTC128B.128 [R23+0x23c00], desc[UR36][R2.64], !P4 ;  /* 0x23c000000217efae */ /* 0x000fe8000e101d64 */
[----:B------:R-:W-:Y:S04]  /*12720*/  @!P6 LDGSTS.E.BYPASS.LTC128B.128 [R23+0x27c00], desc[UR36][R2.64+0x80], !P3 ;  /* 0x27c000800217efae */ /* 0x000fe8000d901d64 */
[----:B------:R-:W-:Y:S01]  /*12730*/  @!P6 LDGSTS.E.BYPASS.LTC128B.128 [R23+0x2bc00], desc[UR36][R2.64+0x100], !P2 ;  /* 0x2bc001000217efae */ /* 0x000fe2000d101d64 */
[----:B---3--:R-:W-:-:S03]  /*12740*/  @!P5 LEA R6, P0, R8, R14, 0x1 ;  /* 0x0000000e0806d211 */ /* 0x008fc600078008ff */
[----:B------:R-:W0:Y:S02]  /*12750*/  SHFL.IDX PT, R14, R0, 0x5, 0x181f ;  /* 0x00b81f00000e7f89 */ /* 0x000e2400000e0000 */
[----:B--2---:R-:W-:Y:S02]  /*12760*/  @!P5 IMAD.X R7, RZ, RZ, R5, P0 ;  /* 0x000000ffff07d224 */ /* 0x004fe400000e0605 */
[----:B------:R-:W2:Y:S04]  /*12770*/  SHFL.IDX PT, R5, R4, 0x5, 0x181f ;  /* 0x00b81f0004057f89 */ /* 0x000ea800000e0000 */
[----:B------:R3:W-:Y:S01]  /*12780*/  @!P6 LDGSTS.E.BYPASS.LTC128B.128 [R23+0x2fc00], desc[UR36][R2.64+0x180], !P1 ;  /* 0x2fc001800217efae */ /* 0x0007e2000c901d64 */
[----:B------:R-:W-:Y:S01]  /*12790*/  LOP3.LUT P6, RZ, R16, 0x80000, RZ, 0xc0, !PT ;  /* 0x0008000010ff7812 */ /* 0x000fe200078cc0ff */
[----:B---3--:R-:W-:-:S02]  /*127a0*/  @!P5 IMAD.MOV.U32 R2, RZ, RZ, R6 ;  /* 0x000000ffff02d224 */ /* 0x008fc400078e0006 */
[----:B------:R-:W-:-:S10]  /*127b0*/  @!P5 IMAD.MOV.U32 R3, RZ, RZ, R7 ;  /* 0x000000ffff03d224 */ /* 0x000fd400078e0007 */
[----:B0-----:R-:W-:Y:S02]  /*127c0*/  @!P6 LEA R6, P0, R8, R14, 0x1 ;  /* 0x0000000e0806e211 */ /* 0x001fe400078008ff */
[----:B------:R-:W0:Y:S03]  /*127d0*/  SHFL.IDX PT, R14, R0, 0x6, 0x181f ;  /* 0x00d81f00000e7f89 */ /* 0x000e2600000e0000 */
[----:B--2---:R-:W-:Y:S01]  /*127e0*/  @!P6 IMAD.X R7, RZ, RZ, R5, P0 ;  /* 0x000000ffff07e224 */ /* 0x004fe200000e0605 */
[----:B------:R-:W-:Y:S04]  /*127f0*/  @!P5 LDGSTS.E.BYPASS.LTC128B.128 [R23+0x24400], desc[UR36][R2.64], !P4 ;  /* 0x244000000217dfae */ /* 0x000fe8000e101d64 */
[----:B------:R-:W2:Y:S04]  /*12800*/  SHFL.IDX PT, R5, R4, 0x6, 0x181f ;  /* 0x00d81f0004057f89 */ /* 0x000ea800000e0000 */
[----:B------:R-:W-:Y:S04]  /*12810*/  @!P5 LDGSTS.E.BYPASS.LTC128B.128 [R23+0x28400], desc[UR36][R2.64+0x80], !P3 ;  /* 0x284000800217dfae */ /* 0x000fe8000d901d64 */
[----:B------:R-:W-:Y:S04]  /*12820*/  @!P5 LDGSTS.E.BYPASS.LTC128B.128 [R23+0x2c400], desc[UR36][R2.64+0x100], !P2 ;  /* 0x2c4001000217dfae */ /* 0x000fe8000d101d64 */
[----:B------:R3:W-:Y:S01]  /*12830*/  @!P5 LDGSTS.E.BYPASS.LTC128B.128 [R23+0x30400], desc[UR36][R2.64+0x180], !P1 ;  /* 0x304001800217dfae */ /* 0x0007e2000c901d64 */
[----:B------:R-:W-:Y:S01]  /*12840*/  LOP3.LUT P5, RZ, R16, 0x40000, RZ, 0xc0, !PT ;  /* 0x0004000010ff7812 */ /* 0x000fe200078ac0ff */
[----:B---3--:R-:W-:-:S02]  /*12850*/  @!P6 IMAD.MOV.U32 R2, RZ, RZ, R6 ;  /* 0x000000ffff02e224 */ /* 0x008fc400078e0006 */
[----:B------:R-:W-:-:S10]  /*12860*/  @!P6 IMAD.MOV.U32 R3, RZ, RZ, R7 ;  /* 0x000000ffff03e224 */ /* 0x000fd400078e0007 */
[----:B0-----:R-:W-:Y:S02]  /*12870*/  @!P5 LEA R6, P0, R8, R14, 0x1 ;  /* 0x0000000e0806d211 */ /* 0x001fe400078008ff */
[----:B------:R0:W3:Y:S03]  /*12880*/  SHFL.IDX PT, R14, R0, 0x7, 0x181f ;  /* 0x00f81f00000e7f89 */ /* 0x0000e600000e0000 */
[----:B--2---:R-:W-:Y:S01]  /*12890*/  @!P5 IMAD.X R7, RZ, RZ, R5, P0 ;  /* 0x000000ffff07d224 */ /* 0x004fe200000e0605 */
[----:B------:R-:W-:Y:S04]  /*128a0*/  @!P6 LDGSTS.E.BYPASS.LTC128B.128 [R23+0x24c00], desc[UR36][R2.64], !P4 ;  /* 0x24c000000217efae */ /* 0x000fe8000e101d64 */
[----:B------:R-:W-:Y:S04]  /*128b0*/  @!P6 LDGSTS.E.BYPASS.LTC128B.128 [R23+0x28c00], desc[UR36][R2.64+0x80], !P3 ;  /* 0x28c000800217efae */ /* 0x000fe8000d901d64 */
[----:B------:R-:W-:Y:S04]  /*128c0*/  @!P6 LDGSTS.E.BYPASS.LTC128B.128 [R23+0x2cc00], desc[UR36][R2.64+0x100], !P2 ;  /* 0x2cc001000217efae */ /* 0x000fe8000d101d64 */
[----:B------:R2:W-:Y:S04]  /*128d0*/  @!P6 LDGSTS.E.BYPASS.LTC128B.128 [R23+0x30c00], desc[UR36][R2.64+0x180], !P1 ;  /* 0x30c001800217efae */ /* 0x0005e8000c901d64 */
[----:B------:R0:W4:Y:S01]  /*128e0*/  SHFL.IDX PT, R5, R4, 0x7, 0x181f ;  /* 0x00f81f0004057f89 */ /* 0x00012200000e0000 */
[----:B--2---:R-:W-:-:S02]  /*128f0*/  @!P5 IMAD.MOV.U32 R2, RZ, RZ, R6 ;  /* 0x000000ffff02d224 */ /* 0x004fc400078e0006 */
[----:B------:R-:W-:-:S05]  /*12900*/  @!P5 IMAD.MOV.U32 R3, RZ, RZ, R7 ;  /* 0x000000ffff03d224 */ /* 0x000fca00078e0007 */
[----:B------:R0:W-:Y:S04]  /*12910*/  @!P5 LDGSTS.E.BYPASS.LTC128B.128 [R23+0x25400], desc[UR36][R2.64], !P4 ;  /* 0x254000000217dfae */ /* 0x0001e8000e101d64 */
[----:B------:R0:W-:Y:S04]  /*12920*/  @!P5 LDGSTS.E.BYPASS.LTC128B.128 [R23+0x29400], desc[UR36][R2.64+0x80], !P3 ;  /* 0x294000800217dfae */ /* 0x0001e8000d901d64 */
[----:B------:R0:W-:Y:S04]  /*12930*/  @!P5 LDGSTS.E.BYPASS.LTC128B.128 [R23+0x2d400], desc[UR36][R2.64+0x100], !P2 ;  /* 0x2d4001000217dfae */ /* 0x0001e8000d101d64 */
[----:B---34-:R0:W-:Y:S02]  /*12940*/  @!P5 LDGSTS.E.BYPASS.LTC128B.128 [R23+0x31400], desc[UR36][R2.64+0x180], !P1 ;  /* 0x314001800217dfae */ /* 0x0181e4000c901d64 */
.L_x_5923:
        /* <DEDUP_REMOVED lines=12> */
.L_x_5815:
[----:B------:R-:W-:Y:S05]  /*12a10*/  BSYNC B0 ;  /* 0x0000000000007941 */ /* 0x000fea0003800000 */
.L_x_5814:
[----:B------:R-:W-:Y:S01]  /*12a20*/  NOP ;  /* 0x0000000000007918 */ /* 0x000fe20000000000 */
[----:B------:R-:W-:-:S13]  /*12a30*/  PLOP3.LUT P0, PT, PT, PT, PT, 0x80, 0x0 ;  /* 0x000000000000781c */ /* 0x000fda0003f0f070 */
.L_x_5816:
[----:B------:R-:W-:Y:S02]  /*12a40*/  PLOP3.LUT P1, PT, P1, P0, PT, 0xa2, 0x0 ;  /* 0x000000000000781c */ /* 0x000fe40000f21472 */
[----:B------:R-:W-:-:S08]  /*12a50*/  @P0 R2UR P1, UR4, R17 ;  /* 0x00000000110402ca */ /* 0x000fd00000020000 */
[----:B------:R-:W-:-:S05]  /*12a60*/  @P0 PLOP3.LUT P0, PT, P1, PT, PT, 0x80, 0x0 ;  /* 0x000000000000081c */ /* 0x000fca0000f0f070 */
[----:B------:R-:W-:Y:S01]  /*12a70*/  @!P1 SYNCS.ARRIVE.TRANS64.RED.A0T1 RZ, [UR4+0x32410], RZ ;  /* 0x032410ffffff99a7 */ /* 0x000fe20008200404 */
[----:B------:R-:W-:Y:S07]  /*12a80*/  @!P1 ARRIVES.LDGSTSBAR.64.TRANSCNT [UR4+0x32410] ;  /* 0x03241000ff0099b0 */ /* 0x000fee0008000a84 */
[----:B------:R-:W-:Y:S05]  /*12a90*/  @P0 BRA.U.ANY `(.L_x_5816) ;  /* 0xfffffffd00e80947 */ /* 0x000fea000393ffff */
[----:B0-2---:R-:W2:Y:S02]  /*12aa0*/  LDL.LU R2, [R1+0x1c] ;  /* 0x00001c0001027983 */ /* 0x005ea40000300800 */
        /* <DEDUP_REMOVED lines=11> */
.L_x_5924:
[----:B------:R-:W-:Y:S05]  /*12b60*/  BSYNC B0 ;  /* 0x0000000000007941 */ /* 0x000fea0003800000 */
.L_x_5817:
[----:B------:R-:W-:-:S13]  /*12b70*/  LOP3.LUT P0, RZ, R16, 0x400, RZ, 0xc0, !PT ;  /* 0x0000040010ff7812 */ /* 0x000fda000780c0ff */
[----:B------:R-:W-:Y:S05]  /*12b80*/  @!P0 BRA `(.L_x_5819) ;  /* 0x0000000000048947 */ /* 0x000fea0003800000 */
[----:B------:R-:W-:Y:S01]  /*12b90*/  BPT.TRAP 0x1 ;  /* 0x000000040000795c */ /* 0x000fe20000300000 */
.L_x_5819:
[----:B0-----:R-:W-:Y:S01]  /*12ba0*/  SHF.L.U32 R0, R28, 0x1f, RZ ;  /* 0x0000001f1c007819 */ /* 0x001fe200000006ff */
[----:B------:R-:W-:Y:S03]  /*12bb0*/  BSSY B0, `(.L_x_5820) ;  /* 0x0000003000007945 */ /* 0x000fe60003800000 */
[----:B------:R-:W0:Y:S02]  /*12bc0*/  SYNCS.PHASECHK.TRANS64.TRYWAIT P0, [R19+URZ+0x32460], R0 ;  /* 0x03246000130075a7 */ /* 0x000e24000800017f */
[----:B0-----:R-:W-:Y:S05]  /*12bd0*/  @!P0 BRA `(.L_x_5821) ;  /* 0x0000004c00548947 */ /* 0x001fea0003800000 */
.L_x_5925:
[----:B------:R-:W-:Y:S05]  /*12be0*/  BSYNC B0 ;  /* 0x0000000000007941 */ /* 0x000fea0003800000 */
.L_x_5820:
[----:B------:R-:W0:Y:S01]  /*12bf0*/  LDL.LU R2, [R1+0x14] ;  /* 0x0000140001027983 */ /* 0x000e220000300800 */
        /* <DEDUP_REMOVED lines=9> */
[----:B0-----:R-:W-:Y:S02]  /*12c90*/  IMAD R0, R2, UR4, RZ ;  /* 0x0000000402007c24 */ /* 0x001fe4000f8e02ff */
[----:B------:R-:W-:-:S04]  /*12ca0*/  IMAD.WIDE.U32 R2, R37, UR4, RZ ;  /* 0x0000000425027c25 */ /* 0x000fc8000f8e00ff */
        /* <DEDUP_REMOVED lines=89> */
.L_x_5939:
        /* <DEDUP_REMOVED lines=15> */
.L_x_5823:
        /* <DEDUP_REMOVED lines=10> */
.L_x_5824:
[----:B0-----:R-:W2:Y:S01]  /*133d0*/  LDL.LU R2, [R1+0x10] ;  /* 0x0000100001027983 */ /* 0x001ea20000300800 */
[----:B------:R0:W-:Y:S01]  /*133e0*/  SYNCS.ARRIVE.TRANS64.A1T0 RZ, [R19+URZ+0x32450], RZ ;  /* 0x032450ff13ff79a7 */ /* 0x0001e2000810003f */
[----:B------:R-:W-:Y:S01]  /*133f0*/  BSSY B0, `(.L_x_5825) ;  /* 0x00000d9000007945 */ /* 0x000fe20003800000 */
[----:B--2---:R-:W-:-:S05]  /*13400*/  VIADD R21, R2, 0xfffffffe ;  /* 0xfffffffe02157836 */ /* 0x004fca0000000000 */
[----:B------:R-:W-:-:S13]  /*13410*/  ISETP.GE.AND P0, PT, R21, R31, PT ;  /* 0x0000001f1500720c */ /* 0x000fda0003f06270 */
[----:B0-----:R-:W-:Y:S05]  /*13420*/  @!P0 BRA `(.L_x_5826) ;  /* 0x0000000c00548947 */ /* 0x001fea0003800000 */
.L_x_5839:
[----:B0-----:R-:W0:Y:S01]  /*13430*/  S2R R2, SR_TID.X ;  /* 0x0000000000027919 */ /* 0x001e220000002100 */
[----:B--2---:R-:W2:Y:S01]  /*13440*/  LDC R3, c[0x0][0x430] ;  /* 0x00010c00ff037b82 */ /* 0x004ea20000000800 */
[----:B------:R-:W-:Y:S01]  /*13450*/  IMAD R8, R21, 0x60, R32 ;  /* 0x0000006015087824 */ /* 0x000fe200078e0220 */
[----:B------:R-:W-:Y:S01]  /*13460*/  LOP3.LUT P1, RZ, R16, 0x400, RZ, 0xc0, !PT ;  /* 0x0000040010ff7812 */ /* 0x000fe2000782c0ff */
        /* <DEDUP_REMOVED lines=22> */
[----:B--2---:R-:W-:Y:S01]  /*135d0*/  @!P2 LEA R6, P0, R2, R6, 0x2 ;  /* 0x000000060206a211 */ /* 0x004fe200078010ff */
        /* <DEDUP_REMOVED lines=14> */
[----:B-1----:R-:W-:-:S12]  /*136c0*/  @!P1 BRA `(.L_x_5827) ;  /* 0x0000000000049947 */ /* 0x002fd80003800000 */
[----:B------:R-:W-:Y:S01]  /*136d0*/  BPT.TRAP 0x1 ;  /* 0x000000040000795c */ /* 0x000fe20000300000 */
.L_x_5827:
[----:B------:R-:W-:Y:S01]  /*136e0*/  IMAD R10, R18, 0x8, R17 ;  /* 0x00000008120a7824 */ /* 0x000fe200078e0211 */
[----:B------:R-:W-:Y:S01]  /*136f0*/  SHF.L.U32 R20, R28, 0x1f, RZ ;  /* 0x0000001f1c147819 */ /* 0x000fe200000006ff */
[----:B------:R-:W-:Y:S01]  /*13700*/  BSSY B1, `(.L_x_5828) ;  /* 0x0000004000017945 */ /* 0x000fe20003800000 */
[----:B------:R-:W-:Y:S02]  /*13710*/  SHF.R.S32.HI R9, RZ, 0x1f, R5 ;  /* 0x0000001fff097819 */ /* 0x000fe40000011405 */
[----:B------:R-:W2:Y:S02]  /*13720*/  SYNCS.PHASECHK.TRANS64.TRYWAIT P0, [R10+URZ+0x32440], R20 ;  /* 0x032440140a0075a7 */ /* 0x000ea4000800017f */
[----:B--2---:R-:W-:Y:S05]  /*13730*/  @!P0 BRA `(.L_x_5829) ;  /* 0x0000004800d08947 */ /* 0x004fea0003800000 */
.L_x_5940:
[----:B------:R-:W-:Y:S05]  /*13740*/  BSYNC B1 ;  /* 0x0000000000017941 */ /* 0x000fea0003800000 */
.L_x_5828:
[----:B------:R-:W-:Y:S01]  /*13750*/  ULDC.64 UR4, c[0x0][0x300] ;  /* 0x0000c00000047ab9 */ /* 0x000fe20000000a00 */
[----:B-1---5:R-:W-:Y:S01]  /*13760*/  SHF.R.S32.HI R19, RZ, 0x1f, R4 ;  /* 0x0000001fff137819 */ /* 0x022fe20000011404 */
        /* <DEDUP_REMOVED lines=22> */
[----:B------:R-:W-:Y:S01]  /*138d0*/  SHFL.IDX PT, R14, R6, 0x5, 0x181f ;  /* 0x00b81f00060e7f89 */ /* 0x000fe200000e0000 */
[----:B0-----:R-:W-:-:S05]  /*138e0*/  IADD3 R2, P0, R2, R0, RZ ;  /* 0x0000000002027210 */ /* 0x001fca0007f1e0ff */
[----:B-1----:R-:W-:-:S05]  /*138f0*/  IMAD.X R3, RZ, RZ, R3, P0 ;  /* 0x000000ffff037224 */ /* 0x002fca00000e0603 */
[----:B------:R0:W-:Y:S04]  /*13900*/  LDGSTS.E.BYPASS.LTC128B.128 [R7+0x1c400], desc[UR36][R2.64], !P1 ;  /* 0x1c40000002077fae */ /* 0x0001e8000c901d64 */
[----:B0-----:R-:W0:Y:S04]  /*13910*/  SHFL.IDX PT, R2, R6, 0x1, 0x181f ;  /* 0x00381f0006027f89 */ /* 0x001e2800000e0000 */
[----:B------:R-:W1:Y:S01]  /*13920*/  SHFL.IDX PT, R3, R8, 0x1, 0x181f ;  /* 0x00381f0008037f89 */ /* 0x000e6200000e0000 */
        /* <DEDUP_REMOVED lines=14> */
[----:B------:R-:W1:Y:S04]  /*13a10*/  SHFL.IDX PT, R3, R8, 0x4, 0x181f ;  /* 0x00981f0008037f89 */ /* 0x000e6800000e0000 */
[----:B------:R-:W3:Y:S01]  /*13a20*/  SHFL.IDX PT, R8, R8, 0x5, 0x181f ;  /* 0x00b81f0008087f89 */ /* 0x000ee200000e0000 */
[----:B0-----:R-:W-:-:S05]  /*13a30*/  IADD3 R2, P0, R2, R0, RZ ;  /* 0x0000000002027210 */ /* 0x001fca0007f1e0ff */
[----:B-1----:R-:W-:-:S05]  /*13a40*/  IMAD.X R3, RZ, RZ, R3, P0 ;  /* 0x000000ffff037224 */ /* 0x002fca00000e0603 */
[----:B---3--:R0:W-:Y:S03]  /*13a50*/  LDGSTS.E.BYPASS.LTC128B.128 [R7+0x1e400], desc[UR36][R2.64], !P1 ;  /* 0x1e40000002077fae */ /* 0x0081e6000c901d64 */
.L_x_5954:
        /* <DEDUP_REMOVED lines=8> */
.L_x_5831:
        /* <DEDUP_REMOVED lines=10> */
.L_x_5832:
[----:B------:R1:W-:Y:S01]  /*13b80*/  SYNCS.ARRIVE.TRANS64.A1T0 RZ, [R10+URZ+0x32430], RZ ;  /* 0x032430ff0aff79a7 */ /* 0x0003e2000810003f */
[----:B------:R-:W-:Y:S05]  /*13b90*/  @!P3 BRA `(.L_x_5833) ;  /* 0x000000000004b947 */ /* 0x000fea0003800000 */
[----:B------:R-:W-:Y:S01]  /*13ba0*/  BPT.TRAP 0x1 ;  /* 0x000000040000795c */ /* 0x000fe20000300000 */
.L_x_5833:
[----:B------:R-:W3:Y:S01]  /*13bb0*/  SYNCS.PHASECHK.TRANS64.TRYWAIT P0, [R10+URZ+0x32460], R20 ;  /* 0x032460140a0075a7 */ /* 0x000ee2000800017f */
[----:B------:R-:W-:Y:S04]  /*13bc0*/  BSSY B1, `(.L_x_5834) ;  /* 0x0000002000017945 */ /* 0x000fe80003800000 */
[----:B---3--:R-:W-:Y:S05]  /*13bd0*/  @!P0 BRA `(.L_x_5835) ;  /* 0x0000004c005c8947 */ /* 0x008fea0003800000 */
.L_x_5955:
[----:B------:R-:W-:Y:S05]  /*13be0*/  BSYNC B1 ;  /* 0x0000000000017941 */ /* 0x000fea0003800000 */
.L_x_5834:
[----:B------:R-:W-:Y:S01]  /*13bf0*/  ULDC.64 UR4, c[0x0][0x328] ;  /* 0x0000ca0000047ab9 */ /* 0x000fe20000000a00 */
[----:B------:R-:W-:Y:S01]  /*13c00*/  ULDC.64 UR6, c[0x0][0x318] ;  /* 0x0000c60000067ab9 */ /* 0x000fe20000000a00 */
[----:B0-----:R-:W-:Y:S01]  /*13c10*/  IMAD R2, R9, UR4, RZ ;  /* 0x0000000409027c24 */ /* 0x001fe2000f8e02ff */
[----:B------:R-:W-:Y:S01]  /*13c20*/  LOP3.LUT P5, RZ, R16, 0x1, RZ, 0xc0, !PT ;  /* 0x0000000110ff7812 */ /* 0x000fe200078ac0ff */
[----:B--23--:R-:W-:Y:S01]  /*13c30*/  IMAD R20, R18, 0x6000, R30 ;  /* 0x0000600012147824 */ /* 0x00cfe200078e021e */
        /* <DEDUP_REMOVED lines=61> */
.L_x_5969:
        /* <DEDUP_REMOVED lines=11> */
.L_x_5837:
        /* <DEDUP_REMOVED lines=10> */
.L_x_5838:
[----:B------:R2:W-:Y:S01]  /*14160*/  SYNCS.ARRIVE.TRANS64.A1T0 RZ, [R10+URZ+0x32450], RZ ;  /* 0x032450ff0aff79a7 */ /* 0x0005e2000810003f */
[----:B------:R-:W-:Y:S05]  /*14170*/  @P2 BRA `(.L_x_5839) ;  /* 0xfffffff000ac2947 */ /* 0x000fea000383ffff */
.L_x_5826:
[----:B------:R-:W-:Y:S05]  /*14180*/  BSYNC B0 ;  /* 0x0000000000007941 */ /* 0x000fea0003800000 */
.L_x_5825:
        /* <DEDUP_REMOVED lines=20> */
.L_x_5841:
[----:B------:R-:W-:Y:S05]  /*142d0*/  BSYNC B0 ;  /* 0x0000000000007941 */ /* 0x000fea0003800000 */
.L_x_5840:
[----:B------:R-:W-:Y:S02]  /*142e0*/  SEL R18, R18, RZ, P0 ;  /* 0x000000ff12127207 */ /* 0x000fe40000000000 */
[----:B------:R-:W-:-:S07]  /*142f0*/  LOP3.LUT R28, R28, R5, RZ, 0x3c, !PT ;  /* 0x000000051c1c7212 */ /* 0x000fce00078e3cff */
.L_x_5794:
[----:B------:R-:W-:Y:S05]  /*14300*/  BSYNC B7 ;  /* 0x0000000000077941 */ /* 0x000fea0003800000 */
.L_x_5792:
        /* <DEDUP_REMOVED lines=11> */
.L_x_5842:
        /* <DEDUP_REMOVED lines=43> */
.L_x_5979:
[----:B------:R-:W-:Y:S02]  /*14670*/  ULDC UR4, c[0x0][0xd38] ;  /* 0x00034e0000047ab9 */ /* 0x000fe40000000800 */
[----:B------:R-:W-:-:S04]  /*14680*/  IMAD.U32 R5, RZ, RZ, UR4 ;  /* 0x00000004ff057e24 */ /* 0x000fc8000f8e00ff */
[----:B---3--:R-:W-:-:S04]  /*14690*/  IMAD R14, R14, R5, RZ ;  /* 0x000000050e0e7224 */ /* 0x008fc800078e02ff */
[----:B------:R-:W-:-:S05]  /*146a0*/  IMAD.IADD R7, R7, 0x1, R14 ;  /* 0x0000000107077824 */ /* 0x000fca00078e020e */
[----:B------:R-:W-:-:S13]  /*146b0*/  ISETP.GT.AND P6, PT, R7, R0, PT ;  /* 0x000000000700720c */ /* 0x000fda0003fc4270 */
[----:B------:R-:W-:Y:S05]  /*146c0*/  @P6 BRA `(.L_x_5845) ;  /* 0x0000000000a46947 */ /* 0x000fea0003800000 */
.L_x_5848:
        /* <DEDUP_REMOVED lines=35> */
.L_x_5987:
[----:B------:R-:W-:Y:S02]  /*14900*/  ULDC UR4, c[0x0][0xd38] ;  /* 0x00034e0000047ab9 */ /* 0x000fe40000000800 */
[----:B------:R-:W-:-:S04]  /*14910*/  IMAD.U32 R5, RZ, RZ, UR4 ;  /* 0x00000004ff057e24 */ /* 0x000fc8000f8e00ff */
[----:B---3--:R-:W-:-:S04]  /*14920*/  IMAD R14, R14, R5, RZ ;  /* 0x000000050e0e7224 */ /* 0x008fc800078e02ff */
[----:B------:R-:W-:-:S05]  /*14930*/  IMAD.IADD R7, R14, 0x1, R7 ;  /* 0x000000010e077824 */ /* 0x000fca00078e0207 */
[----:B------:R-:W-:-:S13]  /*14940*/  ISETP.GT.AND P6, PT, R7, R0, PT ;  /* 0x000000000700720c */ /* 0x000fda0003fc4270 */
[----:B------:R-:W-:Y:S05]  /*14950*/  @!P6 BRA `(.L_x_5848) ;  /* 0xfffffffc005ce947 */ /* 0x000fea000383ffff */
.L_x_5845:
        /* <DEDUP_REMOVED lines=10> */
.L_x_5992:
[----:B------:R-:W-:-:S13]  /*14a00*/  ISETP.NE.AND P0, PT, R3, RZ, PT ;  /* 0x000000ff0300720c */ /* 0x000fda0003f05270 */
[----:B------:R-:W-:Y:S05]  /*14a10*/  @!P0 BRA `(.L_x_5850) ;  /* 0x0000000000108947 */ /* 0x000fea0003800000 */
[----:B------:R-:W-:Y:S01]  /*14a20*/  UMOV UR4, 0xffffffff ;  /* 0xffffffff00047882 */ /* 0x000fe20000000000 */
[----:B---3--:R-:W-:Y:S02]  /*14a30*/  VIADD R12, R12, 0xffffffff ;  /* 0xffffffff0c0c7836 */ /* 0x008fe40000000000 */
[----:B------:R-:W-:Y:S05]  /*14a40*/  BRA.DIV UR4, `(.L_x_5851) ;  /* 0x0000004e04f07947 */ /* 0x000fea000b800000 */
[----:B------:R3:W0:Y:S02]  /*14a50*/  SHFL.IDX PT, R6, R2, R12, 0x1f ;  /* 0x00001f0c02067589 */ /* 0x00062400000e0000 */
.L_x_5850:
        /* <DEDUP_REMOVED lines=59> */
.L_x_5852:
        /* <DEDUP_REMOVED lines=60> */
.L_x_5853:
[----:B------:R-:W-:-:S05]  /*151d0*/  LOP3.LUT R2, RZ, R2, RZ, 0x33, !PT ;  /* 0x00000002ff027212 */ /* 0x000fca00078e33ff */
[----:B------:R-:W-:Y:S01]  /*151e0*/  IMAD.IADD R25, R25, 0x1, R2 ;  /* 0x0000000119197824 */ /* 0x000fe200078e0202 */
[----:B------:R-:W-:Y:S06]  /*151f0*/  BRA `(.L_x_5854) ;  /* 0x00000000001c7947 */ /* 0x000fec0003800000 */
.L_x_5846:
[----:B------:R-:W-:Y:S01]  /*15200*/  UMOV UR4, URZ ;  /* 0x0000003f00047c82 */ /* 0x000fe20008000000 */
[----:B------:R-:W-:Y:S01]  /*15210*/  UMOV UR5, URZ ;  /* 0x0000003f00057c82 */ /* 0x000fe20008000000 */
[----:B------:R-:W-:Y:S01]  /*15220*/  ULDC UR6, c[0x0][0xd3c] ;  /* 0x00034f0000067ab9 */ /* 0x000fe20000000800 */
[----:B------:R-:W-:Y:S02]  /*15230*/  IMAD.MOV.U32 R24, RZ, RZ, R0 ;  /* 0x000000ffff187224 */ /* 0x000fe400078e0000 */
[----:B------:R-:W-:Y:S02]  /*15240*/  IMAD.U32 R25, RZ, RZ, UR4 ;  /* 0x00000004ff197e24 */ /* 0x000fe4000f8e00ff */
[----:B------:R-:W-:Y:S02]  /*15250*/  IMAD.U32 R26, RZ, RZ, UR5 ;  /* 0x00000005ff1a7e24 */ /* 0x000fe4000f8e00ff */
[----:B------:R-:W-:-:S07]  /*15260*/  IMAD.U32 R27, RZ, RZ, UR6 ;  /* 0x00000006ff1b7e24 */ /* 0x000fce000f8e00ff */
.L_x_5854:
        /* <DEDUP_REMOVED lines=10> */
.L_x_5843:
[----:B------:R-:W-:Y:S02]  /*15310*/  ULDC UR4, c[0x0][0xd3c] ;  /* 0x00034f0000047ab9 */ /* 0x000fe40000000800 */
[----:B---3--:R-:W-:-:S13]  /*15320*/  ISETP.GE.AND P0, PT, R27, UR4, PT ;  /* 0x000000041b007c0c */ /* 0x008fda000bf06270 */
[----:B------:R-:W-:Y:S05]  /*15330*/  @!P0 BRA `(.L_x_5855) ;  /* 0xffffffa400bc8947 */ /* 0x000fea000383ffff */
[----:B------:R-:W-:Y:S05]  /*15340*/  BSYNC B8 ;  /* 0x0000000000087941 */ /* 0x000fea0003800000 */
.L_x_5786:
        /* <DEDUP_REMOVED lines=12> */
.L_x_5995:
[----:B------:R-:W-:Y:S05]  /*15410*/  BSYNC B0 ;  /* 0x0000000000007941 */ /* 0x000fea0003800000 */
.L_x_5856:
[----:B------:R-:W-:-:S03]  /*15420*/  UMOV UR4, 0xffffffff ;  /* 0xffffffff00047882 */ /* 0x000fc60000000000 */
[----:B------:R-:W-:Y:S05]  /*15430*/  BRA.DIV UR4, `(.L_x_5858) ;  /* 0x0000004604b07947 */ /* 0x000fea000b800000 */
[----:B-1----:R-:W1:Y:S02]  /*15440*/  S2R R0, SR_TID.X ;  /* 0x0000000000007919 */ /* 0x002e640000002100 */
[----:B-1----:R-:W-:-:S04]  /*15450*/  SHF.R.U32.HI R0, RZ, 0x5, R0 ;  /* 0x00000005ff007819 */ /* 0x002fc80000011600 */
[----:B------:R-:W-:-:S05]  /*15460*/  LOP3.LUT R0, R0, 0x3, RZ, 0xc0, !PT ;  /* 0x0000000300007812 */ /* 0x000fca00078ec0ff */
[----:B------:R1:W3:Y:S02]  /*15470*/  SHFL.IDX PT, R14, R0, RZ, 0x1f ;  /* 0x00001fff000e7589 */ /* 0x0002e400000e0000 */
.L_x_5998:
[----:B---3--:R-:W-:Y:S01]  /*15480*/  ISETP.NE.AND P0, PT, R14, RZ, PT ;  /* 0x000000ff0e00720c */ /* 0x008fe20003f05270 */
[----:B------:R-:W-:-:S12]  /*15490*/  BSSY B0, `(.L_x_5859) ;  /* 0x0000026000007945 */ /* 0x000fd80003800000 */
[----:B------:R-:W-:Y:S05]  /*154a0*/  @P0 BRA `(.L_x_5860) ;  /* 0x0000000000900947 */ /* 0x000fea0003800000 */
[----:B------:R-:W-:-:S03]  /*154b0*/  UMOV UR4, 0xffffffff ;  /* 0xffffffff00047882 */ /* 0x000fc60000000000 */
[----:B------:R-:W-:Y:S05]  /*154c0*/  BRA.DIV UR4, `(.L_x_5861) ;  /* 0x0000004604c07947 */ /* 0x000fea000b800000 */
[----:B------:R-:W-:-:S13]  /*154d0*/  ELECT P6, URZ, PT ;  /* 0x00000000003f782f */ /* 0x000fda00038c0000 */
.L_x_6001:
        /* <DEDUP_REMOVED lines=8> */
.L_x_5862:
[----:B------:R-:W-:Y:S01]  /*15560*/  IMAD R5, R18, 0x8, R7 ;  /* 0x0000000812057824 */ /* 0x000fe200078e0207 */
[----:B------:R-:W-:Y:S01]  /*15570*/  SHF.L.U32 R0, R28, 0x1f, RZ ;  /* 0x0000001f1c007819 */ /* 0x000fe200000006ff */
[----:B------:R-:W-:-:S03]  /*15580*/  VIADD R18, R18, 0x1 ;  /* 0x0000000112127836 */ /* 0x000fc60000000000 */
[----:B------:R-:W1:Y:S02]  /*15590*/  SYNCS.PHASECHK.TRANS64.TRYWAIT P1, [R5+URZ+0x32440], R0 ;  /* 0x03244000050075a7 */ /* 0x000e64000802017f */
[----:B------:R-:W-:-:S04]  /*155a0*/  ISETP.NE.AND P2, PT, R18, 0x2, PT ;  /* 0x000000021200780c */ /* 0x000fc80003f45270 */
[----:B------:R-:W-:Y:S01]  /*155b0*/  SEL R3, RZ, 0x1, P2 ;  /* 0x00000001ff037807 */ /* 0x000fe20001000000 */
[----:B-1----:R-:W-:Y:S08]  /*155c0*/  @!P1 BRA `(.L_x_5863) ;  /* 0x0000004400a09947 */ /* 0x002ff00003800000 */
.L_x_6002:
[----:B------:R-:W-:Y:S02]  /*155d0*/  SEL R18, R18, RZ, P2 ;  /* 0x000000ff12127207 */ /* 0x000fe40001000000 */
[----:B------:R-:W-:Y:S01]  /*155e0*/  LOP3.LUT R2, R28, R3, RZ, 0x3c, !PT ;  /* 0x000000031c027212 */ /* 0x000fe200078e3cff */
[----:B------:R-:W-:Y:S06]  /*155f0*/  @!P0 BRA `(.L_x_5864) ;  /* 0x0000000000048947 */ /* 0x000fec0003800000 */
[----:B------:R-:W-:Y:S01]  /*15600*/  BPT.TRAP 0x1 ;  /* 0x000000040000795c */ /* 0x000fe20000300000 */
.L_x_5864:
[----:B------:R-:W-:Y:S01]  /*15610*/  IMAD R3, R18, 0x8, R7 ;  /* 0x0000000812037824 */ /* 0x000fe200078e0207 */
[----:B------:R-:W-:-:S04]  /*15620*/  SHF.L.U32 R2, R2, 0x1f, RZ ;  /* 0x0000001f02027819 */ /* 0x000fc800000006ff */
[----:B------:R-:W3:Y:S02]  /*15630*/  SYNCS.PHASECHK.TRANS64.TRYWAIT P1, [R3+URZ+0x32440], R2 ;  /* 0x03244002030075a7 */ /* 0x000ee4000802017f */
[----:B---3--:R-:W-:Y:S05]  /*15640*/  @!P1 BRA `(.L_x_5865) ;  /* 0x0000004400949947 */ /* 0x008fea0003800000 */
.L_x_6003:
[----:B------:R-:W-:Y:S05]  /*15650*/  @!P0 BRA `(.L_x_5866) ;  /* 0x0000000000048947 */ /* 0x000fea0003800000 */
[----:B------:R-:W-:Y:S01]  /*15660*/  BPT.TRAP 0x1 ;  /* 0x000000040000795c */ /* 0x000fe20000300000 */
.L_x_5866:
[----:B------:R-:W5:Y:S02]  /*15670*/  SYNCS.PHASECHK.TRANS64.TRYWAIT P1, [R5+URZ+0x32460], R0 ;  /* 0x03246000050075a7 */ /* 0x000f64000802017f */
[----:B-----5:R-:W-:Y:S05]  /*15680*/  @!P1 BRA `(.L_x_5867) ;  /* 0x0000004400989947 */ /* 0x020fea0003800000 */
.L_x_6004:
[----:B------:R-:W-:Y:S05]  /*15690*/  @!P0 BRA `(.L_x_5868) ;  /* 0x0000000000048947 */ /* 0x000fea0003800000 */
[----:B------:R-:W-:Y:S01]  /*156a0*/  BPT.TRAP 0x1 ;  /* 0x000000040000795c */ /* 0x000fe20000300000 */
.L_x_5868:
[----:B------:R0:W0:Y:S02]  /*156b0*/  SYNCS.PHASECHK.TRANS64.TRYWAIT P0, [R3+URZ+0x32460], R2 ;  /* 0x03246002030075a7 */ /* 0x000024000800017f */
[----:B0-----:R-:W-:Y:S05]  /*156c0*/  @!P0 NANOSLEEP.SYNCS 0x989680 ;  /* 0x009896800000895d */ /* 0x001fea0003900000 */
[----:B------:R-:W0:Y:S02]  /*156d0*/  @!P0 SYNCS.PHASECHK.TRANS64 P0, [R3+URZ+0x32460], R2 ;  /* 0x03246002030085a7 */ /* 0x000e24000800007f */
[----:B0-----:R-:W-:Y:S05]  /*156e0*/  @!P0 BRA `(.L_x_5868) ;  /* 0xfffffffc00f08947 */ /* 0x001fea000383ffff */
.L_x_5860:
[----:B------:R-:W-:Y:S05]  /*156f0*/  BSYNC B0 ;  /* 0x0000000000007941 */ /* 0x000fea0003800000 */
.L_x_5859:
[----:B------:R-:W-:Y:S05]  /*15700*/  EXIT ;  /* 0x000000000000794d */ /* 0x000fea0003800000 */
.L_x_5718:
[----:B-1----:R1:W2:Y:S02]  /*15710*/  SYNCS.PHASECHK.TRANS64.TRYWAIT P0, [R3+URZ+0x32400], R0 ;  /* 0x03240000030075a7 */ /* 0x0022a4000800017f */
[----:B--2---:R-:W-:Y:S05]  /*15720*/  @!P0 NANOSLEEP.SYNCS 0x989680 ;  /* 0x009896800000895d */ /* 0x004fea0003900000 */
[----:B------:R-:W2:Y:S02]  /*15730*/  @!P0 SYNCS.PHASECHK.TRANS64 P0, [R3+URZ+0x32400], R0 ;  /* 0x03240000030085a7 */ /* 0x000ea4000800007f */
[----:B--2---:R-:W-:Y:S05]  /*15740*/  @!P0 BRA `(.L_x_5718) ;  /* 0xfffffffc00f08947 */ /* 0x004fea000383ffff */
[----:B------:R-:W-:Y:S05]  /*15750*/  BRA `(.L_x_5869) ;  /* 0xfffffec800407947 */ /* 0x000fea000383ffff */
.L_x_5722:
[----:B---3--:R-:W-:-:S04]  /*15760*/  IMAD.U32 R5, RZ, RZ, UR6 ;  /* 0x00000006ff057e24 */ /* 0x008fc8000f8e00ff */
[----:B------:R3:W4:Y:S03]  /*15770*/  SYNCS.PHASECHK.TRANS64.TRYWAIT P1, [R5+URZ+0x32430], R2 ;  /* 0x03243002050075a7 */ /* 0x000726000802017f */
[----:B----4-:R-:W-:Y:S05]  /*15780*/  @!P1 NANOSLEEP.SYNCS 0x989680 ;  /* 0x009896800000995d */ /* 0x010fea0003900000 */
[----:B------:R-:W4:Y:S02]  /*15790*/  @!P1 SYNCS.PHASECHK.TRANS64 P1, [R5+URZ+0x32430], R2 ;  /* 0x03243002050095a7 */ /* 0x000f24000802007f */
[----:B----4-:R-:W-:Y:S05]  /*157a0*/  @!P1 BRA `(.L_x_5722) ;  /* 0xfffffffc00ec9947 */ /* 0x010fea000383ffff */
[----:B------:R-:W-:Y:S05]  /*157b0*/  BRA `(.L_x_5721) ;  /* 0xfffffec800707947 */ /* 0x000fea000383ffff */
.L_x_5723:
[----:B----4-:R4:W0:Y:S02]  /*157c0*/  SYNCS.PHASECHK.TRANS64.TRYWAIT P1, [R3+URZ+0x32410], R0 ;  /* 0x03241000030075a7 */ /* 0x010824000802017f */
[----:B0-----:R-:W-:Y:S05]  /*157d0*/  @!P1 NANOSLEEP.SYNCS 0x989680 ;  /* 0x009896800000995d */ /* 0x001fea0003900000 */
[----:B------:R-:W0:Y:S02]  /*157e0*/  @!P1 SYNCS.PHASECHK.TRANS64 P1, [R3+URZ+0x32410], R0 ;  /* 0x03241000030095a7 */ /* 0x000e24000802007f */
[----:B0-----:R-:W-:Y:S05]  /*157f0*/  @!P1 BRA `(.L_x_5723) ;  /* 0xfffffffc00f09947 */ /* 0x001fea000383ffff */
[----:B------:R-:W-:Y:S05]  /*15800*/  BRA `(.L_x_5870) ;  /* 0xfffffecc001c7947 */ /* 0x000fea000383ffff */
.L_x_5727:
[----:B0--3--:R-:W-:-:S04]  /*15810*/  IMAD.U32 R5, RZ, RZ, UR6 ;  /* 0x00000006ff057e24 */ /* 0x009fc8000f8e00ff */
[----:B------:R0:W3:Y:S03]  /*15820*/  SYNCS.PHASECHK.TRANS64.TRYWAIT P1, [R5+URZ+0x32450], R2 ;  /* 0x03245002050075a7 */ /* 0x0000e6000802017f */
[----:B---3--:R-:W-:Y:S05]  /*15830*/  @!P1 NANOSLEEP.SYNCS 0x989680 ;  /* 0x009896800000995d */ /* 0x008fea0003900000 */
[----:B------:R-:W3:Y:S02]  /*15840*/  @!P1 SYNCS.PHASECHK.TRANS64 P1, [R5+URZ+0x32450], R2 ;  /* 0x03245002050095a7 */ /* 0x000ee4000802007f */
[----:B---3--:R-:W-:Y:S05]  /*15850*/  @!P1 BRA `(.L_x_5727) ;  /* 0xfffffffc00ec9947 */ /* 0x008fea000383ffff */
[----:B------:R-:W-:Y:S05]  /*15860*/  BRA `(.L_x_5726) ;  /* 0xfffffecc00247947 */ /* 0x000fea000383ffff */
.L_x_5734:
[----:B-1----:R-:W-:-:S04]  /*15870*/  IMAD.U32 R153, RZ, RZ, UR4 ;  /* 0x00000004ff997e24 */ /* 0x002fc8000f8e00ff */
[----:B------:R1:W2:Y:S03]  /*15880*/  SYNCS.PHASECHK.TRANS64.TRYWAIT P1, [R153+URZ+0x32430], R0 ;  /* 0x03243000990075a7 */ /* 0x0002a6000802017f */
[----:B--2---:R-:W-:Y:S05]  /*15890*/  @!P1 NANOSLEEP.SYNCS 0x989680 ;  /* 0x009896800000995d */ /* 0x004fea0003900000 */
[----:B------:R-:W2:Y:S02]  /*158a0*/  @!P1 SYNCS.PHASECHK.TRANS64 P1, [R153+URZ+0x32430], R0 ;  /* 0x03243000990095a7 */ /* 0x000ea4000802007f */
[----:B--2---:R-:W-:Y:S05]  /*158b0*/  @!P1 BRA `(.L_x_5734) ;  /* 0xfffffffc00ec9947 */ /* 0x004fea000383ffff */
[----:B------:R-:W-:Y:S05]  /*158c0*/  BRA `(.L_x_5733) ;  /* 0xfffffeec00e07947 */ /* 0x000fea000383ffff */
.L_x_5738:
[----:B--2---:R-:W-:-:S04]  /*158d0*/  IMAD.U32 R203, RZ, RZ, UR4 ;  /* 0x00000004ffcb7e24 */ /* 0x004fc8000f8e00ff */
[----:B------:R2:W3:Y:S03]  /*158e0*/  SYNCS.PHASECHK.TRANS64.TRYWAIT P1, [R203+URZ+0x32450], R0 ;  /* 0x03245000cb0075a7 */ /* 0x0004e6000802017f */
[----:B---3--:R-:W-:Y:S05]  /*158f0*/  @!P1 NANOSLEEP.SYNCS 0x989680 ;  /* 0x009896800000995d */ /* 0x008fea0003900000 */
[----:B------:R-:W3:Y:S02]  /*15900*/  @!P1 SYNCS.PHASECHK.TRANS64 P1, [R203+URZ+0x32450], R0 ;  /* 0x03245000cb0095a7 */ /* 0x000ee4000802007f */
[----:B---3--:R-:W-:Y:S05]  /*15910*/  @!P1 BRA `(.L_x_5738) ;  /* 0xfffffffc00ec9947 */ /* 0x008fea000383ffff */
[----:B------:R-:W-:Y:S05]  /*15920*/  BRA `(.L_x_5737) ;  /* 0xfffffef0005c7947 */ /* 0x000fea000383ffff */
.L_x_5746:
[----:B-1----:R-:W-:-:S04]  /*15930*/  IMAD.U32 R153, RZ, RZ, UR4 ;  /* 0x00000004ff997e24 */ /* 0x002fc8000f8e00ff */
[----:B------:R1:W2:Y:S03]  /*15940*/  SYNCS.PHASECHK.TRANS64.TRYWAIT P1, [R153+URZ+0x32430], R0 ;  /* 0x03243000990075a7 */ /* 0x0002a6000802017f */
[----:B--2---:R-:W-:Y:S05]  /*15950*/  @!P1 NANOSLEEP.SYNCS 0x989680 ;  /* 0x009896800000995d */ /* 0x004fea0003900000 */
[----:B------:R-:W2:Y:S02]  /*15960*/  @!P1 SYNCS.PHASECHK.TRANS64 P1, [R153+URZ+0x32430], R0 ;  /* 0x03243000990095a7 */ /* 0x000ea4000802007f */
[----:B--2---:R-:W-:Y:S05]  /*15970*/  @!P1 BRA `(.L_x_5746) ;  /* 0xfffffffc00ec9947 */ /* 0x004fea000383ffff */
[----:B------:R-:W-:Y:S05]  /*15980*/  BRA `(.L_x_5745) ;  /* 0xffffff1800947947 */ /* 0x000fea000383ffff */
.L_x_5750:
[----:B--2---:R-:W-:-:S04]  /*15990*/  IMAD.U32 R200, RZ, RZ, UR4 ;  /* 0x00000004ffc87e24 */ /* 0x004fc8000f8e00ff */
[----:B------:R2:W3:Y:S03]  /*159a0*/  SYNCS.PHASECHK.TRANS64.TRYWAIT P1, [R200+URZ+0x32450], R0 ;  /* 0x03245000c80075a7 */ /* 0x0004e6000802017f */
[----:B---3--:R-:W-:Y:S05]  /*159b0*/  @!P1 NANOSLEEP.SYNCS 0x989680 ;  /* 0x009896800000995d */ /* 0x008fea0003900000 */
[----:B------:R-:W3:Y:S02]  /*159c0*/  @!P1 SYNCS.PHASECHK.TRANS64 P1, [R200+URZ+0x32450], R0 ;  /* 0x03245000c80095a7 */ /* 0x000ee4000802007f */
[----:B---3--:R-:W-:Y:S05]  /*159d0*/  @!P1 BRA `(.L_x_5750) ;  /* 0xfffffffc00ec9947 */ /* 0x008fea000383ffff */
[----:B------:R-:W-:Y:S05]  /*159e0*/  BRA `(.L_x_5749) ;  /* 0xffffff1c00107947 */ /* 0x000fea000383ffff */
.L_x_5800:
        /* <DEDUP_REMOVED lines=11> */
.L_x_5872:
[----:B------:R-:W-:Y:S05]  /*15aa0*/  BSYNC B0 ;  /* 0x0000000000007941 */ /* 0x000fea0003800000 */
.L_x_5871:
[----:B------:R-:W-:Y:S05]  /*15ab0*/  BRA `(.L_x_5873) ;  /* 0xffffffac00b87947 */ /* 0x000fea000383ffff */
.L_x_5803:
[----:B0-----:R0:W1:Y:S02]  /*15ac0*/  SYNCS.PHASECHK.TRANS64.TRYWAIT P0, [R19+URZ+0x32440], R0 ;  /* 0x03244000130075a7 */ /* 0x001064000800017f */
[----:B-1----:R-:W-:Y:S05]  /*15ad0*/  @!P0 NANOSLEEP.SYNCS 0x989680 ;  /* 0x009896800000895d */ /* 0x002fea0003900000 */
[----:B------:R-:W1:Y:S02]  /*15ae0*/  @!P0 SYNCS.PHASECHK.TRANS64 P0, [R19+URZ+0x32440], R0 ;  /* 0x03244000130085a7 */ /* 0x000e64000800007f */
[----:B-1----:R-:W-:Y:S05]  /*15af0*/  @!P0 BRA `(.L_x_5803) ;  /* 0xfffffffc00f08947 */ /* 0x002fea000383ffff */
[----:B------:R-:W-:Y:S05]  /*15b00*/  BRA `(.L_x_5874) ;  /* 0xffffffb000547947 */ /* 0x000fea000383ffff */
.L_x_5804:
        /* <DEDUP_REMOVED lines=8> */
.L_x_5876:
[----:B------:R-:W-:Y:S05]  /*15b90*/  BSYNC B0 ;  /* 0x0000000000007941 */ /* 0x000fea0003800000 */
.L_x_5875:
        /* <DEDUP_REMOVED lines=9> */
.L_x_5877:
[----:B------:R-:W-:Y:S02]  /*15c30*/  IMAD.MOV.U32 R13, RZ, RZ, R4 ;  /* 0x000000ffff0d7224 */ /* 0x000fe400078e0004 */
[----:B------:R-:W-:Y:S02]  /*15c40*/  IMAD.MOV.U32 R12, RZ, RZ, 0x1 ;  /* 0x00000001ff0c7424 */ /* 0x000fe400078e00ff */
[----:B------:R-:W-:-:S07]  /*15c50*/  IMAD.MOV.U32 R3, RZ, RZ, R14 ;  /* 0x000000ffff037224 */ /* 0x000fce00078e000e */
[----:B------:R-:W-:Y:S05]  /*15c60*/  WARPSYNC.COLLECTIVE R15, `(.L_x_5878) ;  /* 0x000000000f087348 */ /* 0x000fea0003c00000 */
[----:B------:R0:W1:Y:S02]  /*15c70*/  SHFL.IDX P6, R14, R13, R12, R11 ;  /* 0x0000000c0d0e7389 */ /* 0x00006400000c000b */
[----:B01----:R-:W-:Y:S01]  /*15c80*/  ENDCOLLECTIVE ;  /* 0x000000000000791b */ /* 0x003fe20003800000 */
.L_x_5878:
        /* <DEDUP_REMOVED lines=15> */
.L_x_5879:
[----:B------:R-:W-:Y:S02]  /*15d80*/  @P0 IMAD R6, R5, 0x2, R17 ;  /* 0x0000000205060824 */ /* 0x000fe400078e0211 */
[----:B------:R-:W-:Y:S02]  /*15d90*/  IMAD.MOV.U32 R13, RZ, RZ, R4 ;  /* 0x000000ffff0d7224 */ /* 0x000fe400078e0004 */
[----:B------:R-:W-:Y:S02]  /*15da0*/  IMAD.MOV.U32 R12, RZ, RZ, 0x2 ;  /* 0x00000002ff0c7424 */ /* 0x000fe400078e00ff */
[----:B------:R-:W-:-:S07]  /*15db0*/  IMAD.MOV.U32 R3, RZ, RZ, R14 ;  /* 0x000000ffff037224 */ /* 0x000fce00078e000e */
[----:B------:R-:W-:Y:S05]  /*15dc0*/  WARPSYNC.COLLECTIVE R15, `(.L_x_5880) ;  /* 0x000000000f087348 */ /* 0x000fea0003c00000 */
[----:B------:R0:W1:Y:S02]  /*15dd0*/  SHFL.IDX P6, R14, R13, R12, R11 ;  /* 0x0000000c0d0e7389 */ /* 0x00006400000c000b */
[----:B01----:R-:W-:Y:S01]  /*15de0*/  ENDCOLLECTIVE ;  /* 0x000000000000791b */ /* 0x003fe20003800000 */
.L_x_5880:
        /* <DEDUP_REMOVED lines=15> */
.L_x_5881:
[----:B------:R-:W-:Y:S02]  /*15ee0*/  @P0 IMAD R6, R5, 0x2, R17 ;  /* 0x0000000205060824 */ /* 0x000fe400078e0211 */
[----:B------:R-:W-:Y:S02]  /*15ef0*/  IMAD.MOV.U32 R13, RZ, RZ, R4 ;  /* 0x000000ffff0d7224 */ /* 0x000fe400078e0004 */
[----:B------:R-:W-:Y:S02]  /*15f00*/  IMAD.MOV.U32 R12, RZ, RZ, 0x3 ;  /* 0x00000003ff0c7424 */ /* 0x000fe400078e00ff */
[----:B------:R-:W-:-:S07]  /*15f10*/  IMAD.MOV.U32 R3, RZ, RZ, R14 ;  /* 0x000000ffff037224 */ /* 0x000fce00078e000e */
[----:B------:R-:W-:Y:S05]  /*15f20*/  WARPSYNC.COLLECTIVE R15, `(.L_x_5882) ;  /* 0x000000000f087348 */ /* 0x000fea0003c00000 */
[----:B------:R0:W1:Y:S02]  /*15f30*/  SHFL.IDX P6, R14, R13, R12, R11 ;  /* 0x0000000c0d0e7389 */ /* 0x00006400000c000b */
[----:B01----:R-:W-:Y:S01]  /*15f40*/  ENDCOLLECTIVE ;  /* 0x000000000000791b */ /* 0x003fe20003800000 */
.L_x_5882:
        /* <DEDUP_REMOVED lines=15> */
.L_x_5883:
[----:B------:R-:W-:Y:S02]  /*16040*/  @P0 IMAD R6, R5, 0x2, R17 ;  /* 0x0000000205060824 */ /* 0x000fe400078e0211 */
[----:B------:R-:W-:Y:S02]  /*16050*/  IMAD.MOV.U32 R13, RZ, RZ, R4 ;  /* 0x000000ffff0d7224 */ /* 0x000fe400078e0004 */
[----:B------:R-:W-:Y:S02]  /*16060*/  IMAD.MOV.U32 R12, RZ, RZ, 0x4 ;  /* 0x00000004ff0c7424 */ /* 0x000fe400078e00ff */
[----:B------:R-:W-:-:S07]  /*16070*/  IMAD.MOV.U32 R3, RZ, RZ, R14 ;  /* 0x000000ffff037224 */ /* 0x000fce00078e000e */
[----:B------:R-:W-:Y:S05]  /*16080*/  WARPSYNC.COLLECTIVE R15, `(.L_x_5884) ;  /* 0x000000000f087348 */ /* 0x000fea0003c00000 */
[----:B------:R0:W1:Y:S02]  /*16090*/  SHFL.IDX P6, R14, R13, R12, R11 ;  /* 0x0000000c0d0e7389 */ /* 0x00006400000c000b */
[----:B01----:R-:W-:Y:S01]  /*160a0*/  ENDCOLLECTIVE ;  /* 0x000000000000791b */ /* 0x003fe20003800000 */
.L_x_5884:
        /* <DEDUP_REMOVED lines=15> */
.L_x_5885:
[----:B------:R-:W-:Y:S02]  /*161a0*/  @P0 IMAD R6, R5, 0x2, R17 ;  /* 0x0000000205060824 */ /* 0x000fe400078e0211 */
[----:B------:R-:W-:Y:S02]  /*161b0*/  IMAD.MOV.U32 R13, RZ, RZ, R4 ;  /* 0x000000ffff0d7224 */ /* 0x000fe400078e0004 */
[----:B------:R-:W-:Y:S02]  /*161c0*/  IMAD.MOV.U32 R12, RZ, RZ, 0x5 ;  /* 0x00000005ff0c7424 */ /* 0x000fe400078e00ff */
[----:B------:R-:W-:-:S07]  /*161d0*/  IMAD.MOV.U32 R3, RZ, RZ, R14 ;  /* 0x000000ffff037224 */ /* 0x000fce00078e000e */
[----:B------:R-:W-:Y:S05]  /*161e0*/  WARPSYNC.COLLECTIVE R15, `(.L_x_5886) ;  /* 0x000000000f087348 */ /* 0x000fea0003c00000 */
[----:B------:R0:W1:Y:S02]  /*161f0*/  SHFL.IDX P6, R14, R13, R12, R11 ;  /* 0x0000000c0d0e7389 */ /* 0x00006400000c000b */
[----:B01----:R-:W-:Y:S01]  /*16200*/  ENDCOLLECTIVE ;  /* 0x000000000000791b */ /* 0x003fe20003800000 */
.L_x_5886:
        /* <DEDUP_REMOVED lines=10> */
.L_x_5887:
[----:B------:R-:W-:Y:S01]  /*162b0*/  @!PT LDS RZ, [RZ] ;  /* 0x00000000fffff984 */ /* 0x000fe20000000800 */
[----:B------:R-:W-:Y:S01]  /*162c0*/  @!PT LDS RZ, [RZ] ;  /* 0x00000000fffff984 */ /* 0x000fe20000000800 */
[----:B------:R-:W-:Y:S01]  /*162d0*/  @!PT LDS RZ, [RZ] ;  /* 0x00000000fffff984 */ /* 0x000fe20000000800 */
[----:B------:R0:W-:Y:S01]  /*162e0*/  @P0 LDGSTS.E.BYPASS.LTC128B.128 [R6+0x1e400], desc[UR36][R2.64], !P2 ;  /* 0x1e40000002060fae */ /* 0x0001e2000d101d64 */
[----:B------:R-:W-:Y:S01]  /*162f0*/  IMAD.MOV.U32 R0, RZ, RZ, R14 ;  /* 0x000000ffff007224 */ /* 0x000fe200078e000e */
[----:B------:R-:W-:Y:S06]  /*16300*/  BRA `(.L_x_5888) ;  /* 0xffffffac00b47947 */ /* 0x000fec000383ffff */
.L_x_5809:
[----:B------:R0:W5:Y:S01]  /*16310*/  LDL.LU R6, [R1+0x4] ;  /* 0x0000040001067983 */ /* 0x0001620000300800 */
[----:B------:R-:W-:Y:S01]  /*16320*/  IMAD.MOV.U32 R13, RZ, RZ, R4 ;  /* 0x000000ffff0d7224 */ /* 0x000fe200078e0004 */
[----:B------:R-:W-:Y:S01]  /*16330*/  LOP3.LUT R16, R16, 0xffffdfff, RZ, 0xc0, !PT ;  /* 0xffffdfff10107812 */ /* 0x000fe200078ec0ff */
[----:B------:R-:W-:Y:S02]  /*16340*/  IMAD.MOV.U32 R12, RZ, RZ, RZ ;  /* 0x000000ffff0c7224 */ /* 0x000fe400078e00ff */
[----:B------:R-:W-:Y:S02]  /*16350*/  IMAD.MOV.U32 R11, RZ, RZ, 0x181f ;  /* 0x0000181fff0b7424 */ /* 0x000fe400078e00ff */
[----:B------:R-:W-:Y:S02]  /*16360*/  IMAD.MOV.U32 R15, RZ, RZ, -0x1 ;  /* 0xffffffffff0f7424 */ /* 0x000fe400078e00ff */
[----:B0-----:R-:W-:-:S07]  /*16370*/  IMAD R25, R25, 0x80, R21 ;  /* 0x0000008019197824 */ /* 0x001fce00078e0215 */
[----:B-1---5:R-:W-:Y:S05]  /*16380*/  WARPSYNC.COLLECTIVE R15, `(.L_x_5889) ;  /* 0x000000000f087348 */ /* 0x022fea0003c00000 */
[----:B------:R0:W2:Y:S02]  /*16390*/  SHFL.IDX P6, R14, R13, R12, R11 ;  /* 0x0000000c0d0e7389 */ /* 0x0000a400000c000b */
[----:B012--5:R-:W-:Y:S01]  /*163a0*/  ENDCOLLECTIVE ;  /* 0x000000000000791b */ /* 0x027fe20003800000 */
.L_x_5889:
[----:B------:R-:W-:Y:S02]  /*163b0*/  IMAD.MOV.U32 R13, RZ, RZ, R0 ;  /* 0x000000ffff0d7224 */ /* 0x000fe400078e0000 */
[----:B------:R-:W-:-:S07]  /*163c0*/  IMAD.MOV.U32 R3, RZ, RZ, R14 ;  /* 0x000000ffff037224 */ /* 0x000fce00078e000e */
[----:B------:R-:W-:Y:S05]  /*163d0*/  WARPSYNC.COLLECTIVE R15, `(.L_x_5890) ;  /* 0x000000000f087348 */ /* 0x000fea0003c00000 */
[----:B------:R0:W1:Y:S02]  /*163e0*/  SHFL.IDX P6, R14, R13, R12, R11 ;  /* 0x0000000c0d0e7389 */ /* 0x00006400000c000b */
[----:B01----:R-:W-:Y:S01]  /*163f0*/  ENDCOLLECTIVE ;  /* 0x000000000000791b */ /* 0x003fe20003800000 */
.L_x_5890:
[----:B------:R-:W-:Y:S02]  /*16400*/  IMAD.MOV.U32 R13, RZ, RZ, R4 ;  /* 0x000000ffff0d7224 */ /* 0x000fe400078e0004 */
[----:B------:R-:W-:Y:S02]  /*16410*/  IMAD.MOV.U32 R12, RZ, RZ, 0x1 ;  /* 0x00000001ff0c7424 */ /* 0x000fe400078e00ff */
[----:B------:R-:W-:-:S07]  /*16420*/  IMAD.MOV.U32 R9, RZ, RZ, R14 ;  /* 0x000000ffff097224 */ /* 0x000fce00078e000e */
[----:B------:R-:W-:Y:S05]  /*16430*/  WARPSYNC.COLLECTIVE R15, `(.L_x_5891) ;  /* 0x000000000f087348 */ /* 0x000fea0003c00000 */
[----:B------:R0:W1:Y:S02]  /*16440*/  SHFL.IDX P6, R14, R13, R12, R11 ;  /* 0x0000000c0d0e7389 */ /* 0x00006400000c000b */
[----:B01----:R-:W-:Y:S01]  /*16450*/  ENDCOLLECTIVE ;  /* 0x000000000000791b */ /* 0x003fe20003800000 */
.L_x_5891:
        /* <DEDUP_REMOVED lines=18> */
.L_x_5892:
        /* <DEDUP_REMOVED lines=8> */
.L_x_5893:
        /* <DEDUP_REMOVED lines=15> */
.L_x_5894:
        /* <DEDUP_REMOVED lines=8> */
.L_x_5895:
        /* <DEDUP_REMOVED lines=15> */
.L_x_5896:
        /* <DEDUP_REMOVED lines=8> */
[----:B------:R-:W-:Y:S02]  /*168e0*/  IMAD.MOV.U32 R13, RZ, RZ, R4 ;  /* 0x000000ffff0d7224 */ /* 0x000fe400078e0004 */
[----:B------:R-:W-:Y:S01]  /*168f0*/  IMAD.MOV.U32 R12, RZ, RZ, 0x4 ;  /* 0x00000004ff0c7424 */ /* 0x000fe200078e00ff */
[----:B------:R-:W-:Y:S01]  /*16900*/  @!PT LDS RZ, [RZ] ;  /* 0x00000000fffff984 */ /* 0x000fe20000000800 */
[----:B------:R-:W-:Y:S01]  /*16910*/  @!PT LDS RZ, [RZ] ;  /* 0x00000000fffff984 */ /* 0x000fe20000000800 */
[----:B------:R-:W-:Y:S01]  /*16920*/  @!PT LDS RZ, [RZ] ;  /* 0x00000000fffff984 */ /* 0x000fe20000000800 */
[----:B------:R0:W-:Y:S06]  /*16930*/  @!P2 LDGSTS.E.BYPASS.LTC128B.128 [R23+0x19c00], desc[UR36][R2.64], !P0 ;  /* 0x19c000000217afae */ /* 0x0001ec000c101d64 */
[----:B0-----:R-:W-:Y:S05]  /*16940*/  WARPSYNC.COLLECTIVE R15, `(.L_x_5897) ;  /* 0x000000000f087348 */ /* 0x001fea0003c00000 */
[----:B------:R1:W2:Y:S02]  /*16950*/  SHFL.IDX P6, R14, R13, R12, R11 ;  /* 0x0000000c0d0e7389 */ /* 0x0002a400000c000b */
[----:B012---:R-:W-:Y:S01]  /*16960*/  ENDCOLLECTIVE ;  /* 0x000000000000791b */ /* 0x007fe20003800000 */
.L_x_5897:
[----:B------:R-:W-:-:S05]  /*16970*/  VIADD R2, R25, 0x40 ;  /* 0x0000004019027836 */ /* 0x000fca0000000000 */
[----:B------:R-:W-:Y:S01]  /*16980*/  ISETP.GE.AND P2, PT, R2, R5, PT ;  /* 0x000000050200720c */ /* 0x000fe20003f46270 */
[----:B------:R-:W-:Y:S02]  /*16990*/  IMAD.MOV.U32 R13, RZ, RZ, R0 ;  /* 0x000000ffff0d7224 */ /* 0x000fe400078e0000 */
[----:B------:R-:W-:-:S10]  /*169a0*/  IMAD.MOV.U32 R2, RZ, RZ, R14 ;  /* 0x000000ffff027224 */ /* 0x000fd400078e000e */
[----:B------:R-:W-:Y:S05]  /*169b0*/  WARPSYNC.COLLECTIVE R15, `(.L_x_5898) ;  /* 0x000000000f087348 */ /* 0x000fea0003c00000 */
[----:B------:R0:W1:Y:S02]  /*169c0*/  SHFL.IDX P6, R14, R13, R12, R11 ;  /* 0x0000000c0d0e7389 */ /* 0x00006400000c000b */
[----:B01----:R-:W-:Y:S01]  /*169d0*/  ENDCOLLECTIVE ;  /* 0x000000000000791b */ /* 0x003fe20003800000 */
.L_x_5898:
[----:B------:R-:W-:-:S04]  /*169e0*/  @P2 LOP3.LUT R16, R16, 0x100, RZ, 0xfc, !PT ;  /* 0x0000010010102812 */ /* 0x000fc800078efcff */
[----:B------:R-:W-:Y:S01]  /*169f0*/  LOP3.LUT R16, R16, 0xffffff7f, RZ, 0xc0, !PT ;  /* 0xffffff7f10107812 */ /* 0x000fe200078ec0ff */
[----:B------:R-:W-:Y:S02]  /*16a00*/  IMAD.MOV.U32 R13, RZ, RZ, R4 ;  /* 0x000000ffff0d7224 */ /* 0x000fe400078e0004 */
[----:B------:R-:W-:Y:S02]  /*16a10*/  IMAD.MOV.U32 R12, RZ, RZ, 0x5 ;  /* 0x00000005ff0c7424 */ /* 0x000fe400078e00ff */
[----:B------:R-:W-:-:S05]  /*16a20*/  IMAD.MOV.U32 R11, RZ, RZ, R14 ;  /* 0x000000ffff0b7224 */ /* 0x000fca00078e000e */
        /* <DEDUP_REMOVED lines=12> */
.L_x_5899:
[----:B------:R-:W-:-:S05]  /*16af0*/  VIADD R2, R25, 0x50 ;  /* 0x0000005019027836 */ /* 0x000fca0000000000 */
[----:B------:R-:W-:Y:S01]  /*16b00*/  ISETP.GE.AND P2, PT, R2, R5, PT ;  /* 0x000000050200720c */ /* 0x000fe20003f46270 */
[----:B------:R-:W-:Y:S02]  /*16b10*/  IMAD.MOV.U32 R13, RZ, RZ, R0 ;  /* 0x000000ffff0d7224 */ /* 0x000fe400078e0000 */
[----:B------:R-:W-:-:S10]  /*16b20*/  IMAD.MOV.U32 R7, RZ, RZ, R14 ;  /* 0x000000ffff077224 */ /* 0x000fd400078e000e */
[----:B------:R-:W-:Y:S05]  /*16b30*/  WARPSYNC.COLLECTIVE R15, `(.L_x_5900) ;  /* 0x000000000f087348 */ /* 0x000fea0003c00000 */
[----:B------:R0:W1:Y:S02]  /*16b40*/  SHFL.IDX P6, R14, R13, R12, R11 ;  /* 0x0000000c0d0e7389 */ /* 0x00006400000c000b */
[----:B01----:R-:W-:Y:S01]  /*16b50*/  ENDCOLLECTIVE ;  /* 0x000000000000791b */ /* 0x003fe20003800000 */
.L_x_5900:
        /* <DEDUP_REMOVED lines=8> */
.L_x_5901:
        /* <DEDUP_REMOVED lines=15> */
.L_x_5902:
[----:B------:R-:W-:Y:S01]  /*16cd0*/  @P2 LOP3.LUT R16, R16, 0x40, RZ, 0xfc, !PT ;  /* 0x0000004010102812 */ /* 0x000fe200078efcff */
[----:B------:R-:W-:Y:S02]  /*16ce0*/  IMAD.MOV.U32 R13, RZ, RZ, R4 ;  /* 0x000000ffff0d7224 */ /* 0x000fe400078e0004 */
[----:B------:R-:W-:Y:S02]  /*16cf0*/  IMAD.MOV.U32 R12, RZ, RZ, 0x7 ;  /* 0x00000007ff0c7424 */ /* 0x000fe400078e00ff */
[----:B------:R-:W-:-:S07]  /*16d00*/  IMAD.MOV.U32 R6, RZ, RZ, R14 ;  /* 0x000000ffff067224 */ /* 0x000fce00078e000e */
[----:B------:R-:W-:Y:S05]  /*16d10*/  WARPSYNC.COLLECTIVE R15, `(.L_x_5903) ;  /* 0x000000000f087348 */ /* 0x000fea0003c00000 */
[----:B------:R0:W1:Y:S02]  /*16d20*/  SHFL.IDX P6, R14, R13, R12, R11 ;  /* 0x0000000c0d0e7389 */ /* 0x00006400000c000b */
[----:B01----:R-:W-:Y:S01]  /*16d30*/  ENDCOLLECTIVE ;  /* 0x000000000000791b */ /* 0x003fe20003800000 */
.L_x_5903:
        /* <DEDUP_REMOVED lines=13> */
.L_x_5904:
[----:B------:R-:W-:Y:S01]  /*16e10*/  IMAD.MOV.U32 R0, RZ, RZ, R14 ;  /* 0x000000ffff007224 */ /* 0x000fe200078e000e */
[----:B------:R-:W-:Y:S06]  /*16e20*/  BRA `(.L_x_5905) ;  /* 0xffffffac00e47947 */ /* 0x000fec000383ffff */
.L_x_5813:
        /* <DEDUP_REMOVED lines=8> */
.L_x_5907:
[----:B------:R-:W-:Y:S05]  /*16eb0*/  BSYNC B0 ;  /* 0x0000000000007941 */ /* 0x000fea0003800000 */
.L_x_5906:
        /* <DEDUP_REMOVED lines=9> */
.L_x_5908:
[----:B------:R-:W-:Y:S02]  /*16f50*/  IMAD.MOV.U32 R13, RZ, RZ, R4 ;  /* 0x000000ffff0d7224 */ /* 0x000fe400078e0004 */
[----:B------:R-:W-:Y:S01]  /*16f60*/  IMAD.MOV.U32 R12, RZ, RZ, 0x1 ;  /* 0x00000001ff0c7424 */ /* 0x000fe200078e00ff */
[----:B------:R-:W-:-:S13]  /*16f70*/  @!P5 LEA R5, P0, R8, R14, 0x1 ;  /* 0x0000000e0805d211 */ /* 0x000fda00078008ff */
[----:B------:R-:W-:Y:S05]  /*16f80*/  WARPSYNC.COLLECTIVE R15, `(.L_x_5909) ;  /* 0x000000000f087348 */ /* 0x000fea0003c00000 */
[----:B------:R0:W1:Y:S02]  /*16f90*/  SHFL.IDX P6, R14, R13, R12, R11 ;  /* 0x0000000c0d0e7389 */ /* 0x00006400000c000b */
[----:B01----:R-:W-:Y:S01]  /*16fa0*/  ENDCOLLECTIVE ;  /* 0x000000000000791b */ /* 0x003fe20003800000 */
.L_x_5909:
        /* <DEDUP_REMOVED lines=15> */
.L_x_5910:
        /* <DEDUP_REMOVED lines=17> */
.L_x_5911:
[----:B------:R-:W-:Y:S02]  /*171b0*/  IMAD.MOV.U32 R13, RZ, RZ, R0 ;  /* 0x000000ffff0d7224 */ /* 0x000fe400078e0000 */
[----:B------:R-:W-:-:S07]  /*171c0*/  IMAD.MOV.U32 R5, RZ, RZ, R14 ;  /* 0x000000ffff057224 */ /* 0x000fce00078e000e */
[----:B------:R-:W-:Y:S05]  /*171d0*/  WARPSYNC.COLLECTIVE R15, `(.L_x_5912) ;  /* 0x000000000f087348 */ /* 0x000fea0003c00000 */
[----:B------:R0:W1:Y:S02]  /*171e0*/  SHFL.IDX P6, R14, R13, R12, R11 ;  /* 0x0000000c0d0e7389 */ /* 0x00006400000c000b */
[----:B01----:R-:W-:Y:S01]  /*171f0*/  ENDCOLLECTIVE ;  /* 0x000000000000791b */ /* 0x003fe20003800000 */
.L_x_5912:
[----:B------:R-:W-:Y:S02]  /*17200*/  IMAD.MOV.U32 R13, RZ, RZ, R4 ;  /* 0x000000ffff0d7224 */ /* 0x000fe400078e0004 */
[----:B------:R-:W-:Y:S01]  /*17210*/  IMAD.MOV.U32 R12, RZ, RZ, 0x3 ;  /* 0x00000003ff0c7424 */ /* 0x000fe200078e00ff */
[----:B------:R-:W-:-:S13]  /*17220*/  @!P5 LEA R6, P0, R8, R14, 0x1 ;  /* 0x0000000e0806d211 */ /* 0x000fda00078008ff */
[----:B------:R-:W-:Y:S05]  /*17230*/  WARPSYNC.COLLECTIVE R15, `(.L_x_5913) ;  /* 0x000000000f087348 */ /* 0x000fea0003c00000 */
[----:B------:R0:W1:Y:S02]  /*17240*/  SHFL.IDX P6, R14, R13, R12, R11 ;  /* 0x0000000c0d0e7389 */ /* 0x00006400000c000b */
[----:B01----:R-:W-:Y:S01]  /*17250*/  ENDCOLLECTIVE ;  /* 0x000000000000791b */ /* 0x003fe20003800000 */
.L_x_5913:
        /* <DEDUP_REMOVED lines=16> */
.L_x_5914:
        /* <DEDUP_REMOVED lines=17> */
.L_x_5915:
[----:B------:R-:W-:Y:S02]  /*17470*/  IMAD.MOV.U32 R13, RZ, RZ, R0 ;  /* 0x000000ffff0d7224 */ /* 0x000fe400078e0000 */
[----:B------:R-:W-:-:S07]  /*17480*/  IMAD.MOV.U32 R5, RZ, RZ, R14 ;  /* 0x000000ffff057224 */ /* 0x000fce00078e000e */
[----:B------:R-:W-:Y:S05]  /*17490*/  WARPSYNC.COLLECTIVE R15, `(.L_x_5916) ;  /* 0x000000000f087348 */ /* 0x000fea0003c00000 */
[----:B------:R0:W1:Y:S02]  /*174a0*/  SHFL.IDX P6, R14, R13, R12, R11 ;  /* 0x0000000c0d0e7389 */ /* 0x00006400000c000b */
[----:B01----:R-:W-:Y:S01]  /*174b0*/  ENDCOLLECTIVE ;  /* 0x000000000000791b */ /* 0x003fe20003800000 */
.L_x_5916:
[----:B------:R-:W-:Y:S02]  /*174c0*/  IMAD.MOV.U32 R13, RZ, RZ, R4 ;  /* 0x000000ffff0d7224 */ /* 0x000fe400078e0004 */
[----:B------:R-:W-:Y:S01]  /*174d0*/  IMAD.MOV.U32 R12, RZ, RZ, 0x5 ;  /* 0x00000005ff0c7424 */ /* 0x000fe200078e00ff */
[----:B------:R-:W-:-:S13]  /*174e0*/  @!P5 LEA R6, P0, R8, R14, 0x1 ;  /* 0x0000000e0806d211 */ /* 0x000fda00078008ff */
[----:B------:R-:W-:Y:S05]  /*174f0*/  WARPSYNC.COLLECTIVE R15, `(.L_x_5917) ;  /* 0x000000000f087348 */ /* 0x000fea0003c00000 */
[----:B------:R0:W1:Y:S02]  /*17500*/  SHFL.IDX P6, R14, R13, R12, R11 ;  /* 0x0000000c0d0e7389 */ /* 0x00006400000c000b */
[----:B01----:R-:W-:Y:S01]  /*17510*/  ENDCOLLECTIVE ;  /* 0x000000000000791b */ /* 0x003fe20003800000 */
.L_x_5917:
        /* <DEDUP_REMOVED lines=16> */
.L_x_5918:
        /* <DEDUP_REMOVED lines=17> */
.L_x_5919:
[----:B------:R-:W-:Y:S02]  /*17730*/  IMAD.MOV.U32 R13, RZ, RZ, R0 ;  /* 0x000000ffff0d7224 */ /* 0x000fe400078e0000 */
[----:B------:R-:W-:-:S07]  /*17740*/  IMAD.MOV.U32 R5, RZ, RZ, R14 ;  /* 0x000000ffff057224 */ /* 0x000fce00078e000e */
[----:B------:R-:W-:Y:S05]  /*17750*/  WARPSYNC.COLLECTIVE R15, `(.L_x_5920) ;  /* 0x000000000f087348 */ /* 0x000fea0003c00000 */
[----:B------:R0:W1:Y:S02]  /*17760*/  SHFL.IDX P6, R14, R13, R12, R11 ;  /* 0x0000000c0d0e7389 */ /* 0x00006400000c000b */
[----:B01----:R-:W-:Y:S01]  /*17770*/  ENDCOLLECTIVE ;  /* 0x000000000000791b */ /* 0x003fe20003800000 */
.L_x_5920:
[----:B------:R-:W-:Y:S02]  /*17780*/  IMAD.MOV.U32 R13, RZ, RZ, R4 ;  /* 0x000000ffff0d7224 */ /* 0x000fe400078e0004 */
[----:B------:R-:W-:Y:S01]  /*17790*/  IMAD.MOV.U32 R12, RZ, RZ, 0x7 ;  /* 0x00000007ff0c7424 */ /* 0x000fe200078e00ff */
[----:B------:R-:W-:-:S13]  /*177a0*/  @!P5 LEA R6, P0, R8, R14, 0x1 ;  /* 0x0000000e0806d211 */ /* 0x000fda00078008ff */
[----:B------:R-:W-:Y:S05]  /*177b0*/  WARPSYNC.COLLECTIVE R15, `(.L_x_5921) ;  /* 0x000000000f087348 */ /* 0x000fea0003c00000 */
[----:B------:R0:W1:Y:S02]  /*177c0*/  SHFL.IDX P6, R14, R13, R12, R11 ;  /* 0x0000000c0d0e7389 */ /* 0x00006400000c000b */
[----:B01----:R-:W-:Y:S01]  /*177d0*/  ENDCOLLECTIVE ;  /* 0x000000000000791b */ /* 0x003fe20003800000 */
.L_x_5921:
        /* <DEDUP_REMOVED lines=15> */
.L_x_5922:
[----:B------:R-:W-:Y:S05]  /*178d0*/  BRA `(.L_x_5923) ;  /* 0xffffffb0001c7947 */ /* 0x000fea000383ffff */
.L_x_5818:
[----:B0-----:R0:W2:Y:S02]  /*178e0*/  SYNCS.PHASECHK.TRANS64.TRYWAIT P0, [R17+URZ+0x32420], R0 ;  /* 0x03242000110075a7 */ /* 0x0010a4000800017f */
[----:B--2---:R-:W-:Y:S05]  /*178f0*/  @!P0 NANOSLEEP.SYNCS 0x989680 ;  /* 0x009896800000895d */ /* 0x004fea0003900000 */
[----:B------:R-:W2:Y:S02]  /*17900*/  @!P0 SYNCS.PHASECHK.TRANS64 P0, [R17+URZ+0x32420], R0 ;  /* 0x03242000110085a7 */ /* 0x000ea4000800007f */
[----:B--2---:R-:W-:Y:S05]  /*17910*/  @!P0 BRA `(.L_x_5818) ;  /* 0xfffffffc00f08947 */ /* 0x004fea000383ffff */
[----:B------:R-:W-:Y:S05]  /*17920*/  BRA `(.L_x_5924) ;  /* 0xffffffb0008c7947 */ /* 0x000fea000383ffff */
.L_x_5821:
[----:B0-----:R0:W2:Y:S02]  /*17930*/  SYNCS.PHASECHK.TRANS64.TRYWAIT P0, [R19+URZ+0x32460], R0 ;  /* 0x03246000130075a7 */ /* 0x0010a4000800017f */
[----:B--2---:R-:W-:Y:S05]  /*17940*/  @!P0 NANOSLEEP.SYNCS 0x989680 ;  /* 0x009896800000895d */ /* 0x004fea0003900000 */
[----:B------:R-:W2:Y:S02]  /*17950*/  @!P0 SYNCS.PHASECHK.TRANS64 P0, [R19+URZ+0x32460], R0 ;  /* 0x03246000130085a7 */ /* 0x000ea4000800007f */
[----:B--2---:R-:W-:Y:S05]  /*17960*/  @!P0 BRA `(.L_x_5821) ;  /* 0xfffffffc00f08947 */ /* 0x004fea000383ffff */
[----:B------:R-:W-:Y:S05]  /*17970*/  BRA `(.L_x_5925) ;  /* 0xffffffb000987947 */ /* 0x000fea000383ffff */
.L_x_5822:
        /* <DEDUP_REMOVED lines=8> */
.L_x_5927:
[----:B------:R-:W-:Y:S05]  /*17a00*/  BSYNC B0 ;  /* 0x0000000000007941 */ /* 0x000fea0003800000 */
.L_x_5926:
        /* <DEDUP_REMOVED lines=13> */
.L_x_5928:
        /* <DEDUP_REMOVED lines=9> */
.L_x_5929:
        /* <DEDUP_REMOVED lines=17> */
.L_x_5930:
[----:B------:R-:W-:Y:S02]  /*17c80*/  IMAD.MOV.U32 R13, RZ, RZ, R6 ;  /* 0x000000ffff0d7224 */ /* 0x000fe400078e0006 */
[----:B------:R-:W-:Y:S01]  /*17c90*/  IMAD.MOV.U32 R12, RZ, RZ, 0x2 ;  /* 0x00000002ff0c7424 */ /* 0x000fe200078e00ff */
[----:B------:R-:W-:-:S13]  /*17ca0*/  IADD3 R2, P3, R14, R0, RZ ;  /* 0x000000000e027210 */ /* 0x000fda0007f7e0ff */
[----:B------:R-:W-:Y:S05]  /*17cb0*/  WARPSYNC.COLLECTIVE R15, `(.L_x_5931) ;  /* 0x000000000f087348 */ /* 0x000fea0003c00000 */
[----:B------:R0:W1:Y:S02]  /*17cc0*/  SHFL.IDX P6, R14, R13, R12, R11 ;  /* 0x0000000c0d0e7389 */ /* 0x00006400000c000b */
[----:B01----:R-:W-:Y:S01]  /*17cd0*/  ENDCOLLECTIVE ;  /* 0x000000000000791b */ /* 0x003fe20003800000 */
.L_x_5931:
        /* <DEDUP_REMOVED lines=17> */
.L_x_5932:
[----:B------:R-:W-:Y:S02]  /*17df0*/  IMAD.MOV.U32 R13, RZ, RZ, R6 ;  /* 0x000000ffff0d7224 */ /* 0x000fe400078e0006 */
[----:B------:R-:W-:Y:S01]  /*17e00*/  IMAD.MOV.U32 R12, RZ, RZ, 0x3 ;  /* 0x00000003ff0c7424 */ /* 0x000fe200078e00ff */
[----:B------:R-:W-:-:S13]  /*17e10*/  IADD3 R2, P3, R14, R0, RZ ;  /* 0x000000000e027210 */ /* 0x000fda0007f7e0ff */
[----:B------:R-:W-:Y:S05]  /*17e20*/  WARPSYNC.COLLECTIVE R15, `(.L_x_5933) ;  /* 0x000000000f087348 */ /* 0x000fea0003c00000 */
[----:B------:R0:W1:Y:S02]  /*17e30*/  SHFL.IDX P6, R14, R13, R12, R11 ;  /* 0x0000000c0d0e7389 */ /* 0x00006400000c000b */
[----:B01----:R-:W-:Y:S01]  /*17e40*/  ENDCOLLECTIVE ;  /* 0x000000000000791b */ /* 0x003fe20003800000 */
.L_x_5933:
        /* <DEDUP_REMOVED lines=17> */
.L_x_5934:
[----:B------:R-:W-:Y:S02]  /*17f60*/  IMAD.MOV.U32 R13, RZ, RZ, R6 ;  /* 0x000000ffff0d7224 */ /* 0x000fe400078e0006 */
[----:B------:R-:W-:Y:S01]  /*17f70*/  IMAD.MOV.U32 R12, RZ, RZ, 0x4 ;  /* 0x00000004ff0c7424 */ /* 0x000fe200078e00ff */
[----:B------:R-:W-:-:S13]  /*17f80*/  IADD3 R2, P3, R14, R0, RZ ;  /* 0x000000000e027210 */ /* 0x000fda0007f7e0ff */
[----:B------:R-:W-:Y:S05]  /*17f90*/  WARPSYNC.COLLECTIVE R15, `(.L_x_5935) ;  /* 0x000000000f087348 */ /* 0x000fea0003c00000 */
[----:B------:R0:W1:Y:S02]  /*17fa0*/  SHFL.IDX P6, R14, R13, R12, R11 ;  /* 0x0000000c0d0e7389 */ /* 0x00006400000c000b */
[----:B01----:R-:W-:Y:S01]  /*17fb0*/  ENDCOLLECTIVE ;  /* 0x000000000000791b */ /* 0x003fe20003800000 */
.L_x_5935:
        /* <DEDUP_REMOVED lines=17> */
.L_x_5936:
[----:B------:R-:W-:Y:S02]  /*180d0*/  IMAD.MOV.U32 R13, RZ, RZ, R6 ;  /* 0x000000ffff0d7224 */ /* 0x000fe400078e0006 */
[----:B------:R-:W-:Y:S01]  /*180e0*/  IMAD.MOV.U32 R12, RZ, RZ, 0x5 ;  /* 0x00000005ff0c7424 */ /* 0x000fe200078e00ff */
[----:B------:R-:W-:-:S13]  /*180f0*/  IADD3 R2, P3, R14, R0, RZ ;  /* 0x000000000e027210 */ /* 0x000fda0007f7e0ff */
[----:B------:R-:W-:Y:S05]  /*18100*/  WARPSYNC.COLLECTIVE R15, `(.L_x_5937) ;  /* 0x000000000f087348 */ /* 0x000fea0003c00000 */
[----:B------:R0:W1:Y:S02]  /*18110*/  SHFL.IDX P6, R14, R13, R12, R11 ;  /* 0x0000000c0d0e7389 */ /* 0x00006400000c000b */
[----:B01----:R-:W-:Y:S01]  /*18120*/  ENDCOLLECTIVE ;  /* 0x000000000000791b */ /* 0x003fe20003800000 */
.L_x_5937:
        /* <DEDUP_REMOVED lines=12> */
.L_x_5938:
        /* <DEDUP_REMOVED lines=9> */
.L_x_5829:
[----:B--2---:R2:W3:Y:S02]  /*18280*/  SYNCS.PHASECHK.TRANS64.TRYWAIT P0, [R10+URZ+0x32440], R20 ;  /* 0x032440140a0075a7 */ /* 0x0044e4000800017f */
[----:B---3--:R-:W-:Y:S05]  /*18290*/  @!P0 NANOSLEEP.SYNCS 0x989680 ;  /* 0x009896800000895d */ /* 0x008fea0003900000 */
[----:B------:R-:W3:Y:S02]  /*182a0*/  @!P0 SYNCS.PHASECHK.TRANS64 P0, [R10+URZ+0x32440], R20 ;  /* 0x032440140a0085a7 */ /* 0x000ee4000800007f */
[----:B---3--:R-:W-:Y:S05]  /*182b0*/  @!P0 BRA `(.L_x_5829) ;  /* 0xfffffffc00f08947 */ /* 0x008fea000383ffff */
[----:B------:R-:W-:Y:S05]  /*182c0*/  BRA `(.L_x_5940) ;  /* 0xffffffb4001c7947 */ /* 0x000fea000383ffff */
.L_x_5830:
        /* <DEDUP_REMOVED lines=8> */
.L_x_5942:
[----:B------:R-:W-:Y:S05]  /*18350*/  BSYNC B1 ;  /* 0x0000000000017941 */ /* 0x000fea0003800000 */
.L_x_5941:
        /* <DEDUP_REMOVED lines=9> */
.L_x_5943:
[----:B------:R-:W-:Y:S02]  /*183f0*/  IMAD.MOV.U32 R13, RZ, RZ, R8 ;  /* 0x000000ffff0d7224 */ /* 0x000fe400078e0008 */
[----:B------:R-:W-:Y:S02]  /*18400*/  IMAD.MOV.U32 R12, RZ, RZ, 0x1 ;  /* 0x00000001ff0c7424 */ /* 0x000fe400078e00ff */
[----:B------:R-:W-:-:S07]  /*18410*/  IMAD.MOV.U32 R2, RZ, RZ, R14 ;  /* 0x000000ffff027224 */ /* 0x000fce00078e000e */
[----:B------:R-:W-:Y:S05]  /*18420*/  WARPSYNC.COLLECTIVE R15, `(.L_x_5944) ;  /* 0x000000000f087348 */ /* 0x000fea0003c00000 */
[----:B------:R0:W1:Y:S02]  /*18430*/  SHFL.IDX P6, R14, R13, R12, R11 ;  /* 0x0000000c0d0e7389 */ /* 0x00006400000c000b */
[----:B01----:R-:W-:Y:S01]  /*18440*/  ENDCOLLECTIVE ;  /* 0x000000000000791b */ /* 0x003fe20003800000 */
.L_x_5944:
        /* <DEDUP_REMOVED lines=11> */
.L_x_5945:
[----:B------:R-:W-:Y:S02]  /*18500*/  IMAD.MOV.U32 R13, RZ, RZ, R8 ;  /* 0x000000ffff0d7224 */ /* 0x000fe400078e0008 */
[----:B------:R-:W-:Y:S02]  /*18510*/  IMAD.MOV.U32 R12, RZ, RZ, 0x2 ;  /* 0x00000002ff0c7424 */ /* 0x000fe400078e00ff */
[----:B------:R-:W-:-:S07]  /*18520*/  IMAD.MOV.U32 R2, RZ, RZ, R14 ;  /* 0x000000ffff027224 */ /* 0x000fce00078e000e */
[----:B------:R-:W-:Y:S05]  /*18530*/  WARPSYNC.COLLECTIVE R15, `(.L_x_5946) ;  /* 0x000000000f087348 */ /* 0x000fea0003c00000 */
[----:B------:R0:W1:Y:S02]  /*18540*/  SHFL.IDX P6, R14, R13, R12, R11 ;  /* 0x0000000c0d0e7389 */ /* 0x00006400000c000b */
[----:B01----:R-:W-:Y:S01]  /*18550*/  ENDCOLLECTIVE ;  /* 0x000000000000791b */ /* 0x003fe20003800000 */
.L_x_5946:
        /* <DEDUP_REMOVED lines=11> */
.L_x_5947:
[----:B------:R-:W-:Y:S02]  /*18610*/  IMAD.MOV.U32 R13, RZ, RZ, R8 ;  /* 0x000000ffff0d7224 */ /* 0x000fe400078e0008 */
[----:B------:R-:W-:Y:S02]  /*18620*/  IMAD.MOV.U32 R12, RZ, RZ, 0x3 ;  /* 0x00000003ff0c7424 */ /* 0x000fe400078e00ff */
[----:B------:R-:W-:-:S07]  /*18630*/  IMAD.MOV.U32 R2, RZ, RZ, R14 ;  /* 0x000000ffff027224 */ /* 0x000fce00078e000e */
[----:B------:R-:W-:Y:S05]  /*18640*/  WARPSYNC.COLLECTIVE R15, `(.L_x_5948) ;  /* 0x000000000f087348 */ /* 0x000fea0003c00000 */
[----:B------:R0:W1:Y:S02]  /*18650*/  SHFL.IDX P6, R14, R13, R12, R11 ;  /* 0x0000000c0d0e7389 */ /* 0x00006400000c000b */
[----:B01----:R-:W-:Y:S01]  /*18660*/  ENDCOLLECTIVE ;  /* 0x000000000000791b */ /* 0x003fe20003800000 */
.L_x_5948:
        /* <DEDUP_REMOVED lines=11> */
.L_x_5949:
[----:B------:R-:W-:Y:S02]  /*18720*/  IMAD.MOV.U32 R13, RZ, RZ, R8 ;  /* 0x000000ffff0d7224 */ /* 0x000fe400078e0008 */
[----:B------:R-:W-:Y:S02]  /*18730*/  IMAD.MOV.U32 R12, RZ, RZ, 0x4 ;  /* 0x00000004ff0c7424 */ /* 0x000fe400078e00ff */
[----:B------:R-:W-:-:S07]  /*18740*/  IMAD.MOV.U32 R2, RZ, RZ, R14 ;  /* 0x000000ffff027224 */ /* 0x000fce00078e000e */
[----:B------:R-:W-:Y:S05]  /*18750*/  WARPSYNC.COLLECTIVE R15, `(.L_x_5950) ;  /* 0x000000000f087348 */ /* 0x000fea0003c00000 */
[----:B------:R0:W1:Y:S02]  /*18760*/  SHFL.IDX P6, R14, R13, R12, R11 ;  /* 0x0000000c0d0e7389 */ /* 0x00006400000c000b */
[----:B01----:R-:W-:Y:S01]  /*18770*/  ENDCOLLECTIVE ;  /* 0x000000000000791b */ /* 0x003fe20003800000 */
.L_x_5950:
        /* <DEDUP_REMOVED lines=11> */
.L_x_5951:
[----:B------:R-:W-:Y:S02]  /*18830*/  IMAD.MOV.U32 R13, RZ, RZ, R8 ;  /* 0x000000ffff0d7224 */ /* 0x000fe400078e0008 */
[----:B------:R-:W-:Y:S02]  /*18840*/  IMAD.MOV.U32 R12, RZ, RZ, 0x5 ;  /* 0x00000005ff0c7424 */ /* 0x000fe400078e00ff */
[----:B------:R-:W-:-:S07]  /*18850*/  IMAD.MOV.U32 R2, RZ, RZ, R14 ;  /* 0x000000ffff027224 */ /* 0x000fce00078e000e */
[----:B------:R-:W-:Y:S05]  /*18860*/  WARPSYNC.COLLECTIVE R15, `(.L_x_5952) ;  /* 0x000000000f087348 */ /* 0x000fea0003c00000 */
[----:B------:R0:W1:Y:S02]  /*18870*/  SHFL.IDX P6, R14, R13, R12, R11 ;  /* 0x0000000c0d0e7389 */ /* 0x00006400000c000b */
[----:B01----:R-:W-:Y:S01]  /*18880*/  ENDCOLLECTIVE ;  /* 0x000000000000791b */ /* 0x003fe20003800000 */
.L_x_5952:
        /* <DEDUP_REMOVED lines=11> */
.L_x_5953:
[----:B------:R-:W-:Y:S05]  /*18940*/  BRA `(.L_x_5954) ;  /* 0xffffffb000447947 */ /* 0x000fea000383ffff */
.L_x_5835:
[----:B---3--:R3:W4:Y:S02]  /*18950*/  SYNCS.PHASECHK.TRANS64.TRYWAIT P0, [R10+URZ+0x32460], R20 ;  /* 0x032460140a0075a7 */ /* 0x008724000800017f */
[----:B----4-:R-:W-:Y:S05]  /*18960*/  @!P0 NANOSLEEP.SYNCS 0x989680 ;  /* 0x009896800000895d */ /* 0x010fea0003900000 */
[----:B------:R-:W4:Y:S02]  /*18970*/  @!P0 SYNCS.PHASECHK.TRANS64 P0, [R10+URZ+0x32460], R20 ;  /* 0x032460140a0085a7 */ /* 0x000f24000800007f */
[----:B----4-:R-:W-:Y:S05]  /*18980*/  @!P0 BRA `(.L_x_5835) ;  /* 0xfffffffc00f08947 */ /* 0x010fea000383ffff */
[----:B------:R-:W-:Y:S05]  /*18990*/  BRA `(.L_x_5955) ;  /* 0xffffffb000907947 */ /* 0x000fea000383ffff */
.L_x_5836:
        /* <DEDUP_REMOVED lines=8> */
.L_x_5957:
[----:B------:R-:W-:Y:S05]  /*18a20*/  BSYNC B1 ;  /* 0x0000000000017941 */ /* 0x000fea0003800000 */
.L_x_5956:
        /* <DEDUP_REMOVED lines=9> */
.L_x_5958:
[----:B------:R-:W-:Y:S02]  /*18ac0*/  IMAD.MOV.U32 R13, RZ, RZ, R22 ;  /* 0x000000ffff0d7224 */ /* 0x000fe400078e0016 */
[----:B------:R-:W-:Y:S01]  /*18ad0*/  IMAD.MOV.U32 R12, RZ, RZ, 0x1 ;  /* 0x00000001ff0c7424 */ /* 0x000fe200078e00ff */
[----:B------:R-:W-:-:S13]  /*18ae0*/  IADD3 R2, P0, R14, R0, RZ ;  /* 0x000000000e027210 */ /* 0x000fda0007f1e0ff */
[----:B------:R-:W-:Y:S05]  /*18af0*/  WARPSYNC.COLLECTIVE R15, `(.L_x_5959) ;  /* 0x000000000f087348 */ /* 0x000fea0003c00000 */
[----:B------:R0:W1:Y:S02]  /*18b00*/  SHFL.IDX P6, R14, R13, R12, R11 ;  /* 0x0000000c0d0e7389 */ /* 0x00006400000c000b */
[----:B01----:R-:W-:Y:S01]  /*18b10*/  ENDCOLLECTIVE ;  /* 0x000000000000791b */ /* 0x003fe20003800000 */
.L_x_5959:
        /* <DEDUP_REMOVED lines=13> */
.L_x_5960:
[----:B------:R-:W-:Y:S02]  /*18bf0*/  IMAD.MOV.U32 R13, RZ, RZ, R22 ;  /* 0x000000ffff0d7224 */ /* 0x000fe400078e0016 */
[----:B------:R-:W-:Y:S01]  /*18c00*/  IMAD.MOV.U32 R12, RZ, RZ, 0x2 ;  /* 0x00000002ff0c7424 */ /* 0x000fe200078e00ff */
[----:B------:R-:W-:-:S13]  /*18c10*/  IADD3 R2, P0, R14, R0, RZ ;  /* 0x000000000e027210 */ /* 0x000fda0007f1e0ff */
[----:B------:R-:W-:Y:S05]  /*18c20*/  WARPSYNC.COLLECTIVE R15, `(.L_x_5961) ;  /* 0x000000000f087348 */ /* 0x000fea0003c00000 */
[----:B------:R0:W1:Y:S02]  /*18c30*/  SHFL.IDX P6, R14, R13, R12, R11 ;  /* 0x0000000c0d0e7389 */ /* 0x00006400000c000b */
[----:B01----:R-:W-:Y:S01]  /*18c40*/  ENDCOLLECTIVE ;  /* 0x000000000000791b */ /* 0x003fe20003800000 */
.L_x_5961:
        /* <DEDUP_REMOVED lines=13> */
.L_x_5962:
[----:B------:R-:W-:Y:S02]  /*18d20*/  IMAD.MOV.U32 R13, RZ, RZ, R22 ;  /* 0x000000ffff0d7224 */ /* 0x000fe400078e0016 */
[----:B------:R-:W-:Y:S02]  /*18d30*/  IMAD.MOV.U32 R12, RZ, RZ, 0x3 ;  /* 0x00000003ff0c7424 */ /* 0x000fe400078e00ff */
[----:B------:R-:W-:-:S07]  /*18d40*/  IMAD.MOV.U32 R8, RZ, RZ, R14 ;  /* 0x000000ffff087224 */ /* 0x000fce00078e000e */
[----:B------:R-:W-:Y:S05]  /*18d50*/  WARPSYNC.COLLECTIVE R15, `(.L_x_5963) ;  /* 0x000000000f087348 */ /* 0x000fea0003c00000 */
[----:B------:R0:W1:Y:S02]  /*18d60*/  SHFL.IDX P6, R14, R13, R12, R11 ;  /* 0x0000000c0d0e7389 */ /* 0x00006400000c000b */
[----:B01----:R-:W-:Y:S01]  /*18d70*/  ENDCOLLECTIVE ;  /* 0x000000000000791b */ /* 0x003fe20003800000 */
.L_x_5963:
        /* <DEDUP_REMOVED lines=14> */
.L_x_5964:
[----:B------:R-:W-:Y:S02]  /*18e60*/  IMAD.MOV.U32 R13, RZ, RZ, R22 ;  /* 0x000000ffff0d7224 */ /* 0x000fe400078e0016 */
[----:B------:R-:W-:Y:S01]  /*18e70*/  IMAD.MOV.U32 R12, RZ, RZ, 0x4 ;  /* 0x00000004ff0c7424 */ /* 0x000fe200078e00ff */
[----:B------:R-:W-:-:S13]  /*18e80*/  IADD3 R2, P0, R14, R0, RZ ;  /* 0x000000000e027210 */ /* 0x000fda0007f1e0ff */
[----:B------:R-:W-:Y:S05]  /*18e90*/  WARPSYNC.COLLECTIVE R15, `(.L_x_5965) ;  /* 0x000000000f087348 */ /* 0x000fea0003c00000 */
[----:B------:R0:W1:Y:S02]  /*18ea0*/  SHFL.IDX P6, R14, R13, R12, R11 ;  /* 0x0000000c0d0e7389 */ /* 0x00006400000c000b */
[----:B01----:R-:W-:Y:S01]  /*18eb0*/  ENDCOLLECTIVE ;  /* 0x000000000000791b */ /* 0x003fe20003800000 */
.L_x_5965:
        /* <DEDUP_REMOVED lines=13> */
.L_x_5966:
[----:B------:R-:W-:Y:S02]  /*18f90*/  IMAD.MOV.U32 R13, RZ, RZ, R22 ;  /* 0x000000ffff0d7224 */ /* 0x000fe400078e0016 */
[----:B------:R-:W-:Y:S01]  /*18fa0*/  IMAD.MOV.U32 R12, RZ, RZ, 0x5 ;  /* 0x00000005ff0c7424 */ /* 0x000fe200078e00ff */
[----:B------:R-:W-:-:S13]  /*18fb0*/  IADD3 R2, P0, R14, R0, RZ ;  /* 0x000000000e027210 */ /* 0x000fda0007f1e0ff */
[----:B------:R-:W-:Y:S05]  /*18fc0*/  WARPSYNC.COLLECTIVE R15, `(.L_x_5967) ;  /* 0x000000000f087348 */ /* 0x000fea0003c00000 */
[----:B------:R0:W1:Y:S02]  /*18fd0*/  SHFL.IDX P6, R14, R13, R12, R11 ;  /* 0x0000000c0d0e7389 */ /* 0x00006400000c000b */
[----:B01----:R-:W-:Y:S01]  /*18fe0*/  ENDCOLLECTIVE ;  /* 0x000000000000791b */ /* 0x003fe20003800000 */
.L_x_5967:
        /* <DEDUP_REMOVED lines=13> */
.L_x_5968:
[----:B------:R-:W-:Y:S05]  /*190c0*/  BRA `(.L_x_5969) ;  /* 0xffffffac00d07947 */ /* 0x000fea000383ffff */
.L_x_5844:
        /* <DEDUP_REMOVED lines=8> */
.L_x_5971:
[----:B------:R-:W-:Y:S05]  /*19150*/  BSYNC B0 ;  /* 0x0000000000007941 */ /* 0x000fea0003800000 */
.L_x_5970:
        /* <DEDUP_REMOVED lines=9> */
.L_x_5972:
        /* <DEDUP_REMOVED lines=24> */
.L_x_5973:
[----:B------:R-:W-:Y:S01]  /*19370*/  IMAD.MOV.U32 R12, RZ, RZ, 0x2 ;  /* 0x00000002ff0c7424 */ /* 0x000fe200078e00ff */
[----:B------:R-:W-:-:S05]  /*19380*/  SEL R14, R14, RZ, P1 ;  /* 0x000000ff0e0e7207 */ /* 0x000fca0000800000 */
[----:B------:R-:W-:-:S04]  /*19390*/  IMAD.IADD R5, R13, 0x1, R14 ;  /* 0x000000010d057824 */ /* 0x000fc800078e020e */
[----:B------:R-:W-:-:S07]  /*193a0*/  IMAD.MOV.U32 R13, RZ, RZ, R5 ;  /* 0x000000ffff0d7224 */ /* 0x000fce00078e0005 */
[----:B------:R-:W-:Y:S05]  /*193b0*/  WARPSYNC.COLLECTIVE R15, `(.L_x_5974) ;  /* 0x000000000f087348 */ /* 0x000fea0003c00000 */
[----:B------:R0:W1:Y:S02]  /*193c0*/  SHFL.UP P6, R14, R13, R12, R11 ;  /* 0x0400000c0d0e7389 */ /* 0x00006400000c000b */
[----:B01----:R-:W-:Y:S01]  /*193d0*/  ENDCOLLECTIVE ;  /* 0x000000000000791b */ /* 0x003fe20003800000 */
.L_x_5974:
[----:B------:R-:W-:Y:S01]  /*193e0*/  IMAD.MOV.U32 R12, RZ, RZ, 0x4 ;  /* 0x00000004ff0c7424 */ /* 0x000fe200078e00ff */
[----:B------:R-:W-:-:S05]  /*193f0*/  SEL R2, R14, RZ, P2 ;  /* 0x000000ff0e027207 */ /* 0x000fca0001000000 */
[----:B------:R-:W-:-:S04]  /*19400*/  IMAD.IADD R2, R5, 0x1, R2 ;  /* 0x0000000105027824 */ /* 0x000fc800078e0202 */
[----:B------:R-:W-:-:S07]  /*19410*/  IMAD.MOV.U32 R13, RZ, RZ, R2 ;  /* 0x000000ffff0d7224 */ /* 0x000fce00078e0002 */
[----:B------:R-:W-:Y:S05]  /*19420*/  WARPSYNC.COLLECTIVE R15, `(.L_x_5975) ;  /* 0x000000000f087348 */ /* 0x000fea0003c00000 */
[----:B------:R0:W1:Y:S02]  /*19430*/  SHFL.UP P6, R14, R13, R12, R11 ;  /* 0x0400000c0d0e7389 */ /* 0x00006400000c000b */
[----:B01----:R-:W-:Y:S01]  /*19440*/  ENDCOLLECTIVE ;  /* 0x000000000000791b */ /* 0x003fe20003800000 */
.L_x_5975:
[----:B------:R-:W-:Y:S01]  /*19450*/  IMAD.MOV.U32 R12, RZ, RZ, 0x8 ;  /* 0x00000008ff0c7424 */ /* 0x000fe200078e00ff */
[----:B------:R-:W-:-:S05]  /*19460*/  SEL R3, R14, RZ, P3 ;  /* 0x000000ff0e037207 */ /* 0x000fca0001800000 */
[----:B------:R-:W-:-:S04]  /*19470*/  IMAD.IADD R3, R2, 0x1, R3 ;  /* 0x0000000102037824 */ /* 0x000fc800078e0203 */
[----:B------:R-:W-:-:S07]  /*19480*/  IMAD.MOV.U32 R13, RZ, RZ, R3 ;  /* 0x000000ffff0d7224 */ /* 0x000fce00078e0003 */
[----:B------:R-:W-:Y:S05]  /*19490*/  WARPSYNC.COLLECTIVE R15, `(.L_x_5976) ;  /* 0x000000000f087348 */ /* 0x000fea0003c00000 */
[----:B------:R0:W1:Y:S02]  /*194a0*/  SHFL.UP P6, R14, R13, R12, R11 ;  /* 0x0400000c0d0e7389 */ /* 0x00006400000c000b */
[----:B01----:R-:W-:Y:S01]  /*194b0*/  ENDCOLLECTIVE ;  /* 0x000000000000791b */ /* 0x003fe20003800000 */
.L_x_5976:
[----:B------:R-:W-:Y:S01]  /*194c0*/  IMAD.MOV.U32 R12, RZ, RZ, 0x10 ;  /* 0x00000010ff0c7424 */ /* 0x000fe200078e00ff */
[----:B------:R-:W-:-:S05]  /*194d0*/  SEL R14, R14, RZ, P4 ;  /* 0x000000ff0e0e7207 */ /* 0x000fca0002000000 */
[----:B------:R-:W-:-:S04]  /*194e0*/  IMAD.IADD R5, R3, 0x1, R14 ;  /* 0x0000000103057824 */ /* 0x000fc800078e020e */
[----:B------:R-:W-:-:S07]  /*194f0*/  IMAD.MOV.U32 R13, RZ, RZ, R5 ;  /* 0x000000ffff0d7224 */ /* 0x000fce00078e0005 */
[----:B------:R-:W-:Y:S05]  /*19500*/  WARPSYNC.COLLECTIVE R15, `(.L_x_5977) ;  /* 0x000000000f087348 */ /* 0x000fea0003c00000 */
[----:B------:R0:W1:Y:S02]  /*19510*/  SHFL.UP P6, R14, R13, R12, R11 ;  /* 0x0400000c0d0e7389 */ /* 0x00006400000c000b */
[----:B01----:R-:W-:Y:S01]  /*19520*/  ENDCOLLECTIVE ;  /* 0x000000000000791b */ /* 0x003fe20003800000 */
.L_x_5977:
        /* <DEDUP_REMOVED lines=8> */
.L_x_5978:
[----:B------:R-:W-:Y:S05]  /*195b0*/  BRA `(.L_x_5979) ;  /* 0xffffffb0002c7947 */ /* 0x000fea000383ffff */
.L_x_5847:
[----:B------:R-:W-:Y:S01]  /*195c0*/  BSSY B0, `(.L_x_5980) ;  /* 0x0000007000007945 */ /* 0x000fe20003800000 */
[----:B------:R-:W-:Y:S02]  /*195d0*/  IMAD.MOV.U32 R12, RZ, RZ, 0x1 ;  /* 0x00000001ff0c7424 */ /* 0x000fe400078e00ff */
[----:B------:R-:W-:Y:S02]  /*195e0*/  IMAD.MOV.U32 R11, RZ, RZ, RZ ;  /* 0x000000ffff0b7224 */ /* 0x000fe400078e00ff */
[----:B------:R-:W-:-:S07]  /*195f0*/  IMAD.MOV.U32 R15, RZ, RZ, -0x1 ;  /* 0xffffffffff0f7424 */ /* 0x000fce00078e00ff */
[----:B-12---:R-:W-:Y:S05]  /*19600*/  WARPSYNC.COLLECTIVE R15, `(.L_x_5981) ;  /* 0x000000000f087348 */ /* 0x006fea0003c00000 */
[----:B------:R0:W3:Y:S02]  /*19610*/  SHFL.UP P6, R14, R13, R12, R11 ;  /* 0x0400000c0d0e7389 */ /* 0x0000e400000c000b */
[----:B0123--:R-:W-:Y:S01]  /*19620*/  ENDCOLLECTIVE ;  /* 0x000000000000791b */ /* 0x00ffe20003800000 */
.L_x_5981:
[----:B------:R-:W-:Y:S05]  /*19630*/  BSYNC B0 ;  /* 0x0000000000007941 */ /* 0x000fea0003800000 */
.L_x_5980:
        /* <DEDUP_REMOVED lines=8> */
.L_x_5982:
[----:B------:R-:W-:Y:S01]  /*196c0*/  IMAD.MOV.U32 R12, RZ, RZ, 0x4 ;  /* 0x00000004ff0c7424 */ /* 0x000fe200078e00ff */
[----:B------:R-:W-:-:S05]  /*196d0*/  SEL R2, R14, RZ, P2 ;  /* 0x000000ff0e027207 */ /* 0x000fca0001000000 */
[----:B------:R-:W-:-:S04]  /*196e0*/  IMAD.IADD R2, R13, 0x1, R2 ;  /* 0x000000010d027824 */ /* 0x000fc800078e0202 */
[----:B------:R-:W-:-:S07]  /*196f0*/  IMAD.MOV.U32 R13, RZ, RZ, R2 ;  /* 0x000000ffff0d7224 */ /* 0x000fce00078e0002 */
[----:B------:R-:W-:Y:S05]  /*19700*/  WARPSYNC.COLLECTIVE R15, `(.L_x_5983) ;  /* 0x000000000f087348 */ /* 0x000fea0003c00000 */
[----:B------:R0:W1:Y:S02]  /*19710*/  SHFL.UP P6, R14, R13, R12, R11 ;  /* 0x0400000c0d0e7389 */ /* 0x00006400000c000b */
[----:B01----:R-:W-:Y:S01]  /*19720*/  ENDCOLLECTIVE ;  /* 0x000000000000791b */ /* 0x003fe20003800000 */
.L_x_5983:
[----:B------:R-:W-:Y:S01]  /*19730*/  IMAD.MOV.U32 R12, RZ, RZ, 0x8 ;  /* 0x00000008ff0c7424 */ /* 0x000fe200078e00ff */
[----:B------:R-:W-:-:S05]  /*19740*/  SEL R3, R14, RZ, P3 ;  /* 0x000000ff0e037207 */ /* 0x000fca0001800000 */
[----:B------:R-:W-:-:S04]  /*19750*/  IMAD.IADD R3, R2, 0x1, R3 ;  /* 0x0000000102037824 */ /* 0x000fc800078e0203 */
[----:B------:R-:W-:-:S07]  /*19760*/  IMAD.MOV.U32 R13, RZ, RZ, R3 ;  /* 0x000000ffff0d7224 */ /* 0x000fce00078e0003 */
[----:B------:R-:W-:Y:S05]  /*19770*/  WARPSYNC.COLLECTIVE R15, `(.L_x_5984) ;  /* 0x000000000f087348 */ /* 0x000fea0003c00000 */
[----:B------:R0:W1:Y:S02]  /*19780*/  SHFL.UP P6, R14, R13, R12, R11 ;  /* 0x0400000c0d0e7389 */ /* 0x00006400000c000b */
[----:B01----:R-:W-:Y:S01]  /*19790*/  ENDCOLLECTIVE ;  /* 0x000000000000791b */ /* 0x003fe20003800000 */
.L_x_5984:
[----:B------:R-:W-:Y:S01]  /*197a0*/  IMAD.MOV.U32 R12, RZ, RZ, 0x10 ;  /* 0x00000010ff0c7424 */ /* 0x000fe200078e00ff */
[----:B------:R-:W-:-:S05]  /*197b0*/  SEL R14, R14, RZ, P4 ;  /* 0x000000ff0e0e7207 */ /* 0x000fca0002000000 */
[----:B------:R-:W-:-:S04]  /*197c0*/  IMAD.IADD R5, R3, 0x1, R14 ;  /* 0x0000000103057824 */ /* 0x000fc800078e020e */
[----:B------:R-:W-:-:S07]  /*197d0*/  IMAD.MOV.U32 R13, RZ, RZ, R5 ;  /* 0x000000ffff0d7224 */ /* 0x000fce00078e0005 */
[----:B------:R-:W-:Y:S05]  /*197e0*/  WARPSYNC.COLLECTIVE R15, `(.L_x_5985) ;  /* 0x000000000f087348 */ /* 0x000fea0003c00000 */
[----:B------:R0:W1:Y:S02]  /*197f0*/  SHFL.UP P6, R14, R13, R12, R11 ;  /* 0x0400000c0d0e7389 */ /* 0x00006400000c000b */
[----:B01----:R-:W-:Y:S01]  /*19800*/  ENDCOLLECTIVE ;  /* 0x000000000000791b */ /* 0x003fe20003800000 */
.L_x_5985:
        /* <DEDUP_REMOVED lines=8> */
.L_x_5986:
[----:B------:R-:W-:Y:S05]  /*19890*/  BRA `(.L_x_5987) ;  /* 0xffffffb000187947 */ /* 0x000fea000383ffff */
.L_x_5849:
[----:B------:R-:W-:Y:S01]  /*198a0*/  BSSY B0, `(.L_x_5988) ;  /* 0x0000006000007945 */ /* 0x000fe20003800000 */
[----:B------:R-:W-:Y:S01]  /*198b0*/  PLOP3.LUT P6, PT, P6, PT, PT, 0x8, 0x0 ;  /* 0x000000000000781c */ /* 0x000fe200037ce170 */
[----:B------:R-:W-:-:S12]  /*198c0*/  IMAD.MOV.U32 R15, RZ, RZ, -0x1 ;  /* 0xffffffffff0f7424 */ /* 0x000fd800078e00ff */
[----:B012---:R-:W-:Y:S05]  /*198d0*/  WARPSYNC.COLLECTIVE R15, `(.L_x_5989) ;  /* 0x000000000f087348 */ /* 0x007fea0003c00000 */
[----:B------:R-:W-:Y:S01]  /*198e0*/  VOTE.ANY R14, PT, P6 ;  /* 0x00000000000e7806 */ /* 0x000fe200030e0100 */
[----:B012---:R-:W-:Y:S06]  /*198f0*/  ENDCOLLECTIVE ;  /* 0x000000000000791b */ /* 0x007fec0003800000 */
.L_x_5989:
[----:B------:R-:W-:Y:S05]  /*19900*/  BSYNC B0 ;  /* 0x0000000000007941 */ /* 0x000fea0003800000 */
.L_x_5988:
        /* <DEDUP_REMOVED lines=8> */
.L_x_5990:
[----:B------:R-:W-:Y:S02]  /*19990*/  IMAD.IADD R27, R12, 0x1, R27 ;  /* 0x000000010c1b7824 */ /* 0x000fe400078e021b */
[----:B------:R-:W-:Y:S02]  /*199a0*/  IMAD.MOV.U32 R13, RZ, RZ, R4 ;  /* 0x000000ffff0d7224 */ /* 0x000fe400078e0004 */
[----:B------:R-:W-:-:S07]  /*199b0*/  IMAD.MOV.U32 R25, RZ, RZ, R14 ;  /* 0x000000ffff197224 */ /* 0x000fce00078e000e */
[----:B------:R-:W-:Y:S05]  /*199c0*/  WARPSYNC.COLLECTIVE R15, `(.L_x_5991) ;  /* 0x000000000f087348 */ /* 0x000fea0003c00000 */
[----:B------:R0:W1:Y:S02]  /*199d0*/  SHFL.IDX P6, R14, R13, R12, R11 ;  /* 0x0000000c0d0e7389 */ /* 0x00006400000c000b */
[----:B01----:R-:W-:Y:S01]  /*199e0*/  ENDCOLLECTIVE ;  /* 0x000000000000791b */ /* 0x003fe20003800000 */
.L_x_5991:
[----:B------:R-:W-:Y:S01]  /*199f0*/  IMAD.MOV.U32 R4, RZ, RZ, R14 ;  /* 0x000000ffff047224 */ /* 0x000fe200078e000e */
[----:B------:R-:W-:Y:S06]  /*19a00*/  BRA `(.L_x_5992) ;  /* 0xffffffac00fc7947 */ /* 0x000fec000383ffff */
.L_x_5851:
[----:B------:R-:W-:Y:S01]  /*19a10*/  BSSY B0, `(.L_x_5993) ;  /* 0x0000007000007945 */ /* 0x000fe20003800000 */
[----:B------:R-:W-:Y:S02]  /*19a20*/  IMAD.MOV.U32 R13, RZ, RZ, R2 ;  /* 0x000000ffff0d7224 */ /* 0x000fe400078e0002 */
[----:B------:R-:W-:Y:S02]  /*19a30*/  IMAD.MOV.U32 R11, RZ, RZ, 0x1f ;  /* 0x0000001fff0b7424 */ /* 0x000fe400078e00ff */
[----:B------:R-:W-:-:S07]  /*19a40*/  IMAD.MOV.U32 R15, RZ, RZ, -0x1 ;  /* 0xffffffffff0f7424 */ /* 0x000fce00078e00ff */
[----:B012-4-:R-:W-:Y:S05]  /*19a50*/  WARPSYNC.COLLECTIVE R15, `(.L_x_5994) ;  /* 0x000000000f087348 */ /* 0x017fea0003c00000 */
[----:B------:R3:W0:Y:S02]  /*19a60*/  SHFL.IDX P6, R14, R13, R12, R11 ;  /* 0x0000000c0d0e7389 */ /* 0x00062400000c000b */
[----:B01234-:R-:W-:Y:S01]  /*19a70*/  ENDCOLLECTIVE ;  /* 0x000000000000791b */ /* 0x01ffe20003800000 */
.L_x_5994:
[----:B------:R-:W-:Y:S05]  /*19a80*/  BSYNC B0 ;  /* 0x0000000000007941 */ /* 0x000fea0003800000 */
.L_x_5993:
[----:B------:R-:W-:Y:S01]  /*19a90*/  IMAD.MOV.U32 R6, RZ, RZ, R14 ;  /* 0x000000ffff067224 */ /* 0x000fe200078e000e */
[----:B------:R-:W-:Y:S06]  /*19aa0*/  BRA `(.L_x_5850) ;  /* 0xffffffac00ec7947 */ /* 0x000fec000383ffff */
.L_x_5857:
[----:B-1----:R1:W3:Y:S02]  /*19ab0*/  SYNCS.PHASECHK.TRANS64.TRYWAIT P0, [R7+URZ+0x32420], R0 ;  /* 0x03242000070075a7 */ /* 0x0022e4000800017f */
[----:B---3--:R-:W-:Y:S05]  /*19ac0*/  @!P0 NANOSLEEP.SYNCS 0x989680 ;  /* 0x009896800000895d */ /* 0x008fea0003900000 */
[----:B------:R-:W3:Y:S02]  /*19ad0*/  @!P0 SYNCS.PHASECHK.TRANS64 P0, [R7+URZ+0x32420], R0 ;  /* 0x03242000070085a7 */ /* 0x000ee4000800007f */
[----:B---3--:R-:W-:Y:S05]  /*19ae0*/  @!P0 BRA `(.L_x_5857) ;  /* 0xfffffffc00f08947 */ /* 0x008fea000383ffff */
[----:B------:R-:W-:Y:S05]  /*19af0*/  BRA `(.L_x_5995) ;  /* 0xffffffb800447947 */ /* 0x000fea000383ffff */
.L_x_5858:
        /* <DEDUP_REMOVED lines=11> */
.L_x_5997:
[----:B------:R-:W-:Y:S05]  /*19bb0*/  BSYNC B0 ;  /* 0x0000000000007941 */ /* 0x000fea0003800000 */
.L_x_5996:
[----:B------:R-:W-:Y:S05]  /*19bc0*/  BRA `(.L_x_5998) ;  /* 0xffffffb8002c7947 */ /* 0x000fea000383ffff */
.L_x_5861:
[----:B------:R-:W-:Y:S01]  /*19bd0*/  BSSY B1, `(.L_x_5999) ;  /* 0x0000006000017945 */ /* 0x000fe20003800000 */
[----:B------:R-:W-:-:S07]  /*19be0*/  IMAD.MOV.U32 R15, RZ, RZ, -0x1 ;  /* 0xffffffffff0f7424 */ /* 0x000fce00078e00ff */
[----:B012-4-:R-:W-:Y:S05]  /*19bf0*/  WARPSYNC.COLLECTIVE R15, `(.L_x_6000) ;  /* 0x000000000f0c7348 */ /* 0x017fea0003c00000 */
[----:B------:R-:W-:Y:S02]  /*19c00*/  ELECT P6, UR62, PT ;  /* 0x00000000003e782f */ /* 0x000fe400038c0000 */
[----:B------:R-:W-:Y:S01]  /*19c10*/  MOV R14, UR62 ;  /* 0x0000003e000e7c02 */ /* 0x000fe20008000f00 */
[----:B012-4-:R-:W-:Y:S10]  /*19c20*/  ENDCOLLECTIVE ;  /* 0x000000000000791b */ /* 0x017ff40003800000 */
.L_x_6000:
[----:B------:R-:W-:Y:S05]  /*19c30*/  BSYNC B1 ;  /* 0x0000000000017941 */ /* 0x000fea0003800000 */
.L_x_5999:
[----:B------:R-:W-:Y:S05]  /*19c40*/  BRA `(.L_x_6001) ;  /* 0xffffffb800247947 */ /* 0x000fea000383ffff */
.L_x_5863:
[----:B-1----:R1:W3:Y:S02]  /*19c50*/  SYNCS.PHASECHK.TRANS64.TRYWAIT P1, [R5+URZ+0x32440], R0 ;  /* 0x03244000050075a7 */ /* 0x0022e4000802017f */
[----:B---3--:R-:W-:Y:S05]  /*19c60*/  @!P1 NANOSLEEP.SYNCS 0x989680 ;  /* 0x009896800000995d */ /* 0x008fea0003900000 */
[----:B------:R-:W3:Y:S02]  /*19c70*/  @!P1 SYNCS.PHASECHK.TRANS64 P1, [R5+URZ+0x32440], R0 ;  /* 0x03244000050095a7 */ /* 0x000ee4000802007f */
[----:B---3--:R-:W-:Y:S05]  /*19c80*/  @!P1 BRA `(.L_x_5863) ;  /* 0xfffffffc00f09947 */ /* 0x008fea000383ffff */
[----:B------:R-:W-:Y:S05]  /*19c90*/  BRA `(.L_x_6002) ;  /* 0xffffffb8004c7947 */ /* 0x000fea000383ffff */
.L_x_5865:
[----:B---3--:R3:W0:Y:S02]  /*19ca0*/  SYNCS.PHASECHK.TRANS64.TRYWAIT P1, [R3+URZ+0x32440], R2 ;  /* 0x03244002030075a7 */ /* 0x008624000802017f */
[----:B0-----:R-:W-:Y:S05]  /*19cb0*/  @!P1 NANOSLEEP.SYNCS 0x989680 ;  /* 0x009896800000995d */ /* 0x001fea0003900000 */
[----:B------:R-:W0:Y:S02]  /*19cc0*/  @!P1 SYNCS.PHASECHK.TRANS64 P1, [R3+URZ+0x32440], R2 ;  /* 0x03244002030095a7 */ /* 0x000e24000802007f */
[----:B0-----:R-:W-:Y:S05]  /*19cd0*/  @!P1 BRA `(.L_x_5865) ;  /* 0xfffffffc00f09947 */ /* 0x001fea000383ffff */
[----:B------:R-:W-:Y:S05]  /*19ce0*/  BRA `(.L_x_6003) ;  /* 0xffffffb800587947 */ /* 0x000fea000383ffff */
.L_x_5867:
[----:B------:R0:W0:Y:S02]  /*19cf0*/  SYNCS.PHASECHK.TRANS64.TRYWAIT P1, [R5+URZ+0x32460], R0 ;  /* 0x03246000050075a7 */ /* 0x000024000802017f */
[----:B0-----:R-:W-:Y:S05]  /*19d00*/  @!P1 NANOSLEEP.SYNCS 0x989680 ;  /* 0x009896800000995d */ /* 0x001fea0003900000 */
[----:B------:R-:W0:Y:S02]  /*19d10*/  @!P1 SYNCS.PHASECHK.TRANS64 P1, [R5+URZ+0x32460], R0 ;  /* 0x03246000050095a7 */ /* 0x000e24000802007f */
[----:B0-----:R-:W-:Y:S05]  /*19d20*/  @!P1 BRA `(.L_x_5867) ;  /* 0xfffffffc00f09947 */ /* 0x001fea000383ffff */
[----:B------:R-:W-:Y:S05]  /*19d30*/  BRA `(.L_x_6004) ;  /* 0xffffffb800547947 */ /* 0x000fea000383ffff */
.L_x_6005:
        /* <DEDUP_REMOVED lines=12> */
.L_x_6575:


//--------------------- .text._ZN7cutlass13device_kernelIN5flash11enable_sm90INS1_16FlashAttnFwdSm90INS1_25CollectiveMainloopFwdSm90ILi2EN4cute5tupleIJNS5_1CILi1EEES8_S8_EEENS6_IJNS7_ILi128EEENS7_ILi96EEENS7_ILi64EEEEEELi256ENS_10bfloat16_tEfNS_4arch4Sm90ELb1ELb0ELb0ELb1ELb1ELb1ELb1ELb1ELb0ELb1ELb1ELb0EEENS1_21CollectiveEpilogueFwdINS6_IJSA_NS7_ILi256EEESB_EEES9_SE_SG_Li256ELb1ELb1ELb1ELb0EEENS1_36VarlenDynamicPersistentTileSchedulerILi128ELi96ELi256ELi128ELb1ELb1ELb1ELb1ELb1ELb1EEEEEEEEEvNT_6ParamsE --------------------------
	.section	.text._ZN7cutlass13device_kernelIN5flash11enable_sm90INS1_16FlashAttnFwdSm90INS1_25CollectiveMainloopFwdSm90ILi2EN4cute5tupleIJNS5_1CILi1EEES8_S8_EEENS6_IJNS7_ILi128EEENS7_ILi96EEENS7_ILi64EEEEEELi256ENS_10bfloat16_tEfNS_4arch4Sm90ELb1ELb0ELb0ELb1ELb1ELb1ELb1ELb1ELb0ELb1ELb1ELb0EEENS1_21CollectiveEpilogueFwdINS6_IJSA_NS7_ILi256EEESB_EEES9_SE_SG_Li256ELb1ELb1ELb1ELb0EEENS1_36VarlenDynamicPersistentTileSchedulerILi128ELi96ELi256ELi128ELb1ELb1ELb1ELb1ELb1ELb1EEEEEEEEEvNT_6ParamsE,"ax",@progbits
	.align	128
.text._ZN7cutlass13device_kernelIN5flash11enable_sm90INS1_16FlashAttnFwdSm90INS1_25CollectiveMainloopFwdSm90ILi2EN4cute5tupleIJNS5_1CILi1EEES8_S8_EEENS6_IJNS7_ILi128EEENS7_ILi96EEENS7_ILi64EEEEEELi256ENS_10bfloat16_tEfNS_4arch4Sm90ELb1ELb0ELb0ELb1ELb1ELb1ELb1ELb1ELb0ELb1ELb1ELb0EEENS1_21CollectiveEpilogueFwdINS6_IJSA_NS7_ILi256EEESB_EEES9_SE_SG_Li256ELb1ELb1ELb1ELb0EEENS1_36VarlenDynamicPersistentTileSchedulerILi128ELi96ELi256ELi128ELb1ELb1ELb1ELb1ELb1ELb1EEEEEEEEEvNT_6ParamsE:
        .type           _ZN7cutlass13device_kernelIN5flash11enable_sm90INS1_16FlashAttnFwdSm90INS1_25CollectiveMainloopFwdSm90ILi2EN4cute5tupleIJNS5_1CILi1EEES8_S8_EEENS6_IJNS7_ILi128EEENS7_ILi96EEENS7_ILi64EEEEEELi256ENS_10bfloat16_tEfNS_4arch4Sm90ELb1ELb0ELb0ELb1ELb1ELb1ELb1ELb1ELb0ELb1ELb1ELb0EEENS1_21CollectiveEpilogueFwdINS6_IJSA_NS7_ILi256EEESB_EEES9_SE_SG_Li256ELb1ELb1ELb1ELb0EEENS1_36VarlenDynamicPersistentTileSchedulerILi128ELi96ELi256ELi128ELb1ELb1ELb1ELb1ELb1ELb1EEEEEEEEEvNT_6ParamsE,@function
        .size           _ZN7cutlass13device_kernelIN5flash11enable_sm90INS1_16FlashAttnFwdSm90INS1_25CollectiveMainloopFwdSm90ILi2EN4cute5tupleIJNS5_1CILi1EEES8_S8_EEENS6_IJNS7_ILi128EEENS7_ILi96EEENS7_ILi64EEEEEELi256ENS_10bfloat16_tEfNS_4arch4Sm90ELb1ELb0ELb0ELb1ELb1ELb1ELb1ELb1ELb0ELb1ELb1ELb0EEENS1_21CollectiveEpilogueFwdINS6_IJSA_NS7_ILi256EEESB_EEES9_SE_SG_Li256ELb1ELb1ELb1ELb0EEENS1_36VarlenDynamicPersistentTileSchedulerILi128ELi96ELi256ELi128ELb1ELb1ELb1ELb1ELb1ELb1EEEEEEEEEvNT_6ParamsE,(.L_x_6576 - _ZN7cutlass13device_kernelIN5flash11enable_sm90INS1_16FlashAttnFwdSm90INS1_25CollectiveMainloopFwdSm90ILi2EN4cute5tupleIJNS5_1CILi1EEES8_S8_EEENS6_IJNS7_ILi128EEENS7_ILi96EEENS7_ILi64EEEEEELi256ENS_10bfloat16_tEfNS_4arch4Sm90ELb1ELb0ELb0ELb1ELb1ELb1ELb1ELb1ELb0ELb1ELb1ELb0EEENS1_21CollectiveEpilogueFwdINS6_IJSA_NS7_ILi256EEESB_EEES9_SE_SG_Li256ELb1ELb1ELb1ELb0EEENS1_36VarlenDynamicPersistentTileSchedulerILi128ELi96ELi256ELi128ELb1ELb1ELb1ELb1ELb1ELb1EEEEEEEEEvNT_6ParamsE)
        .other          _ZN7cutlass13device_kernelIN5flash11enable_sm90INS1_16FlashAttnFwdSm90INS1_25CollectiveMainloopFwdSm90ILi2EN4cute5tupleIJNS5_1CILi1EEES8_S8_EEENS6_IJNS7_ILi128EEENS7_ILi96EEENS7_ILi64EEEEEELi256ENS_10bfloat16_tEfNS_4arch4Sm90ELb1ELb0ELb0ELb1ELb1ELb1ELb1ELb1ELb0ELb1ELb1ELb0EEENS1_21CollectiveEpilogueFwdINS6_IJSA_NS7_ILi256EEESB_EEES9_SE_SG_Li256ELb1ELb1ELb1ELb0EEENS1_36VarlenDynamicPersistentTileSchedulerILi128ELi96ELi256ELi128ELb1ELb1ELb1ELb1ELb1ELb1EEEEEEEEEvNT_6ParamsE,@"STO_CUDA_ENTRY STV_DEFAULT"
_ZN7cutlass13device_kernelIN5flash11enable_sm90INS1_16FlashAttnFwdSm90INS1_25CollectiveMainloopFwdSm90ILi2EN4cute5tupleIJNS5_1CILi1EEES8_S8_EEENS6_IJNS7_ILi128EEENS7_ILi96EEENS7_ILi64EEEEEELi256ENS_10bfloat16_tEfNS_4arch4Sm90ELb1ELb0ELb0ELb1ELb1ELb1ELb1ELb1ELb0ELb1ELb1ELb0EEENS1_21CollectiveEpilogueFwdINS6_IJSA_NS7_ILi256EEESB_EEES9_SE_SG_Li256ELb1ELb1ELb1ELb0EEENS1_36VarlenDynamicPersistentTileSchedulerILi128ELi96ELi256ELi128ELb1ELb1ELb1ELb1ELb1ELb1EEEEEEEEEvNT_6ParamsE:
        /* <DEDUP_REMOVED lines=18> */
.L_x_6007:
[----:B------:R-:W-:Y:S05]  /*0120*/  BSYNC B0 ;  /* 0x0000000000007941 */ /* 0x000fea0003800000 */
.L_x_6006:
        /* <DEDUP_REMOVED lines=43> */
.L_x_6008:
        /* <DEDUP_REMOVED lines=22> */
.L_x_6009:
        /* <DEDUP_REMOVED lines=18> */
.L_x_6010:
        /* <DEDUP_REMOVED lines=22> */
.L_x_6011:
        /* <DEDUP_REMOVED lines=22> */
.L_x_6012:
[----:B------:R-:W-:Y:S01]  /*0920*/  PLOP3.LUT P0, PT, PT, PT, UP0, 0x80, 0x0 ;  /* 0x000000000000781c */ /* 0x000fe20003f0f008 */
[----:B------:R-:W-:Y:S01]  /*0930*/  UMOV UR36, 0x1 ;  /* 0x0000000100247882 */ /* 0x000fe20000000000 */
[----:B------:R-:W-:Y:S01]  /*0940*/  NOP ;  /* 0x0000000000007918 */ /* 0x000fe20000000000 */
[----:B------:R-:W-:Y:S01]  /*0950*/  USEL UR36, UR36, 0x2, !UP0 ;  /* 0x0000000224247887 */ /* 0x000fe2000c000000 */
[----:B------:R-:W-:Y:S01]  /*0960*/  BSSY B9, `(.L_x_6013) ;  /* 0x000204c000097945 */ /* 0x000fe20003800000 */
[----:B------:R-:W-:Y:S01]  /*0970*/  ULDC.64 UR42, c[0x0][0x208] ;  /* 0x00008200002a7ab9 */ /* 0x000fe20000000a00 */
[----:B0123--:R-:W-:Y:S07]  /*0980*/  BAR.SYNC.DEFER_BLOCKING 0x0 ;  /* 0x0000000000007b1d */ /* 0x00ffee0000010000 */
[----:B------:R-:W-:Y:S05]  /*0990*/  @!P0 BRA `(.L_x_6014) ;  /* 0x0000017c00f48947 */ /* 0x000fea0003800000 */
.L_x_6015:
        /* <DEDUP_REMOVED lines=48> */
[CC--:B------:R-:W-:Y:S02]  /*0ca0*/  LEA.HI R2, R3.reuse, R0.reuse, RZ, 0x5 ;  /* 0x0000000003027211 */ /* 0x0c0fe400078f28ff */
[----:B------:R-:W-:Y:S01]  /*0cb0*/  LEA.HI R3, R3, R0, RZ, 0x3 ;  /* 0x0000000003037211 */ /* 0x000fe200078f18ff */
[----:B------:R-:W-:Y:S01]  /*0cc0*/  IMAD.IADD R12, R11, 0x1, -R12 ;  /* 0x000000010b0c7824 */ /* 0x000fe200078e0a0c */
[----:B------:R-:W-:Y:S02]  /*0cd0*/  SHF.R.S32.HI R9, RZ, 0x5, R9 ;  /* 0x00000005ff097819 */ /* 0x000fe40000011409 */
[----:B------:R-:W-:-:S02]  /*0ce0*/  LOP3.LUT R5, R4, 0x3fffff0, RZ, 0xc0, !PT ;  /* 0x03fffff004057812 */ /* 0x000fc400078ec0ff */
[----:B------:R-:W-:Y:S01]  /*0cf0*/  LOP3.LUT R7, R3, 0xfffffff8, RZ, 0xc0, !PT ;  /* 0xfffffff803077812 */ /* 0x000fe200078ec0ff */
[----:B------:R-:W-:Y:S01]  /*0d00*/  IMAD R9, R9, 0x10, R12 ;  /* 0x0000001009097824 */ /* 0x000fe200078e020c */
[----:B------:R-:W-:Y:S01]  /*0d10*/  LOP3.LUT R3, R206, 0xfffffffc, RZ, 0xc0, !PT ;  /* 0xfffffffcce037812 */ /* 0x000fe200078ec0ff */
[----:B------:R-:W-:Y:S01]  /*0d20*/  IMAD.IADD R5, R0, 0x1, -R5 ;  /* 0x0000000100057824 */ /* 0x000fe200078e0a05 */
[----:B------:R-:W-:Y:S01]  /*0d30*/  SHF.R.S32.HI R16, RZ, 0x5, R2 ;  /* 0x00000005ff107819 */ /* 0x000fe20000011402 */
[----:B------:R-:W-:Y:S01]  /*0d40*/  IMAD R8, R8, 0x40, R9 ;  /* 0x0000004008087824 */ /* 0x000fe200078e0209 */
[----:B------:R-:W-:Y:S01]  /*0d50*/  SHF.R.S32.HI R206, RZ, 0x2, R206 ;  /* 0x00000002ffce7819 */ /* 0x000fe200000114ce */
[----:B------:R-:W-:Y:S01]  /*0d60*/  IMAD.IADD R3, R0, 0x1, -R3 ;  /* 0x0000000100037824 */ /* 0x000fe200078e0a03 */
[----:B------:R-:W-:Y:S01]  /*0d70*/  LOP3.LUT R10, R10, 0x7ffffffc, RZ, 0xc0, !PT ;  /* 0x7ffffffc0a0a7812 */ /* 0x000fe200078ec0ff */
[----:B------:R0:W-:Y:S01]  /*0d80*/  STL [R1+0x9c], R16 ;  /* 0x00009c1001007387 */ /* 0x0001e20000100800 */
[----:B------:R-:W-:-:S02]  /*0d90*/  IMAD R5, R16, 0x10, R5 ;  /* 0x0000001010057824 */ /* 0x000fc400078e0205 */
[----:B------:R-:W-:Y:S01]  /*0da0*/  VIADD R9, R206, 0x40 ;  /* 0x00000040ce097836 */ /* 0x000fe20000000000 */
[----:B------:R-:W-:Y:S01]  /*0db0*/  STL [R1+0x1c4], R8 ;  /* 0x0001c40801007387 */ /* 0x000fe20000100800 */
[----:B------:R-:W-:Y:S01]  /*0dc0*/  IMAD.IADD R212, R0, 0x1, -R7 ;  /* 0x0000000100d47824 */ /* 0x000fe200078e0a07 */
[----:B------:R-:W-:Y:S01]  /*0dd0*/  LEA.HI R0, R3, R3, RZ, 0x1 ;  /* 0x0000000303007211 */ /* 0x000fe200078f08ff */
[----:B------:R-:W-:Y:S01]  /*0de0*/  IMAD.MOV.U32 R7, RZ, RZ, R15 ;  /* 0x000000ffff077224 */ /* 0x000fe200078e000f */
[----:B------:R-:W-:Y:S01]  /*0df0*/  SHF.R.S32.HI R4, RZ, 0x1f, R9 ;  /* 0x0000001fff047819 */ /* 0x000fe20000011409 */
[----:B------:R-:W-:Y:S01]  /*0e00*/  IMAD.SHL.U32 R2, R9, 0x40, RZ ;  /* 0x0000004009027824 */ /* 0x000fe200078e00ff */
[----:B------:R-:W-:Y:S01]  /*0e10*/  LOP3.LUT R0, R0, 0x1ffffffe, RZ, 0xc0, !PT ;  /* 0x1ffffffe00007812 */ /* 0x000fe200078ec0ff */
[C---:B0-----:R-:W-:Y:S01]  /*0e20*/  IMAD.SHL.U32 R16, R3.reuse, 0x8, RZ ;  /* 0x0000000803107824 */ /* 0x041fe200078e00ff */
[----:B------:R-:W-:Y:S01]  /*0e30*/  LEA.HI R4, R4, R9, RZ, 0x3 ;  /* 0x0000000904047211 */ /* 0x000fe200078f18ff */
[----:B------:R-:W-:Y:S01]  /*0e40*/  STL [R1+0xb8], RZ ;  /* 0x0000b8ff01007387 */ /* 0x000fe20000100800 */
[----:B------:R-:W-:-:S02]  /*0e50*/  IMAD.SHL.U32 R204, R3, 0x4, RZ ;  /* 0x0000000403cc7824 */ /* 0x000fc400078e00ff */
[C---:B------:R-:W-:Y:S01]  /*0e60*/  VIADD R216, R16.reuse, 0x40 ;  /* 0x0000004010d87836 */ /* 0x040fe20000000000 */
[----:B------:R-:W-:Y:S01]  /*0e70*/  SHF.R.S32.HI R17, RZ, 0x1f, R16 ;  /* 0x0000001fff117819 */ /* 0x000fe20000011410 */
[C---:B------:R-:W-:Y:S02]  /*0e80*/  VIADD R215, R16.reuse, 0x60 ;  /* 0x0000006010d77836 */ /* 0x040fe40000000000 */
[C---:B------:R-:W-:Y:S01]  /*0e90*/  VIADD R214, R16.reuse, 0x80 ;  /* 0x0000008010d67836 */ /* 0x040fe20000000000 */
[----:B------:R-:W-:Y:S01]  /*0ea0*/  SHF.R.S32.HI R24, RZ, 0x1f, R216 ;  /* 0x0000001fff187819 */ /* 0x000fe200000114d8 */
[C---:B------:R-:W-:Y:S01]  /*0eb0*/  VIADD R213, R16.reuse, 0xa0 ;  /* 0x000000a010d57836 */ /* 0x040fe20000000000 */
[----:B------:R-:W-:Y:S01]  /*0ec0*/  SHF.R.S32.HI R21, RZ, 0x1f, R215 ;  /* 0x0000001fff157819 */ /* 0x000fe200000114d7 */
[C---:B------:R-:W-:Y:S01]  /*0ed0*/  VIADD R218, R16.reuse, 0xc0 ;  /* 0x000000c010da7836 */ /* 0x040fe20000000000 */
[----:B------:R-:W-:Y:S01]  /*0ee0*/  SHF.R.S32.HI R15, RZ, 0x1f, R214 ;  /* 0x0000001fff0f7819 */ /* 0x000fe200000114d6 */
[----:B------:R-:W-:Y:S01]  /*0ef0*/  VIADD R217, R16, 0xe0 ;  /* 0x000000e010d97836 */ /* 0x000fe20000000000 */
[----:B------:R0:W-:Y:S01]  /*0f00*/  STL [R1+0x90], R24 ;  /* 0x0000901801007387 */ /* 0x0001e20000100800 */
[----:B------:R-:W-:-:S02]  /*0f10*/  IMAD.SHL.U32 R4, R4, 0x40, RZ ;  /* 0x0000004004047824 */ /* 0x000fc400078e00ff */
[----:B------:R-:W-:Y:S01]  /*0f20*/  IMAD.IADD R0, R3, 0x1, -R0 ;  /* 0x0000000103007824 */ /* 0x000fe200078e0a00 */
[----:B------:R-:W-:Y:S01]  /*0f30*/  LOP3.LUT R3, R2, 0x1c0, RZ, 0xc0, !PT ;  /* 0x000001c002037812 */ /* 0x000fe200078ec0ff */
[----:B------:R1:W-:Y:S01]  /*0f40*/  STL [R1+0x8c], R21 ;  /* 0x00008c1501007387 */ /* 0x0003e20000100800 */
[----:B------:R-:W-:Y:S01]  /*0f50*/  IMAD.SHL.U32 R212, R212, 0x8, RZ ;  /* 0x00000008d4d47824 */ /* 0x000fe200078e00ff */
[----:B------:R-:W-:Y:S01]  /*0f60*/  LOP3.LUT R4, R4, 0xfffffe00, RZ, 0xc0, !PT ;  /* 0xfffffe0004047812 */ /* 0x000fe200078ec0ff */
[----:B------:R-:W-:Y:S01]  /*0f70*/  IMAD.IADD R10, R20, 0x1, -R10 ;  /* 0x00000001140a7824 */ /* 0x000fe200078e0a0a */
[----:B------:R2:W-:Y:S01]  /*0f80*/  STL [R1+0x88], R15 ;  /* 0x0000880f01007387 */ /* 0x0005e20000100800 */
[----:B0-----:R-:W-:Y:S01]  /*0f90*/  SHF.R.S32.HI R24, RZ, 0x1f, R213 ;  /* 0x0000001fff187819 */ /* 0x001fe200000114d5 */
[----:B------:R-:W-:Y:S01]  /*0fa0*/  IMAD R11, R5, 0x8, R6 ;  /* 0x00000008050b7824 */ /* 0x000fe200078e0206 */
[----:B------:R-:W-:Y:S01]  /*0fb0*/  SHF.R.U32.HI R12, RZ, 0x3, R3 ;  /* 0x00000003ff0c7819 */ /* 0x000fe20000011603 */
[----:B------:R-:W-:Y:S01]  /*0fc0*/  IMAD.SHL.U32 R45, R10, 0x2, RZ ;  /* 0x000000020a2d7824 */ /* 0x000fe200078e00ff */
[----:B------:R-:W-:Y:S01]  /*0fd0*/  LOP3.LUT R3, R3, 0x38, R16, 0xf8, !PT ;  /* 0x0000003803037812 */ /* 0x000fe200078ef810 */
[----:B------:R-:W-:Y:S01]  /*0fe0*/  STL [R1+0x84], R24 ;  /* 0x0000841801007387 */ /* 0x000fe20000100800 */
[----:B-1----:R-:W-:Y:S01]  /*0ff0*/  SHF.R.S32.HI R21, RZ, 0x1f, R218 ;  /* 0x0000001fff157819 */ /* 0x002fe200000114da */
[C---:B------:R-:W-:Y:S01]  /*1000*/  VIADD R44, R45.reuse, 0x8 ;  /* 0x000000082d2c7836 */ /* 0x040fe20000000000 */
[----:B------:R-:W-:Y:S01]  /*1010*/  SHF.R.S32.HI R9, RZ, 0x1f, R212 ;  /* 0x0000001fff097819 */ /* 0x000fe200000114d4 */
[----:B------:R-:W-:Y:S01]  /*1020*/  VIADD R9, R212, 0xc0 ;  /* 0x000000c0d4097836 */ /* 0x000fe20000000000 */
[----:B--2---:R-:W-:Y:S01]  /*1030*/  SHF.R.S32.HI R15, RZ, 0x1f, R217 ;  /* 0x0000001fff0f7819 */ /* 0x004fe200000114d9 */
[----:B------:R-:W-:Y:S01]  /*1040*/  STL [R1+0x80], R21 ;  /* 0x0000801501007387 */ /* 0x000fe20000100800 */
[----:B------:R-:W-:-:S02]  /*1050*/  VIADD R43, R45, 0x10 ;  /* 0x000000102d2b7836 */ /* 0x000fc40000000000 */
[----:B------:R-:W-:Y:S01]  /*1060*/  SHF.R.S32.HI R10, RZ, 0x1f, R9 ;  /* 0x0000001fff0a7819 */ /* 0x000fe20000011409 */
[----:B------:R-:W-:Y:S01]  /*1070*/  STL [R1+0x7c], R15 ;  /* 0x00007c0f01007387 */ /* 0x000fe20000100800 */
[----:B------:R-:W-:Y:S02]  /*1080*/  IMAD.SHL.U32 R9, R11, 0x8, RZ ;  /* 0x000000080b097824 */ /* 0x000fe400078e00ff */
[C---:B------:R-:W-:Y:S01]  /*1090*/  VIADD R42, R45.reuse, 0x18 ;  /* 0x000000182d2a7836 */ /* 0x040fe20000000000 */
[----:B------:R0:W-:Y:S01]  /*10a0*/  STL [R1+0xa0], R4 ;  /* 0x0000a00401007387 */ /* 0x0001e20000100800 */
[C---:B------:R-:W-:Y:S02]  /*10b0*/  VIADD R41, R45.reuse, 0x20 ;  /* 0x000000202d297836 */ /* 0x040fe40000000000 */
[C---:B------:R-:W-:Y:S01]  /*10c0*/  VIADD R40, R45.reuse, 0x28 ;  /* 0x000000282d287836 */ /* 0x040fe20000000000 */
[----:B------:R-:W-:Y:S01]  /*10d0*/  STL [R1+0x94], R45 ;  /* 0x0000942d01007387 */ /* 0x000fe20000100800 */
[----:B------:R-:W-:-:S02]  /*10e0*/  VIADD R39, R45, 0x30 ;  /* 0x000000302d277836 */ /* 0x000fc40000000000 */
[C---:B------:R-:W-:Y:S01]  /*10f0*/  VIADD R38, R45.reuse, 0x38 ;  /* 0x000000382d267836 */ /* 0x040fe20000000000 */
[----:B------:R-:W-:Y:S01]  /*1100*/  STL [R1+0x1c8], R9 ;  /* 0x0001c80901007387 */ /* 0x000fe20000100800 */
[C---:B------:R-:W-:Y:S01]  /*1110*/  VIADD R37, R45.reuse, 0x40 ;  /* 0x000000402d257836 */ /* 0x040fe20000000000 */
[----:B0-----:R-:W-:Y:S01]  /*1120*/  LOP3.LUT R4, R4, R3, R12, 0xf6, !PT ;  /* 0x0000000304047212 */ /* 0x001fe200078ef60c */
[C---:B------:R-:W-:Y:S02]  /*1130*/  VIADD R36, R45.reuse, 0x48 ;  /* 0x000000482d247836 */ /* 0x040fe40000000000 */
[C---:B------:R-:W-:Y:S02]  /*1140*/  VIADD R35, R45.reuse, 0x50 ;  /* 0x000000502d237836 */ /* 0x040fe40000000000 */
[----:B------:R-:W-:Y:S01]  /*1150*/  IMAD R3, R4, 0x2, R23 ;  /* 0x0000000204037824 */ /* 0x000fe200078e0217 */
[----:B------:R-:W-:Y:S01]  /*1160*/  SHF.R.S32.HI R4, RZ, 0x1f, R44 ;  /* 0x0000001fff047819 */ /* 0x000fe2000001142c */
[----:B------:R-:W-:-:S02]  /*1170*/  VIADD R34, R45, 0x58 ;  /* 0x000000582d227836 */ /* 0x000fc40000000000 */
[C---:B------:R-:W-:Y:S01]  /*1180*/  VIADD R33, R45.reuse, 0x60 ;  /* 0x000000602d217836 */ /* 0x040fe20000000000 */
[----:B------:R-:W-:Y:S01]  /*1190*/  STL [R1+0x1c0], R3 ;  /* 0x0001c00301007387 */ /* 0x000fe20000100800 */
[C---:B------:R-:W-:Y:S02]  /*11a0*/  VIADD R32, R45.reuse, 0x68 ;  /* 0x000000682d207836 */ /* 0x040fe40000000000 */
[C---:B------:R-:W-:Y:S01]  /*11b0*/  VIADD R31, R45.reuse, 0x70 ;  /* 0x000000702d1f7836 */ /* 0x040fe20000000000 */
[----:B------:R-:W-:Y:S01]  /*11c0*/  STL [R1+0x138], R44 ;  /* 0x0001382c01007387 */ /* 0x000fe20000100800 */
[C---:B------:R-:W-:Y:S02]  /*11d0*/  VIADD R30, R45.reuse, 0x78 ;  /* 0x000000782d1e7836 */ /* 0x040fe40000000000 */
[C---:B------:R-:W-:Y:S01]  /*11e0*/  VIADD R29, R45.reuse, 0x80 ;  /* 0x000000802d1d7836 */ /* 0x040fe20000000000 */
[----:B------:R0:W-:Y:S01]  /*11f0*/  STL [R1+0x134], R43 ;  /* 0x0001342b01007387 */ /* 0x0001e20000100800 */
[----:B------:R-:W-:-:S02]  /*1200*/  VIADD R28, R45, 0x88 ;  /* 0x000000882d1c7836 */ /* 0x000fc40000000000 */
[----:B------:R-:W-:Y:S01]  /*1210*/  IMAD.MOV.U32 R6, RZ, RZ, R14 ;  /* 0x000000ffff067224 */ /* 0x000fe200078e000e */
[----:B------:R-:W-:Y:S01]  /*1220*/  STL [R1+0x130], R42 ;  /* 0x0001302a01007387 */ /* 0x000fe20000100800 */
[C---:B------:R-:W-:Y:S02]  /*1230*/  VIADD R27, R45.reuse, 0x90 ;  /* 0x000000902d1b7836 */ /* 0x040fe40000000000 */
[----:B------:R-:W-:Y:S01]  /*1240*/  IMAD.MOV.U32 R5, RZ, RZ, R13 ;  /* 0x000000ffff057224 */ /* 0x000fe200078e000d */
[----:B------:R1:W-:Y:S01]  /*1250*/  STL [R1+0x12c], R41 ;  /* 0x00012c2901007387 */ /* 0x0003e20000100800 */
[C---:B------:R-:W-:Y:S01]  /*1260*/  VIADD R14, R212.reuse, 0x40 ;  /* 0x00000040d40e7836 */ /* 0x040fe20000000000 */
[----:B0-----:R-:W-:Y:S01]  /*1270*/  SHF.R.S32.HI R43, RZ, 0x1f, R43 ;  /* 0x0000001fff2b7819 */ /* 0x001fe2000001142b */
[C---:B------:R-:W-:Y:S01]  /*1280*/  VIADD R26, R45.reuse, 0x98 ;  /* 0x000000982d1a7836 */ /* 0x040fe20000000000 */
[----:B------:R0:W-:Y:S01]  /*1290*/  STL [R1+0x128], R40 ;  /* 0x0001282801007387 */ /* 0x0001e20000100800 */
[----:B------:R-:W-:Y:S01]  /*12a0*/  VIADD R13, R212, 0x80 ;  /* 0x00000080d40d7836 */ /* 0x000fe20000000000 */
[----:B------:R-:W-:Y:S01]  /*12b0*/  SHF.R.S32.HI R14, RZ, 0x1f, R14 ;  /* 0x0000001fff0e7819 */ /* 0x000fe2000001140e */
        /* <DEDUP_REMOVED lines=13> */
[----:B------:R-:W-:Y:S01]  /*1390*/  STL [R1+0x118], R36 ;  /* 0x0001182401007387 */ /* 0x000fe20000100800 */
[C---:B------:R-:W-:Y:S01]  /*13a0*/  VIADD R12, R45.reuse, 0xd8 ;  /* 0x000000d82d0c7836 */ /* 0x040fe20000000000 */
[----:B--2---:R-:W-:Y:S01]  /*13b0*/  SHF.R.S32.HI R38, RZ, 0x1f, R38 ;  /* 0x0000001fff267819 */ /* 0x004fe20000011426 */
[C---:B------:R-:W-:Y:S01]  /*13c0*/  VIADD R11, R45.reuse, 0xe0 ;  /* 0x000000e02d0b7836 */ /* 0x040fe20000000000 */
[----:B------:R0:W-:Y:S01]  /*13d0*/  STL [R1+0x114], R35 ;  /* 0x0001142301007387 */ /* 0x0001e20000100800 */
[C---:B------:R-:W-:Y:S01]  /*13e0*/  VIADD R10, R45.reuse, 0xe8 ;  /* 0x000000e82d0a7836 */ /* 0x040fe20000000000 */
[----:B-1----:R-:W-:Y:S01]  /*13f0*/  SHF.R.S32.HI R37, RZ, 0x1f, R37 ;  /* 0x0000001fff257819 */ /* 0x002fe20000011425 */
[C---:B------:R-:W-:Y:S01]  /*1400*/  VIADD R9, R45.reuse, 0xf0 ;  /* 0x000000f02d097836 */ /* 0x040fe20000000000 */
[----:B------:R1:W-:Y:S01]  /*1410*/  STL [R1+0x110], R34 ;  /* 0x0001102201007387 */ /* 0x0003e20000100800 */
[----:B------:R-:W-:-:S02]  /*1420*/  VIADD R3, R45, 0xf8 ;  /* 0x000000f82d037836 */ /* 0x000fc40000000000 */
[----:B------:R-:W-:Y:S01]  /*1430*/  IMAD R0, R0, 0x8, R8 ;  /* 0x0000000800007824 */ /* 0x000fe200078e0208 */
[----:B------:R-:W-:Y:S01]  /*1440*/  STL [R1+0x10c], R33 ;  /* 0x00010c2101007387 */ /* 0x000fe20000100800 */
[----:B------:R-:W-:Y:S01]  /*1450*/  VIADD R2, R16, 0x20 ;  /* 0x0000002010027836 */ /* 0x000fe20000000000 */
[----:B0-----:R-:W-:Y:S01]  /*1460*/  SHF.R.S32.HI R35, RZ, 0x1f, R35 ;  /* 0x0000001fff237819 */ /* 0x001fe20000011423 */
[----:B------:R-:W-:Y:S01]  /*1470*/  VIADD R211, R204, 0x10 ;  /* 0x00000010ccd37836 */ /* 0x000fe20000000000 */
[----:B------:R0:W-:Y:S01]  /*1480*/  STL [R1+0x108], R32 ;  /* 0x0001082001007387 */ /* 0x0001e20000100800 */
[----:B-1----:R-:W-:-:S03]  /*1490*/  SHF.R.S32.HI R34, RZ, 0x1f, R34 ;  /* 0x0000001fff227819 */ /* 0x002fc60000011422 */
[----:B------:R1:W-:Y:S01]  /*14a0*/  STL [R1+0x104], R31 ;  /* 0x0001041f01007387 */ /* 0x0003e20000100800 */
[----:B------:R-:W-:-:S03]  /*14b0*/  SHF.R.S32.HI R209, RZ, 0x1f, R2 ;  /* 0x0000001fffd17819 */ /* 0x000fc60000011402 */
        /* <DEDUP_REMOVED lines=72> */
.L_x_6187:
        /* <DEDUP_REMOVED lines=8> */
[----:B-1--4-:R-:W-:Y:S01]  /*19c0*/  IMAD.MOV.U32 R4, RZ, RZ, RZ ;  /* 0x000000ffff047224 */ /* 0x012fe200078e00ff */
        /* <DEDUP_REMOVED lines=44> */
.L_x_6017:
        /* <DEDUP_REMOVED lines=13> */
.L_x_6018:
[----:B------:R-:W-:Y:S05]  /*1d60*/  @!P0 BRA `(.L_x_6019) ;  /* 0x00000000000c8947 */ /* 0x000fea0003800000 */
[----:B------:R-:W2:Y:S04]  /*1d70*/  LDG.E R0, desc[UR42][R8.64] ;  /* 0x0000002a08007981 */ /* 0x000ea8000c1e1900 */
[----:B------:R-:W2:Y:S02]  /*1d80*/  LDG.E R33, desc[UR42][R8.64+0x4] ;  /* 0x0000042a08217981 */ /* 0x000ea4000c1e1900 */
[----:B--2---:R-:W-:-:S07]  /*1d90*/  IMAD.IADD R33, R33, 0x1, -R0 ;  /* 0x0000000121217824 */ /* 0x004fce00078e0a00 */
.L_x_6019:
        /* <DEDUP_REMOVED lines=19> */
[----:B------:R-:W-:Y:S02]  /*1ed0*/  BSSY B0, `(.L_x_6020) ;  /* 0x0000037000007945 */ /* 0x000fe40003800000 */
[----:B------:R1:W-:Y:S07]  /*1ee0*/  STL [R1+0x78], R5 ;  /* 0x0000780501007387 */ /* 0x0003ee0000100800 */
[----:B------:R-:W3:Y:S01]  /*1ef0*/  @P1 LDC R8, c[0x0][0x44c] ;  /* 0x00011300ff081b82 */ /* 0x000ee20000000800 */
[----:B-1----:R-:W-:-:S07]  /*1f00*/  VIADD R5, R5, 0x7f ;  /* 0x0000007f05057836 */ /* 0x002fce0000000000 */
[----:B------:R-:W1:Y:S01]  /*1f10*/  @P1 LDC R9, c[0x0][0x450] ;  /* 0x00011400ff091b82 */ /* 0x000e620000000800 */
[----:B--2---:R-:W-:Y:S02]  /*1f20*/  @P0 IMAD.IADD R25, R3, 0x1, -R0 ;  /* 0x0000000103190824 */ /* 0x004fe400078e0a00 */
[----:B---3--:R-:W-:-:S04]  /*1f30*/  @P1 IMAD.HI.U32 R0, R5, R8, RZ ;  /* 0x0000000805001227 */ /* 0x008fc800078e00ff */
[----:B0-----:R-:W-:Y:S01]  /*1f40*/  IMAD.IADD R6, R12, 0x1, R25 ;  /* 0x000000010c067824 */ /* 0x001fe200078e0219 */
[----:B-1----:R-:W-:-:S03]  /*1f50*/  @P1 SHF.R.U32.HI R5, RZ, R9, R0 ;  /* 0x00000009ff051219 */ /* 0x002fc60000011600 */
[C---:B------:R-:W-:Y:S01]  /*1f60*/  VIADD R0, R6.reuse, 0x5f ;  /* 0x0000005f06007836 */ /* 0x040fe20000000000 */
[----:B------:R-:W-:Y:S01]  /*1f70*/  IADD3 R31, R6, 0x60, -R219 ;  /* 0x00000060061f7810 */ /* 0x000fe20007ffe8db */
[----:B------:R0:W-:Y:S02]  /*1f80*/  STL [R1+0x28], R6 ;  /* 0x0000280601007387 */ /* 0x0001e40000100800 */
[----:B------:R-:W-:Y:S02]  /*1f90*/  IMAD.HI R0, R0, 0x2aaaaaab, RZ ;  /* 0x2aaaaaab00007827 */ /* 0x000fe400078e02ff */
[----:B------:R1:W-:Y:S02]  /*1fa0*/  STL [R1+0xbc], R13 ;  /* 0x0000bc0d01007387 */ /* 0x0003e40000100800 */
[----:B------:R-:W-:Y:S01]  /*1fb0*/  IMAD.IADD R5, R31, 0x1, R5 ;  /* 0x000000011f057824 */ /* 0x000fe200078e0205 */
[----:B------:R-:W-:-:S03]  /*1fc0*/  SHF.R.U32.HI R3, RZ, 0x1f, R0 ;  /* 0x0000001fff037819 */ /* 0x000fc60000011600 */
[----:B------:R-:W-:Y:S01]  /*1fd0*/  IMAD.HI R5, R5, 0x2aaaaaab, RZ ;  /* 0x2aaaaaab05057827 */ /* 0x000fe200078e02ff */
[----:B0-----:R-:W-:Y:S02]  /*1fe0*/  SHF.R.U32.HI R6, RZ, 0x10, R10 ;  /* 0x00000010ff067819 */ /* 0x001fe4000001160a */
[----:B------:R-:W-:Y:S01]  /*1ff0*/  LEA.HI.SX32 R30, R0, R3, 0x1c ;  /* 0x00000003001e7211 */ /* 0x000fe200078fe2ff */
[----:B------:R-:W-:Y:S01]  /*2000*/  IMAD.MOV.U32 R0, RZ, RZ, RZ ;  /* 0x000000ffff007224 */ /* 0x000fe200078e00ff */
[----:B------:R-:W-:Y:S01]  /*2010*/  SHF.R.U32.HI R4, RZ, 0x1f, R5 ;  /* 0x0000001fff047819 */ /* 0x000fe20000011605 */
[----:B------:R1:W-:Y:S03]  /*2020*/  STL [R1+0xa8], R6 ;  /* 0x0000a80601007387 */ /* 0x0003e60000100800 */
[----:B------:R-:W-:-:S04]  /*2030*/  LEA.HI.SX32 R5, R5, R4, 0x1c ;  /* 0x0000000405057211 */ /* 0x000fc800078fe2ff */
[----:B------:R-:W-:-:S04]  /*2040*/  VIMNMX R9, R30, R5, PT ;  /* 0x000000051e097248 */ /* 0x000fc80003fe0100 */
[----:B------:R-:W-:-:S13]  /*2050*/  ISETP.GE.AND P0, PT, R9, 0x1, PT ;  /* 0x000000010900780c */ /* 0x000fda0003f06270 */
[----:B-1----:R-:W-:Y:S05]  /*2060*/  @!P0 BRA `(.L_x_6021) ;  /* 0x0000000000748947 */ /* 0x002fea0003800000 */
        /* <DEDUP_REMOVED lines=29> */
.L_x_6021:
[----:B------:R-:W-:Y:S05]  /*2240*/  BSYNC B0 ;  /* 0x0000000000007941 */ /* 0x000fea0003800000 */
.L_x_6020:
        /* <DEDUP_REMOVED lines=37> */
.L_x_6024:
[----:B------:R-:W-:Y:S05]  /*24a0*/  BSYNC B6 ;  /* 0x0000000000067941 */ /* 0x000fea0003800000 */
.L_x_6023:
        /* <DEDUP_REMOVED lines=20> */
.L_x_6026:
[----:B------:R-:W-:Y:S05]  /*25f0*/  BSYNC B6 ;  /* 0x0000000000067941 */ /* 0x000fea0003800000 */
.L_x_6025:
        /* <DEDUP_REMOVED lines=136> */
.L_x_6080:
        /* <DEDUP_REMOVED lines=97> */
.L_x_6031:
[----:B------:R-:W-:Y:S05]  /*3490*/  BSYNC B1 ;  /* 0x0000000000017941 */ /* 0x000fea0003800000 */
.L_x_6030:
        /* <DEDUP_REMOVED lines=29> */
.L_x_6033:
[----:B------:R-:W-:Y:S05]  /*3670*/  BSYNC B1 ;  /* 0x0000000000017941 */ /* 0x000fea0003800000 */
.L_x_6032:
        /* <DEDUP_REMOVED lines=34> */
.L_x_6034:
[----:B------:R-:W-:Y:S01]  /*38a0*/  IMAD R87, R22, 0x8, R23 ;  /* 0x0000000816577824 */ /* 0x000fe200078e0217 */
[----:B------:R-:W-:Y:S01]  /*38b0*/  SHF.L.U32 R95, R210, 0x1f, RZ ;  /* 0x0000001fd25f7819 */ /* 0x000fe200000006ff */
[----:B------:R-:W-:Y:S03]  /*38c0*/  BSSY B1, `(.L_x_6035) ;  /* 0x0000003000017945 */ /* 0x000fe60003800000 */
[----:B------:R-:W0:Y:S02]  /*38d0*/  SYNCS.PHASECHK.TRANS64.TRYWAIT P5, [R87+URZ+0x32490], R95 ;  /* 0x0324905f570075a7 */ /* 0x000e2400080a017f */
[----:B0-----:R-:W-:Y:S05]  /*38e0*/  @!P5 BRA `(.L_x_6036) ;  /* 0x000001d40054d947 */ /* 0x001fea0003800000 */
.L_x_6318:
[----:B------:R-:W-:Y:S05]  /*38f0*/  BSYNC B1 ;  /* 0x0000000000017941 */ /* 0x000fea0003800000 */
.L_x_6035:
[----:B------:R-:W-:-:S03]  /*3900*/  UMOV UR4, 0xffffffff ;  /* 0xffffffff00047882 */ /* 0x000fc60000000000 */
[----:B------:R-:W-:Y:S05]  /*3910*/  BRA.DIV UR4, `(.L_x_6037) ;  /* 0x000001d6045c7947 */ /* 0x000fea000b800000 */
[----:B------:R1:W2:Y:S04]  /*3920*/  SHFL.IDX PT, R99, R97, RZ, 0x1c1f ;  /* 0x001c1fff61637589 */ /* 0x0002a800000e0000 */
[----:B------:R1:W3:Y:S02]  /*3930*/  SHFL.IDX PT, R14, R96, RZ, 0x1c1f ;  /* 0x001c1fff600e7589 */ /* 0x0002e400000e0000 */
.L_x_6322:
        /* <DEDUP_REMOVED lines=13> */
[----:B------:R-:W-:Y:S02]  /*3a10*/  PRMT R11, R104, 0x5410, R11 ;  /* 0x00005410680b7816 */ /* 0x000fe4000000000b */
[----:B0-----:R-:W-:Y:S02]  /*3a20*/  LOP3.LUT R105, R5, 0xffff0000, RZ, 0xc0, !PT ;  /* 0xffff000005697812 */ /* 0x001fe400078ec0ff */
[C---:B------:R-:W-:Y:S01]  /*3a30*/  LOP3.LUT R44, R15.reuse, 0xffff0000, RZ, 0xc0, !PT ;  /* 0xffff00000f2c7812 */ /* 0x040fe200078ec0ff */
[----:B------:R-:W-:Y:S01]  /*3a40*/  IMAD.U32 R15, R15, 0x10000, RZ ;  /* 0x000100000f0f7824 */ /* 0x000fe200078e00ff */
[----:B------:R-:W-:-:S02]  /*3a50*/  LOP3.LUT R104, R11, 0xffff0000, RZ, 0xc0, !PT ;  /* 0xffff00000b687812 */ /* 0x000fc400078ec0ff */
[----:B------:R-:W-:Y:S01]  /*3a60*/  SHF.R.U32.HI R46, RZ, 0x10, R47 ;  /* 0x00000010ff2e7819 */ /* 0x000fe2000001162f */
[----:B------:R-:W-:Y:S01]  /*3a70*/  FMUL.FTZ R106, R105, R44 ;  /* 0x0000002c696a7220 */ /* 0x000fe20000410000 */
[----:B------:R-:W-:Y:S02]  /*3a80*/  IMAD.U32 R47, R5, 0x10000, RZ ;  /* 0x00010000052f7824 */ /* 0x000fe400078e00ff */
[-C--:B------:R-:W-:Y:S01]  /*3a90*/  FMUL.FTZ R105, R105, R104.reuse ;  /* 0x0000006869697220 */ /* 0x080fe20000410000 */
[----:B------:R-:W-:Y:S02]  /*3aa0*/  SHF.R.U32.HI R45, RZ, 0x10, R45 ;  /* 0x00000010ff2d7819 */ /* 0x000fe4000001162d */
[----:B------:R-:W-:Y:S01]  /*3ab0*/  PRMT R46, R101, 0x5432, R46 ;  /* 0x00005432652e7816 */ /* 0x000fe2000000002e */
[C---:B------:R-:W-:Y:S01]  /*3ac0*/  FFMA.FTZ R5, R47.reuse, R104, -R106 ;  /* 0x000000682f057223 */ /* 0x040fe2000001086a */
[----:B------:R-:W-:Y:S01]  /*3ad0*/  FFMA.FTZ R44, R47, R44, R105 ;  /* 0x0000002c2f2c7223 */ /* 0x000fe20000010069 */
[----:B------:R-:W-:Y:S01]  /*3ae0*/  PRMT R47, R107, 0x5410, R45 ;  /* 0x000054106b2f7816 */ /* 0x000fe2000000002d */
[C---:B------:R-:W-:Y:S01]  /*3af0*/  IMAD.U32 R104, R6.reuse, 0x10000, RZ ;  /* 0x0001000006687824 */ /* 0x040fe200078e00ff */
[----:B------:R-:W-:Y:S01]  /*3b00*/  LOP3.LUT R106, R6, 0xffff0000, RZ, 0xc0, !PT ;  /* 0xffff0000066a7812 */ /* 0x000fe200078ec0ff */
[C---:B------:R-:W-:Y:S01]  /*3b10*/  IMAD.U32 R45, R46.reuse, 0x10000, RZ ;  /* 0x000100002e2d7824 */ /* 0x040fe200078e00ff */
[----:B------:R-:W-:Y:S01]  /*3b20*/  LOP3.LUT R46, R46, 0xffff0000, RZ, 0xc0, !PT ;  /* 0xffff00002e2e7812 */ /* 0x000fe200078ec0ff */
[C---:B------:R-:W-:Y:S01]  /*3b30*/  IMAD.U32 R105, R47.reuse, 0x10000, RZ ;  /* 0x000100002f697824 */ /* 0x040fe200078e00ff */
[----:B------:R-:W-:Y:S01]  /*3b40*/  LOP3.LUT R47, R47, 0xffff0000, RZ, 0xc0, !PT ;  /* 0xffff00002f2f7812 */ /* 0x000fe200078ec0ff */
[----:B------:R-:W-:Y:S01]  /*3b50*/  FMUL.FTZ R107, R106, R45 ;  /* 0x0000002d6a6b7220 */ /* 0x000fe20000410000 */
        /* <DEDUP_REMOVED lines=20> */
.L_x_6043:
[----:B------:R-:W-:Y:S05]  /*3ca0*/  BSYNC B3 ;  /* 0x0000000000037941 */ /* 0x000fea0003800000 */
.L_x_6042:
[----:B0-----:R4:W-:Y:S02]  /*3cb0*/  ST.E.128 desc[UR42][R12.64], R4 ;  /* 0x000000040c007985 */ /* 0x0019e4000c101d2a */
.L_x_6041:
[----:B------:R-:W-:Y:S05]  /*3cc0*/  BSYNC B2 ;  /* 0x0000000000027941 */ /* 0x000fea0003800000 */
.L_x_6040:
        /* <DEDUP_REMOVED lines=13> */
[----:B------:R-:W-:Y:S02]  /*3da0*/  LOP3.LUT R15, R5, 0xffff0000, RZ, 0xc0, !PT ;  /* 0xffff0000050f7812 */ /* 0x000fe400078ec0ff */
[C---:B------:R-:W-:Y:S01]  /*3db0*/  LOP3.LUT R44, R14.reuse, 0xffff0000, RZ, 0xc0, !PT ;  /* 0xffff00000e2c7812 */ /* 0x040fe200078ec0ff */
[----:B------:R-:W-:Y:S01]  /*3dc0*/  IMAD.U32 R14, R14, 0x10000, RZ ;  /* 0x000100000e0e7824 */ /* 0x000fe200078e00ff */
[C---:B------:R-:W-:Y:S01]  /*3dd0*/  LOP3.LUT R42, R11.reuse, 0xffff0000, RZ, 0xc0, !PT ;  /* 0xffff00000b2a7812 */ /* 0x040fe200078ec0ff */
[----:B------:R-:W-:Y:S01]  /*3de0*/  IMAD.U32 R11, R11, 0x10000, RZ ;  /* 0x000100000b0b7824 */ /* 0x000fe200078e00ff */
[----:B------:R-:W-:Y:S01]  /*3df0*/  SHF.R.U32.HI R45, RZ, 0x10, R43 ;  /* 0x00000010ff2d7819 */ /* 0x000fe2000001162b */
[C---:B------:R-:W-:Y:S01]  /*3e00*/  FMUL.FTZ R5, R15.reuse, R44 ;  /* 0x0000002c0f057220 */ /* 0x040fe20000410000 */
[----:B------:R-:W-:Y:S01]  /*3e10*/  SHF.R.U32.HI R41, RZ, 0x10, R41 ;  /* 0x00000010ff297819 */ /* 0x000fe20000011629 */
[-C--:B------:R-:W-:Y:S01]  /*3e20*/  FMUL.FTZ R15, R15, R42.reuse ;  /* 0x0000002a0f0f7220 */ /* 0x080fe20000410000 */
[----:B------:R-:W-:Y:S01]  /*3e30*/  PRMT R45, R110, 0x5410, R45 ;  /* 0x000054106e2d7816 */ /* 0x000fe2000000002d */
[C---:B------:R-:W-:Y:S01]  /*3e40*/  FFMA.FTZ R5, R40.reuse, R42, -R5 ;  /* 0x0000002a28057223 */ /* 0x040fe20000010805 */
[----:B------:R-:W-:Y:S01]  /*3e50*/  PRMT R41, R109, 0x5410, R41 ;  /* 0x000054106d297816 */ /* 0x000fe20000000029 */
[----:B------:R-:W-:Y:S01]  /*3e60*/  FFMA.FTZ R40, R40, R44, R15 ;  /* 0x0000002c28287223 */ /* 0x000fe2000001000f */
[C---:B------:R-:W-:Y:S01]  /*3e70*/  LOP3.LUT R42, R6.reuse, 0xffff0000, RZ, 0xc0, !PT ;  /* 0xffff0000062a7812 */ /* 0x040fe200078ec0ff */
[C---:B------:R-:W-:Y:S01]  /*3e80*/  IMAD.U32 R44, R45.reuse, 0x10000, RZ ;  /* 0x000100002d2c7824 */ /* 0x040fe200078e00ff */
[----:B------:R-:W-:Y:S01]  /*3e90*/  LOP3.LUT R45, R45, 0xffff0000, RZ, 0xc0, !PT ;  /* 0xffff00002d2d7812 */ /* 0x000fe200078ec0ff */
[----:B------:R-:W-:Y:S01]  /*3ea0*/  IMAD.U32 R15, R6, 0x10000, RZ ;  /* 0x00010000060f7824 */ /* 0x000fe200078e00ff */
[----:B------:R-:W-:Y:S01]  /*3eb0*/  F2FP.BF16.F32.PACK_AB R5, R40, R5 ;  /* 0x000000052805723e */ /* 0x000fe200000010ff */
[----:B------:R-:W-:-:S02]  /*3ec0*/  IMAD.U32 R43, R41, 0x10000, RZ ;  /* 0x00010000292b7824 */ /* 0x000fc400078e00ff */
[CC--:B------:R-:W-:Y:S01]  /*3ed0*/  FMUL.FTZ R6, R42.reuse, R44.reuse ;  /* 0x0000002c2a067220 */ /* 0x0c0fe20000410000 */
[----:B------:R-:W-:Y:S01]  /*3ee0*/  LOP3.LUT R41, R41, 0xffff0000, RZ, 0xc0, !PT ;  /* 0xffff000029297812 */ /* 0x000fe200078ec0ff */
[-C--:B------:R-:W-:Y:S02]  /*3ef0*/  FMUL.FTZ R47, R42, R43.reuse ;  /* 0x0000002b2a2f7220 */ /* 0x080fe40000410000 */
[----:B------:R-:W-:Y:S01]  /*3f00*/  FFMA.FTZ R6, R15, R43, -R6 ;  /* 0x0000002b0f067223 */ /* 0x000fe20000010806 */
[C---:B------:R-:W-:Y:S01]  /*3f10*/  LOP3.LUT R43, R7.reuse, 0xffff0000, RZ, 0xc0, !PT ;  /* 0xffff0000072b7812 */ /* 0x040fe200078ec0ff */
[----:B------:R-:W-:Y:S02]  /*3f20*/  IMAD.U32 R42, R7, 0x10000, RZ ;  /* 0x00010000072a7824 */ /* 0x000fe400078e00ff */
[----:B------:R-:W-:Y:S01]  /*3f30*/  FFMA.FTZ R15, R15, R44, R47 ;  /* 0x0000002c0f0f7223 */ /* 0x000fe2000001002f */
[C---:B------:R-:W-:Y:S01]  /*3f40*/  IMAD.U32 R7, R4.reuse, 0x10000, RZ ;  /* 0x0001000004077824 */ /* 0x040fe200078e00ff */
[----:B------:R-:W-:Y:S01]  /*3f50*/  LOP3.LUT R4, R4, 0xffff0000, RZ, 0xc0, !PT ;  /* 0xffff000004047812 */ /* 0x000fe200078ec0ff */
[C---:B------:R-:W-:Y:S01]  /*3f60*/  FMUL.FTZ R47, R43.reuse, R45 ;  /* 0x0000002d2b2f7220 */ /* 0x040fe20000410000 */
[----:B------:R-:W-:Y:S01]  /*3f70*/  FMUL.FTZ R46, R43, R41 ;  /* 0x000000292b2e7220 */ /* 0x000fe20000410000 */
[----:B------:R-:W-:-:S02]  /*3f80*/  F2FP.BF16.F32.PACK_AB R6, R15, R6 ;  /* 0x000000060f06723e */ /* 0x000fc400000010ff */
[----:B------:R-:W-:Y:S01]  /*3f90*/  FFMA.FTZ R47, R42, R41, -R47 ;  /* 0x000000292a2f7223 */ /* 0x000fe2000001082f */
[CC--:B------:R-:W-:Y:S01]  /*3fa0*/  FMUL.FTZ R44, R4.reuse, R14.reuse ;  /* 0x0000000e042c7220 */ /* 0x0c0fe20000410000 */
[----:B------:R-:W-:Y:S01]  /*3fb0*/  FMUL.FTZ R41, R4, R11 ;  /* 0x0000000b04297220 */ /* 0x000fe20000410000 */
[----:B------:R-:W-:Y:S02]  /*3fc0*/  FFMA.FTZ R46, R42, R45, R46 ;  /* 0x0000002d2a2e7223 */ /* 0x000fe4000001002e */
[C---:B------:R-:W-:Y:S01]  /*3fd0*/  FFMA.FTZ R44, R7.reuse, R11, -R44 ;  /* 0x0000000b072c7223 */ /* 0x040fe2000001082c */
[----:B------:R-:W-:Y:S02]  /*3fe0*/  FFMA.FTZ R41, R7, R14, R41 ;  /* 0x0000000e07297223 */ /* 0x000fe40000010029 */
[----:B------:R-:W-:-:S03]  /*3ff0*/  F2FP.BF16.F32.PACK_AB R7, R46, R47 ;  /* 0x0000002f2e07723e */ /* 0x000fc600000010ff */
[----:B------:R-:W-:-:S07]  /*4000*/  F2FP.BF16.F32.PACK_AB R4, R41, R44 ;  /* 0x0000002c2904723e */ /* 0x000fce00000010ff */
.L_x_6045:
[----:B------:R-:W-:Y:S05]  /*4010*/  BSYNC B2 ;  /* 0x0000000000027941 */ /* 0x000fea0003800000 */
.L_x_6044:
[----:B0-----:R0:W-:Y:S02]  /*4020*/  ST.E.128 desc[UR42][R12.64], R4 ;  /* 0x000000040c007985 */ /* 0x0011e4000c101d2a */
.L_x_6039:
[----:B------:R-:W-:Y:S05]  /*4030*/  BSYNC B1 ;  /* 0x0000000000017941 */ /* 0x000fea0003800000 */
.L_x_6038:
[----:B------:R-:W-:-:S03]  /*4040*/  UMOV UR4, 0xffffffff ;  /* 0xffffffff00047882 */ /* 0x000fc60000000000 */
[----:B------:R-:W-:Y:S05]  /*4050*/  BRA.DIV UR4, `(.L_x_6046) ;  /* 0x000001ce04d47947 */ /* 0x000fea000b800000 */
[----:B-1----:R-:W1:Y:S04]  /*4060*/  SHFL.IDX PT, R97, R97, 0x1, 0x1c1f ;  /* 0x003c1f0061617f89 */ /* 0x002e6800000e0000 */
[----:B---3--:R3:W0:Y:S02]  /*4070*/  SHFL.IDX PT, R14, R96, 0x1, 0x1c1f ;  /* 0x003c1f00600e7f89 */ /* 0x00862400000e0000 */
.L_x_6326:
        /* <DEDUP_REMOVED lines=11> */
[----:B------:R-:W-:Y:S02]  /*4130*/  SHF.R.U64 R36, R36, 0x10, R37 ;  /* 0x0000001024247819 */ /* 0x000fe40000001225 */
[----:B------:R-:W-:Y:S02]  /*4140*/  PRMT R41, R111, 0x5410, R41 ;  /* 0x000054106f297816 */ /* 0x000fe40000000029 */
[----:B------:R-:W-:Y:S02]  /*4150*/  SHF.R.U32.HI R44, RZ, 0x10, R39 ;  /* 0x00000010ff2c7819 */ /* 0x000fe40000011627 */
[----:B------:R-:W-:Y:S02]  /*4160*/  PRMT R38, R102, 0x5432, R36 ;  /* 0x0000543266267816 */ /* 0x000fe40000000024 */
[----:B------:R-:W-:-:S02]  /*4170*/  SHF.R.U32.HI R40, RZ, 0x10, R37 ;  /* 0x00000010ff287819 */ /* 0x000fc40000011625 */
[----:B------:R-:W-:Y:S02]  /*4180*/  LOP3.LUT R36, R5, 0xffff0000, RZ, 0xc0, !PT ;  /* 0xffff000005247812 */ /* 0x000fe400078ec0ff */
[C---:B------:R-:W-:Y:S01]  /*4190*/  LOP3.LUT R43, R41.reuse, 0xffff0000, RZ, 0xc0, !PT ;  /* 0xffff0000292b7812 */ /* 0x040fe200078ec0ff */
[----:B------:R-:W-:Y:S01]  /*41a0*/  IMAD.U32 R41, R41, 0x10000, RZ ;  /* 0x0001000029297824 */ /* 0x000fe200078e00ff */
[----:B------:R-:W-:Y:S02]  /*41b0*/  PRMT R44, R108, 0x5432, R44 ;  /* 0x000054326c2c7816 */ /* 0x000fe4000000002c */
[----:B------:R-:W-:Y:S01]  /*41c0*/  LOP3.LUT R39, R38, 0xffff0000, RZ, 0xc0, !PT ;  /* 0xffff000026277812 */ /* 0x000fe200078ec0ff */
[----:B---3--:R-:W-:Y:S01]  /*41d0*/  FMUL.FTZ R96, R36, R43 ;  /* 0x0000002b24607220 */ /* 0x008fe20000410000 */
[----:B------:R-:W-:Y:S01]  /*41e0*/  PRMT R40, R103, 0x5432, R40 ;  /* 0x0000543267287816 */ /* 0x000fe20000000028 */
[----:B------:R-:W-:Y:S01]  /*41f0*/  IMAD.U32 R46, R44, 0x10000, RZ ;  /* 0x000100002c2e7824 */ /* 0x000fe200078e00ff */
[----:B------:R-:W-:Y:S01]  /*4200*/  LOP3.LUT R37, R6, 0xffff0000, RZ, 0xc0, !PT ;  /* 0xffff000006257812 */ /* 0x000fe200078ec0ff */
[C---:B------:R-:W-:Y:S01]  /*4210*/  IMAD.U32 R6, R7.reuse, 0x10000, RZ ;  /* 0x0001000007067824 */ /* 0x040fe200078e00ff */
[----:B------:R-:W-:Y:S01]  /*4220*/  LOP3.LUT R11, R7, 0xffff0000, RZ, 0xc0, !PT ;  /* 0xffff0000070b7812 */ /* 0x000fe200078ec0ff */
[----:B------:R-:W-:-:S02]  /*4230*/  IMAD.U32 R7, R5, 0x10000, RZ ;  /* 0x0001000005077824 */ /* 0x000fc400078e00ff */
[-C--:B------:R-:W-:Y:S01]  /*4240*/  FMUL.FTZ R36, R36, R39.reuse ;  /* 0x0000002724247220 */ /* 0x080fe20000410000 */
        /* <DEDUP_REMOVED lines=13> */
[CC--:B------:R-:W-:Y:S01]  /*4320*/  FMUL.FTZ R36, R4.reuse, R41.reuse ;  /* 0x0000002904247220 */ /* 0x0c0fe20000410000 */
[----:B------:R-:W-:Y:S01]  /*4330*/  FMUL.FTZ R11, R11, R40 ;  /* 0x000000280b0b7220 */ /* 0x000fe20000410000 */
[----:B------:R-:W-:Y:S01]  /*4340*/  FMUL.FTZ R4, R4, R38 ;  /* 0x0000002604047220 */ /* 0x000fe20000410000 */
        /* <DEDUP_REMOVED lines=9> */
.L_x_6051:
[----:B------:R-:W-:Y:S05]  /*43e0*/  BSYNC B2 ;  /* 0x0000000000027941 */ /* 0x000fea0003800000 */
.L_x_6050:
[----:B----4-:R0:W-:Y:S02]  /*43f0*/  ST.E.128 desc[UR42][R12.64], R4 ;  /* 0x000000040c007985 */ /* 0x0101e4000c101d2a */
.L_x_6049:
[----:B------:R-:W-:Y:S05]  /*4400*/  BSYNC B1 ;  /* 0x0000000000017941 */ /* 0x000fea0003800000 */
.L_x_6048:
        /* <DEDUP_REMOVED lines=54> */
.L_x_6053:
[----:B------:R-:W-:Y:S05]  /*4770*/  BSYNC B1 ;  /* 0x0000000000017941 */ /* 0x000fea0003800000 */
.L_x_6052:
[----:B----4-:R0:W-:Y:S01]  /*4780*/  ST.E.128 desc[UR42][R12.64], R4 ;  /* 0x000000040c007985 */ /* 0x0101e2000c101d2a */
[----:B------:R-:W-:Y:S05]  /*4790*/  BRA `(.L_x_6047) ;  /* 0x0000001800587947 */ /* 0x000fea0003800000 */
.L_x_6029:
        /* <DEDUP_REMOVED lines=45> */
[----:B------:R-:W-:-:S04]  /*4a70*/  PRMT R101, R101, 0x5410, R46 ;  /* 0x0000541065657816 */ /* 0x000fc8000000002e */
        /* <DEDUP_REMOVED lines=11> */
[----:B------:R-:W-:Y:S02]  /*4b30*/  IMAD.MOV.U32 R13, RZ, RZ, R36 ;  /* 0x000000ffff0d7224 */ /* 0x000fe400078e0024 */
[----:B------:R-:W-:Y:S01]  /*4b40*/  IMAD.MOV.U32 R14, RZ, RZ, R37 ;  /* 0x000000ffff0e7224 */ /* 0x000fe200078e0025 */
[----:B------:R-:W-:Y:S01]  /*4b50*/  PRMT R111, R11, 0x5410, R12 ;  /* 0x000054100b6f7816 */ /* 0x000fe2000000000c */
        /* <DEDUP_REMOVED lines=11> */
.L_x_6054:
[----:B------:R-:W-:Y:S01]  /*4c10*/  IMAD R87, R22, 0x8, R23 ;  /* 0x0000000816577824 */ /* 0x000fe200078e0217 */
[----:B------:R-:W-:Y:S01]  /*4c20*/  SHF.L.U32 R95, R210, 0x1f, RZ ;  /* 0x0000001fd25f7819 */ /* 0x000fe200000006ff */
[----:B------:R-:W0:Y:S01]  /*4c30*/  LDC R98, c[0x0][0x2f4] ;  /* 0x0000bd00ff627b82 */ /* 0x000e220000000800 */
[----:B------:R-:W-:Y:S02]  /*4c40*/  BSSY B1, `(.L_x_6055) ;  /* 0x0000003000017945 */ /* 0x000fe40003800000 */
[----:B------:R-:W1:Y:S02]  /*4c50*/  SYNCS.PHASECHK.TRANS64.TRYWAIT P4, [R87+URZ+0x32490], R95 ;  /* 0x0324905f570075a7 */ /* 0x000e64000808017f */
[----:B-1----:R-:W-:Y:S05]  /*4c60*/  @!P4 BRA `(.L_x_6056) ;  /* 0x000001c40018c947 */ /* 0x002fea0003800000 */
.L_x_6327:
[----:B------:R-:W-:Y:S05]  /*4c70*/  BSYNC B1 ;  /* 0x0000000000017941 */ /* 0x000fea0003800000 */
.L_x_6055:
[----:B------:R-:W-:Y:S01]  /*4c80*/  UMOV UR4, 0xffffffff ;  /* 0xffffffff00047882 */ /* 0x000fe20000000000 */
[----:B0-----:R-:W-:Y:S02]  /*4c90*/  IMAD.IADD R102, R98, 0x1, -R61 ;  /* 0x0000000162667824 */ /* 0x001fe400078e0a3d */
[----:B------:R-:W-:Y:S05]  /*4ca0*/  BRA.DIV UR4, `(.L_x_6057) ;  /* 0x000001c6041c7947 */ /* 0x000fea000b800000 */
[----:B------:R0:W2:Y:S04]  /*4cb0*/  SHFL.IDX PT, R99, R97, RZ, 0x1c1f ;  /* 0x001c1fff61637589 */ /* 0x0000a800000e0000 */
[----:B------:R0:W3:Y:S02]  /*4cc0*/  SHFL.IDX PT, R100, R96, RZ, 0x1c1f ;  /* 0x001c1fff60647589 */ /* 0x0000e400000e0000 */
.L_x_6331:
        /* <DEDUP_REMOVED lines=40> */
[----:B------:R-:W-:Y:S01]  /*4f50*/  LOP3.LUT R13, R13, 0xffff0000, RZ, 0xc0, !PT ;  /* 0xffff00000d0d7812 */ /* 0x000fe200078ec0ff */
[C---:B------:R-:W-:Y:S01]  /*4f60*/  FMUL.FTZ R106, R33.reuse, R32 ;  /* 0x00000020216a7220 */ /* 0x040fe20000410000 */
[----:B------:R-:W-:Y:S01]  /*4f70*/  SHF.R.U32.HI R105, RZ, 0x10, R7 ;  /* 0x00000010ff697819 */ /* 0x000fe20000011607 */
[-C--:B------:R-:W-:Y:S01]  /*4f80*/  FMUL.FTZ R33, R33, R104.reuse ;  /* 0x0000006821217220 */ /* 0x080fe20000410000 */
[----:B------:R-:W-:Y:S01]  /*4f90*/  PRMT R45, R112, 0x5410, R45 ;  /* 0x00005410702d7816 */ /* 0x000fe2000000002d */
[C---:B------:R-:W-:Y:S01]  /*4fa0*/  FFMA.FTZ R104, R13.reuse, R104, -R106 ;  /* 0x000000680d687223 */ /* 0x040fe2000001086a */
[C---:B------:R-:W-:Y:S01]  /*4fb0*/  PRMT R105, R110.reuse, 0x5410, R105 ;  /* 0x000054106e697816 */ /* 0x040fe20000000069 */
[----:B------:R-:W-:Y:S01]  /*4fc0*/  FFMA.FTZ R32, R13, R32, R33 ;  /* 0x000000200d207223 */ /* 0x000fe20000010021 */
[----:B------:R-:W-:Y:S01]  /*4fd0*/  PRMT R33, R110, 0x5432, R4 ;  /* 0x000054326e217816 */ /* 0x000fe20000000004 */
[----:B------:R-:W-:Y:S01]  /*4fe0*/  IMAD.U32 R108, R47, 0x10000, RZ ;  /* 0x000100002f6c7824 */ /* 0x000fe200078e00ff */
[----:B------:R-:W-:Y:S01]  /*4ff0*/  PRMT R4, R116, 0x5410, R5 ;  /* 0x0000541074047816 */ /* 0x000fe20000000005 */
        /* <DEDUP_REMOVED lines=8> */
[----:B------:R-:W-:Y:S02]  /*5080*/  IMAD.U32 R112, R44, 0x10000, RZ ;  /* 0x000100002c707824 */ /* 0x000fe400078e00ff */
[C---:B------:R-:W-:Y:S01]  /*5090*/  FFMA.FTZ R13, R106.reuse, R13, -R107 ;  /* 0x0000000d6a0d7223 */ /* 0x040fe2000001086b */
[----:B------:R-:W-:Y:S01]  /*50a0*/  FFMA.FTZ R5, R106, R5, R108 ;  /* 0x000000056a057223 */ /* 0x000fe2000001006c */
[----:B------:R-:W-:Y:S01]  /*50b0*/  LOP3.LUT R108, R15, 0xffff0000, RZ, 0xc0, !PT ;  /* 0xffff00000f6c7812 */ /* 0x000fe200078ec0ff */
[C---:B------:R-:W-:Y:S01]  /*50c0*/  FMUL.FTZ R15, R110.reuse, R45 ;  /* 0x0000002d6e0f7220 */ /* 0x040fe20000410000 */
[----:B------:R-:W-:Y:S01]  /*50d0*/  FMUL.FTZ R110, R110, R105 ;  /* 0x000000696e6e7220 */ /* 0x000fe20000410000 */
[----:B------:R-:W-:Y:S01]  /*50e0*/  SHF.R.U64 R6, R6, 0x10, R7 ;  /* 0x0000001006067819 */ /* 0x000fe20000001207 */
[----:B------:R-:W-:-:S02]  /*50f0*/  IMAD.U32 R47, R33, 0x10000, RZ ;  /* 0x00010000212f7824 */ /* 0x000fc400078e00ff */
[C---:B------:R-:W-:Y:S01]  /*5100*/  FFMA.FTZ R106, R108.reuse, R105, -R15 ;  /* 0x000000696c6a7223 */ /* 0x040fe2000001080f */
[----:B------:R-:W-:Y:S01]  /*5110*/  FFMA.FTZ R108, R108, R45, R110 ;  /* 0x0000002d6c6c7223 */ /* 0x000fe2000001006e */
[----:B------:R-:W-:Y:S01]  /*5120*/  IMAD.U32 R45, R4, 0x10000, RZ ;  /* 0x00010000042d7824 */ /* 0x000fe200078e00ff */
[----:B------:R-:W-:Y:S01]  /*5130*/  LOP3.LUT R44, R44, 0xffff0000, RZ, 0xc0, !PT ;  /* 0xffff00002c2c7812 */ /* 0x000fe200078ec0ff */
[----:B------:R-:W-:Y:S01]  /*5140*/  IMAD.U32 R110, R12, 0x10000, RZ ;  /* 0x000100000c6e7824 */ /* 0x000fe200078e00ff */
[----:B------:R-:W-:Y:S01]  /*5150*/  LOP3.LUT R7, R4, 0xffff0000, RZ, 0xc0, !PT ;  /* 0xffff000004077812 */ /* 0x000fe200078ec0ff */
[----:B------:R-:W-:Y:S01]  /*5160*/  FMUL.FTZ R15, R112, R45 ;  /* 0x0000002d700f7220 */ /* 0x000fe20000410000 */
[----:B------:R-:W-:Y:S01]  /*5170*/  SHF.R.U64 R34, R34, 0x10, R35 ;  /* 0x0000001022227819 */ /* 0x000fe20000001223 */
[----:B------:R-:W-:Y:S01]  /*5180*/  FMUL.FTZ R112, R112, R47 ;  /* 0x0000002f70707220 */ /* 0x000fe20000410000 */
[----:B------:R-:W-:Y:S01]  /*5190*/  LOP3.LUT R33, R33, 0xffff0000, RZ, 0xc0, !PT ;  /* 0xffff000021217812 */ /* 0x000fe200078ec0ff */
[----:B------:R-:W-:Y:S01]  /*51a0*/  FMUL.FTZ R35, R44, R7 ;  /* 0x000000072c237220 */ /* 0x000fe20000410000 */
[----:B------:R-:W-:Y:S01]  /*51b0*/  LOP3.LUT R12, R12, 0xffff0000, RZ, 0xc0, !PT ;  /* 0xffff00000c0c7812 */ /* 0x000fe200078ec0ff */
[----:B------:R-:W-:Y:S01]  /*51c0*/  FFMA.FTZ R15, R110, R47, -R15 ;  /* 0x0000002f6e0f7223 */ /* 0x000fe2000001080f */
[----:B------:R-:W-:Y:S01]  /*51d0*/  PRMT R34, R115, 0x5432, R34 ;  /* 0x0000543273227816 */ /* 0x000fe20000000022 */
[----:B------:R-:W-:Y:S01]  /*51e0*/  FMUL.FTZ R44, R44, R33 ;  /* 0x000000212c2c7220 */ /* 0x000fe20000410000 */
[----:B------:R-:W-:Y:S01]  /*51f0*/  PRMT R6, R114, 0x5432, R6 ;  /* 0x0000543272067816 */ /* 0x000fe20000000006 */
        /* <DEDUP_REMOVED lines=11> */
[----:B------:R-:W-:Y:S01]  /*52b0*/  FMUL.FTZ R110, R110, R7 ;  /* 0x000000076e6e7220 */ /* 0x000fe20000410000 */
        /* <DEDUP_REMOVED lines=19> */
[----:B------:R-:W-:-:S07]  /*53f0*/  IMAD.MOV.U32 R47, RZ, RZ, R5 ;  /* 0x000000ffff2f7224 */ /* 0x000fce00078e0005 */
.L_x_6061:
[----:B------:R-:W-:Y:S05]  /*5400*/  BSYNC B2 ;  /* 0x0000000000027941 */ /* 0x000fea0003800000 */
.L_x_6060:
[----:B------:R-:W-:Y:S01]  /*5410*/  ISETP.GE.AND P4, PT, R11, R98, PT ;  /* 0x000000620b00720c */ /* 0x000fe20003f86270 */
[----:B------:R-:W-:Y:S01]  /*5420*/  IMAD.MOV.U32 R4, RZ, RZ, R100 ;  /* 0x000000ffff047224 */ /* 0x000fe200078e0064 */
[----:B--2---:R4:W-:Y:S01]  /*5430*/  ST.E.128 desc[UR42][R88.64], R12 ;  /* 0x0000000c58007985 */ /* 0x0049e2000c101d2a */
[----:B------:R-:W-:-:S10]  /*5440*/  IMAD.MOV.U32 R5, RZ, RZ, R99 ;  /* 0x000000ffff057224 */ /* 0x000fd400078e0063 */
[----:B------:R-:W-:-:S05]  /*5450*/  @!P4 IMAD.WIDE R4, R11, 0x2, R4 ;  /* 0x000000020b04c825 */ /* 0x000fca00078e0204 */
[----:B---3--:R4:W-:Y:S02]  /*5460*/  @!P4 ST.E.128 desc[UR42][R4.64], R44 ;  /* 0x0000002c0400c985 */ /* 0x0089e4000c101d2a */
.L_x_6059:
[----:B------:R-:W-:Y:S05]  /*5470*/  BSYNC B1 ;  /* 0x0000000000017941 */ /* 0x000fea0003800000 */
.L_x_6058:
[----:B------:R-:W-:-:S03]  /*5480*/  UMOV UR4, 0xffffffff ;  /* 0xffffffff00047882 */ /* 0x000fc60000000000 */
[----:B------:R-:W-:Y:S05]  /*5490*/  BRA.DIV UR4, `(.L_x_6062) ;  /* 0x000001be046c7947 */ /* 0x000fea000b800000 */
[----:B0-----:R-:W0:Y:S04]  /*54a0*/  SHFL.IDX PT, R97, R97, 0x1, 0x1c1f ;  /* 0x003c1f0061617f89 */ /* 0x001e2800000e0000 */
[----:B------:R-:W0:Y:S02]  /*54b0*/  SHFL.IDX PT, R96, R96, 0x1, 0x1c1f ;  /* 0x003c1f0060607f89 */ /* 0x000e2400000e0000 */
.L_x_6335:
        /* <DEDUP_REMOVED lines=29> */
[--C-:B------:R-:W-:Y:S01]  /*5690*/  SHF.R.U64 R34, R36, 0x10, R37.reuse ;  /* 0x0000001024227819 */ /* 0x100fe20000001225 */
[----:B0-----:R-:W-:Y:S01]  /*56a0*/  IMAD.U32 R45, R7, 0x10000, RZ ;  /* 0x00010000072d7824 */ /* 0x001fe200078e00ff */
[----:B------:R-:W-:Y:S02]  /*56b0*/  SHF.R.U32.HI R44, RZ, 0x10, R37 ;  /* 0x00000010ff2c7819 */ /* 0x000fe40000011625 */
[----:B------:R-:W-:Y:S02]  /*56c0*/  SHF.R.U32.HI R37, RZ, 0x10, R41 ;  /* 0x00000010ff257819 */ /* 0x000fe40000011629 */
[----:B------:R-:W-:Y:S02]  /*56d0*/  PRMT R115, R115, 0x5410, R44 ;  /* 0x0000541073737816 */ /* 0x000fe4000000002c */
[----:B------:R-:W-:Y:S01]  /*56e0*/  PRMT R114, R114, 0x5410, R37 ;  /* 0x0000541072727816 */ /* 0x000fe20000000025 */
[----:B------:R-:W-:Y:S01]  /*56f0*/  IMAD.U32 R37, R5, 0x10000, RZ ;  /* 0x0001000005257824 */ /* 0x000fe200078e00ff */
[----:B------:R-:W-:Y:S01]  /*5700*/  SHF.R.U64 R35, R38, 0x10, R39 ;  /* 0x0000001026237819 */ /* 0x000fe20000001227 */
[----:B------:R-:W-:Y:S01]  /*5710*/  IMAD.U32 R88, R115, 0x10000, RZ ;  /* 0x0001000073587824 */ /* 0x000fe200078e00ff */
[----:B----4-:R-:W-:Y:S01]  /*5720*/  LOP3.LUT R46, R13, 0xffff0000, RZ, 0xc0, !PT ;  /* 0xffff00000d2e7812 */ /* 0x010fe200078ec0ff */
[C---:B---3--:R-:W-:Y:S01]  /*5730*/  IMAD.U32 R100, R114.reuse, 0x10000, RZ ;  /* 0x0001000072647824 */ /* 0x048fe200078e00ff */
[----:B------:R-:W-:-:S02]  /*5740*/  LOP3.LUT R89, R114, 0xffff0000, RZ, 0xc0, !PT ;  /* 0xffff000072597812 */ /* 0x000fc400078ec0ff */
[----:B------:R-:W-:Y:S01]  /*5750*/  SHF.R.U32.HI R38, RZ, 0x10, R39 ;  /* 0x00000010ff267819 */ /* 0x000fe20000011627 */
[----:B------:R-:W-:Y:S01]  /*5760*/  IMAD.U32 R39, R13, 0x10000, RZ ;  /* 0x000100000d277824 */ /* 0x000fe200078e00ff */
[--C-:B------:R-:W-:Y:S01]  /*5770*/  SHF.R.U64 R36, R42, 0x10, R43.reuse ;  /* 0x000000102a247819 */ /* 0x100fe2000000122b */
[----:B--2---:R-:W-:Y:S01]  /*5780*/  FMUL.FTZ R99, R46, R89 ;  /* 0x000000592e637220 */ /* 0x004fe20000410000 */
[----:B------:R-:W-:Y:S01]  /*5790*/  LOP3.LUT R115, R115, 0xffff0000, RZ, 0xc0, !PT ;  /* 0xffff000073737812 */ /* 0x000fe200078ec0ff */
[----:B------:R-:W-:Y:S01]  /*57a0*/  FMUL.FTZ R102, R39, R100 ;  /* 0x0000006427667220 */ /* 0x000fe20000410000 */
[----:B------:R-:W-:Y:S01]  /*57b0*/  SHF.R.U32.HI R42, RZ, 0x10, R43 ;  /* 0x00000010ff2a7819 */ /* 0x000fe2000001162b */
[----:B------:R-:W-:Y:S01]  /*57c0*/  IMAD.U32 R13, R12, 0x10000, RZ ;  /* 0x000100000c0d7824 */ /* 0x000fe200078e00ff */
[----:B------:R-:W-:Y:S01]  /*57d0*/  LOP3.LUT R44, R5, 0xffff0000, RZ, 0xc0, !PT ;  /* 0xffff0000052c7812 */ /* 0x000fe200078ec0ff */
[-C--:B------:R-:W-:Y:S01]  /*57e0*/  FMUL.FTZ R46, R46, R115.reuse ;  /* 0x000000732e2e7220 */ /* 0x080fe20000410000 */
[C---:B------:R-:W-:Y:S01]  /*57f0*/  PRMT R47, R113.reuse, 0x5432, R34 ;  /* 0x00005432712f7816 */ /* 0x040fe20000000022 */
[----:B------:R-:W-:Y:S01]  /*5800*/  IMAD.U32 R5, R4, 0x10000, RZ ;  /* 0x0001000004057824 */ /* 0x000fe200078e00ff */
[----:B------:R-:W-:Y:S01]  /*5810*/  PRMT R113, R113, 0x5410, R42 ;  /* 0x0000541071717816 */ /* 0x000fe2000000002a */
[C---:B------:R-:W-:Y:S01]  /*5820*/  FFMA.FTZ R34, R44.reuse, R115, -R99 ;  /* 0x000000732c227223 */ /* 0x040fe20000010863 */
[----:B------:R-:W-:Y:S01]  /*5830*/  PRMT R38, R111, 0x5432, R38 ;  /* 0x000054326f267816 */ /* 0x000fe20000000026 */
[----:B------:R-:W-:Y:S01]  /*5840*/  FFMA.FTZ R44, R44, R89, R46 ;  /* 0x000000592c2c7223 */ /* 0x000fe2000001002e */
[----:B------:R-:W-:Y:S01]  /*5850*/  SHF.R.U64 R40, R40, 0x10, R41 ;  /* 0x0000001028287819 */ /* 0x000fe20000001229 */
[-C--:B------:R-:W-:Y:S01]  /*5860*/  FMUL.FTZ R41, R39, R88.reuse ;  /* 0x0000005827297220 */ /* 0x080fe20000410000 */
[----:B------:R-:W-:Y:S01]  /*5870*/  FFMA.FTZ R39, R37, R88, -R102 ;  /* 0x0000005825277223 */ /* 0x000fe20000010866 */
[----:B------:R-:W-:Y:S01]  /*5880*/  IMAD.U32 R88, R15, 0x10000, RZ ;  /* 0x000100000f587824 */ /* 0x000fe200078e00ff */
[----:B------:R-:W-:Y:S01]  /*5890*/  PRMT R46, R109, 0x5432, R40 ;  /* 0x000054326d2e7816 */ /* 0x000fe20000000028 */
[----:B------:R-:W-:-:S02]  /*58a0*/  IMAD.U32 R89, R113, 0x10000, RZ ;  /* 0x0001000071597824 */ /* 0x000fc400078e00ff */
[----:B------:R-:W-:Y:S01]  /*58b0*/  FFMA.FTZ R37, R37, R100, R41 ;  /* 0x0000006425257223 */ /* 0x000fe20000010029 */
[----:B------:R-:W-:Y:S01]  /*58c0*/  IMAD.U32 R42, R38, 0x10000, RZ ;  /* 0x00010000262a7824 */ /* 0x000fe200078e00ff */
[----:B------:R-:W-:Y:S01]  /*58d0*/  PRMT R109, R109, 0x5410, R36 ;  /* 0x000054106d6d7816 */ /* 0x000fe20000000024 */
[CC--:B------:R-:W-:Y:S01]  /*58e0*/  FMUL.FTZ R40, R88.reuse, R89.reuse ;  /* 0x0000005958287220 */ /* 0x0c0fe20000410000 */
[----:B------:R-:W-:Y:S01]  /*58f0*/  LOP3.LUT R15, R15, 0xffff0000, RZ, 0xc0, !PT ;  /* 0xffff00000f0f7812 */ /* 0x000fe200078ec0ff */
[-C--:B------:R-:W-:Y:S01]  /*5900*/  FMUL.FTZ R88, R88, R42.reuse ;  /* 0x0000002a58587220 */ /* 0x080fe20000410000 */
[----:B------:R-:W-:Y:S02]  /*5910*/  LOP3.LUT R100, R113, 0xffff0000, RZ, 0xc0, !PT ;  /* 0xffff000071647812 */ /* 0x000fe400078ec0ff */
[----:B------:R-:W-:Y:S02]  /*5920*/  LOP3.LUT R36, R38, 0xffff0000, RZ, 0xc0, !PT ;  /* 0xffff000026247812 */ /* 0x000fe400078ec0ff */
[----:B------:R-:W-:Y:S01]  /*5930*/  PRMT R111, R111, 0x5410, R35 ;  /* 0x000054106f6f7816 */ /* 0x000fe20000000023 */
[----:B------:R-:W-:Y:S01]  /*5940*/  FFMA.FTZ R35, R45, R42, -R40 ;  /* 0x0000002a2d237223 */ /* 0x000fe20000010828 */
[----:B------:R-:W-:Y:S01]  /*5950*/  LOP3.LUT R43, R7, 0xffff0000, RZ, 0xc0, !PT ;  /* 0xffff0000072b7812 */ /* 0x000fe200078ec0ff */
[----:B------:R-:W-:Y:S01]  /*5960*/  FFMA.FTZ R45, R45, R89, R88 ;  /* 0x000000592d2d7223 */ /* 0x000fe20000010058 */
[----:B------:R-:W-:-:S02]  /*5970*/  IMAD.U32 R40, R47, 0x10000, RZ ;  /* 0x000100002f287824 */ /* 0x000fc400078e00ff */
[C---:B------:R-:W-:Y:S01]  /*5980*/  FMUL.FTZ R38, R15.reuse, R100 ;  /* 0x000000640f267220 */ /* 0x040fe20000410000 */
[----:B------:R-:W-:Y:S02]  /*5990*/  IMAD.U32 R42, R46, 0x10000, RZ ;  /* 0x000100002e2a7824 */ /* 0x000fe400078e00ff */
[----:B------:R-:W-:Y:S01]  /*59a0*/  FMUL.FTZ R88, R15, R36 ;  /* 0x000000240f587220 */ /* 0x000fe20000410000 */
[----:B------:R-:W-:Y:S01]  /*59b0*/  LOP3.LUT R12, R12, 0xffff0000, RZ, 0xc0, !PT ;  /* 0xffff00000c0c7812 */ /* 0x000fe200078ec0ff */
[C---:B------:R-:W-:Y:S01]  /*59c0*/  FMUL.FTZ R89, R13.reuse, R40 ;  /* 0x000000280d597220 */ /* 0x040fe20000410000 */
[----:B------:R-:W-:Y:S01]  /*59d0*/  LOP3.LUT R15, R46, 0xffff0000, RZ, 0xc0, !PT ;  /* 0xffff00002e0f7812 */ /* 0x000fe200078ec0ff */
[----:B------:R-:W-:Y:S01]  /*59e0*/  FMUL.FTZ R46, R13, R42 ;  /* 0x0000002a0d2e7220 */ /* 0x000fe20000410000 */
[----:B------:R-:W-:Y:S01]  /*59f0*/  LOP3.LUT R47, R47, 0xffff0000, RZ, 0xc0, !PT ;  /* 0xffff00002f2f7812 */ /* 0x000fe200078ec0ff */
[C---:B------:R-:W-:Y:S01]  /*5a00*/  FFMA.FTZ R36, R43.reuse, R36, -R38 ;  /* 0x000000242b247223 */ /* 0x040fe20000010826 */
[----:B------:R-:W-:Y:S01]  /*5a10*/  LOP3.LUT R4, R4, 0xffff0000, RZ, 0xc0, !PT ;  /* 0xffff000004047812 */ /* 0x000fe200078ec0ff */
[----:B------:R-:W-:Y:S01]  /*5a20*/  FFMA.FTZ R38, R43, R100, R88 ;  /* 0x000000642b267223 */ /* 0x000fe20000010058 */
[C---:B------:R-:W-:Y:S01]  /*5a30*/  IMAD.U32 R7, R6.reuse, 0x10000, RZ ;  /* 0x0001000006077824 */ /* 0x040fe200078e00ff */
[----:B------:R-:W-:Y:S01]  /*5a40*/  LOP3.LUT R41, R6, 0xffff0000, RZ, 0xc0, !PT ;  /* 0xffff000006297812 */ /* 0x000fe200078ec0ff */
[C---:B------:R-:W-:Y:S01]  /*5a50*/  FMUL.FTZ R43, R12.reuse, R15 ;  /* 0x0000000f0c2b7220 */ /* 0x040fe20000410000 */
[----:B------:R-:W-:Y:S01]  /*5a60*/  FMUL.FTZ R99, R12, R47 ;  /* 0x0000002f0c637220 */ /* 0x000fe20000410000 */
[----:B------:R-:W-:-:S02]  /*5a70*/  IMAD.U32 R6, R14, 0x10000, RZ ;  /* 0x000100000e067824 */ /* 0x000fc400078e00ff */
[C---:B------:R-:W-:Y:S01]  /*5a80*/  FFMA.FTZ R13, R5.reuse, R40, -R46 ;  /* 0x00000028050d7223 */ /* 0x040fe2000001082e */
[----:B------:R-:W-:Y:S01]  /*5a90*/  FFMA.FTZ R89, R5, R42, R89 ;  /* 0x0000002a05597223 */ /* 0x000fe20000010059 */
        /* <DEDUP_REMOVED lines=26> */
.L_x_6064:
[----:B------:R-:W-:Y:S05]  /*5c40*/  BSYNC B1 ;  /* 0x0000000000017941 */ /* 0x000fea0003800000 */
.L_x_6063:
        /* <DEDUP_REMOVED lines=8> */
.L_x_6028:
[----:B------:R-:W-:-:S06]  /*5cd0*/  UISETP.NE.AND UP0, UPT, UR44, 0x3, UPT ;  /* 0x000000032c00788c */ /* 0x000fcc000bf05270 */
[----:B------:R-:W-:-:S13]  /*5ce0*/  PLOP3.LUT P3, PT, PT, PT, UP0, 0x80, 0x0 ;  /* 0x000000000000781c */ /* 0x000fda0003f6f008 */
[----:B------:R-:W-:Y:S05]  /*5cf0*/  @!P3 BRA `(.L_x_6065) ;  /* 0x000000000004b947 */ /* 0x000fea0003800000 */
[----:B------:R-:W-:Y:S01]  /*5d00*/  BPT.TRAP 0x1 ;  /* 0x000000040000795c */ /* 0x000fe20000300000 */
.L_x_6065:
[----:B------:R-:W-:Y:S01]  /*5d10*/  IMAD R87, R22, 0x8, R23 ;  /* 0x0000000816577824 */ /* 0x000fe200078e0217 */
[----:B------:R-:W-:Y:S01]  /*5d20*/  SHF.L.U32 R95, R210, 0x1f, RZ ;  /* 0x0000001fd25f7819 */ /* 0x000fe200000006ff */
[----:B------:R-:W-:Y:S01]  /*5d30*/  BSSY B1, `(.L_x_6066) ;  /* 0x0000004000017945 */ /* 0x000fe20003800000 */
[----:B------:R-:W-:Y:S02]  /*5d40*/  SHF.R.S32.HI R92, RZ, 0x1f, R91 ;  /* 0x0000001fff5c7819 */ /* 0x000fe4000001145b */
[----:B------:R-:W0:Y:S02]  /*5d50*/  SYNCS.PHASECHK.TRANS64.TRYWAIT P2, [R87+URZ+0x32490], R95 ;  /* 0x0324905f570075a7 */ /* 0x000e24000804017f */
[----:B0-----:R-:W-:Y:S05]  /*5d60*/  @!P2 BRA `(.L_x_6067) ;  /* 0x000001b40084a947 */ /* 0x001fea0003800000 */
.L_x_6336:
[----:B------:R-:W-:Y:S05]  /*5d70*/  BSYNC B1 ;  /* 0x0000000000017941 */ /* 0x000fea0003800000 */
.L_x_6066:
        /* <DEDUP_REMOVED lines=25> */
.L_x_6340:
        /* <DEDUP_REMOVED lines=13> */
.L_x_6070:
[----:B------:R-:W-:Y:S05]  /*5fe0*/  BSYNC B1 ;  /* 0x0000000000017941 */ /* 0x000fea0003800000 */
.L_x_6069:
[----:B------:R-:W-:-:S03]  /*5ff0*/  UMOV UR4, 0xffffffff ;  /* 0xffffffff00047882 */ /* 0x000fc60000000000 */
[----:B------:R-:W-:Y:S05]  /*6000*/  BRA.DIV UR4, `(.L_x_6071) ;  /* 0x000001b6043c7947 */ /* 0x000fea000b800000 */
[----:B--2-4-:R2:W4:Y:S04]  /*6010*/  SHFL.IDX PT, R5, R33, 0x1, 0x1c1f ;  /* 0x003c1f0021057f89 */ /* 0x01452800000e0000 */
[----:B---3--:R2:W3:Y:S02]  /*6020*/  SHFL.IDX PT, R7, R32, 0x1, 0x1c1f ;  /* 0x003c1f0020077f89 */ /* 0x0084e400000e0000 */
.L_x_6344:
        /* <DEDUP_REMOVED lines=13> */
.L_x_6047:
[----:B------:R-:W-:Y:S05]  /*6100*/  BSYNC B0 ;  /* 0x0000000000007941 */ /* 0x000fea0003800000 */
.L_x_6027:
        /* <DEDUP_REMOVED lines=17> */
.L_x_6073:
[----:B------:R-:W-:Y:S05]  /*6220*/  BSYNC B0 ;  /* 0x0000000000007941 */ /* 0x000fea0003800000 */
.L_x_6072:
[----:B------:R-:W3:Y:S01]  /*6230*/  SYNCS.PHASECHK.TRANS64.TRYWAIT P3, [R87+URZ+0x324b0], R95 ;  /* 0x0324b05f570075a7 */ /* 0x000ee2000806017f */
[----:B------:R-:W-:Y:S04]  /*6240*/  BSSY B0, `(.L_x_6074) ;  /* 0x0000002000007945 */ /* 0x000fe80003800000 */
[----:B---3--:R-:W-:Y:S05]  /*6250*/  @!P3 BRA `(.L_x_6075) ;  /* 0x000001b000f4b947 */ /* 0x008fea0003800000 */
.L_x_6345:
[----:B------:R-:W-:Y:S05]  /*6260*/  BSYNC B0 ;  /* 0x0000000000007941 */ /* 0x000fea0003800000 */
.L_x_6074:
        /* <DEDUP_REMOVED lines=73> */
.L_x_6077:
[----:B------:R-:W-:Y:S05]  /*6700*/  BSYNC B0 ;  /* 0x0000000000007941 */ /* 0x000fea0003800000 */
.L_x_6076:
        /* <DEDUP_REMOVED lines=46> */
.L_x_6079:
[----:B------:R-:W-:Y:S05]  /*69f0*/  BSYNC B0 ;  /* 0x0000000000007941 */ /* 0x000fea0003800000 */
.L_x_6078:
        /* <DEDUP_REMOVED lines=23> */
.L_x_6022:
[----:B------:R-:W3:Y:S01]  /*6b70*/  LDL R5, [R1+0x78] ;  /* 0x0000780001057983 */ /* 0x000ee20000100800 */
[----:B------:R-:W0:Y:S01]  /*6b80*/  LDC R0, c[0x0][0x448] ;  /* 0x00011200ff007b82 */ /* 0x000e220000000800 */
[----:B------:R-:W-:Y:S01]  /*6b90*/  IMAD.MOV.U32 R172, RZ, RZ, RZ ;  /* 0x000000ffffac7224 */ /* 0x000fe200078e00ff */
[----:B0-----:R-:W-:-:S13]  /*6ba0*/  ISETP.NE.AND P1, PT, R0, 0x1, PT ;  /* 0x000000010000780c */ /* 0x001fda0003f25270 */
[----:B------:R-:W0:Y:S08]  /*6bb0*/  @P1 LDC R3, c[0x0][0x44c] ;  /* 0x00011300ff031b82 */ /* 0x000e300000000800 */
[----:B------:R-:W4:Y:S01]  /*6bc0*/  @P1 LDC R4, c[0x0][0x450] ;  /* 0x00011400ff041b82 */ /* 0x000f220000000800 */
[----:B---3--:R-:W-:-:S04]  /*6bd0*/  VIADD R0, R5, 0x7f ;  /* 0x0000007f05007836 */ /* 0x008fc80000000000 */
[----:B0-----:R-:W-:-:S05]  /*6be0*/  @P1 IMAD.HI.U32 R3, R0, R3, RZ ;  /* 0x0000000300031227 */ /* 0x001fca00078e00ff */
[----:B----4-:R-:W-:-:S05]  /*6bf0*/  @P1 SHF.R.U32.HI R0, RZ, R4, R3 ;  /* 0x00000004ff001219 */ /* 0x010fca0000011603 */
        /* <DEDUP_REMOVED lines=10> */
.L_x_6081:
        /* <DEDUP_REMOVED lines=32> */
.L_x_6083:
[----:B------:R-:W-:Y:S05]  /*6ea0*/  BSYNC B0 ;  /* 0x0000000000007941 */ /* 0x000fea0003800000 */
.L_x_6082:
        /* <DEDUP_REMOVED lines=80> */
.L_x_6348:
[----:B-1----:R-:W-:Y:S01]  /*73b0*/  LEA.HI R0, R14, R14, RZ, 0x1 ;  /* 0x0000000e0e007211 */ /* 0x002fe200078f08ff */
[----:B------:R-:W-:Y:S01]  /*73c0*/  VIADD R26, R23, 0x18400 ;  /* 0x00018400171a7836 */ /* 0x000fe20000000000 */
[----:B------:R-:W-:Y:S01]  /*73d0*/  BSSY B6, `(.L_x_6086) ;  /* 0x000001d000067945 */ /* 0x000fe20003800000 */
[----:B------:R-:W-:Y:S01]  /*73e0*/  IMAD.MOV.U32 R221, RZ, RZ, 0x40000040 ;  /* 0x40000040ffdd7424 */ /* 0x000fe200078e00ff */
[----:B------:R-:W-:Y:S02]  /*73f0*/  LOP3.LUT R3, R0, 0x7fffe, RZ, 0xc0, !PT ;  /* 0x0007fffe00037812 */ /* 0x000fe400078ec0ff */
[----:B------:R-:W-:-:S03]  /*7400*/  LOP3.LUT P0, RZ, R26, 0x1bf, RZ, 0xc0, !PT ;  /* 0x000001bf1aff7812 */ /* 0x000fc6000780c0ff */
[----:B------:R-:W-:-:S04]  /*7410*/  IMAD.IADD R3, R14, 0x1, -R3 ;  /* 0x000000010e037824 */ /* 0x000fc800078e0a03 */
[----:B------:R-:W-:-:S05]  /*7420*/  IMAD R3, R3, 0x2000, R26 ;  /* 0x0000200003037824 */ /* 0x000fca00078e021a */
[----:B------:R-:W-:Y:S01]  /*7430*/  SHF.R.U32.HI R0, RZ, 0x4, R3 ;  /* 0x00000004ff007819 */ /* 0x000fe20000011603 */
[----:B------:R-:W-:-:S03]  /*7440*/  VIADD R3, R3, 0xa000 ;  /* 0x0000a00003037836 */ /* 0x000fc60000000000 */
[----:B------:R-:W-:Y:S02]  /*7450*/  LOP3.LUT R0, R0, 0x3fff, RZ, 0xc0, !PT ;  /* 0x00003fff00007812 */ /* 0x000fe400078ec0ff */
[----:B------:R-:W-:Y:S02]  /*7460*/  SHF.R.U32.HI R3, RZ, 0x4, R3 ;  /* 0x00000004ff037819 */ /* 0x000fe40000011603 */
[----:B------:R-:W-:Y:S02]  /*7470*/  LOP3.LUT R220, R0, 0x10000, RZ, 0xfc, !PT ;  /* 0x0001000000dc7812 */ /* 0x000fe400078efcff */
        /* <DEDUP_REMOVED lines=18> */
.L_x_6087:
[----:B------:R-:W-:Y:S05]  /*75a0*/  BSYNC B6 ;  /* 0x0000000000067941 */ /* 0x000fea0003800000 */
.L_x_6086:
        /* <DEDUP_REMOVED lines=13> */
.L_x_6091:
[----:B--2---:R2:W3:Y:S02]  /*7680*/  SYNCS.PHASECHK.TRANS64.TRYWAIT P0, [R23+URZ+0x32400], R4 ;  /* 0x03240004170075a7 */ /* 0x0044e4000800017f */
[----:B---3--:R-:W-:Y:S05]  /*7690*/  @!P0 NANOSLEEP.SYNCS 0x989680 ;  /* 0x009896800000895d */ /* 0x008fea0003900000 */
[----:B------:R-:W3:Y:S02]  /*76a0*/  @!P0 SYNCS.PHASECHK.TRANS64 P0, [R23+URZ+0x32400], R4 ;  /* 0x03240004170085a7 */ /* 0x000ee4000800007f */
[----:B---3--:R-:W-:Y:S05]  /*76b0*/  @!P0 BRA `(.L_x_6091) ;  /* 0xfffffffc00f08947 */ /* 0x008fea000383ffff */
.L_x_6090:
[----:B------:R-:W-:Y:S05]  /*76c0*/  BSYNC B0 ;  /* 0x0000000000007941 */ /* 0x000fea0003800000 */
.L_x_6089:
[----:B------:R-:W-:Y:S05]  /*76d0*/  BRA `(.L_x_6092) ;  /* 0x0000002c00bc7947 */ /* 0x000fea0003800000 */
.L_x_6088:
        /* <DEDUP_REMOVED lines=30> */
.L_x_6094:
[----:B------:R-:W-:Y:S05]  /*78c0*/  BSYNC B6 ;  /* 0x0000000000067941 */ /* 0x000fea0003800000 */
.L_x_6093:
[----:B------:R-:W2:Y:S01]  /*78d0*/  LDL R35, [R1+0x78] ;  /* 0x0000780001237983 */ /* 0x000ea20000100800 */
[----:B------:R-:W-:Y:S01]  /*78e0*/  LEA.HI R33, R33, R28, RZ, 0x2 ;  /* 0x0000001c21217211 */ /* 0x000fe200078f10ff */
[----:B------:R-:W-:Y:S01]  /*78f0*/  ULDC.U8 UR4, c[0x0][0x410] ;  /* 0x0001040000047ab9 */ /* 0x000fe20000000000 */
[----:B------:R-:W-:Y:S01]  /*7900*/  BSSY B0, `(.L_x_6095) ;  /* 0x00002c4000007945 */ /* 0x000fe20003800000 */
[----:B------:R-:W-:Y:S02]  /*7910*/  ISETP.NE.AND P0, PT, RZ, UR4, PT ;  /* 0x00000004ff007c0c */ /* 0x000fe4000bf05270 */
[----:B------:R-:W-:Y:S02]  /*7920*/  SHF.R.S32.HI R3, RZ, 0x1f, R33 ;  /* 0x0000001fff037819 */ /* 0x000fe40000011421 */
[----:B------:R-:W-:Y:S02]  /*7930*/  LOP3.LUT R33, R33, 0xfffffffc, RZ, 0xc0, !PT ;  /* 0xfffffffc21217812 */ /* 0x000fe400078ec0ff */
[----:B------:R-:W-:-:S03]  /*7940*/  LEA.HI R3, R3, R206, RZ, 0x3 ;  /* 0x000000ce03037211 */ /* 0x000fc600078f18ff */
[----:B------:R-:W-:Y:S01]  /*7950*/  IMAD.IADD R33, R28, 0x1, -R33 ;  /* 0x000000011c217824 */ /* 0x000fe200078e0a21 */
[----:B------:R-:W-:-:S05]  /*7960*/  LOP3.LUT R3, R3, 0xfffffff8, RZ, 0xc0, !PT ;  /* 0xfffffff803037812 */ /* 0x000fca00078ec0ff */
[C---:B------:R-:W-:Y:S02]  /*7970*/  IMAD.IADD R34, R206.reuse, 0x1, -R3 ;  /* 0x00000001ce227824 */ /* 0x040fe400078e0a03 */
[----:B--2---:R-:W-:Y:S01]  /*7980*/  IMAD.IADD R38, R206, 0x1, R35 ;  /* 0x00000001ce267824 */ /* 0x004fe200078e0223 */
        /* <DEDUP_REMOVED lines=34> */
.L_x_6354:
        /* <DEDUP_REMOVED lines=30> */
.L_x_6099:
[----:B------:R-:W-:Y:S05]  /*7d90*/  BSYNC B1 ;  /* 0x0000000000017941 */ /* 0x000fea0003800000 */
.L_x_6098:
        /* <DEDUP_REMOVED lines=19> */
.L_x_6360:
        /* <DEDUP_REMOVED lines=18> */
[----:B-1----:R-:W-:-:S08]  /*7ff0*/  IMAD.MOV.U32 R8, RZ, RZ, R30 ;  /* 0x000000ffff087224 */ /* 0x002fd000078e001e */
        /* <DEDUP_REMOVED lines=8> */
[----:B----4-:R-:W-:Y:S02]  /*8080*/  IMAD.MOV.U32 R9, RZ, RZ, R7 ;  /* 0x000000ffff097224 */ /* 0x010fe400078e0007 */
[----:B------:R-:W-:Y:S02]  /*8090*/  @!P3 IMAD.X R5, R3, 0x1, R36, P0 ;  /* 0x000000010305b824 */ /* 0x000fe400000e0624 */
[----:B------:R-:W-:Y:S01]  /*80a0*/  @!P2 IMAD.WIDE R30, R204, 0x2, R8 ;  /* 0x00000002cc1ea825 */ /* 0x000fe200078e0208 */
[----:B------:R-:W-:Y:S02]  /*80b0*/  CS2R R8, SRZ ;  /* 0x0000000000087805 */ /* 0x000fe4000001ff00 */
[----:B------:R0:W5:Y:S01]  /*80c0*/  @!P3 LD.E.64 R10, desc[UR42][R4.64] ;  /* 0x0000002a040ab980 */ /* 0x000162000c101b00 */
[----:B------:R-:W-:-:S03]  /*80d0*/  @!P3 IMAD.X R7, R7, 0x1, R36, P1 ;  /* 0x000000010707b824 */ /* 0x000fc600008e0624 */
[----:B------:R0:W5:Y:S04]  /*80e0*/  @!P2 LD.E.64 R12, desc[UR42][R30.64] ;  /* 0x0000002a1e0ca980 */ /* 0x000168000c101b00 */
[----:B------:R0:W5:Y:S02]  /*80f0*/  @!P3 LD.E.64 R8, desc[UR42][R6.64] ;  /* 0x0000002a0608b980 */ /* 0x000164000c101b00 */
.L_x_6102:
[----:B------:R-:W-:Y:S05]  /*8100*/  BSYNC B1 ;  /* 0x0000000000017941 */ /* 0x000fea0003800000 */
.L_x_6101:
[----:B01----:R-:W3:Y:S01]  /*8110*/  LDL R30, [R1+0x9c] ;  /* 0x00009c00011e7983 */ /* 0x003ee20000100800 */
[----:B------:R-:W0:Y:S01]  /*8120*/  SYNCS.PHASECHK.TRANS64.TRYWAIT P0, [R23+URZ+0x32400], R32 ;  /* 0x03240020170075a7 */ /* 0x000e22000800017f */
[----:B--2---:R-:W-:Y:S01]  /*8130*/  IMAD.SHL.U32 R3, R34, 0x40, RZ ;  /* 0x0000004022037824 */ /* 0x004fe200078e00ff */
[----:B------:R-:W-:Y:S01]  /*8140*/  VIADDMNMX R31, R33, -R35, 0x80, PT ;  /* 0x00000080211f7446 */ /* 0x000fe20003800923 */
[----:B-----5:R-:W-:Y:S01]  /*8150*/  IMAD.MOV.U32 R5, RZ, RZ, R8 ;  /* 0x000000ffff057224 */ /* 0x020fe200078e0008 */
[----:B------:R-:W-:Y:S01]  /*8160*/  BSSY B1, `(.L_x_6103) ;  /* 0x0000019000017945 */ /* 0x000fe20003800000 */
[----:B----4-:R-:W-:Y:S01]  /*8170*/  IMAD.MOV.U32 R7, RZ, RZ, R14 ;  /* 0x000000ffff077224 */ /* 0x010fe200078e000e */
[----:B------:R-:W-:Y:S01]  /*8180*/  LOP3.LUT R3, R3, 0x1c0, RZ, 0xc0, !PT ;  /* 0x000001c003037812 */ /* 0x000fe200078ec0ff */
[----:B---3--:R-:W-:Y:S01]  /*8190*/  IMAD.MOV.U32 R6, RZ, RZ, R13 ;  /* 0x000000ffff067224 */ /* 0x008fe200078e000d */
[----:B------:R-:W-:Y:S01]  /*81a0*/  PRMT R43, R5, 0x7610, R43 ;  /* 0x00007610052b7816 */ /* 0x000fe2000000002b */
[----:B------:R-:W-:Y:S01]  /*81b0*/  IMAD.MOV.U32 R5, RZ, RZ, R12 ;  /* 0x000000ffff057224 */ /* 0x000fe200078e000c */
[----:B------:R-:W-:-:S02]  /*81c0*/  LOP3.LUT R4, R3, 0x18, R16, 0xf8, !PT ;  /* 0x0000001803047812 */ /* 0x000fc400078ef810 */
[----:B------:R-:W-:Y:S02]  /*81d0*/  SHF.R.U32.HI R3, RZ, 0x3, R3 ;  /* 0x00000003ff037819 */ /* 0x000fe40000011603 */
[----:B------:R-:W-:Y:S02]  /*81e0*/  PRMT R45, R45, 0x5410, R7 ;  /* 0x000054102d2d7816 */ /* 0x000fe40000000007 */
[----:B------:R-:W-:Y:S01]  /*81f0*/  LOP3.LUT R3, R4, R3, RZ, 0x3c, !PT ;  /* 0x0000000304037212 */ /* 0x000fe200078e3cff */
[----:B------:R-:W-:Y:S01]  /*8200*/  IMAD.MOV.U32 R4, RZ, RZ, R9 ;  /* 0x000000ffff047224 */ /* 0x000fe200078e0009 */
[----:B------:R-:W-:Y:S01]  /*8210*/  PRMT R44, R5, 0x5410, R6 ;  /* 0x00005410052c7816 */ /* 0x000fe20000000006 */
[----:B------:R-:W-:Y:S01]  /*8220*/  IMAD.MOV.U32 R5, RZ, RZ, R11 ;  /* 0x000000ffff057224 */ /* 0x000fe200078e000b */
[----:B------:R-:W-:Y:S02]  /*8230*/  LOP3.LUT P2, RZ, R34, 0x4, RZ, 0xc0, !PT ;  /* 0x0000000422ff7812 */ /* 0x000fe4000784c0ff */
[----:B------:R-:W-:Y:S01]  /*8240*/  PRMT R43, R43, 0x5410, R4 ;  /* 0x000054102b2b7816 */ /* 0x000fe20000000004 */
[----:B------:R-:W-:Y:S01]  /*8250*/  IMAD.MOV.U32 R4, RZ, RZ, R10 ;  /* 0x000000ffff047224 */ /* 0x000fe200078e000a */
[----:B------:R-:W-:-:S04]  /*8260*/  ISETP.GE.AND P1, PT, R206, R31, PT ;  /* 0x0000001fce00720c */ /* 0x000fc80003f26270 */
[----:B------:R-:W-:Y:S01]  /*8270*/  PRMT R46, R46, 0x5410, R4 ;  /* 0x000054102e2e7816 */ /* 0x000fe20000000004 */
[----:B------:R-:W-:Y:S02]  /*8280*/  IMAD R30, R30, 0x200, R3 ;  /* 0x000002001e1e7824 */ /* 0x000fe400078e0203 */
[----:B------:R-:W-:Y:S02]  /*8290*/  IMAD.MOV.U32 R3, RZ, RZ, R15 ;  /* 0x000000ffff037224 */ /* 0x000fe400078e000f */
[----:B------:R-:W-:-:S03]  /*82a0*/  IMAD R30, R30, 0x2, R23 ;  /* 0x000000021e1e7824 */ /* 0x000fc600078e0217 */
[----:B------:R-:W-:Y:S01]  /*82b0*/  PRMT R45, R3, 0x7610, R45 ;  /* 0x00007610032d7816 */ /* 0x000fe2000000002d */
[C---:B------:R-:W-:Y:S02]  /*82c0*/  VIADD R4, R30.reuse, 0x18400 ;  /* 0x000184001e047836 */ /* 0x040fe40000000000 */
[----:B------:R-:W-:Y:S01]  /*82d0*/  VIADD R3, R30, 0x18440 ;  /* 0x000184401e037836 */ /* 0x000fe20000000000 */
[----:B0-----:R-:W-:Y:S06]  /*82e0*/  @!P0 BRA `(.L_x_6104) ;  /* 0x0000019400f08947 */ /* 0x001fec0003800000 */
.L_x_6361:
[----:B------:R-:W-:Y:S05]  /*82f0*/  BSYNC B1 ;  /* 0x0000000000017941 */ /* 0x000fea0003800000 */
.L_x_6103:
        /* <DEDUP_REMOVED lines=11> */
[--C-:B------:R-:W-:Y:S02]  /*83b0*/  SHF.R.U32.HI R33, RZ, 0x10, R27.reuse ;  /* 0x00000010ff217819 */ /* 0x100fe4000001161b */
[----:B0-----:R-:W-:Y:S02]  /*83c0*/  SHF.R.U64 R32, R26, 0x10, R27 ;  /* 0x000000101a207819 */ /* 0x001fe4000000121b */
        /* <DEDUP_REMOVED lines=42> */
.L_x_6108:
[----:B------:R-:W-:Y:S05]  /*8670*/  BSYNC B2 ;  /* 0x0000000000027941 */ /* 0x000fea0003800000 */
.L_x_6107:
[----:B------:R-:W-:Y:S05]  /*8680*/  @P1 BRA `(.L_x_6106) ;  /* 0x0000000000b81947 */ /* 0x000fea0003800000 */
[----:B-1----:R-:W1:Y:S01]  /*8690*/  LDS.128 R4, [R3] ;  /* 0x0000000003047984 */ /* 0x002e620000000c00 */
[----:B0-----:R-:W-:Y:S02]  /*86a0*/  SHF.R.U32.HI R32, RZ, 0x10, R21 ;  /* 0x00000010ff207819 */ /* 0x001fe40000011615 */
        /* <DEDUP_REMOVED lines=44> */
.L_x_6106:
[----:B------:R-:W-:Y:S05]  /*8970*/  BSYNC B1 ;  /* 0x0000000000017941 */ /* 0x000fea0003800000 */
.L_x_6105:
        /* <DEDUP_REMOVED lines=54> */
.L_x_6111:
[----:B------:R-:W-:Y:S05]  /*8ce0*/  BSYNC B1 ;  /* 0x0000000000017941 */ /* 0x000fea0003800000 */
.L_x_6110:
[----:B------:R-:W-:Y:S05]  /*8cf0*/  @P1 BRA `(.L_x_6109) ;  /* 0x0000001800101947 */ /* 0x000fea0003800000 */
[----:B-1----:R-:W1:Y:S01]  /*8d00*/  LDS.128 R4, [R3+0x2000] ;  /* 0x0020000003047984 */ /* 0x002e620000000c00 */
        /* <DEDUP_REMOVED lines=46> */
.L_x_6096:
        /* <DEDUP_REMOVED lines=50> */
[----:B------:R-:W4:Y:S04]  /*9310*/  SHFL.IDX PT, R25, R25, 0x1, 0x1c1f ;  /* 0x003c1f0019197f89 */ /* 0x000f2800000e0000 */
[----:B------:R5:W0:Y:S01]  /*9320*/  SHFL.IDX PT, R24, R35, 0x1, 0x1c1f ;  /* 0x003c1f0023187f89 */ /* 0x000a2200000e0000 */
[----:B--2---:R-:W-:Y:S02]  /*9330*/  @!P1 IMAD.MOV.U32 R21, RZ, RZ, R9 ;  /* 0x000000ffff159224 */ /* 0x004fe400078e0009 */
[----:B------:R-:W-:Y:S02]  /*9340*/  @!P1 IMAD.MOV.U32 R20, RZ, RZ, R8 ;  /* 0x000000ffff149224 */ /* 0x000fe400078e0008 */
[----:B------:R-:W-:Y:S02]  /*9350*/  IMAD.MOV.U32 R3, RZ, RZ, R21 ;  /* 0x000000ffff037224 */ /* 0x000fe400078e0015 */
[----:B------:R-:W-:-:S02]  /*9360*/  IMAD.MOV.U32 R0, RZ, RZ, R20 ;  /* 0x000000ffff007224 */ /* 0x000fc400078e0014 */
[----:B------:R-:W-:Y:S01]  /*9370*/  @!P1 IMAD.MOV.U32 R28, RZ, RZ, R10 ;  /* 0x000000ffff1c9224 */ /* 0x000fe200078e000a */
[----:B------:R-:W-:Y:S01]  /*9380*/  PRMT R49, R3, 0x7610, R49 ;  /* 0x0000761003317816 */ /* 0x000fe20000000031 */
[----:B------:R-:W-:Y:S01]  /*9390*/  @!P1 IMAD.MOV.U32 R29, RZ, RZ, R11 ;  /* 0x000000ffff1d9224 */ /* 0x000fe200078e000b */
[----:B------:R2:W0:Y:S01]  /*93a0*/  SHFL.IDX PT, R3, R26, 0x1, 0x1c1f ;  /* 0x003c1f001a037f89 */ /* 0x00042200000e0000 */
[----:B------:R-:W-:Y:S01]  /*93b0*/  PRMT R37, R37, 0x5410, R0 ;  /* 0x0000541025257816 */ /* 0x000fe20000000000 */
[----:B------:R-:W-:Y:S02]  /*93c0*/  IMAD.MOV.U32 R0, RZ, RZ, R28 ;  /* 0x000000ffff007224 */ /* 0x000fe400078e001c */
[----:B------:R-:W-:Y:S02]  /*93d0*/  IMAD.MOV.U32 R8, RZ, RZ, R29 ;  /* 0x000000ffff087224 */ /* 0x000fe400078e001d */
[----:B---3--:R-:W-:Y:S01]  /*93e0*/  @!P1 IMAD.MOV.U32 R30, RZ, RZ, R4 ;  /* 0x000000ffff1e9224 */ /* 0x008fe200078e0004 */
[----:B------:R-:W-:Y:S01]  /*93f0*/  PRMT R37, R0, 0x7610, R37 ;  /* 0x0000761000257816 */ /* 0x000fe20000000025 */
[----:B------:R-:W-:Y:S01]  /*9400*/  @!P1 IMAD.MOV.U32 R31, RZ, RZ, R5 ;  /* 0x000000ffff1f9224 */ /* 0x000fe200078e0005 */
[----:B-----5:R-:W-:Y:S01]  /*9410*/  PRMT R35, R8, 0x7610, R35 ;  /* 0x0000761008237816 */ /* 0x020fe20000000023 */
[----:B------:R-:W-:-:S02]  /*9420*/  @!P1 IMAD.MOV.U32 R32, RZ, RZ, R6 ;  /* 0x000000ffff209224 */ /* 0x000fc400078e0006 */
[----:B------:R-:W-:Y:S02]  /*9430*/  @!P1 IMAD.MOV.U32 R33, RZ, RZ, R7 ;  /* 0x000000ffff219224 */ /* 0x000fe400078e0007 */
[----:B------:R-:W-:Y:S02]  /*9440*/  IMAD.MOV.U32 R0, RZ, RZ, R30 ;  /* 0x000000ffff007224 */ /* 0x000fe400078e001e */
[----:B------:R-:W-:Y:S02]  /*9450*/  IMAD.MOV.U32 R4, RZ, RZ, R31 ;  /* 0x000000ffff047224 */ /* 0x000fe400078e001f */
[----:B------:R-:W-:Y:S02]  /*9460*/  IMAD.MOV.U32 R5, RZ, RZ, R32 ;  /* 0x000000ffff057224 */ /* 0x000fe400078e0020 */
[----:B------:R-:W-:Y:S01]  /*9470*/  IMAD.MOV.U32 R6, RZ, RZ, R33 ;  /* 0x000000ffff067224 */ /* 0x000fe200078e0021 */
[----:B------:R-:W-:Y:S02]  /*9480*/  PRMT R35, R35, 0x5410, R4 ;  /* 0x0000541023237816 */ /* 0x000fe40000000004 */
[----:B------:R-:W-:-:S02]  /*9490*/  PRMT R45, R0, 0x5410, R5 ;  /* 0x00005410002d7816 */ /* 0x000fc40000000005 */
[----:B------:R-:W-:Y:S02]  /*94a0*/  CS2R R4, SRZ ;  /* 0x0000000000047805 */ /* 0x000fe4000001ff00 */
[----:B012-4-:R-:W-:-:S07]  /*94b0*/  PRMT R48, R6, 0x7610, R48 ;  /* 0x0000761006307816 */ /* 0x017fce0000000030 */
.L_x_6371:
        /* <DEDUP_REMOVED lines=24> */
.L_x_6114:
[----:B------:R-:W-:Y:S05]  /*9640*/  BSYNC B1 ;  /* 0x0000000000017941 */ /* 0x000fea0003800000 */
.L_x_6113:
[----:B------:R-:W2:Y:S01]  /*9650*/  LDL R3, [R1+0x78] ;  /* 0x0000780001037983 */ /* 0x000ea20000100800 */
[----:B------:R-:W0:Y:S01]  /*9660*/  SYNCS.PHASECHK.TRANS64.TRYWAIT P1, [R23+URZ+0x32400], R12 ;  /* 0x0324000c170075a7 */ /* 0x000e22000802017f */
[----:B------:R-:W-:Y:S01]  /*9670*/  VIADD R14, R206, 0x40 ;  /* 0x00000040ce0e7836 */ /* 0x000fe20000000000 */
[----:B------:R-:W-:Y:S01]  /*9680*/  BSSY B1, `(.L_x_6115) ;  /* 0x0000013000017945 */ /* 0x000fe20003800000 */
[----:B-----5:R-:W-:Y:S02]  /*9690*/  IMAD.MOV.U32 R13, RZ, RZ, R5 ;  /* 0x000000ffff0d7224 */ /* 0x020fe400078e0005 */
[----:B------:R-:W-:Y:S02]  /*96a0*/  IMAD.MOV.U32 R15, RZ, RZ, R9 ;  /* 0x000000ffff0f7224 */ /* 0x000fe400078e0009 */
[----:B------:R-:W-:Y:S01]  /*96b0*/  IMAD.MOV.U32 R36, RZ, RZ, R11 ;  /* 0x000000ffff247224 */ /* 0x000fe200078e000b */
[----:B------:R-:W-:Y:S01]  /*96c0*/  PRMT R56, R56, 0x5410, R13 ;  /* 0x0000541038387816 */ /* 0x000fe2000000000d */
[----:B------:R-:W-:-:S03]  /*96d0*/  IMAD.MOV.U32 R13, RZ, RZ, R7 ;  /* 0x000000ffff0d7224 */ /* 0x000fc600078e0007 */
[----:B------:R-:W-:Y:S02]  /*96e0*/  PRMT R56, R15, 0x7610, R56 ;  /* 0x000076100f387816 */ /* 0x000fe40000000038 */
[----:B------:R-:W-:Y:S02]  /*96f0*/  PRMT R57, R57, 0x5410, R13 ;  /* 0x0000541039397816 */ /* 0x000fe4000000000d */
[----:B--2---:R-:W-:Y:S01]  /*9700*/  VIADDMNMX R27, R27, -R3, 0x80, PT ;  /* 0x000000801b1b7446 */ /* 0x004fe20003800903 */
[----:B------:R-:W-:-:S03]  /*9710*/  IMAD.MOV.U32 R3, RZ, RZ, R4 ;  /* 0x000000ffff037224 */ /* 0x000fc600078e0004 */
[-C--:B------:R-:W-:Y:S02]  /*9720*/  ISETP.GE.OR P2, PT, R206, R27.reuse, P0 ;  /* 0x0000001bce00720c */ /* 0x080fe40000746670 */
[----:B------:R-:W-:Y:S01]  /*9730*/  PRMT R55, R55, 0x5410, R3 ;  /* 0x0000541037377816 */ /* 0x000fe20000000003 */
[----:B------:R-:W-:Y:S01]  /*9740*/  IMAD.MOV.U32 R3, RZ, RZ, R6 ;  /* 0x000000ffff037224 */ /* 0x000fe200078e0006 */
[----:B------:R-:W-:Y:S01]  /*9750*/  ISETP.GE.OR P0, PT, R14, R27, P0 ;  /* 0x0000001b0e00720c */ /* 0x000fe20000706670 */
[----:B------:R-:W-:-:S03]  /*9760*/  IMAD.MOV.U32 R14, RZ, RZ, R8 ;  /* 0x000000ffff0e7224 */ /* 0x000fc600078e0008 */
[----:B------:R-:W-:Y:S01]  /*9770*/  PRMT R55, R3, 0x7610, R55 ;  /* 0x0000761003377816 */ /* 0x000fe20000000037 */
[----:B------:R-:W-:Y:S01]  /*9780*/  IMAD.MOV.U32 R3, RZ, RZ, R10 ;  /* 0x000000ffff037224 */ /* 0x000fe200078e000a */
[----:B------:R-:W-:Y:S01]  /*9790*/  PRMT R58, R58, 0x5410, R14 ;  /* 0x000054103a3a7816 */ /* 0x000fe2000000000e */
[----:B0-----:R-:W-:Y:S06]  /*97a0*/  @!P1 BRA `(.L_x_6116) ;  /* 0x00000188003c9947 */ /* 0x001fec0003800000 */
.L_x_6372:
[----:B------:R-:W-:Y:S05]  /*97b0*/  BSYNC B1 ;  /* 0x0000000000017941 */ /* 0x000fea0003800000 */
.L_x_6115:
        /* <DEDUP_REMOVED lines=14> */
[----:B------:R-:W-:Y:S02]  /*98a0*/  PRMT R43, R45, 0x5410, R43 ;  /* 0x000054102d2b7816 */ /* 0x000fe4000000002b */
[----:B------:R-:W-:-:S02]  /*98b0*/  SHF.R.U32.HI R41, RZ, 0x10, R21 ;  /* 0x00000010ff297819 */ /* 0x000fc40000011615 */
[--C-:B------:R-:W-:Y:S02]  /*98c0*/  SHF.R.U64 R20, R28, 0x10, R29.reuse ;  /* 0x000000101c147819 */ /* 0x100fe4000000121d */
[----:B------:R-:W-:Y:S02]  /*98d0*/  SHF.R.U32.HI R42, RZ, 0x10, R29 ;  /* 0x00000010ff2a7819 */ /* 0x000fe4000001161d */
[----:B------:R-:W-:Y:S02]  /*98e0*/  SHF.R.U32.HI R44, RZ, 0x10, R31 ;  /* 0x00000010ff2c7819 */ /* 0x000fe4000001161f */
[----:B------:R-:W-:Y:S02]  /*98f0*/  PRMT R40, R37, 0x5432, R40 ;  /* 0x0000543225287816 */ /* 0x000fe40000000028 */
[----:B------:R-:W-:Y:S01]  /*9900*/  PRMT R46, R45, 0x5432, R46 ;  /* 0x000054322d2e7816 */ /* 0x000fe2000000002e */
[----:B------:R-:W-:Y:S01]  /*9910*/  IMAD.U32 R45, R43, 0x10000, RZ ;  /* 0x000100002b2d7824 */ /* 0x000fe200078e00ff */
[----:B------:R-:W-:-:S02]  /*9920*/  PRMT R41, R49, 0x5410, R41 ;  /* 0x0000541031297816 */ /* 0x000fc40000000029 */
[----:B------:R-:W-:Y:S02]  /*9930*/  PRMT R37, R37, 0x5410, R20 ;  /* 0x0000541025257816 */ /* 0x000fe40000000014 */
[C---:B------:R-:W-:Y:S02]  /*9940*/  PRMT R42, R35.reuse, 0x5410, R42 ;  /* 0x00005410232a7816 */ /* 0x040fe4000000002a */
[----:B------:R-:W-:Y:S01]  /*9950*/  PRMT R44, R35, 0x5432, R44 ;  /* 0x00005432232c7816 */ /* 0x000fe2000000002c */
[----:B------:R-:W-:Y:S01]  /*9960*/  IMAD.U32 R35, R40, 0x10000, RZ ;  /* 0x0001000028237824 */ /* 0x000fe200078e00ff */
[----:B------:R-:W-:Y:S02]  /*9970*/  SHF.R.U32.HI R47, RZ, 0x10, R33 ;  /* 0x00000010ff2f7819 */ /* 0x000fe40000011621 */
[----:B------:R-:W-:Y:S02]  /*9980*/  LOP3.LUT R43, R43, 0xffff0000, RZ, 0xc0, !PT ;  /* 0xffff00002b2b7812 */ /* 0x000fe400078ec0ff */
        /* <DEDUP_REMOVED lines=13> */
[-C--:B------:R-:W-:Y:S01]  /*9a60*/  FMUL.FTZ R51, R30, R35.reuse ;  /* 0x000000231e337220 */ /* 0x080fe20000410000 */
[----:B------:R-:W-:Y:S01]  /*9a70*/  IMAD.U32 R30, R44, 0x10000, RZ ;  /* 0x000100002c1e7824 */ /* 0x000fe200078e00ff */
[----:B------:R-:W-:Y:S01]  /*9a80*/  LOP3.LUT R12, R12, 0xffff0000, RZ, 0xc0, !PT ;  /* 0xffff00000c0c7812 */ /* 0x000fe200078ec0ff */
[----:B------:R-:W-:Y:S01]  /*9a90*/  FFMA.FTZ R49, R20, R35, -R49 ;  /* 0x0000002314317223 */ /* 0x000fe20000010831 */
[----:B------:R-:W-:Y:S01]  /*9aa0*/  LOP3.LUT R35, R40, 0xffff0000, RZ, 0xc0, !PT ;  /* 0xffff000028237812 */ /* 0x000fe200078ec0ff */
[----:B------:R-:W-:Y:S01]  /*9ab0*/  FFMA.FTZ R51, R20, R45, R51 ;  /* 0x0000002d14337223 */ /* 0x000fe20000010033 */
[----:B------:R-:W-:-:S02]  /*9ac0*/  IMAD.U32 R21, R13, 0x10000, RZ ;  /* 0x000100000d157824 */ /* 0x000fc400078e00ff */
[C---:B------:R-:W-:Y:S01]  /*9ad0*/  FMUL.FTZ R53, R24.reuse, R43 ;  /* 0x0000002b18357220 */ /* 0x040fe20000410000 */
[----:B------:R-:W-:Y:S02]  /*9ae0*/  IMAD.U32 R20, R41, 0x10000, RZ ;  /* 0x0001000029147824 */ /* 0x000fe400078e00ff */
[-C--:B------:R-:W-:Y:S01]  /*9af0*/  FMUL.FTZ R45, R24, R35.reuse ;  /* 0x00000023182d7220 */ /* 0x080fe20000410000 */
[----:B------:R-:W-:Y:S01]  /*9b00*/  FMUL.FTZ R50, R31, R30 ;  /* 0x0000001e1f327220 */ /* 0x000fe20000410000 */
[----:B------:R-:W-:Y:S02]  /*9b10*/  IMAD.U32 R33, R27, 0x10000, RZ ;  /* 0x000100001b217824 */ /* 0x000fe400078e00ff */
[C---:B------:R-:W-:Y:S01]  /*9b20*/  FFMA.FTZ R40, R12.reuse, R35, -R53 ;  /* 0x000000230c287223 */ /* 0x040fe20000010835 */
[----:B------:R-:W-:Y:S02]  /*9b30*/  IMAD.U32 R24, R47, 0x10000, RZ ;  /* 0x000100002f187824 */ /* 0x000fe400078e00ff */
[-C--:B------:R-:W-:Y:S01]  /*9b40*/  FMUL.FTZ R31, R31, R20.reuse ;  /* 0x000000141f1f7220 */ /* 0x080fe20000410000 */
[----:B------:R-:W-:Y:S01]  /*9b50*/  FFMA.FTZ R48, R12, R43, R45 ;  /* 0x0000002b0c307223 */ /* 0x000fe2000001002d */
[----:B------:R-:W-:Y:S01]  /*9b60*/  FFMA.FTZ R50, R21, R20, -R50 ;  /* 0x0000001415327223 */ /* 0x000fe20000010832 */
[----:B------:R-:W-:-:S02]  /*9b70*/  IMAD.U32 R29, R15, 0x10000, RZ ;  /* 0x000100000f1d7824 */ /* 0x000fc400078e00ff */
[----:B------:R-:W-:Y:S01]  /*9b80*/  FMUL.FTZ R52, R33, R24 ;  /* 0x0000001821347220 */ /* 0x000fe20000410000 */
[----:B------:R-:W-:Y:S01]  /*9b90*/  IMAD.U32 R20, R42, 0x10000, RZ ;  /* 0x000100002a147824 */ /* 0x000fe200078e00ff */
[----:B------:R-:W-:Y:S01]  /*9ba0*/  LOP3.LUT R12, R41, 0xffff0000, RZ, 0xc0, !PT ;  /* 0xffff0000290c7812 */ /* 0x000fe200078ec0ff */
[----:B------:R-:W-:Y:S01]  /*9bb0*/  FFMA.FTZ R30, R21, R30, R31 ;  /* 0x0000001e151e7223 */ /* 0x000fe2000001001f */
[----:B------:R-:W-:Y:S01]  /*9bc0*/  LOP3.LUT R44, R44, 0xffff0000, RZ, 0xc0, !PT ;  /* 0xffff00002c2c7812 */ /* 0x000fe200078ec0ff */
[-C--:B------:R-:W-:Y:S01]  /*9bd0*/  FMUL.FTZ R54, R33, R20.reuse ;  /* 0x0000001421367220 */ /* 0x080fe20000410000 */
[----:B------:R-:W-:Y:S01]  /*9be0*/  LOP3.LUT R13, R13, 0xffff0000, RZ, 0xc0, !PT ;  /* 0xffff00000d0d7812 */ /* 0x000fe200078ec0ff */
[----:B------:R-:W-:Y:S01]  /*9bf0*/  FFMA.FTZ R52, R29, R20, -R52 ;  /* 0x000000141d347223 */ /* 0x000fe20000010834 */
[C---:B------:R-:W-:Y:S01]  /*9c00*/  FMUL.FTZ R33, R25.reuse, R12 ;  /* 0x0000000c19217220 */ /* 0x040fe20000410000 */
[----:B------:R-:W-:Y:S01]  /*9c10*/  FMUL.FTZ R20, R25, R44 ;  /* 0x0000002c19147220 */ /* 0x000fe20000410000 */
[----:B------:R-:W-:-:S02]  /*9c20*/  IMAD.U32 R32, R26, 0x10000, RZ ;  /* 0x000100001a207824 */ /* 0x000fc400078e00ff */
[----:B------:R-:W-:Y:S01]  /*9c30*/  FFMA.FTZ R54, R29, R24, R54 ;  /* 0x000000181d367223 */ /* 0x000fe20000010036 */
[----:B------:R-:W-:Y:S02]  /*9c40*/  IMAD.U32 R31, R46, 0x10000, RZ ;  /* 0x000100002e1f7824 */ /* 0x000fe400078e00ff */
[C---:B------:R-:W-:Y:S01]  /*9c50*/  FFMA.FTZ R25, R13.reuse, R12, -R20 ;  /* 0x0000000c0d197223 */ /* 0x040fe20000010814 */
[----:B------:R-:W-:Y:S01]  /*9c60*/  FFMA.FTZ R33, R13, R44, R33 ;  /* 0x0000002c0d217223 */ /* 0x000fe20000010021 */
[----:B------:R-:W-:Y:S01]  /*9c70*/  IMAD.U32 R28, R14, 0x10000, RZ ;  /* 0x000100000e1c7824 */ /* 0x000fe200078e00ff */
[----:B------:R-:W-:Y:S01]  /*9c80*/  LOP3.LUT R26, R26, 0xffff0000, RZ, 0xc0, !PT ;  /* 0xffff00001a1a7812 */ /* 0x000fe200078ec0ff */
[----:B------:R-:W-:Y:S02]  /*9c90*/  IMAD.U32 R21, R37, 0x10000, RZ ;  /* 0x0001000025157824 */ /* 0x000fe400078e00ff */
[----:B------:R-:W-:Y:S01]  /*9ca0*/  FMUL.FTZ R29, R32, R31 ;  /* 0x0000001f201d7220 */ /* 0x000fe20000410000 */
[----:B------:R-:W-:-:S02]  /*9cb0*/  LOP3.LUT R13, R46, 0xffff0000, RZ, 0xc0, !PT ;  /* 0xffff00002e0d7812 */ /* 0x000fc400078ec0ff */
[----:B------:R-:W-:Y:S01]  /*9cc0*/  LOP3.LUT R27, R27, 0xffff0000, RZ, 0xc0, !PT ;  /* 0xffff00001b1b7812 */ /* 0x000fe200078ec0ff */
[-C--:B------:R-:W-:Y:S01]  /*9cd0*/  FMUL.FTZ R35, R32, R21.reuse ;  /* 0x0000001520237220 */ /* 0x080fe20000410000 */
[----:B------:R-:W-:Y:S01]  /*9ce0*/  LOP3.LUT R12, R47, 0xffff0000, RZ, 0xc0, !PT ;  /* 0xffff00002f0c7812 */ /* 0x000fe200078ec0ff */
[----:B------:R-:W-:Y:S01]  /*9cf0*/  FFMA.FTZ R29, R28, R21, -R29 ;  /* 0x000000151c1d7223 */ /* 0x000fe2000001081d */
[----:B------:R-:W-:Y:S01]  /*9d00*/  LOP3.LUT R37, R37, 0xffff0000, RZ, 0xc0, !PT ;  /* 0xffff000025257812 */ /* 0x000fe200078ec0ff */
[----:B------:R-:W-:Y:S01]  /*9d10*/  FMUL.FTZ R21, R26, R13 ;  /* 0x0000000d1a157220 */ /* 0x000fe20000410000 */
[----:B------:R-:W-:Y:S01]  /*9d20*/  LOP3.LUT R42, R42, 0xffff0000, RZ, 0xc0, !PT ;  /* 0xffff00002a2a7812 */ /* 0x000fe200078ec0ff */
[----:B------:R-:W-:Y:S01]  /*9d30*/  FMUL.FTZ R24, R27, R12 ;  /* 0x0000000c1b187220 */ /* 0x000fe20000410000 */
[----:B------:R-:W-:Y:S01]  /*9d40*/  LOP3.LUT R14, R14, 0xffff0000, RZ, 0xc0, !PT ;  /* 0xffff00000e0e7812 */ /* 0x000fe200078ec0ff */
[----:B------:R-:W-:Y:S01]  /*9d50*/  FMUL.FTZ R26, R26, R37 ;  /* 0x000000251a1a7220 */ /* 0x000fe20000410000 */
[----:B------:R-:W-:Y:S01]  /*9d60*/  LOP3.LUT R15, R15, 0xffff0000, RZ, 0xc0, !PT ;  /* 0xffff00000f0f7812 */ /* 0x000fe200078ec0ff */
[-C--:B------:R-:W-:Y:S01]  /*9d70*/  FMUL.FTZ R27, R27, R42.reuse ;  /* 0x0000002a1b1b7220 */ /* 0x080fe20000410000 */
[----:B------:R-:W-:Y:S01]  /*9d80*/  FFMA.FTZ R35, R28, R31, R35 ;  /* 0x0000001f1c237223 */ /* 0x000fe20000010023 */
        /* <DEDUP_REMOVED lines=14> */
.L_x_6118:
[----:B------:R-:W-:Y:S05]  /*9e70*/  BSYNC B1 ;  /* 0x0000000000017941 */ /* 0x000fea0003800000 */
.L_x_6117:
        /* <DEDUP_REMOVED lines=18> */
[----:B------:R-:W-:-:S02]  /*9fa0*/  PRMT R28, R58, 0x5432, R28 ;  /* 0x000054323a1c7816 */ /* 0x000fc4000000001c */
[--C-:B------:R-:W-:Y:S02]  /*9fb0*/  SHF.R.U64 R30, R10, 0x10, R11.reuse ;  /* 0x000000100a1e7819 */ /* 0x100fe4000000120b */
[----:B------:R-:W-:Y:S02]  /*9fc0*/  SHF.R.U32.HI R31, RZ, 0x10, R11 ;  /* 0x00000010ff1f7819 */ /* 0x000fe4000001160b */
[----:B------:R-:W-:Y:S01]  /*9fd0*/  SHF.R.U64 R35, R6, 0x10, R7 ;  /* 0x0000001006237819 */ /* 0x000fe20000001207 */
[----:B------:R-:W-:Y:S01]  /*9fe0*/  IMAD.U32 R33, R32, 0x10000, RZ ;  /* 0x0001000020217824 */ /* 0x000fe200078e00ff */
[----:B------:R-:W-:Y:S02]  /*9ff0*/  SHF.R.U32.HI R29, RZ, 0x10, R9 ;  /* 0x00000010ff1d7819 */ /* 0x000fe40000011609 */
[----:B------:R-:W-:Y:S02]  /*a000*/  SHF.R.U32.HI R36, RZ, 0x10, R7 ;  /* 0x00000010ff247819 */ /* 0x000fe40000011607 */
[----:B------:R-:W-:-:S02]  /*a010*/  PRMT R34, R56, 0x5432, R34 ;  /* 0x0000543238227816 */ /* 0x000fc40000000022 */
[C---:B------:R-:W-:Y:S02]  /*a020*/  PRMT R30, R21.reuse, 0x5432, R30 ;  /* 0x00005432151e7816 */ /* 0x040fe4000000001e */
[----:B------:R-:W-:Y:S02]  /*a030*/  PRMT R31, R21, 0x5410, R31 ;  /* 0x00005410151f7816 */ /* 0x000fe4000000001f */
[----:B------:R-:W-:Y:S02]  /*a040*/  PRMT R29, R56, 0x5410, R29 ;  /* 0x00005410381d7816 */ /* 0x000fe4000000001d */
[----:B------:R-:W-:-:S05]  /*a050*/  PRMT R36, R57, 0x5432, R36 ;  /* 0x0000543239247816 */ /* 0x000fca0000000024 */
[----:B------:R-:W-:Y:S01]  /*a060*/  IMAD.U32 R38, R36, 0x10000, RZ ;  /* 0x0001000024267824 */ /* 0x000fe200078e00ff */
[----:B------:R-:W-:Y:S02]  /*a070*/  LOP3.LUT R32, R32, 0xffff0000, RZ, 0xc0, !PT ;  /* 0xffff000020207812 */ /* 0x000fe400078ec0ff */
[----:B------:R-:W-:Y:S01]  /*a080*/  PRMT R35, R55, 0x5410, R35 ;  /* 0x0000541037237816 */ /* 0x000fe20000000023 */
[----:B--2---:R-:W-:-:S04]  /*a090*/  IMAD.IADD R20, R12, 0x1, R3 ;  /* 0x000000010c147824 */ /* 0x004fc800078e0203 */
[----:B------:R-:W-:Y:S01]  /*a0a0*/  IMAD R3, R20, 0x2, R23 ;  /* 0x0000000214037824 */ /* 0x000fe200078e0217 */
[----:B---3--:R-:W0:Y:S04]  /*a0b0*/  LDS.128 R12, [R40+0x18400] ;  /* 0x01840000280c7984 */ /* 0x008e280000000c00 */
[----:B------:R-:W1:Y:S01]  /*a0c0*/  LDS.128 R24, [R3+0x18400] ;  /* 0x0184000003187984 */ /* 0x000e620000000c00 */
[C---:B0-----:R-:W-:Y:S01]  /*a0d0*/  IMAD.U32 R4, R12.reuse, 0x10000, RZ ;  /* 0x000100000c047824 */ /* 0x041fe200078e00ff */
[----:B------:R-:W-:Y:S01]  /*a0e0*/  LOP3.LUT R5, R12, 0xffff0000, RZ, 0xc0, !PT ;  /* 0xffff00000c057812 */ /* 0x000fe200078ec0ff */
        /* <DEDUP_REMOVED lines=8> */
[----:B------:R-:W-:Y:S01]  /*a170*/  IMAD.U32 R25, R28, 0x10000, RZ ;  /* 0x000100001c197824 */ /* 0x000fe200078e00ff */
[C---:B------:R-:W-:Y:S01]  /*a180*/  LOP3.LUT R14, R15.reuse, 0xffff0000, RZ, 0xc0, !PT ;  /* 0xffff00000f0e7812 */ /* 0x040fe200078ec0ff */
[----:B------:R-:W-:Y:S01]  /*a190*/  IMAD.U32 R9, R15, 0x10000, RZ ;  /* 0x000100000f097824 */ /* 0x000fe200078e00ff */
[C---:B------:R-:W-:Y:S01]  /*a1a0*/  LOP3.LUT R20, R26.reuse, 0xffff0000, RZ, 0xc0, !PT ;  /* 0xffff00001a147812 */ /* 0x040fe200078ec0ff */
[----:B------:R-:W-:-:S02]  /*a1b0*/  IMAD.U32 R15, R26, 0x10000, RZ ;  /* 0x000100001a0f7824 */ /* 0x000fc400078e00ff */
[----:B------:R-:W-:Y:S01]  /*a1c0*/  FMUL.FTZ R37, R10, R33 ;  /* 0x000000210a257220 */ /* 0x000fe20000410000 */
[C---:B------:R-:W-:Y:S01]  /*a1d0*/  IMAD.U32 R21, R27.reuse, 0x10000, RZ ;  /* 0x000100001b157824 */ /* 0x040fe200078e00ff */
[----:B------:R-:W-:Y:S01]  /*a1e0*/  LOP3.LUT R26, R27, 0xffff0000, RZ, 0xc0, !PT ;  /* 0xffff00001b1a7812 */ /* 0x000fe200078ec0ff */
[----:B------:R-:W-:Y:S02]  /*a1f0*/  IMAD.U32 R27, R34, 0x10000, RZ ;  /* 0x00010000221b7824 */ /* 0x000fe400078e00ff */
[-C--:B------:R-:W-:Y:S01]  /*a200*/  FMUL.FTZ R39, R10, R25.reuse ;  /* 0x000000190a277220 */ /* 0x080fe20000410000 */
[C---:B------:R-:W-:Y:S01]  /*a210*/  FFMA.FTZ R37, R4.reuse, R25, -R37 ;  /* 0x0000001904257223 */ /* 0x040fe20000010825 */
[----:B------:R-:W-:Y:S02]  /*a220*/  IMAD.U32 R10, R29, 0x10000, RZ ;  /* 0x000100001d0a7824 */ /* 0x000fe400078e00ff */
[----:B------:R-:W-:Y:S01]  /*a230*/  FMUL.FTZ R25, R13, R27 ;  /* 0x0000001b0d197220 */ /* 0x000fe20000410000 */
[----:B------:R-:W-:Y:S01]  /*a240*/  FFMA.FTZ R39, R4, R33, R39 ;  /* 0x0000002104277223 */ /* 0x000fe20000010027 */
[----:B------:R-:W-:-:S02]  /*a250*/  IMAD.U32 R4, R31, 0x10000, RZ ;  /* 0x000100001f047824 */ /* 0x000fc400078e00ff */
[-C--:B------:R-:W-:Y:S01]  /*a260*/  FMUL.FTZ R13, R13, R10.reuse ;  /* 0x0000000a0d0d7220 */ /* 0x080fe20000410000 */
[----:B------:R-:W-:Y:S01]  /*a270*/  FFMA.FTZ R25, R6, R10, -R25 ;  /* 0x0000000a06197223 */ /* 0x000fe20000010819 */
[C---:B------:R-:W-:Y:S01]  /*a280*/  FMUL.FTZ R10, R21.reuse, R38 ;  /* 0x00000026150a7220 */ /* 0x040fe20000410000 */
[-C--:B------:R-:W-:Y:S01]  /*a290*/  FMUL.FTZ R33, R21, R4.reuse ;  /* 0x0000000415217220 */ /* 0x080fe20000410000 */
[----:B------:R-:W-:Y:S02]  /*a2a0*/  LOP3.LUT R28, R28, 0xffff0000, RZ, 0xc0, !PT ;  /* 0xffff00001c1c7812 */ /* 0x000fe400078ec0ff */
[C---:B------:R-:W-:Y:S01]  /*a2b0*/  FFMA.FTZ R21, R9.reuse, R4, -R10 ;  /* 0x0000000409157223 */ /* 0x040fe2000001080a */
[----:B------:R-:W-:Y:S01]  /*a2c0*/  FFMA.FTZ R33, R9, R38, R33 ;  /* 0x0000002609217223 */ /* 0x000fe20000010021 */
[----:B------:R-:W-:Y:S01]  /*a2d0*/  LOP3.LUT R29, R29, 0xffff0000, RZ, 0xc0, !PT ;  /* 0xffff00001d1d7812 */ /* 0x000fe200078ec0ff */
[C---:B------:R-:W-:Y:S01]  /*a2e0*/  FMUL.FTZ R4, R11.reuse, R32 ;  /* 0x000000200b047220 */ /* 0x040fe20000410000 */
[----:B------:R-:W-:Y:S01]  /*a2f0*/  LOP3.LUT R9, R34, 0xffff0000, RZ, 0xc0, !PT ;  /* 0xffff000022097812 */ /* 0x000fe200078ec0ff */
[-C--:B------:R-:W-:Y:S01]  /*a300*/  FMUL.FTZ R10, R11, R28.reuse ;  /* 0x0000001c0b0a7220 */ /* 0x080fe20000410000 */
[----:B------:R-:W-:Y:S01]  /*a310*/  FFMA.FTZ R13, R6, R27, R13 ;  /* 0x0000001b060d7223 */ /* 0x000fe2000001000d */
[----:B------:R-:W-:Y:S01]  /*a320*/  FFMA.FTZ R28, R5, R28, -R4 ;  /* 0x0000001c051c7223 */ /* 0x000fe20000010804 */
[C---:B------:R-:W-:Y:S01]  /*a330*/  FMUL.FTZ R34, R24.reuse, R29 ;  /* 0x0000001d18227220 */ /* 0x040fe20000410000 */
[----:B------:R-:W-:Y:S01]  /*a340*/  FMUL.FTZ R11, R24, R9 ;  /* 0x00000009180b7220 */ /* 0x000fe20000410000 */
[----:B------:R-:W-:-:S02]  /*a350*/  IMAD.U32 R6, R35, 0x10000, RZ ;  /* 0x0001000023067824 */ /* 0x000fc400078e00ff */
[----:B------:R-:W-:Y:S02]  /*a360*/  IMAD.U32 R4, R30, 0x10000, RZ ;  /* 0x000100001e047824 */ /* 0x000fe400078e00ff */
[----:B------:R-:W-:Y:S01]  /*a370*/  FFMA.FTZ R10, R5, R32, R10 ;  /* 0x00000020050a7223 */ /* 0x000fe2000001000a */
[C---:B------:R-:W-:Y:S01]  /*a380*/  FFMA.FTZ R24, R12.reuse, R29, -R11 ;  /* 0x0000001d0c187223 */ /* 0x040fe2000001080b */
[----:B------:R-:W-:Y:S01]  /*a390*/  FFMA.FTZ R34, R12, R9, R34 ;  /* 0x000000090c227223 */ /* 0x000fe20000010022 */
[C---:B------:R-:W-:Y:S01]  /*a3a0*/  FMUL.FTZ R32, R15.reuse, R6 ;  /* 0x000000060f207220 */ /* 0x040fe20000410000 */
[-C--:B------:R-:W-:Y:S01]  /*a3b0*/  FMUL.FTZ R12, R15, R4.reuse ;  /* 0x000000040f0c7220 */ /* 0x080fe20000410000 */
[----:B------:R-:W-:Y:S02]  /*a3c0*/  LOP3.LUT R35, R35, 0xffff0000, RZ, 0xc0, !PT ;  /* 0xffff000023237812 */ /* 0x000fe400078ec0ff */
[----:B------:R-:W-:Y:S02]  /*a3d0*/  LOP3.LUT R5, R30, 0xffff0000, RZ, 0xc0, !PT ;  /* 0xffff00001e057812 */ /* 0x000fe400078ec0ff */
[----:B------:R-:W-:Y:S01]  /*a3e0*/  LOP3.LUT R9, R36, 0xffff0000, RZ, 0xc0, !PT ;  /* 0xffff000024097812 */ /* 0x000fe200078ec0ff */
[----:B------:R-:W-:Y:S01]  /*a3f0*/  FFMA.FTZ R32, R7, R4, -R32 ;  /* 0x0000000407207223 */ /* 0x000fe20000010820 */
        /* <DEDUP_REMOVED lines=20> */
.L_x_6109:
[----:B------:R-:W-:Y:S05]  /*a540*/  BSYNC B0 ;  /* 0x0000000000007941 */ /* 0x000fea0003800000 */
.L_x_6095:
        /* <DEDUP_REMOVED lines=8> */
.L_x_6092:
        /* <DEDUP_REMOVED lines=9> */
.L_x_6119:
[----:B------:R-:W-:Y:S01]  /*a660*/  IMAD R9, R19, 0x8, R23 ;  /* 0x0000000813097824 */ /* 0x000fe200078e0217 */
[----:B------:R-:W-:-:S04]  /*a670*/  SHF.L.U32 R8, R208, 0x1f, RZ ;  /* 0x0000001fd0087819 */ /* 0x000fc800000006ff */
[----:B------:R0:W1:Y:S01]  /*a680*/  SYNCS.PHASECHK.TRANS64.TRYWAIT P1, [R9+URZ+0x32430], R8 ;  /* 0x03243008090075a7 */ /* 0x000062000802017f */
[----:B------:R-:W-:Y:S05]  /*a690*/  @!P0 BRA `(.L_x_6120) ;  /* 0x0000000000048947 */ /* 0x000fea0003800000 */
[----:B------:R-:W-:Y:S01]  /*a6a0*/  BPT.TRAP 0x1 ;  /* 0x000000040000795c */ /* 0x000fe20000300000 */
.L_x_6120:
[----:B------:R-:W-:-:S05]  /*a6b0*/  VIADD R3, R23, 0x1c400 ;  /* 0x0001c40017037836 */ /* 0x000fca0000000000 */
[----:B------:R-:W-:-:S04]  /*a6c0*/  SHF.R.U32.HI R3, RZ, 0x4, R3 ;  /* 0x00000004ff037819 */ /* 0x000fc80000011603 */
[----:B------:R-:W-:-:S04]  /*a6d0*/  LOP3.LUT R3, R3, 0x3fff, RZ, 0xc0, !PT ;  /* 0x00003fff03037812 */ /* 0x000fc800078ec0ff */
[----:B------:R-:W-:-:S05]  /*a6e0*/  LOP3.LUT R3, R3, 0x10000, RZ, 0xfc, !PT ;  /* 0x0001000003037812 */ /* 0x000fca00078efcff */
[----:B------:R2:W-:Y:S01]  /*a6f0*/  STL [R1+0x2c], R3 ;  /* 0x00002c0301007387 */ /* 0x0005e20000100800 */
[----:B-1----:R-:W-:Y:S05]  /*a700*/  @P1 BRA `(.L_x_6121) ;  /* 0x0000000000081947 */ /* 0x002fea0003800000 */
[----:B------:R-:W1:Y:S02]  /*a710*/  SYNCS.PHASECHK.TRANS64.TRYWAIT P1, [R9+URZ+0x32430], R8 ;  /* 0x03243008090075a7 */ /* 0x000e64000802017f */
[----:B-1----:R-:W-:Y:S05]  /*a720*/  @!P1 BRA `(.L_x_6122) ;  /* 0x0000017800709947 */ /* 0x002fea0003800000 */
.L_x_6121:
[----:B--2---:R-:W2:Y:S01]  /*a730*/  LDL R3, [R1+0x2c] ;  /* 0x00002c0001037983 */ /* 0x004ea20000100800 */
        /* <DEDUP_REMOVED lines=11> */
[----:B------:R-:W-:Y:S01]  /*a7f0*/  VIADD R14, R220, 0x4 ;  /* 0x00000004dc0e7836 */ /* 0x000fe20000000000 */
[----:B------:R3:W-:Y:S01]  /*a800*/  STL.64 [R1+0x70], R20 ;  /* 0x0000701401007387 */ /* 0x0007e20000100a00 */
[----:B------:R-:W-:-:S02]  /*a810*/  IMAD.MOV.U32 R15, RZ, RZ, 0x40000040 ;  /* 0x40000040ff0f7424 */ /* 0x000fc400078e00ff */
[----:B------:R-:W-:Y:S02]  /*a820*/  VIADD R10, R220, 0x6 ;  /* 0x00000006dc0a7836 */ /* 0x000fe40000000000 */
[----:B------:R-:W-:Y:S01]  /*a830*/  IMAD.MOV.U32 R11, RZ, RZ, 0x40000040 ;  /* 0x40000040ff0b7424 */ /* 0x000fe200078e00ff */
[----:B------:R3:W-:Y:S01]  /*a840*/  STL.64 [R1+0x68], R14 ;  /* 0x0000680e01007387 */ /* 0x0007e20000100a00 */
[----:B------:R-:W-:-:S03]  /*a850*/  IMAD.MOV.U32 R5, RZ, RZ, 0x40000040 ;  /* 0x40000040ff057424 */ /* 0x000fc600078e00ff */
[----:B------:R3:W-:Y:S01]  /*a860*/  STL.64 [R1+0x60], R10 ;  /* 0x0000600a01007387 */ /* 0x0007e20000100a00 */
[----:B--2---:R-:W-:-:S04]  /*a870*/  IMAD R4, R19, 0x300, R3 ;  /* 0x0000030013047824 */ /* 0x004fc800078e0203 */
        /* <DEDUP_REMOVED lines=28> */
[----:B------:R-:W2:Y:S02]  /*aa40*/  SYNCS.PHASECHK.TRANS64.TRYWAIT P1, [R23+URZ+0x32410], R0 ;  /* 0x03241000170075a7 */ /* 0x000ea4000802017f */
[----:B--23--:R-:W-:Y:S05]  /*aa50*/  @!P1 BRA `(.L_x_6124) ;  /* 0x0000017400b89947 */ /* 0x00cfea0003800000 */
.L_x_6373:
[----:B------:R-:W-:Y:S05]  /*aa60*/  BSYNC B0 ;  /* 0x0000000000007941 */ /* 0x000fea0003800000 */
.L_x_6123:
[----:B------:R-:W-:Y:S05]  /*aa70*/  @!P0 BRA `(.L_x_6125) ;  /* 0x0000000000048947 */ /* 0x000fea0003800000 */
[----:B------:R-:W-:Y:S01]  /*aa80*/  BPT.TRAP 0x1 ;  /* 0x000000040000795c */ /* 0x000fe20000300000 */
.L_x_6125:
[----:B------:R3:W4:Y:S01]  /*aa90*/  SYNCS.PHASECHK.TRANS64.TRYWAIT P1, [R9+URZ+0x32450], R8 ;  /* 0x03245008090075a7 */ /* 0x000722000802017f */
[----:B------:R-:W-:Y:S05]  /*aaa0*/  @!P0 BRA `(.L_x_6126) ;  /* 0x0000000000048947 */ /* 0x000fea0003800000 */
[----:B------:R-:W-:Y:S01]  /*aab0*/  BPT.TRAP 0x1 ;  /* 0x000000040000795c */ /* 0x000fe20000300000 */
.L_x_6126:
[----:B----4-:R-:W-:Y:S05]  /*aac0*/  @P1 BRA `(.L_x_6127) ;  /* 0x0000000000081947 */ /* 0x010fea0003800000 */
[----:B------:R-:W4:Y:S02]  /*aad0*/  SYNCS.PHASECHK.TRANS64.TRYWAIT P1, [R9+URZ+0x32450], R8 ;  /* 0x03245008090075a7 */ /* 0x000f24000802017f */
[----:B----4-:R-:W-:Y:S05]  /*aae0*/  @!P1 BRA `(.L_x_6128) ;  /* 0x0000017400a89947 */ /* 0x010fea0003800000 */
.L_x_6127:
[----:B------:R-:W-:Y:S05]  /*aaf0*/  WARPSYNC.ALL ;  /* 0x0000000000007948 */ /* 0x000fea0003800000 */
[----:B------:R-:W-:Y:S01]  /*ab00*/  R2UR UR38, R23 ;  /* 0x00000000172672ca */ /* 0x000fe200000e0000 */
[----:B------:R-:W-:Y:S01]  /*ab10*/  IMAD.MOV.U32 R6, RZ, RZ, 0xc00 ;  /* 0x00000c00ff067424 */ /* 0x000fe200078e00ff */
[----:B------:R-:W-:Y:S01]  /*ab20*/  LOP3.LUT R4, R72, 0x10000, RZ, 0xfc, !PT ;  /* 0x0001000048047812 */ /* 0x000fe200078efcff */
[----:B------:R-:W-:Y:S01]  /*ab30*/  IMAD.MOV.U32 R5, RZ, RZ, 0x40000040 ;  /* 0x40000040ff057424 */ /* 0x000fe200078e00ff */
[----:B------:R-:W-:Y:S01]  /*ab40*/  WARPGROUP.ARRIVE ;  /* 0x00000000000079c5 */ /* 0x000fe20000000000 */
[----:B------:R-:W-:Y:S01]  /*ab50*/  IMAD.MOV.U32 R7, RZ, RZ, 0x40000040 ;  /* 0x40000040ff077424 */ /* 0x000fe200078e00ff */
[C---:B------:R-:W-:Y:S01]  /*ab60*/  R2UR UR4, R4.reuse ;  /* 0x00000000040472ca */ /* 0x040fe200000e0000 */
[C---:B------:R-:W-:Y:S01]  /*ab70*/  VIADD R88, R4.reuse, 0x2 ;  /* 0x0000000204587836 */ /* 0x040fe20000000000 */
[----:B------:R-:W-:Y:S01]  /*ab80*/  R2UR UR5, R5 ;  /* 0x00000000050572ca */ /* 0x000fe200000e0000 */
[----:B------:R-:W-:Y:S01]  /*ab90*/  IMAD.MOV.U32 R89, RZ, RZ, 0x40000040 ;  /* 0x40000040ff597424 */ /* 0x000fe200078e00ff */
[----:B------:R-:W-:Y:S01]  /*aba0*/  R2UR UR7, R7 ;  /* 0x00000000070772ca */ /* 0x000fe200000e0000 */
[----:B------:R-:W-:Y:S01]  /*abb0*/  IMAD.MOV.U32 R11, RZ, RZ, 0x40000040 ;  /* 0x40000040ff0b7424 */ /* 0x000fe200078e00ff */
[----:B--2---:R-:W2:Y:S01]  /*abc0*/  S2R R0, SR_TID.X ;  /* 0x0000000000007919 */ /* 0x004ea20000002100 */
[----:B------:R-:W-:Y:S01]  /*abd0*/  UIADD3 UR38, UR38, 0x400, URZ ;  /* 0x0000040026267890 */ /* 0x000fe2000fffe03f */
[----:B------:R-:W-:-:S02]  /*abe0*/  VIADD R86, R4, 0x4 ;  /* 0x0000000404567836 */ /* 0x000fc40000000000 */
[----:B------:R-:W-:Y:S01]  /*abf0*/  IMAD.MOV.U32 R87, RZ, RZ, 0x40000040 ;  /* 0x40000040ff577424 */ /* 0x000fe200078e00ff */
[----:B------:R-:W-:Y:S01]  /*ac00*/  USHF.R.U32.HI UR38, URZ, 0x4, UR38 ;  /* 0x000000043f267899 */ /* 0x000fe20008011626 */
[C---:B------:R-:W-:Y:S01]  /*ac10*/  VIADD R84, R4.reuse, 0x6 ;  /* 0x0000000604547836 */ /* 0x040fe20000000000 */
[----:B------:R0:W-:Y:S01]  /*ac20*/  STL.64 [R1+0x58], R88 ;  /* 0x0000585801007387 */ /* 0x0001e20000100a00 */
[----:B------:R-:W-:Y:S01]  /*ac30*/  IMAD.MOV.U32 R85, RZ, RZ, 0x40000040 ;  /* 0x40000040ff557424 */ /* 0x000fe200078e00ff */
[----:B------:R-:W-:Y:S01]  /*ac40*/  ULOP3.LUT UR38, UR38, 0x3fff, URZ, 0xc0, !UPT ;  /* 0x00003fff26267892 */ /* 0x000fe2000f8ec03f */
[C---:B------:R-:W-:Y:S01]  /*ac50*/  VIADD R82, R4.reuse, 0x400 ;  /* 0x0000040004527836 */ /* 0x040fe20000000000 */
[----:B------:R0:W-:Y:S01]  /*ac60*/  STL.64 [R1+0x50], R86 ;  /* 0x0000505601007387 */ /* 0x0001e20000100a00 */
[----:B------:R-:W-:Y:S01]  /*ac70*/  IMAD.MOV.U32 R83, RZ, RZ, 0x40000040 ;  /* 0x40000040ff537424 */ /* 0x000fe200078e00ff */
[----:B------:R-:W-:Y:S01]  /*ac80*/  ULOP3.LUT UR45, UR38, 0x10000, URZ, 0xfc, !UPT ;  /* 0x00010000262d7892 */ /* 0x000fe2000f8efc3f */
[----:B------:R-:W-:Y:S01]  /*ac90*/  VIADD R80, R4, 0x402 ;  /* 0x0000040204507836 */ /* 0x000fe20000000000 */
[----:B------:R0:W-:Y:S01]  /*aca0*/  STL.64 [R1+0x48], R84 ;  /* 0x0000485401007387 */ /* 0x0001e20000100a00 */
[----:B------:R-:W-:-:S02]  /*acb0*/  IMAD.MOV.U32 R81, RZ, RZ, 0x40000040 ;  /* 0x40000040ff517424 */ /* 0x000fc400078e00ff */
[----:B------:R-:W-:Y:S01]  /*acc0*/  VIADD R78, R4, 0x404 ;  /* 0x00000404044e7836 */ /* 0x000fe20000000000 */
[----:B------:R0:W-:Y:S01]  /*acd0*/  STL.64 [R1+0x40], R82 ;  /* 0x0000405201007387 */ /* 0x0001e20000100a00 */
[----:B------:R-:W-:Y:S02]  /*ace0*/  IMAD R6, R19, R6, UR45 ;  /* 0x0000002d13067e24 */ /* 0x000fe4000f8e0206 */
[----:B------:R-:W-:Y:S01]  /*acf0*/  IMAD.MOV.U32 R79, RZ, RZ, 0x40000040 ;  /* 0x40000040ff4f7424 */ /* 0x000fe200078e00ff */
[----:B------:R0:W-:Y:S01]  /*ad00*/  STL.64 [R1+0x38], R80 ;  /* 0x0000385001007387 */ /* 0x0001e20000100a00 */
[C---:B------:R-:W-:Y:S01]  /*ad10*/  VIADD R10, R6.reuse, 0x2 ;  /* 0x00000002060a7836 */ /* 0x040fe20000000000 */
[----:B------:R-:W-:Y:S01]  /*ad20*/  R2UR UR6, R6 ;  /* 0x00000000060672ca */ /* 0x000fe200000e0000 */
[----:B------:R-:W-:Y:S01]  /*ad30*/  VIADD R76, R4, 0x406 ;  /* 0x00000406044c7836 */ /* 0x000fe20000000000 */
[----:B------:R0:W-:Y:S01]  /*ad40*/  STL.64 [R1+0x30], R78 ;  /* 0x0000304e01007387 */ /* 0x0001e20000100a00 */
[----:B------:R-:W-:-:S02]  /*ad50*/  IMAD.MOV.U32 R77, RZ, RZ, 0x40000040 ;  /* 0x40000040ff4d7424 */ /* 0x000fc400078e00ff */
[C---:B------:R-:W-:Y:S02]  /*ad60*/  VIADD R74, R4.reuse, 0x800 ;  /* 0x00000800044a7836 */ /* 0x040fe40000000000 */
[----:B------:R-:W-:Y:S01]  /*ad70*/  IMAD.MOV.U32 R75, RZ, RZ, 0x40000040 ;  /* 0x40000040ff4b7424 */ /* 0x000fe200078e00ff */
[----:B------:R0:W-:Y:S01]  /*ad80*/  STL.64 [R1+0x20], R76 ;  /* 0x0000204c01007387 */ /* 0x0001e20000100a00 */
[----:B------:R-:W-:Y:S01]  /*ad90*/  VIADD R72, R4, 0x802 ;  /* 0x0000080204487836 */ /* 0x000fe20000000000 */
[----:B--2---:R-:W-:Y:S01]  /*ada0*/  SHF.R.U32.HI R0, RZ, 0x7, R0 ;  /* 0x00000007ff007819 */ /* 0x004fe20000011600 */
[----:B------:R-:W-:Y:S01]  /*adb0*/  IMAD.MOV.U32 R73, RZ, RZ, 0x40000040 ;  /* 0x40000040ff497424 */ /* 0x000fe200078e00ff */
[----:B------:R0:W-:Y:S01]  /*adc0*/  STL.64 [R1+0x18], R74 ;  /* 0x0000184a01007387 */ /* 0x0001e20000100a00 */
[----:B------:R-:W-:Y:S01]  /*add0*/  HGMMA.64x96x16.F32.BF16 R24, gdesc[UR4], R24, gsb0 ;  /* 0x01600000041879f0 */ /* 0x000fe20008001818 */
        /* <DEDUP_REMOVED lines=8> */
[----:B------:R0:W-:Y:S01]  /*ae60*/  STL.64 [R1+0x10], R72 ;  /* 0x0000104801007387 */ /* 0x0001e20000100a00 */
[----:B------:R-:W-:-:S02]  /*ae70*/  VIADD R14, R4, 0x806 ;  /* 0x00000806040e7836 */ /* 0x000fc40000000000 */
[----:B------:R-:W-:Y:S01]  /*ae80*/  IMAD.MOV.U32 R15, RZ, RZ, 0x40000040 ;  /* 0x40000040ff0f7424 */ /* 0x000fe200078e00ff */
[----:B------:R0:W-:Y:S01]  /*ae90*/  STL.64 [R1+0x8], R20 ;  /* 0x0000081401007387 */ /* 0x0001e20000100a00 */
[C---:B------:R-:W-:Y:S02]  /*aea0*/  VIADD R228, R4.reuse, 0xc00 ;  /* 0x00000c0004e47836 */ /* 0x040fe40000000000 */
[----:B------:R-:W-:Y:S01]  /*aeb0*/  IMAD.MOV.U32 R229, RZ, RZ, 0x40000040 ;  /* 0x40000040ffe57424 */ /* 0x000fe200078e00ff */
[----:B------:R0:W-:Y:S01]  /*aec0*/  STL.64 [R1], R14 ;  /* 0x0000000e01007387 */ /* 0x0001e20000100a00 */
[C---:B------:R-:W-:Y:S02]  /*aed0*/  VIADD R226, R4.reuse, 0xc02 ;  /* 0x00000c0204e27836 */ /* 0x040fe40000000000 */
[----:B------:R-:W-:Y:S02]  /*aee0*/  IMAD.MOV.U32 R227, RZ, RZ, 0x40000040 ;  /* 0x40000040ffe37424 */ /* 0x000fe400078e00ff */
[----:B------:R-:W-:-:S02]  /*aef0*/  VIADD R224, R4, 0xc04 ;  /* 0x00000c0404e07836 */ /* 0x000fc40000000000 */
[----:B------:R-:W-:Y:S02]  /*af00*/  IMAD.MOV.U32 R225, RZ, RZ, 0x40000040 ;  /* 0x40000040ffe17424 */ /* 0x000fe400078e00ff */
[----:B------:R-:W-:Y:S02]  /*af10*/  VIADD R222, R4, 0xc06 ;  /* 0x00000c0604de7836 */ /* 0x000fe40000000000 */
[----:B------:R-:W-:Y:S02]  /*af20*/  IMAD.MOV.U32 R7, RZ, RZ, 0x40000040 ;  /* 0x40000040ff077424 */ /* 0x000fe400078e00ff */
[----:B------:R-:W-:Y:S01]  /*af30*/  IMAD.MOV.U32 R223, RZ, RZ, 0x40000040 ;  /* 0x40000040ffdf7424 */ /* 0x000fe200078e00ff */
        /* <DEDUP_REMOVED lines=126> */
[----:B------:R-:W-:Y:S03]  /*b720*/  HGMMA.64x96x16.F32.BF16 R24, gdesc[UR4], R24, gsb0 ;  /* 0x01600000041879f0 */ /* 0x000fe60008001818 */
[----:B------:R-:W-:Y:S02]  /*b730*/  WARPGROUP.DEPBAR.LE gsb0, 0x0 ;  /* 0x00008000000079c5 */ /* 0x000fe40000010000 */
[----:B------:R0:W-:Y:S06]  /*b740*/  BAR.ARV R7, 0x100 ;  /* 0x000400070000751d */ /* 0x0001ec0000002000 */
[----:B------:R-:W-:Y:S05]  /*b750*/  @!P0 BRA `(.L_x_6129) ;  /* 0x0000000000048947 */ /* 0x000fea0003800000 */
[----:B------:R-:W-:Y:S01]  /*b760*/  BPT.TRAP 0x1 ;  /* 0x000000040000795c */ /* 0x000fe20000300000 */
.L_x_6129:
[----:B------:R-:W2:Y:S01]  /*b770*/  LDL R0, [R1+0xa4] ;  /* 0x0000a40001007983 */ /* 0x000ea20000100800 */
[----:B------:R-:W5:Y:S01]  /*b780*/  LDC R3, c[0x0][0x448] ;  /* 0x00011200ff037b82 */ /* 0x000f620000000800 */
[----:B------:R-:W-:Y:S02]  /*b790*/  ULDC UR37, c[0x0][0xa80] ;  /* 0x0002a00000257ab9 */ /* 0x000fe40000000800 */
[----:B------:R-:W2:Y:S04]  /*b7a0*/  LDL R174, [R1+0x78] ;  /* 0x0000780001ae7983 */ /* 0x000ea80000100800 */
[----:B------:R-:W0:Y:S04]  /*b7b0*/  LDL R173, [R1+0x28] ;  /* 0x0000280001ad7983 */ /* 0x000e280000100800 */
[----:B------:R-:W3:Y:S01]  /*b7c0*/  LDL R11, [R1+0x94] ;  /* 0x00009400010b7983 */ /* 0x000ee20000100800 */
[----:B-----5:R-:W-:-:S13]  /*b7d0*/  ISETP.NE.AND P5, PT, R3, 0x1, PT ;  /* 0x000000010300780c */ /* 0x020fda0003fa5270 */
[----:B------:R-:W5:Y:S08]  /*b7e0*/  @P5 LDC R3, c[0x0][0x44c] ;  /* 0x00011300ff035b82 */ /* 0x000f700000000800 */
[----:B------:R-:W1:Y:S01]  /*b7f0*/  @P5 LDC R6, c[0x0][0x450] ;  /* 0x00011400ff065b82 */ /* 0x000e620000000800 */
[----:B--2---:R-:W-:-:S04]  /*b800*/  IMAD.IADD R0, R0, 0x1, R174 ;  /* 0x0000000100007824 */ /* 0x004fc800078e02ae */
[----:B-----5:R-:W-:-:S05]  /*b810*/  @P5 IMAD.HI.U32 R3, R0, R3, RZ ;  /* 0x0000000300035227 */ /* 0x020fca00078e00ff */
[----:B-1----:R-:W-:-:S05]  /*b820*/  @P5 SHF.R.U32.HI R0, RZ, R6, R3 ;  /* 0x00000006ff005219 */ /* 0x002fca0000011603 */
[----:B------:R-:W1:Y:S01]  /*b830*/  SHFL.IDX PT, R10, R0, RZ, 0x1c1f ;  /* 0x001c1fff000a7589 */ /* 0x000e6200000e0000 */
[----:B0--34-:R-:W-:-:S05]  /*b840*/  IMAD R8, R172, -0x60, R173 ;  /* 0xffffffa0ac087824 */ /* 0x019fca00078e02ad */
[C-C-:B------:R-:W-:Y:S02]  /*b850*/  IADD3 R6, -R11.reuse, 0x61, R8.reuse ;  /* 0x000000610b067810 */ /* 0x140fe40007ffe108 */
[----:B------:R-:W-:-:S03]  /*b860*/  IADD3 R8, -R11, 0x60, R8 ;  /* 0x000000600b087810 */ /* 0x000fc60007ffe108 */
[----:B------:R-:W-:-:S05]  /*b870*/  IMAD.IADD R3, R6, 0x1, -R219 ;  /* 0x0000000106037824 */ /* 0x000fca00078e0adb */
[----:B-1----:R-:W-:-:S04]  /*b880*/  VIADDMNMX R6, R10, R3, R8, PT ;  /* 0x000000030a067246 */ /* 0x002fc80003800108 */
        /* <DEDUP_REMOVED lines=64> */
[----:B------:R-:W-:Y:S01]  /*bc90*/  FMNMX.FTZ R10, R64, R11, !PT ;  /* 0x0000000b400a7209 */ /* 0x000fe20007810000 */
[----:B------:R-:W0:Y:S01]  /*bca0*/  SHFL.IDX PT, R0, R0, 0x1, 0x1c1f ;  /* 0x003c1f0000007f89 */ /* 0x000e2200000e0000 */
[----:B------:R-:W-:-:S02]  /*bcb0*/  ISETP.GT.AND P1, PT, R6, 0x59, PT ;  /* 0x000000590600780c */ /* 0x000fc40003f24270 */
[----:B------:R-:W-:Y:S02]  /*bcc0*/  FSEL R68, R68, -INF , P2 ;  /* 0xff80000044447808 */ /* 0x000fe40001000000 */
[----:B------:R-:W-:Y:S02]  /*bcd0*/  FMNMX.FTZ R11, R65, R10, !PT ;  /* 0x0000000a410b7209 */ /* 0x000fe40007810000 */
[----:B------:R-:W-:Y:S02]  /*bce0*/  FSEL R69, R69, -INF , P1 ;  /* 0xff80000045457808 */ /* 0x000fe40000800000 */
[----:B------:R-:W-:-:S04]  /*bcf0*/  FMNMX.FTZ R6, R68, R11, !PT ;  /* 0x0000000b44067209 */ /* 0x000fc80007810000 */
[----:B------:R-:W-:-:S05]  /*bd00*/  FMNMX.FTZ R6, R69, R6, !PT ;  /* 0x0000000645067209 */ /* 0x000fca0007810000 */
[----:B------:R-:W1:Y:S01]  /*bd10*/  SHFL.BFLY PT, R11, R6, 0x2, 0x1f ;  /* 0x0c401f00060b7f89 */ /* 0x000e6200000e0000 */
        /* <DEDUP_REMOVED lines=9> */
[----:B-1----:R-:W-:Y:S02]  /*bdb0*/  FMNMX.FTZ R11, R6, R11, !PT ;  /* 0x0000000b060b7209 */ /* 0x002fe40007810000 */
[----:B------:R-:W-:Y:S02]  /*bdc0*/  ISETP.GT.AND P2, PT, R8, 0x10, PT ;  /* 0x000000100800780c */ /* 0x000fe40003f44270 */
[----:B------:R-:W-:Y:S02]  /*bdd0*/  FSEL R31, R31, -INF , P1 ;  /* 0xff8000001f1f7808 */ /* 0x000fe40000800000 */
[----:B------:R-:W-:Y:S01]  /*bde0*/  FMNMX.FTZ R6, R30, R3, !PT ;  /* 0x000000031e067209 */ /* 0x000fe20007810000 */
[----:B------:R-:W0:Y:S01]  /*bdf0*/  SHFL.BFLY PT, R10, R11, 0x1, 0x1f ;  /* 0x0c201f000b0a7f89 */ /* 0x000e2200000e0000 */
        /* <DEDUP_REMOVED lines=18> */
[----:B0-----:R-:W-:-:S02]  /*bf20*/  FMNMX.FTZ R0, R11, R10, !PT ;  /* 0x0000000a0b007209 */ /* 0x001fc40007810000 */
        /* <DEDUP_REMOVED lines=41> */
[----:B------:R-:W-:-:S05]  /*c1c0*/  FMNMX.FTZ R8, R71, R8, !PT ;  /* 0x0000000847087209 */ /* 0x000fca0007810000 */
[----:B------:R-:W0:Y:S02]  /*c1d0*/  SHFL.BFLY PT, R13, R8, 0x2, 0x1f ;  /* 0x0c401f00080d7f89 */ /* 0x000e2400000e0000 */
[----:B0-----:R-:W-:-:S05]  /*c1e0*/  FMNMX.FTZ R13, R8, R13, !PT ;  /* 0x0000000d080d7209 */ /* 0x001fca0007810000 */
[----:B------:R-:W0:Y:S01]  /*c1f0*/  SHFL.BFLY PT, R8, R13, 0x1, 0x1f ;  /* 0x0c201f000d087f89 */ /* 0x000e2200000e0000 */
[C---:B------:R-:W-:Y:S01]  /*c200*/  FMUL.FTZ R10, R0.reuse, UR37 ;  /* 0x00000025000a7c20 */ /* 0x040fe20008410000 */
[----:B------:R-:W-:-:S04]  /*c210*/  FSETP.NEU.FTZ.AND P4, PT, R0, -INF , PT ;  /* 0xff8000000000780b */ /* 0x000fc80003f9d000 */
[----:B------:R-:W-:-:S05]  /*c220*/  FSEL R10, R10, RZ, P4 ;  /* 0x000000ff0a0a7208 */ /* 0x000fca0002000000 */
[--C-:B------:R-:W-:Y:S01]  /*c230*/  FFMA.FTZ R200, R24, UR37, -R10.reuse ;  /* 0x0000002518c87c23 */ /* 0x100fe2000801080a */
[----:B------:R-:W-:Y:S01]  /*c240*/  FFMA.FTZ R25, R25, UR37, -R10 ;  /* 0x0000002519197c23 */ /* 0x000fe2000801080a */
[----:B0-----:R-:W-:-:S04]  /*c250*/  FMNMX.FTZ R8, R13, R8, !PT ;  /* 0x000000080d087209 */ /* 0x001fc80007810000 */
[C---:B------:R-:W-:Y:S01]  /*c260*/  FSETP.NEU.FTZ.AND P1, PT, R8.reuse, -INF , PT ;  /* 0xff8000000800780b */ /* 0x040fe20003f3d000 */
[----:B------:R-:W-:Y:S01]  /*c270*/  FMUL.FTZ R171, R8, UR37 ;  /* 0x0000002508ab7c20 */ /* 0x000fe20008410000 */
[----:B------:R-:W-:-:S04]  /*c280*/  FFMA.FTZ R202, R28, UR37, -R10 ;  /* 0x000000251cca7c23 */ /* 0x000fc8000801080a */
[----:B------:R-:W-:Y:S01]  /*c290*/  FSEL R171, R171, RZ, P1 ;  /* 0x000000ffabab7208 */ /* 0x000fe20000800000 */
[----:B------:R-:W-:Y:S01]  /*c2a0*/  MUFU.EX2 R200, R200 ;  /* 0x000000c800c87308 */ /* 0x000fe20000000800 */
[----:B------:R-:W-:Y:S02]  /*c2b0*/  VIADD R13, R9, 0x32440 ;  /* 0x00032440090d7836 */ /* 0x000fe40000000000 */
[--C-:B------:R-:W-:Y:S01]  /*c2c0*/  FFMA.FTZ R6, R29, UR37, -R10.reuse ;  /* 0x000000251d067c23 */ /* 0x100fe2000801080a */
[----:B------:R-:W-:Y:S02]  /*c2d0*/  IMAD.U32 R14, RZ, RZ, UR41 ;  /* 0x00000029ff0e7e24 */ /* 0x000fe4000f8e00ff */
[--C-:B------:R-:W-:Y:S01]  /*c2e0*/  FFMA.FTZ R201, R26, UR37, -R171.reuse ;  /* 0x000000251ac97c23 */ /* 0x100fe200080108ab */
[--C-:B------:R-:W-:Y:S01]  /*c2f0*/  FFMA.FTZ R26, R27, UR37, -R171.reuse ;  /* 0x000000251b1a7c23 */ /* 0x100fe200080108ab */
[----:B------:R-:W0:Y:S01]  /*c300*/  MUFU.EX2 R3, R25 ;  /* 0x0000001900037308 */ /* 0x000e220000000800 */
[----:B------:R-:W-:Y:S01]  /*c310*/  FFMA.FTZ R203, R30, UR37, -R171 ;  /* 0x000000251ecb7c23 */ /* 0x000fe200080108ab */
[----:B------:R-:W-:Y:S01]  /*c320*/  FFMA.FTZ R152, R32, UR37, -R10 ;  /* 0x0000002520987c23 */ /* 0x000fe2000801080a */
[----:B------:R-:W-:Y:S01]  /*c330*/  PRMT R13, R14, 0x654, R13 ;  /* 0x000006540e0d7816 */ /* 0x000fe2000000000d */
[----:B------:R-:W-:-:S04]  /*c340*/  ULOP3.LUT UR38, UR38, 0x3000000, URZ, 0xfc, !UPT ;  /* 0x0300000026267892 */ /* 0x000fc8000f8efc3f */
[----:B------:R-:W1:Y:S01]  /*c350*/  MUFU.EX2 R202, R202 ;  /* 0x000000ca00ca7308 */ /* 0x000e620000000800 */
[----:B------:R-:W-:Y:S01]  /*c360*/  FFMA.FTZ R27, R31, UR37, -R171 ;  /* 0x000000251f1b7c23 */ /* 0x000fe200080108ab */
[----:B------:R-:W-:Y:S01]  /*c370*/  IMAD.MOV.U32 R14, RZ, RZ, 0xc00 ;  /* 0x00000c00ff0e7424 */ /* 0x000fe200078e00ff */
[----:B------:R2:W-:Y:S01]  /*c380*/  SYNCS.ARRIVE.TRANS64.RED.A1T0 RZ, [R13+URZ], RZ ;  /* 0x000000ff0dff79a7 */ /* 0x0005e2000810043f */
[----:B------:R-:W-:Y:S01]  /*c390*/  FFMA.FTZ R33, R33, UR37, -R10 ;  /* 0x0000002521217c23 */ /* 0x000fe2000801080a */
[----:B------:R3:W-:Y:S06]  /*c3a0*/  BAR.SYNC.DEFER_BLOCKING R12, 0x100 ;  /* 0x0004000c0000751d */ /* 0x0007ec0000010000 */
[----:B------:R-:W-:Y:S01]  /*c3b0*/  MUFU.EX2 R201, R201 ;  /* 0x000000c900c97308 */ /* 0x000fe20000000800 */
[----:B--2---:R-:W-:-:S02]  /*c3c0*/  IMAD.MOV.U32 R13, RZ, RZ, 0x40000040 ;  /* 0x40000040ff0d7424 */ /* 0x004fc400078e00ff */
[----:B------:R-:W-:-:S05]  /*c3d0*/  FFMA.FTZ R153, R34, UR37, -R171 ;  /* 0x0000002522997c23 */ /* 0x000fca00080108ab */
[----:B------:R-:W2:Y:S01]  /*c3e0*/  MUFU.EX2 R26, R26 ;  /* 0x0000001a001a7308 */ /* 0x000ea20000000800 */
[----:B---3--:R-:W-:Y:S02]  /*c3f0*/  IMAD R12, R19, R14, UR38 ;  /* 0x00000026130c7e24 */ /* 0x008fe4000f8e020e */
[----:B------:R-:W-:-:S05]  /*c400*/  FFMA.FTZ R154, R36, UR37, -R10 ;  /* 0x00000025249a7c23 */ /* 0x000fca000801080a */
[----:B------:R-:W3:Y:S01]  /*c410*/  MUFU.EX2 R6, R6 ;  /* 0x0000000600067308 */ /* 0x000ee20000000800 */
[----:B------:R-:W-:Y:S01]  /*c420*/  R2UR UR7, R13 ;  /* 0x000000000d0772ca */ /* 0x000fe200000e0000 */
[----:B------:R-:W-:-:S06]  /*c430*/  FFMA.FTZ R30, R35, UR37, -R171 ;  /* 0x00000025231e7c23 */ /* 0x000fcc00080108ab */
[----:B------:R-:W4:Y:S01]  /*c440*/  MUFU.EX2 R203, R203 ;  /* 0x000000cb00cb7308 */ /* 0x000f220000000800 */
[----:B------:R-:W-:Y:S02]  /*c450*/  VIADD R14, R12, 0x80 ;  /* 0x000000800c0e7836 */ /* 0x000fe40000000000 */
[----:B0-----:R-:W-:-:S05]  /*c460*/  FADD.FTZ R13, R200, R3 ;  /* 0x00000003c80d7221 */ /* 0x001fca0000010000 */
[----:B------:R-:W0:Y:S01]  /*c470*/  MUFU.EX2 R152, R152 ;  /* 0x0000009800987308 */ /* 0x000e220000000800 */
[----:B------:R-:W-:Y:S01]  /*c480*/  FFMA.FTZ R24, R37, UR37, -R10 ;  /* 0x0000002525187c23 */ /* 0x000fe2000801080a */
[----:B------:R-:W-:-:S06]  /*c490*/  FFMA.FTZ R155, R38, UR37, -R171 ;  /* 0x00000025269b7c23 */ /* 0x000fcc00080108ab */
[----:B------:R-:W5:Y:S01]  /*c4a0*/  MUFU.EX2 R27, R27 ;  /* 0x0000001b001b7308 */ /* 0x000f620000000800 */
[----:B-1----:R-:W-:Y:S01]  /*c4b0*/  FADD.FTZ R13, R202, R13 ;  /* 0x0000000dca0d7221 */ /* 0x002fe20000010000 */
[----:B------:R-:W-:-:S06]  /*c4c0*/  FFMA.FTZ R156, R40, UR37, -R10 ;  /* 0x00000025289c7c23 */ /* 0x000fcc000801080a */
[----:B------:R-:W1:Y:S01]  /*c4d0*/  MUFU.EX2 R11, R33 ;  /* 0x00000021000b7308 */ /* 0x000e620000000800 */
[----:B------:R-:W-:Y:S01]  /*c4e0*/  R2UR UR10, R14 ;  /* 0x000000000e0a72ca */ /* 0x000fe200000e0000 */
[----:B------:R-:W-:Y:S02]  /*c4f0*/  VIADD R14, R12, 0x100 ;  /* 0x000001000c0e7836 */ /* 0x000fe40000000000 */
[----:B--2---:R-:W-:-:S04]  /*c500*/  FADD.FTZ R40, R201, R26 ;  /* 0x0000001ac9287221 */ /* 0x004fc80000010000 */
[----:B------:R-:W2:Y:S01]  /*c510*/  MUFU.EX2 R153, R153 ;  /* 0x0000009900997308 */ /* 0x000ea20000000800 */
[----:B------:R-:W-:Y:S01]  /*c520*/  FFMA.FTZ R31, R39, UR37, -R171 ;  /* 0x00000025271f7c23 */ /* 0x000fe200080108ab */
[----:B---3--:R-:W-:-:S06]  /*c530*/  FADD.FTZ R13, R6, R13 ;  /* 0x0000000d060d7221 */ /* 0x008fcc0000010000 */
[----:B------:R-:W3:Y:S01]  /*c540*/  MUFU.EX2 R154, R154 ;  /* 0x0000009a009a7308 */ /* 0x000ee20000000800 */
[----:B------:R-:W-:Y:S01]  /*c550*/  FFMA.FTZ R25, R41, UR37, -R10 ;  /* 0x0000002529197c23 */ /* 0x000fe2000801080a */
[----:B------:R-:W-:Y:S02]  /*c560*/  IMAD.MOV.U32 R15, RZ, RZ, 0x40000040 ;  /* 0x40000040ff0f7424 */ /* 0x000fe400078e00ff */
[----:B----4-:R-:W-:-:S04]  /*c570*/  FADD.FTZ R40, R203, R40 ;  /* 0x00000028cb287221 */ /* 0x010fc80000010000 */
[----:B------:R-:W4:Y:S01]  /*c580*/  MUFU.EX2 R30, R30 ;  /* 0x0000001e001e7308 */ /* 0x000f220000000800 */
[----:B------:R-:W-:Y:S01]  /*c590*/  R2UR UR14, R14 ;  /* 0x000000000e0e72ca */ /* 0x000fe200000e0000 */
[----:B------:R-:W-:Y:S01]  /*c5a0*/  FFMA.FTZ R157, R42, UR37, -R171 ;  /* 0x000000252a9d7c23 */ /* 0x000fe200080108ab */
[----:B0-----:R-:W-:-:S05]  /*c5b0*/  FADD.FTZ R14, R152, R13 ;  /* 0x0000000d980e7221 */ /* 0x001fca0000010000 */
[----:B------:R-:W0:Y:S01]  /*c5c0*/  MUFU.EX2 R24, R24 ;  /* 0x0000001800187308 */ /* 0x000e220000000800 */
[----:B------:R-:W-:Y:S01]  /*c5d0*/  FFMA.FTZ R158, R44, UR37, -R10 ;  /* 0x000000252c9e7c23 */ /* 0x000fe2000801080a */
[----:B------:R-:W-:Y:S01]  /*c5e0*/  R2UR UR11, R15 ;  /* 0x000000000f0b72ca */ /* 0x000fe200000e0000 */
[----:B-----5:R-:W-:-:S05]  /*c5f0*/  FADD.FTZ R40, R27, R40 ;  /* 0x000000281b287221 */ /* 0x020fca0000010000 */
[----:B------:R-:W5:Y:S01]  /*c600*/  MUFU.EX2 R155, R155 ;  /* 0x0000009b009b7308 */ /* 0x000f620000000800 */
[----:B------:R-:W-:Y:S01]  /*c610*/  R2UR UR15, R15 ;  /* 0x000000000f0f72ca */ /* 0x000fe200000e0000 */
[----:B------:R-:W-:Y:S01]  /*c620*/  FFMA.FTZ R34, R43, UR37, -R171 ;  /* 0x000000252b227c23 */ /* 0x000fe200080108ab */
[----:B-1----:R-:W-:-:S05]  /*c630*/  FADD.FTZ R15, R11, R14 ;  /* 0x0000000e0b0f7221 */ /* 0x002fca0000010000 */
[----:B------:R-:W1:Y:S01]  /*c640*/  MUFU.EX2 R156, R156 ;  /* 0x0000009c009c7308 */ /* 0x000e620000000800 */
[----:B------:R-:W-:Y:S01]  /*c650*/  FFMA.FTZ R28, R45, UR37, -R10 ;  /* 0x000000252d1c7c23 */ /* 0x000fe2000801080a */
[----:B------:R-:W-:Y:S02]  /*c660*/  VIADD R20, R12, 0x180 ;  /* 0x000001800c147836 */ /* 0x000fe40000000000 */
[----:B--2---:R-:W-:-:S04]  /*c670*/  FADD.FTZ R13, R153, R40 ;  /* 0x00000028990d7221 */ /* 0x004fc80000010000 */
[----:B------:R-:W2:Y:S01]  /*c680*/  MUFU.EX2 R31, R31 ;  /* 0x0000001f001f7308 */ /* 0x000ea20000000800 */
[----:B------:R-:W-:Y:S01]  /*c690*/  FFMA.FTZ R159, R46, UR37, -R171 ;  /* 0x000000252e9f7c23 */ /* 0x000fe200080108ab */
[----:B---3--:R-:W-:-:S06]  /*c6a0*/  FADD.FTZ R15, R154, R15 ;  /* 0x0000000f9a0f7221 */ /* 0x008fcc0000010000 */
[----:B------:R-:W3:Y:S01]  /*c6b0*/  MUFU.EX2 R25, R25 ;  /* 0x0000001900197308 */ /* 0x000ee20000000800 */
[----:B------:R-:W-:Y:S01]  /*c6c0*/  FFMA.FTZ R160, R48, UR37, -R10 ;  /* 0x0000002530a07c23 */ /* 0x000fe2000801080a */
[----:B------:R-:W-:Y:S01]  /*c6d0*/  R2UR UR18, R20 ;  /* 0x00000000141272ca */ /* 0x000fe200000e0000 */
[----:B------:R-:W-:-:S05]  /*c6e0*/  VIADD R14, R12, 0x200 ;  /* 0x000002000c0e7836 */ /* 0x000fca0000000000 */
[----:B------:R-:W3:Y:S01]  /*c6f0*/  MUFU.EX2 R157, R157 ;  /* 0x0000009d009d7308 */ /* 0x000ee20000000800 */
[----:B----4-:R-:W-:Y:S01]  /*c700*/  FADD.FTZ R20, R30, R13 ;  /* 0x0000000d1e147221 */ /* 0x010fe20000010000 */
[----:B------:R-:W-:Y:S01]  /*c710*/  FFMA.FTZ R35, R47, UR37, -R171 ;  /* 0x000000252f237c23 */ /* 0x000fe200080108ab */
[----:B0-----:R-:W-:-:S05]  /*c720*/  FADD.FTZ R13, R24, R15 ;  /* 0x0000000f180d7221 */ /* 0x001fca0000010000 */
[----:B------:R-:W0:Y:S01]  /*c730*/  MUFU.EX2 R158, R158 ;  /* 0x0000009e009e7308 */ /* 0x000e220000000800 */
[----:B------:R-:W-:Y:S01]  /*c740*/  FFMA.FTZ R29, R49, UR37, -R10 ;  /* 0x00000025311d7c23 */ /* 0x000fe2000801080a */
[----:B------:R-:W-:Y:S02]  /*c750*/  IMAD.MOV.U32 R15, RZ, RZ, 0x40000040 ;  /* 0x40000040ff0f7424 */ /* 0x000fe400078e00ff */
[----:B-----5:R-:W-:-:S04]  /*c760*/  FADD.FTZ R20, R155, R20 ;  /* 0x000000149b147221 */ /* 0x020fc80000010000 */
[----:B------:R-:W4:Y:S01]  /*c770*/  MUFU.EX2 R34, R34 ;  /* 0x0000002200227308 */ /* 0x000f220000000800 */
[----:B------:R-:W-:Y:S01]  /*c780*/  R2UR UR22, R14 ;  /* 0x000000000e1672ca */ /* 0x000fe200000e0000 */
[----:B------:R-:W-:Y:S01]  /*c790*/  FFMA.FTZ R161, R50, UR37, -R171 ;  /* 0x0000002532a17c23 */ /* 0x000fe200080108ab */
[----:B-1----:R-:W-:-:S05]  /*c7a0*/  FADD.FTZ R14, R156, R13 ;  /* 0x0000000d9c0e7221 */ /* 0x002fca0000010000 */
[----:B------:R-:W1:Y:S01]  /*c7b0*/  MUFU.EX2 R28, R28 ;  /* 0x0000001c001c7308 */ /* 0x000e620000000800 */
[----:B------:R-:W-:Y:S01]  /*c7c0*/  FFMA.FTZ R162, R52, UR37, -R10 ;  /* 0x0000002534a27c23 */ /* 0x000fe2000801080a */
[----:B------:R-:W-:Y:S01]  /*c7d0*/  IMAD.MOV.U32 R13, RZ, RZ, 0x40000040 ;  /* 0x40000040ff0d7424 */ /* 0x000fe200078e00ff */
[----:B------:R-:W-:-:S05]  /*c7e0*/  R2UR UR23, R15 ;  /* 0x000000000f1772ca */ /* 0x000fca00000e0000 */
[----:B------:R-:W5:Y:S01]  /*c7f0*/  MUFU.EX2 R159, R159 ;  /* 0x0000009f009f7308 */ /* 0x000f620000000800 */
[----:B--2---:R-:W-:Y:S01]  /*c800*/  FADD.FTZ R20, R31, R20 ;  /* 0x000000141f147221 */ /* 0x004fe20000010000 */
[----:B------:R-:W-:Y:S01]  /*c810*/  FFMA.FTZ R38, R51, UR37, -R171 ;  /* 0x0000002533267c23 */ /* 0x000fe200080108ab */
[----:B---3--:R-:W-:-:S05]  /*c820*/  FADD.FTZ R15, R25, R14 ;  /* 0x0000000e190f7221 */ /* 0x008fca0000010000 */
[----:B------:R-:W2:Y:S01]  /*c830*/  MUFU.EX2 R160, R160 ;  /* 0x000000a000a07308 */ /* 0x000ea20000000800 */
[----:B------:R-:W-:Y:S01]  /*c840*/  FFMA.FTZ R32, R53, UR37, -R10 ;  /* 0x0000002535207c23 */ /* 0x000fe2000801080a */
[----:B------:R-:W-:Y:S01]  /*c850*/  R2UR UR27, R13 ;  /* 0x000000000d1b72ca */ /* 0x000fe200000e0000 */
[----:B------:R-:W-:-:S05]  /*c860*/  FADD.FTZ R13, R157, R20 ;  /* 0x000000149d0d7221 */ /* 0x000fca0000010000 */
[----:B------:R-:W3:Y:S01]  /*c870*/  MUFU.EX2 R35, R35 ;  /* 0x0000002300237308 */ /* 0x000ee20000000800 */
[----:B------:R-:W-:Y:S01]  /*c880*/  FFMA.FTZ R163, R54, UR37, -R171 ;  /* 0x0000002536a37c23 */ /* 0x000fe200080108ab */
[----:B0-----:R-:W-:-:S06]  /*c890*/  FADD.FTZ R15, R158, R15 ;  /* 0x0000000f9e0f7221 */ /* 0x001fcc0000010000 */
[----:B------:R-:W0:Y:S01]  /*c8a0*/  MUFU.EX2 R29, R29 ;  /* 0x0000001d001d7308 */ /* 0x000e220000000800 */
[----:B------:R-:W-:Y:S01]  /*c8b0*/  FFMA.FTZ R164, R56, UR37, -R10 ;  /* 0x0000002538a47c23 */ /* 0x000fe2000801080a */
[C---:B------:R-:W-:Y:S01]  /*c8c0*/  R2UR UR6, R12.reuse ;  /* 0x000000000c0672ca */ /* 0x040fe200000e0000 */
[----:B------:R-:W-:Y:S01]  /*c8d0*/  VIADD R12, R12, 0x280 ;  /* 0x000002800c0c7836 */ /* 0x000fe20000000000 */
[----:B------:R-:W-:-:S04]  /*c8e0*/  F2FP.BF16.F32.PACK_AB R202, R6, R202 ;  /* 0x000000ca06ca723e */ /* 0x000fc800000010ff */
[----:B------:R-:W0:Y:S01]  /*c8f0*/  MUFU.EX2 R161, R161 ;  /* 0x000000a100a17308 */ /* 0x000e220000000800 */
[----:B----4-:R-:W-:Y:S01]  /*c900*/  FADD.FTZ R6, R34, R13 ;  /* 0x0000000d22067221 */ /* 0x010fe20000010000 */
[----:B------:R-:W-:Y:S01]  /*c910*/  FFMA.FTZ R39, R55, UR37, -R171 ;  /* 0x0000002537277c23 */ /* 0x000fe200080108ab */
[----:B-1----:R-:W-:-:S05]  /*c920*/  FADD.FTZ R15, R28, R15 ;  /* 0x0000000f1c0f7221 */ /* 0x002fca0000010000 */
[----:B------:R-:W1:Y:S01]  /*c930*/  MUFU.EX2 R162, R162 ;  /* 0x000000a200a27308 */ /* 0x000e620000000800 */
[----:B------:R-:W-:Y:S01]  /*c940*/  FFMA.FTZ R33, R57, UR37, -R10 ;  /* 0x0000002539217c23 */ /* 0x000fe2000801080a */
[----:B------:R-:W-:Y:S01]  /*c950*/  R2UR UR26, R12 ;  /* 0x000000000c1a72ca */ /* 0x000fe200000e0000 */
[----:B-----5:R-:W-:-:S05]  /*c960*/  FADD.FTZ R6, R159, R6 ;  /* 0x000000069f067221 */ /* 0x020fca0000010000 */
[----:B------:R-:W4:Y:S01]  /*c970*/  MUFU.EX2 R38, R38 ;  /* 0x0000002600267308 */ /* 0x000f220000000800 */
[----:B------:R-:W-:Y:S01]  /*c980*/  FFMA.FTZ R165, R58, UR37, -R171 ;  /* 0x000000253aa57c23 */ /* 0x000fe200080108ab */
[----:B--2---:R-:W-:-:S06]  /*c990*/  FADD.FTZ R12, R160, R15 ;  /* 0x0000000fa00c7221 */ /* 0x004fcc0000010000 */
[----:B------:R-:W2:Y:S01]  /*c9a0*/  MUFU.EX2 R32, R32 ;  /* 0x0000002000207308 */ /* 0x000ea20000000800 */
[----:B------:R-:W-:Y:S01]  /*c9b0*/  FFMA.FTZ R166, R60, UR37, -R10 ;  /* 0x000000253ca67c23 */ /* 0x000fe2000801080a */
[----:B------:R-:W-:Y:S01]  /*c9c0*/  F2FP.BF16.F32.PACK_AB R152, R11, R152 ;  /* 0x000000980b98723e */ /* 0x000fe200000010ff */
[----:B---3--:R-:W-:-:S05]  /*c9d0*/  FADD.FTZ R6, R35, R6 ;  /* 0x0000000623067221 */ /* 0x008fca0000010000 */
[----:B------:R-:W3:Y:S01]  /*c9e0*/  MUFU.EX2 R163, R163 ;  /* 0x000000a300a37308 */ /* 0x000ee20000000800 */
[----:B------:R-:W-:Y:S01]  /*c9f0*/  FFMA.FTZ R59, R59, UR37, -R171 ;  /* 0x000000253b3b7c23 */ /* 0x000fe200080108ab */
[----:B0-----:R-:W-:-:S06]  /*ca00*/  FADD.FTZ R11, R29, R12 ;  /* 0x0000000c1d0b7221 */ /* 0x001fcc0000010000 */
[----:B------:R-:W0:Y:S01]  /*ca10*/  MUFU.EX2 R164, R164 ;  /* 0x000000a400a47308 */ /* 0x000e220000000800 */
[----:B------:R-:W-:Y:S01]  /*ca20*/  FFMA.FTZ R36, R61, UR37, -R10 ;  /* 0x000000253d247c23 */ /* 0x000fe2000801080a */
[----:B------:R-:W-:Y:S01]  /*ca30*/  F2FP.BF16.F32.PACK_AB R200, R3, R200 ;  /* 0x000000c803c8723e */ /* 0x000fe200000010ff */
[----:B------:R-:W-:-:S05]  /*ca40*/  FADD.FTZ R3, R161, R6 ;  /* 0x00000006a1037221 */ /* 0x000fca0000010000 */
[----:B------:R-:W5:Y:S01]  /*ca50*/  MUFU.EX2 R39, R39 ;  /* 0x0000002700277308 */ /* 0x000f620000000800 */
[----:B------:R-:W-:Y:S01]  /*ca60*/  FFMA.FTZ R62, R62, UR37, -R171 ;  /* 0x000000253e3e7c23 */ /* 0x000fe200080108ab */
[----:B-1----:R-:W-:-:S06]  /*ca70*/  FADD.FTZ R11, R162, R11 ;  /* 0x0000000ba20b7221 */ /* 0x002fcc0000010000 */
[----:B------:R-:W1:Y:S01]  /*ca80*/  MUFU.EX2 R33, R33 ;  /* 0x0000002100217308 */ /* 0x000e620000000800 */
[----:B------:R-:W-:Y:S01]  /*ca90*/  FFMA.FTZ R168, R64, UR37, -R10 ;  /* 0x0000002540a87c23 */ /* 0x000fe2000801080a */
[----:B----4-:R-:W-:-:S06]  /*caa0*/  FADD.FTZ R6, R38, R3 ;  /* 0x0000000326067221 */ /* 0x010fcc0000010000 */
[----:B------:R-:W4:Y:S01]  /*cab0*/  MUFU.EX2 R165, R165 ;  /* 0x000000a500a57308 */ /* 0x000f220000000800 */
[----:B------:R-:W-:Y:S01]  /*cac0*/  FFMA.FTZ R63, R63, UR37, -R171 ;  /* 0x000000253f3f7c23 */ /* 0x000fe200080108ab */
[----:B--2---:R-:W-:-:S06]  /*cad0*/  FADD.FTZ R11, R32, R11 ;  /* 0x0000000b200b7221 */ /* 0x004fcc0000010000 */
[----:B------:R-:W2:Y:S01]  /*cae0*/  MUFU.EX2 R166, R166 ;  /* 0x000000a600a67308 */ /* 0x000ea20000000800 */
[----:B------:R-:W-:Y:S01]  /*caf0*/  FFMA.FTZ R37, R65, UR37, -R10 ;  /* 0x0000002541257c23 */ /* 0x000fe2000801080a */
[----:B---3--:R-:W-:-:S06]  /*cb00*/  FADD.FTZ R6, R163, R6 ;  /* 0x00000006a3067221 */ /* 0x008fcc0000010000 */
[----:B------:R-:W3:Y:S01]  /*cb10*/  MUFU.EX2 R59, R59 ;  /* 0x0000003b003b7308 */ /* 0x000ee20000000800 */
[----:B------:R-:W-:Y:S01]  /*cb20*/  FFMA.FTZ R66, R66, UR37, -R171 ;  /* 0x0000002542427c23 */ /* 0x000fe200080108ab */
[----:B0-----:R-:W-:-:S06]  /*cb30*/  FADD.FTZ R12, R164, R11 ;  /* 0x0000000ba40c7221 */ /* 0x001fcc0000010000 */
[----:B------:R-:W0:Y:S01]  /*cb40*/  MUFU.EX2 R36, R36 ;  /* 0x0000002400247308 */ /* 0x000e220000000800 */
[----:B------:R-:W-:Y:S01]  /*cb50*/  FFMA.FTZ R170, R68, UR37, -R10 ;  /* 0x0000002544aa7c23 */ /* 0x000fe2000801080a */
[----:B-----5:R-:W-:-:S06]  /*cb60*/  FADD.FTZ R6, R39, R6 ;  /* 0x0000000627067221 */ /* 0x020fcc0000010000 */
[----:B------:R-:W5:Y:S01]  /*cb70*/  MUFU.EX2 R62, R62 ;  /* 0x0000003e003e7308 */ /* 0x000f620000000800 */
[----:B------:R-:W-:Y:S01]  /*cb80*/  FFMA.FTZ R67, R67, UR37, -R171 ;  /* 0x0000002543437c23 */ /* 0x000fe200080108ab */
[----:B-1----:R-:W-:-:S06]  /*cb90*/  FADD.FTZ R3, R33, R12 ;  /* 0x0000000c21037221 */ /* 0x002fcc0000010000 */
[----:B------:R-:W1:Y:S01]  /*cba0*/  MUFU.EX2 R168, R168 ;  /* 0x000000a800a87308 */ /* 0x000e620000000800 */
[----:B------:R-:W-:Y:S01]  /*cbb0*/  FFMA.FTZ R69, R69, UR37, -R10 ;  /* 0x0000002545457c23 */ /* 0x000fe2000801080a */
[----:B----4-:R-:W-:-:S06]  /*cbc0*/  FADD.FTZ R6, R165, R6 ;  /* 0x00000006a5067221 */ /* 0x010fcc0000010000 */
[----:B------:R-:W4:Y:S01]  /*cbd0*/  MUFU.EX2 R63, R63 ;  /* 0x0000003f003f7308 */ /* 0x000f220000000800 */
[----:B--2---:R-:W-:-:S07]  /*cbe0*/  FADD.FTZ R11, R166, R3 ;  /* 0x00000003a60b7221 */ /* 0x004fce0000010000 */
[----:B------:R-:W2:Y:S01]  /*cbf0*/  MUFU.EX2 R37, R37 ;  /* 0x0000002500257308 */ /* 0x000ea20000000800 */
[----:B---3--:R-:W-:Y:S01]  /*cc00*/  FADD.FTZ R3, R59, R6 ;  /* 0x000000063b037221 */ /* 0x008fe20000010000 */
[----:B0-----:R-:W-:-:S06]  /*cc10*/  FADD.FTZ R11, R36, R11 ;  /* 0x0000000b240b7221 */ /* 0x001fcc0000010000 */
[----:B------:R-:W0:Y:S08]  /*cc20*/  MUFU.EX2 R66, R66 ;  /* 0x0000004200427308 */ /* 0x000e300000000800 */
[----:B------:R-:W3:Y:S01]  /*cc30*/  MUFU.EX2 R170, R170 ;  /* 0x000000aa00aa7308 */ /* 0x000ee20000000800 */
[----:B-----5:R-:W-:Y:S01]  /*cc40*/  FADD.FTZ R6, R62, R3 ;  /* 0x000000033e067221 */ /* 0x020fe20000010000 */
[----:B-1----:R-:W-:-:S06]  /*cc50*/  FADD.FTZ R12, R168, R11 ;  /* 0x0000000ba80c7221 */ /* 0x002fcc0000010000 */
[----:B------:R-:W1:Y:S08]  /*cc60*/  MUFU.EX2 R67, R67 ;  /* 0x0000004300437308 */ /* 0x000e700000000800 */
[----:B------:R-:W5:Y:S01]  /*cc70*/  MUFU.EX2 R69, R69 ;  /* 0x0000004500457308 */ /* 0x000f620000000800 */
[----:B----4-:R-:W-:Y:S01]  /*cc80*/  FADD.FTZ R3, R63, R6 ;  /* 0x000000063f037221 */ /* 0x010fe20000010000 */
[----:B--2---:R-:W-:Y:S01]  /*cc90*/  FADD.FTZ R11, R37, R12 ;  /* 0x0000000c250b7221 */ /* 0x004fe20000010000 */
[----:B------:R-:W-:-:S02]  /*cca0*/  F2FP.BF16.F32.PACK_AB R201, R26, R201 ;  /* 0x000000c91ac9723e */ /* 0x000fc400000010ff */
[----:B0-----:R-:W-:Y:S01]  /*ccb0*/  FADD.FTZ R6, R66, R3 ;  /* 0x0000000342067221 */ /* 0x001fe20000010000 */
[----:B---3--:R-:W-:Y:S01]  /*ccc0*/  FADD.FTZ R12, R170, R11 ;  /* 0x0000000baa0c7221 */ /* 0x008fe20000010000 */
[----:B------:R-:W-:Y:S01]  /*ccd0*/  F2FP.BF16.F32.PACK_AB R203, R27, R203 ;  /* 0x000000cb1bcb723e */ /* 0x000fe200000010ff */
[--C-:B------:R-:W-:Y:S01]  /*cce0*/  FFMA.FTZ R10, R70, UR37, -R171.reuse ;  /* 0x00000025460a7c23 */ /* 0x100fe200080108ab */
[----:B-1----:R-:W-:Y:S01]  /*ccf0*/  FADD.FTZ R3, R67, R6 ;  /* 0x0000000643037221 */ /* 0x002fe20000010000 */
[----:B------:R-:W-:Y:S01]  /*cd00*/  FFMA.FTZ R171, R71, UR37, -R171 ;  /* 0x0000002547ab7c23 */ /* 0x000fe200080108ab */
[----:B------:R-:W-:Y:S02]  /*cd10*/  F2FP.BF16.F32.PACK_AB R153, R30, R153 ;  /* 0x000000991e99723e */ /* 0x000fe400000010ff */
[----:B------:R-:W-:Y:S02]  /*cd20*/  F2FP.BF16.F32.PACK_AB R154, R24, R154 ;  /* 0x0000009a189a723e */ /* 0x000fe400000010ff */
[----:B------:R-:W-:-:S02]  /*cd30*/  F2FP.BF16.F32.PACK_AB R155, R31, R155 ;  /* 0x0000009b1f9b723e */ /* 0x000fc400000010ff */
[----:B------:R-:W-:Y:S01]  /*cd40*/  F2FP.BF16.F32.PACK_AB R156, R25, R156 ;  /* 0x0000009c199c723e */ /* 0x000fe200000010ff */
[----:B-----5:R-:W-:Y:S01]  /*cd50*/  FADD.FTZ R6, R69, R12 ;  /* 0x0000000c45067221 */ /* 0x020fe20000010000 */
        /* <DEDUP_REMOVED lines=14> */
[----:B------:R-:W-:-:S06]  /*ce40*/  WARPGROUP.ARRIVE ;  /* 0x00000000000079c5 */ /* 0x000fcc0000000000 */
[----:B------:R-:W-:Y:S03]  /*ce50*/  HGMMA.64x256x16.F32.BF16 R24, R200, gdesc[UR4].tnspB, RZ, !UPT, gsb0 ;  /* 0x43e00004c8187df0 */ /* 0x000fe6000c0018ff */
[----:B------:R-:W-:Y:S02]  /*ce60*/  WARPGROUP.DEPBAR.LE gsb0, 0x0 ;  /* 0x00008000000079c5 */ /* 0x000fe40000010000 */
[----:B------:R-:W-:-:S15]  /*ce70*/  WARPGROUP.ARRIVE ;  /* 0x00000000000079c5 */ /* 0x000fde0000000000 */
[----:B------:R-:W-:-:S08]  /*ce80*/  NOP ;  /* 0x0000000000007918 */ /* 0x000fd00000000000 */
[----:B------:R-:W-:Y:S01]  /*ce90*/  HGMMA.64x256x16.F32.BF16 R24, R152, gdesc[UR8].tnspB, R24, gsb0 ;  /* 0x43e0000898187df0 */ /* 0x000fe20008001818 */
[----:B------:R-:W-:-:S05]  /*cea0*/  IMAD.MOV.U32 R21, RZ, RZ, 0x40000040 ;  /* 0x40000040ff157424 */ /* 0x000fca00078e00ff */
[----:B------:R-:W-:Y:S01]  /*ceb0*/  R2UR UR19, R21 ;  /* 0x00000000151372ca */ /* 0x000fe200000e0000 */
[----:B------:R-:W-:Y:S02]  /*cec0*/  WARPGROUP.DEPBAR.LE gsb0, 0x0 ;  /* 0x00008000000079c5 */ /* 0x000fe40000010000 */
[----:B------:R-:W-:-:S15]  /*ced0*/  WARPGROUP.ARRIVE ;  /* 0x00000000000079c5 */ /* 0x000fde0000000000 */
[----:B------:R-:W-:-:S04]  /*cee0*/  NOP ;  /* 0x0000000000007918 */ /* 0x000fc80000000000 */
[----:B------:R-:W-:Y:S03]  /*cef0*/  HGMMA.64x256x16.F32.BF16 R24, R156, gdesc[UR12].tnspB, R24, gsb0 ;  /* 0x43e0000c9c187df0 */ /* 0x000fe60008001818 */
[----:B------:R-:W-:Y:S02]  /*cf00*/  WARPGROUP.DEPBAR.LE gsb0, 0x0 ;  /* 0x00008000000079c5 */ /* 0x000fe40000010000 */
[----:B------:R-:W-:-:S15]  /*cf10*/  WARPGROUP.ARRIVE ;  /* 0x00000000000079c5 */ /* 0x000fde0000000000 */
[----:B------:R-:W-:-:S08]  /*cf20*/  NOP ;  /* 0x0000000000007918 */ /* 0x000fd00000000000 */
[----:B------:R-:W-:Y:S01]  /*cf30*/  HGMMA.64x256x16.F32.BF16 R24, R160, gdesc[UR16].tnspB, R24, gsb0 ;  /* 0x43e00010a0187df0 */ /* 0x000fe20008001818 */
[----:B------:R-:W0:Y:S08]  /*cf40*/  MUFU.EX2 R10, R10 ;  /* 0x0000000a000a7308 */ /* 0x000e300000000800 */
[----:B------:R-:W1:Y:S01]  /*cf50*/  MUFU.EX2 R171, R171 ;  /* 0x000000ab00ab7308 */ /* 0x000e620000000800 */
[----:B0-----:R-:W-:-:S04]  /*cf60*/  FADD.FTZ R3, R10, R3 ;  /* 0x000000030a037221 */ /* 0x001fc80000010000 */
[C---:B-1----:R-:W-:Y:S01]  /*cf70*/  FADD.FTZ R3, R171.reuse, R3 ;  /* 0x00000003ab037221 */ /* 0x042fe20000010000 */
[----:B------:R-:W-:Y:S01]  /*cf80*/  F2FP.BF16.F32.PACK_AB R171, R171, R10 ;  /* 0x0000000aabab723e */ /* 0x000fe200000010ff */
[----:B------:R-:W-:Y:S02]  /*cf90*/  WARPGROUP.DEPBAR.LE gsb0, 0x0 ;  /* 0x00008000000079c5 */ /* 0x000fe40000010000 */
[----:B------:R-:W-:-:S10]  /*cfa0*/  WARPGROUP.ARRIVE ;  /* 0x00000000000079c5 */ /* 0x000fd40000000000 */
[----:B------:R-:W-:Y:S01]  /*cfb0*/  HGMMA.64x256x16.F32.BF16 R24, R164, gdesc[UR20].tnspB, R24, gsb0 ;  /* 0x43e00014a4187df0 */ /* 0x000fe20008001818 */
[----:B------:R-:W-:-:S04]  /*cfc0*/  LOP3.LUT R18, R18, 0xfffffff7, RZ, 0xc0, !PT ;  /* 0xfffffff712127812 */ /* 0x000fc800078ec0ff */
[----:B------:R-:W-:Y:S01]  /*cfd0*/  @P5 LOP3.LUT R18, R18, 0x8, RZ, 0xfc, !PT ;  /* 0x0000000812125812 */ /* 0x000fe200078efcff */
[----:B------:R-:W-:Y:S02]  /*cfe0*/  WARPGROUP.DEPBAR.LE gsb0, 0x0 ;  /* 0x00008000000079c5 */ /* 0x000fe40000010000 */
[----:B------:R-:W-:-:S15]  /*cff0*/  WARPGROUP.ARRIVE ;  /* 0x00000000000079c5 */ /* 0x000fde0000000000 */
[----:B------:R-:W-:-:S05]  /*d000*/  NOP ;  /* 0x0000000000007918 */ /* 0x000fca0000000000 */
[----:B------:R-:W-:Y:S03]  /*d010*/  HGMMA.64x256x16.F32.BF16 R24, R168, gdesc[UR24].tnspB, R24, gsb0 ;  /* 0x43e00018a8187df0 */ /* 0x000fe60008001818 */
[----:B------:R-:W-:Y:S02]  /*d020*/  WARPGROUP.DEPBAR.LE gsb0, 0x0 ;  /* 0x00008000000079c5 */ /* 0x000fe40000010000 */
[----:B------:R-:W-:Y:S05]  /*d030*/  @!P0 BRA `(.L_x_6130) ;  /* 0x0000000000048947 */ /* 0x000fea0003800000 */
[----:B------:R-:W-:Y:S01]  /*d040*/  BPT.TRAP 0x1 ;  /* 0x000000040000795c */ /* 0x000fe20000300000 */
.L_x_6130:
[----:B------:R-:W2:Y:S01]  /*d050*/  LDL R12, [R1+0x98] ;  /* 0x00009800010c7983 */ /* 0x000ea20000100800 */
[----:B------:R-:W-:Y:S01]  /*d060*/  VIADD R9, R9, 0x32460 ;  /* 0x0003246009097836 */ /* 0x000fe20000000000 */
[----:B------:R-:W-:Y:S01]  /*d070*/  ULDC UR39, c[0x0][0xa80] ;  /* 0x0002a00000277ab9 */ /* 0x000fe20000000800 */
[----:B------:R-:W-:Y:S01]  /*d080*/  IMAD.U32 R10, RZ, RZ, UR41 ;  /* 0x00000029ff0a7e24 */ /* 0x000fe2000f8e00ff */
[----:B------:R-:W-:Y:S01]  /*d090*/  ULDC UR40, c[0x0][0xa80] ;  /* 0x0002a00000287ab9 */ /* 0x000fe20000000800 */
[----:B------:R-:W-:-:S03]  /*d0a0*/  IMAD.MOV.U32 R11, RZ, RZ, R174 ;  /* 0x000000ffff0b7224 */ /* 0x000fc600078e00ae */
[----:B------:R-:W-:Y:S02]  /*d0b0*/  PRMT R9, R10, 0x654, R9 ;  /* 0x000006540a097816 */ /* 0x000fe40000000009 */
[----:B------:R-:W0:Y:S02]  /*d0c0*/  @P5 LDC R10, c[0x0][0x44c] ;  /* 0x00011300ff0a5b82 */ /* 0x000e240000000800 */
[----:B------:R1:W-:Y:S06]  /*d0d0*/  SYNCS.ARRIVE.TRANS64.RED.A1T0 RZ, [R9+URZ], RZ ;  /* 0x000000ff09ff79a7 */ /* 0x0003ec000810043f */
[----:B-1----:R-:W1:Y:S01]  /*d0e0*/  @P5 LDC R9, c[0x0][0x450] ;  /* 0x00011400ff095b82 */ /* 0x002e620000000800 */
[----:B0-----:R-:W-:-:S05]  /*d0f0*/  @P5 IMAD.HI.U32 R10, R174, R10, RZ ;  /* 0x0000000aae0a5227 */ /* 0x001fca00078e00ff */
[----:B-1----:R-:W-:-:S04]  /*d100*/  @P5 SHF.R.U32.HI R11, RZ, R9, R10 ;  /* 0x00000009ff0b5219 */ /* 0x002fc8000001160a */
[----:B------:R-:W-:-:S05]  /*d110*/  IADD3 R9, R11, R173, -R219 ;  /* 0x000000ad0b097210 */ /* 0x000fca0007ffe8db */
[----:B------:R-:W-:-:S05]  /*d120*/  IMAD.HI R9, R9, 0x2aaaaaab, RZ ;  /* 0x2aaaaaab09097827 */ /* 0x000fca00078e02ff */
[----:B------:R-:W-:-:S04]  /*d130*/  SHF.R.U32.HI R10, RZ, 0x1f, R9 ;  /* 0x0000001fff0a7819 */ /* 0x000fc80000011609 */
[----:B------:R-:W-:Y:S01]  /*d140*/  LEA.HI.SX32 R10, R9, R10, 0x1c ;  /* 0x0000000a090a7211 */ /* 0x000fe200078fe2ff */
[----:B------:R-:W-:-:S03]  /*d150*/  VIADD R9, R172, 0xfffffffe ;  /* 0xfffffffeac097836 */ /* 0x000fc60000000000 */
[----:B--2---:R-:W-:-:S04]  /*d160*/  VIMNMX R200, R12, R10, !PT ;  /* 0x0000000a0cc87248 */ /* 0x004fc80007fe0100 */
[----:B------:R-:W-:-:S13]  /*d170*/  ISETP.GE.AND P1, PT, R9, R200, PT ;  /* 0x000000c80900720c */ /* 0x000fda0003f26270 */
[----:B------:R-:W-:Y:S05]  /*d180*/  @!P1 BRA `(.L_x_6131) ;  /* 0x00000030003c9947 */ /* 0x000fea0003800000 */
[----:B------:R-:W-:Y:S02]  /*d190*/  IMAD.MOV.U32 R11, RZ, RZ, R8 ;  /* 0x000000ffff0b7224 */ /* 0x000fe400078e0008 */
[----:B------:R-:W-:-:S07]  /*d1a0*/  IMAD.MOV.U32 R12, RZ, RZ, R0 ;  /* 0x000000ffff0c7224 */ /* 0x000fce00078e0000 */
.L_x_6142:
[----:B------:R-:W-:Y:S01]  /*d1b0*/  VIADD R19, R19, 0x1 ;  /* 0x0000000113137836 */ /* 0x000fe20000000000 */
[----:B------:R-:W-:Y:S05]  /*d1c0*/  YIELD ;  /* 0x0000000000007946 */ /* 0x000fea0003800000 */
[----:B------:R-:W-:-:S04]  /*d1d0*/  ISETP.NE.AND P1, PT, R19, 0x2, PT ;  /* 0x000000021300780c */ /* 0x000fc80003f25270 */
[----:B------:R-:W-:Y:S02]  /*d1e0*/  SEL R0, RZ, 0x1, P1 ;  /* 0x00000001ff007807 */ /* 0x000fe40000800000 */
[----:B------:R-:W-:Y:S02]  /*d1f0*/  SEL R19, R19, RZ, P1 ;  /* 0x000000ff13137207 */ /* 0x000fe40000800000 */
[----:B------:R-:W-:Y:S01]  /*d200*/  LOP3.LUT R208, R208, R0, RZ, 0x3c, !PT ;  /* 0x00000000d0d07212 */ /* 0x000fe200078e3cff */
[----:B0-----:R-:W-:Y:S06]  /*d210*/  @!P0 BRA `(.L_x_6132) ;  /* 0x0000000000048947 */ /* 0x001fec0003800000 */
[----:B------:R-:W-:Y:S01]  /*d220*/  BPT.TRAP 0x1 ;  /* 0x000000040000795c */ /* 0x000fe20000300000 */
.L_x_6132:
[----:B------:R-:W-:Y:S01]  /*d230*/  IMAD R10, R19, 0x8, R23 ;  /* 0x00000008130a7824 */ /* 0x000fe200078e0217 */
[----:B------:R-:W-:-:S04]  /*d240*/  SHF.L.U32 R0, R208, 0x1f, RZ ;  /* 0x0000001fd0007819 */ /* 0x000fc800000006ff */
[----:B------:R0:W1:Y:S01]  /*d250*/  SYNCS.PHASECHK.TRANS64.TRYWAIT P1, [R10+URZ+0x32430], R0 ;  /* 0x032430000a0075a7 */ /* 0x000062000802017f */
[----:B------:R-:W-:Y:S05]  /*d260*/  @!P0 BRA `(.L_x_6133) ;  /* 0x0000000000048947 */ /* 0x000fea0003800000 */
[----:B------:R-:W-:Y:S01]  /*d270*/  BPT.TRAP 0x1 ;  /* 0x000000040000795c */ /* 0x000fe20000300000 */
.L_x_6133:
[----:B------:R-:W2:Y:S01]  /*d280*/  LDL R7, [R1+0x2c] ;  /* 0x00002c0001077983 */ /* 0x000ea20000100800 */
[----:B------:R-:W-:Y:S02]  /*d290*/  IMAD.MOV.U32 R153, RZ, RZ, 0x40000040 ;  /* 0x40000040ff997424 */ /* 0x000fe400078e00ff */
[----:B--2---:R-:W-:Y:S01]  /*d2a0*/  IMAD R152, R19, 0x300, R7 ;  /* 0x0000030013987824 */ /* 0x004fe200078e0207 */
[----:B-1----:R-:W-:Y:S06]  /*d2b0*/  @P1 BRA `(.L_x_6134) ;  /* 0x0000000000081947 */ /* 0x002fec0003800000 */
[----:B------:R-:W1:Y:S02]  /*d2c0*/  SYNCS.PHASECHK.TRANS64.TRYWAIT P1, [R10+URZ+0x32430], R0 ;  /* 0x032430000a0075a7 */ /* 0x000e64000802017f */
[----:B-1----:R-:W-:Y:S05]  /*d2d0*/  @!P1 BRA `(.L_x_6135) ;  /* 0x0000014c00c09947 */ /* 0x002fea0003800000 */
.L_x_6134:
[----:B------:R-:W-:Y:S01]  /*d2e0*/  VIADD R14, R152, 0x4 ;  /* 0x00000004980e7836 */ /* 0x000fe20000000000 */
[----:B------:R-:W2:Y:S01]  /*d2f0*/  LDL.64 R202, [R1+0x60] ;  /* 0x0000600001ca7983 */ /* 0x000ea20000100a00 */
[----:B------:R-:W-:Y:S01]  /*d300*/  IMAD.MOV.U32 R15, RZ, RZ, 0x40000040 ;  /* 0x40000040ff0f7424 */ /* 0x000fe200078e00ff */
[----:B------:R-:W-:Y:S05]  /*d310*/  WARPSYNC.ALL ;  /* 0x0000000000007948 */ /* 0x000fea0003800000 */
[----:B------:R-:W-:Y:S01]  /*d320*/  R2UR UR14, R14 ;  /* 0x000000000e0e72ca */ /* 0x000fe200000e0000 */
[C---:B------:R-:W-:Y:S01]  /*d330*/  VIADD R20, R152.reuse, 0x2 ;  /* 0x0000000298147836 */ /* 0x040fe20000000000 */
[----:B------:R-:W-:Y:S01]  /*d340*/  R2UR UR15, R15 ;  /* 0x000000000f0f72ca */ /* 0x000fe200000e0000 */
[----:B------:R-:W-:Y:S01]  /*d350*/  IMAD.MOV.U32 R21, RZ, RZ, 0x40000040 ;  /* 0x40000040ff157424 */ /* 0x000fe200078e00ff */
[----:B------:R-:W3:Y:S01]  /*d360*/  LDL.64 R14, [R1+0x70] ;  /* 0x00007000010e7983 */ /* 0x000ee20000100a00 */
[C---:B------:R-:W-:Y:S01]  /*d370*/  R2UR UR6, R152.reuse ;  /* 0x00000000980672ca */ /* 0x040fe200000e0000 */
[----:B------:R-:W-:Y:S01]  /*d380*/  VIADD R152, R152, 0x6 ;  /* 0x0000000698987836 */ /* 0x000fe20000000000 */
[----:B------:R-:W-:-:S02]  /*d390*/  R2UR UR10, R20 ;  /* 0x00000000140a72ca */ /* 0x000fc400000e0000 */
[----:B------:R-:W-:Y:S02]  /*d3a0*/  R2UR UR11, R21 ;  /* 0x00000000150b72ca */ /* 0x000fe400000e0000 */
[----:B------:R-:W4:Y:S01]  /*d3b0*/  LDL.64 R20, [R1+0x68] ;  /* 0x0000680001147983 */ /* 0x000f220000100a00 */
[----:B------:R-:W-:Y:S01]  /*d3c0*/  R2UR UR7, R153 ;  /* 0x00000000990772ca */ /* 0x000fe200000e0000 */
[----:B------:R-:W-:Y:S01]  /*d3d0*/  IMAD.MOV.U32 R153, RZ, RZ, 0x40000040 ;  /* 0x40000040ff997424 */ /* 0x000fe200078e00ff */
[----:B------:R-:W-:Y:S02]  /*d3e0*/  R2UR UR4, R220 ;  /* 0x00000000dc0472ca */ /* 0x000fe400000e0000 */
[----:B------:R-:W-:Y:S02]  /*d3f0*/  R2UR UR5, R221 ;  /* 0x00000000dd0572ca */ /* 0x000fe400000e0000 */
[----:B------:R-:W-:Y:S02]  /*d400*/  R2UR UR18, R152 ;  /* 0x00000000981272ca */ /* 0x000fe400000e0000 */
[----:B------:R-:W-:-:S02]  /*d410*/  R2UR UR19, R153 ;  /* 0x00000000991372ca */ /* 0x000fc400000e0000 */
[----:B------:R-:W-:-:S07]  /*d420*/  WARPGROUP.ARRIVE ;  /* 0x00000000000079c5 */ /* 0x000fce0000000000 */
[----:B------:R-:W-:Y:S03]  /*d430*/  HGMMA.64x96x16.F32.BF16 R152, gdesc[UR4], RZ, !UPT, gsb0 ;  /* 0x01600000049879f0 */ /* 0x000fe6000c0018ff */
[----:B------:R-:W-:Y:S02]  /*d440*/  WARPGROUP.DEPBAR.LE gsb0, 0x0 ;  /* 0x00008000000079c5 */ /* 0x000fe40000010000 */
[----:B------:R-:W-:Y:S01]  /*d450*/  WARPGROUP.ARRIVE ;  /* 0x00000000000079c5 */ /* 0x000fe20000000000 */
[----:B---3--:R-:W-:Y:S02]  /*d460*/  R2UR UR8, R14 ;  /* 0x000000000e0872ca */ /* 0x008fe400000e0000 */
[----:B------:R-:W-:-:S13]  /*d470*/  R2UR UR9, R15 ;  /* 0x000000000f0972ca */ /* 0x000fda00000e0000 */
[----:B------:R-:W-:Y:S01]  /*d480*/  HGMMA.64x96x16.F32.BF16 R152, gdesc[UR8], R152, gsb0 ;  /* 0x01600000089879f0 */ /* 0x000fe20008001898 */
[----:B----4-:R-:W-:Y:S02]  /*d490*/  R2UR UR12, R20 ;  /* 0x00000000140c72ca */ /* 0x010fe400000e0000 */
[----:B------:R-:W-:Y:S02]  /*d4a0*/  R2UR UR13, R21 ;  /* 0x00000000150d72ca */ /* 0x000fe400000e0000 */
[----:B--2---:R-:W-:Y:S02]  /*d4b0*/  R2UR UR16, R202 ;  /* 0x00000000ca1072ca */ /* 0x004fe400000e0000 */
        /* <DEDUP_REMOVED lines=10> */
.L_x_6136:
[----:B------:R2:W3:Y:S01]  /*d560*/  SYNCS.PHASECHK.TRANS64.TRYWAIT P1, [R10+URZ+0x32450], R0 ;  /* 0x032450000a0075a7 */ /* 0x0004e2000802017f */
[----:B------:R-:W-:Y:S05]  /*d570*/  @!P0 BRA `(.L_x_6137) ;  /* 0x0000000000048947 */ /* 0x000fea0003800000 */
[----:B------:R-:W-:Y:S01]  /*d580*/  BPT.TRAP 0x1 ;  /* 0x000000040000795c */ /* 0x000fe20000300000 */
.L_x_6137:
[----:B---3--:R-:W-:Y:S05]  /*d590*/  @P1 BRA `(.L_x_6138) ;  /* 0x0000000000081947 */ /* 0x008fea0003800000 */
[----:B------:R-:W3:Y:S02]  /*d5a0*/  SYNCS.PHASECHK.TRANS64.TRYWAIT P1, [R10+URZ+0x32450], R0 ;  /* 0x032450000a0075a7 */ /* 0x000ee4000802017f */
[----:B---3--:R-:W-:Y:S05]  /*d5b0*/  @!P1 BRA `(.L_x_6139) ;  /* 0x0000014c001c9947 */ /* 0x008fea0003800000 */
.L_x_6138:
[----:B------:R-:W4:Y:S04]  /*d5c0*/  LDL.64 R202, [R1+0x48] ;  /* 0x0000480001ca7983 */ /* 0x000f280000100a00 */
[----:B------:R0:W-:Y:S04]  /*d5d0*/  STL.64 [R1+0x1e0], R10 ;  /* 0x0001e00a01007387 */ /* 0x0001e80000100a00 */
[----:B0123--:R-:W2:Y:S04]  /*d5e0*/  LDL.64 R10, [R1+0x58] ;  /* 0x00005800010a7983 */ /* 0x00fea80000100a00 */
[----:B------:R0:W-:Y:S04]  /*d5f0*/  STL [R1+0x1d8], R9 ;  /* 0x0001d80901007387 */ /* 0x0001e80000100800 */
[----:B0-----:R-:W3:Y:S01]  /*d600*/  LDL.64 R8, [R1+0x50] ;  /* 0x0000500001087983 */ /* 0x001ee20000100a00 */
[----:B------:R-:W-:Y:S01]  /*d610*/  IMAD.MOV.U32 R14, RZ, RZ, 0xc00 ;  /* 0x00000c00ff0e7424 */ /* 0x000fe200078e00ff */
[----:B------:R-:W-:Y:S05]  /*d620*/  WARPSYNC.ALL ;  /* 0x0000000000007948 */ /* 0x000fea0003800000 */
[----:B------:R-:W-:Y:S01]  /*d630*/  IMAD R14, R19, R14, UR45 ;  /* 0x0000002d130e7e24 */ /* 0x000fe2000f8e020e */
[----:B------:R-:W-:Y:S01]  /*d640*/  R2UR UR4, R4 ;  /* 0x00000000040472ca */ /* 0x000fe200000e0000 */
[----:B------:R-:W-:Y:S01]  /*d650*/  IMAD.MOV.U32 R15, RZ, RZ, 0x40000040 ;  /* 0x40000040ff0f7424 */ /* 0x000fe200078e00ff */
[----:B------:R-:W-:Y:S01]  /*d660*/  R2UR UR5, R5 ;  /* 0x00000000050572ca */ /* 0x000fe200000e0000 */
[----:B------:R-:W-:Y:S01]  /*d670*/  WARPGROUP.ARRIVE ;  /* 0x00000000000079c5 */ /* 0x000fe20000000000 */
[C---:B------:R-:W-:Y:S01]  /*d680*/  R2UR UR6, R14.reuse ;  /* 0x000000000e0672ca */ /* 0x040fe200000e0000 */
[----:B------:R-:W-:Y:S01]  /*d690*/  VIADD R20, R14, 0x2 ;  /* 0x000000020e147836 */ /* 0x000fe20000000000 */
[----:B------:R-:W-:Y:S01]  /*d6a0*/  R2UR UR7, R15 ;  /* 0x000000000f0772ca */ /* 0x000fe200000e0000 */
[----:B------:R-:W-:Y:S01]  /*d6b0*/  IMAD.MOV.U32 R21, RZ, RZ, 0x40000040 ;  /* 0x40000040ff157424 */ /* 0x000fe200078e00ff */
[----:B------:R0:W-:Y:S11]  /*d6c0*/  STL.64 [R1+0x1d0], R2 ;  /* 0x0001d00201007387 */ /* 0x0001f60000100a00 */
[----:B------:R-:W-:Y:S01]  /*d6d0*/  HGMMA.64x96x16.F32.BF16 R152, gdesc[UR4], R152, gsb0 ;  /* 0x01600000049879f0 */ /* 0x000fe20008001898 */
[----:B------:R-:W-:Y:S01]  /*d6e0*/  R2UR UR6, R20 ;  /* 0x00000000140672ca */ /* 0x000fe200000e0000 */
[----:B0-----:R-:W4:Y:S01]  /*d6f0*/  LDL.64 R2, [R1+0x30] ;  /* 0x0000300001027983 */ /* 0x001f220000100a00 */
[----:B------:R-:W-:Y:S01]  /*d700*/  R2UR UR7, R21 ;  /* 0x00000000150772ca */ /* 0x000fe200000e0000 */
[----:B------:R-:W-:-:S02]  /*d710*/  VIADD R20, R14, 0x4 ;  /* 0x000000040e147836 */ /* 0x000fc40000000000 */
[----:B------:R-:W-:Y:S01]  /*d720*/  IMAD.MOV.U32 R21, RZ, RZ, 0x40000040 ;  /* 0x40000040ff157424 */ /* 0x000fe200078e00ff */
[----:B------:R-:W-:Y:S02]  /*d730*/  WARPGROUP.DEPBAR.LE gsb0, 0x0 ;  /* 0x00008000000079c5 */ /* 0x000fe40000010000 */
[----:B------:R-:W-:Y:S01]  /*d740*/  WARPGROUP.ARRIVE ;  /* 0x00000000000079c5 */ /* 0x000fe20000000000 */
[----:B--2---:R-:W-:Y:S02]  /*d750*/  R2UR UR4, R10 ;  /* 0x000000000a0472ca */ /* 0x004fe400000e0000 */
[----:B------:R-:W-:Y:S02]  /*d760*/  R2UR UR5, R11 ;  /* 0x000000000b0572ca */ /* 0x000fe400000e0000 */
[----:B------:R-:W2:Y:S11]  /*d770*/  LDL.64 R10, [R1+0x40] ;  /* 0x00004000010a7983 */ /* 0x000eb60000100a00 */
[----:B------:R-:W-:Y:S01]  /*d780*/  HGMMA.64x96x16.F32.BF16 R152, gdesc[UR4], R152, gsb0 ;  /* 0x01600000049879f0 */ /* 0x000fe20008001898 */
[----:B---3--:R-:W-:-:S02]  /*d790*/  R2UR UR4, R8 ;  /* 0x00000000080472ca */ /* 0x008fc400000e0000 */
[----:B------:R-:W-:Y:S02]  /*d7a0*/  R2UR UR5, R9 ;  /* 0x00000000090572ca */ /* 0x000fe400000e0000 */
[----:B------:R-:W3:Y:S01]  /*d7b0*/  LDL.64 R8, [R1+0x38] ;  /* 0x0000380001087983 */ /* 0x000ee20000100a00 */
[----:B------:R-:W-:Y:S02]  /*d7c0*/  R2UR UR6, R20 ;  /* 0x00000000140672ca */ /* 0x000fe400000e0000 */
[----:B------:R-:W-:Y:S01]  /*d7d0*/  R2UR UR7, R21 ;  /* 0x00000000150772ca */ /* 0x000fe200000e0000 */
[----:B------:R-:W-:Y:S02]  /*d7e0*/  VIADD R20, R14, 0x6 ;  /* 0x000000060e147836 */ /* 0x000fe40000000000 */
[----:B------:R-:W-:Y:S01]  /*d7f0*/  IMAD.MOV.U32 R21, RZ, RZ, 0x40000040 ;  /* 0x40000040ff157424 */ /* 0x000fe200078e00ff */
[----:B------:R-:W-:Y:S02]  /*d800*/  WARPGROUP.DEPBAR.LE gsb0, 0x0 ;  /* 0x00008000000079c5 */ /* 0x000fe40000010000 */
[----:B------:R-:W-:-:S07]  /*d810*/  WARPGROUP.ARRIVE ;  /* 0x00000000000079c5 */ /* 0x000fce0000000000 */
[----:B------:R-:W-:Y:S01]  /*d820*/  HGMMA.64x96x16.F32.BF16 R152, gdesc[UR4], R152, gsb0 ;  /* 0x01600000049879f0 */ /* 0x000fe20008001898 */
[----:B------:R-:W-:Y:S02]  /*d830*/  R2UR UR6, R20 ;  /* 0x00000000140672ca */ /* 0x000fe400000e0000 */
[----:B------:R-:W-:Y:S02]  /*d840*/  R2UR UR7, R21 ;  /* 0x00000000150772ca */ /* 0x000fe400000e0000 */
[----:B----4-:R-:W-:Y:S02]  /*d850*/  R2UR UR4, R202 ;  /* 0x00000000ca0472ca */ /* 0x010fe400000e0000 */
[----:B------:R-:W-:Y:S01]  /*d860*/  R2UR UR5, R203 ;  /* 0x00000000cb0572ca */ /* 0x000fe200000e0000 */
[----:B------:R-:W-:Y:S01]  /*d870*/  VIADD R20, R14, 0x300 ;  /* 0x000003000e147836 */ /* 0x000fe20000000000 */
[----:B------:R-:W4:Y:S01]  /*d880*/  LDL.64 R202, [R1+0x20] ;  /* 0x0000200001ca7983 */ /* 0x000f220000100a00 */
[----:B------:R-:W-:Y:S01]  /*d890*/  IMAD.MOV.U32 R21, RZ, RZ, 0x40000040 ;  /* 0x40000040ff157424 */ /* 0x000fe200078e00ff */
[----:B------:R-:W-:-:S02]  /*d8a0*/  WARPGROUP.DEPBAR.LE gsb0, 0x0 ;  /* 0x00008000000079c5 */ /* 0x000fc40000010000 */
[----:B------:R-:W-:-:S07]  /*d8b0*/  WARPGROUP.ARRIVE ;  /* 0x00000000000079c5 */ /* 0x000fce0000000000 */
[----:B------:R-:W-:Y:S01]  /*d8c0*/  HGMMA.64x96x16.F32.BF16 R152, gdesc[UR4], R152, gsb0 ;  /* 0x01600000049879f0 */ /* 0x000fe20008001898 */
[----:B------:R-:W-:Y:S02]  /*d8d0*/  R2UR UR6, R20 ;  /* 0x00000000140672ca */ /* 0x000fe400000e0000 */
[----:B------:R-:W-:Y:S02]  /*d8e0*/  R2UR UR7, R21 ;  /* 0x00000000150772ca */ /* 0x000fe400000e0000 */
[----:B--2---:R-:W-:Y:S02]  /*d8f0*/  R2UR UR4, R10 ;  /* 0x000000000a0472ca */ /* 0x004fe400000e0000 */
[----:B------:R-:W-:Y:S01]  /*d900*/  R2UR UR5, R11 ;  /* 0x000000000b0572ca */ /* 0x000fe200000e0000 */
[----:B------:R-:W-:Y:S02]  /*d910*/  WARPGROUP.DEPBAR.LE gsb0, 0x0 ;  /* 0x00008000000079c5 */ /* 0x000fe40000010000 */
[----:B------:R-:W-:Y:S01]  /*d920*/  WARPGROUP.ARRIVE ;  /* 0x00000000000079c5 */ /* 0x000fe20000000000 */
[----:B------:R-:W-:Y:S01]  /*d930*/  VIADD R20, R14, 0x302 ;  /* 0x000003020e147836 */ /* 0x000fe20000000000 */
[----:B------:R-:W2:Y:S08]  /*d940*/  LDL.64 R10, [R1+0x18] ;  /* 0x00001800010a7983 */ /* 0x000eb00000100a00 */
[----:B------:R-:W-:Y:S01]  /*d950*/  HGMMA.64x96x16.F32.BF16 R152, gdesc[UR4], R152, gsb0 ;  /* 0x01600000049879f0 */ /* 0x000fe20008001898 */
[----:B------:R-:W-:Y:S01]  /*d960*/  IMAD.MOV.U32 R21, RZ, RZ, 0x40000040 ;  /* 0x40000040ff157424 */ /* 0x000fe200078e00ff */
[----:B------:R-:W-:-:S02]  /*d970*/  R2UR UR6, R20 ;  /* 0x00000000140672ca */ /* 0x000fc400000e0000 */
[----:B---3--:R-:W-:Y:S02]  /*d980*/  R2UR UR4, R8 ;  /* 0x00000000080472ca */ /* 0x008fe400000e0000 */
[----:B------:R-:W-:Y:S02]  /*d990*/  R2UR UR7, R21 ;  /* 0x00000000150772ca */ /* 0x000fe400000e0000 */
[----:B------:R-:W-:Y:S01]  /*d9a0*/  R2UR UR5, R9 ;  /* 0x00000000090572ca */ /* 0x000fe200000e0000 */
[----:B------:R-:W-:Y:S01]  /*d9b0*/  VIADD R20, R14, 0x304 ;  /* 0x000003040e147836 */ /* 0x000fe20000000000 */
[----:B------:R-:W3:Y:S01]  /*d9c0*/  LDL.64 R8, [R1+0x10] ;  /* 0x0000100001087983 */ /* 0x000ee20000100a00 */
[----:B------:R-:W-:Y:S01]  /*d9d0*/  IMAD.MOV.U32 R21, RZ, RZ, 0x40000040 ;  /* 0x40000040ff157424 */ /* 0x000fe200078e00ff */
[----:B------:R-:W-:Y:S02]  /*d9e0*/  WARPGROUP.DEPBAR.LE gsb0, 0x0 ;  /* 0x00008000000079c5 */ /* 0x000fe40000010000 */
[----:B------:R-:W-:-:S07]  /*d9f0*/  WARPGROUP.ARRIVE ;  /* 0x00000000000079c5 */ /* 0x000fce0000000000 */
[----:B------:R-:W-:Y:S01]  /*da00*/  HGMMA.64x96x16.F32.BF16 R152, gdesc[UR4], R152, gsb0 ;  /* 0x01600000049879f0 */ /* 0x000fe20008001898 */
[----:B------:R-:W-:Y:S02]  /*da10*/  R2UR UR6, R20 ;  /* 0x00000000140672ca */ /* 0x000fe400000e0000 */
[----:B------:R-:W-:Y:S02]  /*da20*/  R2UR UR7, R21 ;  /* 0x00000000150772ca */ /* 0x000fe400000e0000 */
[----:B------:R-:W-:Y:S02]  /*da30*/  R2UR UR4, R2 ;  /* 0x00000000020472ca */ /* 0x000fe400000e0000 */
[----:B------:R-:W-:Y:S01]  /*da40*/  R2UR UR5, R3 ;  /* 0x00000000030572ca */ /* 0x000fe200000e0000 */
[----:B------:R-:W-:Y:S01]  /*da50*/  VIADD R20, R14, 0x306 ;  /* 0x000003060e147836 */ /* 0x000fe20000000000 */
[----:B------:R-:W3:Y:S01]  /*da60*/  LDL.64 R2, [R1+0x8] ;  /* 0x0000080001027983 */ /* 0x000ee20000100a00 */
        /* <DEDUP_REMOVED lines=8> */
[----:B------:R-:W-:Y:S01]  /*daf0*/  VIADD R20, R14, 0x600 ;  /* 0x000006000e147836 */ /* 0x000fe20000000000 */
[----:B------:R-:W4:Y:S01]  /*db00*/  LDL.64 R202, [R1] ;  /* 0x0000000001ca7983 */ /* 0x000f220000100a00 */
        /* <DEDUP_REMOVED lines=8> */
[----:B------:R-:W-:Y:S01]  /*db90*/  VIADD R20, R14, 0x602 ;  /* 0x000006020e147836 */ /* 0x000fe20000000000 */
[----:B------:R0:W5:Y:S01]  /*dba0*/  LDL.LU.64 R10, [R1+0x1e0] ;  /* 0x0001e000010a7983 */ /* 0x0001620000300a00 */
[----:B------:R-:W-:Y:S01]  /*dbb0*/  IMAD.MOV.U32 R21, RZ, RZ, 0x40000040 ;  /* 0x40000040ff157424 */ /* 0x000fe200078e00ff */
[----:B------:R-:W-:-:S02]  /*dbc0*/  WARPGROUP.DEPBAR.LE gsb0, 0x0 ;  /* 0x00008000000079c5 */ /* 0x000fc40000010000 */
[----:B------:R-:W-:-:S07]  /*dbd0*/  WARPGROUP.ARRIVE ;  /* 0x00000000000079c5 */ /* 0x000fce0000000000 */
[----:B------:R-:W-:Y:S01]  /*dbe0*/  HGMMA.64x96x16.F32.BF16 R152, gdesc[UR4], R152, gsb0 ;  /* 0x01600000049879f0 */ /* 0x000fe20008001898 */
[----:B------:R-:W-:Y:S02]  /*dbf0*/  R2UR UR6, R20 ;  /* 0x00000000140672ca */ /* 0x000fe400000e0000 */
[----:B------:R-:W-:Y:S02]  /*dc00*/  R2UR UR7, R21 ;  /* 0x00000000150772ca */ /* 0x000fe400000e0000 */
[----:B---3--:R-:W-:Y:S02]  /*dc10*/  R2UR UR4, R8 ;  /* 0x00000000080472ca */ /* 0x008fe400000e0000 */
[----:B------:R-:W-:Y:S01]  /*dc20*/  R2UR UR5, R9 ;  /* 0x00000000090572ca */ /* 0x000fe200000e0000 */
[----:B------:R-:W-:Y:S01]  /*dc30*/  VIADD R20, R14, 0x604 ;  /* 0x000006040e147836 */ /* 0x000fe20000000000 */
[----:B------:R0:W5:Y:S01]  /*dc40*/  LDL.LU R9, [R1+0x1d8] ;  /* 0x0001d80001097983 */ /* 0x0001620000300800 */
[----:B------:R-:W-:Y:S01]  /*dc50*/  IMAD.MOV.U32 R21, RZ, RZ, 0x40000040 ;  /* 0x40000040ff157424 */ /* 0x000fe200078e00ff */
[----:B------:R-:W-:-:S02]  /*dc60*/  WARPGROUP.DEPBAR.LE gsb0, 0x0 ;  /* 0x00008000000079c5 */ /* 0x000fc40000010000 */
[----:B------:R-:W-:-:S07]  /*dc70*/  WARPGROUP.ARRIVE ;  /* 0x00000000000079c5 */ /* 0x000fce0000000000 */
[----:B------:R-:W-:Y:S01]  /*dc80*/  HGMMA.64x96x16.F32.BF16 R152, gdesc[UR4], R152, gsb0 ;  /* 0x01600000049879f0 */ /* 0x000fe20008001898 */
[----:B------:R-:W-:Y:S02]  /*dc90*/  R2UR UR6, R20 ;  /* 0x00000000140672ca */ /* 0x000fe400000e0000 */
[----:B------:R-:W-:Y:S02]  /*dca0*/  R2UR UR7, R21 ;  /* 0x00000000150772ca */ /* 0x000fe400000e0000 */
[----:B------:R-:W-:Y:S02]  /*dcb0*/  R2UR UR4, R2 ;  /* 0x00000000020472ca */ /* 0x000fe400000e0000 */
        /* <DEDUP_REMOVED lines=48> */
[----:B------:R-:W-:Y:S02]  /*dfc0*/  WARPGROUP.DEPBAR.LE gsb0, 0x0 ;  /* 0x00008000000079c5 */ /* 0x000fe40000010000 */
[----:B------:R-:W-:-:S09]  /*dfd0*/  WARPGROUP.ARRIVE ;  /* 0x00000000000079c5 */ /* 0x000fd20000000000 */
[----:B------:R-:W-:Y:S01]  /*dfe0*/  HGMMA.64x96x16.F32.BF16 R152, gdesc[UR4], R152, gsb0 ;  /* 0x01600000049879f0 */ /* 0x000fe20008001898 */
[----:B-1----:R-:W-:-:S04]  /*dff0*/  SHF.R.U32.HI R201, RZ, 0x7, R201 ;  /* 0x00000007ffc97819 */ /* 0x002fc800000116c9 */
[----:B------:R-:W-:Y:S01]  /*e000*/  IADD3 R7, -R201, 0xb, RZ ;  /* 0x0000000bc9077810 */ /* 0x000fe20007ffe1ff */
[----:B------:R-:W-:-:S04]  /*e010*/  WARPGROUP.DEPBAR.LE gsb0, 0x0 ;  /* 0x00008000000079c5 */ /* 0x000fc80000010000 */
[----:B------:R0:W-:Y:S06]  /*e020*/  BAR.ARV R7, 0x100 ;  /* 0x000400070000751d */ /* 0x0001ec0000002000 */
[----:B------:R-:W-:Y:S05]  /*e030*/  @!P0 BRA `(.L_x_6140) ;  /* 0x0000000000048947 */ /* 0x000fea0003800000 */
[----:B------:R-:W-:Y:S01]  /*e040*/  BPT.TRAP 0x1 ;  /* 0x000000040000795c */ /* 0x000fe20000300000 */
.L_x_6140:
[----:B------:R-:W2:Y:S01]  /*e050*/  LDL R20, [R1+0x78] ;  /* 0x0000780001147983 */ /* 0x000ea20000100800 */
[----:B------:R-:W1:Y:S03]  /*e060*/  LDC R0, c[0x0][0x448] ;  /* 0x00011200ff007b82 */ /* 0x000e660000000800 */
[----:B------:R-:W2:Y:S04]  /*e070*/  LDL R8, [R1+0xa4] ;  /* 0x0000a40001087983 */ /* 0x000ea80000100800 */
[----:B------:R-:W3:Y:S04]  /*e080*/  LDL R15, [R1+0x94] ;  /* 0x00009400010f7983 */ /* 0x000ee80000100800 */
[----:B------:R-:W4:Y:S01]  /*e090*/  LDL R14, [R1+0x28] ;  /* 0x00002800010e7983 */ /* 0x000f220000100800 */
[----:B------:R-:W-:Y:S01]  /*e0a0*/  LOP3.LUT R18, R18, 0xffffdfff, RZ, 0xc0, !PT ;  /* 0xffffdfff12127812 */ /* 0x000fe200078ec0ff */
[----:B------:R-:W-:-:S03]  /*e0b0*/  UMOV UR37, UR40 ;  /* 0x0000002800257c82 */ /* 0x000fc60008000000 */
[----:B------:R-:W-:-:S04]  /*e0c0*/  @P0 LOP3.LUT R18, R18, 0x2000, RZ, 0xfc, !PT ;  /* 0x0000200012120812 */ /* 0x000fc800078efcff */
[----:B------:R-:W-:Y:S02]  /*e0d0*/  LOP3.LUT R18, R18, 0xffffbfff, RZ, 0xc0, !PT ;  /* 0xffffbfff12127812 */ /* 0x000fe400078ec0ff */
[----:B-1----:R-:W-:-:S13]  /*e0e0*/  ISETP.NE.AND P1, PT, R0, 0x1, PT ;  /* 0x000000010000780c */ /* 0x002fda0003f25270 */
[----:B------:R-:W1:Y:S08]  /*e0f0*/  @P1 LDC R13, c[0x0][0x44c] ;  /* 0x00011300ff0d1b82 */ /* 0x000e700000000800 */
[----:B------:R-:W0:Y:S01]  /*e100*/  @P1 LDC R0, c[0x0][0x450] ;  /* 0x00011400ff001b82 */ /* 0x000e220000000800 */
[----:B--2---:R-:W-:-:S04]  /*e110*/  IMAD.IADD R8, R8, 0x1, R20 ;  /* 0x0000000108087824 */ /* 0x004fc800078e0214 */
[----:B-1----:R-:W-:-:S05]  /*e120*/  @P1 IMAD.HI.U32 R13, R8, R13, RZ ;  /* 0x0000000d080d1227 */ /* 0x002fca00078e00ff */
[----:B0-----:R-:W-:Y:S01]  /*e130*/  @P1 SHF.R.U32.HI R8, RZ, R0, R13 ;  /* 0x00000000ff081219 */ /* 0x001fe2000001160d */
[----:B-----5:R-:W-:-:S04]  /*e140*/  IMAD R13, R9, -0x60, RZ ;  /* 0xffffffa0090d7824 */ /* 0x020fc800078e02ff */
[----:B------:R-:W0:Y:S01]  /*e150*/  SHFL.IDX PT, R0, R8, RZ, 0x1c1f ;  /* 0x001c1fff08007589 */ /* 0x000e2200000e0000 */
[----:B---3--:R-:W-:-:S03]  /*e160*/  IADD3 R13, -R15, 0x1, R13 ;  /* 0x000000010f0d7810 */ /* 0x008fc60007ffe10d */
[----:B------:R-:W1:Y:S01]  /*e170*/  SHFL.IDX PT, R8, R8, 0x1, 0x1c1f ;  /* 0x003c1f0008087f89 */ /* 0x000e6200000e0000 */
[----:B----4-:R-:W-:-:S05]  /*e180*/  IADD3 R13, -R219, R13, R14 ;  /* 0x0000000ddb0d7210 */ /* 0x010fca0007ffe10e */
[C---:B0-----:R-:W-:Y:S02]  /*e190*/  IMAD.IADD R0, R13.reuse, 0x1, R0 ;  /* 0x000000010d007824 */ /* 0x041fe400078e0200 */
[----:B-1----:R-:W-:-:S03]  /*e1a0*/  IMAD.IADD R8, R13, 0x1, R8 ;  /* 0x000000010d087824 */ /* 0x002fc600078e0208 */
[C---:B------:R-:W-:Y:S02]  /*e1b0*/  ISETP.GT.AND P4, PT, R0.reuse, RZ, PT ;  /* 0x000000ff0000720c */ /* 0x040fe40003f84270 */
        /* <DEDUP_REMOVED lines=43> */
[----:B------:R-:W-:Y:S02]  /*e470*/  FMNMX.FTZ R0, R152, R12, !PT ;  /* 0x0000000c98007209 */ /* 0x000fe40007810000 */
[----:B------:R-:W-:Y:S02]  /*e480*/  FSEL R192, R192, -INF , P4 ;  /* 0xff800000c0c07808 */ /* 0x000fe40002000000 */
[----:B------:R-:W-:Y:S02]  /*e490*/  FMNMX.FTZ R0, R153, R0, !PT ;  /* 0x0000000099007209 */ /* 0x000fe40007810000 */
[----:B------:R-:W-:-:S02]  /*e4a0*/  FSEL R193, R193, -INF , P3 ;  /* 0xff800000c1c17808 */ /* 0x000fc40001800000 */
[----:B------:R-:W-:Y:S02]  /*e4b0*/  FMNMX.FTZ R0, R156, R0, !PT ;  /* 0x000000009c007209 */ /* 0x000fe40007810000 */
[----:B------:R-:W-:Y:S02]  /*e4c0*/  FSEL R196, R196, -INF , P2 ;  /* 0xff800000c4c47808 */ /* 0x000fe40001000000 */
[----:B------:R-:W-:Y:S02]  /*e4d0*/  FMNMX.FTZ R0, R157, R0, !PT ;  /* 0x000000009d007209 */ /* 0x000fe40007810000 */
[----:B------:R-:W-:Y:S02]  /*e4e0*/  FSEL R197, R197, -INF , P1 ;  /* 0xff800000c5c57808 */ /* 0x000fe40000800000 */
[----:B------:R-:W-:Y:S02]  /*e4f0*/  FMNMX.FTZ R0, R160, R0, !PT ;  /* 0x00000000a0007209 */ /* 0x000fe40007810000 */
[----:B------:R-:W-:-:S02]  /*e500*/  ISETP.GT.AND P4, PT, R8, RZ, PT ;  /* 0x000000ff0800720c */ /* 0x000fc40003f84270 */
[----:B------:R-:W-:Y:S02]  /*e510*/  FMNMX.FTZ R0, R161, R0, !PT ;  /* 0x00000000a1007209 */ /* 0x000fe40007810000 */
[----:B------:R-:W-:Y:S02]  /*e520*/  ISETP.GT.AND P3, PT, R8, 0x1, PT ;  /* 0x000000010800780c */ /* 0x000fe40003f64270 */
[----:B------:R-:W-:Y:S02]  /*e530*/  FMNMX.FTZ R0, R164, R0, !PT ;  /* 0x00000000a4007209 */ /* 0x000fe40007810000 */
[C---:B------:R-:W-:Y:S02]  /*e540*/  ISETP.GT.AND P2, PT, R8.reuse, 0x8, PT ;  /* 0x000000080800780c */ /* 0x040fe40003f44270 */
[----:B------:R-:W-:Y:S02]  /*e550*/  FMNMX.FTZ R0, R165, R0, !PT ;  /* 0x00000000a5007209 */ /* 0x000fe40007810000 */
[----:B------:R-:W-:-:S02]  /*e560*/  ISETP.GT.AND P1, PT, R8, 0x9, PT ;  /* 0x000000090800780c */ /* 0x000fc40003f24270 */
        /* <DEDUP_REMOVED lines=8> */
[----:B------:R-:W-:Y:S02]  /*e5f0*/  FMNMX.FTZ R0, R176, R0, !PT ;  /* 0x00000000b0007209 */ /* 0x000fe40007810000 */
[C---:B------:R-:W-:Y:S02]  /*e600*/  ISETP.GT.AND P4, PT, R8.reuse, 0x10, PT ;  /* 0x000000100800780c */ /* 0x040fe40003f84270 */
[----:B------:R-:W-:Y:S02]  /*e610*/  FMNMX.FTZ R0, R177, R0, !PT ;  /* 0x00000000b1007209 */ /* 0x000fe40007810000 */
[----:B------:R-:W-:-:S02]  /*e620*/  ISETP.GT.AND P3, PT, R8, 0x11, PT ;  /* 0x000000110800780c */ /* 0x000fc40003f64270 */
[----:B------:R-:W-:Y:S02]  /*e630*/  FMNMX.FTZ R0, R180, R0, !PT ;  /* 0x00000000b4007209 */ /* 0x000fe40007810000 */
[C---:B------:R-:W-:Y:S02]  /*e640*/  ISETP.GT.AND P2, PT, R8.reuse, 0x18, PT ;  /* 0x000000180800780c */ /* 0x040fe40003f44270 */
[----:B------:R-:W-:Y:S02]  /*e650*/  FMNMX.FTZ R0, R181, R0, !PT ;  /* 0x00000000b5007209 */ /* 0x000fe40007810000 */
[----:B------:R-:W-:Y:S02]  /*e660*/  ISETP.GT.AND P1, PT, R8, 0x19, PT ;  /* 0x000000190800780c */ /* 0x000fe40003f24270 */
        /* <DEDUP_REMOVED lines=11> */
[----:B------:R-:W-:Y:S02]  /*e720*/  ISETP.GT.AND P4, PT, R8, 0x20, PT ;  /* 0x000000200800780c */ /* 0x000fe40003f84270 */
[----:B------:R-:W-:Y:S02]  /*e730*/  FMNMX.FTZ R0, R196, R0, !PT ;  /* 0x00000000c4007209 */ /* 0x000fe40007810000 */
[----:B------:R-:W-:-:S02]  /*e740*/  ISETP.GT.AND P3, PT, R8, 0x21, PT ;  /* 0x000000210800780c */ /* 0x000fc40003f64270 */
[----:B------:R-:W-:Y:S02]  /*e750*/  FMNMX.FTZ R0, R197, R0, !PT ;  /* 0x00000000c5007209 */ /* 0x000fe40007810000 */
[C---:B------:R-:W-:Y:S02]  /*e760*/  ISETP.GT.AND P2, PT, R8.reuse, 0x28, PT ;  /* 0x000000280800780c */ /* 0x040fe40003f44270 */
[----:B------:R-:W-:Y:S01]  /*e770*/  ISETP.GT.AND P1, PT, R8, 0x29, PT ;  /* 0x000000290800780c */ /* 0x000fe20003f24270 */
[----:B------:R-:W0:Y:S01]  /*e780*/  SHFL.BFLY PT, R14, R0, 0x2, 0x1f ;  /* 0x0c401f00000e7f89 */ /* 0x000e2200000e0000 */
[----:B------:R-:W-:Y:S02]  /*e790*/  FSEL R170, R170, -INF , P4 ;  /* 0xff800000aaaa7808 */ /* 0x000fe40002000000 */
[----:B------:R-:W-:Y:S02]  /*e7a0*/  FSEL R171, R171, -INF , P3 ;  /* 0xff800000abab7808 */ /* 0x000fe40001800000 */
[----:B------:R-:W-:-:S02]  /*e7b0*/  FSEL R174, R174, -INF , P2 ;  /* 0xff800000aeae7808 */ /* 0x000fc40001000000 */
[----:B------:R-:W-:Y:S02]  /*e7c0*/  FSEL R175, R175, -INF , P1 ;  /* 0xff800000afaf7808 */ /* 0x000fe40000800000 */
[C---:B------:R-:W-:Y:S02]  /*e7d0*/  ISETP.GT.AND P4, PT, R8.reuse, 0x30, PT ;  /* 0x000000300800780c */ /* 0x040fe40003f84270 */
[C---:B------:R-:W-:Y:S02]  /*e7e0*/  ISETP.GT.AND P3, PT, R8.reuse, 0x31, PT ;  /* 0x000000310800780c */ /* 0x040fe40003f64270 */
[C---:B------:R-:W-:Y:S02]  /*e7f0*/  ISETP.GT.AND P2, PT, R8.reuse, 0x38, PT ;  /* 0x000000380800780c */ /* 0x040fe40003f44270 */
[----:B------:R-:W-:Y:S02]  /*e800*/  ISETP.GT.AND P1, PT, R8, 0x39, PT ;  /* 0x000000390800780c */ /* 0x000fe40003f24270 */
[----:B------:R-:W-:-:S02]  /*e810*/  FSEL R178, R178, -INF , P4 ;  /* 0xff800000b2b27808 */ /* 0x000fc40002000000 */
[----:B------:R-:W-:Y:S02]  /*e820*/  FSEL R179, R179, -INF , P3 ;  /* 0xff800000b3b37808 */ /* 0x000fe40001800000 */
[----:B------:R-:W-:Y:S02]  /*e830*/  @P0 LOP3.LUT R18, R18, 0x4000, RZ, 0xfc, !PT ;  /* 0x0000400012120812 */ /* 0x000fe400078efcff */
[----:B------:R-:W-:Y:S02]  /*e840*/  FSEL R182, R182, -INF , P2 ;  /* 0xff800000b6b67808 */ /* 0x000fe40001000000 */
[----:B0-----:R-:W-:Y:S02]  /*e850*/  FMNMX.FTZ R0, R0, R14, !PT ;  /* 0x0000000e00007209 */ /* 0x001fe40007810000 */
[----:B------:R-:W-:Y:S02]  /*e860*/  FSEL R183, R183, -INF , P1 ;  /* 0xff800000b7b77808 */ /* 0x000fe40000800000 */
[C---:B------:R-:W-:Y:S01]  /*e870*/  ISETP.GT.AND P1, PT, R8.reuse, 0x49, PT ;  /* 0x000000490800780c */ /* 0x040fe20003f24270 */
[----:B------:R-:W0:Y:S01]  /*e880*/  SHFL.BFLY PT, R14, R0, 0x1, 0x1f ;  /* 0x0c201f00000e7f89 */ /* 0x000e2200000e0000 */
[----:B------:R-:W-:-:S02]  /*e890*/  ISETP.GT.AND P2, PT, R8, 0x50, PT ;  /* 0x000000500800780c */ /* 0x000fc40003f44270 */
[C---:B------:R-:W-:Y:S02]  /*e8a0*/  ISETP.GT.AND P3, PT, R8.reuse, 0x51, PT ;  /* 0x000000510800780c */ /* 0x040fe40003f64270 */
[C---:B------:R-:W-:Y:S02]  /*e8b0*/  ISETP.GT.AND P4, PT, R8.reuse, 0x58, PT ;  /* 0x000000580800780c */ /* 0x040fe40003f84270 */
[C---:B------:R-:W-:Y:S02]  /*e8c0*/  ISETP.GT.AND P5, PT, R8.reuse, 0x59, PT ;  /* 0x000000590800780c */ /* 0x040fe40003fa4270 */
[----:B------:R-:W-:Y:S02]  /*e8d0*/  ISETP.GT.AND P0, PT, R8, 0x40, PT ;  /* 0x000000400800780c */ /* 0x000fe40003f04270 */
[----:B------:R-:W-:Y:S02]  /*e8e0*/  FSEL R191, R191, -INF , P1 ;  /* 0xff800000bfbf7808 */ /* 0x000fe40000800000 */
[----:B------:R-:W-:-:S02]  /*e8f0*/  FSEL R186, R186, -INF , P0 ;  /* 0xff800000baba7808 */ /* 0x000fc40000000000 */
[----:B------:R-:W-:Y:S02]  /*e900*/  LOP3.LUT P0, RZ, R18, 0x4000, RZ, 0xc0, !PT ;  /* 0x0000400012ff7812 */ /* 0x000fe4000780c0ff */
[----:B------:R-:W-:Y:S02]  /*e910*/  FSEL R194, R194, -INF , P2 ;  /* 0xff800000c2c27808 */ /* 0x000fe40001000000 */
[----:B------:R-:W-:Y:S02]  /*e920*/  FSEL R187, R187, -INF , P0 ;  /* 0xff800000bbbb7808 */ /* 0x000fe40000000000 */
[----:B------:R-:W-:Y:S02]  /*e930*/  FSEL R195, R195, -INF , P3 ;  /* 0xff800000c3c37808 */ /* 0x000fe40001800000 */
[----:B------:R-:W-:Y:S02]  /*e940*/  FSEL R198, R198, -INF , P4 ;  /* 0xff800000c6c67808 */ /* 0x000fe40002000000 */
[----:B0-----:R-:W-:-:S02]  /*e950*/  FMNMX.FTZ R0, R0, R14, !PT ;  /* 0x0000000e00007209 */ /* 0x001fc40007810000 */
[----:B------:R-:W-:Y:S02]  /*e960*/  FSEL R199, R199, -INF , P5 ;  /* 0xff800000c7c77808 */ /* 0x000fe40002800000 */
[----:B------:R-:W-:Y:S02]  /*e970*/  FSETP.NEU.FTZ.AND P6, PT, R0, -INF , PT ;  /* 0xff8000000000780b */ /* 0x000fe40003fdd000 */
[----:B------:R-:W-:Y:S02]  /*e980*/  LOP3.LUT P0, RZ, R18, 0x2000, RZ, 0xc0, !PT ;  /* 0x0000200012ff7812 */ /* 0x000fe4000780c0ff */
[----:B------:R-:W-:-:S05]  /*e990*/  FSEL R14, R0, RZ, P6 ;  /* 0x000000ff000e7208 */ /* 0x000fca0003000000 */
[----:B------:R-:W-:Y:S01]  /*e9a0*/  FADD.FTZ R14, -R14, R12 ;  /* 0x0000000c0e0e7221 */ /* 0x000fe20000010100 */
[----:B------:R-:W-:-:S03]  /*e9b0*/  FMUL.FTZ R12, R0, UR37 ;  /* 0x00000025000c7c20 */ /* 0x000fc60008410000 */
[----:B------:R-:W-:Y:S02]  /*e9c0*/  FMUL.FTZ R14, R14, UR37 ;  /* 0x000000250e0e7c20 */ /* 0x000fe40008410000 */
[----:B------:R-:W-:Y:S02]  /*e9d0*/  FSEL R12, R12, RZ, P6 ;  /* 0x000000ff0c0c7208 */ /* 0x000fe40003000000 */
[----:B------:R-:W-:Y:S02]  /*e9e0*/  ISETP.GT.AND P6, PT, R8, 0x48, PT ;  /* 0x000000480800780c */ /* 0x000fe40003fc4270 */
[----:B------:R-:W-:Y:S01]  /*e9f0*/  FMNMX.FTZ R8, R13, R11, !PT ;  /* 0x0000000b0d087209 */ /* 0x000fe20007810000 */
[--C-:B------:R-:W-:Y:S01]  /*ea00*/  FFMA.FTZ R152, R152, UR37, -R12.reuse ;  /* 0x0000002598987c23 */ /* 0x100fe2000801080c */
[----:B------:R-:W-:Y:S01]  /*ea10*/  FSEL R190, R190, -INF , P6 ;  /* 0xff800000bebe7808 */ /* 0x000fe20003000000 */
[--C-:B------:R-:W-:Y:S01]  /*ea20*/  FFMA.FTZ R153, R153, UR37, -R12.reuse ;  /* 0x0000002599997c23 */ /* 0x100fe2000801080c */
        /* <DEDUP_REMOVED lines=29> */
[----:B------:R-:W-:Y:S01]  /*ec00*/  FFMA.FTZ R197, R197, UR37, -R12 ;  /* 0x00000025c5c57c23 */ /* 0x000fe2000801080c */
[----:B------:R-:W-:Y:S02]  /*ec10*/  MUFU.EX2 R152, R152 ;  /* 0x0000009800987308 */ /* 0x000fe40000000800 */
[----:B------:R-:W-:-:S04]  /*ec20*/  FMNMX.FTZ R8, R171, R8, !PT ;  /* 0x00000008ab087209 */ /* 0x000fc80007810000 */
[----:B------:R-:W-:Y:S02]  /*ec30*/  FMNMX.FTZ R8, R174, R8, !PT ;  /* 0x00000008ae087209 */ /* 0x000fe40007810000 */
[----:B------:R-:W0:Y:S02]  /*ec40*/  MUFU.EX2 R14, R14 ;  /* 0x0000000e000e7308 */ /* 0x000e240000000800 */
[----:B------:R-:W-:-:S04]  /*ec50*/  FMNMX.FTZ R8, R175, R8, !PT ;  /* 0x00000008af087209 */ /* 0x000fc80007810000 */
[----:B------:R-:W-:Y:S02]  /*ec60*/  FMNMX.FTZ R8, R178, R8, !PT ;  /* 0x00000008b2087209 */ /* 0x000fe40007810000 */
[----:B------:R-:W1:Y:S02]  /*ec70*/  MUFU.EX2 R153, R153 ;  /* 0x0000009900997308 */ /* 0x000e640000000800 */
[----:B------:R-:W-:-:S04]  /*ec80*/  FMNMX.FTZ R8, R179, R8, !PT ;  /* 0x00000008b3087209 */ /* 0x000fc80007810000 */
[----:B------:R-:W-:Y:S02]  /*ec90*/  FMNMX.FTZ R8, R182, R8, !PT ;  /* 0x00000008b6087209 */ /* 0x000fe40007810000 */
[----:B------:R-:W2:Y:S01]  /*eca0*/  MUFU.EX2 R154, R156 ;  /* 0x0000009c009a7308 */ /* 0x000ea20000000800 */
[----:B0-----:R-:W-:Y:S01]  /*ecb0*/  FFMA.FTZ R6, R14, R6, R152 ;  /* 0x000000060e067223 */ /* 0x001fe20000010098 */
[----:B------:R-:W-:Y:S01]  /*ecc0*/  FMNMX.FTZ R8, R183, R8, !PT ;  /* 0x00000008b7087209 */ /* 0x000fe20007810000 */
[-C--:B------:R-:W-:Y:S01]  /*ecd0*/  FMUL.FTZ R24, R24, R14.reuse ;  /* 0x0000000e18187220 */ /* 0x080fe20000410000 */
[-C--:B------:R-:W-:Y:S01]  /*ece0*/  FMUL.FTZ R25, R25, R14.reuse ;  /* 0x0000000e19197220 */ /* 0x080fe20000410000 */
[----:B------:R-:W-:Y:S01]  /*ecf0*/  FMUL.FTZ R28, R28, R14 ;  /* 0x0000000e1c1c7220 */ /* 0x000fe20000410000 */
[----:B------:R-:W-:Y:S01]  /*ed00*/  FMNMX.FTZ R8, R186, R8, !PT ;  /* 0x00000008ba087209 */ /* 0x000fe20007810000 */
[----:B------:R-:W-:Y:S01]  /*ed10*/  FMUL.FTZ R29, R29, R14 ;  /* 0x0000000e1d1d7220 */ /* 0x000fe20000410000 */
[----:B------:R-:W0:Y:S01]  /*ed20*/  MUFU.EX2 R157, R157 ;  /* 0x0000009d009d7308 */ /* 0x000e220000000800 */
[----:B-1----:R-:W-:Y:S01]  /*ed30*/  FADD.FTZ R6, R153, R6 ;  /* 0x0000000699067221 */ /* 0x002fe20000010000 */
[----:B------:R-:W-:Y:S01]  /*ed40*/  FMNMX.FTZ R8, R187, R8, !PT ;  /* 0x00000008bb087209 */ /* 0x000fe20007810000 */
[----:B------:R-:W-:Y:S01]  /*ed50*/  FMUL.FTZ R32, R32, R14 ;  /* 0x0000000e20207220 */ /* 0x000fe20000410000 */
[----:B------:R-:W-:Y:S01]  /*ed60*/  F2FP.BF16.F32.PACK_AB R152, R153, R152 ;  /* 0x000000989998723e */ /* 0x000fe200000010ff */
[----:B------:R-:W-:Y:S01]  /*ed70*/  FMUL.FTZ R33, R33, R14 ;  /* 0x0000000e21217220 */ /* 0x000fe20000410000 */
[----:B------:R-:W-:Y:S01]  /*ed80*/  FMNMX.FTZ R8, R190, R8, !PT ;  /* 0x00000008be087209 */ /* 0x000fe20007810000 */
[-C--:B------:R-:W-:Y:S01]  /*ed90*/  FMUL.FTZ R36, R36, R14.reuse ;  /* 0x0000000e24247220 */ /* 0x080fe20000410000 */
[----:B------:R-:W-:Y:S01]  /*eda0*/  FMUL.FTZ R37, R37, R14 ;  /* 0x0000000e25257220 */ /* 0x000fe20000410000 */
[----:B--2---:R-:W-:Y:S01]  /*edb0*/  FADD.FTZ R6, R154, R6 ;  /* 0x000000069a067221 */ /* 0x004fe20000010000 */
[----:B------:R-:W-:Y:S01]  /*edc0*/  FMNMX.FTZ R8, R191, R8, !PT ;  /* 0x00000008bf087209 */ /* 0x000fe20007810000 */
[-C--:B------:R-:W-:Y:S01]  /*edd0*/  FMUL.FTZ R40, R40, R14.reuse ;  /* 0x0000000e28287220 */ /* 0x080fe20000410000 */
[-C--:B------:R-:W-:Y:S01]  /*ede0*/  FMUL.FTZ R41, R41, R14.reuse ;  /* 0x0000000e29297220 */ /* 0x080fe20000410000 */
[----:B------:R-:W-:Y:S01]  /*edf0*/  FMUL.FTZ R44, R44, R14 ;  /* 0x0000000e2c2c7220 */ /* 0x000fe20000410000 */
[----:B------:R-:W-:Y:S01]  /*ee00*/  FMNMX.FTZ R8, R194, R8, !PT ;  /* 0x00000008c2087209 */ /* 0x000fe20007810000 */
[-C--:B------:R-:W-:Y:S01]  /*ee10*/  FMUL.FTZ R45, R45, R14.reuse ;  /* 0x0000000e2d2d7220 */ /* 0x080fe20000410000 */
[----:B------:R-:W-:Y:S01]  /*ee20*/  FMUL.FTZ R48, R48, R14 ;  /* 0x0000000e30307220 */ /* 0x000fe20000410000 */
[----:B0-----:R-:W-:Y:S01]  /*ee30*/  FADD.FTZ R20, R157, R6 ;  /* 0x000000069d147221 */ /* 0x001fe20000010000 */
        /* <DEDUP_REMOVED lines=37> */
[----:B0-----:R-:W-:Y:S01]  /*f090*/  FMNMX.FTZ R8, R8, R12, !PT ;  /* 0x0000000c08087209 */ /* 0x001fe20007810000 */
        /* <DEDUP_REMOVED lines=19> */
[----:B------:R-:W-:Y:S01]  /*f1d0*/  VIADD R14, R201, 0x8 ;  /* 0x00000008c90e7836 */ /* 0x000fe20000000000 */
[----:B------:R-:W-:Y:S01]  /*f1e0*/  F2FP.BF16.F32.PACK_AB R154, R157, R154 ;  /* 0x0000009a9d9a723e */ /* 0x000fe200000010ff */
[----:B------:R-:W-:Y:S01]  /*f1f0*/  MUFU.EX2 R161, R161 ;  /* 0x000000a100a17308 */ /* 0x000fe20000000800 */
[----:B0-----:R-:W-:Y:S01]  /*f200*/  FMNMX.FTZ R8, R8, R12, !PT ;  /* 0x0000000c08087209 */ /* 0x001fe20007810000 */
[----:B------:R-:W-:-:S06]  /*f210*/  VIADD R12, R10, 0x32440 ;  /* 0x000324400a0c7836 */ /* 0x000fcc0000000000 */
[----:B------:R-:W-:Y:S01]  /*f220*/  MUFU.EX2 R164, R164 ;  /* 0x000000a400a47308 */ /* 0x000fe20000000800 */
[----:B------:R-:W-:-:S04]  /*f230*/  FSETP.NEU.FTZ.AND P1, PT, R8, -INF , PT ;  /* 0xff8000000800780b */ /* 0x000fc80003f3d000 */
[----:B------:R-:W-:-:S03]  /*f240*/  FSEL R6, R8, RZ, P1 ;  /* 0x000000ff08067208 */ /* 0x000fc60000800000 */
[----:B------:R-:W-:Y:S02]  /*f250*/  MUFU.EX2 R165, R165 ;  /* 0x000000a500a57308 */ /* 0x000fe40000000800 */
[----:B------:R-:W-:Y:S01]  /*f260*/  FADD.FTZ R11, -R6, R11 ;  /* 0x0000000b060b7221 */ /* 0x000fe20000010100 */
[----:B------:R-:W-:-:S03]  /*f270*/  FMUL.FTZ R6, R8, UR37 ;  /* 0x0000002508067c20 */ /* 0x000fc60008410000 */
[----:B------:R-:W-:Y:S02]  /*f280*/  FMUL.FTZ R11, R11, UR37 ;  /* 0x000000250b0b7c20 */ /* 0x000fe40008410000 */
[----:B------:R-:W-:Y:S01]  /*f290*/  MUFU.EX2 R168, R168 ;  /* 0x000000a800a87308 */ /* 0x000fe20000000800 */
[----:B------:R-:W-:-:S05]  /*f2a0*/  FSEL R6, R6, RZ, P1 ;  /* 0x000000ff06067208 */ /* 0x000fca0000800000 */
[--C-:B------:R-:W-:Y:S01]  /*f2b0*/  FFMA.FTZ R153, R13, UR37, -R6.reuse ;  /* 0x000000250d997c23 */ /* 0x100fe20008010806 */
[----:B------:R-:W-:Y:S01]  /*f2c0*/  IMAD.U32 R13, RZ, RZ, UR41 ;  /* 0x00000029ff0d7e24 */ /* 0x000fe2000f8e00ff */
[----:B------:R0:W1:Y:S01]  /*f2d0*/  MUFU.EX2 R15, R11 ;  /* 0x0000000b000f7308 */ /* 0x0000620000000800 */
[--C-:B------:R-:W-:Y:S01]  /*f2e0*/  FFMA.FTZ R156, R163, UR37, -R6.reuse ;  /* 0x00000025a39c7c23 */ /* 0x100fe20008010806 */
[--C-:B------:R-:W-:Y:S01]  /*f2f0*/  FFMA.FTZ R157, R166, UR37, -R6.reuse ;  /* 0x00000025a69d7c23 */ /* 0x100fe20008010806 */
[----:B------:R-:W-:Y:S01]  /*f300*/  FFMA.FTZ R21, R167, UR37, -R6 ;  /* 0x00000025a7157c23 */ /* 0x000fe20008010806 */
[----:B------:R-:W-:Y:S01]  /*f310*/  PRMT R12, R13, 0x654, R12 ;  /* 0x000006540d0c7816 */ /* 0x000fe2000000000c */
[----:B------:R-:W-:Y:S02]  /*f320*/  IMAD.MOV.U32 R13, RZ, RZ, 0x40000040 ;  /* 0x40000040ff0d7424 */ /* 0x000fe400078e00ff */
[--C-:B------:R-:W-:Y:S01]  /*f330*/  FFMA.FTZ R194, R194, UR37, -R6.reuse ;  /* 0x00000025c2c27c23 */ /* 0x100fe20008010806 */
[--C-:B------:R-:W-:Y:S01]  /*f340*/  FFMA.FTZ R195, R195, UR37, -R6.reuse ;  /* 0x00000025c3c37c23 */ /* 0x100fe20008010806 */
[----:B------:R-:W2:Y:S01]  /*f350*/  MUFU.EX2 R153, R153 ;  /* 0x0000009900997308 */ /* 0x000ea20000000800 */
[--C-:B0-----:R-:W-:Y:S01]  /*f360*/  FFMA.FTZ R11, R155, UR37, -R6.reuse ;  /* 0x000000259b0b7c23 */ /* 0x101fe20008010806 */
[----:B------:R-:W-:Y:S01]  /*f370*/  R2UR UR7, R13 ;  /* 0x000000000d0772ca */ /* 0x000fe200000e0000 */
[--C-:B------:R-:W-:Y:S01]  /*f380*/  FFMA.FTZ R13, R159, UR37, -R6.reuse ;  /* 0x000000259f0d7c23 */ /* 0x100fe20008010806 */
[----:B------:R0:W-:Y:S01]  /*f390*/  SYNCS.ARRIVE.TRANS64.RED.A1T0 RZ, [R12+URZ], RZ ;  /* 0x000000ff0cff79a7 */ /* 0x0001e2000810043f */
[--C-:B------:R-:W-:Y:S01]  /*f3a0*/  FFMA.FTZ R159, R170, UR37, -R6.reuse ;  /* 0x00000025aa9f7c23 */ /* 0x100fe20008010806 */
[----:B------:R-:W-:-:S02]  /*f3b0*/  FFMA.FTZ R198, R198, UR37, -R6 ;  /* 0x00000025c6c67c23 */ /* 0x000fc40008010806 */
[----:B------:R-:W3:Y:S01]  /*f3c0*/  MUFU.EX2 R11, R11 ;  /* 0x0000000b000b7308 */ /* 0x000ee20000000800 */
[-C--:B-1----:R-:W-:Y:S01]  /*f3d0*/  FMUL.FTZ R26, R26, R15.reuse ;  /* 0x0000000f1a1a7220 */ /* 0x082fe20000410000 */
[-C--:B------:R-:W-:Y:S01]  /*f3e0*/  FMUL.FTZ R27, R27, R15.reuse ;  /* 0x0000000f1b1b7220 */ /* 0x080fe20000410000 */
[-C--:B------:R-:W-:Y:S01]  /*f3f0*/  FMUL.FTZ R30, R30, R15.reuse ;  /* 0x0000000f1e1e7220 */ /* 0x080fe20000410000 */
[----:B0-----:R-:W-:Y:S02]  /*f400*/  IMAD.MOV.U32 R12, RZ, RZ, 0xc00 ;  /* 0x00000c00ff0c7424 */ /* 0x001fe400078e00ff */
[-C--:B------:R-:W-:Y:S01]  /*f410*/  FMUL.FTZ R31, R31, R15.reuse ;  /* 0x0000000f1f1f7220 */ /* 0x080fe20000410000 */
[-C--:B------:R-:W-:Y:S01]  /*f420*/  FMUL.FTZ R34, R34, R15.reuse ;  /* 0x0000000f22227220 */ /* 0x080fe20000410000 */
[----:B------:R-:W-:Y:S01]  /*f430*/  FMUL.FTZ R35, R35, R15 ;  /* 0x0000000f23237220 */ /* 0x000fe20000410000 */
[----:B------:R-:W-:Y:S01]  /*f440*/  MUFU.EX2 R13, R13 ;  /* 0x0000000d000d7308 */ /* 0x000fe20000000800 */
[----:B--2---:R-:W-:Y:S01]  /*f450*/  FFMA.FTZ R3, R15, R3, R153 ;  /* 0x000000030f037223 */ /* 0x004fe20000010099 */
[----:B------:R-:W-:Y:S01]  /*f460*/  IMAD R12, R19, R12, UR38 ;  /* 0x00000026130c7e24 */ /* 0x000fe2000f8e020c */
[----:B------:R0:W-:Y:S01]  /*f470*/  BAR.SYNC.DEFER_BLOCKING R14, 0x100 ;  /* 0x0004000e0000751d */ /* 0x0001e20000010000 */
[-C--:B------:R-:W-:Y:S01]  /*f480*/  FMUL.FTZ R38, R38, R15.reuse ;  /* 0x0000000f26267220 */ /* 0x080fe20000410000 */
[-C--:B------:R-:W-:Y:S01]  /*f490*/  FMUL.FTZ R39, R39, R15.reuse ;  /* 0x0000000f27277220 */ /* 0x080fe20000410000 */
[-C--:B------:R-:W-:Y:S01]  /*f4a0*/  FMUL.FTZ R42, R42, R15.reuse ;  /* 0x0000000f2a2a7220 */ /* 0x080fe20000410000 */
[----:B------:R-:W-:Y:S01]  /*f4b0*/  R2UR UR6, R12 ;  /* 0x000000000c0672ca */ /* 0x000fe200000e0000 */
[----:B------:R-:W-:Y:S01]  /*f4c0*/  FMUL.FTZ R43, R43, R15 ;  /* 0x0000000f2b2b7220 */ /* 0x000fe20000410000 */
[C---:B---3--:R-:W-:Y:S01]  /*f4d0*/  FADD.FTZ R3, R11.reuse, R3 ;  /* 0x000000030b037221 */ /* 0x048fe20000010000 */
[----:B------:R-:W-:Y:S01]  /*f4e0*/  F2FP.BF16.F32.PACK_AB R153, R11, R153 ;  /* 0x000000990b99723e */ /* 0x000fe200000010ff */
[----:B------:R-:W-:Y:S01]  /*f4f0*/  FFMA.FTZ R11, R158, UR37, -R6 ;  /* 0x000000259e0b7c23 */ /* 0x000fe20008010806 */
        /* <DEDUP_REMOVED lines=57> */
[----:B------:R-:W-:Y:S01]  /*f890*/  FADD.FTZ R3, R11, R3 ;  /* 0x000000030b037221 */ /* 0x000fe20000010000 */
[----:B0-----:R-:W-:-:S02]  /*f8a0*/  VIADD R14, R12, 0x80 ;  /* 0x000000800c0e7836 */ /* 0x001fc40000000000 */
[--C-:B------:R-:W-:Y:S01]  /*f8b0*/  FFMA.FTZ R11, R175, UR37, -R6.reuse ;  /* 0x00000025af0b7c23 */ /* 0x100fe20008010806 */
[----:B------:R-:W-:Y:S01]  /*f8c0*/  WARPGROUP.ARRIVE ;  /* 0x00000000000079c5 */ /* 0x000fe20000000000 */
[----:B------:R-:W-:Y:S02]  /*f8d0*/  IMAD.MOV.U32 R15, RZ, RZ, 0x40000040 ;  /* 0x40000040ff0f7424 */ /* 0x000fe400078e00ff */
[----:B------:R-:W-:Y:S01]  /*f8e0*/  FADD.FTZ R158, R13, R3 ;  /* 0x000000030d9e7221 */ /* 0x000fe20000010000 */
[--C-:B------:R-:W-:Y:S01]  /*f8f0*/  FFMA.FTZ R13, R171, UR37, -R6.reuse ;  /* 0x00000025ab0d7c23 */ /* 0x100fe20008010806 */
[----:B------:R-:W-:Y:S01]  /*f900*/  MUFU.EX2 R157, R157 ;  /* 0x0000009d009d7308 */ /* 0x000fe20000000800 */
[----:B------:R-:W-:Y:S01]  /*f910*/  FFMA.FTZ R3, R174, UR37, -R6 ;  /* 0x00000025ae037c23 */ /* 0x000fe20008010806 */
[----:B------:R-:W-:Y:S01]  /*f920*/  HGMMA.64x256x16.F32.BF16 R24, R152, gdesc[UR4].tnspB, R24, gsb0 ;  /* 0x43e0000498187df0 */ /* 0x000fe20008001818 */
[----:B------:R-:W-:Y:S01]  /*f930*/  R2UR UR6, R14 ;  /* 0x000000000e0672ca */ /* 0x000fe200000e0000 */
[----:B------:R-:W-:Y:S01]  /*f940*/  VIADD R14, R12, 0x100 ;  /* 0x000001000c0e7836 */ /* 0x000fe20000000000 */
[----:B------:R-:W-:Y:S01]  /*f950*/  R2UR UR7, R15 ;  /* 0x000000000f0772ca */ /* 0x000fe200000e0000 */
[----:B------:R-:W-:-:S02]  /*f960*/  IMAD.MOV.U32 R15, RZ, RZ, 0x40000040 ;  /* 0x40000040ff0f7424 */ /* 0x000fc400078e00ff */
[----:B------:R-:W0:Y:S08]  /*f970*/  MUFU.EX2 R21, R21 ;  /* 0x0000001500157308 */ /* 0x000e300000000800 */
        /* <DEDUP_REMOVED lines=23> */
[----:B------:R-:W-:-:S05]  /*faf0*/  FFMA.FTZ R153, R162, UR37, -R6 ;  /* 0x00000025a2997c23 */ /* 0x000fca0008010806 */
[----:B------:R-:W1:Y:S01]  /*fb00*/  MUFU.EX2 R152, R160 ;  /* 0x000000a000987308 */ /* 0x000e620000000800 */
[----:B------:R-:W-:Y:S01]  /*fb10*/  F2FP.BF16.F32.PACK_AB R154, R165, R164 ;  /* 0x000000a4a59a723e */ /* 0x000fe200000010ff */
[----:B------:R-:W-:Y:S01]  /*fb20*/  FFMA.FTZ R162, R191, UR37, -R6 ;  /* 0x00000025bfa27c23 */ /* 0x000fe20008010806 */
[----:B0-----:R-:W-:-:S05]  /*fb30*/  F2FP.BF16.F32.PACK_AB R155, R21, R157 ;  /* 0x0000009d159b723e */ /* 0x001fca00000010ff */
[----:B------:R-:W0:Y:S08]  /*fb40*/  MUFU.EX2 R153, R153 ;  /* 0x0000009900997308 */ /* 0x000e300000000800 */
[----:B------:R-:W-:Y:S01]  /*fb50*/  MUFU.EX2 R162, R162 ;  /* 0x000000a200a27308 */ /* 0x000fe20000000800 */
[----:B-1----:R-:W-:Y:S01]  /*fb60*/  FADD.FTZ R20, R152, R20 ;  /* 0x0000001498147221 */ /* 0x002fe20000010000 */
[----:B------:R-:W-:-:S03]  /*fb70*/  F2FP.BF16.F32.PACK_AB R152, R161, R152 ;  /* 0x00000098a198723e */ /* 0x000fc600000010ff */
[----:B------:R-:W-:Y:S01]  /*fb80*/  FADD.FTZ R20, R161, R20 ;  /* 0x00000014a1147221 */ /* 0x000fe20000010000 */
[----:B------:R-:W-:Y:S01]  /*fb90*/  FFMA.FTZ R161, R190, UR37, -R6 ;  /* 0x00000025bea17c23 */ /* 0x000fe20008010806 */
[----:B0-----:R-:W-:Y:S01]  /*fba0*/  FADD.FTZ R158, R153, R158 ;  /* 0x0000009e999e7221 */ /* 0x001fe20000010000 */
[----:B------:R-:W-:Y:S01]  /*fbb0*/  F2FP.BF16.F32.PACK_AB R153, R156, R153 ;  /* 0x000000999c99723e */ /* 0x000fe200000010ff */
[----:B------:R-:W-:Y:S01]  /*fbc0*/  FADD.FTZ R164, R164, R20 ;  /* 0x00000014a4a47221 */ /* 0x000fe20000010000 */
[----:B------:R-:W-:Y:S01]  /*fbd0*/  FFMA.FTZ R20, R179, UR37, -R6 ;  /* 0x00000025b3147c23 */ /* 0x000fe20008010806 */
[----:B------:R-:W-:Y:S01]  /*fbe0*/  FADD.FTZ R158, R156, R158 ;  /* 0x0000009e9c9e7221 */ /* 0x000fe20000010000 */
[----:B------:R-:W-:Y:S01]  /*fbf0*/  WARPGROUP.ARRIVE ;  /* 0x00000000000079c5 */ /* 0x000fe20000000000 */
[----:B------:R-:W-:Y:S01]  /*fc00*/  FFMA.FTZ R156, R182, UR37, -R6 ;  /* 0x00000025b69c7c23 */ /* 0x000fe20008010806 */
[----:B------:R-:W-:Y:S01]  /*fc10*/  MUFU.EX2 R161, R161 ;  /* 0x000000a100a17308 */ /* 0x000fe20000000800 */
[----:B------:R-:W-:Y:S01]  /*fc20*/  FADD.FTZ R160, R157, R158 ;  /* 0x0000009e9da07221 */ /* 0x000fe20000010000 */
[--C-:B------:R-:W-:Y:S01]  /*fc30*/  FFMA.FTZ R158, R178, UR37, -R6.reuse ;  /* 0x00000025b29e7c23 */ /* 0x100fe20008010806 */
[----:B------:R-:W-:Y:S01]  /*fc40*/  FFMA.FTZ R157, R183, UR37, -R6 ;  /* 0x00000025b79d7c23 */ /* 0x000fe20008010806 */
[----:B------:R-:W-:Y:S01]  /*fc50*/  HGMMA.64x256x16.F32.BF16 R24, R152, gdesc[UR4].tnspB, R24, gsb0 ;  /* 0x43e0000498187df0 */ /* 0x000fe20008001818 */
[----:B------:R-:W-:Y:S01]  /*fc60*/  R2UR UR6, R14 ;  /* 0x000000000e0672ca */ /* 0x000fe200000e0000 */
[----:B------:R-:W-:Y:S01]  /*fc70*/  VIADD R14, R12, 0x180 ;  /* 0x000001800c0e7836 */ /* 0x000fe20000000000 */
[----:B------:R-:W-:Y:S01]  /*fc80*/  R2UR UR7, R15 ;  /* 0x000000000f0772ca */ /* 0x000fe200000e0000 */
[----:B------:R-:W-:Y:S01]  /*fc90*/  MUFU.EX2 R158, R158 ;  /* 0x0000009e009e7308 */ /* 0x000fe20000000800 */
[----:B------:R-:W-:-:S02]  /*fca0*/  IMAD.MOV.U32 R15, RZ, RZ, 0x40000040 ;  /* 0x40000040ff0f7424 */ /* 0x000fc400078e00ff */
[----:B------:R-:W-:Y:S01]  /*fcb0*/  FADD.FTZ R160, R21, R160 ;  /* 0x000000a015a07221 */ /* 0x000fe20000010000 */
[----:B------:R-:W-:Y:S01]  /*fcc0*/  FFMA.FTZ R21, R186, UR37, -R6 ;  /* 0x00000025ba157c23 */ /* 0x000fe20008010806 */
[----:B------:R-:W-:Y:S02]  /*fcd0*/  FADD.FTZ R164, R165, R164 ;  /* 0x000000a4a5a47221 */ /* 0x000fe40000010000 */
[----:B------:R-:W-:Y:S01]  /*fce0*/  FADD.FTZ R160, R159, R160 ;  /* 0x000000a09fa07221 */ /* 0x000fe20000010000 */
[----:B------:R-:W0:Y:S03]  /*fcf0*/  MUFU.EX2 R20, R20 ;  /* 0x0000001400147308 */ /* 0x000e260000000800 */
[----:B------:R-:W-:-:S04]  /*fd00*/  FADD.FTZ R160, R13, R160 ;  /* 0x000000a00da07221 */ /* 0x000fc80000010000 */
[----:B------:R-:W-:Y:S01]  /*fd10*/  FADD.FTZ R160, R3, R160 ;  /* 0x000000a003a07221 */ /* 0x000fe20000010000 */
[----:B------:R-:W-:Y:S03]  /*fd20*/  MUFU.EX2 R156, R156 ;  /* 0x0000009c009c7308 */ /* 0x000fe60000000800 */
[----:B------:R-:W-:-:S05]  /*fd30*/  FADD.FTZ R160, R11, R160 ;  /* 0x000000a00ba07221 */ /* 0x000fca0000010000 */
[----:B------:R-:W1:Y:S08]  /*fd40*/  MUFU.EX2 R157, R157 ;  /* 0x0000009d009d7308 */ /* 0x000e700000000800 */
[----:B------:R-:W2:Y:S01]  /*fd50*/  MUFU.EX2 R21, R21 ;  /* 0x0000001500157308 */ /* 0x000ea20000000800 */
[----:B------:R-:W-:Y:S02]  /*fd60*/  WARPGROUP.DEPBAR.LE gsb0, 0x0 ;  /* 0x00008000000079c5 */ /* 0x000fe40000010000 */
[----:B------:R-:W-:Y:S01]  /*fd70*/  F2FP.BF16.F32.PACK_AB R152, R169, R168 ;  /* 0x000000a8a998723e */ /* 0x000fe200000010ff */
[----:B------:R-:W-:Y:S01]  /*fd80*/  FADD.FTZ R168, R168, R164 ;  /* 0x000000a4a8a87221 */ /* 0x000fe20000010000 */
[----:B------:R-:W-:Y:S01]  /*fd90*/  F2FP.BF16.F32.PACK_AB R153, R13, R159 ;  /* 0x0000009f0d99723e */ /* 0x000fe200000010ff */
[--C-:B------:R-:W-:Y:S01]  /*fda0*/  FFMA.FTZ R159, R187, UR37, -R6.reuse ;  /* 0x00000025bb9f7c23 */ /* 0x100fe20008010806 */
[----:B------:R-:W-:Y:S01]  /*fdb0*/  F2FP.BF16.F32.PACK_AB R154, R173, R172 ;  /* 0x000000acad9a723e */ /* 0x000fe200000010ff */
[----:B------:R-:W-:Y:S01]  /*fdc0*/  FFMA.FTZ R6, R199, UR37, -R6 ;  /* 0x00000025c7067c23 */ /* 0x000fe20008010806 */
[----:B------:R-:W-:Y:S01]  /*fdd0*/  F2FP.BF16.F32.PACK_AB R155, R11, R3 ;  /* 0x000000030b9b723e */ /* 0x000fe200000010ff */
[----:B------:R-:W-:-:S02]  /*fde0*/  IMAD.MOV.U32 R13, RZ, RZ, 0x40000040 ;  /* 0x40000040ff0d7424 */ /* 0x000fc400078e00ff */
[----:B------:R-:W-:Y:S01]  /*fdf0*/  FADD.FTZ R168, R169, R168 ;  /* 0x000000a8a9a87221 */ /* 0x000fe20000010000 */
[----:B------:R-:W3:Y:S01]  /*fe00*/  MUFU.EX2 R159, R159 ;  /* 0x0000009f009f7308 */ /* 0x000ee20000000800 */
[----:B------:R-:W-:Y:S02]  /*fe10*/  WARPGROUP.ARRIVE ;  /* 0x00000000000079c5 */ /* 0x000fe40000000000 */
[----:B------:R-:W-:-:S04]  /*fe20*/  FADD.FTZ R168, R172, R168 ;  /* 0x000000a8aca87221 */ /* 0x000fc80000010000 */
[----:B------:R-:W-:Y:S01]  /*fe30*/  HGMMA.64x256x16.F32.BF16 R24, R152, gdesc[UR4].tnspB, R24, gsb0 ;  /* 0x43e0000498187df0 */ /* 0x000fe20008001818 */
[----:B------:R-:W-:Y:S01]  /*fe40*/  R2UR UR6, R14 ;  /* 0x000000000e0672ca */ /* 0x000fe200000e0000 */
[C---:B------:R-:W-:Y:S01]  /*fe50*/  VIADD R14, R12.reuse, 0x200 ;  /* 0x000002000c0e7836 */ /* 0x040fe20000000000 */
[----:B------:R-:W-:Y:S01]  /*fe60*/  R2UR UR7, R15 ;  /* 0x000000000f0772ca */ /* 0x000fe200000e0000 */
[----:B------:R-:W-:Y:S02]  /*fe70*/  IMAD.MOV.U32 R15, RZ, RZ, 0x40000040 ;  /* 0x40000040ff0f7424 */ /* 0x000fe400078e00ff */
[----:B------:R-:W-:Y:S01]  /*fe80*/  FADD.FTZ R168, R173, R168 ;  /* 0x000000a8ada87221 */ /* 0x000fe20000010000 */
[----:B------:R-:W-:Y:S01]  /*fe90*/  VIADD R12, R12, 0x280 ;  /* 0x000002800c0c7836 */ /* 0x000fe20000000000 */
[----:B------:R-:W-:Y:S02]  /*fea0*/  WARPGROUP.DEPBAR.LE gsb0, 0x0 ;  /* 0x00008000000079c5 */ /* 0x000fe40000010000 */
[----:B------:R-:W-:Y:S01]  /*feb0*/  F2FP.BF16.F32.PACK_AB R152, R177, R176 ;  /* 0x000000b0b198723e */ /* 0x000fe200000010ff */
        /* <DEDUP_REMOVED lines=11> */
[----:B------:R-:W-:-:S03]  /*ff70*/  FADD.FTZ R158, R157, R158 ;  /* 0x0000009e9d9e7221 */ /* 0x000fc60000010000 */
[----:B------:R-:W-:Y:S01]  /*ff80*/  HGMMA.64x256x16.F32.BF16 R24, R152, gdesc[UR4].tnspB, R24, gsb0 ;  /* 0x43e0000498187df0 */ /* 0x000fe20008001818 */
[----:B------:R-:W-:Y:S01]  /*ff90*/  R2UR UR6, R14 ;  /* 0x000000000e0672ca */ /* 0x000fe200000e0000 */
[----:B------:R-:W-:Y:S01]  /*ffa0*/  FADD.FTZ R176, R184, R176 ;  /* 0x000000b0b8b07221 */ /* 0x000fe20000010000 */
[----:B------:R-:W-:Y:S01]  /*ffb0*/  R2UR UR7, R15 ;  /* 0x000000000f0772ca */ /* 0x000fe200000e0000 */
[----:B------:R0:W1:Y:S01]  /*ffc0*/  MUFU.EX2 R14, R6 ;  /* 0x00000006000e7308 */ /* 0x0000620000000800 */
[----:B--2---:R-:W-:Y:S01]  /*ffd0*/  FADD.FTZ R158, R21, R158 ;  /* 0x0000009e159e7221 */ /* 0x004fe20000010000 */
[----:B------:R-:W-:-:S03]  /*ffe0*/  FADD.FTZ R176, R185, R176 ;  /* 0x000000b0b9b07221 */ /* 0x000fc60000010000 */
[----:B---3--:R-:W-:Y:S01]  /*fff0*/  FADD.FTZ R158, R159, R158 ;  /* 0x0000009e9f9e7221 */ /* 0x008fe20000010000 */
        /* <DEDUP_REMOVED lines=10> */
[----:B0-----:R-:W-:-:S03]  /*100a0*/  FADD.FTZ R6, R197, R176 ;  /* 0x000000b0c5067221 */ /* 0x001fc60000010000 */
[----:B-1----:R-:W-:Y:S01]  /*100b0*/  FADD.FTZ R3, R14, R158 ;  /* 0x0000009e0e037221 */ /* 0x002fe20000010000 */
[----:B------:R-:W-:Y:S02]  /*100c0*/  WARPGROUP.DEPBAR.LE gsb0, 0x0 ;  /* 0x00008000000079c5 */ /* 0x000fe40000010000 */
[----:B------:R-:W-:Y:S02]  /*100d0*/  F2FP.BF16.F32.PACK_AB R152, R185, R184 ;  /* 0x000000b8b998723e */ /* 0x000fe400000010ff */
[----:B------:R-:W-:Y:S02]  /*100e0*/  F2FP.BF16.F32.PACK_AB R153, R159, R21 ;  /* 0x000000159f99723e */ /* 0x000fe400000010ff */
[----:B------:R-:W-:Y:S02]  /*100f0*/  F2FP.BF16.F32.PACK_AB R154, R189, R188 ;  /* 0x000000bcbd9a723e */ /* 0x000fe400000010ff */
[----:B------:R-:W-:-:S04]  /*10100*/  F2FP.BF16.F32.PACK_AB R155, R162, R161 ;  /* 0x000000a1a29b723e */ /* 0x000fc800000010ff */
[----:B------:R-:W-:-:S06]  /*10110*/  WARPGROUP.ARRIVE ;  /* 0x00000000000079c5 */ /* 0x000fcc0000000000 */
[----:B------:R-:W-:Y:S01]  /*10120*/  HGMMA.64x256x16.F32.BF16 R24, R152, gdesc[UR4].tnspB, R24, gsb0 ;  /* 0x43e0000498187df0 */ /* 0x000fe20008001818 */
[----:B------:R-:W-:Y:S02]  /*10130*/  R2UR UR6, R12 ;  /* 0x000000000c0672ca */ /* 0x000fe400000e0000 */
[----:B------:R-:W-:Y:S01]  /*10140*/  R2UR UR7, R13 ;  /* 0x000000000d0772ca */ /* 0x000fe200000e0000 */
[----:B------:R-:W-:Y:S02]  /*10150*/  WARPGROUP.DEPBAR.LE gsb0, 0x0 ;  /* 0x00008000000079c5 */ /* 0x000fe40000010000 */
[----:B------:R-:W-:Y:S02]  /*10160*/  F2FP.BF16.F32.PACK_AB R152, R193, R192 ;  /* 0x000000c0c198723e */ /* 0x000fe400000010ff */
[----:B------:R-:W-:Y:S02]  /*10170*/  F2FP.BF16.F32.PACK_AB R153, R195, R194 ;  /* 0x000000c2c399723e */ /* 0x000fe400000010ff */
[----:B------:R-:W-:-:S02]  /*10180*/  F2FP.BF16.F32.PACK_AB R154, R197, R196 ;  /* 0x000000c4c59a723e */ /* 0x000fc400000010ff */
[----:B------:R-:W-:-:S04]  /*10190*/  F2FP.BF16.F32.PACK_AB R155, R14, R198 ;  /* 0x000000c60e9b723e */ /* 0x000fc800000010ff */
[----:B------:R-:W-:-:S12]  /*101a0*/  WARPGROUP.ARRIVE ;  /* 0x00000000000079c5 */ /* 0x000fd80000000000 */
[----:B------:R-:W-:Y:S03]  /*101b0*/  HGMMA.64x256x16.F32.BF16 R24, R152, gdesc[UR4].tnspB, R24, gsb0 ;  /* 0x43e0000498187df0 */ /* 0x000fe60008001818 */
[----:B------:R-:W-:Y:S02]  /*101c0*/  WARPGROUP.DEPBAR.LE gsb0, 0x0 ;  /* 0x00008000000079c5 */ /* 0x000fe40000010000 */
[----:B------:R-:W-:Y:S05]  /*101d0*/  @!P0 BRA `(.L_x_6141) ;  /* 0x0000000000048947 */ /* 0x000fea0003800000 */
[----:B------:R-:W-:Y:S01]  /*101e0*/  BPT.TRAP 0x1 ;  /* 0x000000040000795c */ /* 0x000fe20000300000 */
.L_x_6141:
[C---:B------:R-:W-:Y:S01]  /*101f0*/  ISETP.GT.AND P1, PT, R9.reuse, R200, PT ;  /* 0x000000c80900720c */ /* 0x040fe20003f24270 */
[----:B------:R-:W-:Y:S02]  /*10200*/  VIADD R10, R10, 0x32460 ;  /* 0x000324600a0a7836 */ /* 0x000fe40000000000 */
[----:B------:R-:W-:Y:S02]  /*10210*/  IMAD.U32 R11, RZ, RZ, UR41 ;  /* 0x00000029ff0b7e24 */ /* 0x000fe4000f8e00ff */
[----:B------:R-:W-:Y:S02]  /*10220*/  VIADD R9, R9, 0xffffffff ;  /* 0xffffffff09097836 */ /* 0x000fe40000000000 */
[----:B------:R-:W-:Y:S01]  /*10230*/  IMAD.MOV.U32 R12, RZ, RZ, R0 ;  /* 0x000000ffff0c7224 */ /* 0x000fe200078e0000 */
[----:B------:R-:W-:Y:S01]  /*10240*/  PRMT R10, R11, 0x654, R10 ;  /* 0x000006540b0a7816 */ /* 0x000fe2000000000a */
[----:B------:R-:W-:-:S03]  /*10250*/  IMAD.MOV.U32 R11, RZ, RZ, R8 ;  /* 0x000000ffff0b7224 */ /* 0x000fc600078e0008 */
[----:B------:R0:W-:Y:S01]  /*10260*/  SYNCS.ARRIVE.TRANS64.RED.A1T0 RZ, [R10+URZ], RZ ;  /* 0x000000ff0aff79a7 */ /* 0x0001e2000810043f */
[----:B------:R-:W-:Y:S05]  /*10270*/  @P1 BRA `(.L_x_6142) ;  /* 0xffffffcc00cc1947 */ /* 0x000fea000383ffff */
.L_x_6131:
[----:B0-----:R-:W2:Y:S02]  /*10280*/  LDL R10, [R1+0x98] ;  /* 0x00009800010a7983 */ /* 0x001ea40000100800 */
[----:B--2---:R-:W-:-:S13]  /*10290*/  ISETP.GE.AND P1, PT, R9, R10, PT ;  /* 0x0000000a0900720c */ /* 0x004fda0003f26270 */
[----:B------:R-:W-:Y:S05]  /*102a0*/  @!P1 BRA `(.L_x_6143) ;  /* 0x0000002800509947 */ /* 0x000fea0003800000 */
[----:B------:R-:W-:Y:S02]  /*102b0*/  IMAD.MOV.U32 R11, RZ, RZ, R8 ;  /* 0x000000ffff0b7224 */ /* 0x000fe400078e0008 */
[----:B------:R-:W-:-:S07]  /*102c0*/  IMAD.MOV.U32 R12, RZ, RZ, R0 ;  /* 0x000000ffff0c7224 */ /* 0x000fce00078e0000 */
.L_x_6154:
        /* <DEDUP_REMOVED lines=8> */
.L_x_6144:
[----:B------:R-:W-:Y:S01]  /*10350*/  IMAD R10, R19, 0x8, R23 ;  /* 0x00000008130a7824 */ /* 0x000fe200078e0217 */
[----:B------:R-:W-:-:S04]  /*10360*/  SHF.L.U32 R0, R208, 0x1f, RZ ;  /* 0x0000001fd0007819 */ /* 0x000fc800000006ff */
[----:B------:R0:W1:Y:S01]  /*10370*/  SYNCS.PHASECHK.TRANS64.TRYWAIT P1, [R10+URZ+0x32430], R0 ;  /* 0x032430000a0075a7 */ /* 0x000062000802017f */
[----:B------:R-:W-:Y:S05]  /*10380*/  @!P0 BRA `(.L_x_6145) ;  /* 0x0000000000048947 */ /* 0x000fea0003800000 */
[----:B------:R-:W-:Y:S01]  /*10390*/  BPT.TRAP 0x1 ;  /* 0x000000040000795c */ /* 0x000fe20000300000 */
.L_x_6145:
[----:B------:R-:W2:Y:S01]  /*103a0*/  LDL R7, [R1+0x2c] ;  /* 0x00002c0001077983 */ /* 0x000ea20000100800 */
[----:B------:R-:W-:Y:S02]  /*103b0*/  IMAD.MOV.U32 R153, RZ, RZ, 0x40000040 ;  /* 0x40000040ff997424 */ /* 0x000fe400078e00ff */
[----:B--2---:R-:W-:Y:S01]  /*103c0*/  IMAD R152, R19, 0x300, R7 ;  /* 0x0000030013987824 */ /* 0x004fe200078e0207 */
[----:B-1----:R-:W-:Y:S06]  /*103d0*/  @P1 BRA `(.L_x_6146) ;  /* 0x0000000000081947 */ /* 0x002fec0003800000 */
[----:B------:R-:W1:Y:S02]  /*103e0*/  SYNCS.PHASECHK.TRANS64.TRYWAIT P1, [R10+URZ+0x32430], R0 ;  /* 0x032430000a0075a7 */ /* 0x000e64000802017f */
[----:B-1----:R-:W-:Y:S05]  /*103f0*/  @!P1 BRA `(.L_x_6147) ;  /* 0x0000011c00a09947 */ /* 0x002fea0003800000 */
.L_x_6146:
[----:B------:R-:W-:Y:S01]  /*10400*/  VIADD R20, R152, 0x2 ;  /* 0x0000000298147836 */ /* 0x000fe20000000000 */
[----:B------:R-:W2:Y:S01]  /*10410*/  LDL.64 R202, [R1+0x68] ;  /* 0x0000680001ca7983 */ /* 0x000ea20000100a00 */
[----:B------:R-:W-:Y:S01]  /*10420*/  IMAD.MOV.U32 R21, RZ, RZ, 0x40000040 ;  /* 0x40000040ff157424 */ /* 0x000fe200078e00ff */
[----:B------:R-:W-:Y:S05]  /*10430*/  WARPSYNC.ALL ;  /* 0x0000000000007948 */ /* 0x000fea0003800000 */
[----:B------:R-:W-:Y:S01]  /*10440*/  R2UR UR10, R20 ;  /* 0x00000000140a72ca */ /* 0x000fe200000e0000 */
[----:B------:R-:W3:Y:S01]  /*10450*/  LDL.64 R200, [R1+0x60] ;  /* 0x0000600001c87983 */ /* 0x000ee20000100a00 */
[----:B------:R-:W-:Y:S01]  /*10460*/  R2UR UR11, R21 ;  /* 0x00000000150b72ca */ /* 0x000fe200000e0000 */
[C---:B------:R-:W-:Y:S01]  /*10470*/  VIADD R14, R152.reuse, 0x4 ;  /* 0x00000004980e7836 */ /* 0x040fe20000000000 */
[C---:B------:R-:W-:Y:S01]  /*10480*/  R2UR UR6, R152.reuse ;  /* 0x00000000980672ca */ /* 0x040fe200000e0000 */
[----:B------:R-:W4:Y:S01]  /*10490*/  LDL.64 R20, [R1+0x70] ;  /* 0x0000700001147983 */ /* 0x000f220000100a00 */
[----:B------:R-:W-:Y:S01]  /*104a0*/  R2UR UR7, R153 ;  /* 0x00000000990772ca */ /* 0x000fe200000e0000 */
[----:B------:R-:W-:Y:S01]  /*104b0*/  VIADD R152, R152, 0x6 ;  /* 0x0000000698987836 */ /* 0x000fe20000000000 */
[----:B------:R-:W-:Y:S01]  /*104c0*/  R2UR UR4, R220 ;  /* 0x00000000dc0472ca */ /* 0x000fe200000e0000 */
[----:B------:R-:W-:Y:S01]  /*104d0*/  IMAD.MOV.U32 R153, RZ, RZ, 0x40000040 ;  /* 0x40000040ff997424 */ /* 0x000fe200078e00ff */
[----:B------:R-:W-:-:S02]  /*104e0*/  R2UR UR5, R221 ;  /* 0x00000000dd0572ca */ /* 0x000fc400000e0000 */
[----:B------:R-:W-:Y:S02]  /*104f0*/  R2UR UR18, R152 ;  /* 0x00000000981272ca */ /* 0x000fe400000e0000 */
[----:B------:R-:W-:Y:S02]  /*10500*/  R2UR UR19, R153 ;  /* 0x00000000991372ca */ /* 0x000fe400000e0000 */
[----:B------:R-:W-:-:S07]  /*10510*/  WARPGROUP.ARRIVE ;  /* 0x00000000000079c5 */ /* 0x000fce0000000000 */
[----:B------:R-:W-:Y:S01]  /*10520*/  HGMMA.64x96x16.F32.BF16 R152, gdesc[UR4], RZ, !UPT, gsb0 ;  /* 0x01600000049879f0 */ /* 0x000fe2000c0018ff */
[----:B------:R-:W-:Y:S01]  /*10530*/  IMAD.MOV.U32 R15, RZ, RZ, 0x40000040 ;  /* 0x40000040ff0f7424 */ /* 0x000fe200078e00ff */
[----:B------:R-:W-:-:S04]  /*10540*/  R2UR UR14, R14 ;  /* 0x000000000e0e72ca */ /* 0x000fc800000e0000 */
[----:B------:R-:W-:Y:S01]  /*10550*/  R2UR UR15, R15 ;  /* 0x000000000f0f72ca */ /* 0x000fe200000e0000 */
[----:B------:R-:W-:Y:S02]  /*10560*/  WARPGROUP.DEPBAR.LE gsb0, 0x0 ;  /* 0x00008000000079c5 */ /* 0x000fe40000010000 */
[----:B------:R-:W-:Y:S01]  /*10570*/  WARPGROUP.ARRIVE ;  /* 0x00000000000079c5 */ /* 0x000fe20000000000 */
[----:B----4-:R-:W-:Y:S02]  /*10580*/  R2UR UR8, R20 ;  /* 0x00000000140872ca */ /* 0x010fe400000e0000 */
[----:B------:R-:W-:-:S13]  /*10590*/  R2UR UR9, R21 ;  /* 0x00000000150972ca */ /* 0x000fda00000e0000 */
[----:B------:R-:W-:Y:S01]  /*105a0*/  HGMMA.64x96x16.F32.BF16 R152, gdesc[UR8], R152, gsb0 ;  /* 0x01600000089879f0 */ /* 0x000fe20008001898 */
[----:B--2---:R-:W-:Y:S02]  /*105b0*/  R2UR UR12, R202 ;  /* 0x00000000ca0c72ca */ /* 0x004fe400000e0000 */
[----:B------:R-:W-:Y:S02]  /*105c0*/  R2UR UR13, R203 ;  /* 0x00000000cb0d72ca */ /* 0x000fe400000e0000 */
[----:B---3--:R-:W-:Y:S02]  /*105d0*/  R2UR UR16, R200 ;  /* 0x00000000c81072ca */ /* 0x008fe400000e0000 */
        /* <DEDUP_REMOVED lines=10> */
.L_x_6148:
[----:B------:R2:W3:Y:S01]  /*10680*/  SYNCS.PHASECHK.TRANS64.TRYWAIT P1, [R10+URZ+0x32450], R0 ;  /* 0x032450000a0075a7 */ /* 0x0004e2000802017f */
[----:B------:R-:W-:Y:S05]  /*10690*/  @!P0 BRA `(.L_x_6149) ;  /* 0x0000000000048947 */ /* 0x000fea0003800000 */
[----:B------:R-:W-:Y:S01]  /*106a0*/  BPT.TRAP 0x1 ;  /* 0x000000040000795c */ /* 0x000fe20000300000 */
.L_x_6149:
[----:B---3--:R-:W-:Y:S05]  /*106b0*/  @P1 BRA `(.L_x_6150) ;  /* 0x0000000000081947 */ /* 0x008fea0003800000 */
[----:B------:R-:W3:Y:S02]  /*106c0*/  SYNCS.PHASECHK.TRANS64.TRYWAIT P1, [R10+URZ+0x32450], R0 ;  /* 0x032450000a0075a7 */ /* 0x000ee4000802017f */
[----:B---3--:R-:W-:Y:S05]  /*106d0*/  @!P1 BRA `(.L_x_6151) ;  /* 0x0000011800fc9947 */ /* 0x008fea0003800000 */
.L_x_6150:
[----:B------:R-:W4:Y:S04]  /*106e0*/  LDL.64 R200, [R1+0x58] ;  /* 0x0000580001c87983 */ /* 0x000f280000100a00 */
[----:B------:R-:W2:Y:S04]  /*106f0*/  LDL.64 R202, [R1+0x48] ;  /* 0x0000480001ca7983 */ /* 0x000ea80000100a00 */
        /* <DEDUP_REMOVED lines=10> */
[----:B------:R0:W-:Y:S01]  /*107a0*/  STL.64 [R1+0x1d0], R2 ;  /* 0x0001d00201007387 */ /* 0x0001e20000100a00 */
[----:B------:R-:W-:Y:S01]  /*107b0*/  R2UR UR7, R15 ;  /* 0x000000000f0772ca */ /* 0x000fe200000e0000 */
[----:B------:R-:W-:-:S02]  /*107c0*/  VIADD R20, R14, 0x2 ;  /* 0x000000020e147836 */ /* 0x000fc40000000000 */
[----:B------:R-:W-:Y:S01]  /*107d0*/  IMAD.MOV.U32 R21, RZ, RZ, 0x40000040 ;  /* 0x40000040ff157424 */ /* 0x000fe200078e00ff */
[----:B0-----:R-:W2:Y:S09]  /*107e0*/  LDL.64 R2, [R1+0x30] ;  /* 0x0000300001027983 */ /* 0x001eb20000100a00 */
[----:B------:R-:W-:Y:S01]  /*107f0*/  HGMMA.64x96x16.F32.BF16 R152, gdesc[UR4], R152, gsb0 ;  /* 0x01600000049879f0 */ /* 0x000fe20008001898 */
[----:B------:R-:W-:-:S02]  /*10800*/  R2UR UR6, R20 ;  /* 0x00000000140672ca */ /* 0x000fc400000e0000 */
[----:B------:R-:W-:Y:S01]  /*10810*/  R2UR UR7, R21 ;  /* 0x00000000150772ca */ /* 0x000fe200000e0000 */
[----:B------:R-:W-:Y:S02]  /*10820*/  VIADD R20, R14, 0x4 ;  /* 0x000000040e147836 */ /* 0x000fe40000000000 */
[----:B------:R-:W-:Y:S01]  /*10830*/  IMAD.MOV.U32 R21, RZ, RZ, 0x40000040 ;  /* 0x40000040ff157424 */ /* 0x000fe200078e00ff */
[----:B------:R-:W-:Y:S02]  /*10840*/  WARPGROUP.DEPBAR.LE gsb0, 0x0 ;  /* 0x00008000000079c5 */ /* 0x000fe40000010000 */
[----:B------:R-:W-:Y:S01]  /*10850*/  WARPGROUP.ARRIVE ;  /* 0x00000000000079c5 */ /* 0x000fe20000000000 */
[----:B----4-:R-:W-:Y:S02]  /*10860*/  R2UR UR4, R200 ;  /* 0x00000000c80472ca */ /* 0x010fe400000e0000 */
[----:B------:R-:W-:Y:S02]  /*10870*/  R2UR UR5, R201 ;  /* 0x00000000c90572ca */ /* 0x000fe400000e0000 */
[----:B------:R-:W4:Y:S11]  /*10880*/  LDL.64 R200, [R1+0x40] ;  /* 0x0000400001c87983 */ /* 0x000f360000100a00 */
[----:B------:R-:W-:Y:S01]  /*10890*/  HGMMA.64x96x16.F32.BF16 R152, gdesc[UR4], R152, gsb0 ;  /* 0x01600000049879f0 */ /* 0x000fe20008001898 */
[----:B------:R-:W-:-:S02]  /*108a0*/  R2UR UR6, R20 ;  /* 0x00000000140672ca */ /* 0x000fc400000e0000 */
[----:B---3--:R-:W-:Y:S02]  /*108b0*/  R2UR UR4, R8 ;  /* 0x00000000080472ca */ /* 0x008fe400000e0000 */
[----:B------:R-:W-:Y:S02]  /*108c0*/  R2UR UR5, R9 ;  /* 0x00000000090572ca */ /* 0x000fe400000e0000 */
[----:B------:R-:W3:Y:S01]  /*108d0*/  LDL.64 R8, [R1+0x38] ;  /* 0x0000380001087983 */ /* 0x000ee20000100a00 */
        /* <DEDUP_REMOVED lines=8> */
[----:B--2---:R-:W-:Y:S02]  /*10960*/  R2UR UR4, R202 ;  /* 0x00000000ca0472ca */ /* 0x004fe400000e0000 */
[----:B------:R-:W-:Y:S01]  /*10970*/  R2UR UR5, R203 ;  /* 0x00000000cb0572ca */ /* 0x000fe200000e0000 */
[----:B------:R-:W-:Y:S01]  /*10980*/  VIADD R20, R14, 0x300 ;  /* 0x000003000e147836 */ /* 0x000fe20000000000 */
[----:B------:R-:W2:Y:S01]  /*10990*/  LDL.64 R202, [R1+0x8] ;  /* 0x0000080001ca7983 */ /* 0x000ea20000100a00 */
        /* <DEDUP_REMOVED lines=13> */
[----:B---3--:R-:W-:Y:S01]  /*10a70*/  R2UR UR4, R8 ;  /* 0x00000000080472ca */ /* 0x008fe200000e0000 */
[----:B------:R-:W-:Y:S01]  /*10a80*/  IMAD.MOV.U32 R21, RZ, RZ, 0x40000040 ;  /* 0x40000040ff157424 */ /* 0x000fe200078e00ff */
[----:B------:R-:W-:Y:S02]  /*10a90*/  R2UR UR5, R9 ;  /* 0x00000000090572ca */ /* 0x000fe400000e0000 */
[----:B------:R-:W3:Y:S01]  /*10aa0*/  LDL.64 R8, [R1+0x18] ;  /* 0x0000180001087983 */ /* 0x000ee20000100a00 */
        /* <DEDUP_REMOVED lines=9> */
[----:B------:R-:W2:Y:S01]  /*10b40*/  LDL.64 R2, [R1+0x10] ;  /* 0x0000100001027983 */ /* 0x000ea20000100a00 */
        /* <DEDUP_REMOVED lines=11> */
[----:B------:R-:W-:Y:S02]  /*10c00*/  WARPGROUP.DEPBAR.LE gsb0, 0x0 ;  /* 0x00008000000079c5 */ /* 0x000fe40000010000 */
[----:B------:R-:W-:Y:S01]  /*10c10*/  WARPGROUP.ARRIVE ;  /* 0x00000000000079c5 */ /* 0x000fe20000000000 */
[----:B------:R-:W-:Y:S01]  /*10c20*/  VIADD R20, R14, 0x600 ;  /* 0x000006000e147836 */ /* 0x000fe20000000000 */
[----:B------:R-:W4:Y:S08]  /*10c30*/  LDL.64 R200, [R1] ;  /* 0x0000000001c87983 */ /* 0x000f300000100a00 */
[----:B------:R-:W-:Y:S01]  /*10c40*/  HGMMA.64x96x16.F32.BF16 R152, gdesc[UR4], R152, gsb0 ;  /* 0x01600000049879f0 */ /* 0x000fe20008001898 */
[----:B------:R-:W-:Y:S01]  /*10c50*/  IMAD.MOV.U32 R21, RZ, RZ, 0x40000040 ;  /* 0x40000040ff157424 */ /* 0x000fe200078e00ff */
[----:B------:R-:W-:-:S02]  /*10c60*/  R2UR UR6, R20 ;  /* 0x00000000140672ca */ /* 0x000fc400000e0000 */
[----:B---3--:R-:W-:Y:S02]  /*10c70*/  R2UR UR4, R8 ;  /* 0x00000000080472ca */ /* 0x008fe400000e0000 */
[----:B------:R-:W-:Y:S02]  /*10c80*/  R2UR UR7, R21 ;  /* 0x00000000150772ca */ /* 0x000fe400000e0000 */
[----:B------:R-:W-:Y:S01]  /*10c90*/  R2UR UR5, R9 ;  /* 0x00000000090572ca */ /* 0x000fe200000e0000 */
[----:B------:R-:W-:Y:S01]  /*10ca0*/  VIADD R20, R14, 0x602 ;  /* 0x000006020e147836 */ /* 0x000fe20000000000 */
[----:B------:R0:W5:Y:S01]  /*10cb0*/  LDL.LU R9, [R1+0x1d8] ;  /* 0x0001d80001097983 */ /* 0x0001620000300800 */
        /* <DEDUP_REMOVED lines=63> */
[----:B------:R-:W2:Y:S01]  /*110b0*/  S2R R203, SR_TID.X ;  /* 0x0000000000cb7919 */ /* 0x000ea20000002100 */
[----:B------:R-:W-:Y:S02]  /*110c0*/  WARPGROUP.DEPBAR.LE gsb0, 0x0 ;  /* 0x00008000000079c5 */ /* 0x000fe40000010000 */
[----:B------:R-:W-:-:S09]  /*110d0*/  WARPGROUP.ARRIVE ;  /* 0x00000000000079c5 */ /* 0x000fd20000000000 */
[----:B------:R-:W-:Y:S01]  /*110e0*/  HGMMA.64x96x16.F32.BF16 R152, gdesc[UR4], R152, gsb0 ;  /* 0x01600000049879f0 */ /* 0x000fe20008001898 */
[----:B--2---:R-:W-:-:S04]  /*110f0*/  SHF.R.U32.HI R203, RZ, 0x7, R203 ;  /* 0x00000007ffcb7819 */ /* 0x004fc800000116cb */
[----:B------:R-:W-:Y:S01]  /*11100*/  IADD3 R7, -R203, 0xb, RZ ;  /* 0x0000000bcb077810 */ /* 0x000fe20007ffe1ff */
[----:B------:R-:W-:-:S04]  /*11110*/  WARPGROUP.DEPBAR.LE gsb0, 0x0 ;  /* 0x00008000000079c5 */ /* 0x000fc80000010000 */
[----:B------:R0:W-:Y:S06]  /*11120*/  BAR.ARV R7, 0x100 ;  /* 0x000400070000751d */ /* 0x0001ec0000002000 */
[----:B------:R-:W-:Y:S05]  /*11130*/  @!P0 BRA `(.L_x_6152) ;  /* 0x0000000000048947 */ /* 0x000fea0003800000 */
[----:B------:R-:W-:Y:S01]  /*11140*/  BPT.TRAP 0x1 ;  /* 0x000000040000795c */ /* 0x000fe20000300000 */
.L_x_6152:
[----:B-1----:R-:W-:Y:S01]  /*11150*/  FMNMX.FTZ R0, R152, R12, !PT ;  /* 0x0000000c98007209 */ /* 0x002fe20007810000 */
[----:B------:R-:W-:Y:S01]  /*11160*/  UMOV UR37, UR39 ;  /* 0x0000002700257c82 */ /* 0x000fe20008000000 */
[----:B------:R-:W-:Y:S02]  /*11170*/  IMAD.U32 R13, RZ, RZ, UR41 ;  /* 0x00000029ff0d7e24 */ /* 0x000fe4000f8e00ff */
[----:B------:R-:W-:Y:S01]  /*11180*/  FMNMX.FTZ R0, R153, R0, !PT ;  /* 0x0000000099007209 */ /* 0x000fe20007810000 */
[----:B------:R-:W-:-:S03]  /*11190*/  IMAD.MOV.U32 R15, RZ, RZ, 0x40000040 ;  /* 0x40000040ff0f7424 */ /* 0x000fc600078e00ff */
        /* <DEDUP_REMOVED lines=57> */
[----:B------:R-:W1:Y:S02]  /*11530*/  MUFU.EX2 R14, R12 ;  /* 0x0000000c000e7308 */ /* 0x000e640000000800 */
[----:B------:R-:W-:-:S04]  /*11540*/  FMNMX.FTZ R8, R159, R8, !PT ;  /* 0x000000089f087209 */ /* 0x000fc80007810000 */
[----:B------:R-:W-:Y:S02]  /*11550*/  FMNMX.FTZ R8, R162, R8, !PT ;  /* 0x00000008a2087209 */ /* 0x000fe40007810000 */
[----:B------:R-:W2:Y:S02]  /*11560*/  MUFU.EX2 R153, R153 ;  /* 0x0000009900997308 */ /* 0x000ea40000000800 */
[----:B------:R-:W-:-:S04]  /*11570*/  FMNMX.FTZ R8, R163, R8, !PT ;  /* 0x00000008a3087209 */ /* 0x000fc80007810000 */
[----:B------:R-:W-:Y:S02]  /*11580*/  FMNMX.FTZ R8, R166, R8, !PT ;  /* 0x00000008a6087209 */ /* 0x000fe40007810000 */
[----:B------:R-:W-:Y:S01]  /*11590*/  MUFU.EX2 R156, R156 ;  /* 0x0000009c009c7308 */ /* 0x000fe20000000800 */
[----:B-1----:R-:W-:Y:S01]  /*115a0*/  FMUL.FTZ R24, R24, R14 ;  /* 0x0000000e18187220 */ /* 0x002fe20000410000 */
[----:B------:R-:W-:Y:S01]  /*115b0*/  FMNMX.FTZ R8, R167, R8, !PT ;  /* 0x00000008a7087209 */ /* 0x000fe20007810000 */
[-C--:B------:R-:W-:Y:S01]  /*115c0*/  FMUL.FTZ R25, R25, R14.reuse ;  /* 0x0000000e19197220 */ /* 0x080fe20000410000 */
[-C--:B------:R-:W-:Y:S01]  /*115d0*/  FMUL.FTZ R28, R28, R14.reuse ;  /* 0x0000000e1c1c7220 */ /* 0x080fe20000410000 */
[----:B------:R-:W-:Y:S01]  /*115e0*/  FMUL.FTZ R29, R29, R14 ;  /* 0x0000000e1d1d7220 */ /* 0x000fe20000410000 */
[----:B------:R-:W-:Y:S01]  /*115f0*/  FMNMX.FTZ R8, R170, R8, !PT ;  /* 0x00000008aa087209 */ /* 0x000fe20007810000 */
[-C--:B------:R-:W-:Y:S01]  /*11600*/  FMUL.FTZ R32, R32, R14.reuse ;  /* 0x0000000e20207220 */ /* 0x080fe20000410000 */
[----:B------:R-:W1:Y:S01]  /*11610*/  MUFU.EX2 R157, R157 ;  /* 0x0000009d009d7308 */ /* 0x000e620000000800 */
        /* <DEDUP_REMOVED lines=62> */
[----:B------:R-:W3:Y:S01]  /*11a00*/  SHFL.BFLY PT, R12, R8, 0x2, 0x1f ;  /* 0x0c401f00080c7f89 */ /* 0x000ee200000e0000 */
        /* <DEDUP_REMOVED lines=13> */
[----:B------:R-:W-:Y:S01]  /*11ae0*/  FFMA.FTZ R6, R14, R6, R152 ;  /* 0x000000060e067223 */ /* 0x000fe20000010098 */
[----:B-1----:R-:W-:Y:S01]  /*11af0*/  F2FP.BF16.F32.PACK_AB R202, R157, R156 ;  /* 0x0000009c9dca723e */ /* 0x002fe200000010ff */
[----:B------:R-:W1:Y:S02]  /*11b00*/  MUFU.EX2 R152, R160 ;  /* 0x000000a000987308 */ /* 0x000e640000000800 */
[----:B------:R-:W-:-:S04]  /*11b10*/  FADD.FTZ R6, R153, R6 ;  /* 0x0000000699067221 */ /* 0x000fc80000010000 */
[----:B------:R-:W-:Y:S01]  /*11b20*/  FADD.FTZ R6, R156, R6 ;  /* 0x000000069c067221 */ /* 0x000fe20000010000 */
[----:B---3--:R-:W-:Y:S01]  /*11b30*/  FMNMX.FTZ R8, R8, R12, !PT ;  /* 0x0000000c08087209 */ /* 0x008fe20007810000 */
[----:B------:R-:W2:Y:S02]  /*11b40*/  MUFU.EX2 R161, R161 ;  /* 0x000000a100a17308 */ /* 0x000ea40000000800 */
[----:B------:R-:W-:Y:S02]  /*11b50*/  FADD.FTZ R6, R157, R6 ;  /* 0x000000069d067221 */ /* 0x000fe40000010000 */
[----:B------:R-:W3:Y:S04]  /*11b60*/  SHFL.BFLY PT, R12, R8, 0x1, 0x1f ;  /* 0x0c201f00080c7f89 */ /* 0x000ee800000e0000 */
[----:B------:R-:W-:Y:S01]  /*11b70*/  MUFU.EX2 R165, R165 ;  /* 0x000000a500a57308 */ /* 0x000fe20000000800 */
[----:B-1----:R-:W-:-:S07]  /*11b80*/  FADD.FTZ R6, R152, R6 ;  /* 0x0000000698067221 */ /* 0x002fce0000010000 */
[----:B------:R-:W-:Y:S01]  /*11b90*/  MUFU.EX2 R156, R168 ;  /* 0x000000a8009c7308 */ /* 0x000fe20000000800 */
[C---:B--2---:R-:W-:Y:S01]  /*11ba0*/  FADD.FTZ R6, R161.reuse, R6 ;  /* 0x00000006a1067221 */ /* 0x044fe20000010000 */
[----:B------:R-:W-:-:S06]  /*11bb0*/  F2FP.BF16.F32.PACK_AB R152, R161, R152 ;  /* 0x00000098a198723e */ /* 0x000fcc00000010ff */
[----:B------:R-:W-:Y:S01]  /*11bc0*/  MUFU.EX2 R169, R169 ;  /* 0x000000a900a97308 */ /* 0x000fe20000000800 */
[----:B---3--:R-:W-:-:S07]  /*11bd0*/  FMNMX.FTZ R8, R8, R12, !PT ;  /* 0x0000000c08087209 */ /* 0x008fce0007810000 */
        /* <DEDUP_REMOVED lines=32> */
[----:B-1---5:R-:W-:Y:S01]  /*11de0*/  FFMA.FTZ R3, R11, R3, R154 ;  /* 0x000000030b037223 */ /* 0x022fe2000001009a */
        /* <DEDUP_REMOVED lines=64> */
[----:B------:R-:W-:Y:S01]  /*121f0*/  PRMT R12, R13, 0x654, R12 ;  /* 0x000006540d0c7816 */ /* 0x000fe2000000000c */
[----:B------:R-:W-:Y:S01]  /*12200*/  VIADD R11, R203, 0x8 ;  /* 0x00000008cb0b7836 */ /* 0x000fe20000000000 */
[----:B------:R-:W1:Y:S01]  /*12210*/  MUFU.EX2 R219, R158 ;  /* 0x0000009e00db7308 */ /* 0x000e620000000800 */
[----:B------:R-:W-:Y:S01]  /*12220*/  IMAD.MOV.U32 R13, RZ, RZ, 0x40000040 ;  /* 0x40000040ff0d7424 */ /* 0x000fe200078e00ff */
[----:B------:R3:W-:Y:S01]  /*12230*/  SYNCS.ARRIVE.TRANS64.RED.A1T0 RZ, [R12+URZ], RZ ;  /* 0x000000ff0cff79a7 */ /* 0x0007e2000810043f */
[C---:B--2---:R-:W-:Y:S01]  /*12240*/  F2FP.BF16.F32.PACK_AB R201, R155.reuse, R154 ;  /* 0x0000009a9bc9723e */ /* 0x044fe200000010ff */
[----:B------:R2:W-:Y:S01]  /*12250*/  BAR.SYNC.DEFER_BLOCKING R11, 0x100 ;  /* 0x0004000b0000751d */ /* 0x0005e20000010000 */
[----:B------:R-:W-:Y:S01]  /*12260*/  FADD.FTZ R3, R155, R3 ;  /* 0x000000039b037221 */ /* 0x000fe20000010000 */
[----:B------:R-:W-:-:S04]  /*12270*/  R2UR UR7, R13 ;  /* 0x000000000d0772ca */ /* 0x000fc800000e0000 */
[----:B------:R-:W4:Y:S01]  /*12280*/  MUFU.EX2 R20, R159 ;  /* 0x0000009f00147308 */ /* 0x000f220000000800 */
[----:B---3--:R-:W-:-:S04]  /*12290*/  IMAD.MOV.U32 R12, RZ, RZ, 0xc00 ;  /* 0x00000c00ff0c7424 */ /* 0x008fc800078e00ff */
[----:B------:R-:W-:Y:S02]  /*122a0*/  IMAD R12, R19, R12, UR38 ;  /* 0x00000026130c7e24 */ /* 0x000fe4000f8e020c */
[----:B-1----:R-:W-:Y:S01]  /*122b0*/  FADD.FTZ R3, R219, R3 ;  /* 0x00000003db037221 */ /* 0x002fe20000010000 */
[----:B------:R-:W1:Y:S01]  /*122c0*/  MUFU.EX2 R154, R164 ;  /* 0x000000a4009a7308 */ /* 0x000e620000000800 */
[C---:B------:R-:W-:Y:S01]  /*122d0*/  VIADD R14, R12.reuse, 0x80 ;  /* 0x000000800c0e7836 */ /* 0x040fe20000000000 */
[----:B------:R-:W-:-:S06]  /*122e0*/  R2UR UR6, R12 ;  /* 0x000000000c0672ca */ /* 0x000fcc00000e0000 */
[----:B------:R-:W-:Y:S01]  /*122f0*/  MUFU.EX2 R21, R166 ;  /* 0x000000a600157308 */ /* 0x000fe20000000800 */
[----:B----4-:R-:W-:-:S04]  /*12300*/  F2FP.BF16.F32.PACK_AB R203, R20, R219 ;  /* 0x000000db14cb723e */ /* 0x010fc800000010ff */
[----:B------:R-:W-:-:S03]  /*12310*/  WARPGROUP.ARRIVE ;  /* 0x00000000000079c5 */ /* 0x000fc60000000000 */
[----:B------:R-:W3:Y:S01]  /*12320*/  MUFU.EX2 R158, R172 ;  /* 0x000000ac009e7308 */ /* 0x000ee20000000800 */
[----:B-1----:R-:W-:Y:S01]  /*12330*/  FADD.FTZ R6, R154, R6 ;  /* 0x000000069a067221 */ /* 0x002fe20000010000 */
[C---:B------:R-:W-:Y:S01]  /*12340*/  F2FP.BF16.F32.PACK_AB R154, R165.reuse, R154 ;  /* 0x0000009aa59a723e */ /* 0x040fe200000010ff */
[----:B------:R-:W-:Y:S01]  /*12350*/  HGMMA.64x256x16.F32.BF16 R24, R200, gdesc[UR4].tnspB, R24, gsb0 ;  /* 0x43e00004c8187df0 */ /* 0x000fe20008001818 */
[----:B------:R-:W-:Y:S01]  /*12360*/  R2UR UR6, R14 ;  /* 0x000000000e0672ca */ /* 0x000fe200000e0000 */
[----:B------:R-:W-:Y:S01]  /*12370*/  FADD.FTZ R6, R165, R6 ;  /* 0x00000006a5067221 */ /* 0x000fe20000010000 */
[----:B------:R-:W-:Y:S01]  /*12380*/  R2UR UR7, R15 ;  /* 0x000000000f0772ca */ /* 0x000fe200000e0000 */
[----:B------:R-:W-:Y:S01]  /*12390*/  VIADD R14, R12, 0x100 ;  /* 0x000001000c0e7836 */ /* 0x000fe20000000000 */
[----:B--2---:R-:W-:Y:S01]  /*123a0*/  MUFU.EX2 R11, R170 ;  /* 0x000000aa000b7308 */ /* 0x004fe20000000800 */
[----:B------:R-:W-:Y:S01]  /*123b0*/  FADD.FTZ R6, R156, R6 ;  /* 0x000000069c067221 */ /* 0x000fe20000010000 */
[----:B------:R-:W-:Y:S01]  /*123c0*/  IMAD.MOV.U32 R15, RZ, RZ, 0x40000040 ;  /* 0x40000040ff0f7424 */ /* 0x000fe200078e00ff */
[----:B------:R-:W-:-:S02]  /*123d0*/  F2FP.BF16.F32.PACK_AB R156, R169, R156 ;  /* 0x0000009ca99c723e */ /* 0x000fc400000010ff */
[----:B------:R-:W-:-:S03]  /*123e0*/  FADD.FTZ R6, R169, R6 ;  /* 0x00000006a9067221 */ /* 0x000fc60000010000 */
[----:B------:R-:W1:Y:S01]  /*123f0*/  MUFU.EX2 R13, R171 ;  /* 0x000000ab000d7308 */ /* 0x000e620000000800 */
[----:B---3--:R-:W-:Y:S01]  /*12400*/  FADD.FTZ R6, R158, R6 ;  /* 0x000000069e067221 */ /* 0x008fe20000010000 */
[----:B------:R-:W-:-:S03]  /*12410*/  F2FP.BF16.F32.PACK_AB R158, R173, R158 ;  /* 0x0000009ead9e723e */ /* 0x000fc600000010ff */
[----:B------:R-:W-:-:S03]  /*12420*/  FADD.FTZ R6, R173, R6 ;  /* 0x00000006ad067221 */ /* 0x000fc60000010000 */
[----:B------:R-:W-:Y:S08]  /*12430*/  MUFU.EX2 R174, R174 ;  /* 0x000000ae00ae7308 */ /* 0x000ff00000000800 */
[----:B------:R-:W2:Y:S01]  /*12440*/  MUFU.EX2 R175, R175 ;  /* 0x000000af00af7308 */ /* 0x000ea20000000800 */
[----:B-1----:R-:W-:-:S07]  /*12450*/  F2FP.BF16.F32.PACK_AB R157, R13, R11 ;  /* 0x0000000b0d9d723e */ /* 0x002fce00000010ff */
[----:B------:R-:W1:Y:S08]  /*12460*/  MUFU.EX2 R160, R176 ;  /* 0x000000b000a07308 */ /* 0x000e700000000800 */
[----:B------:R-:W3:Y:S01]  /*12470*/  MUFU.EX2 R177, R177 ;  /* 0x000000b100b17308 */ /* 0x000ee20000000800 */
[----:B--2---:R-:W-:-:S07]  /*12480*/  F2FP.BF16.F32.PACK_AB R159, R175, R174 ;  /* 0x000000aeaf9f723e */ /* 0x004fce00000010ff */
[----:B------:R-:W-:Y:S01]  /*12490*/  MUFU.EX2 R181, R181 ;  /* 0x000000b500b57308 */ /* 0x000fe20000000800 */
[----:B-1----:R-:W-:-:S07]  /*124a0*/  FADD.FTZ R6, R160, R6 ;  /* 0x00000006a0067221 */ /* 0x002fce0000010000 */
[----:B------:R-:W-:Y:S01]  /*124b0*/  MUFU.EX2 R178, R178 ;  /* 0x000000b200b27308 */ /* 0x000fe20000000800 */
[C---:B---3--:R-:W-:Y:S01]  /*124c0*/  FADD.FTZ R6, R177.reuse, R6 ;  /* 0x00000006b1067221 */ /* 0x048fe20000010000 */
[----:B------:R-:W-:-:S06]  /*124d0*/  F2FP.BF16.F32.PACK_AB R160, R177, R160 ;  /* 0x000000a0b1a0723e */ /* 0x000fcc00000010ff */
[----:B------:R-:W1:Y:S08]  /*124e0*/  MUFU.EX2 R179, R179 ;  /* 0x000000b300b37308 */ /* 0x000e700000000800 */
[----:B------:R-:W-:Y:S08]  /*124f0*/  MUFU.EX2 R182, R182 ;  /* 0x000000b600b67308 */ /* 0x000ff00000000800 */
[----:B------:R-:W-:Y:S01]  /*12500*/  MUFU.EX2 R183, R183 ;  /* 0x000000b700b77308 */ /* 0x000fe20000000800 */
[----:B-1----:R-:W-:-:S07]  /*12510*/  F2FP.BF16.F32.PACK_AB R161, R179, R178 ;  /* 0x000000b2b3a1723e */ /* 0x002fce00000010ff */
[----:B------:R-:W-:Y:S08]  /*12520*/  MUFU.EX2 R164, R184 ;  /* 0x000000b800a47308 */ /* 0x000ff00000000800 */
[----:B------:R-:W-:Y:S08]  /*12530*/  MUFU.EX2 R185, R185 ;  /* 0x000000b900b97308 */ /* 0x000ff00000000800 */
[----:B------:R-:W-:Y:S08]  /*12540*/  MUFU.EX2 R166, R188 ;  /* 0x000000bc00a67308 */ /* 0x000ff00000000800 */
[----:B------:R-:W-:Y:S08]  /*12550*/  MUFU.EX2 R189, R189 ;  /* 0x000000bd00bd7308 */ /* 0x000ff00000000800 */
[----:B------:R-:W-:Y:S08]  /*12560*/  MUFU.EX2 R186, R186 ;  /* 0x000000ba00ba7308 */ /* 0x000ff00000000800 */
        /* <DEDUP_REMOVED lines=12> */
[----:B-1----:R-:W-:-:S02]  /*12630*/  F2FP.BF16.F32.PACK_AB R169, R195, R194 ;  /* 0x000000c2c3a9723e */ /* 0x002fc400000010ff */
[----:B--2---:R-:W-:Y:S01]  /*12640*/  F2FP.BF16.F32.PACK_AB R171, R199, R198 ;  /* 0x000000c6c7ab723e */ /* 0x004fe200000010ff */
[----:B------:R-:W-:Y:S02]  /*12650*/  WARPGROUP.DEPBAR.LE gsb0, 0x0 ;  /* 0x00008000000079c5 */ /* 0x000fe40000010000 */
[----:B------:R-:W-:Y:S02]  /*12660*/  IMAD.MOV.U32 R203, RZ, RZ, R20 ;  /* 0x000000ffffcb7224 */ /* 0x000fe400078e0014 */
[----:B------:R-:W1:Y:S02]  /*12670*/  MUFU.EX2 R201, R162 ;  /* 0x000000a200c97308 */ /* 0x000e640000000800 */
[----:B------:R-:W-:-:S06]  /*12680*/  FADD.FTZ R3, R203, R3 ;  /* 0x00000003cb037221 */ /* 0x000fcc0000010000 */
[----:B------:R2:W3:Y:S08]  /*12690*/  MUFU.EX2 R200, R163 ;  /* 0x000000a300c87308 */ /* 0x0004f00000000800 */
[----:B------:R4:W0:Y:S01]  /*126a0*/  MUFU.EX2 R20, R167 ;  /* 0x000000a700147308 */ /* 0x0008220000000800 */
[----:B--2---:R-:W-:Y:S01]  /*126b0*/  F2FP.BF16.F32.PACK_AB R163, R183, R182 ;  /* 0x000000b6b7a3723e */ /* 0x004fe200000010ff */
[----:B-1----:R-:W-:-:S06]  /*126c0*/  FADD.FTZ R3, R201, R3 ;  /* 0x00000003c9037221 */ /* 0x002fcc0000010000 */
[----:B------:R-:W1:Y:S01]  /*126d0*/  MUFU.EX2 R162, R180 ;  /* 0x000000b400a27308 */ /* 0x000e620000000800 */
[C---:B---3--:R-:W-:Y:S01]  /*126e0*/  F2FP.BF16.F32.PACK_AB R153, R200.reuse, R201 ;  /* 0x000000c9c899723e */ /* 0x048fe200000010ff */
[----:B------:R-:W-:Y:S01]  /*126f0*/  FADD.FTZ R3, R200, R3 ;  /* 0x00000003c8037221 */ /* 0x000fe20000010000 */
[----:B----4-:R-:W-:-:S03]  /*12700*/  F2FP.BF16.F32.PACK_AB R167, R191, R190 ;  /* 0x000000bebfa7723e */ /* 0x010fc600000010ff */
[----:B------:R-:W-:Y:S01]  /*12710*/  FADD.FTZ R3, R21, R3 ;  /* 0x0000000315037221 */ /* 0x000fe20000010000 */
[----:B0-----:R-:W-:-:S03]  /*12720*/  F2FP.BF16.F32.PACK_AB R155, R20, R21 ;  /* 0x00000015149b723e */ /* 0x001fc600000010ff */
[----:B------:R-:W-:Y:S01]  /*12730*/  FADD.FTZ R3, R20, R3 ;  /* 0x0000000314037221 */ /* 0x000fe20000010000 */
[----:B------:R-:W-:-:S03]  /*12740*/  WARPGROUP.ARRIVE ;  /* 0x00000000000079c5 */ /* 0x000fc60000000000 */
[----:B------:R-:W-:Y:S01]  /*12750*/  FADD.FTZ R3, R11, R3 ;  /* 0x000000030b037221 */ /* 0x000fe20000010000 */
[----:B-1----:R-:W-:Y:S01]  /*12760*/  FADD.FTZ R6, R162, R6 ;  /* 0x00000006a2067221 */ /* 0x002fe20000010000 */
[----:B------:R-:W-:Y:S01]  /*12770*/  F2FP.BF16.F32.PACK_AB R162, R181, R162 ;  /* 0x000000a2b5a2723e */ /* 0x000fe200000010ff */
        /* <DEDUP_REMOVED lines=8> */
[C---:B------:R-:W-:Y:S01]  /*12800*/  F2FP.BF16.F32.PACK_AB R164, R185.reuse, R164 ;  /* 0x000000a4b9a4723e */ /* 0x040fe200000010ff */
[----:B------:R-:W-:Y:S02]  /*12810*/  FADD.FTZ R3, R174, R3 ;  /* 0x00000003ae037221 */ /* 0x000fe40000010000 */
[----:B------:R-:W-:Y:S02]  /*12820*/  FADD.FTZ R6, R185, R6 ;  /* 0x00000006b9067221 */ /* 0x000fe40000010000 */
[----:B------:R-:W-:Y:S02]  /*12830*/  FADD.FTZ R3, R175, R3 ;  /* 0x00000003af037221 */ /* 0x000fe40000010000 */
[----:B------:R-:W-:Y:S01]  /*12840*/  FADD.FTZ R6, R166, R6 ;  /* 0x00000006a6067221 */ /* 0x000fe20000010000 */
[----:B------:R-:W-:Y:S01]  /*12850*/  F2FP.BF16.F32.PACK_AB R166, R189, R166 ;  /* 0x000000a6bda6723e */ /* 0x000fe200000010ff */
[----:B------:R-:W-:-:S02]  /*12860*/  FADD.FTZ R3, R178, R3 ;  /* 0x00000003b2037221 */ /* 0x000fc40000010000 */
[----:B------:R-:W-:Y:S02]  /*12870*/  FADD.FTZ R6, R189, R6 ;  /* 0x00000006bd067221 */ /* 0x000fe40000010000 */
[----:B------:R-:W-:Y:S02]  /*12880*/  FADD.FTZ R3, R179, R3 ;  /* 0x00000003b3037221 */ /* 0x000fe40000010000 */
[----:B------:R-:W-:Y:S01]  /*12890*/  FADD.FTZ R6, R168, R6 ;  /* 0x00000006a8067221 */ /* 0x000fe20000010000 */
[C---:B------:R-:W-:Y:S01]  /*128a0*/  F2FP.BF16.F32.PACK_AB R168, R193.reuse, R168 ;  /* 0x000000a8c1a8723e */ /* 0x040fe200000010ff */
[----:B------:R-:W-:Y:S02]  /*128b0*/  FADD.FTZ R3, R182, R3 ;  /* 0x00000003b6037221 */ /* 0x000fe40000010000 */
[----:B------:R-:W-:Y:S02]  /*128c0*/  FADD.FTZ R6, R193, R6 ;  /* 0x00000006c1067221 */ /* 0x000fe40000010000 */
[----:B------:R-:W-:-:S02]  /*128d0*/  FADD.FTZ R3, R183, R3 ;  /* 0x00000003b7037221 */ /* 0x000fc40000010000 */
[----:B------:R-:W-:Y:S01]  /*128e0*/  FADD.FTZ R6, R170, R6 ;  /* 0x00000006aa067221 */ /* 0x000fe20000010000 */
[C---:B------:R-:W-:Y:S01]  /*128f0*/  F2FP.BF16.F32.PACK_AB R170, R197.reuse, R170 ;  /* 0x000000aac5aa723e */ /* 0x040fe200000010ff */
[----:B------:R-:W-:Y:S02]  /*12900*/  FADD.FTZ R3, R186, R3 ;  /* 0x00000003ba037221 */ /* 0x000fe40000010000 */
[----:B------:R-:W-:Y:S02]  /*12910*/  FADD.FTZ R6, R197, R6 ;  /* 0x00000006c5067221 */ /* 0x000fe40000010000 */
        /* <DEDUP_REMOVED lines=35> */
.L_x_6153:
[----:B------:R-:W2:Y:S01]  /*12b50*/  LDL R12, [R1+0x98] ;  /* 0x00009800010c7983 */ /* 0x000ea20000100800 */
[----:B------:R-:W-:Y:S02]  /*12b60*/  VIADD R10, R10, 0x32460 ;  /* 0x000324600a0a7836 */ /* 0x000fe40000000000 */
[----:B------:R-:W-:-:S05]  /*12b70*/  IMAD.U32 R11, RZ, RZ, UR41 ;  /* 0x00000029ff0b7e24 */ /* 0x000fca000f8e00ff */
[----:B------:R-:W-:Y:S01]  /*12b80*/  PRMT R10, R11, 0x654, R10 ;  /* 0x000006540b0a7816 */ /* 0x000fe2000000000a */
[----:B------:R-:W-:-:S03]  /*12b90*/  IMAD.MOV.U32 R11, RZ, RZ, R8 ;  /* 0x000000ffff0b7224 */ /* 0x000fc600078e0008 */
[----:B------:R0:W-:Y:S01]  /*12ba0*/  SYNCS.ARRIVE.TRANS64.RED.A1T0 RZ, [R10+URZ], RZ ;  /* 0x000000ff0aff79a7 */ /* 0x0001e2000810043f */
[C---:B--2---:R-:W-:Y:S01]  /*12bb0*/  ISETP.GT.AND P1, PT, R9.reuse, R12, PT ;  /* 0x0000000c0900720c */ /* 0x044fe20003f24270 */
[----:B------:R-:W-:Y:S02]  /*12bc0*/  VIADD R9, R9, 0xffffffff ;  /* 0xffffffff09097836 */ /* 0x000fe40000000000 */
[----:B------:R-:W-:-:S10]  /*12bd0*/  IMAD.MOV.U32 R12, RZ, RZ, R0 ;  /* 0x000000ffff0c7224 */ /* 0x000fd400078e0000 */
[----:B0-----:R-:W-:Y:S05]  /*12be0*/  @P1 BRA `(.L_x_6154) ;  /* 0xffffffd400b81947 */ /* 0x001fea000383ffff */
.L_x_6143:
[----:B------:R-:W2:Y:S01]  /*12bf0*/  LDL.LU R10, [R1+0xb8] ;  /* 0x0000b800010a7983 */ /* 0x000ea20000300800 */
        /* <DEDUP_REMOVED lines=16> */
[----:B---3--:R-:W-:-:S02]  /*12d00*/  IMAD.U32 R5, RZ, RZ, UR37 ;  /* 0x00000025ff057e24 */ /* 0x008fc4000f8e00ff */
        /* <DEDUP_REMOVED lines=73> */
[----:B------:R-:W0:Y:S08]  /*131a0*/  @P0 MUFU.RCP R0, R3 ;  /* 0x0000000300000308 */ /* 0x000e300000001000 */
[----:B------:R3:W4:Y:S02]  /*131b0*/  @P0 MUFU.LG2 R5, R3 ;  /* 0x0000000300050308 */ /* 0x0007240000000c00 */
[----:B---3--:R-:W-:-:S02]  /*131c0*/  IMAD.U32 R3, RZ, RZ, UR37 ;  /* 0x00000025ff037e24 */ /* 0x008fc4000f8e00ff */
[-C--:B0-----:R-:W-:Y:S01]  /*131d0*/  FMUL.FTZ R26, R26, R0.reuse ;  /* 0x000000001a1a7220 */ /* 0x081fe20000410000 */
[-C--:B------:R-:W-:Y:S01]  /*131e0*/  FMUL.FTZ R27, R27, R0.reuse ;  /* 0x000000001b1b7220 */ /* 0x080fe20000410000 */
[-C--:B------:R-:W-:Y:S01]  /*131f0*/  FMUL.FTZ R30, R30, R0.reuse ;  /* 0x000000001e1e7220 */ /* 0x080fe20000410000 */
[----:B------:R-:W-:Y:S01]  /*13200*/  @P0 FMUL.FTZ R3, R3, 0.69314718246459960938 ;  /* 0x3f31721803030820 */ /* 0x000fe20000410000 */
[-C--:B------:R-:W-:Y:S01]  /*13210*/  FMUL.FTZ R31, R31, R0.reuse ;  /* 0x000000001f1f7220 */ /* 0x080fe20000410000 */
[-C--:B------:R-:W-:Y:S01]  /*13220*/  FMUL.FTZ R34, R34, R0.reuse ;  /* 0x0000000022227220 */ /* 0x080fe20000410000 */
[-C--:B------:R-:W-:Y:S01]  /*13230*/  FMUL.FTZ R35, R35, R0.reuse ;  /* 0x0000000023237220 */ /* 0x080fe20000410000 */
[----:B----4-:R-:W-:Y:S01]  /*13240*/  @P0 FMUL.FTZ R5, R5, 0.69314718246459960938 ;  /* 0x3f31721805050820 */ /* 0x010fe20000410000 */
        /* <DEDUP_REMOVED lines=58> */
[----:B------:R-:W-:Y:S01]  /*135f0*/  SEL R0, RZ, 0x1, P1 ;  /* 0x00000001ff007807 */ /* 0x000fe20000800000 */
[----:B------:R-:W-:Y:S01]  /*13600*/  @P0 FFMA.FTZ R154, R3, R8, R5 ;  /* 0x00000008039a0223 */ /* 0x000fe20000010005 */
[----:B------:R-:W-:-:S02]  /*13610*/  PLOP3.LUT P0, PT, PT, PT, PT, 0x8, 0x0 ;  /* 0x000000000000781c */ /* 0x000fc40003f0e170 */
[----:B------:R-:W-:Y:S01]  /*13620*/  LOP3.LUT R208, R208, R0, RZ, 0x3c, !PT ;  /* 0x00000000d0d07212 */ /* 0x000fe200078e3cff */
[----:B--2---:R-:W-:-:S05]  /*13630*/  VIADD R10, R10, 0x1 ;  /* 0x000000010a0a7836 */ /* 0x004fca0000000000 */
[----:B------:R1:W-:Y:S05]  /*13640*/  STL [R1+0xb8], R10 ;  /* 0x0000b80a01007387 */ /* 0x0003ea0000100800 */
.L_x_6084:
[----:B------:R-:W-:Y:S05]  /*13650*/  WARPSYNC.ALL ;  /* 0x0000000000007948 */ /* 0x000fea0003800000 */
[----:B------:R-:W0:Y:S08]  /*13660*/  S2UR UR41, SR_CgaCtaId ;  /* 0x00000000002979c3 */ /* 0x000e300000008800 */
[----:B------:R-:W-:Y:S06]  /*13670*/  BAR.SYNC.DEFER_BLOCKING 0x5, 0x180 ;  /* 0x0146000000007b1d */ /* 0x000fec0000010000 */
[----:B------:R-:W-:Y:S01]  /*13680*/  UMOV UR4, 0x400 ;  /* 0x0000040000047882 */ /* 0x000fe20000000000 */
[----:B------:R-:W-:Y:S01]  /*13690*/  BSSY B0, `(.L_x_6155) ;  /* 0x0000529000007945 */ /* 0x000fe20003800000 */
[----:B0-----:R-:W-:-:S06]  /*136a0*/  ULEA UR4, UR41, UR4, 0x18 ;  /* 0x0000000429047291 */ /* 0x001fcc000f8ec03f */
[----:B------:R-:W-:-:S05]  /*136b0*/  IMAD.U32 R23, RZ, RZ, UR4 ;  /* 0x00000004ff177e24 */ /* 0x000fca000f8e00ff */
[----:B-1----:R0:W1:Y:S01]  /*136c0*/  LDS.128 R4, [R23+0x324d0] ;  /* 0x0324d00017047984 */ /* 0x0020620000000c00 */
[----:B------:R-:W-:Y:S06]  /*136d0*/  BAR.ARV 0x4, 0x180 ;  /* 0x0106000000007b1d */ /* 0x000fec0000002000 */
[----:B------:R-:W-:Y:S05]  /*136e0*/  @P0 BRA `(.L_x_6156) ;  /* 0x0000004000340947 */ /* 0x000fea0003800000 */
[----:B------:R-:W2:Y:S01]  /*136f0*/  LDL R3, [R1+0x1c8] ;  /* 0x0001c80001037983 */ /* 0x000ea20000100800 */
[----:B------:R-:W-:-:S03]  /*13700*/  ULDC UR4, c[0x0][0xbd4] ;  /* 0x0002f50000047ab9 */ /* 0x000fc60000000800 */
[----:B------:R-:W3:Y:S01]  /*13710*/  LDL.LU R10, [R1+0xa8] ;  /* 0x0000a800010a7983 */ /* 0x000ee20000300800 */
[----:B------:R-:W4:Y:S01]  /*13720*/  S2R R0, SR_SWINHI ;  /* 0x0000000000007919 */ /* 0x000f220000002f00 */
[----:B------:R-:W-:Y:S02]  /*13730*/  F2FP.BF16.F32.PACK_AB R11, R31, R30 ;  /* 0x0000001e1f0b723e */ /* 0x000fe400000010ff */
[----:B------:R-:W-:Y:S01]  /*13740*/  F2FP.BF16.F32.PACK_AB R12, R33, R32 ;  /* 0x00000020210c723e */ /* 0x000fe200000010ff */
[----:B------:R-:W3:Y:S01]  /*13750*/  LDL.LU R157, [R1+0xb0] ;  /* 0x0000b000019d7983 */ /* 0x000ee20000300800 */
[----:B------:R-:W-:Y:S02]  /*13760*/  F2FP.BF16.F32.PACK_AB R13, R35, R34 ;  /* 0x00000022230d723e */ /* 0x000fe400000010ff */
[----:B------:R-:W-:Y:S01]  /*13770*/  F2FP.BF16.F32.PACK_AB R14, R37, R36 ;  /* 0x00000024250e723e */ /* 0x000fe200000010ff */
[----:B------:R-:W3:Y:S01]  /*13780*/  LDL.LU R156, [R1+0xb4] ;  /* 0x0000b400019c7983 */ /* 0x000ee20000300800 */
[----:B------:R-:W-:-:S02]  /*13790*/  MOV R20, R23 ;  /* 0x0000001700147202 */ /* 0x000fc40000000f00 */
[----:B----4-:R-:W-:Y:S02]  /*137a0*/  MOV R21, R0 ;  /* 0x0000000000157202 */ /* 0x010fe40000000f00 */
[----:B------:R-:W-:Y:S01]  /*137b0*/  F2FP.BF16.F32.PACK_AB R15, R39, R38 ;  /* 0x00000026270f723e */ /* 0x000fe200000010ff */
[----:B--2---:R-:W-:Y:S01]  /*137c0*/  IMAD.WIDE R24, R3, 0x2, R20 ;  /* 0x0000000203187825 */ /* 0x004fe200078e0214 */
        /* <DEDUP_REMOVED lines=15> */
[----:B--2---:R-:W-:-:S04]  /*138c0*/  IADD3 R8, P0, R24, 0x20, RZ ;  /* 0x0000002018087810 */ /* 0x004fc80007f1e0ff */
[----:B------:R-:W-:Y:S01]  /*138d0*/  LOP3.LUT R3, R8, 0x380, RZ, 0xc0, !PT ;  /* 0x0000038008037812 */ /* 0x000fe200078ec0ff */
[----:B------:R-:W-:-:S03]  /*138e0*/  IMAD.X R9, RZ, RZ, R25, P0 ;  /* 0x000000ffff097224 */ /* 0x000fc600000e0619 */
[----:B------:R-:W-:-:S04]  /*138f0*/  SHF.R.U64 R3, R3, 0x3, RZ ;  /* 0x0000000303037819 */ /* 0x000fc800000012ff */
[----:B------:R-:W-:-:S04]  /*13900*/  LOP3.LUT R8, R3, R8, RZ, 0x3c, !PT ;  /* 0x0000000803087212 */ /* 0x000fc800078e3cff */
[----:B------:R-:W-:-:S05]  /*13910*/  MOV R8, R8 ;  /* 0x0000000800087202 */ /* 0x000fca0000000f00 */
[----:B------:R2:W-:Y:S02]  /*13920*/  STSM.16.M88.4 [R8], R12 ;  /* 0x0000000c08007844 */ /* 0x0005e40000000200 */
[----:B--2---:R-:W-:-:S04]  /*13930*/  IADD3 R8, P0, R24, 0x40, RZ ;  /* 0x0000004018087810 */ /* 0x004fc80007f1e0ff */
        /* <DEDUP_REMOVED lines=143> */
[----:B-1----:R-:W-:Y:S01]  /*14230*/  LOP3.LUT R4, R3, 0x380, RZ, 0xc0, !PT ;  /* 0x0000038003047812 */ /* 0x002fe200078ec0ff */
        /* <DEDUP_REMOVED lines=33> */
.L_x_6157:
[----:B------:R-:W4:Y:S01]  /*14450*/  LDL.LU R4, [R1+0xac] ;  /* 0x0000ac0001047983 */ /* 0x000f220000300800 */
[----:B------:R-:W0:Y:S03]  /*14460*/  LDC R158, c[0x0][0xce8] ;  /* 0x00033a00ff9e7b82 */ /* 0x000e260000000800 */
[----:B------:R-:W2:Y:S04]  /*14470*/  LDL.LU R3, [R1+0x13c] ;  /* 0x00013c0001037983 */ /* 0x000ea80000300800 */
[----:B------:R-:W3:Y:S04]  /*14480*/  LDL R159, [R1+0xbc] ;  /* 0x0000bc00019f7983 */ /* 0x000ee80000100800 */
        /* <DEDUP_REMOVED lines=214> */
.L_x_6376:
        /* <DEDUP_REMOVED lines=31> */
.L_x_6161:
[----:B------:R-:W-:Y:S05]  /*153e0*/  BSYNC B1 ;  /* 0x0000000000017941 */ /* 0x000fea0003800000 */
.L_x_6160:
[----:B------:R-:W-:-:S03]  /*153f0*/  UMOV UR4, 0xffffffff ;  /* 0xffffffff00047882 */ /* 0x000fc60000000000 */
[----:B------:R-:W-:Y:S05]  /*15400*/  BRA.DIV UR4, `(.L_x_6162) ;  /* 0x000000ce04f87947 */ /* 0x000fea000b800000 */
[----:B-1----:R1:W4:Y:S04]  /*15410*/  SHFL.IDX PT, R3, R20, 0x1, 0x181f ;  /* 0x00381f0014037f89 */ /* 0x00232800000e0000 */
[----:B--23--:R1:W2:Y:S02]  /*15420*/  SHFL.IDX PT, R14, R4, 0x1, 0x181f ;  /* 0x00381f00040e7f89 */ /* 0x00c2a400000e0000 */
.L_x_6380:
        /* <DEDUP_REMOVED lines=31> */
.L_x_6164:
[----:B------:R-:W-:Y:S05]  /*15620*/  BSYNC B1 ;  /* 0x0000000000017941 */ /* 0x000fea0003800000 */
.L_x_6163:
[----:B------:R-:W-:-:S03]  /*15630*/  UMOV UR4, 0xffffffff ;  /* 0xffffffff00047882 */ /* 0x000fc60000000000 */
[----:B------:R-:W-:Y:S05]  /*15640*/  BRA.DIV UR4, `(.L_x_6165) ;  /* 0x000000ce04b07947 */ /* 0x000fea000b800000 */
[----:B----4-:R4:W0:Y:S04]  /*15650*/  SHFL.IDX PT, R3, R20, 0x2, 0x181f ;  /* 0x00581f0014037f89 */ /* 0x01082800000e0000 */
[----:B--23--:R4:W2:Y:S02]  /*15660*/  SHFL.IDX PT, R14, R4, 0x2, 0x181f ;  /* 0x00581f00040e7f89 */ /* 0x00c8a400000e0000 */
.L_x_6384:
        /* <DEDUP_REMOVED lines=31> */
.L_x_6167:
[----:B------:R-:W-:Y:S05]  /*15860*/  BSYNC B1 ;  /* 0x0000000000017941 */ /* 0x000fea0003800000 */
.L_x_6166:
[----:B------:R-:W-:-:S03]  /*15870*/  UMOV UR4, 0xffffffff ;  /* 0xffffffff00047882 */ /* 0x000fc60000000000 */
[----:B------:R-:W-:Y:S05]  /*15880*/  BRA.DIV UR4, `(.L_x_6168) ;  /* 0x000000ce04687947 */ /* 0x000fea000b800000 */
[----:B0-----:R0:W0:Y:S04]  /*15890*/  SHFL.IDX PT, R3, R20, 0x3, 0x181f ;  /* 0x00781f0014037f89 */ /* 0x00102800000e0000 */
[----:B--23--:R2:W3:Y:S02]  /*158a0*/  SHFL.IDX PT, R14, R4, 0x3, 0x181f ;  /* 0x00781f00040e7f89 */ /* 0x00c4e400000e0000 */
.L_x_6388:
        /* <DEDUP_REMOVED lines=32> */
.L_x_6158:
        /* <DEDUP_REMOVED lines=46> */
.L_x_6391:
        /* <DEDUP_REMOVED lines=196> */
.L_x_6172:
[----:B------:R-:W-:Y:S05]  /*169d0*/  BSYNC B1 ;  /* 0x0000000000017941 */ /* 0x000fea0003800000 */
.L_x_6171:
[----:B------:R-:W-:-:S03]  /*169e0*/  UMOV UR4, 0xffffffff ;  /* 0xffffffff00047882 */ /* 0x000fc60000000000 */
[----:B------:R-:W-:Y:S05]  /*169f0*/  BRA.DIV UR4, `(.L_x_6173) ;  /* 0x000000be048c7947 */ /* 0x000fea000b800000 */
[----:B0-----:R-:W0:Y:S04]  /*16a00*/  SHFL.IDX PT, R4, R4, 0x1, 0x1c1f ;  /* 0x003c1f0004047f89 */ /* 0x001e2800000e0000 */
[----:B------:R-:W4:Y:S02]  /*16a10*/  SHFL.IDX PT, R3, R3, 0x1, 0x1c1f ;  /* 0x003c1f0003037f89 */ /* 0x000f2400000e0000 */
.L_x_6395:
        /* <DEDUP_REMOVED lines=45> */
[----:B-----5:R-:W-:Y:S01]  /*16cf0*/  ISETP.GE.AND P2, PT, R68, UR4, PT ;  /* 0x0000000444007c0c */ /* 0x020fe2000bf46270 */
[----:B----4-:R-:W-:-:S02]  /*16d00*/  IMAD.MOV.U32 R60, RZ, RZ, R57 ;  /* 0x000000ffff3c7224 */ /* 0x010fc400078e0039 */
[----:B------:R-:W-:Y:S01]  /*16d10*/  IMAD.MOV.U32 R57, RZ, RZ, R56 ;  /* 0x000000ffff397224 */ /* 0x000fe200078e0038 */
[----:B------:R-:W-:Y:S01]  /*16d20*/  ISETP.GE.AND P3, PT, R84, UR4, PT ;  /* 0x0000000454007c0c */ /* 0x000fe2000bf66270 */
[----:B------:R-:W-:Y:S02]  /*16d30*/  IMAD.MOV.U32 R56, RZ, RZ, R53 ;  /* 0x000000ffff387224 */ /* 0x000fe400078e0035 */
[----:B------:R-:W-:Y:S02]  /*16d40*/  IMAD.MOV.U32 R53, RZ, RZ, R52 ;  /* 0x000000ffff357224 */ /* 0x000fe400078e0034 */
[----:B------:R-:W-:Y:S02]  /*16d50*/  IMAD.MOV.U32 R52, RZ, RZ, R48 ;  /* 0x000000ffff347224 */ /* 0x000fe400078e0030 */
[----:B------:R-:W-:Y:S02]  /*16d60*/  IMAD.MOV.U32 R48, RZ, RZ, R32 ;  /* 0x000000ffff307224 */ /* 0x000fe400078e0020 */
[----:B---3--:R-:W-:-:S02]  /*16d70*/  IMAD.MOV.U32 R32, RZ, RZ, R13 ;  /* 0x000000ffff207224 */ /* 0x008fc400078e000d */
[----:B------:R-:W-:Y:S02]  /*16d80*/  IMAD.MOV.U32 R13, RZ, RZ, R11 ;  /* 0x000000ffff0d7224 */ /* 0x000fe400078e000b */
[----:B------:R-:W-:Y:S02]  /*16d90*/  IMAD.MOV.U32 R11, RZ, RZ, R10 ;  /* 0x000000ffff0b7224 */ /* 0x000fe400078e000a */
[----:B------:R-:W-:Y:S02]  /*16da0*/  IMAD.MOV.U32 R10, RZ, RZ, R9 ;  /* 0x000000ffff0a7224 */ /* 0x000fe400078e0009 */
[----:B0-----:R-:W-:Y:S02]  /*16db0*/  @!P2 IMAD.MOV.U32 R9, RZ, RZ, R4 ;  /* 0x000000ffff09a224 */ /* 0x001fe400078e0004 */
[----:B------:R-:W-:Y:S02]  /*16dc0*/  IMAD.MOV.U32 R61, RZ, RZ, R8 ;  /* 0x000000ffff3d7224 */ /* 0x000fe400078e0008 */
[----:B------:R-:W-:-:S02]  /*16dd0*/  @!P2 IMAD.MOV.U32 R8, RZ, RZ, R3 ;  /* 0x000000ffff08a224 */ /* 0x000fc400078e0003 */
[----:B------:R-:W-:Y:S02]  /*16de0*/  IMAD.MOV.U32 R72, RZ, RZ, R64 ;  /* 0x000000ffff487224 */ /* 0x000fe400078e0040 */
[----:B------:R-:W-:Y:S02]  /*16df0*/  IMAD.MOV.U32 R64, RZ, RZ, R60 ;  /* 0x000000ffff407224 */ /* 0x000fe400078e003c */
        /* <DEDUP_REMOVED lines=156> */
.L_x_6156:
[----:B------:R-:W2:Y:S01]  /*177c0*/  LDL.LU R10, [R1+0xb0] ;  /* 0x0000b000010a7983 */ /* 0x000ea20000300800 */
[----:B------:R-:W-:Y:S01]  /*177d0*/  ULDC.64 UR6, c[0x0][0xd08] ;  /* 0x0003420000067ab9 */ /* 0x000fe20000000a00 */
[----:B------:R-:W-:Y:S02]  /*177e0*/  ULDC.64 UR4, c[0x0][0xd00] ;  /* 0x0003400000047ab9 */ /* 0x000fe40000000a00 */
[----:B------:R-:W3:Y:S04]  /*177f0*/  LDL.LU R0, [R1+0xb4] ;  /* 0x0000b40001007983 */ /* 0x000ee80000300800 */
[----:B-1----:R-:W4:Y:S01]  /*17800*/  LDL R4, [R1+0xa8] ;  /* 0x0000a80001047983 */ /* 0x002f220000100800 */
[----:B------:R-:W-:Y:S01]  /*17810*/  ISETP.NE.U32.AND P1, PT, RZ, UR6, PT ;  /* 0x00000006ff007c0c */ /* 0x000fe2000bf25070 */
[----:B------:R-:W-:Y:S01]  /*17820*/  IMAD.MOV.U32 R3, RZ, RZ, RZ ;  /* 0x000000ffff037224 */ /* 0x000fe200078e00ff */
[----:B------:R-:W-:-:S02]  /*17830*/  ISETP.NE.U32.AND P0, PT, RZ, UR4, PT ;  /* 0x00000004ff007c0c */ /* 0x000fc4000bf05070 */
[----:B------:R-:W-:Y:S02]  /*17840*/  ISETP.NE.AND.EX P1, PT, RZ, UR7, PT, P1 ;  /* 0x00000007ff007c0c */ /* 0x000fe4000bf25310 */
[----:B------:R-:W-:Y:S02]  /*17850*/  ISETP.NE.AND.EX P0, PT, RZ, UR5, PT, P0 ;  /* 0x00000005ff007c0c */ /* 0x000fe4000bf05300 */
[----:B--2---:R-:W-:Y:S01]  /*17860*/  IADD3 R8, P2, R10, UR4, RZ ;  /* 0x000000040a087c10 */ /* 0x004fe2000ff5e0ff */
[----:B------:R-:W-:-:S03]  /*17870*/  ULDC UR4, c[0x0][0xb88] ;  /* 0x0002e20000047ab9 */ /* 0x000fc60000000800 */
[----:B---3--:R-:W-:-:S05]  /*17880*/  IADD3.X R9, R0, UR5, RZ, P2, !PT ;  /* 0x0000000500097c10 */ /* 0x008fca00097fe4ff */
[----:B------:R-:W-:Y:S01]  /*17890*/  @P1 IADD3 R10, P2, R10, UR6, RZ ;  /* 0x000000060a0a1c10 */ /* 0x000fe2000ff5e0ff */
[----:B------:R-:W-:Y:S01]  /*178a0*/  IMAD.U32 R26, RZ, RZ, UR4 ;  /* 0x00000004ff1a7e24 */ /* 0x000fe2000f8e00ff */
[----:B------:R1:W5:Y:S02]  /*178b0*/  @P0 LDG.E R3, desc[UR42][R8.64] ;  /* 0x0000002a08030981 */ /* 0x000364000c1e1900 */
[----:B------:R-:W-:-:S05]  /*178c0*/  @P1 IADD3.X R11, R0, UR7, RZ, P2, !PT ;  /* 0x00000007000b1c10 */ /* 0x000fca00097fe4ff */
[----:B------:R1:W5:Y:S01]  /*178d0*/  @P1 LDG.E R26, desc[UR42][R10.64] ;  /* 0x0000002a0a1a1981 */ /* 0x000362000c1e1900 */
[----:B----4-:R-:W-:Y:S01]  /*178e0*/  ISETP.NE.AND P2, PT, R4, RZ, PT ;  /* 0x000000ff0400720c */ /* 0x010fe20003f45270 */
[----:B------:R-:W2:-:S12]  /*178f0*/  S2R R0, SR_TID.X ;  /* 0x0000000000007919 */ /* 0x000e980000002100 */
[----:B------:R-:W3:Y:S01]  /*17900*/  @!P2 LDC R4, c[0x0][0xbd4] ;  /* 0x0002f500ff04ab82 */ /* 0x000ee20000000800 */
[----:B--2---:R-:W-:Y:S01]  /*17910*/  VIADD R32, R0, 0xffffff80 ;  /* 0xffffff8000207836 */ /* 0x004fe20000000000 */
[----:B---3--:R1:W-:Y:S01]  /*17920*/  @!P2 STL [R1+0xa8], R4 ;  /* 0x0000a8040100a387 */ /* 0x0083e20000100800 */
[----:B------:R-:W-:-:S03]  /*17930*/  ISETP.GT.AND P2, PT, R4, 0x1, PT ;  /* 0x000000010400780c */ /* 0x000fc60003f44270 */
[----:B------:R-:W-:Y:S01]  /*17940*/  ISETP.GT.AND P3, PT, R32, 0x7f, PT ;  /* 0x0000007f2000780c */ /* 0x000fe20003f64270 */
[----:B------:R-:W-:-:S12]  /*17950*/  @P1 BRA `(.L_x_6174) ;  /* 0x0000000000101947 */ /* 0x000fd80003800000 */
[----:B------:R-:W-:Y:S05]  /*17960*/  @!P0 BRA `(.L_x_6174) ;  /* 0x00000000000c8947 */ /* 0x000fea0003800000 */
[----:B-1----:R-:W2:Y:S04]  /*17970*/  LDG.E R11, desc[UR42][R8.64] ;  /* 0x0000002a080b7981 */ /* 0x002ea8000c1e1900 */
[----:B-----5:R-:W2:Y:S02]  /*17980*/  LDG.E R26, desc[UR42][R8.64+0x4] ;  /* 0x0000042a081a7981 */ /* 0x020ea4000c1e1900 */
[----:B--2---:R-:W-:-:S07]  /*17990*/  IMAD.IADD R26, R26, 0x1, -R11 ;  /* 0x000000011a1a7824 */ /* 0x004fce00078e0a0b */
.L_x_6174:
[----:B-1----:R-:W2:Y:S04]  /*179a0*/  LDL.LU R8, [R1+0xac] ;  /* 0x0000ac0001087983 */ /* 0x002ea80000300800 */
[----:B------:R-:W3:Y:S01]  /*179b0*/  LDL.LU R0, [R1+0x13c] ;  /* 0x00013c0001007983 */ /* 0x000ee20000300800 */
[----:B------:R-:W-:Y:S01]  /*179c0*/  BSSY B1, `(.L_x_6175) ;  /* 0x0000038000017945 */ /* 0x000fe20003800000 */
[----:B-----5:R-:W-:Y:S02]  /*179d0*/  SHF.R.S32.HI R28, RZ, 0x1f, R3 ;  /* 0x0000001fff1c7819 */ /* 0x020fe40000011403 */
[----:B--2---:R-:W-:Y:S02]  /*179e0*/  SEL R33, R8, RZ, !P0 ;  /* 0x000000ff08217207 */ /* 0x004fe40004000000 */
[----:B---3--:R-:W-:Y:S01]  /*179f0*/  SEL R30, R0, RZ, !P0 ;  /* 0x000000ff001e7207 */ /* 0x008fe20004000000 */
[----:B------:R-:W-:Y:S06]  /*17a00*/  @P3 BRA `(.L_x_6176) ;  /* 0x0000000000cc3947 */ /* 0x000fec0003800000 */
[----:B------:R-:W2:Y:S01]  /*17a10*/  LDL R8, [R1+0x78] ;  /* 0x0000780001087983 */ /* 0x000ea20000100800 */
[----:B------:R-:W1:Y:S01]  /*17a20*/  LDC R37, c[0x0][0xce8] ;  /* 0x00033a00ff257b82 */ /* 0x000e620000000800 */
[----:B------:R-:W2:Y:S01]  /*17a30*/  S2R R35, SR_TID.X ;  /* 0x0000000000237919 */ /* 0x000ea20000002100 */
[----:B-1----:R-:W-:Y:S01]  /*17a40*/  IMAD R0, R26, R37, RZ ;  /* 0x000000251a007224 */ /* 0x002fe200078e02ff */
[----:B--2---:R-:W-:-:S04]  /*17a50*/  IADD3 R35, R8, -0x80, R35 ;  /* 0xffffff8008237810 */ /* 0x004fc80007ffe023 */
        /* <DEDUP_REMOVED lines=46> */
.L_x_6176:
[----:B------:R-:W-:Y:S05]  /*17d40*/  BSYNC B1 ;  /* 0x0000000000017941 */ /* 0x000fea0003800000 */
.L_x_6175:
[----:B------:R-:W-:Y:S05]  /*17d50*/  @P2 BRA `(.L_x_6169) ;  /* 0x0000000800f02947 */ /* 0x000fea0003800000 */
[----:B------:R-:W2:Y:S01]  /*17d60*/  LDL R24, [R1+0x78] ;  /* 0x0000780001187983 */ /* 0x000ea20000100800 */
[----:B------:R-:W3:Y:S01]  /*17d70*/  LDC R21, c[0x0][0xce8] ;  /* 0x00033a00ff157b82 */ /* 0x000ee20000000800 */
[----:B-1----:R-:W-:Y:S01]  /*17d80*/  SHF.R.S32.HI R9, RZ, 0x1f, R32 ;  /* 0x0000001fff097819 */ /* 0x002fe20000011420 */
        /* <DEDUP_REMOVED lines=14> */
[----:B---3--:R-:W-:-:S03]  /*17e70*/  ISETP.NE.AND P0, PT, R21, 0x1, PT ;  /* 0x000000011500780c */ /* 0x008fc60003f05270 */
[----:B------:R-:W-:Y:S01]  /*17e80*/  IMAD R9, R207, UR5, R9 ;  /* 0x00000005cf097c24 */ /* 0x000fe2000f8e0209 */
[----:B------:R-:W-:Y:S01]  /*17e90*/  ULDC.64 UR4, c[0x0][0xbe0] ;  /* 0x0002f80000047ab9 */ /* 0x000fe20000000a00 */
[C---:B------:R-:W-:Y:S02]  /*17ea0*/  IMAD R11, R33.reuse, UR7, R4 ;  /* 0x00000007210b7c24 */ /* 0x040fe4000f8e0204 */
[----:B------:R-:W-:-:S04]  /*17eb0*/  IMAD.WIDE.U32 R8, R33, UR6, R8 ;  /* 0x0000000621087c25 */ /* 0x000fc8000f8e0008 */
[----:B------:R-:W-:Y:S02]  /*17ec0*/  IMAD.IADD R9, R9, 0x1, R11 ;  /* 0x0000000109097824 */ /* 0x000fe400078e020b */
[----:B------:R-:W1:Y:S08]  /*17ed0*/  @P0 LDC R10, c[0x0][0xcec] ;  /* 0x00033b00ff0a0b82 */ /* 0x000e700000000800 */
[----:B------:R-:W3:Y:S01]  /*17ee0*/  @P0 LDC R15, c[0x0][0xcf0] ;  /* 0x00033c00ff0f0b82 */ /* 0x000ee20000000800 */
[----:B--2---:R-:W-:-:S04]  /*17ef0*/  IMAD.IADD R13, R24, 0x1, R0 ;  /* 0x00000001180d7824 */ /* 0x004fc800078e0200 */
[----:B-1----:R-:W-:-:S04]  /*17f00*/  @P0 IMAD.HI.U32 R0, R13, R10, RZ ;  /* 0x0000000a0d000227 */ /* 0x002fc800078e00ff */
[----:B------:R-:W-:Y:S01]  /*17f10*/  IMAD.MOV.U32 R3, RZ, RZ, R13 ;  /* 0x000000ffff037224 */ /* 0x000fe200078e000d */
[----:B---3--:R-:W-:-:S04]  /*17f20*/  @P0 SHF.R.U32.HI R3, RZ, R15, R0 ;  /* 0x0000000fff030219 */ /* 0x008fc80000011600 */
        /* <DEDUP_REMOVED lines=20> */
.L_x_6398:
        /* <DEDUP_REMOVED lines=32> */
.L_x_6179:
[----:B------:R-:W-:Y:S05]  /*18270*/  BSYNC B1 ;  /* 0x0000000000017941 */ /* 0x000fea0003800000 */
.L_x_6178:
[----:B------:R-:W-:-:S03]  /*18280*/  UMOV UR4, 0xffffffff ;  /* 0xffffffff00047882 */ /* 0x000fc60000000000 */
[----:B------:R-:W-:Y:S05]  /*18290*/  BRA.DIV UR4, `(.L_x_6180) ;  /* 0x000000a604e87947 */ /* 0x000fea000b800000 */
[----:B--2---:R2:W0:Y:S04]  /*182a0*/  SHFL.IDX PT, R3, R4, 0x1, 0x181f ;  /* 0x00381f0004037f89 */ /* 0x00442800000e0000 */
[----:B---34-:R2:W3:Y:S02]  /*182b0*/  SHFL.IDX PT, R9, R0, 0x1, 0x181f ;  /* 0x00381f0000097f89 */ /* 0x0184e400000e0000 */
.L_x_6402:
        /* <DEDUP_REMOVED lines=31> */
.L_x_6182:
[----:B------:R-:W-:Y:S05]  /*184b0*/  BSYNC B1 ;  /* 0x0000000000017941 */ /* 0x000fea0003800000 */
.L_x_6181:
[----:B------:R-:W-:-:S03]  /*184c0*/  UMOV UR4, 0xffffffff ;  /* 0xffffffff00047882 */ /* 0x000fc60000000000 */
[----:B------:R-:W-:Y:S05]  /*184d0*/  BRA.DIV UR4, `(.L_x_6183) ;  /* 0x000000a604a47947 */ /* 0x000fea000b800000 */
[----:B0-----:R0:W0:Y:S04]  /*184e0*/  SHFL.IDX PT, R3, R4, 0x2, 0x181f ;  /* 0x00581f0004037f89 */ /* 0x00102800000e0000 */
[----:B---34-:R3:W4:Y:S02]  /*184f0*/  SHFL.IDX PT, R9, R0, 0x2, 0x181f ;  /* 0x00581f0000097f89 */ /* 0x01872400000e0000 */
.L_x_6406:
        /* <DEDUP_REMOVED lines=18> */
[-C--:B----4-:R-:W-:Y:S02]  /*18620*/  @!P3 LEA R10, P5, R212, R9.reuse, 0x1 ;  /* 0x00000009d40ab211 */ /* 0x090fe400078a08ff */
        /* <DEDUP_REMOVED lines=12> */
.L_x_6185:
[----:B------:R-:W-:Y:S05]  /*186f0*/  BSYNC B1 ;  /* 0x0000000000017941 */ /* 0x000fea0003800000 */
.L_x_6184:
[----:B------:R-:W-:-:S03]  /*18700*/  UMOV UR4, 0xffffffff ;  /* 0xffffffff00047882 */ /* 0x000fc60000000000 */
[----:B------:R-:W-:Y:S05]  /*18710*/  BRA.DIV UR4, `(.L_x_6186) ;  /* 0x000000a604607947 */ /* 0x000fea000b800000 */
[----:B0-----:R0:W0:Y:S04]  /*18720*/  SHFL.IDX PT, R3, R4, 0x3, 0x181f ;  /* 0x00781f0004037f89 */ /* 0x00102800000e0000 */
[----:B----4-:R4:W0:Y:S02]  /*18730*/  SHFL.IDX PT, R9, R0, 0x3, 0x181f ;  /* 0x00781f0000097f89 */ /* 0x01082400000e0000 */
.L_x_6410:
        /* <DEDUP_REMOVED lines=30> */
.L_x_6169:
[----:B------:R-:W-:Y:S05]  /*18920*/  BSYNC B0 ;  /* 0x0000000000007941 */ /* 0x000fea0003800000 */
.L_x_6155:
[----:B------:R-:W-:Y:S02]  /*18930*/  ULDC UR4, c[0x0][0xd3c] ;  /* 0x00034f0000047ab9 */ /* 0x000fe40000000800 */
[----:B------:R-:W-:-:S13]  /*18940*/  ISETP.GE.AND P0, PT, R7, UR4, PT ;  /* 0x0000000407007c0c */ /* 0x000fda000bf06270 */
[----:B------:R-:W-:Y:S05]  /*18950*/  @!P0 BRA `(.L_x_6187) ;  /* 0xfffffe8c00f88947 */ /* 0x000fea000383ffff */
[----:B------:R-:W-:Y:S05]  /*18960*/  BRA `(.L_x_6016) ;  /* 0x00000084002c7947 */ /* 0x000fea0003800000 */
.L_x_6014:
        /* <DEDUP_REMOVED lines=16> */
.L_x_6188:
        /* <DEDUP_REMOVED lines=43> */
.L_x_6192:
        /* <DEDUP_REMOVED lines=37> */
.L_x_6190:
        /* <DEDUP_REMOVED lines=13> */
.L_x_6193:
        /* <DEDUP_REMOVED lines=62> */
.L_x_6194:
        /* <DEDUP_REMOVED lines=61> */
.L_x_6195:
[----:B------:R-:W-:-:S05]  /*197f0*/  LOP3.LUT R25, RZ, R2, RZ, 0x33, !PT ;  /* 0x00000002ff197212 */ /* 0x000fca00078e33ff */
[----:B------:R-:W-:Y:S01]  /*19800*/  IMAD.IADD R25, R6, 0x1, R25 ;  /* 0x0000000106197824 */ /* 0x000fe200078e0219 */
[----:B------:R-:W-:Y:S06]  /*19810*/  BRA `(.L_x_6196) ;  /* 0x00000000000c7947 */ /* 0x000fec0003800000 */
.L_x_6191:
[----:B------:R-:W-:Y:S02]  /*19820*/  IMAD.MOV.U32 R25, RZ, RZ, RZ ;  /* 0x000000ffff197224 */ /* 0x000fe400078e00ff */
[----:B------:R-:W-:Y:S02]  /*19830*/  IMAD.U32 R24, RZ, RZ, UR6 ;  /* 0x00000006ff187e24 */ /* 0x000fe4000f8e00ff */
[----:B------:R-:W-:-:S07]  /*19840*/  IMAD.MOV.U32 R26, RZ, RZ, RZ ;  /* 0x000000ffff1a7224 */ /* 0x000fce00078e00ff */
.L_x_6196:
[----:B------:R-:W-:-:S13]  /*19850*/  ISETP.NE.AND P0, PT, R7, RZ, PT ;  /* 0x000000ff0700720c */ /* 0x000fda0003f05270 */
[----:B------:R-:W0:Y:S01]  /*19860*/  @!P0 S2R R3, SR_CgaCtaId ;  /* 0x0000000000038919 */ /* 0x000e220000008800 */
[----:B------:R-:W-:-:S04]  /*19870*/  @!P0 MOV R2, 0x400 ;  /* 0x0000040000028802 */ /* 0x000fc80000000f00 */
[----:B0-----:R-:W-:-:S05]  /*19880*/  @!P0 LEA R2, R3, R2, 0x18 ;  /* 0x0000000203028211 */ /* 0x001fca00078ec0ff */
[----:B------:R1:W-:Y:S01]  /*19890*/  @!P0 STS.128 [R2+0x324d0], R24 ;  /* 0x0324d01802008388 */ /* 0x0003e20000000c00 */
[----:B------:R-:W-:Y:S06]  /*198a0*/  BAR.ARV 0x5, 0x180 ;  /* 0x0146000000007b1d */ /* 0x000fec0000002000 */
.L_x_6189:
        /* <DEDUP_REMOVED lines=9> */
[----:B------:R-:W-:Y:S01]  /*19940*/  LOP3.LUT R4, R0, 0x7f, RZ, 0xc0, !PT ;  /* 0x0000007f00047812 */ /* 0x000fe200078ec0ff */
[----:B------:R-:W-:Y:S01]  /*19950*/  UMOV UR4, 0x400 ;  /* 0x0000040000047882 */ /* 0x000fe20000000000 */
[----:B------:R-:W-:Y:S01]  /*19960*/  BSSY B8, `(.L_x_6197) ;  /* 0x0000714000087945 */ /* 0x000fe20003800000 */
[----:B------:R-:W-:Y:S01]  /*19970*/  IMAD.MOV.U32 R29, RZ, RZ, 0x1 ;  /* 0x00000001ff1d7424 */ /* 0x000fe200078e00ff */
[----:B------:R-:W-:Y:S01]  /*19980*/  LOP3.LUT R3, R2, 0x1f8, RZ, 0xc0, !PT ;  /* 0x000001f802037812 */ /* 0x000fe200078ec0ff */
[----:B------:R-:W-:Y:S01]  /*19990*/  IMAD.SHL.U32 R32, R4, 0x8, RZ ;  /* 0x0000000804207824 */ /* 0x000fe200078e00ff */
[----:B------:R-:W-:Y:S01]  /*199a0*/  LOP3.LUT R2, R2, 0x38, RZ, 0xc0, !PT ;  /* 0x0000003802027812 */ /* 0x000fe200078ec0ff */
[----:B------:R-:W-:Y:S01]  /*199b0*/  IMAD.MOV.U32 R17, RZ, RZ, RZ ;  /* 0x000000ffff117224 */ /* 0x000fe200078e00ff */
[----:B------:R-:W-:Y:S01]  /*199c0*/  LOP3.LUT R3, R3, 0x38, R0, 0x78, !PT ;  /* 0x0000003803037812 */ /* 0x000fe200078e7800 */
[----:B------:R-:W-:Y:S01]  /*199d0*/  IMAD.SHL.U32 R0, R0, 0x10, RZ ;  /* 0x0000001000007824 */ /* 0x000fe200078e00ff */
[----:B------:R-:W-:Y:S01]  /*199e0*/  ULDC.64 UR40, c[0x0][0x198] ;  /* 0x0000660000287ab9 */ /* 0x000fe20000000a00 */
[----:B------:R-:W-:Y:S01]  /*199f0*/  IMAD.MOV.U32 R19, RZ, RZ, RZ ;  /* 0x000000ffff137224 */ /* 0x000fe200078e00ff */
[----:B------:R-:W-:Y:S01]  /*19a00*/  LOP3.LUT R32, R3, 0x200, R32, 0xf8, !PT ;  /* 0x0000020003207812 */ /* 0x000fe200078ef820 */
[----:B------:R-:W-:Y:S01]  /*19a10*/  IMAD.MOV.U32 R28, RZ, RZ, 0x1 ;  /* 0x00000001ff1c7424 */ /* 0x000fe200078e00ff */
[----:B------:R-:W-:Y:S01]  /*19a20*/  SHF.R.U32.HI R3, RZ, 0x3, R4 ;  /* 0x00000003ff037819 */ /* 0x000fe20000011604 */
[----:B------:R-:W-:Y:S01]  /*19a30*/  ULOP3.LUT UR38, UR36, 0x2, URZ, 0xfc, !UPT ;  /* 0x0000000224267892 */ /* 0x000fe2000f8efc3f */
[----:B------:R-:W-:Y:S01]  /*19a40*/  LOP3.LUT R4, R2, 0x40, RZ, 0xfc, !PT ;  /* 0x0000004002047812 */ /* 0x000fe200078efcff */
[----:B------:R-:W-:Y:S01]  /*19a50*/  ULDC UR37, c[0x0][0xc] ;  /* 0x0000030000257ab9 */ /* 0x000fe20000000800 */
[----:B------:R-:W-:-:S02]  /*19a60*/  LOP3.LUT R0, R3, 0x70, R0, 0xf8, !PT ;  /* 0x0000007003007812 */ /* 0x000fc400078ef800 */
[C---:B------:R-:W-:Y:S01]  /*19a70*/  LOP3.LUT R3, R2.reuse, 0x80, RZ, 0xfc, !PT ;  /* 0x0000008002037812 */ /* 0x040fe200078efcff */
[----:B0-----:R-:W-:Y:S01]  /*19a80*/  ULEA UR4, UR5, UR4, 0x18 ;  /* 0x0000000405047291 */ /* 0x001fe2000f8ec03f */
[----:B------:R-:W-:-:S05]  /*19a90*/  LOP3.LUT R0, R2, 0xc0, RZ, 0xfc, !PT ;  /* 0x000000c002007812 */ /* 0x000fca00078efcff */
[----:B------:R-:W-:-:S04]  /*19aa0*/  IMAD.U32 R16, RZ, RZ, UR4 ;  /* 0x00000004ff107e24 */ /* 0x000fc8000f8e00ff */
[----:B--2---:R-:W-:-:S07]  /*19ab0*/  IMAD R22, R32, 0x2, R16 ;  /* 0x0000000220167824 */ /* 0x004fce00078e0210 */
.L_x_6306:
[----:B0-----:R-:W0:Y:S02]  /*19ac0*/  LDC.64 R36, c[0x0][0xd88] ;  /* 0x00036200ff247b82 */ /* 0x001e240000000a00 */
[----:B0-----:R-:W-:-:S06]  /*19ad0*/  IMAD.WIDE R36, R27, 0x4, R36 ;  /* 0x000000041b247825 */ /* 0x001fcc00078e0224 */
[----:B--2---:R0:W2:Y:S01]  /*19ae0*/  LDG.E R36, desc[UR42][R36.64] ;  /* 0x0000002a24247981 */ /* 0x0040a2000c1e1900 */
        /* <DEDUP_REMOVED lines=9> */
[----:B0-----:R-:W-:Y:S01]  /*19b80*/  IMAD.MOV.U32 R37, RZ, RZ, RZ ;  /* 0x000000ffff257224 */ /* 0x001fe200078e00ff */
[----:B--2---:R-:W-:-:S05]  /*19b90*/  SHF.R.S32.HI R0, RZ, 0x1f, R36 ;  /* 0x0000001fff007819 */ /* 0x004fca0000011424 */
[C---:B------:R-:W-:Y:S01]  /*19ba0*/  @P0 LEA R2, P1, R36.reuse, UR4, 0x2 ;  /* 0x0000000424020c11 */ /* 0x040fe2000f8210ff */
[C---:B---3--:R-:W-:Y:S01]  /*19bb0*/  IMAD.SHL.U32 R23, R36.reuse, 0x4, RZ ;  /* 0x0000000424177824 */ /* 0x048fe200078e00ff */
[C-C-:B------:R-:W-:Y:S01]  /*19bc0*/  SHF.L.U64.HI R31, R36.reuse, 0x2, R0.reuse ;  /* 0x00000002241f7819 */ /* 0x140fe20000010200 */
[----:B------:R0:W-:Y:S01]  /*19bd0*/  STL [R1+0x18], R0 ;  /* 0x0000180001007387 */ /* 0x0001e20000100800 */
[----:B------:R-:W-:Y:S01]  /*19be0*/  @P0 LEA.HI.X R3, R36, UR5, R0, 0x2, P1 ;  /* 0x0000000524030c11 */ /* 0x000fe200088f1400 */
[----:B------:R-:W-:-:S04]  /*19bf0*/  ULDC.64 UR4, c[0x0][0xaf8] ;  /* 0x0002be0000047ab9 */ /* 0x000fc80000000a00 */
[----:B-1----:R1:W5:Y:S01]  /*19c00*/  @P0 LDG.E R34, desc[UR42][R2.64] ;  /* 0x0000002a02220981 */ /* 0x002362000c1e1900 */
[----:B------:R-:W-:Y:S02]  /*19c10*/  ISETP.NE.U32.AND P0, PT, RZ, UR4, PT ;  /* 0x00000004ff007c0c */ /* 0x000fe4000bf05070 */
[----:B------:R-:W-:Y:S01]  /*19c20*/  ISETP.NE.U32.AND P1, PT, RZ, UR6, PT ;  /* 0x00000006ff007c0c */ /* 0x000fe2000bf25070 */
[----:B0-----:R-:W-:Y:S01]  /*19c30*/  IMAD.MOV.U32 R0, RZ, RZ, RZ ;  /* 0x000000ffff007224 */ /* 0x001fe200078e00ff */
[----:B------:R-:W-:Y:S02]  /*19c40*/  ISETP.NE.AND.EX P0, PT, RZ, UR5, PT, P0 ;  /* 0x00000005ff007c0c */ /* 0x000fe4000bf05300 */
[----:B------:R-:W-:Y:S02]  /*19c50*/  ISETP.NE.AND.EX P1, PT, RZ, UR7, PT, P1 ;  /* 0x00000007ff007c0c */ /* 0x000fe4000bf25310 */
[C---:B------:R-:W-:Y:S02]  /*19c60*/  IADD3 R4, P4, R23.reuse, UR6, RZ ;  /* 0x0000000617047c10 */ /* 0x040fe4000ff9e0ff */
[----:B-1----:R-:W-:Y:S01]  /*19c70*/  IADD3 R2, P3, R23, UR4, RZ ;  /* 0x0000000417027c10 */ /* 0x002fe2000ff7e0ff */
[----:B------:R-:W-:Y:S01]  /*19c80*/  ULDC UR4, c[0x0][0x288] ;  /* 0x0000a20000047ab9 */ /* 0x000fe20000000800 */
[----:B------:R-:W-:-:S02]  /*19c90*/  IADD3.X R5, R31, UR7, RZ, P4, !PT ;  /* 0x000000071f057c10 */ /* 0x000fc4000a7fe4ff */
[----:B------:R-:W-:Y:S02]  /*19ca0*/  IADD3.X R3, R31, UR5, RZ, P3, !PT ;  /* 0x000000051f037c10 */ /* 0x000fe40009ffe4ff */
[----:B------:R-:W-:Y:S01]  /*19cb0*/  @P2 IADD3 R6, P3, R23, UR8, RZ ;  /* 0x0000000817062c10 */ /* 0x000fe2000ff7e0ff */
[----:B------:R-:W-:Y:S01]  /*19cc0*/  IMAD.U32 R8, RZ, RZ, UR4 ;  /* 0x00000004ff087e24 */ /* 0x000fe2000f8e00ff */
[----:B------:R-:W-:Y:S01]  /*19cd0*/  ULDC.64 UR4, c[0x0][0x418] ;  /* 0x0001060000047ab9 */ /* 0x000fe20000000a00 */
[----:B------:R-:W5:Y:S01]  /*19ce0*/  @P0 LDG.E R37, desc[UR42][R2.64] ;  /* 0x0000002a02250981 */ /* 0x000f62000c1e1900 */
[----:B------:R-:W-:-:S03]  /*19cf0*/  @P2 IADD3.X R7, R31, UR9, RZ, P3, !PT ;  /* 0x000000091f072c10 */ /* 0x000fc60009ffe4ff */
[----:B------:R-:W5:Y:S04]  /*19d00*/  @P1 LDG.E R0, desc[UR42][R4.64] ;  /* 0x0000002a04001981 */ /* 0x000f68000c1e1900 */
        /* <DEDUP_REMOVED lines=12> */
[----:B------:R-:W-:Y:S06]  /*19dd0*/  @P2 BRA `(.L_x_6198) ;  /* 0x0000000000142947 */ /* 0x000fec0003800000 */
[----:B------:R-:W-:Y:S05]  /*19de0*/  @!P0 BRA `(.L_x_6198) ;  /* 0x0000000000108947 */ /* 0x000fea0003800000 */
[----:B0-----:R-:W2:Y:S04]  /*19df0*/  LDG.E R8, desc[UR42][R2.64] ;  /* 0x0000002a02087981 */ /* 0x001ea8000c1e1900 */
[----:B------:R-:W2:Y:S02]  /*19e00*/  LDG.E R7, desc[UR42][R2.64+0x4] ;  /* 0x0000042a02077981 */ /* 0x000ea4000c1e1900 */
[----:B--2---:R-:W-:-:S05]  /*19e10*/  IMAD.IADD R11, R7, 0x1, -R8 ;  /* 0x00000001070b7824 */ /* 0x004fca00078e0a08 */
[----:B------:R1:W-:Y:S02]  /*19e20*/  STL [R1+0x8], R11 ;  /* 0x0000080b01007387 */ /* 0x0003e40000100800 */
.L_x_6198:
        /* <DEDUP_REMOVED lines=14> */
.L_x_6199:
        /* <DEDUP_REMOVED lines=9> */
.L_x_6200:
        /* <DEDUP_REMOVED lines=15> */
[----:B------:R2:W-:Y:S01]  /*1a090*/  STL [R1+0x10], R7 ;  /* 0x0000100701007387 */ /* 0x0005e20000100800 */
        /* <DEDUP_REMOVED lines=42> */
.L_x_6202:
[----:B------:R-:W-:Y:S05]  /*1a340*/  BSYNC B0 ;  /* 0x0000000000007941 */ /* 0x000fea0003800000 */
.L_x_6201:
        /* <DEDUP_REMOVED lines=9> */
[----:B------:R-:W-:-:S07]  /*1a3e0*/  SHF.R.U32.HI R3, RZ, 0x6, R3 ;  /* 0x00000006ff037819 */ /* 0x000fce0000011603 */
[----:B------:R-:W-:-:S04]  /*1a3f0*/  @P0 VIADD R6, R6, 0x5f ;  /* 0x0000005f06060836 */ /* 0x000fc80000000000 */
[----:B------:R-:W-:-:S04]  /*1a400*/  @P0 IMAD.HI R2, R6, 0x2aaaaaab, RZ ;  /* 0x2aaaaaab06020827 */ /* 0x000fc800078e02ff */
[----:B------:R-:W-:Y:S01]  /*1a410*/  IMAD.MOV.U32 R6, RZ, RZ, R3 ;  /* 0x000000ffff067224 */ /* 0x000fe200078e0003 */
        /* <DEDUP_REMOVED lines=12> */
.L_x_6413:
[----:B--2---:R-:W-:Y:S02]  /*1a4e0*/  ISETP.NE.AND P0, PT, R14, RZ, PT ;  /* 0x000000ff0e00720c */ /* 0x004fe40003f05270 */
[----:B------:R-:W-:-:S11]  /*1a4f0*/  PLOP3.LUT P6, PT, PT, PT, PT, 0x8, 0x0 ;  /* 0x000000000000781c */ /* 0x000fd60003fce170 */
[----:B------:R-:W-:Y:S05]  /*1a500*/  @P0 BRA `(.L_x_6206) ;  /* 0x00000000000c0947 */ /* 0x000fea0003800000 */
[----:B------:R-:W-:-:S03]  /*1a510*/  UMOV UR4, 0xffffffff ;  /* 0xffffffff00047882 */ /* 0x000fc60000000000 */
[----:B------:R-:W-:Y:S05]  /*1a520*/  BRA.DIV UR4, `(.L_x_6207) ;  /* 0x0000008a045c7947 */ /* 0x000fea000b800000 */
[----:B------:R-:W-:-:S13]  /*1a530*/  ELECT P6, URZ, PT ;  /* 0x00000000003f782f */ /* 0x000fda00038c0000 */
.L_x_6206:
        /* <DEDUP_REMOVED lines=9> */
.L_x_6416:
[----:B------:R-:W-:Y:S05]  /*1a5d0*/  BSYNC B1 ;  /* 0x0000000000017941 */ /* 0x000fea0003800000 */
.L_x_6208:
        /* <DEDUP_REMOVED lines=10> */
.L_x_6417:
[----:B------:R-:W-:Y:S05]  /*1a680*/  BSYNC B2 ;  /* 0x0000000000027941 */ /* 0x000fea0003800000 */
.L_x_6212:
        /* <DEDUP_REMOVED lines=9> */
.L_x_6215:
[----:B------:R-:W-:Y:S05]  /*1a720*/  BSYNC B2 ;  /* 0x0000000000027941 */ /* 0x000fea0003800000 */
.L_x_6214:
        /* <DEDUP_REMOVED lines=12> */
.L_x_6216:
        /* <DEDUP_REMOVED lines=13> */
.L_x_6418:
[----:B------:R-:W-:Y:S05]  /*1a8c0*/  BSYNC B2 ;  /* 0x0000000000027941 */ /* 0x000fea0003800000 */
.L_x_6217:
        /* <DEDUP_REMOVED lines=11> */
.L_x_6220:
[----:B------:R-:W-:Y:S05]  /*1a980*/  BSYNC B2 ;  /* 0x0000000000027941 */ /* 0x000fea0003800000 */
.L_x_6219:
        /* <DEDUP_REMOVED lines=9> */
.L_x_6221:
        /* <DEDUP_REMOVED lines=15> */
.L_x_6222:
        /* <DEDUP_REMOVED lines=15> */
.L_x_6223:
        /* <DEDUP_REMOVED lines=15> */
.L_x_6224:
        /* <DEDUP_REMOVED lines=10> */
.L_x_6211:
[----:B------:R-:W-:Y:S05]  /*1ad90*/  BSYNC B1 ;  /* 0x0000000000017941 */ /* 0x000fea0003800000 */
.L_x_6210:
        /* <DEDUP_REMOVED lines=9> */
.L_x_6240:
        /* <DEDUP_REMOVED lines=11> */
.L_x_6419:
[----:B------:R-:W-:Y:S05]  /*1aee0*/  BSYNC B2 ;  /* 0x0000000000027941 */ /* 0x000fea0003800000 */
.L_x_6227:
        /* <DEDUP_REMOVED lines=9> */
.L_x_6230:
[----:B------:R-:W-:Y:S05]  /*1af80*/  BSYNC B2 ;  /* 0x0000000000027941 */ /* 0x000fea0003800000 */
.L_x_6229:
[----:B------:R-:W-:Y:S01]  /*1af90*/  IMAD.MOV.U32 R14, RZ, RZ, RZ ;  /* 0x000000ffff0e7224 */ /* 0x000fe200078e00ff */
[----:B------:R-:W-:Y:S01]  /*1afa0*/  UIADD3 UR4, UP0, UR40, 0x570, URZ ;  /* 0x0000057028047890 */ /* 0x000fe2000ff1e03f */
[----:B-1----:R-:W-:Y:S01]  /*1afb0*/  IMAD R11, R17, 0x3000, R16 ;  /* 0x00003000110b7824 */ /* 0x002fe200078e0210 */
        /* <DEDUP_REMOVED lines=8> */
.L_x_6231:
        /* <DEDUP_REMOVED lines=13> */
.L_x_6420:
[----:B------:R-:W-:Y:S05]  /*1b110*/  BSYNC B2 ;  /* 0x0000000000027941 */ /* 0x000fea0003800000 */
.L_x_6232:
        /* <DEDUP_REMOVED lines=11> */
.L_x_6235:
[----:B------:R-:W-:Y:S05]  /*1b1d0*/  BSYNC B2 ;  /* 0x0000000000027941 */ /* 0x000fea0003800000 */
.L_x_6234:
        /* <DEDUP_REMOVED lines=9> */
.L_x_6236:
        /* <DEDUP_REMOVED lines=15> */
.L_x_6237:
        /* <DEDUP_REMOVED lines=15> */
.L_x_6238:
        /* <DEDUP_REMOVED lines=15> */
.L_x_6239:
        /* <DEDUP_REMOVED lines=10> */
.L_x_6226:
[----:B------:R-:W-:Y:S05]  /*1b5e0*/  BSYNC B1 ;  /* 0x0000000000017941 */ /* 0x000fea0003800000 */
.L_x_6225:
        /* <DEDUP_REMOVED lines=8> */
.L_x_6204:
[----:B------:R-:W-:Y:S05]  /*1b670*/  BSYNC B0 ;  /* 0x0000000000007941 */ /* 0x000fea0003800000 */
.L_x_6203:
        /* <DEDUP_REMOVED lines=8> */
[----:B------:R-:W2:Y:S08]  /*1b700*/  @P1 LDC R3, c[0x0][0x44c] ;  /* 0x00011300ff031b82 */ /* 0x000eb00000000800 */
[----:B------:R-:W4:Y:S01]  /*1b710*/  @P1 LDC R0, c[0x0][0x450] ;  /* 0x00011400ff001b82 */ /* 0x000f220000000800 */
[----:B--2---:R-:W-:-:S05]  /*1b720*/  @P1 IMAD.HI.U32 R3, R2, R3, RZ ;  /* 0x0000000302031227 */ /* 0x004fca00078e00ff */
[----:B----4-:R-:W-:Y:S01]  /*1b730*/  @P1 SHF.R.U32.HI R2, RZ, R0, R3 ;  /* 0x00000000ff021219 */ /* 0x010fe20000011603 */
        /* <DEDUP_REMOVED lines=10> */
[----:B0-----:R-:W0:Y:S03]  /*1b7e0*/  I2F.RP R8, R0 ;  /* 0x0000000000087306 */ /* 0x001e260000209400 */
        /* <DEDUP_REMOVED lines=23> */
.L_x_6242:
[----:B------:R-:W-:Y:S05]  /*1b960*/  BSYNC B0 ;  /* 0x0000000000007941 */ /* 0x000fea0003800000 */
.L_x_6241:
        /* <DEDUP_REMOVED lines=23> */
.L_x_6244:
        /* <DEDUP_REMOVED lines=14> */
[----:B-1----:R-:W-:Y:S02]  /*1bbc0*/  IMAD.U32 R11, RZ, RZ, UR5 ;  /* 0x00000005ff0b7e24 */ /* 0x002fe4000f8e00ff */
[----:B0-----:R-:W-:Y:S02]  /*1bbd0*/  IMAD.MOV.U32 R8, RZ, RZ, 0x70 ;  /* 0x00000070ff087424 */ /* 0x001fe400078e00ff */
[----:B------:R-:W-:Y:S02]  /*1bbe0*/  IMAD.MOV.U32 R12, RZ, RZ, 0x1 ;  /* 0x00000001ff0c7424 */ /* 0x000fe400078e00ff */
[----:B------:R-:W-:-:S07]  /*1bbf0*/  IMAD.MOV.U32 R13, RZ, RZ, RZ ;  /* 0x000000ffff0d7224 */ /* 0x000fce00078e00ff */
[----:B------:R-:W-:-:S07]  /*1bc00*/  LEPC R20, `(.L_x_6247) ;  /* 0x000000001014794e */ /* 0x000fce0000000000 */
[----:B--2---:R-:W-:Y:S05]  /*1bc10*/  CALL.ABS.NOINC R2 ;  /* 0x0000000002007343 */ /* 0x004fea0003c00000 */
.L_x_6247:
[----:B------:R-:W-:Y:S05]  /*1bc20*/  BSYNC B6 ;  /* 0x0000000000067941 */ /* 0x000fea0003800000 */
.L_x_6246:
        /* <DEDUP_REMOVED lines=12> */
[----:B------:R-:W-:-:S02]  /*1bcf0*/  IMAD.U32 R7, RZ, RZ, UR9 ;  /* 0x00000009ff077e24 */ /* 0x000fc4000f8e00ff */
[----:B------:R-:W-:Y:S02]  /*1bd00*/  IMAD.U32 R10, RZ, RZ, UR4 ;  /* 0x00000004ff0a7e24 */ /* 0x000fe4000f8e00ff */
[----:B-1----:R-:W-:Y:S02]  /*1bd10*/  IMAD.U32 R11, RZ, RZ, UR5 ;  /* 0x00000005ff0b7e24 */ /* 0x002fe4000f8e00ff */
[----:B0-----:R-:W-:Y:S02]  /*1bd20*/  IMAD.MOV.U32 R8, RZ, RZ, 0x70 ;  /* 0x00000070ff087424 */ /* 0x001fe400078e00ff */
[----:B------:R-:W-:Y:S02]  /*1bd30*/  IMAD.MOV.U32 R12, RZ, RZ, 0x1 ;  /* 0x00000001ff0c7424 */ /* 0x000fe400078e00ff */
[----:B--2---:R-:W-:-:S07]  /*1bd40*/  IMAD.MOV.U32 R13, RZ, RZ, RZ ;  /* 0x000000ffff0d7224 */ /* 0x004fce00078e00ff */
[----:B------:R-:W-:-:S07]  /*1bd50*/  LEPC R20, `(.L_x_6250) ;  /* 0x000000001014794e */ /* 0x000fce0000000000 */
[----:B---3--:R-:W-:Y:S05]  /*1bd60*/  CALL.ABS.NOINC R2 ;  /* 0x0000000002007343 */ /* 0x008fea0003c00000 */
.L_x_6250:
        /* <DEDUP_REMOVED lines=15> */
.L_x_6249:
[----:B------:R-:W-:Y:S05]  /*1be60*/  BSYNC B6 ;  /* 0x0000000000067941 */ /* 0x000fea0003800000 */
.L_x_6248:
[----:B------:R-:W2:Y:S01]  /*1be70*/  LDL R35, [R1+0x40] ;  /* 0x0000400001237983 */ /* 0x000ea20000100800 */
[----:B------:R-:W-:Y:S01]  /*1be80*/  ULDC.64 UR4, c[0x0][0xaf0] ;  /* 0x0002bc0000047ab9 */ /* 0x000fe20000000a00 */
[----:B------:R-:W3:Y:S02]  /*1be90*/  LDC R9, c[0x0][0x430] ;  /* 0x00010c00ff097b82 */ /* 0x000ee40000000800 */
[----:B------:R-:W4:Y:S01]  /*1bea0*/  LDL R20, [R1+0x10] ;  /* 0x0000100001147983 */ /* 0x000f220000100800 */
[----:B------:R-:W-:Y:S01]  /*1beb0*/  ISETP.NE.U32.AND P0, PT, RZ, UR4, PT ;  /* 0x00000004ff007c0c */ /* 0x000fe2000bf05070 */
[----:B------:R-:W5:Y:S03]  /*1bec0*/  S2R R21, SR_TID.X ;  /* 0x0000000000157919 */ /* 0x000f660000002100 */
[----:B------:R-:W-:-:S13]  /*1bed0*/  ISETP.NE.AND.EX P0, PT, RZ, UR5, PT, P0 ;  /* 0x00000005ff007c0c */ /* 0x000fda000bf05300 */
[----:B------:R-:W-:Y:S01]  /*1bee0*/  @P0 IADD3 R2, P1, R23, UR4, RZ ;  /* 0x0000000417020c10 */ /* 0x000fe2000ff3e0ff */
[----:B------:R-:W-:Y:S01]  /*1bef0*/  IMAD.MOV.U32 R10, RZ, RZ, RZ ;  /* 0x000000ffff0a7224 */ /* 0x000fe200078e00ff */
[----:B------:R-:W-:Y:S01]  /*1bf00*/  LOP3.LUT R18, R18, 0xffffffdf, RZ, 0xc0, !PT ;  /* 0xffffffdf12127812 */ /* 0x000fe200078ec0ff */
[----:B------:R-:W-:Y:S01]  /*1bf10*/  ULDC UR4, c[0x0][0x320] ;  /* 0x0000c80000047ab9 */ /* 0x000fe20000000800 */
[----:B------:R-:W-:-:S05]  /*1bf20*/  @P0 IADD3.X R3, R31, UR5, RZ, P1, !PT ;  /* 0x000000051f030c10 */ /* 0x000fca0008ffe4ff */
[----:B------:R0:W4:Y:S01]  /*1bf30*/  @P0 LDG.E R30, desc[UR42][R2.64] ;  /* 0x0000002a021e0981 */ /* 0x000122000c1e1900 */
[----:B-----5:R-:W-:-:S04]  /*1bf40*/  LOP3.LUT R21, R21, 0x7f, RZ, 0xc0, !PT ;  /* 0x0000007f15157812 */ /* 0x020fc800078ec0ff */
[----:B------:R-:W-:Y:S02]  /*1bf50*/  SHF.R.U32.HI R0, RZ, 0x3, R21 ;  /* 0x00000003ff007819 */ /* 0x000fe40000011615 */
[----:B------:R-:W5:Y:S01]  /*1bf60*/  S2R R21, SR_TID.X ;  /* 0x0000000000157919 */ /* 0x000f620000002100 */
[----:B---3--:R-:W-:-:S13]  /*1bf70*/  ISETP.NE.AND P1, PT, R9, 0x1, PT ;  /* 0x000000010900780c */ /* 0x008fda0003f25270 */
[----:B------:R-:W3:Y:S08]  /*1bf80*/  @P1 LDC R5, c[0x0][0x434] ;  /* 0x00010d00ff051b82 */ /* 0x000ef00000000800 */
[----:B------:R-:W1:Y:S01]  /*1bf90*/  @P1 LDC R4, c[0x0][0x438] ;  /* 0x00010e00ff041b82 */ /* 0x000e620000000800 */
[----:B-----5:R-:W-:-:S05]  /*1bfa0*/  IMAD.SHL.U32 R21, R21, 0x10, RZ ;  /* 0x0000001015157824 */ /* 0x020fca00078e00ff */
[----:B------:R-:W-:Y:S01]  /*1bfb0*/  LOP3.LUT R21, R0, 0x70, R21, 0xf8, !PT ;  /* 0x0000007000157812 */ /* 0x000fe200078ef815 */
[----:B--2---:R-:W-:-:S04]  /*1bfc0*/  VIADD R0, R35, 0xffffffff ;  /* 0xffffffff23007836 */ /* 0x004fc80000000000 */
[----:B------:R-:W-:-:S05]  /*1bfd0*/  IMAD R6, R0, 0x60, R21 ;  /* 0x0000006000067824 */ /* 0x000fca00078e0215 */
[----:B----4-:R-:W-:-:S04]  /*1bfe0*/  ISETP.GE.AND P0, PT, R6, R20, PT ;  /* 0x000000140600720c */ /* 0x010fc80003f06270 */
[----:B------:R-:W-:Y:S01]  /*1bff0*/  ISETP.GT.U32.OR P0, PT, R21, 0x5f, P0 ;  /* 0x0000005f1500780c */ /* 0x000fe20000704470 */
[----:B------:R-:W-:-:S12]  /*1c000*/  IMAD.IADD R6, R6, 0x1, R34 ;  /* 0x0000000106067824 */ /* 0x000fd800078e0222 */
[----:B0-----:R-:W0:Y:S01]  /*1c010*/  @!P0 LDC.64 R2, c[0x0][0x428] ;  /* 0x00010a00ff028b82 */ /* 0x001e220000000a00 */
[----:B---3--:R-:W-:-:S04]  /*1c020*/  @P1 IMAD.HI.U32 R5, R6, R5, RZ ;  /* 0x0000000506051227 */ /* 0x008fc800078e00ff */
[----:B------:R-:W-:Y:S01]  /*1c030*/  IMAD.MOV.U32 R7, RZ, RZ, R6 ;  /* 0x000000ffff077224 */ /* 0x000fe200078e0006 */
[----:B-1----:R-:W-:Y:S02]  /*1c040*/  @P1 SHF.R.U32.HI R7, RZ, R4, R5 ;  /* 0x00000004ff071219 */ /* 0x002fe40000011605 */
[----:B------:R-:W-:Y:S02]  /*1c050*/  SHF.R.S32.HI R35, RZ, 0x1f, R30 ;  /* 0x0000001fff237819 */ /* 0x000fe4000001141e */
[--C-:B------:R-:W-:Y:S01]  /*1c060*/  @!P0 SHF.R.S32.HI R5, RZ, 0x1f, R7.reuse ;  /* 0x0000001fff058819 */ /* 0x100fe20000011407 */
[----:B------:R-:W-:Y:S02]  /*1c070*/  @!P0 IMAD.MOV.U32 R4, RZ, RZ, R7 ;  /* 0x000000ffff048224 */ /* 0x000fe400078e0007 */
[-C--:B0-----:R-:W-:Y:S02]  /*1c080*/  @!P0 IMAD R8, R35, R2.reuse, RZ ;  /* 0x0000000223088224 */ /* 0x081fe400078e02ff */
[----:B------:R-:W-:-:S04]  /*1c090*/  @!P0 IMAD.WIDE.U32 R4, R30, R2, R4 ;  /* 0x000000021e048225 */ /* 0x000fc800078e0004 */
[----:B------:R-:W-:Y:S02]  /*1c0a0*/  @!P0 IMAD R8, R30, R3, R8 ;  /* 0x000000031e088224 */ /* 0x000fe400078e0208 */
[----:B------:R-:W0:Y:S02]  /*1c0b0*/  @!P0 LDC.64 R2, c[0x0][0x418] ;  /* 0x00010600ff028b82 */ /* 0x000e240000000a00 */
[----:B------:R-:W-:Y:S01]  /*1c0c0*/  @!P0 IMAD.IADD R8, R5, 0x1, R8 ;  /* 0x0000000105088824 */ /* 0x000fe200078e0208 */
[----:B0-----:R-:W-:-:S04]  /*1c0d0*/  @!P0 LEA R2, P1, R4, R2, 0x2 ;  /* 0x0000000204028211 */ /* 0x001fc800078210ff */
[----:B------:R-:W-:-:S05]  /*1c0e0*/  @!P0 LEA.HI.X R3, R4, R3, R8, 0x2, P1 ;  /* 0x0000000304038211 */ /* 0x000fca00008f1408 */
[----:B------:R0:W2:Y:S01]  /*1c0f0*/  @!P0 LDG.E R10, desc[UR42][R2.64] ;  /* 0x0000002a020a8981 */ /* 0x0000a2000c1e1900 */
[----:B------:R-:W-:Y:S02]  /*1c100*/  ISETP.GT.U32.AND P0, PT, R21, 0x5f, PT ;  /* 0x0000005f1500780c */ /* 0x000fe40003f04070 */
[----:B------:R-:W1:Y:S01]  /*1c110*/  S2R R21, SR_TID.X ;  /* 0x0000000000157919 */ /* 0x000e620000002100 */
[----:B0-----:R-:W-:-:S05]  /*1c120*/  IMAD.U32 R2, RZ, RZ, UR38 ;  /* 0x00000026ff027e24 */ /* 0x001fca000f8e00ff */
[----:B------:R-:W-:-:S05]  /*1c130*/  ISETP.NE.AND P2, PT, R2, 0x3, PT ;  /* 0x000000030200780c */ /* 0x000fca0003f45270 */
[----:B------:R-:W-:-:S04]  /*1c140*/  @P0 LOP3.LUT R18, R18, 0x20, RZ, 0xfc, !PT ;  /* 0x0000002012120812 */ /* 0x000fc800078efcff */
[----:B------:R-:W-:Y:S01]  /*1c150*/  LOP3.LUT R18, R18, 0xfffff7ff, RZ, 0xc0, !PT ;  /* 0xfffff7ff12127812 */ /* 0x000fe200078ec0ff */
[----:B-1----:R-:W-:-:S05]  /*1c160*/  IMAD.SHL.U32 R21, R21, 0x8, RZ ;  /* 0x0000000815157824 */ /* 0x002fca00078e00ff */
[----:B------:R-:W-:-:S04]  /*1c170*/  LOP3.LUT R21, R21, 0x38, RZ, 0xc0, !PT ;  /* 0x0000003815157812 */ /* 0x000fc800078ec0ff */
[----:B------:R-:W-:-:S04]  /*1c180*/  LOP3.LUT R12, R21, 0x40, RZ, 0xfc, !PT ;  /* 0x00000040150c7812 */ /* 0x000fc800078efcff */
[----:B------:R-:W-:Y:S02]  /*1c190*/  ISETP.GE.AND P4, PT, R12, UR4, PT ;  /* 0x000000040c007c0c */ /* 0x000fe4000bf86270 */
[----:B------:R-:W-:Y:S01]  /*1c1a0*/  @P2 LOP3.LUT R18, R18, 0x800, RZ, 0xfc, !PT ;  /* 0x0000080012122812 */ /* 0x000fe200078efcff */
[----:B------:R-:W-:Y:S01]  /*1c1b0*/  IMAD.MOV R4, RZ, RZ, -R7 ;  /* 0x000000ffff047224 */ /* 0x000fe200078e0a07 */
[----:B------:R-:W-:Y:S02]  /*1c1c0*/  LOP3.LUT R11, R21, 0x80, RZ, 0xfc, !PT ;  /* 0x00000080150b7812 */ /* 0x000fe400078efcff */
[----:B------:R-:W-:Y:S01]  /*1c1d0*/  LOP3.LUT R18, R18, 0xffffffef, RZ, 0xc0, !PT ;  /* 0xffffffef12127812 */ /* 0x000fe200078ec0ff */
[----:B------:R-:W-:Y:S01]  /*1c1e0*/  IMAD R3, R9, R4, R6 ;  /* 0x0000000409037224 */ /* 0x000fe200078e0206 */
[----:B------:R-:W-:Y:S02]  /*1c1f0*/  ISETP.GE.AND P3, PT, R11, UR4, PT ;  /* 0x000000040b007c0c */ /* 0x000fe4000bf66270 */
[----:B------:R-:W-:-:S03]  /*1c200*/  ISETP.GE.AND P0, PT, R21, UR4, PT ;  /* 0x0000000415007c0c */ /* 0x000fc6000bf06270 */
[----:B------:R-:W-:Y:S01]  /*1c210*/  @P4 LOP3.LUT R18, R18, 0x10, RZ, 0xfc, !PT ;  /* 0x0000001012124812 */ /* 0x000fe200078efcff */
[----:B------:R-:W-:Y:S03]  /*1c220*/  STL [R1+0x4], R3 ;  /* 0x0000040301007387 */ /* 0x000fe60000100800 */
[----:B------:R-:W-:-:S04]  /*1c230*/  LOP3.LUT R18, R18, 0xfffffffe, RZ, 0xc0, !PT ;  /* 0xfffffffe12127812 */ /* 0x000fc800078ec0ff */
[----:B------:R-:W-:-:S04]  /*1c240*/  LOP3.LUT R18, R18, 0xfffffff7, RZ, 0xc0, !PT ;  /* 0xfffffff712127812 */ /* 0x000fc800078ec0ff */
[----:B------:R-:W-:Y:S01]  /*1c250*/  @P3 LOP3.LUT R18, R18, 0x8, RZ, 0xfc, !PT ;  /* 0x0000000812123812 */ /* 0x000fe200078efcff */
[----:B------:R-:W-:-:S03]  /*1c260*/  UMOV UR5, 0xffffffff ;  /* 0xffffffff00057882 */ /* 0x000fc60000000000 */
[----:B------:R-:W-:-:S04]  /*1c270*/  @P0 LOP3.LUT R18, R18, 0x1, RZ, 0xfc, !PT ;  /* 0x0000000112120812 */ /* 0x000fc800078efcff */
[----:B------:R-:W-:Y:S01]  /*1c280*/  LOP3.LUT R18, R18, 0xfffffffb, RZ, 0xc0, !PT ;  /* 0xfffffffb12127812 */ /* 0x000fe200078ec0ff */
[----:B--2---:R0:W-:Y:S02]  /*1c290*/  STL [R1], R10 ;  /* 0x0000000a01007387 */ /* 0x0041e40000100800 */
[----:B0-----:R-:W-:-:S04]  /*1c2a0*/  LOP3.LUT R10, R21, 0xc0, RZ, 0xfc, !PT ;  /* 0x000000c0150a7812 */ /* 0x001fc800078efcff */
[----:B------:R-:W-:-:S13]  /*1c2b0*/  ISETP.GE.AND P1, PT, R10, UR4, PT ;  /* 0x000000040a007c0c */ /* 0x000fda000bf26270 */
[----:B------:R-:W-:Y:S01]  /*1c2c0*/  @P1 LOP3.LUT R18, R18, 0x4, RZ, 0xfc, !PT ;  /* 0x0000000412121812 */ /* 0x000fe200078efcff */
[----:B------:R-:W-:Y:S06]  /*1c2d0*/  BRA.DIV UR5, `(.L_x_6251) ;  /* 0x0000006e05747947 */ /* 0x000fec000b800000 */
.L_x_6423:
[----:B------:R-:W-:-:S05]  /*1c2e0*/  SEL R2, RZ, 0x1, P0 ;  /* 0x00000001ff027807 */ /* 0x000fca0000000000 */
[----:B------:R0:W-:Y:S01]  /*1c2f0*/  STL [R1+0x5c], R2 ;  /* 0x00005c0201007387 */ /* 0x0001e20000100800 */
[----:B------:R-:W-:Y:S05]  /*1c300*/  @!P2 BRA `(.L_x_6252) ;  /* 0x000000000004a947 */ /* 0x000fea0003800000 */
[----:B------:R-:W-:Y:S01]  /*1c310*/  BPT.TRAP 0x1 ;  /* 0x000000040000795c */ /* 0x000fe20000300000 */
.L_x_6252:
[----:B------:R-:W-:Y:S01]  /*1c320*/  IMAD R31, R0, -0x60, R20 ;  /* 0xffffffa0001f7824 */ /* 0x000fe200078e0214 */
[----:B------:R-:W-:Y:S01]  /*1c330*/  SHF.L.U32 R0, R28, 0x1f, RZ ;  /* 0x0000001f1c007819 */ /* 0x000fe200000006ff */
[----:B------:R-:W-:Y:S01]  /*1c340*/  IMAD R23, R19, 0x8, R16 ;  /* 0x0000000813177824 */ /* 0x000fe200078e0210 */
[----:B------:R-:W-:Y:S03]  /*1c350*/  BSSY B0, `(.L_x_6253) ;  /* 0x0000003000007945 */ /* 0x000fe60003800000 */
[----:B------:R-:W1:Y:S02]  /*1c360*/  SYNCS.PHASECHK.TRANS64.TRYWAIT P0, [R23+URZ+0x32440], R0 ;  /* 0x03244000170075a7 */ /* 0x000e64000800017f */
[----:B-1----:R-:W-:Y:S05]  /*1c370*/  @!P0 BRA `(.L_x_6254) ;  /* 0x0000006c00808947 */ /* 0x002fea0003800000 */
.L_x_6424:
[----:B------:R-:W-:Y:S05]  /*1c380*/  BSYNC B0 ;  /* 0x0000000000007941 */ /* 0x000fea0003800000 */
.L_x_6253:
[----:B0-----:R-:W1:Y:S01]  /*1c390*/  LDL R2, [R1+0x4] ;  /* 0x0000040001027983 */ /* 0x001e620000100800 */
[----:B------:R-:W-:Y:S01]  /*1c3a0*/  ULDC.64 UR4, c[0x0][0x300] ;  /* 0x0000c00000047ab9 */ /* 0x000fe20000000a00 */
[----:B------:R-:W-:Y:S02]  /*1c3b0*/  ULDC.64 UR6, c[0x0][0x2e8] ;  /* 0x0000ba0000067ab9 */ /* 0x000fe40000000a00 */
[----:B------:R-:W2:Y:S01]  /*1c3c0*/  LDL R4, [R1] ;  /* 0x0000000001047983 */ /* 0x000ea20000100800 */
[----:B------:R-:W-:Y:S01]  /*1c3d0*/  LOP3.LUT R18, R18, 0xfffffffd, RZ, 0xc0, !PT ;  /* 0xfffffffd12127812 */ /* 0x000fe200078ec0ff */
[----:B------:R-:W0:Y:S02]  /*1c3e0*/  S2R R7, SR_TID.X ;  /* 0x0000000000077919 */ /* 0x000e240000002100 */
[----:B0-----:R-:W-:-:S05]  /*1c3f0*/  IMAD.SHL.U32 R7, R7, 0x8, RZ ;  /* 0x0000000807077824 */ /* 0x001fca00078e00ff */
        /* <DEDUP_REMOVED lines=14> */
[----:B------:R-:W0:Y:S02]  /*1c4e0*/  S2R R4, SR_TID.X ;  /* 0x0000000000047919 */ /* 0x000e240000002100 */
[----:B------:R-:W-:Y:S02]  /*1c4f0*/  IMAD.IADD R3, R3, 0x1, R0 ;  /* 0x0000000103037824 */ /* 0x000fe400078e0200 */
[----:B------:R-:W-:Y:S01]  /*1c500*/  IMAD.WIDE.U32 R2, R26, UR4, R2 ;  /* 0x000000041a027c25 */ /* 0x000fe2000f8e0002 */
[----:B------:R-:W-:Y:S02]  /*1c510*/  ULDC UR4, c[0x0][0x2f4] ;  /* 0x0000bd0000047ab9 */ /* 0x000fe40000000800 */
[----:B------:R-:W-:Y:S02]  /*1c520*/  ISETP.GE.AND P2, PT, R7, UR4, PT ;  /* 0x0000000407007c0c */ /* 0x000fe4000bf46270 */
[----:B------:R-:W-:-:S11]  /*1c530*/  LEA R0, P0, R2, UR6, 0x1 ;  /* 0x0000000602007c11 */ /* 0x000fd6000f8008ff */
[----:B------:R-:W-:Y:S02]  /*1c540*/  @P2 LOP3.LUT R18, R18, 0x2, RZ, 0xfc, !PT ;  /* 0x0000000212122812 */ /* 0x000fe400078efcff */
[----:B0-----:R-:W-:-:S04]  /*1c550*/  LOP3.LUT R4, R4, 0x7f, RZ, 0xc0, !PT ;  /* 0x0000007f04047812 */ /* 0x001fc800078ec0ff */
[----:B-1----:R-:W-:Y:S01]  /*1c560*/  SHF.R.U32.HI R5, RZ, 0x3, R4 ;  /* 0x00000003ff057819 */ /* 0x002fe20000011604 */
        /* <DEDUP_REMOVED lines=59> */
.L_x_6438:
        /* <DEDUP_REMOVED lines=10> */
.L_x_6256:
        /* <DEDUP_REMOVED lines=11> */
.L_x_6257:
        /* <DEDUP_REMOVED lines=8> */
[----:B0-----:R-:W-:-:S05]  /*1caf0*/  SEL R3, R36, RZ, !P0 ;  /* 0x000000ff24037207 */ /* 0x001fca0004000000 */
[----:B------:R0:W-:Y:S01]  /*1cb00*/  STL [R1+0x10], R3 ;  /* 0x0000100301007387 */ /* 0x0001e20000100800 */
        /* <DEDUP_REMOVED lines=23> */
.L_x_6259:
[----:B------:R-:W-:Y:S05]  /*1cc80*/  BSYNC B6 ;  /* 0x0000000000067941 */ /* 0x000fea0003800000 */
.L_x_6258:
[----:B------:R-:W2:Y:S01]  /*1cc90*/  LDL R21, [R1+0x28] ;  /* 0x0000280001157983 */ /* 0x000ea20000100800 */
[----:B------:R-:W3:Y:S01]  /*1cca0*/  LDC R6, c[0x0][0x448] ;  /* 0x00011200ff067b82 */ /* 0x000ee20000000800 */
[----:B------:R-:W-:Y:S02]  /*1ccb0*/  ULDC.64 UR4, c[0x0][0x298] ;  /* 0x0000a60000047ab9 */ /* 0x000fe40000000a00 */
[----:B------:R-:W4:Y:S04]  /*1ccc0*/  LDL R20, [R1+0x34] ;  /* 0x0000340001147983 */ /* 0x000f280000100800 */
[----:B------:R1:W5:Y:S01]  /*1ccd0*/  LDL R9, [R1+0x8] ;  /* 0x0000080001097983 */ /* 0x0003620000100800 */
[----:B0-----:R-:W0:Y:S01]  /*1cce0*/  S2R R2, SR_TID.X ;  /* 0x0000000000027919 */ /* 0x001e220000002100 */
[----:B------:R-:W1:Y:S01]  /*1ccf0*/  S2R R0, SR_TID.X ;  /* 0x0000000000007919 */ /* 0x000e620000002100 */
[----:B---3--:R-:W-:-:S13]  /*1cd00*/  ISETP.NE.AND P0, PT, R6, 0x1, PT ;  /* 0x000000010600780c */ /* 0x008fda0003f05270 */
[----:B------:R-:W3:Y:S01]  /*1cd10*/  @P0 LDC R3, c[0x0][0x44c] ;  /* 0x00011300ff030b82 */ /* 0x000ee20000000800 */
[----:B0-----:R-:W-:-:S04]  /*1cd20*/  LOP3.LUT R2, R2, 0x7f, RZ, 0xc0, !PT ;  /* 0x0000007f02027812 */ /* 0x001fc800078ec0ff */
[----:B------:R-:W-:Y:S01]  /*1cd30*/  SHF.R.U32.HI R2, RZ, 0x3, R2 ;  /* 0x00000003ff027819 */ /* 0x000fe20000011602 */
[----:B--2---:R-:W-:Y:S02]  /*1cd40*/  IMAD.MOV.U32 R4, RZ, RZ, R21 ;  /* 0x000000ffff047224 */ /* 0x004fe400078e0015 */
[----:B----4-:R-:W-:Y:S02]  /*1cd50*/  IMAD.MOV.U32 R21, RZ, RZ, R20 ;  /* 0x000000ffff157224 */ /* 0x010fe400078e0014 */
[----:B------:R-:W2:Y:S01]  /*1cd60*/  LDL R20, [R1+0x10] ;  /* 0x0000100001147983 */ /* 0x000ea20000100800 */
[----:B-1----:R-:W-:Y:S02]  /*1cd70*/  IMAD.SHL.U32 R0, R0, 0x10, RZ ;  /* 0x0000001000007824 */ /* 0x002fe400078e00ff */
[----:B------:R-:W-:-:S03]  /*1cd80*/  IMAD R4, R4, UR4, RZ ;  /* 0x0000000404047c24 */ /* 0x000fc6000f8e02ff */
[----:B------:R-:W-:Y:S01]  /*1cd90*/  LOP3.LUT R0, R2, 0x70, R0, 0xf8, !PT ;  /* 0x0000007002007812 */ /* 0x000fe200078ef800 */
[----:B------:R-:W-:Y:S01]  /*1cda0*/  IMAD R4, R37, UR5, R4 ;  /* 0x0000000525047c24 */ /* 0x000fe2000f8e0204 */
[----:B------:R-:W0:Y:S03]  /*1cdb0*/  @P0 LDC R2, c[0x0][0x450] ;  /* 0x00011400ff020b82 */ /* 0x000e260000000800 */
[----:B------:R-:W-:-:S04]  /*1cdc0*/  IMAD R36, R25, 0x80, R0 ;  /* 0x0000008019247824 */ /* 0x000fc800078e0200 */
        /* <DEDUP_REMOVED lines=9> */
[----:B------:R-:W-:Y:S01]  /*1ce60*/  IMAD R4, R21, UR4, RZ ;  /* 0x0000000415047c24 */ /* 0x000fe2000f8e02ff */
[----:B------:R-:W0:Y:S02]  /*1ce70*/  S2R R7, SR_TID.X ;  /* 0x0000000000077919 */ /* 0x000e240000002100 */
[----:B0-----:R-:W-:-:S05]  /*1ce80*/  IMAD.SHL.U32 R7, R7, 0x8, RZ ;  /* 0x0000000807077824 */ /* 0x001fca00078e00ff */
[----:B------:R-:W-:Y:S01]  /*1ce90*/  LOP3.LUT R7, R7, 0x38, RZ, 0xc0, !PT ;  /* 0x0000003807077812 */ /* 0x000fe200078ec0ff */
[C---:B--2---:R-:W-:Y:S02]  /*1cea0*/  IMAD R4, R20.reuse, UR5, R4 ;  /* 0x0000000514047c24 */ /* 0x044fe4000f8e0204 */
[----:B------:R-:W-:Y:S01]  /*1ceb0*/  IMAD.WIDE.U32 R2, R20, UR4, R2 ;  /* 0x0000000414027c25 */ /* 0x000fe2000f8e0002 */
        /* <DEDUP_REMOVED lines=105> */
.L_x_6455:
        /* <DEDUP_REMOVED lines=11> */
.L_x_6261:
        /* <DEDUP_REMOVED lines=28> */
.L_x_6263:
[----:B------:R-:W-:Y:S05]  /*1d7c0*/  BSYNC B6 ;  /* 0x0000000000067941 */ /* 0x000fea0003800000 */
.L_x_6262:
        /* <DEDUP_REMOVED lines=134> */
.L_x_6473:
        /* <DEDUP_REMOVED lines=13> */
.L_x_6266:
[----:B------:R-:W-:Y:S05]  /*1e100*/  BSYNC B0 ;  /* 0x0000000000007941 */ /* 0x000fea0003800000 */
.L_x_6265:
[----:B------:R-:W-:Y:S01]  /*1e110*/  NOP ;  /* 0x0000000000007918 */ /* 0x000fe20000000000 */
[----:B------:R-:W-:-:S13]  /*1e120*/  PLOP3.LUT P0, PT, PT, PT, PT, 0x80, 0x0 ;  /* 0x000000000000781c */ /* 0x000fda0003f0f070 */
.L_x_6267:
        /* <DEDUP_REMOVED lines=18> */
.L_x_6474:
[----:B------:R-:W-:Y:S05]  /*1e250*/  BSYNC B0 ;  /* 0x0000000000007941 */ /* 0x000fea0003800000 */
.L_x_6268:
[----:B------:R-:W-:-:S05]  /*1e260*/  IMAD.U32 R0, RZ, RZ, UR38 ;  /* 0x00000026ff007e24 */ /* 0x000fca000f8e00ff */
[----:B------:R-:W-:-:S13]  /*1e270*/  ISETP.NE.AND P0, PT, R0, 0x3, PT ;  /* 0x000000030000780c */ /* 0x000fda0003f05270 */
[----:B------:R-:W-:Y:S05]  /*1e280*/  @!P0 BRA `(.L_x_6270) ;  /* 0x0000000000048947 */ /* 0x000fea0003800000 */
[----:B------:R-:W-:Y:S01]  /*1e290*/  BPT.TRAP 0x1 ;  /* 0x000000040000795c */ /* 0x000fe20000300000 */
.L_x_6270:
[----:B------:R-:W-:Y:S01]  /*1e2a0*/  SHF.L.U32 R0, R28, 0x1f, RZ ;  /* 0x0000001f1c007819 */ /* 0x000fe200000006ff */
[----:B------:R-:W-:Y:S03]  /*1e2b0*/  BSSY B0, `(.L_x_6271) ;  /* 0x0000003000007945 */ /* 0x000fe60003800000 */
[----:B------:R-:W1:Y:S02]  /*1e2c0*/  SYNCS.PHASECHK.TRANS64.TRYWAIT P0, [R23+URZ+0x32460], R0 ;  /* 0x03246000170075a7 */ /* 0x000e64000800017f */
[----:B-1----:R-:W-:Y:S05]  /*1e2d0*/  @!P0 BRA `(.L_x_6272) ;  /* 0x0000006c00e08947 */ /* 0x002fea0003800000 */
.L_x_6475:
[----:B------:R-:W-:Y:S05]  /*1e2e0*/  BSYNC B0 ;  /* 0x0000000000007941 */ /* 0x000fea0003800000 */
.L_x_6271:
[----:B0-----:R-:W1:Y:S01]  /*1e2f0*/  LDL.LU R3, [R1+0x44] ;  /* 0x0000440001037983 */ /* 0x001e620000300800 */
[----:B------:R-:W-:Y:S01]  /*1e300*/  ULDC.64 UR4, c[0x0][0x328] ;  /* 0x0000ca0000047ab9 */ /* 0x000fe20000000a00 */
[----:B------:R-:W-:Y:S02]  /*1e310*/  ULDC.64 UR6, c[0x0][0x318] ;  /* 0x0000c60000067ab9 */ /* 0x000fe40000000a00 */
[----:B------:R-:W3:Y:S04]  /*1e320*/  LDL.LU R2, [R1+0x4] ;  /* 0x0000040001027983 */ /* 0x000ee80000300800 */
[----:B------:R-:W4:Y:S04]  /*1e330*/  LDL.LU R7, [R1+0x48] ;  /* 0x0000480001077983 */ /* 0x000f280000300800 */
[----:B--2---:R-:W2:Y:S04]  /*1e340*/  LDL.LU R6, [R1] ;  /* 0x0000000001067983 */ /* 0x004ea80000300800 */
[----:B------:R-:W5:Y:S01]  /*1e350*/  LDL.LU R4, [R1+0x5c] ;  /* 0x00005c0001047983 */ /* 0x000f620000300800 */
[----:B------:R-:W-:-:S02]  /*1e360*/  LOP3.LUT P3, RZ, R18, 0x10, RZ, 0xc0, !PT ;  /* 0x0000001012ff7812 */ /* 0x000fc4000786c0ff */
[C---:B------:R-:W-:Y:S02]  /*1e370*/  LOP3.LUT P2, RZ, R18.reuse, 0x8, RZ, 0xc0, !PT ;  /* 0x0000000812ff7812 */ /* 0x040fe4000784c0ff */
[C---:B------:R-:W-:Y:S02]  /*1e380*/  LOP3.LUT P1, RZ, R18.reuse, 0x4, RZ, 0xc0, !PT ;  /* 0x0000000412ff7812 */ /* 0x040fe4000782c0ff */
[----:B------:R-:W-:Y:S01]  /*1e390*/  LOP3.LUT P4, RZ, R18, 0x1, RZ, 0xc0, !PT ;  /* 0x0000000112ff7812 */ /* 0x000fe2000788c0ff */
[----:B-1----:R-:W-:-:S04]  /*1e3a0*/  IMAD R0, R3, UR4, RZ ;  /* 0x0000000403007c24 */ /* 0x002fc8000f8e02ff */
        /* <DEDUP_REMOVED lines=91> */
.L_x_6489:
        /* <DEDUP_REMOVED lines=15> */
.L_x_6274:
        /* <DEDUP_REMOVED lines=11> */
.L_x_6275:
[----:B------:R-:W2:Y:S01]  /*1eb00*/  LDL.LU R2, [R1+0x40] ;  /* 0x0000400001027983 */ /* 0x000ea20000300800 */
[----:B------:R0:W-:Y:S01]  /*1eb10*/  SYNCS.ARRIVE.TRANS64.A1T0 RZ, [R23+URZ+0x32450], RZ ;  /* 0x032450ff17ff79a7 */ /* 0x0001e2000810003f */
[----:B------:R-:W-:Y:S01]  /*1eb20*/  BSSY B0, `(.L_x_6276) ;  /* 0x00000dc000007945 */ /* 0x000fe20003800000 */
[----:B--2---:R-:W-:-:S05]  /*1eb30*/  VIADD R10, R2, 0xfffffffe ;  /* 0xfffffffe020a7836 */ /* 0x004fca0000000000 */
[----:B------:R-:W-:-:S13]  /*1eb40*/  ISETP.GE.AND P0, PT, R10, R33, PT ;  /* 0x000000210a00720c */ /* 0x000fda0003f06270 */
[----:B0-----:R-:W-:Y:S05]  /*1eb50*/  @!P0 BRA `(.L_x_6277) ;  /* 0x0000000c00608947 */ /* 0x001fea0003800000 */
.L_x_6290:
        /* <DEDUP_REMOVED lines=43> */
.L_x_6278:
[----:B------:R-:W-:Y:S01]  /*1ee10*/  IMAD R6, R19, 0x8, R16 ;  /* 0x0000000813067824 */ /* 0x000fe200078e0210 */
[----:B------:R-:W-:Y:S01]  /*1ee20*/  SHF.L.U32 R23, R28, 0x1f, RZ ;  /* 0x0000001f1c177819 */ /* 0x000fe200000006ff */
[----:B------:R-:W-:Y:S01]  /*1ee30*/  BSSY B1, `(.L_x_6279) ;  /* 0x0000004000017945 */ /* 0x000fe20003800000 */
[----:B------:R-:W-:Y:S02]  /*1ee40*/  SHF.R.S32.HI R20, RZ, 0x1f, R5 ;  /* 0x0000001fff147819 */ /* 0x000fe40000011405 */
[----:B------:R-:W0:Y:S02]  /*1ee50*/  SYNCS.PHASECHK.TRANS64.TRYWAIT P0, [R6+URZ+0x32440], R23 ;  /* 0x03244017060075a7 */ /* 0x000e24000800017f */
[----:B0-----:R-:W-:Y:S05]  /*1ee60*/  @!P0 BRA `(.L_x_6280) ;  /* 0x0000006c00508947 */ /* 0x001fea0003800000 */
.L_x_6490:
[----:B------:R-:W-:Y:S05]  /*1ee70*/  BSYNC B1 ;  /* 0x0000000000017941 */ /* 0x000fea0003800000 */
.L_x_6279:
        /* <DEDUP_REMOVED lines=50> */
.L_x_6504:
        /* <DEDUP_REMOVED lines=8> */
.L_x_6282:
        /* <DEDUP_REMOVED lines=11> */
.L_x_6283:
[----:B------:R2:W-:Y:S01]  /*1f2d0*/  SYNCS.ARRIVE.TRANS64.A1T0 RZ, [R6+URZ+0x32430], RZ ;  /* 0x032430ff06ff79a7 */ /* 0x0005e2000810003f */
[----:B------:R-:W-:Y:S05]  /*1f2e0*/  @!P3 BRA `(.L_x_6284) ;  /* 0x000000000004b947 */ /* 0x000fea0003800000 */
[----:B------:R-:W-:Y:S01]  /*1f2f0*/  BPT.TRAP 0x1 ;  /* 0x000000040000795c */ /* 0x000fe20000300000 */
.L_x_6284:
[----:B------:R-:W3:Y:S01]  /*1f300*/  SYNCS.PHASECHK.TRANS64.TRYWAIT P0, [R6+URZ+0x32460], R23 ;  /* 0x03246017060075a7 */ /* 0x000ee2000800017f */
[----:B------:R-:W-:Y:S04]  /*1f310*/  BSSY B1, `(.L_x_6285) ;  /* 0x0000002000017945 */ /* 0x000fe80003800000 */
[----:B---3--:R-:W-:Y:S05]  /*1f320*/  @!P0 BRA `(.L_x_6286) ;  /* 0x0000006c00d88947 */ /* 0x008fea0003800000 */
.L_x_6505:
[----:B------:R-:W-:Y:S05]  /*1f330*/  BSYNC B1 ;  /* 0x0000000000017941 */ /* 0x000fea0003800000 */
.L_x_6285:
        /* <DEDUP_REMOVED lines=16> */
[----:B-1----:R-:W-:Y:S02]  /*1f440*/  IMAD R8, R19, 0x6000, R32 ;  /* 0x0000600013087824 */ /* 0x002fe400078e0220 */
        /* <DEDUP_REMOVED lines=49> */
.L_x_6519:
        /* <DEDUP_REMOVED lines=11> */
.L_x_6288:
        /* <DEDUP_REMOVED lines=11> */
.L_x_6289:
[----:B------:R0:W-:Y:S01]  /*1f8c0*/  SYNCS.ARRIVE.TRANS64.A1T0 RZ, [R6+URZ+0x32450], RZ ;  /* 0x032450ff06ff79a7 */ /* 0x0001e2000810003f */
[----:B------:R-:W-:Y:S05]  /*1f8d0*/  @P2 BRA `(.L_x_6290) ;  /* 0xfffffff000a02947 */ /* 0x000fea000383ffff */
.L_x_6277:
[----:B------:R-:W-:Y:S05]  /*1f8e0*/  BSYNC B0 ;  /* 0x0000000000007941 */ /* 0x000fea0003800000 */
.L_x_6276:
        /* <DEDUP_REMOVED lines=15> */
[----:B------:R-:W1:Y:S02]  /*1f9e0*/  S2R R4, SR_LTMASK ;  /* 0x0000000000047919 */ /* 0x000e640000003900 */
[----:B-1----:R-:W-:-:S04]  /*1f9f0*/  LOP3.LUT R4, R4, UR4, RZ, 0xc0, !PT ;  /* 0x0000000404047c12 */ /* 0x002fc8000f8ec0ff */
[----:B------:R-:W1:Y:S01]  /*1fa00*/  POPC R9, R4 ;  /* 0x0000000400097309 */ /* 0x000e620000000000 */
[----:B----4-:R-:W1:Y:S02]  /*1fa10*/  SHFL.IDX PT, R0, R3, R0, 0x1f ;  /* 0x00001f0003007589 */ /* 0x010e6400000e0000 */
[----:B-1----:R-:W-:-:S07]  /*1fa20*/  IADD3 R24, R0, UR37, R9 ;  /* 0x0000002500187c10 */ /* 0x002fce000fffe009 */
.L_x_6292:
[----:B------:R-:W-:Y:S05]  /*1fa30*/  BSYNC B0 ;  /* 0x0000000000007941 */ /* 0x000fea0003800000 */
.L_x_6291:
[----:B------:R-:W-:Y:S02]  /*1fa40*/  LOP3.LUT R28, R28, R5, RZ, 0x3c, !PT ;  /* 0x000000051c1c7212 */ /* 0x000fe400078e3cff */
[----:B------:R-:W-:-:S07]  /*1fa50*/  SEL R19, R19, RZ, P0 ;  /* 0x000000ff13137207 */ /* 0x000fce0000000000 */
.L_x_6245:
[----:B------:R-:W-:Y:S05]  /*1fa60*/  BSYNC B7 ;  /* 0x0000000000077941 */ /* 0x000fea0003800000 */
.L_x_6243:
        /* <DEDUP_REMOVED lines=11> */
.L_x_6293:
[----:B0-----:R-:W0:Y:S01]  /*1fb20*/  S2R R8, SR_TID.X ;  /* 0x0000000000087919 */ /* 0x001e220000002100 */
        /* <DEDUP_REMOVED lines=8> */
[----:B------:R-:W4:Y:S01]  /*1fbb0*/  @!P1 LDC.64 R4, c[0x0][0xd78] ;  /* 0x00035e00ff049b82 */ /* 0x000f220000000a00 */
[----:B0-----:R-:W-:-:S05]  /*1fbc0*/  @!P1 IMAD.WIDE R2, R7, 0x4, R2 ;  /* 0x0000000407029825 */ /* 0x001fca00078e0202 */
[----:B--23--:R4:W2:Y:S02]  /*1fbd0*/  @!P1 LDG.E R6, desc[UR42][R2.64] ;  /* 0x0000002a02069981 */ /* 0x00c8a4000c1e1900 */
[----:B----4-:R-:W-:-:S05]  /*1fbe0*/  @!P1 IMAD.WIDE R2, R7, 0x4, R4 ;  /* 0x0000000407029825 */ /* 0x010fca00078e0204 */
        /* <DEDUP_REMOVED lines=30> */
.L_x_6529:
[----:B------:R-:W-:Y:S02]  /*1fdd0*/  ULDC UR4, c[0x0][0xd38] ;  /* 0x00034e0000047ab9 */ /* 0x000fe40000000800 */
[----:B------:R-:W-:-:S04]  /*1fde0*/  IMAD.U32 R5, RZ, RZ, UR4 ;  /* 0x00000004ff057e24 */ /* 0x000fc8000f8e00ff */
[----:B--2---:R-:W-:-:S04]  /*1fdf0*/  IMAD R14, R14, R5, RZ ;  /* 0x000000050e0e7224 */ /* 0x004fc800078e02ff */
[----:B------:R-:W-:-:S05]  /*1fe00*/  IMAD.IADD R7, R7, 0x1, R14 ;  /* 0x0000000107077824 */ /* 0x000fca00078e020e */
[----:B------:R-:W-:-:S13]  /*1fe10*/  ISETP.GT.AND P6, PT, R7, R0, PT ;  /* 0x000000000700720c */ /* 0x000fda0003fc4270 */
[----:B------:R-:W-:Y:S05]  /*1fe20*/  @P6 BRA `(.L_x_6296) ;  /* 0x0000000000a46947 */ /* 0x000fea0003800000 */
.L_x_6299:
        /* <DEDUP_REMOVED lines=35> */
.L_x_6537:
[----:B------:R-:W-:Y:S02]  /*20060*/  ULDC UR4, c[0x0][0xd38] ;  /* 0x00034e0000047ab9 */ /* 0x000fe40000000800 */
[----:B------:R-:W-:-:S04]  /*20070*/  IMAD.U32 R5, RZ, RZ, UR4 ;  /* 0x00000004ff057e24 */ /* 0x000fc8000f8e00ff */
[----:B--2---:R-:W-:-:S04]  /*20080*/  IMAD R14, R14, R5, RZ ;  /* 0x000000050e0e7224 */ /* 0x004fc800078e02ff */
[----:B------:R-:W-:-:S05]  /*20090*/  IMAD.IADD R7, R14, 0x1, R7 ;  /* 0x000000010e077824 */ /* 0x000fca00078e0207 */
[----:B------:R-:W-:-:S13]  /*200a0*/  ISETP.GT.AND P6, PT, R7, R0, PT ;  /* 0x000000000700720c */ /* 0x000fda0003fc4270 */
[----:B------:R-:W-:Y:S05]  /*200b0*/  @!P6 BRA `(.L_x_6299) ;  /* 0xfffffffc005ce947 */ /* 0x000fea000383ffff */
.L_x_6296:
        /* <DEDUP_REMOVED lines=10> */
.L_x_6542:
[----:B------:R-:W-:-:S13]  /*20160*/  ISETP.NE.AND P0, PT, R3, RZ, PT ;  /* 0x000000ff0300720c */ /* 0x000fda0003f05270 */
[----:B------:R-:W-:Y:S05]  /*20170*/  @!P0 BRA `(.L_x_6301) ;  /* 0x0000000000108947 */ /* 0x000fea0003800000 */
[----:B------:R-:W-:Y:S01]  /*20180*/  UMOV UR4, 0xffffffff ;  /* 0xffffffff00047882 */ /* 0x000fe20000000000 */
[----:B--2---:R-:W-:Y:S02]  /*20190*/  VIADD R12, R12, 0xffffffff ;  /* 0xffffffff0c0c7836 */ /* 0x004fe40000000000 */
[----:B------:R-:W-:Y:S05]  /*201a0*/  BRA.DIV UR4, `(.L_x_6302) ;  /* 0x0000007204647947 */ /* 0x000fea000b800000 */
[----:B------:R2:W0:Y:S02]  /*201b0*/  SHFL.IDX PT, R6, R2, R12, 0x1f ;  /* 0x00001f0c02067589 */ /* 0x00042400000e0000 */
.L_x_6301:
        /* <DEDUP_REMOVED lines=59> */
.L_x_6303:
        /* <DEDUP_REMOVED lines=60> */
.L_x_6304:
[----:B------:R-:W-:-:S05]  /*20930*/  LOP3.LUT R2, RZ, R2, RZ, 0x33, !PT ;  /* 0x00000002ff027212 */ /* 0x000fca00078e33ff */
[----:B------:R-:W-:Y:S01]  /*20940*/  IMAD.IADD R25, R25, 0x1, R2 ;  /* 0x0000000119197824 */ /* 0x000fe200078e0202 */
[----:B------:R-:W-:Y:S06]  /*20950*/  BRA `(.L_x_6305) ;  /* 0x00000000001c7947 */ /* 0x000fec0003800000 */
.L_x_6297:
[----:B------:R-:W-:Y:S01]  /*20960*/  UMOV UR4, URZ ;  /* 0x0000003f00047c82 */ /* 0x000fe20008000000 */
[----:B------:R-:W-:Y:S01]  /*20970*/  UMOV UR5, URZ ;  /* 0x0000003f00057c82 */ /* 0x000fe20008000000 */
[----:B------:R-:W-:Y:S01]  /*20980*/  ULDC UR6, c[0x0][0xd3c] ;  /* 0x00034f0000067ab9 */ /* 0x000fe20000000800 */
[----:B------:R-:W-:Y:S02]  /*20990*/  IMAD.MOV.U32 R24, RZ, RZ, R0 ;  /* 0x000000ffff187224 */ /* 0x000fe400078e0000 */
[----:B------:R-:W-:Y:S02]  /*209a0*/  IMAD.U32 R25, RZ, RZ, UR4 ;  /* 0x00000004ff197e24 */ /* 0x000fe4000f8e00ff */
[----:B------:R-:W-:Y:S02]  /*209b0*/  IMAD.U32 R26, RZ, RZ, UR5 ;  /* 0x00000005ff1a7e24 */ /* 0x000fe4000f8e00ff */
[----:B------:R-:W-:-:S07]  /*209c0*/  IMAD.U32 R27, RZ, RZ, UR6 ;  /* 0x00000006ff1b7e24 */ /* 0x000fce000f8e00ff */
.L_x_6305:
        /* <DEDUP_REMOVED lines=10> */
.L_x_6294:
[----:B------:R-:W-:Y:S02]  /*20a70*/  ULDC UR4, c[0x0][0xd3c] ;  /* 0x00034f0000047ab9 */ /* 0x000fe40000000800 */
[----:B----4-:R-:W-:-:S13]  /*20a80*/  ISETP.GE.AND P0, PT, R27, UR4, PT ;  /* 0x000000041b007c0c */ /* 0x010fda000bf06270 */
[----:B------:R-:W-:Y:S05]  /*20a90*/  @!P0 BRA `(.L_x_6306) ;  /* 0xffffff9000088947 */ /* 0x000fea000383ffff */
[----:B------:R-:W-:Y:S05]  /*20aa0*/  BSYNC B8 ;  /* 0x0000000000087941 */ /* 0x000fea0003800000 */
.L_x_6197:
        /* <DEDUP_REMOVED lines=12> */
.L_x_6545:
[----:B------:R-:W-:Y:S05]  /*20b70*/  BSYNC B0 ;  /* 0x0000000000007941 */ /* 0x000fea0003800000 */
.L_x_6307:
[----:B------:R-:W-:-:S03]  /*20b80*/  UMOV UR4, 0xffffffff ;  /* 0xffffffff00047882 */ /* 0x000fc60000000000 */
[----:B------:R-:W-:Y:S05]  /*20b90*/  BRA.DIV UR4, `(.L_x_6309) ;  /* 0x0000006a04247947 */ /* 0x000fea000b800000 */
[----:B-1----:R-:W1:Y:S02]  /*20ba0*/  S2R R0, SR_TID.X ;  /* 0x0000000000007919 */ /* 0x002e640000002100 */
[----:B-1----:R-:W-:-:S04]  /*20bb0*/  SHF.R.U32.HI R0, RZ, 0x5, R0 ;  /* 0x00000005ff007819 */ /* 0x002fc80000011600 */
[----:B------:R-:W-:-:S05]  /*20bc0*/  LOP3.LUT R0, R0, 0x3, RZ, 0xc0, !PT ;  /* 0x0000000300007812 */ /* 0x000fca00078ec0ff */
[----:B------:R1:W4:Y:S02]  /*20bd0*/  SHFL.IDX PT, R14, R0, RZ, 0x1f ;  /* 0x00001fff000e7589 */ /* 0x00032400000e0000 */
.L_x_6548:
[----:B----4-:R-:W-:-:S13]  /*20be0*/  ISETP.NE.AND P0, PT, R14, RZ, PT ;  /* 0x000000ff0e00720c */ /* 0x010fda0003f05270 */
[----:B------:R-:W-:Y:S05]  /*20bf0*/  @P0 BRA `(.L_x_6016) ;  /* 0x0000000000880947 */ /* 0x000fea0003800000 */
[----:B------:R-:W-:-:S03]  /*20c00*/  UMOV UR4, 0xffffffff ;  /* 0xffffffff00047882 */ /* 0x000fc60000000000 */
[----:B------:R-:W-:Y:S05]  /*20c10*/  BRA.DIV UR4, `(.L_x_6310) ;  /* 0x0000006a04387947 */ /* 0x000fea000b800000 */
[----:B------:R-:W-:-:S13]  /*20c20*/  ELECT P6, URZ, PT ;  /* 0x00000000003f782f */ /* 0x000fda00038c0000 */
.L_x_6551:
[----:B------:R-:W-:Y:S05]  /*20c30*/  @!P6 BRA `(.L_x_6016) ;  /* 0x000000000078e947 */ /* 0x000fea0003800000 */
[----:B------:R-:W-:-:S06]  /*20c40*/  ULOP3.LUT UR4, UR36, 0x2, URZ, 0xfc, !UPT ;  /* 0x0000000224047892 */ /* 0x000fcc000f8efc3f */
[----:B-1----:R-:W-:-:S05]  /*20c50*/  IMAD.U32 R0, RZ, RZ, UR4 ;  /* 0x00000004ff007e24 */ /* 0x002fca000f8e00ff */
[----:B------:R-:W-:-:S13]  /*20c60*/  ISETP.NE.AND P0, PT, R0, 0x3, PT ;  /* 0x000000030000780c */ /* 0x000fda0003f05270 */
[----:B------:R-:W-:Y:S05]  /*20c70*/  @!P0 BRA `(.L_x_6311) ;  /* 0x0000000000048947 */ /* 0x000fea0003800000 */
[----:B------:R-:W-:Y:S01]  /*20c80*/  BPT.TRAP 0x1 ;  /* 0x000000040000795c */ /* 0x000fe20000300000 */
.L_x_6311:
[C---:B------:R-:W-:Y:S01]  /*20c90*/  IMAD R5, R19.reuse, 0x8, R4 ;  /* 0x0000000813057824 */ /* 0x040fe200078e0204 */
[----:B------:R-:W-:Y:S01]  /*20ca0*/  SHF.L.U32 R0, R28, 0x1f, RZ ;  /* 0x0000001f1c007819 */ /* 0x000fe200000006ff */
[----:B------:R-:W-:-:S03]  /*20cb0*/  VIADD R19, R19, 0x1 ;  /* 0x0000000113137836 */ /* 0x000fc60000000000 */
[----:B------:R-:W1:Y:S02]  /*20cc0*/  SYNCS.PHASECHK.TRANS64.TRYWAIT P1, [R5+URZ+0x32440], R0 ;  /* 0x03244000050075a7 */ /* 0x000e64000802017f */
[----:B------:R-:W-:-:S04]  /*20cd0*/  ISETP.NE.AND P2, PT, R19, 0x2, PT ;  /* 0x000000021300780c */ /* 0x000fc80003f45270 */
[----:B------:R-:W-:Y:S01]  /*20ce0*/  SEL R3, RZ, 0x1, P2 ;  /* 0x00000001ff037807 */ /* 0x000fe20001000000 */
[----:B-1----:R-:W-:Y:S08]  /*20cf0*/  @!P1 BRA `(.L_x_6312) ;  /* 0x0000006800209947 */ /* 0x002ff00003800000 */
.L_x_6552:
[----:B------:R-:W-:Y:S02]  /*20d00*/  SEL R19, R19, RZ, P2 ;  /* 0x000000ff13137207 */ /* 0x000fe40001000000 */
[----:B------:R-:W-:Y:S01]  /*20d10*/  LOP3.LUT R2, R28, R3, RZ, 0x3c, !PT ;  /* 0x000000031c027212 */ /* 0x000fe200078e3cff */
[----:B------:R-:W-:Y:S06]  /*20d20*/  @!P0 BRA `(.L_x_6313) ;  /* 0x0000000000048947 */ /* 0x000fec0003800000 */
[----:B------:R-:W-:Y:S01]  /*20d30*/  BPT.TRAP 0x1 ;  /* 0x000000040000795c */ /* 0x000fe20000300000 */
.L_x_6313:
[----:B------:R-:W-:Y:S01]  /*20d40*/  IMAD R19, R19, 0x8, R4 ;  /* 0x0000000813137824 */ /* 0x000fe200078e0204 */
[----:B------:R-:W-:-:S04]  /*20d50*/  SHF.L.U32 R2, R2, 0x1f, RZ ;  /* 0x0000001f02027819 */ /* 0x000fc800000006ff */
[----:B------:R-:W4:Y:S02]  /*20d60*/  SYNCS.PHASECHK.TRANS64.TRYWAIT P1, [R19+URZ+0x32440], R2 ;  /* 0x03244002130075a7 */ /* 0x000f24000802017f */
[----:B----4-:R-:W-:Y:S05]  /*20d70*/  @!P1 BRA `(.L_x_6314) ;  /* 0x0000006800149947 */ /* 0x010fea0003800000 */
.L_x_6553:
[----:B------:R-:W-:Y:S05]  /*20d80*/  @!P0 BRA `(.L_x_6315) ;  /* 0x0000000000048947 */ /* 0x000fea0003800000 */
[----:B------:R-:W-:Y:S01]  /*20d90*/  BPT.TRAP 0x1 ;  /* 0x000000040000795c */ /* 0x000fe20000300000 */
.L_x_6315:
[----:B------:R-:W5:Y:S02]  /*20da0*/  SYNCS.PHASECHK.TRANS64.TRYWAIT P1, [R5+URZ+0x32460], R0 ;  /* 0x03246000050075a7 */ /* 0x000f64000802017f */
[----:B-----5:R-:W-:Y:S05]  /*20db0*/  @!P1 BRA `(.L_x_6316) ;  /* 0x0000006800189947 */ /* 0x020fea0003800000 */
.L_x_6554:
[----:B------:R-:W-:Y:S05]  /*20dc0*/  @!P0 BRA `(.L_x_6317) ;  /* 0x0000000000048947 */ /* 0x000fea0003800000 */
[----:B------:R-:W-:Y:S01]  /*20dd0*/  BPT.TRAP 0x1 ;  /* 0x000000040000795c */ /* 0x000fe20000300000 */
.L_x_6317:
[----:B------:R0:W0:Y:S02]  /*20de0*/  SYNCS.PHASECHK.TRANS64.TRYWAIT P0, [R19+URZ+0x32460], R2 ;  /* 0x03246002130075a7 */ /* 0x000024000800017f */
[----:B0-----:R-:W-:Y:S05]  /*20df0*/  @!P0 NANOSLEEP.SYNCS 0x989680 ;  /* 0x009896800000895d */ /* 0x001fea0003900000 */
[----:B------:R-:W0:Y:S02]  /*20e00*/  @!P0 SYNCS.PHASECHK.TRANS64 P0, [R19+URZ+0x32460], R2 ;  /* 0x03246002130085a7 */ /* 0x000e24000800007f */
[----:B0-----:R-:W-:Y:S05]  /*20e10*/  @!P0 BRA `(.L_x_6317) ;  /* 0xfffffffc00f08947 */ /* 0x001fea000383ffff */
.L_x_6016:
[----:B------:R-:W-:Y:S05]  /*20e20*/  BSYNC B9 ;  /* 0x0000000000097941 */ /* 0x000fea0003800000 */
.L_x_6013:
[----:B------:R-:W-:Y:S05]  /*20e30*/  EXIT ;  /* 0x000000000000794d */ /* 0x000fea0003800000 */
.L_x_6036:
[----:B0-----:R0:W1:Y:S02]  /*20e40*/  SYNCS.PHASECHK.TRANS64.TRYWAIT P5, [R87+URZ+0x32490], R95 ;  /* 0x0324905f570075a7 */ /* 0x00106400080a017f */
[----:B-1----:R-:W-:Y:S05]  /*20e50*/  @!P5 NANOSLEEP.SYNCS 0x989680 ;  /* 0x009896800000d95d */ /* 0x002fea0003900000 */
[----:B------:R-:W1:Y:S02]  /*20e60*/  @!P5 SYNCS.PHASECHK.TRANS64 P5, [R87+URZ+0x32490], R95 ;  /* 0x0324905f5700d5a7 */ /* 0x000e6400080a007f */
[----:B-1----:R-:W-:Y:S05]  /*20e70*/  @!P5 BRA `(.L_x_6036) ;  /* 0xfffffffc00f0d947 */ /* 0x002fea000383ffff */
[----:B------:R-:W-:Y:S05]  /*20e80*/  BRA `(.L_x_6318) ;  /* 0xfffffe2800987947 */ /* 0x000fea000383ffff */
.L_x_6037:
        /* <DEDUP_REMOVED lines=8> */
.L_x_6320:
[----:B------:R-:W-:Y:S05]  /*20f10*/  BSYNC B1 ;  /* 0x0000000000017941 */ /* 0x000fea0003800000 */
.L_x_6319:
        /* <DEDUP_REMOVED lines=8> */
.L_x_6321:
[----:B------:R-:W-:Y:S05]  /*20fa0*/  BRA `(.L_x_6322) ;  /* 0xfffffe2800647947 */ /* 0x000fea000383ffff */
.L_x_6046:
        /* <DEDUP_REMOVED lines=8> */
.L_x_6324:
[----:B------:R-:W-:Y:S05]  /*21030*/  BSYNC B1 ;  /* 0x0000000000017941 */ /* 0x000fea0003800000 */
.L_x_6323:
        /* <DEDUP_REMOVED lines=8> */
.L_x_6325:
[----:B------:R-:W-:Y:S05]  /*210c0*/  BRA `(.L_x_6326) ;  /* 0xfffffe2c00ec7947 */ /* 0x000fea000383ffff */
.L_x_6056:
[----:B-1----:R1:W2:Y:S02]  /*210d0*/  SYNCS.PHASECHK.TRANS64.TRYWAIT P4, [R87+URZ+0x32490], R95 ;  /* 0x0324905f570075a7 */ /* 0x0022a4000808017f */
[----:B--2---:R-:W-:Y:S05]  /*210e0*/  @!P4 NANOSLEEP.SYNCS 0x989680 ;  /* 0x009896800000c95d */ /* 0x004fea0003900000 */
[----:B------:R-:W2:Y:S02]  /*210f0*/  @!P4 SYNCS.PHASECHK.TRANS64 P4, [R87+URZ+0x32490], R95 ;  /* 0x0324905f5700c5a7 */ /* 0x000ea4000808007f */
[----:B--2---:R-:W-:Y:S05]  /*21100*/  @!P4 BRA `(.L_x_6056) ;  /* 0xfffffffc00f0c947 */ /* 0x004fea000383ffff */
[----:B------:R-:W-:Y:S05]  /*21110*/  BRA `(.L_x_6327) ;  /* 0xfffffe3800d47947 */ /* 0x000fea000383ffff */
.L_x_6057:
        /* <DEDUP_REMOVED lines=8> */
.L_x_6329:
[----:B------:R-:W-:Y:S05]  /*211a0*/  BSYNC B1 ;  /* 0x0000000000017941 */ /* 0x000fea0003800000 */
.L_x_6328:
        /* <DEDUP_REMOVED lines=8> */
.L_x_6330:
[----:B------:R-:W-:Y:S01]  /*21230*/  IMAD.MOV.U32 R100, RZ, RZ, R14 ;  /* 0x000000ffff647224 */ /* 0x000fe200078e000e */
[----:B------:R-:W-:Y:S06]  /*21240*/  BRA `(.L_x_6331) ;  /* 0xfffffe3800a07947 */ /* 0x000fec000383ffff */
.L_x_6062:
        /* <DEDUP_REMOVED lines=8> */
.L_x_6333:
[----:B------:R-:W-:Y:S05]  /*212d0*/  BSYNC B1 ;  /* 0x0000000000017941 */ /* 0x000fea0003800000 */
.L_x_6332:
        /* <DEDUP_REMOVED lines=8> */
.L_x_6334:
[----:B------:R-:W-:Y:S01]  /*21360*/  IMAD.MOV.U32 R96, RZ, RZ, R14 ;  /* 0x000000ffff607224 */ /* 0x000fe200078e000e */
[----:B------:R-:W-:Y:S06]  /*21370*/  BRA `(.L_x_6335) ;  /* 0xfffffe4000507947 */ /* 0x000fec000383ffff */
.L_x_6067:
[----:B0-----:R0:W1:Y:S02]  /*21380*/  SYNCS.PHASECHK.TRANS64.TRYWAIT P2, [R87+URZ+0x32490], R95 ;  /* 0x0324905f570075a7 */ /* 0x001064000804017f */
[----:B-1----:R-:W-:Y:S05]  /*21390*/  @!P2 NANOSLEEP.SYNCS 0x989680 ;  /* 0x009896800000a95d */ /* 0x002fea0003900000 */
[----:B------:R-:W1:Y:S02]  /*213a0*/  @!P2 SYNCS.PHASECHK.TRANS64 P2, [R87+URZ+0x32490], R95 ;  /* 0x0324905f5700a5a7 */ /* 0x000e64000804007f */
[----:B-1----:R-:W-:Y:S05]  /*213b0*/  @!P2 BRA `(.L_x_6067) ;  /* 0xfffffffc00f0a947 */ /* 0x002fea000383ffff */
[----:B------:R-:W-:Y:S05]  /*213c0*/  BRA `(.L_x_6336) ;  /* 0xfffffe4800687947 */ /* 0x000fea000383ffff */
.L_x_6068:
        /* <DEDUP_REMOVED lines=8> */
.L_x_6338:
[----:B------:R-:W-:Y:S05]  /*21450*/  BSYNC B1 ;  /* 0x0000000000017941 */ /* 0x000fea0003800000 */
.L_x_6337:
        /* <DEDUP_REMOVED lines=8> */
.L_x_6339:
[----:B------:R-:W-:Y:S01]  /*214e0*/  IMAD.MOV.U32 R7, RZ, RZ, R14 ;  /* 0x000000ffff077224 */ /* 0x000fe200078e000e */
[----:B------:R-:W-:Y:S06]  /*214f0*/  BRA `(.L_x_6340) ;  /* 0xfffffe4800847947 */ /* 0x000fec000383ffff */
.L_x_6071:
        /* <DEDUP_REMOVED lines=8> */
.L_x_6342:
[----:B------:R-:W-:Y:S05]  /*21580*/  BSYNC B1 ;  /* 0x0000000000017941 */ /* 0x000fea0003800000 */
.L_x_6341:
        /* <DEDUP_REMOVED lines=8> */
.L_x_6343:
[----:B------:R-:W-:Y:S01]  /*21610*/  IMAD.MOV.U32 R7, RZ, RZ, R14 ;  /* 0x000000ffff077224 */ /* 0x000fe200078e000e */
[----:B------:R-:W-:Y:S06]  /*21620*/  BRA `(.L_x_6344) ;  /* 0xfffffe4800807947 */ /* 0x000fec000383ffff */
.L_x_6075:
[----:B---3--:R3:W4:Y:S02]  /*21630*/  SYNCS.PHASECHK.TRANS64.TRYWAIT P3, [R87+URZ+0x324b0], R95 ;  /* 0x0324b05f570075a7 */ /* 0x008724000806017f */
[----:B----4-:R-:W-:Y:S05]  /*21640*/  @!P3 NANOSLEEP.SYNCS 0x989680 ;  /* 0x009896800000b95d */ /* 0x010fea0003900000 */
[----:B------:R-:W4:Y:S02]  /*21650*/  @!P3 SYNCS.PHASECHK.TRANS64 P3, [R87+URZ+0x324b0], R95 ;  /* 0x0324b05f5700b5a7 */ /* 0x000f24000806007f */
[----:B----4-:R-:W-:Y:S05]  /*21660*/  @!P3 BRA `(.L_x_6075) ;  /* 0xfffffffc00f0b947 */ /* 0x010fea000383ffff */
[----:B------:R-:W-:Y:S05]  /*21670*/  BRA `(.L_x_6345) ;  /* 0xfffffe4800f87947 */ /* 0x000fea000383ffff */
.L_x_6085:
[----:B------:R-:W-:Y:S01]  /*21680*/  BSSY B0, `(.L_x_6346) ;  /* 0x0000007000007945 */ /* 0x000fe20003800000 */
[----:B------:R-:W-:Y:S02]  /*21690*/  IMAD.MOV.U32 R12, RZ, RZ, RZ ;  /* 0x000000ffff0c7224 */ /* 0x000fe400078e00ff */
[----:B------:R-:W-:Y:S02]  /*216a0*/  IMAD.MOV.U32 R11, RZ, RZ, 0x1f ;  /* 0x0000001fff0b7424 */ /* 0x000fe400078e00ff */
[----:B------:R-:W-:-:S07]  /*216b0*/  IMAD.MOV.U32 R15, RZ, RZ, -0x1 ;  /* 0xffffffffff0f7424 */ /* 0x000fce00078e00ff */
[----:B------:R-:W-:Y:S05]  /*216c0*/  WARPSYNC.COLLECTIVE R15, `(.L_x_6347) ;  /* 0x000000000f087348 */ /* 0x000fea0003c00000 */
[----:B------:R0:W1:Y:S02]  /*216d0*/  SHFL.IDX P6, R14, R13, R12, R11 ;  /* 0x0000000c0d0e7389 */ /* 0x00006400000c000b */
[----:B01----:R-:W-:Y:S01]  /*216e0*/  ENDCOLLECTIVE ;  /* 0x000000000000791b */ /* 0x003fe20003800000 */
.L_x_6347:
[----:B------:R-:W-:Y:S05]  /*216f0*/  BSYNC B0 ;  /* 0x0000000000007941 */ /* 0x000fea0003800000 */
.L_x_6346:
[----:B------:R-:W-:Y:S05]  /*21700*/  BRA `(.L_x_6348) ;  /* 0xfffffe5c00287947 */ /* 0x000fea000383ffff */
.L_x_6097:
        /* <DEDUP_REMOVED lines=8> */
.L_x_6350:
[----:B------:R-:W-:Y:S05]  /*21790*/  BSYNC B1 ;  /* 0x0000000000017941 */ /* 0x000fea0003800000 */
.L_x_6349:
        /* <DEDUP_REMOVED lines=8> */
.L_x_6351:
[----:B------:R-:W-:Y:S02]  /*21820*/  IMAD.MOV.U32 R13, RZ, RZ, R32 ;  /* 0x000000ffff0d7224 */ /* 0x000fe400078e0020 */
[----:B------:R-:W-:-:S07]  /*21830*/  IMAD.MOV.U32 R3, RZ, RZ, R14 ;  /* 0x000000ffff037224 */ /* 0x000fce00078e000e */
[----:B------:R-:W-:Y:S05]  /*21840*/  WARPSYNC.COLLECTIVE R15, `(.L_x_6352) ;  /* 0x000000000f087348 */ /* 0x000fea0003c00000 */
[----:B------:R0:W1:Y:S02]  /*21850*/  SHFL.IDX P6, R14, R13, R12, R11 ;  /* 0x0000000c0d0e7389 */ /* 0x00006400000c000b */
[----:B01----:R-:W-:Y:S01]  /*21860*/  ENDCOLLECTIVE ;  /* 0x000000000000791b */ /* 0x003fe20003800000 */
.L_x_6352:
[----:B------:R-:W-:Y:S02]  /*21870*/  IMAD.MOV.U32 R13, RZ, RZ, R30 ;  /* 0x000000ffff0d7224 */ /* 0x000fe400078e001e */
[----:B------:R-:W-:-:S07]  /*21880*/  IMAD.MOV.U32 R7, RZ, RZ, R14 ;  /* 0x000000ffff077224 */ /* 0x000fce00078e000e */
[----:B------:R-:W-:Y:S05]  /*21890*/  WARPSYNC.COLLECTIVE R15, `(.L_x_6353) ;  /* 0x000000000f087348 */ /* 0x000fea0003c00000 */
[----:B------:R0:W1:Y:S02]  /*218a0*/  SHFL.IDX P6, R14, R13, R12, R11 ;  /* 0x0000000c0d0e7389 */ /* 0x00006400000c000b */
[----:B01----:R-:W-:Y:S01]  /*218b0*/  ENDCOLLECTIVE ;  /* 0x000000000000791b */ /* 0x003fe20003800000 */
.L_x_6353:
[----:B------:R-:W-:Y:S01]  /*218c0*/  IMAD.MOV.U32 R8, RZ, RZ, R14 ;  /* 0x000000ffff087224 */ /* 0x000fe200078e000e */
[----:B------:R-:W-:Y:S06]  /*218d0*/  BRA `(.L_x_6354) ;  /* 0xfffffe6000b47947 */ /* 0x000fec000383ffff */
.L_x_6100:
        /* <DEDUP_REMOVED lines=8> */
.L_x_6356:
[----:B------:R-:W-:Y:S05]  /*21960*/  BSYNC B1 ;  /* 0x0000000000017941 */ /* 0x000fea0003800000 */
.L_x_6355:
        /* <DEDUP_REMOVED lines=8> */
.L_x_6357:
[----:B------:R-:W-:Y:S02]  /*219f0*/  IMAD.MOV.U32 R13, RZ, RZ, R32 ;  /* 0x000000ffff0d7224 */ /* 0x000fe400078e0020 */
[----:B------:R-:W-:-:S07]  /*21a00*/  IMAD.MOV.U32 R6, RZ, RZ, R14 ;  /* 0x000000ffff067224 */ /* 0x000fce00078e000e */
[----:B------:R-:W-:Y:S05]  /*21a10*/  WARPSYNC.COLLECTIVE R15, `(.L_x_6358) ;  /* 0x000000000f087348 */ /* 0x000fea0003c00000 */
[----:B------:R0:W1:Y:S02]  /*21a20*/  SHFL.IDX P6, R14, R13, R12, R11 ;  /* 0x0000000c0d0e7389 */ /* 0x00006400000c000b */
[----:B01----:R-:W-:Y:S01]  /*21a30*/  ENDCOLLECTIVE ;  /* 0x000000000000791b */ /* 0x003fe20003800000 */
.L_x_6358:
[----:B------:R-:W-:Y:S02]  /*21a40*/  IMAD.MOV.U32 R13, RZ, RZ, R30 ;  /* 0x000000ffff0d7224 */ /* 0x000fe400078e001e */
[----:B------:R-:W-:-:S07]  /*21a50*/  IMAD.MOV.U32 R7, RZ, RZ, R14 ;  /* 0x000000ffff077224 */ /* 0x000fce00078e000e */
[----:B------:R-:W-:Y:S05]  /*21a60*/  WARPSYNC.COLLECTIVE R15, `(.L_x_6359) ;  /* 0x000000000f087348 */ /* 0x000fea0003c00000 */
[----:B------:R0:W1:Y:S02]  /*21a70*/  SHFL.IDX P6, R14, R13, R12, R11 ;  /* 0x0000000c0d0e7389 */ /* 0x00006400000c000b */
[----:B01----:R-:W-:Y:S01]  /*21a80*/  ENDCOLLECTIVE ;  /* 0x000000000000791b */ /* 0x003fe20003800000 */
.L_x_6359:
[----:B------:R-:W-:Y:S01]  /*21a90*/  IMAD.MOV.U32 R30, RZ, RZ, R14 ;  /* 0x000000ffff1e7224 */ /* 0x000fe200078e000e */
[----:B------:R-:W-:Y:S06]  /*21aa0*/  BRA `(.L_x_6360) ;  /* 0xfffffe6400087947 */ /* 0x000fec000383ffff */
.L_x_6104:
[----:B0-----:R0:W1:Y:S02]  /*21ab0*/  SYNCS.PHASECHK.TRANS64.TRYWAIT P0, [R23+URZ+0x32400], R32 ;  /* 0x03240020170075a7 */ /* 0x001064000800017f */
[----:B-1----:R-:W-:Y:S05]  /*21ac0*/  @!P0 NANOSLEEP.SYNCS 0x989680 ;  /* 0x009896800000895d */ /* 0x002fea0003900000 */
[----:B------:R-:W1:Y:S02]  /*21ad0*/  @!P0 SYNCS.PHASECHK.TRANS64 P0, [R23+URZ+0x32400], R32 ;  /* 0x03240020170085a7 */ /* 0x000e64000800007f */
[----:B-1----:R-:W-:Y:S05]  /*21ae0*/  @!P0 BRA `(.L_x_6104) ;  /* 0xfffffffc00f08947 */ /* 0x002fea000383ffff */
[----:B------:R-:W-:Y:S05]  /*21af0*/  BRA `(.L_x_6361) ;  /* 0xfffffe6400fc7947 */ /* 0x000fea000383ffff */
.L_x_6112:
        /* <DEDUP_REMOVED lines=9> */
.L_x_6363:
[----:B------:R-:W-:Y:S05]  /*21b90*/  BSYNC B1 ;  /* 0x0000000000017941 */ /* 0x000fea0003800000 */
.L_x_6362:
        /* <DEDUP_REMOVED lines=10> */
.L_x_6364:
        /* <DEDUP_REMOVED lines=8> */
.L_x_6365:
[----:B------:R-:W-:-:S05]  /*21cc0*/  @!P1 IADD3 R8, P2, R3, R5, RZ ;  /* 0x0000000503089210 */ /* 0x000fca0007f5e0ff */
[----:B------:R-:W-:Y:S02]  /*21cd0*/  @!P1 IMAD.X R9, R0, 0x1, R7, P2 ;  /* 0x0000000100099824 */ /* 0x000fe400010e0607 */
[----:B------:R-:W-:Y:S02]  /*21ce0*/  IMAD.MOV.U32 R13, RZ, RZ, R36 ;  /* 0x000000ffff0d7224 */ /* 0x000fe400078e0024 */
[----:B------:R-:W-:-:S07]  /*21cf0*/  IMAD.MOV.U32 R4, RZ, RZ, R14 ;  /* 0x000000ffff047224 */ /* 0x000fce00078e000e */
[----:B------:R-:W-:Y:S05]  /*21d00*/  WARPSYNC.COLLECTIVE R15, `(.L_x_6366) ;  /* 0x000000000f087348 */ /* 0x000fea0003c00000 */
[----:B------:R0:W1:Y:S02]  /*21d10*/  SHFL.IDX P6, R14, R13, R12, R11 ;  /* 0x0000000c0d0e7389 */ /* 0x00006400000c000b */
[----:B01----:R-:W-:Y:S01]  /*21d20*/  ENDCOLLECTIVE ;  /* 0x000000000000791b */ /* 0x003fe20003800000 */
.L_x_6366:
        /* <DEDUP_REMOVED lines=18> */
.L_x_6367:
        /* <DEDUP_REMOVED lines=18> */
.L_x_6368:
[----:B------:R-:W-:Y:S02]  /*21f70*/  IMAD.MOV.U32 R0, RZ, RZ, R30 ;  /* 0x000000ffff007224 */ /* 0x000fe400078e001e */
[----:B------:R-:W-:Y:S02]  /*21f80*/  IMAD.MOV.U32 R4, RZ, RZ, R31 ;  /* 0x000000ffff047224 */ /* 0x000fe400078e001f */
[----:B------:R-:W-:Y:S02]  /*21f90*/  IMAD.MOV.U32 R5, RZ, RZ, R32 ;  /* 0x000000ffff057224 */ /* 0x000fe400078e0020 */
[----:B------:R-:W-:Y:S01]  /*21fa0*/  IMAD.MOV.U32 R6, RZ, RZ, R33 ;  /* 0x000000ffff067224 */ /* 0x000fe200078e0021 */
[----:B------:R-:W-:Y:S02]  /*21fb0*/  PRMT R35, R35, 0x5410, R4 ;  /* 0x0000541023237816 */ /* 0x000fe40000000004 */
[----:B------:R-:W-:Y:S02]  /*21fc0*/  PRMT R45, R0, 0x5410, R5 ;  /* 0x00005410002d7816 */ /* 0x000fe40000000005 */
[----:B------:R-:W-:-:S02]  /*21fd0*/  CS2R R4, SRZ ;  /* 0x0000000000047805 */ /* 0x000fc4000001ff00 */
[----:B------:R-:W-:Y:S01]  /*21fe0*/  PRMT R48, R6, 0x7610, R48 ;  /* 0x0000761006307816 */ /* 0x000fe20000000030 */
[----:B------:R-:W-:Y:S02]  /*21ff0*/  IMAD.MOV.U32 R13, RZ, RZ, R25 ;  /* 0x000000ffff0d7224 */ /* 0x000fe400078e0019 */
[----:B------:R-:W-:-:S07]  /*22000*/  IMAD.MOV.U32 R24, RZ, RZ, R14 ;  /* 0x000000ffff187224 */ /* 0x000fce00078e000e */
[----:B------:R-:W-:Y:S05]  /*22010*/  WARPSYNC.COLLECTIVE R15, `(.L_x_6369) ;  /* 0x000000000f087348 */ /* 0x000fea0003c00000 */
[----:B------:R0:W1:Y:S02]  /*22020*/  SHFL.IDX P6, R14, R13, R12, R11 ;  /* 0x0000000c0d0e7389 */ /* 0x00006400000c000b */
[----:B01----:R-:W-:Y:S01]  /*22030*/  ENDCOLLECTIVE ;  /* 0x000000000000791b */ /* 0x003fe20003800000 */
.L_x_6369:
[----:B------:R-:W-:Y:S02]  /*22040*/  IMAD.MOV.U32 R13, RZ, RZ, R36 ;  /* 0x000000ffff0d7224 */ /* 0x000fe400078e0024 */
[----:B------:R-:W-:-:S07]  /*22050*/  IMAD.MOV.U32 R25, RZ, RZ, R14 ;  /* 0x000000ffff197224 */ /* 0x000fce00078e000e */
[----:B------:R-:W-:Y:S05]  /*22060*/  WARPSYNC.COLLECTIVE R15, `(.L_x_6370) ;  /* 0x000000000f087348 */ /* 0x000fea0003c00000 */
[----:B------:R0:W1:Y:S02]  /*22070*/  SHFL.IDX P6, R14, R13, R12, R11 ;  /* 0x0000000c0d0e7389 */ /* 0x00006400000c000b */
[----:B01----:R-:W-:Y:S01]  /*22080*/  ENDCOLLECTIVE ;  /* 0x000000000000791b */ /* 0x003fe20003800000 */
.L_x_6370:
[----:B------:R-:W-:Y:S05]  /*22090*/  BRA `(.L_x_6371) ;  /* 0xfffffe7400087947 */ /* 0x000fea000383ffff */
.L_x_6116:
[----:B0-----:R0:W1:Y:S02]  /*220a0*/  SYNCS.PHASECHK.TRANS64.TRYWAIT P1, [R23+URZ+0x32400], R12 ;  /* 0x0324000c170075a7 */ /* 0x001064000802017f */
[----:B-1----:R-:W-:Y:S05]  /*220b0*/  @!P1 NANOSLEEP.SYNCS 0x989680 ;  /* 0x009896800000995d */ /* 0x002fea0003900000 */
[----:B------:R-:W1:Y:S02]  /*220c0*/  @!P1 SYNCS.PHASECHK.TRANS64 P1, [R23+URZ+0x32400], R12 ;  /* 0x0324000c170095a7 */ /* 0x000e64000802007f */
[----:B-1----:R-:W-:Y:S05]  /*220d0*/  @!P1 BRA `(.L_x_6116) ;  /* 0xfffffffc00f09947 */ /* 0x002fea000383ffff */
[----:B------:R-:W-:Y:S05]  /*220e0*/  BRA `(.L_x_6372) ;  /* 0xfffffe7400b07947 */ /* 0x000fea000383ffff */
.L_x_6122:
[----:B-1----:R1:W3:Y:S02]  /*220f0*/  SYNCS.PHASECHK.TRANS64.TRYWAIT P1, [R9+URZ+0x32430], R8 ;  /* 0x03243008090075a7 */ /* 0x0022e4000802017f */
[----:B---3--:R-:W-:Y:S05]  /*22100*/  @!P1 NANOSLEEP.SYNCS 0x989680 ;  /* 0x009896800000995d */ /* 0x008fea0003900000 */
[----:B------:R-:W3:Y:S02]  /*22110*/  @!P1 SYNCS.PHASECHK.TRANS64 P1, [R9+URZ+0x32430], R8 ;  /* 0x03243008090095a7 */ /* 0x000ee4000802007f */
[----:B---3--:R-:W-:Y:S05]  /*22120*/  @!P1 BRA `(.L_x_6122) ;  /* 0xfffffffc00f09947 */ /* 0x008fea000383ffff */
[----:B------:R-:W-:Y:S05]  /*22130*/  BRA `(.L_x_6121) ;  /* 0xfffffe84007c7947 */ /* 0x000fea000383ffff */
.L_x_6124:
[----:B--2---:R2:W3:Y:S02]  /*22140*/  SYNCS.PHASECHK.TRANS64.TRYWAIT P1, [R23+URZ+0x32410], R0 ;  /* 0x03241000170075a7 */ /* 0x0044e4000802017f */
[----:B---3--:R-:W-:Y:S05]  /*22150*/  @!P1 NANOSLEEP.SYNCS 0x989680 ;  /* 0x009896800000995d */ /* 0x008fea0003900000 */
[----:B------:R-:W3:Y:S02]  /*22160*/  @!P1 SYNCS.PHASECHK.TRANS64 P1, [R23+URZ+0x32410], R0 ;  /* 0x03241000170095a7 */ /* 0x000ee4000802007f */
[----:B---3--:R-:W-:Y:S05]  /*22170*/  @!P1 BRA `(.L_x_6124) ;  /* 0xfffffffc00f09947 */ /* 0x008fea000383ffff */
[----:B------:R-:W-:Y:S05]  /*22180*/  BRA `(.L_x_6373) ;  /* 0xfffffe8800347947 */ /* 0x000fea000383ffff */
.L_x_6128:
[----:B----4-:R4:W0:Y:S02]  /*22190*/  SYNCS.PHASECHK.TRANS64.TRYWAIT P1, [R9+URZ+0x32450], R8 ;  /* 0x03245008090075a7 */ /* 0x010824000802017f */
[----:B0-----:R-:W-:Y:S05]  /*221a0*/  @!P1 NANOSLEEP.SYNCS 0x989680 ;  /* 0x009896800000995d */ /* 0x001fea0003900000 */
[----:B------:R-:W0:Y:S02]  /*221b0*/  @!P1 SYNCS.PHASECHK.TRANS64 P1, [R9+URZ+0x32450], R8 ;  /* 0x03245008090095a7 */ /* 0x000e24000802007f */
[----:B0-----:R-:W-:Y:S05]  /*221c0*/  @!P1 BRA `(.L_x_6128) ;  /* 0xfffffffc00f09947 */ /* 0x001fea000383ffff */
[----:B------:R-:W-:Y:S05]  /*221d0*/  BRA `(.L_x_6127) ;  /* 0xfffffe8800447947 */ /* 0x000fea000383ffff */
.L_x_6135:
[----:B-1----:R1:W2:Y:S02]  /*221e0*/  SYNCS.PHASECHK.TRANS64.TRYWAIT P1, [R10+URZ+0x32430], R0 ;  /* 0x032430000a0075a7 */ /* 0x0022a4000802017f */
[----:B--2---:R-:W-:Y:S05]  /*221f0*/  @!P1 NANOSLEEP.SYNCS 0x989680 ;  /* 0x009896800000995d */ /* 0x004fea0003900000 */
[----:B------:R-:W2:Y:S02]  /*22200*/  @!P1 SYNCS.PHASECHK.TRANS64 P1, [R10+URZ+0x32430], R0 ;  /* 0x032430000a0095a7 */ /* 0x000ea4000802007f */
[----:B--2---:R-:W-:Y:S05]  /*22210*/  @!P1 BRA `(.L_x_6135) ;  /* 0xfffffffc00f09947 */ /* 0x004fea000383ffff */
[----:B------:R-:W-:Y:S05]  /*22220*/  BRA `(.L_x_6134) ;  /* 0xfffffeb0002c7947 */ /* 0x000fea000383ffff */
.L_x_6139:
[----:B---3--:R3:W4:Y:S02]  /*22230*/  SYNCS.PHASECHK.TRANS64.TRYWAIT P1, [R10+URZ+0x32450], R0 ;  /* 0x032450000a0075a7 */ /* 0x008724000802017f */
[----:B----4-:R-:W-:Y:S05]  /*22240*/  @!P1 NANOSLEEP.SYNCS 0x989680 ;  /* 0x009896800000995d */ /* 0x010fea0003900000 */
[----:B------:R-:W4:Y:S02]  /*22250*/  @!P1 SYNCS.PHASECHK.TRANS64 P1, [R10+URZ+0x32450], R0 ;  /* 0x032450000a0095a7 */ /* 0x000f24000802007f */
[----:B----4-:R-:W-:Y:S05]  /*22260*/  @!P1 BRA `(.L_x_6139) ;  /* 0xfffffffc00f09947 */ /* 0x010fea000383ffff */
[----:B------:R-:W-:Y:S05]  /*22270*/  BRA `(.L_x_6138) ;  /* 0xfffffeb000d07947 */ /* 0x000fea000383ffff */
.L_x_6147:
[----:B-1----:R1:W2:Y:S02]  /*22280*/  SYNCS.PHASECHK.TRANS64.TRYWAIT P1, [R10+URZ+0x32430], R0 ;  /* 0x032430000a0075a7 */ /* 0x0022a4000802017f */
[----:B--2---:R-:W-:Y:S05]  /*22290*/  @!P1 NANOSLEEP.SYNCS 0x989680 ;  /* 0x009896800000995d */ /* 0x004fea0003900000 */
[----:B------:R-:W2:Y:S02]  /*222a0*/  @!P1 SYNCS.PHASECHK.TRANS64 P1, [R10+URZ+0x32430], R0 ;  /* 0x032430000a0095a7 */ /* 0x000ea4000802007f */
[----:B--2---:R-:W-:Y:S05]  /*222b0*/  @!P1 BRA `(.L_x_6147) ;  /* 0xfffffffc00f09947 */ /* 0x004fea000383ffff */
[----:B------:R-:W-:Y:S05]  /*222c0*/  BRA `(.L_x_6146) ;  /* 0xfffffee0004c7947 */ /* 0x000fea000383ffff */
.L_x_6151:
[----:B---3--:R3:W4:Y:S02]  /*222d0*/  SYNCS.PHASECHK.TRANS64.TRYWAIT P1, [R10+URZ+0x32450], R0 ;  /* 0x032450000a0075a7 */ /* 0x008724000802017f */
[----:B----4-:R-:W-:Y:S05]  /*222e0*/  @!P1 NANOSLEEP.SYNCS 0x989680 ;  /* 0x009896800000995d */ /* 0x010fea0003900000 */
[----:B------:R-:W4:Y:S02]  /*222f0*/  @!P1 SYNCS.PHASECHK.TRANS64 P1, [R10+URZ+0x32450], R0 ;  /* 0x032450000a0095a7 */ /* 0x000f24000802007f */
[----:B----4-:R-:W-:Y:S05]  /*22300*/  @!P1 BRA `(.L_x_6151) ;  /* 0xfffffffc00f09947 */ /* 0x010fea000383ffff */
[----:B------:R-:W-:Y:S05]  /*22310*/  BRA `(.L_x_6150) ;  /* 0xfffffee000f07947 */ /* 0x000fea000383ffff */
.L_x_6159:
[----:B------:R-:W-:Y:S02]  /*22320*/  IMAD.MOV.U32 R13, RZ, RZ, R20 ;  /* 0x000000ffff0d7224 */ /* 0x000fe400078e0014 */
[----:B------:R-:W-:Y:S02]  /*22330*/  IMAD.MOV.U32 R12, RZ, RZ, RZ ;  /* 0x000000ffff0c7224 */ /* 0x000fe400078e00ff */
[----:B------:R-:W-:Y:S02]  /*22340*/  IMAD.MOV.U32 R11, RZ, RZ, 0x181f ;  /* 0x0000181fff0b7424 */ /* 0x000fe400078e00ff */
[----:B------:R-:W-:-:S07]  /*22350*/  IMAD.MOV.U32 R15, RZ, RZ, -0x1 ;  /* 0xffffffffff0f7424 */ /* 0x000fce00078e00ff */
[----:B-----5:R-:W-:Y:S05]  /*22360*/  WARPSYNC.COLLECTIVE R15, `(.L_x_6374) ;  /* 0x000000000f087348 */ /* 0x020fea0003c00000 */
[----:B------:R0:W1:Y:S02]  /*22370*/  SHFL.IDX P6, R14, R13, R12, R11 ;  /* 0x0000000c0d0e7389 */ /* 0x00006400000c000b */
[----:B01---5:R-:W-:Y:S01]  /*22380*/  ENDCOLLECTIVE ;  /* 0x000000000000791b */ /* 0x023fe20003800000 */
.L_x_6374:
[----:B------:R-:W-:Y:S02]  /*22390*/  IMAD.MOV.U32 R13, RZ, RZ, R4 ;  /* 0x000000ffff0d7224 */ /* 0x000fe400078e0004 */
[----:B------:R-:W-:-:S07]  /*223a0*/  IMAD.MOV.U32 R3, RZ, RZ, R14 ;  /* 0x000000ffff037224 */ /* 0x000fce00078e000e */
[----:B------:R-:W-:Y:S05]  /*223b0*/  WARPSYNC.COLLECTIVE R15, `(.L_x_6375) ;  /* 0x000000000f087348 */ /* 0x000fea0003c00000 */
[----:B------:R0:W1:Y:S02]  /*223c0*/  SHFL.IDX P6, R14, R13, R12, R11 ;  /* 0x0000000c0d0e7389 */ /* 0x00006400000c000b */
[----:B01----:R-:W-:Y:S01]  /*223d0*/  ENDCOLLECTIVE ;  /* 0x000000000000791b */ /* 0x003fe20003800000 */
.L_x_6375:
[----:B------:R-:W-:Y:S05]  /*223e0*/  BRA `(.L_x_6376) ;  /* 0xffffff2c00807947 */ /* 0x000fea000383ffff */
.L_x_6162:
        /* <DEDUP_REMOVED lines=8> */
.L_x_6378:
[----:B------:R-:W-:Y:S05]  /*22470*/  BSYNC B1 ;  /* 0x0000000000017941 */ /* 0x000fea0003800000 */
.L_x_6377:
        /* <DEDUP_REMOVED lines=8> */
.L_x_6379:
[----:B------:R-:W-:Y:S05]  /*22500*/  BRA `(.L_x_6380) ;  /* 0xffffff2c00c87947 */ /* 0x000fea000383ffff */
.L_x_6165:
        /* <DEDUP_REMOVED lines=8> */
.L_x_6382:
[----:B------:R-:W-:Y:S05]  /*22590*/  BSYNC B1 ;  /* 0x0000000000017941 */ /* 0x000fea0003800000 */
.L_x_6381:
        /* <DEDUP_REMOVED lines=8> */
.L_x_6383:
[----:B------:R-:W-:Y:S05]  /*22620*/  BRA `(.L_x_6384) ;  /* 0xffffff3000107947 */ /* 0x000fea000383ffff */
.L_x_6168:
        /* <DEDUP_REMOVED lines=8> */
.L_x_6386:
[----:B------:R-:W-:Y:S05]  /*226b0*/  BSYNC B1 ;  /* 0x0000000000017941 */ /* 0x000fea0003800000 */
.L_x_6385:
        /* <DEDUP_REMOVED lines=8> */
.L_x_6387:
[----:B------:R-:W-:Y:S05]  /*22740*/  BRA `(.L_x_6388) ;  /* 0xffffff3000587947 */ /* 0x000fea000383ffff */
.L_x_6170:
[----:B------:R-:W-:Y:S02]  /*22750*/  IMAD.MOV.U32 R13, RZ, RZ, R4 ;  /* 0x000000ffff0d7224 */ /* 0x000fe400078e0004 */
[----:B------:R-:W-:Y:S02]  /*22760*/  IMAD.MOV.U32 R12, RZ, RZ, RZ ;  /* 0x000000ffff0c7224 */ /* 0x000fe400078e00ff */
[----:B------:R-:W-:Y:S02]  /*22770*/  IMAD.MOV.U32 R11, RZ, RZ, 0x1c1f ;  /* 0x00001c1fff0b7424 */ /* 0x000fe400078e00ff */
[----:B------:R-:W-:-:S07]  /*22780*/  IMAD.MOV.U32 R15, RZ, RZ, -0x1 ;  /* 0xffffffffff0f7424 */ /* 0x000fce00078e00ff */
[----:B------:R-:W-:Y:S05]  /*22790*/  WARPSYNC.COLLECTIVE R15, `(.L_x_6389) ;  /* 0x000000000f087348 */ /* 0x000fea0003c00000 */
[----:B------:R0:W1:Y:S02]  /*227a0*/  SHFL.IDX P6, R14, R13, R12, R11 ;  /* 0x0000000c0d0e7389 */ /* 0x00006400000c000b */
[----:B01----:R-:W-:Y:S01]  /*227b0*/  ENDCOLLECTIVE ;  /* 0x000000000000791b */ /* 0x003fe20003800000 */
.L_x_6389:
[----:B------:R-:W-:Y:S02]  /*227c0*/  IMAD.MOV.U32 R13, RZ, RZ, R3 ;  /* 0x000000ffff0d7224 */ /* 0x000fe400078e0003 */
[----:B------:R-:W-:-:S07]  /*227d0*/  IMAD.MOV.U32 R20, RZ, RZ, R14 ;  /* 0x000000ffff147224 */ /* 0x000fce00078e000e */
[----:B------:R-:W-:Y:S05]  /*227e0*/  WARPSYNC.COLLECTIVE R15, `(.L_x_6390) ;  /* 0x000000000f087348 */ /* 0x000fea0003c00000 */
[----:B------:R0:W1:Y:S02]  /*227f0*/  SHFL.IDX P6, R14, R13, R12, R11 ;  /* 0x0000000c0d0e7389 */ /* 0x00006400000c000b */
[----:B01----:R-:W-:Y:S01]  /*22800*/  ENDCOLLECTIVE ;  /* 0x000000000000791b */ /* 0x003fe20003800000 */
.L_x_6390:
[----:B------:R-:W-:Y:S01]  /*22810*/  IMAD.MOV.U32 R12, RZ, RZ, R14 ;  /* 0x000000ffff0c7224 */ /* 0x000fe200078e000e */
[----:B------:R-:W-:Y:S06]  /*22820*/  BRA `(.L_x_6391) ;  /* 0xffffff3400587947 */ /* 0x000fec000383ffff */
.L_x_6173:
        /* <DEDUP_REMOVED lines=8> */
.L_x_6393:
[----:B------:R-:W-:Y:S05]  /*228b0*/  BSYNC B1 ;  /* 0x0000000000017941 */ /* 0x000fea0003800000 */
.L_x_6392:
        /* <DEDUP_REMOVED lines=8> */
.L_x_6394:
[----:B------:R-:W-:Y:S01]  /*22940*/  IMAD.MOV.U32 R3, RZ, RZ, R14 ;  /* 0x000000ffff037224 */ /* 0x000fe200078e000e */
[----:B------:R-:W-:Y:S06]  /*22950*/  BRA `(.L_x_6395) ;  /* 0xffffff4000307947 */ /* 0x000fec000383ffff */
.L_x_6177:
[----:B------:R-:W-:Y:S02]  /*22960*/  IMAD.MOV.U32 R13, RZ, RZ, R4 ;  /* 0x000000ffff0d7224 */ /* 0x000fe400078e0004 */
[----:B------:R-:W-:Y:S02]  /*22970*/  IMAD.MOV.U32 R12, RZ, RZ, RZ ;  /* 0x000000ffff0c7224 */ /* 0x000fe400078e00ff */
[----:B------:R-:W-:Y:S02]  /*22980*/  IMAD.MOV.U32 R11, RZ, RZ, 0x181f ;  /* 0x0000181fff0b7424 */ /* 0x000fe400078e00ff */
[----:B------:R-:W-:-:S07]  /*22990*/  IMAD.MOV.U32 R15, RZ, RZ, -0x1 ;  /* 0xffffffffff0f7424 */ /* 0x000fce00078e00ff */
[----:B0-----:R-:W-:Y:S05]  /*229a0*/  WARPSYNC.COLLECTIVE R15, `(.L_x_6396) ;  /* 0x000000000f087348 */ /* 0x001fea0003c00000 */
[----:B------:R1:W2:Y:S02]  /*229b0*/  SHFL.IDX P6, R14, R13, R12, R11 ;  /* 0x0000000c0d0e7389 */ /* 0x0002a400000c000b */
[----:B012---:R-:W-:Y:S01]  /*229c0*/  ENDCOLLECTIVE ;  /* 0x000000000000791b */ /* 0x007fe20003800000 */
.L_x_6396:
[----:B------:R-:W-:Y:S02]  /*229d0*/  IMAD.MOV.U32 R13, RZ, RZ, R0 ;  /* 0x000000ffff0d7224 */ /* 0x000fe400078e0000 */
[----:B------:R-:W-:-:S07]  /*229e0*/  IMAD.MOV.U32 R3, RZ, RZ, R14 ;  /* 0x000000ffff037224 */ /* 0x000fce00078e000e */
[----:B------:R-:W-:Y:S05]  /*229f0*/  WARPSYNC.COLLECTIVE R15, `(.L_x_6397) ;  /* 0x000000000f087348 */ /* 0x000fea0003c00000 */
[----:B------:R0:W1:Y:S02]  /*22a00*/  SHFL.IDX P6, R14, R13, R12, R11 ;  /* 0x0000000c0d0e7389 */ /* 0x00006400000c000b */
[----:B01----:R-:W-:Y:S01]  /*22a10*/  ENDCOLLECTIVE ;  /* 0x000000000000791b */ /* 0x003fe20003800000 */
.L_x_6397:
[----:B------:R-:W-:Y:S01]  /*22a20*/  IMAD.MOV.U32 R9, RZ, RZ, R14 ;  /* 0x000000ffff097224 */ /* 0x000fe200078e000e */
[----:B------:R-:W-:Y:S06]  /*22a30*/  BRA `(.L_x_6398) ;  /* 0xffffff54008c7947 */ /* 0x000fec000383ffff */
.L_x_6180:
        /* <DEDUP_REMOVED lines=8> */
.L_x_6400:
[----:B------:R-:W-:Y:S05]  /*22ac0*/  BSYNC B1 ;  /* 0x0000000000017941 */ /* 0x000fea0003800000 */
.L_x_6399:
        /* <DEDUP_REMOVED lines=8> */
.L_x_6401:
[----:B------:R-:W-:Y:S01]  /*22b50*/  IMAD.MOV.U32 R9, RZ, RZ, R14 ;  /* 0x000000ffff097224 */ /* 0x000fe200078e000e */
[----:B------:R-:W-:Y:S06]  /*22b60*/  BRA `(.L_x_6402) ;  /* 0xffffff5400d47947 */ /* 0x000fec000383ffff */
.L_x_6183:
        /* <DEDUP_REMOVED lines=8> */
.L_x_6404:
[----:B------:R-:W-:Y:S05]  /*22bf0*/  BSYNC B1 ;  /* 0x0000000000017941 */ /* 0x000fea0003800000 */
.L_x_6403:
        /* <DEDUP_REMOVED lines=8> */
.L_x_6405:
[----:B------:R-:W-:Y:S01]  /*22c80*/  IMAD.MOV.U32 R9, RZ, RZ, R14 ;  /* 0x000000ffff097224 */ /* 0x000fe200078e000e */
[----:B------:R-:W-:Y:S06]  /*22c90*/  BRA `(.L_x_6406) ;  /* 0xffffff5800187947 */ /* 0x000fec000383ffff */
.L_x_6186:
        /* <DEDUP_REMOVED lines=8> */
.L_x_6408:
[----:B------:R-:W-:Y:S05]  /*22d20*/  BSYNC B1 ;  /* 0x0000000000017941 */ /* 0x000fea0003800000 */
.L_x_6407:
        /* <DEDUP_REMOVED lines=8> */
.L_x_6409:
[----:B------:R-:W-:Y:S01]  /*22db0*/  IMAD.MOV.U32 R9, RZ, RZ, R14 ;  /* 0x000000ffff097224 */ /* 0x000fe200078e000e */
[----:B------:R-:W-:Y:S06]  /*22dc0*/  BRA `(.L_x_6410) ;  /* 0xffffff58005c7947 */ /* 0x000fec000383ffff */
.L_x_6205:
        /* <DEDUP_REMOVED lines=11> */
.L_x_6412:
[----:B------:R-:W-:Y:S05]  /*22e80*/  BSYNC B1 ;  /* 0x0000000000017941 */ /* 0x000fea0003800000 */
.L_x_6411:
[----:B------:R-:W-:Y:S05]  /*22e90*/  BRA `(.L_x_6413) ;  /* 0xffffff7400907947 */ /* 0x000fea000383ffff */
.L_x_6207:
[----:B------:R-:W-:Y:S01]  /*22ea0*/  BSSY B1, `(.L_x_6414) ;  /* 0x0000006000017945 */ /* 0x000fe20003800000 */
[----:B------:R-:W-:-:S07]  /*22eb0*/  IMAD.MOV.U32 R15, RZ, RZ, -0x1 ;  /* 0xffffffffff0f7424 */ /* 0x000fce00078e00ff */
[----:B01----:R-:W-:Y:S05]  /*22ec0*/  WARPSYNC.COLLECTIVE R15, `(.L_x_6415) ;  /* 0x000000000f0c7348 */ /* 0x003fea0003c00000 */
[----:B------:R-:W-:Y:S02]  /*22ed0*/  ELECT P6, UR62, PT ;  /* 0x00000000003e782f */ /* 0x000fe400038c0000 */
[----:B------:R-:W-:Y:S01]  /*22ee0*/  MOV R14, UR62 ;  /* 0x0000003e000e7c02 */ /* 0x000fe20008000f00 */
[----:B01----:R-:W-:Y:S10]  /*22ef0*/  ENDCOLLECTIVE ;  /* 0x000000000000791b */ /* 0x003ff40003800000 */
.L_x_6415:
[----:B------:R-:W-:Y:S05]  /*22f00*/  BSYNC B1 ;  /* 0x0000000000017941 */ /* 0x000fea0003800000 */
.L_x_6414:
[----:B------:R-:W-:Y:S05]  /*22f10*/  BRA `(.L_x_6206) ;  /* 0xffffff7400887947 */ /* 0x000fea000383ffff */
.L_x_6209:
[----:B0-----:R0:W2:Y:S02]  /*22f20*/  SYNCS.PHASECHK.TRANS64.TRYWAIT P0, [R16+URZ+0x32420], R8 ;  /* 0x03242008100075a7 */ /* 0x0010a4000800017f */
[----:B--2---:R-:W-:Y:S05]  /*22f30*/  @!P0 NANOSLEEP.SYNCS 0x989680 ;  /* 0x009896800000895d */ /* 0x004fea0003900000 */
[----:B------:R-:W2:Y:S02]  /*22f40*/  @!P0 SYNCS.PHASECHK.TRANS64 P0, [R16+URZ+0x32420], R8 ;  /* 0x03242008100085a7 */ /* 0x000ea4000800007f */
[----:B--2---:R-:W-:Y:S05]  /*22f50*/  @!P0 BRA `(.L_x_6209) ;  /* 0xfffffffc00f08947 */ /* 0x004fea000383ffff */
[----:B------:R-:W-:Y:S05]  /*22f60*/  BRA `(.L_x_6416) ;  /* 0xffffff7400987947 */ /* 0x000fea000383ffff */
.L_x_6213:
[----:B0-----:R0:W2:Y:S02]  /*22f70*/  SYNCS.PHASECHK.TRANS64.TRYWAIT P0, [R8+URZ+0x324a0], R9 ;  /* 0x0324a009080075a7 */ /* 0x0010a4000800017f */
[----:B--2---:R-:W-:Y:S05]  /*22f80*/  @!P0 NANOSLEEP.SYNCS 0x989680 ;  /* 0x009896800000895d */ /* 0x004fea0003900000 */
[----:B------:R-:W2:Y:S02]  /*22f90*/  @!P0 SYNCS.PHASECHK.TRANS64 P0, [R8+URZ+0x324a0], R9 ;  /* 0x0324a009080085a7 */ /* 0x000ea4000800007f */
[----:B--2---:R-:W-:Y:S05]  /*22fa0*/  @!P0 BRA `(.L_x_6213) ;  /* 0xfffffffc00f08947 */ /* 0x004fea000383ffff */
[----:B------:R-:W-:Y:S05]  /*22fb0*/  BRA `(.L_x_6417) ;  /* 0xffffff7400b07947 */ /* 0x000fea000383ffff */
.L_x_6218:
[----:B-1----:R1:W2:Y:S02]  /*22fc0*/  SYNCS.PHASECHK.TRANS64.TRYWAIT P0, [R8+URZ+0x324c0], R9 ;  /* 0x0324c009080075a7 */ /* 0x0022a4000800017f */
[----:B--2---:R-:W-:Y:S05]  /*22fd0*/  @!P0 NANOSLEEP.SYNCS 0x989680 ;  /* 0x009896800000895d */ /* 0x004fea0003900000 */
[----:B------:R-:W2:Y:S02]  /*22fe0*/  @!P0 SYNCS.PHASECHK.TRANS64 P0, [R8+URZ+0x324c0], R9 ;  /* 0x0324c009080085a7 */ /* 0x000ea4000800007f */
[----:B--2---:R-:W-:Y:S05]  /*22ff0*/  @!P0 BRA `(.L_x_6218) ;  /* 0xfffffffc00f08947 */ /* 0x004fea000383ffff */
[----:B------:R-:W-:Y:S05]  /*23000*/  BRA `(.L_x_6418) ;  /* 0xffffff78002c7947 */ /* 0x000fea000383ffff */
.L_x_6228:
[----:B0-----:R0:W2:Y:S02]  /*23010*/  SYNCS.PHASECHK.TRANS64.TRYWAIT P1, [R6+URZ+0x324a0], R8 ;  /* 0x0324a008060075a7 */ /* 0x0010a4000802017f */
[----:B--2---:R-:W-:Y:S05]  /*23020*/  @!P1 NANOSLEEP.SYNCS 0x989680 ;  /* 0x009896800000995d */ /* 0x004fea0003900000 */
[----:B------:R-:W2:Y:S02]  /*23030*/  @!P1 SYNCS.PHASECHK.TRANS64 P1, [R6+URZ+0x324a0], R8 ;  /* 0x0324a008060095a7 */ /* 0x000ea4000802007f */
[----:B--2---:R-:W-:Y:S05]  /*23040*/  @!P1 BRA `(.L_x_6228) ;  /* 0xfffffffc00f09947 */ /* 0x004fea000383ffff */
[----:B------:R-:W-:Y:S05]  /*23050*/  BRA `(.L_x_6419) ;  /* 0xffffff7c00a07947 */ /* 0x000fea000383ffff */
.L_x_6233:
[----:B-1----:R1:W2:Y:S02]  /*23060*/  SYNCS.PHASECHK.TRANS64.TRYWAIT P1, [R6+URZ+0x324c0], R8 ;  /* 0x0324c008060075a7 */ /* 0x0022a4000802017f */
[----:B--2---:R-:W-:Y:S05]  /*23070*/  @!P1 NANOSLEEP.SYNCS 0x989680 ;  /* 0x009896800000995d */ /* 0x004fea0003900000 */
[----:B------:R-:W2:Y:S02]  /*23080*/  @!P1 SYNCS.PHASECHK.TRANS64 P1, [R6+URZ+0x324c0], R8 ;  /* 0x0324c008060095a7 */ /* 0x000ea4000802007f */
[----:B--2---:R-:W-:Y:S05]  /*23090*/  @!P1 BRA `(.L_x_6233) ;  /* 0xfffffffc00f09947 */ /* 0x004fea000383ffff */
[----:B------:R-:W-:Y:S05]  /*230a0*/  BRA `(.L_x_6420) ;  /* 0xffffff8000187947 */ /* 0x000fea000383ffff */
.L_x_6251:
        /* <DEDUP_REMOVED lines=11> */
.L_x_6422:
[----:B------:R-:W-:Y:S05]  /*23160*/  BSYNC B0 ;  /* 0x0000000000007941 */ /* 0x000fea0003800000 */
.L_x_6421:
[----:B------:R-:W-:Y:S05]  /*23170*/  BRA `(.L_x_6423) ;  /* 0xffffff9000587947 */ /* 0x000fea000383ffff */
.L_x_6254:
[----:B-1----:R1:W2:Y:S02]  /*23180*/  SYNCS.PHASECHK.TRANS64.TRYWAIT P0, [R23+URZ+0x32440], R0 ;  /* 0x03244000170075a7 */ /* 0x0022a4000800017f */
[----:B--2---:R-:W-:Y:S05]  /*23190*/  @!P0 NANOSLEEP.SYNCS 0x989680 ;  /* 0x009896800000895d */ /* 0x004fea0003900000 */
[----:B------:R-:W2:Y:S02]  /*231a0*/  @!P0 SYNCS.PHASECHK.TRANS64 P0, [R23+URZ+0x32440], R0 ;  /* 0x03244000170085a7 */ /* 0x000ea4000800007f */
[----:B--2---:R-:W-:Y:S05]  /*231b0*/  @!P0 BRA `(.L_x_6254) ;  /* 0xfffffffc00f08947 */ /* 0x004fea000383ffff */
[----:B------:R-:W-:Y:S05]  /*231c0*/  BRA `(.L_x_6424) ;  /* 0xffffff90006c7947 */ /* 0x000fea000383ffff */
.L_x_6255:
        /* <DEDUP_REMOVED lines=8> */
.L_x_6426:
[----:B------:R-:W-:Y:S05]  /*23250*/  BSYNC B0 ;  /* 0x0000000000007941 */ /* 0x000fea0003800000 */
.L_x_6425:
        /* <DEDUP_REMOVED lines=9> */
.L_x_6427:
[----:B------:R-:W-:Y:S02]  /*232f0*/  IMAD.MOV.U32 R13, RZ, RZ, R4 ;  /* 0x000000ffff0d7224 */ /* 0x000fe400078e0004 */
[----:B------:R-:W-:Y:S02]  /*23300*/  IMAD.MOV.U32 R12, RZ, RZ, 0x1 ;  /* 0x00000001ff0c7424 */ /* 0x000fe400078e00ff */
[----:B------:R-:W-:-:S07]  /*23310*/  IMAD.MOV.U32 R3, RZ, RZ, R14 ;  /* 0x000000ffff037224 */ /* 0x000fce00078e000e */
[----:B------:R-:W-:Y:S05]  /*23320*/  WARPSYNC.COLLECTIVE R15, `(.L_x_6428) ;  /* 0x000000000f087348 */ /* 0x000fea0003c00000 */
[----:B------:R0:W1:Y:S02]  /*23330*/  SHFL.IDX P6, R14, R13, R12, R11 ;  /* 0x0000000c0d0e7389 */ /* 0x00006400000c000b */
[----:B01----:R-:W-:Y:S01]  /*23340*/  ENDCOLLECTIVE ;  /* 0x000000000000791b */ /* 0x003fe20003800000 */
.L_x_6428:
        /* <DEDUP_REMOVED lines=15> */
.L_x_6429:
[----:B------:R-:W-:Y:S02]  /*23440*/  @P0 IMAD R6, R5, 0x2, R16 ;  /* 0x0000000205060824 */ /* 0x000fe400078e0210 */
[----:B------:R-:W-:Y:S02]  /*23450*/  IMAD.MOV.U32 R13, RZ, RZ, R4 ;  /* 0x000000ffff0d7224 */ /* 0x000fe400078e0004 */
[----:B------:R-:W-:Y:S02]  /*23460*/  IMAD.MOV.U32 R12, RZ, RZ, 0x2 ;  /* 0x00000002ff0c7424 */ /* 0x000fe400078e00ff */
[----:B------:R-:W-:-:S07]  /*23470*/  IMAD.MOV.U32 R3, RZ, RZ, R14 ;  /* 0x000000ffff037224 */ /* 0x000fce00078e000e */
[----:B------:R-:W-:Y:S05]  /*23480*/  WARPSYNC.COLLECTIVE R15, `(.L_x_6430) ;  /* 0x000000000f087348 */ /* 0x000fea0003c00000 */
[----:B------:R0:W1:Y:S02]  /*23490*/  SHFL.IDX P6, R14, R13, R12, R11 ;  /* 0x0000000c0d0e7389 */ /* 0x00006400000c000b */
[----:B01----:R-:W-:Y:S01]  /*234a0*/  ENDCOLLECTIVE ;  /* 0x000000000000791b */ /* 0x003fe20003800000 */
.L_x_6430:
        /* <DEDUP_REMOVED lines=15> */
.L_x_6431:
[----:B------:R-:W-:Y:S02]  /*235a0*/  @P0 IMAD R6, R5, 0x2, R16 ;  /* 0x0000000205060824 */ /* 0x000fe400078e0210 */
[----:B------:R-:W-:Y:S02]  /*235b0*/  IMAD.MOV.U32 R13, RZ, RZ, R4 ;  /* 0x000000ffff0d7224 */ /* 0x000fe400078e0004 */
[----:B------:R-:W-:Y:S02]  /*235c0*/  IMAD.MOV.U32 R12, RZ, RZ, 0x3 ;  /* 0x00000003ff0c7424 */ /* 0x000fe400078e00ff */
[----:B------:R-:W-:-:S07]  /*235d0*/  IMAD.MOV.U32 R3, RZ, RZ, R14 ;  /* 0x000000ffff037224 */ /* 0x000fce00078e000e */
[----:B------:R-:W-:Y:S05]  /*235e0*/  WARPSYNC.COLLECTIVE R15, `(.L_x_6432) ;  /* 0x000000000f087348 */ /* 0x000fea0003c00000 */
[----:B------:R0:W1:Y:S02]  /*235f0*/  SHFL.IDX P6, R14, R13, R12, R11 ;  /* 0x0000000c0d0e7389 */ /* 0x00006400000c000b */
[----:B01----:R-:W-:Y:S01]  /*23600*/  ENDCOLLECTIVE ;  /* 0x000000000000791b */ /* 0x003fe20003800000 */
.L_x_6432:
        /* <DEDUP_REMOVED lines=15> */
.L_x_6433:
[----:B------:R-:W-:Y:S02]  /*23700*/  @P0 IMAD R6, R5, 0x2, R16 ;  /* 0x0000000205060824 */ /* 0x000fe400078e0210 */
[----:B------:R-:W-:Y:S02]  /*23710*/  IMAD.MOV.U32 R13, RZ, RZ, R4 ;  /* 0x000000ffff0d7224 */ /* 0x000fe400078e0004 */
[----:B------:R-:W-:Y:S02]  /*23720*/  IMAD.MOV.U32 R12, RZ, RZ, 0x4 ;  /* 0x00000004ff0c7424 */ /* 0x000fe400078e00ff */
[----:B------:R-:W-:-:S07]  /*23730*/  IMAD.MOV.U32 R3, RZ, RZ, R14 ;  /* 0x000000ffff037224 */ /* 0x000fce00078e000e */
[----:B------:R-:W-:Y:S05]  /*23740*/  WARPSYNC.COLLECTIVE R15, `(.L_x_6434) ;  /* 0x000000000f087348 */ /* 0x000fea0003c00000 */
[----:B------:R0:W1:Y:S02]  /*23750*/  SHFL.IDX P6, R14, R13, R12, R11 ;  /* 0x0000000c0d0e7389 */ /* 0x00006400000c000b */
[----:B01----:R-:W-:Y:S01]  /*23760*/  ENDCOLLECTIVE ;  /* 0x000000000000791b */ /* 0x003fe20003800000 */
.L_x_6434:
        /* <DEDUP_REMOVED lines=15> */
.L_x_6435:
[----:B------:R-:W-:Y:S02]  /*23860*/  @P0 IMAD R6, R5, 0x2, R16 ;  /* 0x0000000205060824 */ /* 0x000fe400078e0210 */
[----:B------:R-:W-:Y:S02]  /*23870*/  IMAD.MOV.U32 R13, RZ, RZ, R4 ;  /* 0x000000ffff0d7224 */ /* 0x000fe400078e0004 */
[----:B------:R-:W-:Y:S02]  /*23880*/  IMAD.MOV.U32 R12, RZ, RZ, 0x5 ;  /* 0x00000005ff0c7424 */ /* 0x000fe400078e00ff */
[----:B------:R-:W-:-:S07]  /*23890*/  IMAD.MOV.U32 R3, RZ, RZ, R14 ;  /* 0x000000ffff037224 */ /* 0x000fce00078e000e */
[----:B------:R-:W-:Y:S05]  /*238a0*/  WARPSYNC.COLLECTIVE R15, `(.L_x_6436) ;  /* 0x000000000f087348 */ /* 0x000fea0003c00000 */
[----:B------:R0:W1:Y:S02]  /*238b0*/  SHFL.IDX P6, R14, R13, R12, R11 ;  /* 0x0000000c0d0e7389 */ /* 0x00006400000c000b */
[----:B01----:R-:W-:Y:S01]  /*238c0*/  ENDCOLLECTIVE ;  /* 0x000000000000791b */ /* 0x003fe20003800000 */
.L_x_6436:
        /* <DEDUP_REMOVED lines=10> */
.L_x_6437:
[----:B------:R-:W-:Y:S01]  /*23970*/  @!PT LDS RZ, [RZ] ;  /* 0x00000000fffff984 */ /* 0x000fe20000000800 */
[----:B------:R-:W-:Y:S01]  /*23980*/  @!PT LDS RZ, [RZ] ;  /* 0x00000000fffff984 */ /* 0x000fe20000000800 */
[----:B------:R-:W-:Y:S01]  /*23990*/  @!PT LDS RZ, [RZ] ;  /* 0x00000000fffff984 */ /* 0x000fe20000000800 */
[----:B------:R1:W-:Y:S01]  /*239a0*/  @P0 LDGSTS.E.BYPASS.LTC128B.128 [R6+0x1e400], desc[UR42][R2.64], !P2 ;  /* 0x1e40000002060fae */ /* 0x0003e2000d101d6a */
[----:B------:R-:W-:Y:S01]  /*239b0*/  IMAD.MOV.U32 R0, RZ, RZ, R14 ;  /* 0x000000ffff007224 */ /* 0x000fe200078e000e */
[----:B------:R-:W-:Y:S06]  /*239c0*/  BRA `(.L_x_6438) ;  /* 0xffffff8c00d47947 */ /* 0x000fec000383ffff */
.L_x_6260:
        /* <DEDUP_REMOVED lines=9> */
.L_x_6439:
[C---:B------:R-:W-:Y:S01]  /*23a60*/  VIADD R10, R25.reuse, 0x10 ;  /* 0x00000010190a7836 */ /* 0x040fe20000000000 */
[C---:B------:R-:W-:Y:S01]  /*23a70*/  ISETP.GE.AND P0, PT, R25.reuse, R2, PT ;  /* 0x000000021900720c */ /* 0x040fe20003f06270 */
[C---:B------:R-:W-:Y:S02]  /*23a80*/  VIADD R6, R25.reuse, 0x20 ;  /* 0x0000002019067836 */ /* 0x040fe40000000000 */
[----:B------:R-:W-:Y:S01]  /*23a90*/  VIADD R8, R25, 0x40 ;  /* 0x0000004019087836 */ /* 0x000fe20000000000 */
[----:B------:R0:W-:Y:S04]  /*23aa0*/  STL [R1+0x18], R10 ;  /* 0x0000180a01007387 */ /* 0x0001e80000100800 */
[----:B------:R0:W-:Y:S01]  /*23ab0*/  STL [R1+0x1c], R6 ;  /* 0x00001c0601007387 */ /* 0x0001e20000100800 */
[----:B------:R-:W-:-:S02]  /*23ac0*/  IMAD.MOV.U32 R13, RZ, RZ, R0 ;  /* 0x000000ffff0d7224 */ /* 0x000fc400078e0000 */
[----:B------:R-:W-:-:S07]  /*23ad0*/  IMAD.MOV.U32 R4, RZ, RZ, R14 ;  /* 0x000000ffff047224 */ /* 0x000fce00078e000e */
[----:B0-----:R-:W-:Y:S05]  /*23ae0*/  WARPSYNC.COLLECTIVE R15, `(.L_x_6440) ;  /* 0x000000000f087348 */ /* 0x001fea0003c00000 */
[----:B------:R1:W2:Y:S02]  /*23af0*/  SHFL.IDX P6, R14, R13, R12, R11 ;  /* 0x0000000c0d0e7389 */ /* 0x0002a400000c000b */
[----:B012---:R-:W-:Y:S01]  /*23b00*/  ENDCOLLECTIVE ;  /* 0x000000000000791b */ /* 0x007fe20003800000 */
.L_x_6440:
[----:B------:R-:W-:Y:S02]  /*23b10*/  IMAD.MOV.U32 R13, RZ, RZ, R3 ;  /* 0x000000ffff0d7224 */ /* 0x000fe400078e0003 */
[----:B------:R-:W-:Y:S02]  /*23b20*/  IMAD.MOV.U32 R12, RZ, RZ, 0x1 ;  /* 0x00000001ff0c7424 */ /* 0x000fe400078e00ff */
[----:B------:R-:W-:-:S07]  /*23b30*/  IMAD.MOV.U32 R5, RZ, RZ, R14 ;  /* 0x000000ffff057224 */ /* 0x000fce00078e000e */
[----:B------:R-:W-:Y:S05]  /*23b40*/  WARPSYNC.COLLECTIVE R15, `(.L_x_6441) ;  /* 0x000000000f087348 */ /* 0x000fea0003c00000 */
[----:B------:R0:W1:Y:S02]  /*23b50*/  SHFL.IDX P6, R14, R13, R12, R11 ;  /* 0x0000000c0d0e7389 */ /* 0x00006400000c000b */
[----:B01----:R-:W-:Y:S01]  /*23b60*/  ENDCOLLECTIVE ;  /* 0x000000000000791b */ /* 0x003fe20003800000 */
.L_x_6441:
        /* <DEDUP_REMOVED lines=15> */
.L_x_6442:
[----:B------:R-:W-:Y:S02]  /*23c60*/  IMAD.MOV.U32 R13, RZ, RZ, R3 ;  /* 0x000000ffff0d7224 */ /* 0x000fe400078e0003 */
[----:B------:R-:W-:Y:S02]  /*23c70*/  IMAD.MOV.U32 R12, RZ, RZ, 0x2 ;  /* 0x00000002ff0c7424 */ /* 0x000fe400078e00ff */
[----:B------:R-:W-:-:S07]  /*23c80*/  IMAD.MOV.U32 R5, RZ, RZ, R14 ;  /* 0x000000ffff057224 */ /* 0x000fce00078e000e */
[----:B------:R-:W-:Y:S05]  /*23c90*/  WARPSYNC.COLLECTIVE R15, `(.L_x_6443) ;  /* 0x000000000f087348 */ /* 0x000fea0003c00000 */
[----:B------:R0:W1:Y:S02]  /*23ca0*/  SHFL.IDX P6, R14, R13, R12, R11 ;  /* 0x0000000c0d0e7389 */ /* 0x00006400000c000b */
[----:B01----:R-:W-:Y:S01]  /*23cb0*/  ENDCOLLECTIVE ;  /* 0x000000000000791b */ /* 0x003fe20003800000 */
.L_x_6443:
        /* <DEDUP_REMOVED lines=12> */
[----:B------:R1:W-:Y:S04]  /*23d80*/  STL [R1+0x20], R6 ;  /* 0x0000200601007387 */ /* 0x0003e80000100800 */
[----:B------:R1:W-:Y:S01]  /*23d90*/  STL [R1+0x24], R8 ;  /* 0x0000240801007387 */ /* 0x0003e20000100800 */
[----:B0-----:R-:W-:-:S07]  /*23da0*/  IMAD.MOV.U32 R4, RZ, RZ, R14 ;  /* 0x000000ffff047224 */ /* 0x001fce00078e000e */
[----:B-1----:R-:W-:Y:S05]  /*23db0*/  WARPSYNC.COLLECTIVE R15, `(.L_x_6444) ;  /* 0x000000000f087348 */ /* 0x002fea0003c00000 */
[----:B------:R0:W2:Y:S02]  /*23dc0*/  SHFL.IDX P6, R14, R13, R12, R11 ;  /* 0x0000000c0d0e7389 */ /* 0x0000a400000c000b */
[----:B012---:R-:W-:Y:S01]  /*23dd0*/  ENDCOLLECTIVE ;  /* 0x000000000000791b */ /* 0x007fe20003800000 */
.L_x_6444:
[----:B------:R-:W-:Y:S02]  /*23de0*/  IMAD.MOV.U32 R13, RZ, RZ, R3 ;  /* 0x000000ffff0d7224 */ /* 0x000fe400078e0003 */
[----:B------:R-:W-:Y:S02]  /*23df0*/  IMAD.MOV.U32 R12, RZ, RZ, 0x3 ;  /* 0x00000003ff0c7424 */ /* 0x000fe400078e00ff */
[----:B------:R-:W-:-:S07]  /*23e00*/  IMAD.MOV.U32 R5, RZ, RZ, R14 ;  /* 0x000000ffff057224 */ /* 0x000fce00078e000e */
[----:B------:R-:W-:Y:S05]  /*23e10*/  WARPSYNC.COLLECTIVE R15, `(.L_x_6445) ;  /* 0x000000000f087348 */ /* 0x000fea0003c00000 */
[----:B------:R0:W1:Y:S02]  /*23e20*/  SHFL.IDX P6, R14, R13, R12, R11 ;  /* 0x0000000c0d0e7389 */ /* 0x00006400000c000b */
[----:B01----:R-:W-:Y:S01]  /*23e30*/  ENDCOLLECTIVE ;  /* 0x000000000000791b */ /* 0x003fe20003800000 */
.L_x_6445:
        /* <DEDUP_REMOVED lines=15> */
.L_x_6446:
[----:B------:R-:W-:Y:S02]  /*23f30*/  IMAD.MOV.U32 R13, RZ, RZ, R3 ;  /* 0x000000ffff0d7224 */ /* 0x000fe400078e0003 */
[----:B------:R-:W-:Y:S02]  /*23f40*/  IMAD.MOV.U32 R12, RZ, RZ, 0x4 ;  /* 0x00000004ff0c7424 */ /* 0x000fe400078e00ff */
[----:B------:R-:W-:-:S07]  /*23f50*/  IMAD.MOV.U32 R5, RZ, RZ, R14 ;  /* 0x000000ffff057224 */ /* 0x000fce00078e000e */
[----:B------:R-:W-:Y:S05]  /*23f60*/  WARPSYNC.COLLECTIVE R15, `(.L_x_6447) ;  /* 0x000000000f087348 */ /* 0x000fea0003c00000 */
[----:B------:R0:W1:Y:S02]  /*23f70*/  SHFL.IDX P6, R14, R13, R12, R11 ;  /* 0x0000000c0d0e7389 */ /* 0x00006400000c000b */
[----:B01----:R-:W-:Y:S01]  /*23f80*/  ENDCOLLECTIVE ;  /* 0x000000000000791b */ /* 0x003fe20003800000 */
.L_x_6447:
        /* <DEDUP_REMOVED lines=10> */
.L_x_6448:
        /* <DEDUP_REMOVED lines=13> */
.L_x_6449:
        /* <DEDUP_REMOVED lines=10> */
.L_x_6450:
        /* <DEDUP_REMOVED lines=13> */
.L_x_6451:
        /* <DEDUP_REMOVED lines=10> */
.L_x_6452:
        /* <DEDUP_REMOVED lines=11> */
.L_x_6453:
        /* <DEDUP_REMOVED lines=10> */
.L_x_6454:
[----:B------:R-:W-:Y:S01]  /*24460*/  @!PT LDS RZ, [RZ] ;  /* 0x00000000fffff984 */ /* 0x000fe20000000800 */
[----:B------:R-:W-:Y:S01]  /*24470*/  @!PT LDS RZ, [RZ] ;  /* 0x00000000fffff984 */ /* 0x000fe20000000800 */
[----:B------:R-:W-:Y:S01]  /*24480*/  @!PT LDS RZ, [RZ] ;  /* 0x00000000fffff984 */ /* 0x000fe20000000800 */
[----:B------:R0:W-:Y:S01]  /*24490*/  @!P0 LDGSTS.E.BYPASS.LTC128B.128 [R22+0x1b400], desc[UR42][R4.64], !P1 ;  /* 0x1b40000004168fae */ /* 0x0001e2000c901d6a */
[----:B------:R-:W-:Y:S01]  /*244a0*/  IMAD.MOV.U32 R0, RZ, RZ, R14 ;  /* 0x000000ffff007224 */ /* 0x000fe200078e000e */
[----:B------:R-:W-:Y:S06]  /*244b0*/  BRA `(.L_x_6455) ;  /* 0xffffff9000247947 */ /* 0x000fec000383ffff */
.L_x_6264:
        /* <DEDUP_REMOVED lines=33> */
.L_x_6457:
[----:B------:R-:W-:Y:S05]  /*246d0*/  BSYNC B0 ;  /* 0x0000000000007941 */ /* 0x000fea0003800000 */
.L_x_6456:
        /* <DEDUP_REMOVED lines=11> */
.L_x_6458:
        /* <DEDUP_REMOVED lines=12> */
.L_x_6459:
        /* <DEDUP_REMOVED lines=15> */
.L_x_6460:
        /* <DEDUP_REMOVED lines=12> */
.L_x_6461:
        /* <DEDUP_REMOVED lines=12> */
.L_x_6462:
        /* <DEDUP_REMOVED lines=12> */
.L_x_6463:
        /* <DEDUP_REMOVED lines=12> */
.L_x_6464:
        /* <DEDUP_REMOVED lines=12> */
.L_x_6465:
        /* <DEDUP_REMOVED lines=12> */
.L_x_6466:
        /* <DEDUP_REMOVED lines=12> */
.L_x_6467:
        /* <DEDUP_REMOVED lines=12> */
.L_x_6468:
        /* <DEDUP_REMOVED lines=12> */
.L_x_6469:
        /* <DEDUP_REMOVED lines=11> */
.L_x_6470:
[----:B------:R-:W-:Y:S02]  /*250b0*/  IMAD.MOV.U32 R13, RZ, RZ, R0 ;  /* 0x000000ffff0d7224 */ /* 0x000fe400078e0000 */
[----:B------:R-:W-:Y:S02]  /*250c0*/  IMAD.MOV.U32 R12, RZ, RZ, 0x7 ;  /* 0x00000007ff0c7424 */ /* 0x000fe400078e00ff */
[----:B------:R-:W-:-:S07]  /*250d0*/  IMAD.MOV.U32 R2, RZ, RZ, R14 ;  /* 0x000000ffff027224 */ /* 0x000fce00078e000e */
[----:B------:R-:W-:Y:S05]  /*250e0*/  WARPSYNC.COLLECTIVE R15, `(.L_x_6471) ;  /* 0x000000000f087348 */ /* 0x000fea0003c00000 */
[----:B------:R0:W1:Y:S02]  /*250f0*/  SHFL.IDX P6, R14, R13, R12, R11 ;  /* 0x0000000c0d0e7389 */ /* 0x00006400000c000b */
[----:B01----:R-:W-:Y:S01]  /*25100*/  ENDCOLLECTIVE ;  /* 0x000000000000791b */ /* 0x003fe20003800000 */
.L_x_6471:
        /* <DEDUP_REMOVED lines=14> */
.L_x_6472:
[----:B------:R-:W-:Y:S01]  /*251f0*/  IMAD.MOV.U32 R2, RZ, RZ, R14 ;  /* 0x000000ffff027224 */ /* 0x000fe200078e000e */
[----:B------:R-:W-:Y:S06]  /*25200*/  BRA `(.L_x_6473) ;  /* 0xffffff8c00887947 */ /* 0x000fec000383ffff */
.L_x_6269:
[----:B0-----:R0:W1:Y:S02]  /*25210*/  SYNCS.PHASECHK.TRANS64.TRYWAIT P0, [R16+URZ+0x32420], R3 ;  /* 0x03242003100075a7 */ /* 0x001064000800017f */
[----:B-1----:R-:W-:Y:S05]  /*25220*/  @!P0 NANOSLEEP.SYNCS 0x989680 ;  /* 0x009896800000895d */ /* 0x002fea0003900000 */
[----:B------:R-:W1:Y:S02]  /*25230*/  @!P0 SYNCS.PHASECHK.TRANS64 P0, [R16+URZ+0x32420], R3 ;  /* 0x03242003100085a7 */ /* 0x000e64000800007f */
[----:B-1----:R-:W-:Y:S05]  /*25240*/  @!P0 BRA `(.L_x_6269) ;  /* 0xfffffffc00f08947 */ /* 0x002fea000383ffff */
[----:B------:R-:W-:Y:S05]  /*25250*/  BRA `(.L_x_6474) ;  /* 0xffffff8c00fc7947 */ /* 0x000fea000383ffff */
.L_x_6272:
[----:B-1----:R1:W3:Y:S02]  /*25260*/  SYNCS.PHASECHK.TRANS64.TRYWAIT P0, [R23+URZ+0x32460], R0 ;  /* 0x03246000170075a7 */ /* 0x0022e4000800017f */
[----:B---3--:R-:W-:Y:S05]  /*25270*/  @!P0 NANOSLEEP.SYNCS 0x989680 ;  /* 0x009896800000895d */ /* 0x008fea0003900000 */
[----:B------:R-:W3:Y:S02]  /*25280*/  @!P0 SYNCS.PHASECHK.TRANS64 P0, [R23+URZ+0x32460], R0 ;  /* 0x03246000170085a7 */ /* 0x000ee4000800007f */
[----:B---3--:R-:W-:Y:S05]  /*25290*/  @!P0 BRA `(.L_x_6272) ;  /* 0xfffffffc00f08947 */ /* 0x008fea000383ffff */
[----:B------:R-:W-:Y:S05]  /*252a0*/  BRA `(.L_x_6475) ;  /* 0xffffff90000c7947 */ /* 0x000fea000383ffff */
.L_x_6273:
        /* <DEDUP_REMOVED lines=8> */
.L_x_6477:
[----:B------:R-:W-:Y:S05]  /*25330*/  BSYNC B0 ;  /* 0x0000000000007941 */ /* 0x000fea0003800000 */
.L_x_6476:
        /* <DEDUP_REMOVED lines=13> */
.L_x_6478:
        /* <DEDUP_REMOVED lines=9> */
.L_x_6479:
        /* <DEDUP_REMOVED lines=17> */
.L_x_6480:
[----:B------:R-:W-:Y:S02]  /*255b0*/  IMAD.MOV.U32 R13, RZ, RZ, R6 ;  /* 0x000000ffff0d7224 */ /* 0x000fe400078e0006 */
[----:B------:R-:W-:Y:S01]  /*255c0*/  IMAD.MOV.U32 R12, RZ, RZ, 0x2 ;  /* 0x00000002ff0c7424 */ /* 0x000fe200078e00ff */
[----:B------:R-:W-:-:S13]  /*255d0*/  IADD3 R2, P3, R14, R0, RZ ;  /* 0x000000000e027210 */ /* 0x000fda0007f7e0ff */
[----:B------:R-:W-:Y:S05]  /*255e0*/  WARPSYNC.COLLECTIVE R15, `(.L_x_6481) ;  /* 0x000000000f087348 */ /* 0x000fea0003c00000 */
[----:B------:R0:W1:Y:S02]  /*255f0*/  SHFL.IDX P6, R14, R13, R12, R11 ;  /* 0x0000000c0d0e7389 */ /* 0x00006400000c000b */
[----:B01----:R-:W-:Y:S01]  /*25600*/  ENDCOLLECTIVE ;  /* 0x000000000000791b */ /* 0x003fe20003800000 */
.L_x_6481:
        /* <DEDUP_REMOVED lines=17> */
.L_x_6482:
[----:B------:R-:W-:Y:S02]  /*25720*/  IMAD.MOV.U32 R13, RZ, RZ, R6 ;  /* 0x000000ffff0d7224 */ /* 0x000fe400078e0006 */
[----:B------:R-:W-:Y:S01]  /*25730*/  IMAD.MOV.U32 R12, RZ, RZ, 0x3 ;  /* 0x00000003ff0c7424 */ /* 0x000fe200078e00ff */
[----:B------:R-:W-:-:S13]  /*25740*/  IADD3 R2, P3, R14, R0, RZ ;  /* 0x000000000e027210 */ /* 0x000fda0007f7e0ff */
[----:B------:R-:W-:Y:S05]  /*25750*/  WARPSYNC.COLLECTIVE R15, `(.L_x_6483) ;  /* 0x000000000f087348 */ /* 0x000fea0003c00000 */
[----:B------:R0:W1:Y:S02]  /*25760*/  SHFL.IDX P6, R14, R13, R12, R11 ;  /* 0x0000000c0d0e7389 */ /* 0x00006400000c000b */
[----:B01----:R-:W-:Y:S01]  /*25770*/  ENDCOLLECTIVE ;  /* 0x000000000000791b */ /* 0x003fe20003800000 */
.L_x_6483:
        /* <DEDUP_REMOVED lines=17> */
.L_x_6484:
[----:B------:R-:W-:Y:S02]  /*25890*/  IMAD.MOV.U32 R13, RZ, RZ, R6 ;  /* 0x000000ffff0d7224 */ /* 0x000fe400078e0006 */
[----:B------:R-:W-:Y:S01]  /*258a0*/  IMAD.MOV.U32 R12, RZ, RZ, 0x4 ;  /* 0x00000004ff0c7424 */ /* 0x000fe200078e00ff */
[----:B------:R-:W-:-:S13]  /*258b0*/  IADD3 R2, P3, R14, R0, RZ ;  /* 0x000000000e027210 */ /* 0x000fda0007f7e0ff */
[----:B------:R-:W-:Y:S05]  /*258c0*/  WARPSYNC.COLLECTIVE R15, `(.L_x_6485) ;  /* 0x000000000f087348 */ /* 0x000fea0003c00000 */
[----:B------:R0:W1:Y:S02]  /*258d0*/  SHFL.IDX P6, R14, R13, R12, R11 ;  /* 0x0000000c0d0e7389 */ /* 0x00006400000c000b */
[----:B01----:R-:W-:Y:S01]  /*258e0*/  ENDCOLLECTIVE ;  /* 0x000000000000791b */ /* 0x003fe20003800000 */
.L_x_6485:
        /* <DEDUP_REMOVED lines=17> */
.L_x_6486:
[----:B------:R-:W-:Y:S02]  /*25a00*/  IMAD.MOV.U32 R13, RZ, RZ, R6 ;  /* 0x000000ffff0d7224 */ /* 0x000fe400078e0006 */
[----:B------:R-:W-:Y:S01]  /*25a10*/  IMAD.MOV.U32 R12, RZ, RZ, 0x5 ;  /* 0x00000005ff0c7424 */ /* 0x000fe200078e00ff */
[----:B------:R-:W-:-:S13]  /*25a20*/  IADD3 R2, P3, R14, R0, RZ ;  /* 0x000000000e027210 */ /* 0x000fda0007f7e0ff */
[----:B------:R-:W-:Y:S05]  /*25a30*/  WARPSYNC.COLLECTIVE R15, `(.L_x_6487) ;  /* 0x000000000f087348 */ /* 0x000fea0003c00000 */
[----:B------:R0:W1:Y:S02]  /*25a40*/  SHFL.IDX P6, R14, R13, R12, R11 ;  /* 0x0000000c0d0e7389 */ /* 0x00006400000c000b */
[----:B01----:R-:W-:Y:S01]  /*25a50*/  ENDCOLLECTIVE ;  /* 0x000000000000791b */ /* 0x003fe20003800000 */
.L_x_6487:
        /* <DEDUP_REMOVED lines=12> */
.L_x_6488:
        /* <DEDUP_REMOVED lines=9> */
.L_x_6280:
[----:B0-----:R0:W1:Y:S02]  /*25bb0*/  SYNCS.PHASECHK.TRANS64.TRYWAIT P0, [R6+URZ+0x32440], R23 ;  /* 0x03244017060075a7 */ /* 0x001064000800017f */
[----:B-1----:R-:W-:Y:S05]  /*25bc0*/  @!P0 NANOSLEEP.SYNCS 0x989680 ;  /* 0x009896800000895d */ /* 0x002fea0003900000 */
[----:B------:R-:W1:Y:S02]  /*25bd0*/  @!P0 SYNCS.PHASECHK.TRANS64 P0, [R6+URZ+0x32440], R23 ;  /* 0x03244017060085a7 */ /* 0x000e64000800007f */
[----:B-1----:R-:W-:Y:S05]  /*25be0*/  @!P0 BRA `(.L_x_6280) ;  /* 0xfffffffc00f08947 */ /* 0x002fea000383ffff */
[----:B------:R-:W-:Y:S05]  /*25bf0*/  BRA `(.L_x_6490) ;  /* 0xffffff90009c7947 */ /* 0x000fea000383ffff */
.L_x_6281:
        /* <DEDUP_REMOVED lines=8> */
.L_x_6492:
[----:B------:R-:W-:Y:S05]  /*25c80*/  BSYNC B1 ;  /* 0x0000000000017941 */ /* 0x000fea0003800000 */
.L_x_6491:
        /* <DEDUP_REMOVED lines=9> */
.L_x_6493:
[----:B------:R-:W-:Y:S02]  /*25d20*/  IMAD.MOV.U32 R13, RZ, RZ, R9 ;  /* 0x000000ffff0d7224 */ /* 0x000fe400078e0009 */
[----:B------:R-:W-:Y:S02]  /*25d30*/  IMAD.MOV.U32 R12, RZ, RZ, 0x1 ;  /* 0x00000001ff0c7424 */ /* 0x000fe400078e00ff */
[----:B------:R-:W-:-:S07]  /*25d40*/  IMAD.MOV.U32 R2, RZ, RZ, R14 ;  /* 0x000000ffff027224 */ /* 0x000fce00078e000e */
[----:B------:R-:W-:Y:S05]  /*25d50*/  WARPSYNC.COLLECTIVE R15, `(.L_x_6494) ;  /* 0x000000000f087348 */ /* 0x000fea0003c00000 */
[----:B------:R0:W1:Y:S02]  /*25d60*/  SHFL.IDX P6, R14, R13, R12, R11 ;  /* 0x0000000c0d0e7389 */ /* 0x00006400000c000b */
[----:B01----:R-:W-:Y:S01]  /*25d70*/  ENDCOLLECTIVE ;  /* 0x000000000000791b */ /* 0x003fe20003800000 */
.L_x_6494:
        /* <DEDUP_REMOVED lines=11> */
.L_x_6495:
[----:B------:R-:W-:Y:S02]  /*25e30*/  IMAD.MOV.U32 R13, RZ, RZ, R9 ;  /* 0x000000ffff0d7224 */ /* 0x000fe400078e0009 */
[----:B------:R-:W-:Y:S02]  /*25e40*/  IMAD.MOV.U32 R12, RZ, RZ, 0x2 ;  /* 0x00000002ff0c7424 */ /* 0x000fe400078e00ff */
[----:B------:R-:W-:-:S07]  /*25e50*/  IMAD.MOV.U32 R2, RZ, RZ, R14 ;  /* 0x000000ffff027224 */ /* 0x000fce00078e000e */
[----:B------:R-:W-:Y:S05]  /*25e60*/  WARPSYNC.COLLECTIVE R15, `(.L_x_6496) ;  /* 0x000000000f087348 */ /* 0x000fea0003c00000 */
[----:B------:R0:W1:Y:S02]  /*25e70*/  SHFL.IDX P6, R14, R13, R12, R11 ;  /* 0x0000000c0d0e7389 */ /* 0x00006400000c000b */
[----:B01----:R-:W-:Y:S01]  /*25e80*/  ENDCOLLECTIVE ;  /* 0x000000000000791b */ /* 0x003fe20003800000 */
.L_x_6496:
        /* <DEDUP_REMOVED lines=11> */
.L_x_6497:
[----:B------:R-:W-:Y:S02]  /*25f40*/  IMAD.MOV.U32 R13, RZ, RZ, R9 ;  /* 0x000000ffff0d7224 */ /* 0x000fe400078e0009 */
[----:B------:R-:W-:Y:S02]  /*25f50*/  IMAD.MOV.U32 R12, RZ, RZ, 0x3 ;  /* 0x00000003ff0c7424 */ /* 0x000fe400078e00ff */
[----:B------:R-:W-:-:S07]  /*25f60*/  IMAD.MOV.U32 R2, RZ, RZ, R14 ;  /* 0x000000ffff027224 */ /* 0x000fce00078e000e */
[----:B------:R-:W-:Y:S05]  /*25f70*/  WARPSYNC.COLLECTIVE R15, `(.L_x_6498) ;  /* 0x000000000f087348 */ /* 0x000fea0003c00000 */
[----:B------:R0:W1:Y:S02]  /*25f80*/  SHFL.IDX P6, R14, R13, R12, R11 ;  /* 0x0000000c0d0e7389 */ /* 0x00006400000c000b */
[----:B01----:R-:W-:Y:S01]  /*25f90*/  ENDCOLLECTIVE ;  /* 0x000000000000791b */ /* 0x003fe20003800000 */
.L_x_6498:
        /* <DEDUP_REMOVED lines=11> */
.L_x_6499:
[----:B------:R-:W-:Y:S02]  /*26050*/  IMAD.MOV.U32 R13, RZ, RZ, R9 ;  /* 0x000000ffff0d7224 */ /* 0x000fe400078e0009 */
[----:B------:R-:W-:Y:S02]  /*26060*/  IMAD.MOV.U32 R12, RZ, RZ, 0x4 ;  /* 0x00000004ff0c7424 */ /* 0x000fe400078e00ff */
[----:B------:R-:W-:-:S07]  /*26070*/  IMAD.MOV.U32 R2, RZ, RZ, R14 ;  /* 0x000000ffff027224 */ /* 0x000fce00078e000e */
[----:B------:R-:W-:Y:S05]  /*26080*/  WARPSYNC.COLLECTIVE R15, `(.L_x_6500) ;  /* 0x000000000f087348 */ /* 0x000fea0003c00000 */
[----:B------:R0:W1:Y:S02]  /*26090*/  SHFL.IDX P6, R14, R13, R12, R11 ;  /* 0x0000000c0d0e7389 */ /* 0x00006400000c000b */
[----:B01----:R-:W-:Y:S01]  /*260a0*/  ENDCOLLECTIVE ;  /* 0x000000000000791b */ /* 0x003fe20003800000 */
.L_x_6500:
        /* <DEDUP_REMOVED lines=11> */
.L_x_6501:
[----:B------:R-:W-:Y:S02]  /*26160*/  IMAD.MOV.U32 R13, RZ, RZ, R9 ;  /* 0x000000ffff0d7224 */ /* 0x000fe400078e0009 */
[----:B------:R-:W-:Y:S02]  /*26170*/  IMAD.MOV.U32 R12, RZ, RZ, 0x5 ;  /* 0x00000005ff0c7424 */ /* 0x000fe400078e00ff */
[----:B------:R-:W-:-:S07]  /*26180*/  IMAD.MOV.U32 R2, RZ, RZ, R14 ;  /* 0x000000ffff027224 */ /* 0x000fce00078e000e */
[----:B------:R-:W-:Y:S05]  /*26190*/  WARPSYNC.COLLECTIVE R15, `(.L_x_6502) ;  /* 0x000000000f087348 */ /* 0x000fea0003c00000 */
[----:B------:R0:W1:Y:S02]  /*261a0*/  SHFL.IDX P6, R14, R13, R12, R11 ;  /* 0x0000000c0d0e7389 */ /* 0x00006400000c000b */
[----:B01----:R-:W-:Y:S01]  /*261b0*/  ENDCOLLECTIVE ;  /* 0x000000000000791b */ /* 0x003fe20003800000 */
.L_x_6502:
        /* <DEDUP_REMOVED lines=11> */
.L_x_6503:
[----:B------:R-:W-:Y:S01]  /*26270*/  IMAD.MOV.U32 R2, RZ, RZ, R14 ;  /* 0x000000ffff027224 */ /* 0x000fe200078e000e */
[----:B------:R-:W-:Y:S06]  /*26280*/  BRA `(.L_x_6504) ;  /* 0xffffff8c00c47947 */ /* 0x000fec000383ffff */
.L_x_6286:
[----:B---3--:R3:W4:Y:S02]  /*26290*/  SYNCS.PHASECHK.TRANS64.TRYWAIT P0, [R6+URZ+0x32460], R23 ;  /* 0x03246017060075a7 */ /* 0x008724000800017f */
[----:B----4-:R-:W-:Y:S05]  /*262a0*/  @!P0 NANOSLEEP.SYNCS 0x989680 ;  /* 0x009896800000895d */ /* 0x010fea0003900000 */
[----:B------:R-:W4:Y:S02]  /*262b0*/  @!P0 SYNCS.PHASECHK.TRANS64 P0, [R6+URZ+0x32460], R23 ;  /* 0x03246017060085a7 */ /* 0x000f24000800007f */
[----:B----4-:R-:W-:Y:S05]  /*262c0*/  @!P0 BRA `(.L_x_6286) ;  /* 0xfffffffc00f08947 */ /* 0x010fea000383ffff */
[----:B------:R-:W-:Y:S05]  /*262d0*/  BRA `(.L_x_6505) ;  /* 0xffffff9000147947 */ /* 0x000fea000383ffff */
.L_x_6287:
        /* <DEDUP_REMOVED lines=8> */
.L_x_6507:
[----:B------:R-:W-:Y:S05]  /*26360*/  BSYNC B1 ;  /* 0x0000000000017941 */ /* 0x000fea0003800000 */
.L_x_6506:
        /* <DEDUP_REMOVED lines=9> */
.L_x_6508:
[----:B------:R-:W-:Y:S02]  /*26400*/  IMAD.MOV.U32 R13, RZ, RZ, R9 ;  /* 0x000000ffff0d7224 */ /* 0x000fe400078e0009 */
[----:B------:R-:W-:Y:S01]  /*26410*/  IMAD.MOV.U32 R12, RZ, RZ, 0x1 ;  /* 0x00000001ff0c7424 */ /* 0x000fe200078e00ff */
[----:B------:R-:W-:-:S13]  /*26420*/  IADD3 R2, P0, R14, R0, RZ ;  /* 0x000000000e027210 */ /* 0x000fda0007f1e0ff */
[----:B------:R-:W-:Y:S05]  /*26430*/  WARPSYNC.COLLECTIVE R15, `(.L_x_6509) ;  /* 0x000000000f087348 */ /* 0x000fea0003c00000 */
[----:B------:R0:W1:Y:S02]  /*26440*/  SHFL.IDX P6, R14, R13, R12, R11 ;  /* 0x0000000c0d0e7389 */ /* 0x00006400000c000b */
[----:B01----:R-:W-:Y:S01]  /*26450*/  ENDCOLLECTIVE ;  /* 0x000000000000791b */ /* 0x003fe20003800000 */
.L_x_6509:
        /* <DEDUP_REMOVED lines=13> */
.L_x_6510:
[----:B------:R-:W-:Y:S02]  /*26530*/  IMAD.MOV.U32 R13, RZ, RZ, R9 ;  /* 0x000000ffff0d7224 */ /* 0x000fe400078e0009 */
[----:B------:R-:W-:Y:S01]  /*26540*/  IMAD.MOV.U32 R12, RZ, RZ, 0x2 ;  /* 0x00000002ff0c7424 */ /* 0x000fe200078e00ff */
[----:B------:R-:W-:-:S13]  /*26550*/  IADD3 R2, P0, R14, R0, RZ ;  /* 0x000000000e027210 */ /* 0x000fda0007f1e0ff */
[----:B------:R-:W-:Y:S05]  /*26560*/  WARPSYNC.COLLECTIVE R15, `(.L_x_6511) ;  /* 0x000000000f087348 */ /* 0x000fea0003c00000 */
[----:B------:R0:W1:Y:S02]  /*26570*/  SHFL.IDX P6, R14, R13, R12, R11 ;  /* 0x0000000c0d0e7389 */ /* 0x00006400000c000b */
[----:B01----:R-:W-:Y:S01]  /*26580*/  ENDCOLLECTIVE ;  /* 0x000000000000791b */ /* 0x003fe20003800000 */
.L_x_6511:
        /* <DEDUP_REMOVED lines=13> */
.L_x_6512:
[----:B------:R-:W-:Y:S02]  /*26660*/  IMAD.MOV.U32 R13, RZ, RZ, R9 ;  /* 0x000000ffff0d7224 */ /* 0x000fe400078e0009 */
[----:B------:R-:W-:Y:S01]  /*26670*/  IMAD.MOV.U32 R12, RZ, RZ, 0x3 ;  /* 0x00000003ff0c7424 */ /* 0x000fe200078e00ff */
[----:B------:R-:W-:-:S13]  /*26680*/  IADD3 R2, P0, R14, R0, RZ ;  /* 0x000000000e027210 */ /* 0x000fda0007f1e0ff */
[----:B------:R-:W-:Y:S05]  /*26690*/  WARPSYNC.COLLECTIVE R15, `(.L_x_6513) ;  /* 0x000000000f087348 */ /* 0x000fea0003c00000 */
[----:B------:R0:W1:Y:S02]  /*266a0*/  SHFL.IDX P6, R14, R13, R12, R11 ;  /* 0x0000000c0d0e7389 */ /* 0x00006400000c000b */
[----:B01----:R-:W-:Y:S01]  /*266b0*/  ENDCOLLECTIVE ;  /* 0x000000000000791b */ /* 0x003fe20003800000 */
.L_x_6513:
        /* <DEDUP_REMOVED lines=13> */
.L_x_6514:
[----:B------:R-:W-:Y:S02]  /*26790*/  IMAD.MOV.U32 R13, RZ, RZ, R9 ;  /* 0x000000ffff0d7224 */ /* 0x000fe400078e0009 */
[----:B------:R-:W-:Y:S01]  /*267a0*/  IMAD.MOV.U32 R12, RZ, RZ, 0x4 ;  /* 0x00000004ff0c7424 */ /* 0x000fe200078e00ff */
[----:B------:R-:W-:-:S13]  /*267b0*/  IADD3 R2, P0, R14, R0, RZ ;  /* 0x000000000e027210 */ /* 0x000fda0007f1e0ff */
[----:B------:R-:W-:Y:S05]  /*267c0*/  WARPSYNC.COLLECTIVE R15, `(.L_x_6515) ;  /* 0x000000000f087348 */ /* 0x000fea0003c00000 */
[----:B------:R0:W1:Y:S02]  /*267d0*/  SHFL.IDX P6, R14, R13, R12, R11 ;  /* 0x0000000c0d0e7389 */ /* 0x00006400000c000b */
[----:B01----:R-:W-:Y:S01]  /*267e0*/  ENDCOLLECTIVE ;  /* 0x000000000000791b */ /* 0x003fe20003800000 */
.L_x_6515:
        /* <DEDUP_REMOVED lines=13> */
.L_x_6516:
[----:B------:R-:W-:Y:S02]  /*268c0*/  IMAD.MOV.U32 R13, RZ, RZ, R9 ;  /* 0x000000ffff0d7224 */ /* 0x000fe400078e0009 */
[----:B------:R-:W-:Y:S01]  /*268d0*/  IMAD.MOV.U32 R12, RZ, RZ, 0x5 ;  /* 0x00000005ff0c7424 */ /* 0x000fe200078e00ff */
[----:B------:R-:W-:-:S13]  /*268e0*/  IADD3 R2, P0, R14, R0, RZ ;  /* 0x000000000e027210 */ /* 0x000fda0007f1e0ff */
[----:B------:R-:W-:Y:S05]  /*268f0*/  WARPSYNC.COLLECTIVE R15, `(.L_x_6517) ;  /* 0x000000000f087348 */ /* 0x000fea0003c00000 */
[----:B------:R0:W1:Y:S02]  /*26900*/  SHFL.IDX P6, R14, R13, R12, R11 ;  /* 0x0000000c0d0e7389 */ /* 0x00006400000c000b */
[----:B01----:R-:W-:Y:S01]  /*26910*/  ENDCOLLECTIVE ;  /* 0x000000000000791b */ /* 0x003fe20003800000 */
.L_x_6517:
        /* <DEDUP_REMOVED lines=13> */
.L_x_6518:
[----:B------:R-:W-:Y:S05]  /*269f0*/  BRA `(.L_x_6519) ;  /* 0xffffff8c00587947 */ /* 0x000fea000383ffff */
.L_x_6295:
[----:B------:R-:W-:Y:S01]  /*26a00*/  BSSY B0, `(.L_x_6520) ;  /* 0x0000008000007945 */ /* 0x000fe20003800000 */
[----:B------:R-:W-:Y:S02]  /*26a10*/  IMAD.MOV.U32 R13, RZ, RZ, R24 ;  /* 0x000000ffff0d7224 */ /* 0x000fe400078e0018 */
[----:B------:R-:W-:Y:S02]  /*26a20*/  IMAD.MOV.U32 R12, RZ, RZ, RZ ;  /* 0x000000ffff0c7224 */ /* 0x000fe400078e00ff */
[----:B-1----:R-:W-:Y:S02]  /*26a30*/  IMAD.MOV.U32 R11, RZ, RZ, 0x1f ;  /* 0x0000001fff0b7424 */ /* 0x002fe400078e00ff */
[----:B------:R-:W-:-:S07]  /*26a40*/  IMAD.MOV.U32 R15, RZ, RZ, -0x1 ;  /* 0xffffffffff0f7424 */ /* 0x000fce00078e00ff */
[----:B--23--:R-:W-:Y:S05]  /*26a50*/  WARPSYNC.COLLECTIVE R15, `(.L_x_6521) ;  /* 0x000000000f087348 */ /* 0x00cfea0003c00000 */
[----:B------:R0:W1:Y:S02]  /*26a60*/  SHFL.IDX P6, R14, R13, R12, R11 ;  /* 0x0000000c0d0e7389 */ /* 0x00006400000c000b */
[----:B0123--:R-:W-:Y:S01]  /*26a70*/  ENDCOLLECTIVE ;  /* 0x000000000000791b */ /* 0x00ffe20003800000 */
.L_x_6521:
[----:B------:R-:W-:Y:S05]  /*26a80*/  BSYNC B0 ;  /* 0x0000000000007941 */ /* 0x000fea0003800000 */
.L_x_6520:
        /* <DEDUP_REMOVED lines=9> */
.L_x_6522:
        /* <DEDUP_REMOVED lines=24> */
.L_x_6523:
[----:B------:R-:W-:Y:S01]  /*26ca0*/  IMAD.MOV.U32 R12, RZ, RZ, 0x2 ;  /* 0x00000002ff0c7424 */ /* 0x000fe200078e00ff */
[----:B------:R-:W-:-:S05]  /*26cb0*/  SEL R14, R14, RZ, P1 ;  /* 0x000000ff0e0e7207 */ /* 0x000fca0000800000 */
[----:B------:R-:W-:-:S04]  /*26cc0*/  IMAD.IADD R5, R13, 0x1, R14 ;  /* 0x000000010d057824 */ /* 0x000fc800078e020e */
[----:B------:R-:W-:-:S07]  /*26cd0*/  IMAD.MOV.U32 R13, RZ, RZ, R5 ;  /* 0x000000ffff0d7224 */ /* 0x000fce00078e0005 */
[----:B------:R-:W-:Y:S05]  /*26ce0*/  WARPSYNC.COLLECTIVE R15, `(.L_x_6524) ;  /* 0x000000000f087348 */ /* 0x000fea0003c00000 */
[----:B------:R0:W1:Y:S02]  /*26cf0*/  SHFL.UP P6, R14, R13, R12, R11 ;  /* 0x0400000c0d0e7389 */ /* 0x00006400000c000b */
[----:B01----:R-:W-:Y:S01]  /*26d00*/  ENDCOLLECTIVE ;  /* 0x000000000000791b */ /* 0x003fe20003800000 */
.L_x_6524:
[----:B------:R-:W-:Y:S01]  /*26d10*/  IMAD.MOV.U32 R12, RZ, RZ, 0x4 ;  /* 0x00000004ff0c7424 */ /* 0x000fe200078e00ff */
[----:B------:R-:W-:-:S05]  /*26d20*/  SEL R2, R14, RZ, P2 ;  /* 0x000000ff0e027207 */ /* 0x000fca0001000000 */
[----:B------:R-:W-:-:S04]  /*26d30*/  IMAD.IADD R2, R5, 0x1, R2 ;  /* 0x0000000105027824 */ /* 0x000fc800078e0202 */
[----:B------:R-:W-:-:S07]  /*26d40*/  IMAD.MOV.U32 R13, RZ, RZ, R2 ;  /* 0x000000ffff0d7224 */ /* 0x000fce00078e0002 */
[----:B------:R-:W-:Y:S05]  /*26d50*/  WARPSYNC.COLLECTIVE R15, `(.L_x_6525) ;  /* 0x000000000f087348 */ /* 0x000fea0003c00000 */
[----:B------:R0:W1:Y:S02]  /*26d60*/  SHFL.UP P6, R14, R13, R12, R11 ;  /* 0x0400000c0d0e7389 */ /* 0x00006400000c000b */
[----:B01----:R-:W-:Y:S01]  /*26d70*/  ENDCOLLECTIVE ;  /* 0x000000000000791b */ /* 0x003fe20003800000 */
.L_x_6525:
[----:B------:R-:W-:Y:S01]  /*26d80*/  IMAD.MOV.U32 R12, RZ, RZ, 0x8 ;  /* 0x00000008ff0c7424 */ /* 0x000fe200078e00ff */
[----:B------:R-:W-:-:S05]  /*26d90*/  SEL R3, R14, RZ, P3 ;  /* 0x000000ff0e037207 */ /* 0x000fca0001800000 */
[----:B------:R-:W-:-:S04]  /*26da0*/  IMAD.IADD R3, R2, 0x1, R3 ;  /* 0x0000000102037824 */ /* 0x000fc800078e0203 */
[----:B------:R-:W-:-:S07]  /*26db0*/  IMAD.MOV.U32 R13, RZ, RZ, R3 ;  /* 0x000000ffff0d7224 */ /* 0x000fce00078e0003 */
[----:B------:R-:W-:Y:S05]  /*26dc0*/  WARPSYNC.COLLECTIVE R15, `(.L_x_6526) ;  /* 0x000000000f087348 */ /* 0x000fea0003c00000 */
[----:B------:R0:W1:Y:S02]  /*26dd0*/  SHFL.UP P6, R14, R13, R12, R11 ;  /* 0x0400000c0d0e7389 */ /* 0x00006400000c000b */
[----:B01----:R-:W-:Y:S01]  /*26de0*/  ENDCOLLECTIVE ;  /* 0x000000000000791b */ /* 0x003fe20003800000 */
.L_x_6526:
[----:B------:R-:W-:Y:S01]  /*26df0*/  IMAD.MOV.U32 R12, RZ, RZ, 0x10 ;  /* 0x00000010ff0c7424 */ /* 0x000fe200078e00ff */
[----:B------:R-:W-:-:S05]  /*26e00*/  SEL R14, R14, RZ, P4 ;  /* 0x000000ff0e0e7207 */ /* 0x000fca0002000000 */
[----:B------:R-:W-:-:S04]  /*26e10*/  IMAD.IADD R5, R3, 0x1, R14 ;  /* 0x0000000103057824 */ /* 0x000fc800078e020e */
[----:B------:R-:W-:-:S07]  /*26e20*/  IMAD.MOV.U32 R13, RZ, RZ, R5 ;  /* 0x000000ffff0d7224 */ /* 0x000fce00078e0005 */
[----:B------:R-:W-:Y:S05]  /*26e30*/  WARPSYNC.COLLECTIVE R15, `(.L_x_6527) ;  /* 0x000000000f087348 */ /* 0x000fea0003c00000 */
[----:B------:R0:W1:Y:S02]  /*26e40*/  SHFL.UP P6, R14, R13, R12, R11 ;  /* 0x0400000c0d0e7389 */ /* 0x00006400000c000b */
[----:B01----:R-:W-:Y:S01]  /*26e50*/  ENDCOLLECTIVE ;  /* 0x000000000000791b */ /* 0x003fe20003800000 */
.L_x_6527:
        /* <DEDUP_REMOVED lines=8> */
.L_x_6528:
[----:B------:R-:W-:Y:S05]  /*26ee0*/  BRA `(.L_x_6529) ;  /* 0xffffff8c00b87947 */ /* 0x000fea000383ffff */
.L_x_6298:
[----:B------:R-:W-:Y:S01]  /*26ef0*/  BSSY B0, `(.L_x_6530) ;  /* 0x0000007000007945 */ /* 0x000fe20003800000 */
[----:B------:R-:W-:Y:S02]  /*26f00*/  IMAD.MOV.U32 R12, RZ, RZ, 0x1 ;  /* 0x00000001ff0c7424 */ /* 0x000fe400078e00ff */
[----:B-1----:R-:W-:Y:S02]  /*26f10*/  IMAD.MOV.U32 R11, RZ, RZ, RZ ;  /* 0x000000ffff0b7224 */ /* 0x002fe400078e00ff */
[----:B------:R-:W-:-:S07]  /*26f20*/  IMAD.MOV.U32 R15, RZ, RZ, -0x1 ;  /* 0xffffffffff0f7424 */ /* 0x000fce00078e00ff */
[----:B------:R-:W-:Y:S05]  /*26f30*/  WARPSYNC.COLLECTIVE R15, `(.L_x_6531) ;  /* 0x000000000f087348 */ /* 0x000fea0003c00000 */
[----:B------:R0:W1:Y:S02]  /*26f40*/  SHFL.UP P6, R14, R13, R12, R11 ;  /* 0x0400000c0d0e7389 */ /* 0x00006400000c000b */
[----:B01----:R-:W-:Y:S01]  /*26f50*/  ENDCOLLECTIVE ;  /* 0x000000000000791b */ /* 0x003fe20003800000 */
.L_x_6531:
[----:B------:R-:W-:Y:S05]  /*26f60*/  BSYNC B0 ;  /* 0x0000000000007941 */ /* 0x000fea0003800000 */
.L_x_6530:
        /* <DEDUP_REMOVED lines=8> */
.L_x_6532:
[----:B------:R-:W-:Y:S01]  /*26ff0*/  IMAD.MOV.U32 R12, RZ, RZ, 0x4 ;  /* 0x00000004ff0c7424 */ /* 0x000fe200078e00ff */
[----:B------:R-:W-:-:S05]  /*27000*/  SEL R2, R14, RZ, P2 ;  /* 0x000000ff0e027207 */ /* 0x000fca0001000000 */
[----:B------:R-:W-:-:S04]  /*27010*/  IMAD.IADD R2, R13, 0x1, R2 ;  /* 0x000000010d027824 */ /* 0x000fc800078e0202 */
[----:B------:R-:W-:-:S07]  /*27020*/  IMAD.MOV.U32 R13, RZ, RZ, R2 ;  /* 0x000000ffff0d7224 */ /* 0x000fce00078e0002 */
[----:B------:R-:W-:Y:S05]  /*27030*/  WARPSYNC.COLLECTIVE R15, `(.L_x_6533) ;  /* 0x000000000f087348 */ /* 0x000fea0003c00000 */
[----:B------:R0:W1:Y:S02]  /*27040*/  SHFL.UP P6, R14, R13, R12, R11 ;  /* 0x0400000c0d0e7389 */ /* 0x00006400000c000b */
[----:B01----:R-:W-:Y:S01]  /*27050*/  ENDCOLLECTIVE ;  /* 0x000000000000791b */ /* 0x003fe20003800000 */
.L_x_6533:
[----:B------:R-:W-:Y:S01]  /*27060*/  IMAD.MOV.U32 R12, RZ, RZ, 0x8 ;  /* 0x00000008ff0c7424 */ /* 0x000fe200078e00ff */
[----:B------:R-:W-:-:S05]  /*27070*/  SEL R3, R14, RZ, P3 ;  /* 0x000000ff0e037207 */ /* 0x000fca0001800000 */
[----:B------:R-:W-:-:S04]  /*27080*/  IMAD.IADD R3, R2, 0x1, R3 ;  /* 0x0000000102037824 */ /* 0x000fc800078e0203 */
[----:B------:R-:W-:-:S07]  /*27090*/  IMAD.MOV.U32 R13, RZ, RZ, R3 ;  /* 0x000000ffff0d7224 */ /* 0x000fce00078e0003 */
[----:B------:R-:W-:Y:S05]  /*270a0*/  WARPSYNC.COLLECTIVE R15, `(.L_x_6534) ;  /* 0x000000000f087348 */ /* 0x000fea0003c00000 */
[----:B------:R0:W1:Y:S02]  /*270b0*/  SHFL.UP P6, R14, R13, R12, R11 ;  /* 0x0400000c0d0e7389 */ /* 0x00006400000c000b */
[----:B01----:R-:W-:Y:S01]  /*270c0*/  ENDCOLLECTIVE ;  /* 0x000000000000791b */ /* 0x003fe20003800000 */
.L_x_6534:
[----:B------:R-:W-:Y:S01]  /*270d0*/  IMAD.MOV.U32 R12, RZ, RZ, 0x10 ;  /* 0x00000010ff0c7424 */ /* 0x000fe200078e00ff */
[----:B------:R-:W-:-:S05]  /*270e0*/  SEL R14, R14, RZ, P4 ;  /* 0x000000ff0e0e7207 */ /* 0x000fca0002000000 */
[----:B------:R-:W-:-:S04]  /*270f0*/  IMAD.IADD R5, R3, 0x1, R14 ;  /* 0x0000000103057824 */ /* 0x000fc800078e020e */
[----:B------:R-:W-:-:S07]  /*27100*/  IMAD.MOV.U32 R13, RZ, RZ, R5 ;  /* 0x000000ffff0d7224 */ /* 0x000fce00078e0005 */
[----:B------:R-:W-:Y:S05]  /*27110*/  WARPSYNC.COLLECTIVE R15, `(.L_x_6535) ;  /* 0x000000000f087348 */ /* 0x000fea0003c00000 */
[----:B------:R0:W1:Y:S02]  /*27120*/  SHFL.UP P6, R14, R13, R12, R11 ;  /* 0x0400000c0d0e7389 */ /* 0x00006400000c000b */
[----:B01----:R-:W-:Y:S01]  /*27130*/  ENDCOLLECTIVE ;  /* 0x000000000000791b */ /* 0x003fe20003800000 */
.L_x_6535:
        /* <DEDUP_REMOVED lines=8> */
.L_x_6536:
[----:B------:R-:W-:Y:S05]  /*271c0*/  BRA `(.L_x_6537) ;  /* 0xffffff8c00a47947 */ /* 0x000fea000383ffff */
.L_x_6300:
[----:B------:R-:W-:Y:S01]  /*271d0*/  BSSY B0, `(.L_x_6538) ;  /* 0x0000006000007945 */ /* 0x000fe20003800000 */
[----:B------:R-:W-:Y:S01]  /*271e0*/  PLOP3.LUT P6, PT, P6, PT, PT, 0x8, 0x0 ;  /* 0x000000000000781c */ /* 0x000fe200037ce170 */
[----:B------:R-:W-:-:S12]  /*271f0*/  IMAD.MOV.U32 R15, RZ, RZ, -0x1 ;  /* 0xffffffffff0f7424 */ /* 0x000fd800078e00ff */
[----:B01----:R-:W-:Y:S05]  /*27200*/  WARPSYNC.COLLECTIVE R15, `(.L_x_6539) ;  /* 0x000000000f087348 */ /* 0x003fea0003c00000 */
[----:B------:R-:W-:Y:S01]  /*27210*/  VOTE.ANY R14, PT, P6 ;  /* 0x00000000000e7806 */ /* 0x000fe200030e0100 */
[----:B01----:R-:W-:Y:S06]  /*27220*/  ENDCOLLECTIVE ;  /* 0x000000000000791b */ /* 0x003fec0003800000 */
.L_x_6539:
[----:B------:R-:W-:Y:S05]  /*27230*/  BSYNC B0 ;  /* 0x0000000000007941 */ /* 0x000fea0003800000 */
.L_x_6538:
        /* <DEDUP_REMOVED lines=8> */
.L_x_6540:
[----:B------:R-:W-:Y:S02]  /*272c0*/  IMAD.IADD R27, R12, 0x1, R27 ;  /* 0x000000010c1b7824 */ /* 0x000fe400078e021b */
[----:B------:R-:W-:Y:S02]  /*272d0*/  IMAD.MOV.U32 R13, RZ, RZ, R4 ;  /* 0x000000ffff0d7224 */ /* 0x000fe400078e0004 */
[----:B------:R-:W-:-:S07]  /*272e0*/  IMAD.MOV.U32 R25, RZ, RZ, R14 ;  /* 0x000000ffff197224 */ /* 0x000fce00078e000e */
[----:B------:R-:W-:Y:S05]  /*272f0*/  WARPSYNC.COLLECTIVE R15, `(.L_x_6541) ;  /* 0x000000000f087348 */ /* 0x000fea0003c00000 */
[----:B------:R0:W1:Y:S02]  /*27300*/  SHFL.IDX P6, R14, R13, R12, R11 ;  /* 0x0000000c0d0e7389 */ /* 0x00006400000c000b */
[----:B01----:R-:W-:Y:S01]  /*27310*/  ENDCOLLECTIVE ;  /* 0x000000000000791b */ /* 0x003fe20003800000 */
.L_x_6541:
[----:B------:R-:W-:Y:S01]  /*27320*/  IMAD.MOV.U32 R4, RZ, RZ, R14 ;  /* 0x000000ffff047224 */ /* 0x000fe200078e000e */
[----:B------:R-:W-:Y:S06]  /*27330*/  BRA `(.L_x_6542) ;  /* 0xffffff8c00887947 */ /* 0x000fec000383ffff */
.L_x_6302:
[----:B------:R-:W-:Y:S01]  /*27340*/  BSSY B0, `(.L_x_6543) ;  /* 0x0000007000007945 */ /* 0x000fe20003800000 */
[----:B------:R-:W-:Y:S02]  /*27350*/  IMAD.MOV.U32 R13, RZ, RZ, R2 ;  /* 0x000000ffff0d7224 */ /* 0x000fe400078e0002 */
[----:B-1----:R-:W-:Y:S02]  /*27360*/  IMAD.MOV.U32 R11, RZ, RZ, 0x1f ;  /* 0x0000001fff0b7424 */ /* 0x002fe400078e00ff */
[----:B------:R-:W-:-:S07]  /*27370*/  IMAD.MOV.U32 R15, RZ, RZ, -0x1 ;  /* 0xffffffffff0f7424 */ /* 0x000fce00078e00ff */
[----:B0--34-:R-:W-:Y:S05]  /*27380*/  WARPSYNC.COLLECTIVE R15, `(.L_x_6544) ;  /* 0x000000000f087348 */ /* 0x019fea0003c00000 */
[----:B------:R1:W2:Y:S02]  /*27390*/  SHFL.IDX P6, R14, R13, R12, R11 ;  /* 0x0000000c0d0e7389 */ /* 0x0002a400000c000b */
[----:B01234-:R-:W-:Y:S01]  /*273a0*/  ENDCOLLECTIVE ;  /* 0x000000000000791b */ /* 0x01ffe20003800000 */
.L_x_6544:
[----:B------:R-:W-:Y:S05]  /*273b0*/  BSYNC B0 ;  /* 0x0000000000007941 */ /* 0x000fea0003800000 */
.L_x_6543:
[----:B------:R-:W-:Y:S01]  /*273c0*/  IMAD.MOV.U32 R6, RZ, RZ, R14 ;  /* 0x000000ffff067224 */ /* 0x000fe200078e000e */
[----:B------:R-:W-:Y:S06]  /*273d0*/  BRA `(.L_x_6301) ;  /* 0xffffff8c00787947 */ /* 0x000fec000383ffff */
.L_x_6308:
[----:B-1----:R1:W4:Y:S02]  /*273e0*/  SYNCS.PHASECHK.TRANS64.TRYWAIT P0, [R4+URZ+0x32420], R0 ;  /* 0x03242000040075a7 */ /* 0x002324000800017f */
[----:B----4-:R-:W-:Y:S05]  /*273f0*/  @!P0 NANOSLEEP.SYNCS 0x989680 ;  /* 0x009896800000895d */ /* 0x010fea0003900000 */
[----:B------:R-:W4:Y:S02]  /*27400*/  @!P0 SYNCS.PHASECHK.TRANS64 P0, [R4+URZ+0x32420], R0 ;  /* 0x03242000040085a7 */ /* 0x000f24000800007f */
[----:B----4-:R-:W-:Y:S05]  /*27410*/  @!P0 BRA `(.L_x_6308) ;  /* 0xfffffffc00f08947 */ /* 0x010fea000383ffff */
[----:B------:R-:W-:Y:S05]  /*27420*/  BRA `(.L_x_6545) ;  /* 0xffffff9400d07947 */ /* 0x000fea000383ffff */
.L_x_6309:
        /* <DEDUP_REMOVED lines=11> */
.L_x_6547:
[----:B------:R-:W-:Y:S05]  /*274e0*/  BSYNC B0 ;  /* 0x0000000000007941 */ /* 0x000fea0003800000 */
.L_x_6546:
[----:B------:R-:W-:Y:S05]  /*274f0*/  BRA `(.L_x_6548) ;  /* 0xffffff9400b87947 */ /* 0x000fea000383ffff */
.L_x_6310:
[----:B------:R-:W-:Y:S01]  /*27500*/  BSSY B0, `(.L_x_6549) ;  /* 0x0000006000007945 */ /* 0x000fe20003800000 */
[----:B------:R-:W-:-:S07]  /*27510*/  IMAD.MOV.U32 R15, RZ, RZ, -0x1 ;  /* 0xffffffffff0f7424 */ /* 0x000fce00078e00ff */
[----:B0123--:R-:W-:Y:S05]  /*27520*/  WARPSYNC.COLLECTIVE R15, `(.L_x_6550) ;  /* 0x000000000f0c7348 */ /* 0x00ffea0003c00000 */
[----:B------:R-:W-:Y:S02]  /*27530*/  ELECT P6, UR62, PT ;  /* 0x00000000003e782f */ /* 0x000fe400038c0000 */
[----:B------:R-:W-:Y:S01]  /*27540*/  MOV R14, UR62 ;  /* 0x0000003e000e7c02 */ /* 0x000fe20008000f00 */
[----:B0123--:R-:W-:Y:S10]  /*27550*/  ENDCOLLECTIVE ;  /* 0x000000000000791b */ /* 0x00fff40003800000 */
.L_x_6550:
[----:B------:R-:W-:Y:S05]  /*27560*/  BSYNC B0 ;  /* 0x0000000000007941 */ /* 0x000fea0003800000 */
.L_x_6549:
[----:B------:R-:W-:Y:S05]  /*27570*/  BRA `(.L_x_6551) ;  /* 0xffffff9400ac7947 */ /* 0x000fea000383ffff */
.L_x_6312:
[----:B-1----:R1:W4:Y:S02]  /*27580*/  SYNCS.PHASECHK.TRANS64.TRYWAIT P1, [R5+URZ+0x32440], R0 ;  /* 0x03244000050075a7 */ /* 0x002324000802017f */
[----:B----4-:R-:W-:Y:S05]  /*27590*/  @!P1 NANOSLEEP.SYNCS 0x989680 ;  /* 0x009896800000995d */ /* 0x010fea0003900000 */
[----:B------:R-:W4:Y:S02]  /*275a0*/  @!P1 SYNCS.PHASECHK.TRANS64 P1, [R5+URZ+0x32440], R0 ;  /* 0x03244000050095a7 */ /* 0x000f24000802007f */
[----:B----4-:R-:W-:Y:S05]  /*275b0*/  @!P1 BRA `(.L_x_6312) ;  /* 0xfffffffc00f09947 */ /* 0x010fea000383ffff */
[----:B------:R-:W-:Y:S05]  /*275c0*/  BRA `(.L_x_6552) ;  /* 0xffffff9400cc7947 */ /* 0x000fea000383ffff */
.L_x_6314:
[----:B----4-:R4:W0:Y:S02]  /*275d0*/  SYNCS.PHASECHK.TRANS64.TRYWAIT P1, [R19+URZ+0x32440], R2 ;  /* 0x03244002130075a7 */ /* 0x010824000802017f */
[----:B0-----:R-:W-:Y:S05]  /*275e0*/  @!P1 NANOSLEEP.SYNCS 0x989680 ;  /* 0x009896800000995d */ /* 0x001fea0003900000 */
[----:B------:R-:W0:Y:S02]  /*275f0*/  @!P1 SYNCS.PHASECHK.TRANS64 P1, [R19+URZ+0x32440], R2 ;  /* 0x03244002130095a7 */ /* 0x000e24000802007f */
[----:B0-----:R-:W-:Y:S05]  /*27600*/  @!P1 BRA `(.L_x_6314) ;  /* 0xfffffffc00f09947 */ /* 0x001fea000383ffff */
[----:B------:R-:W-:Y:S05]  /*27610*/  BRA `(.L_x_6553) ;  /* 0xffffff9400d87947 */ /* 0x000fea000383ffff */
.L_x_6316:
[----:B------:R0:W0:Y:S02]  /*27620*/  SYNCS.PHASECHK.TRANS64.TRYWAIT P1, [R5+URZ+0x32460], R0 ;  /* 0x03246000050075a7 */ /* 0x000024000802017f */
[----:B0-----:R-:W-:Y:S05]  /*27630*/  @!P1 NANOSLEEP.SYNCS 0x989680 ;  /* 0x009896800000995d */ /* 0x001fea0003900000 */
[----:B------:R-:W0:Y:S02]  /*27640*/  @!P1 SYNCS.PHASECHK.TRANS64 P1, [R5+URZ+0x32460], R0 ;  /* 0x03246000050095a7 */ /* 0x000e24000802007f */
[----:B0-----:R-:W-:Y:S05]  /*27650*/  @!P1 BRA `(.L_x_6316) ;  /* 0xfffffffc00f09947 */ /* 0x001fea000383ffff */
[----:B------:R-:W-:Y:S05]  /*27660*/  BRA `(.L_x_6554) ;  /* 0xffffff9400d47947 */ /* 0x000fea000383ffff */
.L_x_6555:
        /* <DEDUP_REMOVED lines=9> */
.L_x_6576:


//--------------------- .nv.global.init           --------------------------
	.section	.nv.global.init,"aw",@progbits
.nv.global.init:
	.type		$str$23,@object
	.size		$str$23,($str$24 - $str$23)
$str$23:
        /*0000*/ 	.byte	0x28, 0x61, 0x64, 0x64, 0x72, 0x65, 0x73, 0x73, 0x20, 0x26, 0x20, 0x6d, 0x61, 0x73, 0x6b, 0x29
        /*0010*/ 	.byte	0x20, 0x3d, 0x3d, 0x20, 0x30, 0x00
	.type		$str$24,@object
	.size		$str$24,(__unnamed_4 - $str$24)
$str$24:
        /*0016*/ 	.byte	0x2f, 0x74, 0x6d, 0x70, 0x2f, 0x6f, 0x73, 0x73, 0x5f, 0x6b, 0x65, 0x72, 0x6e, 0x65, 0x6c, 0x73
        /*0026*/ 	.byte	0x5f, 0x73, 0x72, 0x63, 0x2f, 0x66, 0x6c, 0x61, 0x73, 0x68, 0x5f, 0x61, 0x74, 0x74, 0x65, 0x6e
        /*0036*/ 	.byte	0x74, 0x69, 0x6f, 0x6e, 0x2f, 0x63, 0x73, 0x72, 0x63, 0x2f, 0x63, 0x75, 0x74, 0x6c, 0x61, 0x73
        /*0046*/ 	.byte	0x73, 0x2f, 0x69, 0x6e, 0x63, 0x6c, 0x75, 0x64, 0x65, 0x2f, 0x63, 0x75, 0x74, 0x65, 0x2f, 0x70
        /*0056*/ 	.byte	0x6f, 0x69, 0x6e, 0x74, 0x65, 0x72, 0x5f, 0x66, 0x6c, 0x61, 0x67, 0x67, 0x65, 0x64, 0x2e, 0x68
        /*0066*/ 	.byte	0x70, 0x70, 0x00
	.type		__unnamed_4,@object
	.size		__unnamed_4,(__unnamed_5 - __unnamed_4)
__unnamed_4:
        /* <DEDUP_REMOVED lines=24> */
        /*01e9*/ 	.byte	0x00
	.type		__unnamed_5,@object
	.size		__unnamed_5,(__unnamed_7 - __unnamed_5)
__unnamed_5:
        /* <DEDUP_REMOVED lines=25> */
	.type		__unnamed_7,@object
	.size		__unnamed_7,(__unnamed_6 - __unnamed_7)
__unnamed_7:
        /* <DEDUP_REMOVED lines=25> */
	.type		__unnamed_6,@object
	.size		__unnamed_6,(__unnamed_1 - __unnamed_6)
__unnamed_6:
        /* <DEDUP_REMOVED lines=29> */
	.type		__unnamed_1,@object
	.size		__unnamed_1,(__unnamed_3 - __unnamed_1)
__unnamed_1:
        /* <DEDUP_REMOVED lines=28> */
        /*087e*/ 	.byte	0x3c, 0x36, 0x31, 0x34, 0x34, 0x3e, 0x3e, 0x3e, 0x3e, 0x3e, 0x20, 0x26, 0x5d, 0x00
	.type		__unnamed_3,@object
	.size		__unnamed_3,(__unnamed_2 - __unnamed_3)
__unnamed_3:
        /* <DEDUP_REMOVED lines=29> */
	.type		__unnamed_2,@object
	.size		__unnamed_2,(.L_1 - __unnamed_2)
__unnamed_2:
        /* <DEDUP_REMOVED lines=29> */
.L_1:


//--------------------- .nv.shared._ZN7cutlass13device_kernelIN5flash11enable_sm90INS1_16FlashAttnFwdSm90INS1_25CollectiveMainloopFwdSm90ILi2EN4cute5tupleIJNS5_1CILi1EEES8_S8_EEENS6_IJNS7_ILi128EEENS7_ILi96EEENS7_ILi64EEEEEELi256ENS_10bfloat16_tEfNS_4arch4Sm90ELb0ELb0ELb0ELb0ELb1ELb0ELb0ELb1ELb0ELb1ELb1ELb0EEENS1_21CollectiveEpilogueFwdINS6_IJSA_NS7_ILi256EEESB_EEES9_SE_SG_Li256ELb0ELb1ELb1ELb0EEENS1_19SingleTileSchedulerILb0ELb1ELb1ELi128EEEEEEEEEvNT_6ParamsE --------------------------
	.section	.nv.shared._ZN7cutlass13device_kernelIN5flash11enable_sm90INS1_16FlashAttnFwdSm90INS1_25CollectiveMainloopFwdSm90ILi2EN4cute5tupleIJNS5_1CILi1EEES8_S8_EEENS6_IJNS7_ILi128EEENS7_ILi96EEENS7_ILi64EEEEEELi256ENS_10bfloat16_tEfNS_4arch4Sm90ELb0ELb0ELb0ELb0ELb1ELb0ELb0ELb1ELb0ELb1ELb1ELb0EEENS1_21CollectiveEpilogueFwdINS6_IJSA_NS7_ILi256EEESB_EEES9_SE_SG_Li256ELb0ELb1ELb1ELb0EEENS1_19SingleTileSchedulerILb0ELb1ELb1ELi128EEEEEEEEEvNT_6ParamsE,"aw",@nobits
	.sectionflags	@""
	.align	16
	.zero		1024


//--------------------- .nv.shared.reserved.0     --------------------------
	.section	.nv.shared.reserved.0,"aw",@nobits
	.weak		__nv_reservedSMEM_offset_0_alias
	.size		__nv_reservedSMEM_offset_0_alias, 0, 0
	.other		__nv_reservedSMEM_offset_0_alias,@"STO_CUDA_RESERVED_SHARED STV_DEFAULT"
__nv_reservedSMEM_offset_0_alias:
	.zero		0


//--------------------- .nv.global                --------------------------
	.section	.nv.global,"aw",@nobits
.nv.global:
	.type		_ZN81_INTERNAL_afd8fa15_45_flash_fwd_hdim64_256_bf16_paged_split_sm90_cu_3fbc093a_32114cute1_E,@object
	.size		_ZN81_INTERNAL_afd8fa15_45_flash_fwd_hdim64_256_bf16_paged_split_sm90_cu_3fbc093a_32114cute1_E,(_ZN81_INTERNAL_afd8fa15_45_flash_fwd_hdim64_256_bf16_paged_split_sm90_cu_3fbc093a_32114cuda3std3__45__cpo6cbeginE - _ZN81_INTERNAL_afd8fa15_45_flash_fwd_hdim64_256_bf16_paged_split_sm90_cu_3fbc093a_32114cute1_E)
_ZN81_INTERNAL_afd8fa15_45_flash_fwd_hdim64_256_bf16_paged_split_sm90_cu_3fbc093a_32114cute1_E:
	.zero		1
	.type		_ZN81_INTERNAL_afd8fa15_45_flash_fwd_hdim64_256_bf16_paged_split_sm90_cu_3fbc093a_32114cuda3std3__45__cpo6cbeginE,@object
	.size		_ZN81_INTERNAL_afd8fa15_45_flash_fwd_hdim64_256_bf16_paged_split_sm90_cu_3fbc093a_32114cuda3std3__45__cpo6cbeginE,(_ZN81_INTERNAL_afd8fa15_45_flash_fwd_hdim64_256_bf16_paged_split_sm90_cu_3fbc093a_32114cuda3std3__48in_placeE - _ZN81_INTERNAL_afd8fa15_45_flash_fwd_hdim64_256_bf16_paged_split_sm90_cu_3fbc093a_32114cuda3std3__45__cpo6cbeginE)
_ZN81_INTERNAL_afd8fa15_45_flash_fwd_hdim64_256_bf16_paged_split_sm90_cu_3fbc093a_32114cuda3std3__45__cpo6cbeginE:
	.zero		1
	.type		_ZN81_INTERNAL_afd8fa15_45_flash_fwd_hdim64_256_bf16_paged_split_sm90_cu_3fbc093a_32114cuda3std3__48in_placeE,@object
	.size		_ZN81_INTERNAL_afd8fa15_45_flash_fwd_hdim64_256_bf16_paged_split_sm90_cu_3fbc093a_32114cuda3std3__48in_placeE,(_ZN81_INTERNAL_afd8fa15_45_flash_fwd_hdim64_256_bf16_paged_split_sm90_cu_3fbc093a_32114cuda3std6ranges3__45__cpo9iter_moveE - _ZN81_INTERNAL_afd8fa15_45_flash_fwd_hdim64_256_bf16_paged_split_sm90_cu_3fbc093a_32114cuda3std3__48in_placeE)
_ZN81_INTERNAL_afd8fa15_45_flash_fwd_hdim64_256_bf16_paged_split_sm90_cu_3fbc093a_32114cuda3std3__48in_placeE:
	.zero		1
	.type		_ZN81_INTERNAL_afd8fa15_45_flash_fwd_hdim64_256_bf16_paged_split_sm90_cu_3fbc093a_32114cuda3std6ranges3__45__cpo9iter_moveE,@object
	.size		_ZN81_INTERNAL_afd8fa15_45_flash_fwd_hdim64_256_bf16_paged_split_sm90_cu_3fbc093a_32114cuda3std6ranges3__45__cpo9iter_moveE,(_ZN81_INTERNAL_afd8fa15_45_flash_fwd_hdim64_256_bf16_paged_split_sm90_cu_3fbc093a_32114cuda3std3__45__cpo5beginE - _ZN81_INTERNAL_afd8fa15_45_flash_fwd_hdim64_256_bf16_paged_split_sm90_cu_3fbc093a_32114cuda3std6ranges3__45__cpo9iter_moveE)
_ZN81_INTERNAL_afd8fa15_45_flash_fwd_hdim64_256_bf16_paged_split_sm90_cu_3fbc093a_32114cuda3std6ranges3__45__cpo9iter_moveE:
	.zero		1
	.type		_ZN81_INTERNAL_afd8fa15_45_flash_fwd_hdim64_256_bf16_paged_split_sm90_cu_3fbc093a_32114cuda3std3__45__cpo5beginE,@object
	.size		_ZN81_INTERNAL_afd8fa15_45_flash_fwd_hdim64_256_bf16_paged_split_sm90_cu_3fbc093a_32114cuda3std3__45__cpo5beginE,(_ZN81_INTERNAL_afd8fa15_45_flash_fwd_hdim64_256_bf16_paged_split_sm90_cu_3fbc093a_32114cuda3std3__483_GLOBAL__N__afd8fa15_45_flash_fwd_hdim64_256_bf16_paged_split_sm90_cu_3fbc093a_32116ignoreE - _ZN81_INTERNAL_afd8fa15_45_flash_fwd_hdim64_256_bf16_paged_split_sm90_cu_3fbc093a_32114cuda3std3__45__cpo5beginE)
_ZN81_INTERNAL_afd8fa15_45_flash_fwd_hdim64_256_bf16_paged_split_sm90_cu_3fbc093a_32114cuda3std3__45__cpo5beginE:
	.zero		1
	.type		_ZN81_INTERNAL_afd8fa15_45_flash_fwd_hdim64_256_bf16_paged_split_sm90_cu_3fbc093a_32114cuda3std3__483_GLOBAL__N__afd8fa15_45_flash_fwd_hdim64_256_bf16_paged_split_sm90_cu_3fbc093a_32116ignoreE,@object
	.size		_ZN81_INTERNAL_afd8fa15_45_flash_fwd_hdim64_256_bf16_paged_split_sm90_cu_3fbc093a_32114cuda3std3__483_GLOBAL__N__afd8fa15_45_flash_fwd_hdim64_256_bf16_paged_split_sm90_cu_3fbc093a_32116ignoreE,(_ZN81_INTERNAL_afd8fa15_45_flash_fwd_hdim64_256_bf16_paged_split_sm90_cu_3fbc093a_32114cute7productE - _ZN81_INTERNAL_afd8fa15_45_flash_fwd_hdim64_256_bf16_paged_split_sm90_cu_3fbc093a_32114cuda3std3__483_GLOBAL__N__afd8fa15_45_flash_fwd_hdim64_256_bf16_paged_split_sm90_cu_3fbc093a_32116ignoreE)
_ZN81_INTERNAL_afd8fa15_45_flash_fwd_hdim64_256_bf16_paged_split_sm90_cu_3fbc093a_32114cuda3std3__483_GLOBAL__N__afd8fa15_45_flash_fwd_hdim64_256_bf16_paged_split_sm90_cu_3fbc093a_32116ignoreE:
	.zero		1
	.type		_ZN81_INTERNAL_afd8fa15_45_flash_fwd_hdim64_256_bf16_paged_split_sm90_cu_3fbc093a_32114cute7productE,@object
	.size		_ZN81_INTERNAL_afd8fa15_45_flash_fwd_hdim64_256_bf16_paged_split_sm90_cu_3fbc093a_32114cute7productE,(_ZN81_INTERNAL_afd8fa15_45_flash_fwd_hdim64_256_bf16_paged_split_sm90_cu_3fbc093a_32114cuda3std3__45__cpo3endE - _ZN81_INTERNAL_afd8fa15_45_flash_fwd_hdim64_256_bf16_paged_split_sm90_cu_3fbc093a_32114cute7productE)
_ZN81_INTERNAL_afd8fa15_45_flash_fwd_hdim64_256_bf16_paged_split_sm90_cu_3fbc093a_32114cute7productE:
	.zero		1
	.type		_ZN81_INTERNAL_afd8fa15_45_flash_fwd_hdim64_256_bf16_paged_split_sm90_cu_3fbc093a_32114cuda3std3__45__cpo3endE,@object
	.size		_ZN81_INTERNAL_afd8fa15_45_flash_fwd_hdim64_256_bf16_paged_split_sm90_cu_3fbc093a_32114cuda3std3__45__cpo3endE,(_ZN81_INTERNAL_afd8fa15_45_flash_fwd_hdim64_256_bf16_paged_split_sm90_cu_3fbc093a_32114cuda3std3__419piecewise_constructE - _ZN81_INTERNAL_afd8fa15_45_flash_fwd_hdim64_256_bf16_paged_split_sm90_cu_3fbc093a_32114cuda3std3__45__cpo3endE)
_ZN81_INTERNAL_afd8fa15_45_flash_fwd_hdim64_256_bf16_paged_split_sm90_cu_3fbc093a_32114cuda3std3__45__cpo3endE:
	.zero		1
	.type		_ZN81_INTERNAL_afd8fa15_45_flash_fwd_hdim64_256_bf16_paged_split_sm90_cu_3fbc093a_32114cuda3std3__419piecewise_constructE,@object
	.size		_ZN81_INTERNAL_afd8fa15_45_flash_fwd_hdim64_256_bf16_paged_split_sm90_cu_3fbc093a_32114cuda3std3__419piecewise_constructE,(_ZN81_INTERNAL_afd8fa15_45_flash_fwd_hdim64_256_bf16_paged_split_sm90_cu_3fbc093a_32114cuda3std3__45__cpo4cendE - _ZN81_INTERNAL_afd8fa15_45_flash_fwd_hdim64_256_bf16_paged_split_sm90_cu_3fbc093a_32114cuda3std3__419piecewise_constructE)
_ZN81_INTERNAL_afd8fa15_45_flash_fwd_hdim64_256_bf16_paged_split_sm90_cu_3fbc093a_32114cuda3std3__419piecewise_constructE:
	.zero		1
	.type		_ZN81_INTERNAL_afd8fa15_45_flash_fwd_hdim64_256_bf16_paged_split_sm90_cu_3fbc093a_32114cuda3std3__45__cpo4cendE,@object
	.size		_ZN81_INTERNAL_afd8fa15_45_flash_fwd_hdim64_256_bf16_paged_split_sm90_cu_3fbc093a_32114cuda3std3__45__cpo4cendE,(_ZN81_INTERNAL_afd8fa15_45_flash_fwd_hdim64_256_bf16_paged_split_sm90_cu_3fbc093a_32114cuda3std6ranges3__45__cpo4swapE - _ZN81_INTERNAL_afd8fa15_45_flash_fwd_hdim64_256_bf16_paged_split_sm90_cu_3fbc093a_32114cuda3std3__45__cpo4cendE)
_ZN81_INTERNAL_afd8fa15_45_flash_fwd_hdim64_256_bf16_paged_split_sm90_cu_3fbc093a_32114cuda3std3__45__cpo4cendE:
	.zero		1
	.type		_ZN81_INTERNAL_afd8fa15_45_flash_fwd_hdim64_256_bf16_paged_split_sm90_cu_3fbc093a_32114cuda3std6ranges3__45__cpo4swapE,@object
	.size		_ZN81_INTERNAL_afd8fa15_45_flash_fwd_hdim64_256_bf16_paged_split_sm90_cu_3fbc093a_32114cuda3std6ranges3__45__cpo4swapE,(.L_14 - _ZN81_INTERNAL_afd8fa15_45_flash_fwd_hdim64_256_bf16_paged_split_sm90_cu_3fbc093a_32114cuda3std6ranges3__45__cpo4swapE)
_ZN81_INTERNAL_afd8fa15_45_flash_fwd_hdim64_256_bf16_paged_split_sm90_cu_3fbc093a_32114cuda3std6ranges3__45__cpo4swapE:
	.zero		1
.L_14:


//--------------------- .nv.shared._ZN7cutlass13device_kernelIN5flash11enable_sm90INS1_16FlashAttnFwdSm90INS1_25CollectiveMainloopFwdSm90ILi2EN4cute5tupleIJNS5_1CILi1EEES8_S8_EEENS6_IJNS7_ILi128EEENS7_ILi96EEENS7_ILi64EEEEEELi256ENS_10bfloat16_tEfNS_4arch4Sm90ELb0ELb0ELb0ELb0ELb1ELb0ELb1ELb1ELb0ELb1ELb1ELb0EEENS1_21CollectiveEpilogueFwdINS6_IJSA_NS7_ILi256EEESB_EEES9_SE_SG_Li256ELb0ELb1ELb1ELb0EEENS1_19SingleTileSchedulerILb0ELb1ELb1ELi128EEEEEEEEEvNT_6ParamsE --------------------------
	.section	.nv.shared._ZN7cutlass13device_kernelIN5flash11enable_sm90INS1_16FlashAttnFwdSm90INS1_25CollectiveMainloopFwdSm90ILi2EN4cute5tupleIJNS5_1CILi1EEES8_S8_EEENS6_IJNS7_ILi128EEENS7_ILi96EEENS7_ILi64EEEEEELi256ENS_10bfloat16_tEfNS_4arch4Sm90ELb0ELb0ELb0ELb0ELb1ELb0ELb1ELb1ELb0ELb1ELb1ELb0EEENS1_21CollectiveEpilogueFwdINS6_IJSA_NS7_ILi256EEESB_EEES9_SE_SG_Li256ELb0ELb1ELb1ELb0EEENS1_19SingleTileSchedulerILb0ELb1ELb1ELi128EEEEEEEEEvNT_6ParamsE,"aw",@nobits
	.sectionflags	@""
	.align	16
	.zero		1024


//--------------------- .nv.shared._ZN7cutlass13device_kernelIN5flash11enable_sm90INS1_16FlashAttnFwdSm90INS1_25CollectiveMainloopFwdSm90ILi2EN4cute5tupleIJNS5_1CILi1EEES8_S8_EEENS6_IJNS7_ILi128EEENS7_ILi96EEENS7_ILi64EEEEEELi256ENS_10bfloat16_tEfNS_4arch4Sm90ELb0ELb0ELb0ELb1ELb1ELb0ELb0ELb1ELb0ELb1ELb1ELb0EEENS1_21CollectiveEpilogueFwdINS6_IJSA_NS7_ILi256EEESB_EEES9_SE_SG_Li256ELb1ELb1ELb1ELb0EEENS1_36VarlenDynamicPersistentTileSchedulerILi128ELi96ELi256ELi128ELb1ELb1ELb1ELb0ELb1ELb1EEEEEEEEEvNT_6ParamsE --------------------------
	.section	.nv.shared._ZN7cutlass13device_kernelIN5flash11enable_sm90INS1_16FlashAttnFwdSm90INS1_25CollectiveMainloopFwdSm90ILi2EN4cute5tupleIJNS5_1CILi1EEES8_S8_EEENS6_IJNS7_ILi128EEENS7_ILi96EEENS7_ILi64EEEEEELi256ENS_10bfloat16_tEfNS_4arch4Sm90ELb0ELb0ELb0ELb1ELb1ELb0ELb0ELb1ELb0ELb1ELb1ELb0EEENS1_21CollectiveEpilogueFwdINS6_IJSA_NS7_ILi256EEESB_EEES9_SE_SG_Li256ELb1ELb1ELb1ELb0EEENS1_36VarlenDynamicPersistentTileSchedulerILi128ELi96ELi256ELi128ELb1ELb1ELb1ELb0ELb1ELb1EEEEEEEEEvNT_6ParamsE,"aw",@nobits
	.sectionflags	@""
	.align	16
	.zero		1024


//--------------------- .nv.shared._ZN7cutlass13device_kernelIN5flash11enable_sm90INS1_16FlashAttnFwdSm90INS1_25CollectiveMainloopFwdSm90ILi2EN4cute5tupleIJNS5_1CILi1EEES8_S8_EEENS6_IJNS7_ILi128EEENS7_ILi96EEENS7_ILi64EEEEEELi256ENS_10bfloat16_tEfNS_4arch4Sm90ELb0ELb0ELb0ELb1ELb1ELb1ELb0ELb1ELb0ELb1ELb1ELb0EEENS1_21CollectiveEpilogueFwdINS6_IJSA_NS7_ILi256EEESB_EEES9_SE_SG_Li256ELb1ELb1ELb1ELb0EEENS1_36VarlenDynamicPersistentTileSchedulerILi128ELi96ELi256ELi128ELb1ELb1ELb1ELb0ELb1ELb1EEEEEEEEEvNT_6ParamsE --------------------------
	.section	.nv.shared._ZN7cutlass13device_kernelIN5flash11enable_sm90INS1_16FlashAttnFwdSm90INS1_25CollectiveMainloopFwdSm90ILi2EN4cute5tupleIJNS5_1CILi1EEES8_S8_EEENS6_IJNS7_ILi128EEENS7_ILi96EEENS7_ILi64EEEEEELi256ENS_10bfloat16_tEfNS_4arch4Sm90ELb0ELb0ELb0ELb1ELb1ELb1ELb0ELb1ELb0ELb1ELb1ELb0EEENS1_21CollectiveEpilogueFwdINS6_IJSA_NS7_ILi256EEESB_EEES9_SE_SG_Li256ELb1ELb1ELb1ELb0EEENS1_36VarlenDynamicPersistentTileSchedulerILi128ELi96ELi256ELi128ELb1ELb1ELb1ELb0ELb1ELb1EEEEEEEEEvNT_6ParamsE,"aw",@nobits
	.sectionflags	@""
	.align	16
	.zero		1024


//--------------------- .nv.shared._ZN7cutlass13device_kernelIN5flash11enable_sm90INS1_16FlashAttnFwdSm90INS1_25CollectiveMainloopFwdSm90ILi2EN4cute5tupleIJNS5_1CILi1EEES8_S8_EEENS6_IJNS7_ILi128EEENS7_ILi96EEENS7_ILi64EEEEEELi256ENS_10bfloat16_tEfNS_4arch4Sm90ELb0ELb0ELb0ELb1ELb1ELb0ELb1ELb1ELb0ELb1ELb1ELb0EEENS1_21CollectiveEpilogueFwdINS6_IJSA_NS7_ILi256EEESB_EEES9_SE_SG_Li256ELb1ELb1ELb1ELb0EEENS1_36VarlenDynamicPersistentTileSchedulerILi128ELi96ELi256ELi128ELb1ELb1ELb1ELb0ELb1ELb1EEEEEEEEEvNT_6ParamsE --------------------------
	.section	.nv.shared._ZN7cutlass13device_kernelIN5flash11enable_sm90INS1_16FlashAttnFwdSm90INS1_25CollectiveMainloopFwdSm90ILi2EN4cute5tupleIJNS5_1CILi1EEES8_S8_EEENS6_IJNS7_ILi128EEENS7_ILi96EEENS7_ILi64EEEEEELi256ENS_10bfloat16_tEfNS_4arch4Sm90ELb0ELb0ELb0ELb1ELb1ELb0ELb1ELb1ELb0ELb1ELb1ELb0EEENS1_21CollectiveEpilogueFwdINS6_IJSA_NS7_ILi256EEESB_EEES9_SE_SG_Li256ELb1ELb1ELb1ELb0EEENS1_36VarlenDynamicPersistentTileSchedulerILi128ELi96ELi256ELi128ELb1ELb1ELb1ELb0ELb1ELb1EEEEEEEEEvNT_6ParamsE,"aw",@nobits
	.sectionflags	@""
	.align	16
	.zero		1024


//--------------------- .nv.shared._ZN7cutlass13device_kernelIN5flash11enable_sm90INS1_16FlashAttnFwdSm90INS1_25CollectiveMainloopFwdSm90ILi2EN4cute5tupleIJNS5_1CILi1EEES8_S8_EEENS6_IJNS7_ILi128EEENS7_ILi96EEENS7_ILi64EEEEEELi256ENS_10bfloat16_tEfNS_4arch4Sm90ELb0ELb0ELb0ELb1ELb1ELb1ELb1ELb1ELb0ELb1ELb1ELb0EEENS1_21CollectiveEpilogueFwdINS6_IJSA_NS7_ILi256EEESB_EEES9_SE_SG_Li256ELb1ELb1ELb1ELb0EEENS1_36VarlenDynamicPersistentTileSchedulerILi128ELi96ELi256ELi128ELb1ELb1ELb1ELb0ELb1ELb1EEEEEEEEEvNT_6ParamsE --------------------------
	.section	.nv.shared._ZN7cutlass13device_kernelIN5flash11enable_sm90INS1_16FlashAttnFwdSm90INS1_25CollectiveMainloopFwdSm90ILi2EN4cute5tupleIJNS5_1CILi1EEES8_S8_EEENS6_IJNS7_ILi128EEENS7_ILi96EEENS7_ILi64EEEEEELi256ENS_10bfloat16_tEfNS_4arch4Sm90ELb0ELb0ELb0ELb1ELb1ELb1ELb1ELb1ELb0ELb1ELb1ELb0EEENS1_21CollectiveEpilogueFwdINS6_IJSA_NS7_ILi256EEESB_EEES9_SE_SG_Li256ELb1ELb1ELb1ELb0EEENS1_36VarlenDynamicPersistentTileSchedulerILi128ELi96ELi256ELi128ELb1ELb1ELb1ELb0ELb1ELb1EEEEEEEEEvNT_6ParamsE,"aw",@nobits
	.sectionflags	@""
	.align	16
	.zero		1024


//--------------------- .nv.shared._ZN7cutlass13device_kernelIN5flash11enable_sm90INS1_16FlashAttnFwdSm90INS1_25CollectiveMainloopFwdSm90ILi2EN4cute5tupleIJNS5_1CILi1EEES8_S8_EEENS6_IJNS7_ILi128EEENS7_ILi96EEENS7_ILi64EEEEEELi256ENS_10bfloat16_tEfNS_4arch4Sm90ELb0ELb1ELb0ELb0ELb1ELb0ELb0ELb1ELb0ELb1ELb1ELb0EEENS1_21CollectiveEpilogueFwdINS6_IJSA_NS7_ILi256EEESB_EEES9_SE_SG_Li256ELb0ELb1ELb1ELb0EEENS1_19SingleTileSchedulerILb0ELb1ELb1ELi128EEEEEEEEEvNT_6ParamsE --------------------------
	.section	.nv.shared._ZN7cutlass13device_kernelIN5flash11enable_sm90INS1_16FlashAttnFwdSm90INS1_25CollectiveMainloopFwdSm90ILi2EN4cute5tupleIJNS5_1CILi1EEES8_S8_EEENS6_IJNS7_ILi128EEENS7_ILi96EEENS7_ILi64EEEEEELi256ENS_10bfloat16_tEfNS_4arch4Sm90ELb0ELb1ELb0ELb0ELb1ELb0ELb0ELb1ELb0ELb1ELb1ELb0EEENS1_21CollectiveEpilogueFwdINS6_IJSA_NS7_ILi256EEESB_EEES9_SE_SG_Li256ELb0ELb1ELb1ELb0EEENS1_19SingleTileSchedulerILb0ELb1ELb1ELi128EEEEEEEEEvNT_6ParamsE,"aw",@nobits
	.sectionflags	@""
	.align	16
	.zero		1024


//--------------------- .nv.shared._ZN7cutlass13device_kernelIN5flash11enable_sm90INS1_16FlashAttnFwdSm90INS1_25CollectiveMainloopFwdSm90ILi2EN4cute5tupleIJNS5_1CILi1EEES8_S8_EEENS6_IJNS7_ILi128EEENS7_ILi96EEENS7_ILi64EEEEEELi256ENS_10bfloat16_tEfNS_4arch4Sm90ELb0ELb1ELb0ELb0ELb1ELb0ELb1ELb1ELb0ELb1ELb1ELb0EEENS1_21CollectiveEpilogueFwdINS6_IJSA_NS7_ILi256EEESB_EEES9_SE_SG_Li256ELb0ELb1ELb1ELb0EEENS1_19SingleTileSchedulerILb0ELb1ELb1ELi128EEEEEEEEEvNT_6ParamsE --------------------------
	.section	.nv.shared._ZN7cutlass13device_kernelIN5flash11enable_sm90INS1_16FlashAttnFwdSm90INS1_25CollectiveMainloopFwdSm90ILi2EN4cute5tupleIJNS5_1CILi1EEES8_S8_EEENS6_IJNS7_ILi128EEENS7_ILi96EEENS7_ILi64EEEEEELi256ENS_10bfloat16_tEfNS_4arch4Sm90ELb0ELb1ELb0ELb0ELb1ELb0ELb1ELb1ELb0ELb1ELb1ELb0EEENS1_21CollectiveEpilogueFwdINS6_IJSA_NS7_ILi256EEESB_EEES9_SE_SG_Li256ELb0ELb1ELb1ELb0EEENS1_19SingleTileSchedulerILb0ELb1ELb1ELi128EEEEEEEEEvNT_6ParamsE,"aw",@nobits
	.sectionflags	@""
	.align	16
	.zero		1024


//--------------------- .nv.shared._ZN7cutlass13device_kernelIN5flash11enable_sm90INS1_16FlashAttnFwdSm90INS1_25CollectiveMainloopFwdSm90ILi2EN4cute5tupleIJNS5_1CILi1EEES8_S8_EEENS6_IJNS7_ILi128EEENS7_ILi96EEENS7_ILi64EEEEEELi256ENS_10bfloat16_tEfNS_4arch4Sm90ELb0ELb1ELb0ELb1ELb1ELb0ELb0ELb1ELb0ELb1ELb1ELb0EEENS1_21CollectiveEpilogueFwdINS6_IJSA_NS7_ILi256EEESB_EEES9_SE_SG_Li256ELb1ELb1ELb1ELb0EEENS1_36VarlenDynamicPersistentTileSchedulerILi128ELi96ELi256ELi128ELb1ELb1ELb1ELb1ELb0ELb1EEEEEEEEEvNT_6ParamsE --------------------------
	.section	.nv.shared._ZN7cutlass13device_kernelIN5flash11enable_sm90INS1_16FlashAttnFwdSm90INS1_25CollectiveMainloopFwdSm90ILi2EN4cute5tupleIJNS5_1CILi1EEES8_S8_EEENS6_IJNS7_ILi128EEENS7_ILi96EEENS7_ILi64EEEEEELi256ENS_10bfloat16_tEfNS_4arch4Sm90ELb0ELb1ELb0ELb1ELb1ELb0ELb0ELb1ELb0ELb1ELb1ELb0EEENS1_21CollectiveEpilogueFwdINS6_IJSA_NS7_ILi256EEESB_EEES9_SE_SG_Li256ELb1ELb1ELb1ELb0EEENS1_36VarlenDynamicPersistentTileSchedulerILi128ELi96ELi256ELi128ELb1ELb1ELb1ELb1ELb0ELb1EEEEEEEEEvNT_6ParamsE,"aw",@nobits
	.sectionflags	@""
	.align	16
	.zero		1024


//--------------------- .nv.shared._ZN7cutlass13device_kernelIN5flash11enable_sm90INS1_16FlashAttnFwdSm90INS1_25CollectiveMainloopFwdSm90ILi2EN4cute5tupleIJNS5_1CILi1EEES8_S8_EEENS6_IJNS7_ILi128EEENS7_ILi96EEENS7_ILi64EEEEEELi256ENS_10bfloat16_tEfNS_4arch4Sm90ELb0ELb1ELb0ELb1ELb1ELb1ELb0ELb1ELb0ELb1ELb1ELb0EEENS1_21CollectiveEpilogueFwdINS6_IJSA_NS7_ILi256EEESB_EEES9_SE_SG_Li256ELb1ELb1ELb1ELb0EEENS1_36VarlenDynamicPersistentTileSchedulerILi128ELi96ELi256ELi128ELb1ELb1ELb1ELb1ELb0ELb1EEEEEEEEEvNT_6ParamsE --------------------------
	.section	.nv.shared._ZN7cutlass13device_kernelIN5flash11enable_sm90INS1_16FlashAttnFwdSm90INS1_25CollectiveMainloopFwdSm90ILi2EN4cute5tupleIJNS5_1CILi1EEES8_S8_EEENS6_IJNS7_ILi128EEENS7_ILi96EEENS7_ILi64EEEEEELi256ENS_10bfloat16_tEfNS_4arch4Sm90ELb0ELb1ELb0ELb1ELb1ELb1ELb0ELb1ELb0ELb1ELb1ELb0EEENS1_21CollectiveEpilogueFwdINS6_IJSA_NS7_ILi256EEESB_EEES9_SE_SG_Li256ELb1ELb1ELb1ELb0EEENS1_36VarlenDynamicPersistentTileSchedulerILi128ELi96ELi256ELi128ELb1ELb1ELb1ELb1ELb0ELb1EEEEEEEEEvNT_6ParamsE,"aw",@nobits
	.sectionflags	@""
	.align	16
	.zero		1024


//--------------------- .nv.shared._ZN7cutlass13device_kernelIN5flash11enable_sm90INS1_16FlashAttnFwdSm90INS1_25CollectiveMainloopFwdSm90ILi2EN4cute5tupleIJNS5_1CILi1EEES8_S8_EEENS6_IJNS7_ILi128EEENS7_ILi96EEENS7_ILi64EEEEEELi256ENS_10bfloat16_tEfNS_4arch4Sm90ELb0ELb1ELb0ELb1ELb1ELb0ELb1ELb1ELb0ELb1ELb1ELb0EEENS1_21CollectiveEpilogueFwdINS6_IJSA_NS7_ILi256EEESB_EEES9_SE_SG_Li256ELb1ELb1ELb1ELb0EEENS1_36VarlenDynamicPersistentTileSchedulerILi128ELi96ELi256ELi128ELb1ELb1ELb1ELb1ELb0ELb1EEEEEEEEEvNT_6ParamsE --------------------------
	.section	.nv.shared._ZN7cutlass13device_kernelIN5flash11enable_sm90INS1_16FlashAttnFwdSm90INS1_25CollectiveMainloopFwdSm90ILi2EN4cute5tupleIJNS5_1CILi1EEES8_S8_EEENS6_IJNS7_ILi128EEENS7_ILi96EEENS7_ILi64EEEEEELi256ENS_10bfloat16_tEfNS_4arch4Sm90ELb0ELb1ELb0ELb1ELb1ELb0ELb1ELb1ELb0ELb1ELb1ELb0EEENS1_21CollectiveEpilogueFwdINS6_IJSA_NS7_ILi256EEESB_EEES9_SE_SG_Li256ELb1ELb1ELb1ELb0EEENS1_36VarlenDynamicPersistentTileSchedulerILi128ELi96ELi256ELi128ELb1ELb1ELb1ELb1ELb0ELb1EEEEEEEEEvNT_6ParamsE,"aw",@nobits
	.sectionflags	@""
	.align	16
	.zero		1024


//--------------------- .nv.shared._ZN7cutlass13device_kernelIN5flash11enable_sm90INS1_16FlashAttnFwdSm90INS1_25CollectiveMainloopFwdSm90ILi2EN4cute5tupleIJNS5_1CILi1EEES8_S8_EEENS6_IJNS7_ILi128EEENS7_ILi96EEENS7_ILi64EEEEEELi256ENS_10bfloat16_tEfNS_4arch4Sm90ELb0ELb1ELb0ELb1ELb1ELb1ELb1ELb1ELb0ELb1ELb1ELb0EEENS1_21CollectiveEpilogueFwdINS6_IJSA_NS7_ILi256EEESB_EEES9_SE_SG_Li256ELb1ELb1ELb1ELb0EEENS1_36VarlenDynamicPersistentTileSchedulerILi128ELi96ELi256ELi128ELb1ELb1ELb1ELb1ELb0ELb1EEEEEEEEEvNT_6ParamsE --------------------------
	.section	.nv.shared._ZN7cutlass13device_kernelIN5flash11enable_sm90INS1_16FlashAttnFwdSm90INS1_25CollectiveMainloopFwdSm90ILi2EN4cute5tupleIJNS5_1CILi1EEES8_S8_EEENS6_IJNS7_ILi128EEENS7_ILi96EEENS7_ILi64EEEEEELi256ENS_10bfloat16_tEfNS_4arch4Sm90ELb0ELb1ELb0ELb1ELb1ELb1ELb1ELb1ELb0ELb1ELb1ELb0EEENS1_21CollectiveEpilogueFwdINS6_IJSA_NS7_ILi256EEESB_EEES9_SE_SG_Li256ELb1ELb1ELb1ELb0EEENS1_36VarlenDynamicPersistentTileSchedulerILi128ELi96ELi256ELi128ELb1ELb1ELb1ELb1ELb0ELb1EEEEEEEEEvNT_6ParamsE,"aw",@nobits
	.sectionflags	@""
	.align	16
	.zero		1024


//--------------------- .nv.shared._ZN7cutlass13device_kernelIN5flash11enable_sm90INS1_16FlashAttnFwdSm90INS1_25CollectiveMainloopFwdSm90ILi2EN4cute5tupleIJNS5_1CILi1EEES8_S8_EEENS6_IJNS7_ILi128EEENS7_ILi96EEENS7_ILi64EEEEEELi256ENS_10bfloat16_tEfNS_4arch4Sm90ELb1ELb0ELb0ELb0ELb1ELb0ELb0ELb1ELb0ELb1ELb1ELb0EEENS1_21CollectiveEpilogueFwdINS6_IJSA_NS7_ILi256EEESB_EEES9_SE_SG_Li256ELb0ELb1ELb1ELb0EEENS1_19SingleTileSchedulerILb0ELb1ELb1ELi128EEEEEEEEEvNT_6ParamsE --------------------------
	.section	.nv.shared._ZN7cutlass13device_kernelIN5flash11enable_sm90INS1_16FlashAttnFwdSm90INS1_25CollectiveMainloopFwdSm90ILi2EN4cute5tupleIJNS5_1CILi1EEES8_S8_EEENS6_IJNS7_ILi128EEENS7_ILi96EEENS7_ILi64EEEEEELi256ENS_10bfloat16_tEfNS_4arch4Sm90ELb1ELb0ELb0ELb0ELb1ELb0ELb0ELb1ELb0ELb1ELb1ELb0EEENS1_21CollectiveEpilogueFwdINS6_IJSA_NS7_ILi256EEESB_EEES9_SE_SG_Li256ELb0ELb1ELb1ELb0EEENS1_19SingleTileSchedulerILb0ELb1ELb1ELi128EEEEEEEEEvNT_6ParamsE,"aw",@nobits
	.sectionflags	@""
	.align	16
	.zero		1024


//--------------------- .nv.shared._ZN7cutlass13device_kernelIN5flash11enable_sm90INS1_16FlashAttnFwdSm90INS1_25CollectiveMainloopFwdSm90ILi2EN4cute5tupleIJNS5_1CILi1EEES8_S8_EEENS6_IJNS7_ILi128EEENS7_ILi96EEENS7_ILi64EEEEEELi256ENS_10bfloat16_tEfNS_4arch4Sm90ELb1ELb0ELb0ELb0ELb1ELb0ELb1ELb1ELb0ELb1ELb1ELb0EEENS1_21CollectiveEpilogueFwdINS6_IJSA_NS7_ILi256EEESB_EEES9_SE_SG_Li256ELb0ELb1ELb1ELb0EEENS1_19SingleTileSchedulerILb0ELb1ELb1ELi128EEEEEEEEEvNT_6ParamsE --------------------------
	.section	.nv.shared._ZN7cutlass13device_kernelIN5flash11enable_sm90INS1_16FlashAttnFwdSm90INS1_25CollectiveMainloopFwdSm90ILi2EN4cute5tupleIJNS5_1CILi1EEES8_S8_EEENS6_IJNS7_ILi128EEENS7_ILi96EEENS7_ILi64EEEEEELi256ENS_10bfloat16_tEfNS_4arch4Sm90ELb1ELb0ELb0ELb0ELb1ELb0ELb1ELb1ELb0ELb1ELb1ELb0EEENS1_21CollectiveEpilogueFwdINS6_IJSA_NS7_ILi256EEESB_EEES9_SE_SG_Li256ELb0ELb1ELb1ELb0EEENS1_19SingleTileSchedulerILb0ELb1ELb1ELi128EEEEEEEEEvNT_6ParamsE,"aw",@nobits
	.sectionflags	@""
	.align	16
	.zero		1024


//--------------------- .nv.shared._ZN7cutlass13device_kernelIN5flash11enable_sm90INS1_16FlashAttnFwdSm90INS1_25CollectiveMainloopFwdSm90ILi2EN4cute5tupleIJNS5_1CILi1EEES8_S8_EEENS6_IJNS7_ILi128EEENS7_ILi96EEENS7_ILi64EEEEEELi256ENS_10bfloat16_tEfNS_4arch4Sm90ELb1ELb0ELb0ELb1ELb1ELb0ELb0ELb1ELb0ELb1ELb1ELb0EEENS1_21CollectiveEpilogueFwdINS6_IJSA_NS7_ILi256EEESB_EEES9_SE_SG_Li256ELb1ELb1ELb1ELb0EEENS1_36VarlenDynamicPersistentTileSchedulerILi128ELi96ELi256ELi128ELb1ELb1ELb1ELb1ELb1ELb1EEEEEEEEEvNT_6ParamsE --------------------------
	.section	.nv.shared._ZN7cutlass13device_kernelIN5flash11enable_sm90INS1_16FlashAttnFwdSm90INS1_25CollectiveMainloopFwdSm90ILi2EN4cute5tupleIJNS5_1CILi1EEES8_S8_EEENS6_IJNS7_ILi128EEENS7_ILi96EEENS7_ILi64EEEEEELi256ENS_10bfloat16_tEfNS_4arch4Sm90ELb1ELb0ELb0ELb1ELb1ELb0ELb0ELb1ELb0ELb1ELb1ELb0EEENS1_21CollectiveEpilogueFwdINS6_IJSA_NS7_ILi256EEESB_EEES9_SE_SG_Li256ELb1ELb1ELb1ELb0EEENS1_36VarlenDynamicPersistentTileSchedulerILi128ELi96ELi256ELi128ELb1ELb1ELb1ELb1ELb1ELb1EEEEEEEEEvNT_6ParamsE,"aw",@nobits
	.sectionflags	@""
	.align	16
	.zero		1024


//--------------------- .nv.shared._ZN7cutlass13device_kernelIN5flash11enable_sm90INS1_16FlashAttnFwdSm90INS1_25CollectiveMainloopFwdSm90ILi2EN4cute5tupleIJNS5_1CILi1EEES8_S8_EEENS6_IJNS7_ILi128EEENS7_ILi96EEENS7_ILi64EEEEEELi256ENS_10bfloat16_tEfNS_4arch4Sm90ELb1ELb0ELb0ELb1ELb1ELb1ELb0ELb1ELb0ELb1ELb1ELb0EEENS1_21CollectiveEpilogueFwdINS6_IJSA_NS7_ILi256EEESB_EEES9_SE_SG_Li256ELb1ELb1ELb1ELb0EEENS1_36VarlenDynamicPersistentTileSchedulerILi128ELi96ELi256ELi128ELb1ELb1ELb1ELb1ELb1ELb1EEEEEEEEEvNT_6ParamsE --------------------------
	.section	.nv.shared._ZN7cutlass13device_kernelIN5flash11enable_sm90INS1_16FlashAttnFwdSm90INS1_25CollectiveMainloopFwdSm90ILi2EN4cute5tupleIJNS5_1CILi1EEES8_S8_EEENS6_IJNS7_ILi128EEENS7_ILi96EEENS7_ILi64EEEEEELi256ENS_10bfloat16_tEfNS_4arch4Sm90ELb1ELb0ELb0ELb1ELb1ELb1ELb0ELb1ELb0ELb1ELb1ELb0EEENS1_21CollectiveEpilogueFwdINS6_IJSA_NS7_ILi256EEESB_EEES9_SE_SG_Li256ELb1ELb1ELb1ELb0EEENS1_36VarlenDynamicPersistentTileSchedulerILi128ELi96ELi256ELi128ELb1ELb1ELb1ELb1ELb1ELb1EEEEEEEEEvNT_6ParamsE,"aw",@nobits
	.sectionflags	@""
	.align	16
	.zero		1024


//--------------------- .nv.shared._ZN7cutlass13device_kernelIN5flash11enable_sm90INS1_16FlashAttnFwdSm90INS1_25CollectiveMainloopFwdSm90ILi2EN4cute5tupleIJNS5_1CILi1EEES8_S8_EEENS6_IJNS7_ILi128EEENS7_ILi96EEENS7_ILi64EEEEEELi256ENS_10bfloat16_tEfNS_4arch4Sm90ELb1ELb0ELb0ELb1ELb1ELb0ELb1ELb1ELb0ELb1ELb1ELb0EEENS1_21CollectiveEpilogueFwdINS6_IJSA_NS7_ILi256EEESB_EEES9_SE_SG_Li256ELb1ELb1ELb1ELb0EEENS1_36VarlenDynamicPersistentTileSchedulerILi128ELi96ELi256ELi128ELb1ELb1ELb1ELb1ELb1ELb1EEEEEEEEEvNT_6ParamsE --------------------------
	.section	.nv.shared._ZN7cutlass13device_kernelIN5flash11enable_sm90INS1_16FlashAttnFwdSm90INS1_25CollectiveMainloopFwdSm90ILi2EN4cute5tupleIJNS5_1CILi1EEES8_S8_EEENS6_IJNS7_ILi128EEENS7_ILi96EEENS7_ILi64EEEEEELi256ENS_10bfloat16_tEfNS_4arch4Sm90ELb1ELb0ELb0ELb1ELb1ELb0ELb1ELb1ELb0ELb1ELb1ELb0EEENS1_21CollectiveEpilogueFwdINS6_IJSA_NS7_ILi256EEESB_EEES9_SE_SG_Li256ELb1ELb1ELb1ELb0EEENS1_36VarlenDynamicPersistentTileSchedulerILi128ELi96ELi256ELi128ELb1ELb1ELb1ELb1ELb1ELb1EEEEEEEEEvNT_6ParamsE,"aw",@nobits
	.sectionflags	@""
	.align	16
	.zero		1024


//--------------------- .nv.shared._ZN7cutlass13device_kernelIN5flash11enable_sm90INS1_16FlashAttnFwdSm90INS1_25CollectiveMainloopFwdSm90ILi2EN4cute5tupleIJNS5_1CILi1EEES8_S8_EEENS6_IJNS7_ILi128EEENS7_ILi96EEENS7_ILi64EEEEEELi256ENS_10bfloat16_tEfNS_4arch4Sm90ELb1ELb0ELb0ELb1ELb1ELb1ELb1ELb1ELb0ELb1ELb1ELb0EEENS1_21CollectiveEpilogueFwdINS6_IJSA_NS7_ILi256EEESB_EEES9_SE_SG_Li256ELb1ELb1ELb1ELb0EEENS1_36VarlenDynamicPersistentTileSchedulerILi128ELi96ELi256ELi128ELb1ELb1ELb1ELb1ELb1ELb1EEEEEEEEEvNT_6ParamsE --------------------------
	.section	.nv.shared._ZN7cutlass13device_kernelIN5flash11enable_sm90INS1_16FlashAttnFwdSm90INS1_25CollectiveMainloopFwdSm90ILi2EN4cute5tupleIJNS5_1CILi1EEES8_S8_EEENS6_IJNS7_ILi128EEENS7_ILi96EEENS7_ILi64EEEEEELi256ENS_10bfloat16_tEfNS_4arch4Sm90ELb1ELb0ELb0ELb1ELb1ELb1ELb1ELb1ELb0ELb1ELb1ELb0EEENS1_21CollectiveEpilogueFwdINS6_IJSA_NS7_ILi256EEESB_EEES9_SE_SG_Li256ELb1ELb1ELb1ELb0EEENS1_36VarlenDynamicPersistentTileSchedulerILi128ELi96ELi256ELi128ELb1ELb1ELb1ELb1ELb1ELb1EEEEEEEEEvNT_6ParamsE,"aw",@nobits
	.sectionflags	@""
	.align	16
	.zero		1024


//--------------------- .nv.constant0._ZN7cutlass13device_kernelIN5flash11enable_sm90INS1_16FlashAttnFwdSm90INS1_25CollectiveMainloopFwdSm90ILi2EN4cute5tupleIJNS5_1CILi1EEES8_S8_EEENS6_IJNS7_ILi128EEENS7_ILi96EEENS7_ILi64EEEEEELi256ENS_10bfloat16_tEfNS_4arch4Sm90ELb0ELb0ELb0ELb0ELb1ELb0ELb0ELb1ELb0ELb1ELb1ELb0EEENS1_21CollectiveEpilogueFwdINS6_IJSA_NS7_ILi256EEESB_EEES9_SE_SG_Li256ELb0ELb1ELb1ELb0EEENS1_19SingleTileSchedulerILb0ELb1ELb1ELi128EEEEEEEEEvNT_6ParamsE --------------------------
	.section	.nv.constant0._ZN7cutlass13device_kernelIN5flash11enable_sm90INS1_16FlashAttnFwdSm90INS1_25CollectiveMainloopFwdSm90ILi2EN4cute5tupleIJNS5_1CILi1EEES8_S8_EEENS6_IJNS7_ILi128EEENS7_ILi96EEENS7_ILi64EEEEEELi256ENS_10bfloat16_tEfNS_4arch4Sm90ELb0ELb0ELb0ELb0ELb1ELb0ELb0ELb1ELb0ELb1ELb1ELb0EEENS1_21CollectiveEpilogueFwdINS6_IJSA_NS7_ILi256EEESB_EEES9_SE_SG_Li256ELb0ELb1ELb1ELb0EEENS1_19SingleTileSchedulerILb0ELb1ELb1ELi128EEEEEEEEEvNT_6ParamsE,"a",@progbits
	.sectionflags	@""
	.align	4
.nv.constant0._ZN7cutlass13device_kernelIN5flash11enable_sm90INS1_16FlashAttnFwdSm90INS1_25CollectiveMainloopFwdSm90ILi2EN4cute5tupleIJNS5_1CILi1EEES8_S8_EEENS6_IJNS7_ILi128EEENS7_ILi96EEENS7_ILi64EEEEEELi256ENS_10bfloat16_tEfNS_4arch4Sm90ELb0ELb0ELb0ELb0ELb1ELb0ELb0ELb1ELb0ELb1ELb1ELb0EEENS1_21CollectiveEpilogueFwdINS6_IJSA_NS7_ILi256EEESB_EEES9_SE_SG_Li256ELb0ELb1ELb1ELb0EEENS1_19SingleTileSchedulerILb0ELb1ELb1ELi128EEEEEEEEEvNT_6ParamsE:
	.zero		3200


//--------------------- .nv.constant0._ZN7cutlass13device_kernelIN5flash11enable_sm90INS1_16FlashAttnFwdSm90INS1_25CollectiveMainloopFwdSm90ILi2EN4cute5tupleIJNS5_1CILi1EEES8_S8_EEENS6_IJNS7_ILi128EEENS7_ILi96EEENS7_ILi64EEEEEELi256ENS_10bfloat16_tEfNS_4arch4Sm90ELb0ELb0ELb0ELb0ELb1ELb0ELb1ELb1ELb0ELb1ELb1ELb0EEENS1_21CollectiveEpilogueFwdINS6_IJSA_NS7_ILi256EEESB_EEES9_SE_SG_Li256ELb0ELb1ELb1ELb0EEENS1_19SingleTileSchedulerILb0ELb1ELb1ELi128EEEEEEEEEvNT_6ParamsE --------------------------
	.section	.nv.constant0._ZN7cutlass13device_kernelIN5flash11enable_sm90INS1_16FlashAttnFwdSm90INS1_25CollectiveMainloopFwdSm90ILi2EN4cute5tupleIJNS5_1CILi1EEES8_S8_EEENS6_IJNS7_ILi128EEENS7_ILi96EEENS7_ILi64EEEEEELi256ENS_10bfloat16_tEfNS_4arch4Sm90ELb0ELb0ELb0ELb0ELb1ELb0ELb1ELb1ELb0ELb1ELb1ELb0EEENS1_21CollectiveEpilogueFwdINS6_IJSA_NS7_ILi256EEESB_EEES9_SE_SG_Li256ELb0ELb1ELb1ELb0EEENS1_19SingleTileSchedulerILb0ELb1ELb1ELi128EEEEEEEEEvNT_6ParamsE,"a",@progbits
	.sectionflags	@""
	.align	4
.nv.constant0._ZN7cutlass13device_kernelIN5flash11enable_sm90INS1_16FlashAttnFwdSm90INS1_25CollectiveMainloopFwdSm90ILi2EN4cute5tupleIJNS5_1CILi1EEES8_S8_EEENS6_IJNS7_ILi128EEENS7_ILi96EEENS7_ILi64EEEEEELi256ENS_10bfloat16_tEfNS_4arch4Sm90ELb0ELb0ELb0ELb0ELb1ELb0ELb1ELb1ELb0ELb1ELb1ELb0EEENS1_21CollectiveEpilogueFwdINS6_IJSA_NS7_ILi256EEESB_EEES9_SE_SG_Li256ELb0ELb1ELb1ELb0EEENS1_19SingleTileSchedulerILb0ELb1ELb1ELi128EEEEEEEEEvNT_6ParamsE:
	.zero		3456


//--------------------- .nv.constant0._ZN7cutlass13device_kernelIN5flash11enable_sm90INS1_16FlashAttnFwdSm90INS1_25CollectiveMainloopFwdSm90ILi2EN4cute5tupleIJNS5_1CILi1EEES8_S8_EEENS6_IJNS7_ILi128EEENS7_ILi96EEENS7_ILi64EEEEEELi256ENS_10bfloat16_tEfNS_4arch4Sm90ELb0ELb0ELb0ELb1ELb1ELb0ELb0ELb1ELb0ELb1ELb1ELb0EEENS1_21CollectiveEpilogueFwdINS6_IJSA_NS7_ILi256EEESB_EEES9_SE_SG_Li256ELb1ELb1ELb1ELb0EEENS1_36VarlenDynamicPersistentTileSchedulerILi128ELi96ELi256ELi128ELb1ELb1ELb1ELb0ELb1ELb1EEEEEEEEEvNT_6ParamsE --------------------------
	.section	.nv.constant0._ZN7cutlass13device_kernelIN5flash11enable_sm90INS1_16FlashAttnFwdSm90INS1_25CollectiveMainloopFwdSm90ILi2EN4cute5tupleIJNS5_1CILi1EEES8_S8_EEENS6_IJNS7_ILi128EEENS7_ILi96EEENS7_ILi64EEEEEELi256ENS_10bfloat16_tEfNS_4arch4Sm90ELb0ELb0ELb0ELb1ELb1ELb0ELb0ELb1ELb0ELb1ELb1ELb0EEENS1_21CollectiveEpilogueFwdINS6_IJSA_NS7_ILi256EEESB_EEES9_SE_SG_Li256ELb1ELb1ELb1ELb0EEENS1_36VarlenDynamicPersistentTileSchedulerILi128ELi96ELi256ELi128ELb1ELb1ELb1ELb0ELb1ELb1EEEEEEEEEvNT_6ParamsE,"a",@progbits
	.sectionflags	@""
	.align	4
.nv.constant0._ZN7cutlass13device_kernelIN5flash11enable_sm90INS1_16FlashAttnFwdSm90INS1_25CollectiveMainloopFwdSm90ILi2EN4cute5tupleIJNS5_1CILi1EEES8_S8_EEENS6_IJNS7_ILi128EEENS7_ILi96EEENS7_ILi64EEEEEELi256ENS_10bfloat16_tEfNS_4arch4Sm90ELb0ELb0ELb0ELb1ELb1ELb0ELb0ELb1ELb0ELb1ELb1ELb0EEENS1_21CollectiveEpilogueFwdINS6_IJSA_NS7_ILi256EEESB_EEES9_SE_SG_Li256ELb1ELb1ELb1ELb0EEENS1_36VarlenDynamicPersistentTileSchedulerILi128ELi96ELi256ELi128ELb1ELb1ELb1ELb0ELb1ELb1EEEEEEEEEvNT_6ParamsE:
	.zero		3328


//--------------------- .nv.constant0._ZN7cutlass13device_kernelIN5flash11enable_sm90INS1_16FlashAttnFwdSm90INS1_25CollectiveMainloopFwdSm90ILi2EN4cute5tupleIJNS5_1CILi1EEES8_S8_EEENS6_IJNS7_ILi128EEENS7_ILi96EEENS7_ILi64EEEEEELi256ENS_10bfloat16_tEfNS_4arch4Sm90ELb0ELb0ELb0ELb1ELb1ELb1ELb0ELb1ELb0ELb1ELb1ELb0EEENS1_21CollectiveEpilogueFwdINS6_IJSA_NS7_ILi256EEESB_EEES9_SE_SG_Li256ELb1ELb1ELb1ELb0EEENS1_36VarlenDynamicPersistentTileSchedulerILi128ELi96ELi256ELi128ELb1ELb1ELb1ELb0ELb1ELb1EEEEEEEEEvNT_6ParamsE --------------------------
	.section	.nv.constant0._ZN7cutlass13device_kernelIN5flash11enable_sm90INS1_16FlashAttnFwdSm90INS1_25CollectiveMainloopFwdSm90ILi2EN4cute5tupleIJNS5_1CILi1EEES8_S8_EEENS6_IJNS7_ILi128EEENS7_ILi96EEENS7_ILi64EEEEEELi256ENS_10bfloat16_tEfNS_4arch4Sm90ELb0ELb0ELb0ELb1ELb1ELb1ELb0ELb1ELb0ELb1ELb1ELb0EEENS1_21CollectiveEpilogueFwdINS6_IJSA_NS7_ILi256EEESB_EEES9_SE_SG_Li256ELb1ELb1ELb1ELb0EEENS1_36VarlenDynamicPersistentTileSchedulerILi128ELi96ELi256ELi128ELb1ELb1ELb1ELb0ELb1ELb1EEEEEEEEEvNT_6ParamsE,"a",@progbits
	.sectionflags	@""
	.align	4
.nv.constant0._ZN7cutlass13device_kernelIN5flash11enable_sm90INS1_16FlashAttnFwdSm90INS1_25CollectiveMainloopFwdSm90ILi2EN4cute5tupleIJNS5_1CILi1EEES8_S8_EEENS6_IJNS7_ILi128EEENS7_ILi96EEENS7_ILi64EEEEEELi256ENS_10bfloat16_tEfNS_4arch4Sm90ELb0ELb0ELb0ELb1ELb1ELb1ELb0ELb1ELb0ELb1ELb1ELb0EEENS1_21CollectiveEpilogueFwdINS6_IJSA_NS7_ILi256EEESB_EEES9_SE_SG_Li256ELb1ELb1ELb1ELb0EEENS1_36VarlenDynamicPersistentTileSchedulerILi128ELi96ELi256ELi128ELb1ELb1ELb1ELb0ELb1ELb1EEEEEEEEEvNT_6ParamsE:
	.zero		3328


//--------------------- .nv.constant0._ZN7cutlass13device_kernelIN5flash11enable_sm90INS1_16FlashAttnFwdSm90INS1_25CollectiveMainloopFwdSm90ILi2EN4cute5tupleIJNS5_1CILi1EEES8_S8_EEENS6_IJNS7_ILi128EEENS7_ILi96EEENS7_ILi64EEEEEELi256ENS_10bfloat16_tEfNS_4arch4Sm90ELb0ELb0ELb0ELb1ELb1ELb0ELb1ELb1ELb0ELb1ELb1ELb0EEENS1_21CollectiveEpilogueFwdINS6_IJSA_NS7_ILi256EEESB_EEES9_SE_SG_Li256ELb1ELb1ELb1ELb0EEENS1_36VarlenDynamicPersistentTileSchedulerILi128ELi96ELi256ELi128ELb1ELb1ELb1ELb0ELb1ELb1EEEEEEEEEvNT_6ParamsE --------------------------
	.section	.nv.constant0._ZN7cutlass13device_kernelIN5flash11enable_sm90INS1_16FlashAttnFwdSm90INS1_25CollectiveMainloopFwdSm90ILi2EN4cute5tupleIJNS5_1CILi1EEES8_S8_EEENS6_IJNS7_ILi128EEENS7_ILi96EEENS7_ILi64EEEEEELi256ENS_10bfloat16_tEfNS_4arch4Sm90ELb0ELb0ELb0ELb1ELb1ELb0ELb1ELb1ELb0ELb1ELb1ELb0EEENS1_21CollectiveEpilogueFwdINS6_IJSA_NS7_ILi256EEESB_EEES9_SE_SG_Li256ELb1ELb1ELb1ELb0EEENS1_36VarlenDynamicPersistentTileSchedulerILi128ELi96ELi256ELi128ELb1ELb1ELb1ELb0ELb1ELb1EEEEEEEEEvNT_6ParamsE,"a",@progbits
	.sectionflags	@""
	.align	4
.nv.constant0._ZN7cutlass13device_kernelIN5flash11enable_sm90INS1_16FlashAttnFwdSm90INS1_25CollectiveMainloopFwdSm90ILi2EN4cute5tupleIJNS5_1CILi1EEES8_S8_EEENS6_IJNS7_ILi128EEENS7_ILi96EEENS7_ILi64EEEEEELi256ENS_10bfloat16_tEfNS_4arch4Sm90ELb0ELb0ELb0ELb1ELb1ELb0ELb1ELb1ELb0ELb1ELb1ELb0EEENS1_21CollectiveEpilogueFwdINS6_IJSA_NS7_ILi256EEESB_EEES9_SE_SG_Li256ELb1ELb1ELb1ELb0EEENS1_36VarlenDynamicPersistentTileSchedulerILi128ELi96ELi256ELi128ELb1ELb1ELb1ELb0ELb1ELb1EEEEEEEEEvNT_6ParamsE:
	.zero		3584


//--------------------- .nv.constant0._ZN7cutlass13device_kernelIN5flash11enable_sm90INS1_16FlashAttnFwdSm90INS1_25CollectiveMainloopFwdSm90ILi2EN4cute5tupleIJNS5_1CILi1EEES8_S8_EEENS6_IJNS7_ILi128EEENS7_ILi96EEENS7_ILi64EEEEEELi256ENS_10bfloat16_tEfNS_4arch4Sm90ELb0ELb0ELb0ELb1ELb1ELb1ELb1ELb1ELb0ELb1ELb1ELb0EEENS1_21CollectiveEpilogueFwdINS6_IJSA_NS7_ILi256EEESB_EEES9_SE_SG_Li256ELb1ELb1ELb1ELb0EEENS1_36VarlenDynamicPersistentTileSchedulerILi128ELi96ELi256ELi128ELb1ELb1ELb1ELb0ELb1ELb1EEEEEEEEEvNT_6ParamsE --------------------------
	.section	.nv.constant0._ZN7cutlass13device_kernelIN5flash11enable_sm90INS1_16FlashAttnFwdSm90INS1_25CollectiveMainloopFwdSm90ILi2EN4cute5tupleIJNS5_1CILi1EEES8_S8_EEENS6_IJNS7_ILi128EEENS7_ILi96EEENS7_ILi64EEEEEELi256ENS_10bfloat16_tEfNS_4arch4Sm90ELb0ELb0ELb0ELb1ELb1ELb1ELb1ELb1ELb0ELb1ELb1ELb0EEENS1_21CollectiveEpilogueFwdINS6_IJSA_NS7_ILi256EEESB_EEES9_SE_SG_Li256ELb1ELb1ELb1ELb0EEENS1_36VarlenDynamicPersistentTileSchedulerILi128ELi96ELi256ELi128ELb1ELb1ELb1ELb0ELb1ELb1EEEEEEEEEvNT_6ParamsE,"a",@progbits
	.sectionflags	@""
	.align	4
.nv.constant0._ZN7cutlass13device_kernelIN5flash11enable_sm90INS1_16FlashAttnFwdSm90INS1_25CollectiveMainloopFwdSm90ILi2EN4cute5tupleIJNS5_1CILi1EEES8_S8_EEENS6_IJNS7_ILi128EEENS7_ILi96EEENS7_ILi64EEEEEELi256ENS_10bfloat16_tEfNS_4arch4Sm90ELb0ELb0ELb0ELb1ELb1ELb1ELb1ELb1ELb0ELb1ELb1ELb0EEENS1_21CollectiveEpilogueFwdINS6_IJSA_NS7_ILi256EEESB_EEES9_SE_SG_Li256ELb1ELb1ELb1ELb0EEENS1_36VarlenDynamicPersistentTileSchedulerILi128ELi96ELi256ELi128ELb1ELb1ELb1ELb0ELb1ELb1EEEEEEEEEvNT_6ParamsE:
	.zero		3584


//--------------------- .nv.constant0._ZN7cutlass13device_kernelIN5flash11enable_sm90INS1_16FlashAttnFwdSm90INS1_25CollectiveMainloopFwdSm90ILi2EN4cute5tupleIJNS5_1CILi1EEES8_S8_EEENS6_IJNS7_ILi128EEENS7_ILi96EEENS7_ILi64EEEEEELi256ENS_10bfloat16_tEfNS_4arch4Sm90ELb0ELb1ELb0ELb0ELb1ELb0ELb0ELb1ELb0ELb1ELb1ELb0EEENS1_21CollectiveEpilogueFwdINS6_IJSA_NS7_ILi256EEESB_EEES9_SE_SG_Li256ELb0ELb1ELb1ELb0EEENS1_19SingleTileSchedulerILb0ELb1ELb1ELi128EEEEEEEEEvNT_6ParamsE --------------------------
	.section	.nv.constant0._ZN7cutlass13device_kernelIN5flash11enable_sm90INS1_16FlashAttnFwdSm90INS1_25CollectiveMainloopFwdSm90ILi2EN4cute5tupleIJNS5_1CILi1EEES8_S8_EEENS6_IJNS7_ILi128EEENS7_ILi96EEENS7_ILi64EEEEEELi256ENS_10bfloat16_tEfNS_4arch4Sm90ELb0ELb1ELb0ELb0ELb1ELb0ELb0ELb1ELb0ELb1ELb1ELb0EEENS1_21CollectiveEpilogueFwdINS6_IJSA_NS7_ILi256EEESB_EEES9_SE_SG_Li256ELb0ELb1ELb1ELb0EEENS1_19SingleTileSchedulerILb0ELb1ELb1ELi128EEEEEEEEEvNT_6ParamsE,"a",@progbits
	.sectionflags	@""
	.align	4
.nv.constant0._ZN7cutlass13device_kernelIN5flash11enable_sm90INS1_16FlashAttnFwdSm90INS1_25CollectiveMainloopFwdSm90ILi2EN4cute5tupleIJNS5_1CILi1EEES8_S8_EEENS6_IJNS7_ILi128EEENS7_ILi96EEENS7_ILi64EEEEEELi256ENS_10bfloat16_tEfNS_4arch4Sm90ELb0ELb1ELb0ELb0ELb1ELb0ELb0ELb1ELb0ELb1ELb1ELb0EEENS1_21CollectiveEpilogueFwdINS6_IJSA_NS7_ILi256EEESB_EEES9_SE_SG_Li256ELb0ELb1ELb1ELb0EEENS1_19SingleTileSchedulerILb0ELb1ELb1ELi128EEEEEEEEEvNT_6ParamsE:
	.zero		3200


//--------------------- .nv.constant0._ZN7cutlass13device_kernelIN5flash11enable_sm90INS1_16FlashAttnFwdSm90INS1_25CollectiveMainloopFwdSm90ILi2EN4cute5tupleIJNS5_1CILi1EEES8_S8_EEENS6_IJNS7_ILi128EEENS7_ILi96EEENS7_ILi64EEEEEELi256ENS_10bfloat16_tEfNS_4arch4Sm90ELb0ELb1ELb0ELb0ELb1ELb0ELb1ELb1ELb0ELb1ELb1ELb0EEENS1_21CollectiveEpilogueFwdINS6_IJSA_NS7_ILi256EEESB_EEES9_SE_SG_Li256ELb0ELb1ELb1ELb0EEENS1_19SingleTileSchedulerILb0ELb1ELb1ELi128EEEEEEEEEvNT_6ParamsE --------------------------
	.section	.nv.constant0._ZN7cutlass13device_kernelIN5flash11enable_sm90INS1_16FlashAttnFwdSm90INS1_25CollectiveMainloopFwdSm90ILi2EN4cute5tupleIJNS5_1CILi1EEES8_S8_EEENS6_IJNS7_ILi128EEENS7_ILi96EEENS7_ILi64EEEEEELi256ENS_10bfloat16_tEfNS_4arch4Sm90ELb0ELb1ELb0ELb0ELb1ELb0ELb1ELb1ELb0ELb1ELb1ELb0EEENS1_21CollectiveEpilogueFwdINS6_IJSA_NS7_ILi256EEESB_EEES9_SE_SG_Li256ELb0ELb1ELb1ELb0EEENS1_19SingleTileSchedulerILb0ELb1ELb1ELi128EEEEEEEEEvNT_6ParamsE,"a",@progbits
	.sectionflags	@""
	.align	4
.nv.constant0._ZN7cutlass13device_kernelIN5flash11enable_sm90INS1_16FlashAttnFwdSm90INS1_25CollectiveMainloopFwdSm90ILi2EN4cute5tupleIJNS5_1CILi1EEES8_S8_EEENS6_IJNS7_ILi128EEENS7_ILi96EEENS7_ILi64EEEEEELi256ENS_10bfloat16_tEfNS_4arch4Sm90ELb0ELb1ELb0ELb0ELb1ELb0ELb1ELb1ELb0ELb1ELb1ELb0EEENS1_21CollectiveEpilogueFwdINS6_IJSA_NS7_ILi256EEESB_EEES9_SE_SG_Li256ELb0ELb1ELb1ELb0EEENS1_19SingleTileSchedulerILb0ELb1ELb1ELi128EEEEEEEEEvNT_6ParamsE:
	.zero		3456


//--------------------- .nv.constant0._ZN7cutlass13device_kernelIN5flash11enable_sm90INS1_16FlashAttnFwdSm90INS1_25CollectiveMainloopFwdSm90ILi2EN4cute5tupleIJNS5_1CILi1EEES8_S8_EEENS6_IJNS7_ILi128EEENS7_ILi96EEENS7_ILi64EEEEEELi256ENS_10bfloat16_tEfNS_4arch4Sm90ELb0ELb1ELb0ELb1ELb1ELb0ELb0ELb1ELb0ELb1ELb1ELb0EEENS1_21CollectiveEpilogueFwdINS6_IJSA_NS7_ILi256EEESB_EEES9_SE_SG_Li256ELb1ELb1ELb1ELb0EEENS1_36VarlenDynamicPersistentTileSchedulerILi128ELi96ELi256ELi128ELb1ELb1ELb1ELb1ELb0ELb1EEEEEEEEEvNT_6ParamsE --------------------------
	.section	.nv.constant0._ZN7cutlass13device_kernelIN5flash11enable_sm90INS1_16FlashAttnFwdSm90INS1_25CollectiveMainloopFwdSm90ILi2EN4cute5tupleIJNS5_1CILi1EEES8_S8_EEENS6_IJNS7_ILi128EEENS7_ILi96EEENS7_ILi64EEEEEELi256ENS_10bfloat16_tEfNS_4arch4Sm90ELb0ELb1ELb0ELb1ELb1ELb0ELb0ELb1ELb0ELb1ELb1ELb0EEENS1_21CollectiveEpilogueFwdINS6_IJSA_NS7_ILi256EEESB_EEES9_SE_SG_Li256ELb1ELb1ELb1ELb0EEENS1_36VarlenDynamicPersistentTileSchedulerILi128ELi96ELi256ELi128ELb1ELb1ELb1ELb1ELb0ELb1EEEEEEEEEvNT_6ParamsE,"a",@progbits
	.sectionflags	@""
	.align	4
.nv.constant0._ZN7cutlass13device_kernelIN5flash11enable_sm90INS1_16FlashAttnFwdSm90INS1_25CollectiveMainloopFwdSm90ILi2EN4cute5tupleIJNS5_1CILi1EEES8_S8_EEENS6_IJNS7_ILi128EEENS7_ILi96EEENS7_ILi64EEEEEELi256ENS_10bfloat16_tEfNS_4arch4Sm90ELb0ELb1ELb0ELb1ELb1ELb0ELb0ELb1ELb0ELb1ELb1ELb0EEENS1_21CollectiveEpilogueFwdINS6_IJSA_NS7_ILi256EEESB_EEES9_SE_SG_Li256ELb1ELb1ELb1ELb0EEENS1_36VarlenDynamicPersistentTileSchedulerILi128ELi96ELi256ELi128ELb1ELb1ELb1ELb1ELb0ELb1EEEEEEEEEvNT_6ParamsE:
	.zero		3328


//--------------------- .nv.constant0._ZN7cutlass13device_kernelIN5flash11enable_sm90INS1_16FlashAttnFwdSm90INS1_25CollectiveMainloopFwdSm90ILi2EN4cute5tupleIJNS5_1CILi1EEES8_S8_EEENS6_IJNS7_ILi128EEENS7_ILi96EEENS7_ILi64EEEEEELi256ENS_10bfloat16_tEfNS_4arch4Sm90ELb0ELb1ELb0ELb1ELb1ELb1ELb0ELb1ELb0ELb1ELb1ELb0EEENS1_21CollectiveEpilogueFwdINS6_IJSA_NS7_ILi256EEESB_EEES9_SE_SG_Li256ELb1ELb1ELb1ELb0EEENS1_36VarlenDynamicPersistentTileSchedulerILi128ELi96ELi256ELi128ELb1ELb1ELb1ELb1ELb0ELb1EEEEEEEEEvNT_6ParamsE --------------------------
	.section	.nv.constant0._ZN7cutlass13device_kernelIN5flash11enable_sm90INS1_16FlashAttnFwdSm90INS1_25CollectiveMainloopFwdSm90ILi2EN4cute5tupleIJNS5_1CILi1EEES8_S8_EEENS6_IJNS7_ILi128EEENS7_ILi96EEENS7_ILi64EEEEEELi256ENS_10bfloat16_tEfNS_4arch4Sm90ELb0ELb1ELb0ELb1ELb1ELb1ELb0ELb1ELb0ELb1ELb1ELb0EEENS1_21CollectiveEpilogueFwdINS6_IJSA_NS7_ILi256EEESB_EEES9_SE_SG_Li256ELb1ELb1ELb1ELb0EEENS1_36VarlenDynamicPersistentTileSchedulerILi128ELi96ELi256ELi128ELb1ELb1ELb1ELb1ELb0ELb1EEEEEEEEEvNT_6ParamsE,"a",@progbits
	.sectionflags	@""
	.align	4
.nv.constant0._ZN7cutlass13device_kernelIN5flash11enable_sm90INS1_16FlashAttnFwdSm90INS1_25CollectiveMainloopFwdSm90ILi2EN4cute5tupleIJNS5_1CILi1EEES8_S8_EEENS6_IJNS7_ILi128EEENS7_ILi96EEENS7_ILi64EEEEEELi256ENS_10bfloat16_tEfNS_4arch4Sm90ELb0ELb1ELb0ELb1ELb1ELb1ELb0ELb1ELb0ELb1ELb1ELb0EEENS1_21CollectiveEpilogueFwdINS6_IJSA_NS7_ILi256EEESB_EEES9_SE_SG_Li256ELb1ELb1ELb1ELb0EEENS1_36VarlenDynamicPersistentTileSchedulerILi128ELi96ELi256ELi128ELb1ELb1ELb1ELb1ELb0ELb1EEEEEEEEEvNT_6ParamsE:
	.zero		3328


//--------------------- .nv.constant0._ZN7cutlass13device_kernelIN5flash11enable_sm90INS1_16FlashAttnFwdSm90INS1_25CollectiveMainloopFwdSm90ILi2EN4cute5tupleIJNS5_1CILi1EEES8_S8_EEENS6_IJNS7_ILi128EEENS7_ILi96EEENS7_ILi64EEEEEELi256ENS_10bfloat16_tEfNS_4arch4Sm90ELb0ELb1ELb0ELb1ELb1ELb0ELb1ELb1ELb0ELb1ELb1ELb0EEENS1_21CollectiveEpilogueFwdINS6_IJSA_NS7_ILi256EEESB_EEES9_SE_SG_Li256ELb1ELb1ELb1ELb0EEENS1_36VarlenDynamicPersistentTileSchedulerILi128ELi96ELi256ELi128ELb1ELb1ELb1ELb1ELb0ELb1EEEEEEEEEvNT_6ParamsE --------------------------
	.section	.nv.constant0._ZN7cutlass13device_kernelIN5flash11enable_sm90INS1_16FlashAttnFwdSm90INS1_25CollectiveMainloopFwdSm90ILi2EN4cute5tupleIJNS5_1CILi1EEES8_S8_EEENS6_IJNS7_ILi128EEENS7_ILi96EEENS7_ILi64EEEEEELi256ENS_10bfloat16_tEfNS_4arch4Sm90ELb0ELb1ELb0ELb1ELb1ELb0ELb1ELb1ELb0ELb1ELb1ELb0EEENS1_21CollectiveEpilogueFwdINS6_IJSA_NS7_ILi256EEESB_EEES9_SE_SG_Li256ELb1ELb1ELb1ELb0EEENS1_36VarlenDynamicPersistentTileSchedulerILi128ELi96ELi256ELi128ELb1ELb1ELb1ELb1ELb0ELb1EEEEEEEEEvNT_6ParamsE,"a",@progbits
	.sectionflags	@""
	.align	4
.nv.constant0._ZN7cutlass13device_kernelIN5flash11enable_sm90INS1_16FlashAttnFwdSm90INS1_25CollectiveMainloopFwdSm90ILi2EN4cute5tupleIJNS5_1CILi1EEES8_S8_EEENS6_IJNS7_ILi128EEENS7_ILi96EEENS7_ILi64EEEEEELi256ENS_10bfloat16_tEfNS_4arch4Sm90ELb0ELb1ELb0ELb1ELb1ELb0ELb1ELb1ELb0ELb1ELb1ELb0EEENS1_21CollectiveEpilogueFwdINS6_IJSA_NS7_ILi256EEESB_EEES9_SE_SG_Li256ELb1ELb1ELb1ELb0EEENS1_36VarlenDynamicPersistentTileSchedulerILi128ELi96ELi256ELi128ELb1ELb1ELb1ELb1ELb0ELb1EEEEEEEEEvNT_6ParamsE:
	.zero		3584


//--------------------- .nv.constant0._ZN7cutlass13device_kernelIN5flash11enable_sm90INS1_16FlashAttnFwdSm90INS1_25CollectiveMainloopFwdSm90ILi2EN4cute5tupleIJNS5_1CILi1EEES8_S8_EEENS6_IJNS7_ILi128EEENS7_ILi96EEENS7_ILi64EEEEEELi256ENS_10bfloat16_tEfNS_4arch4Sm90ELb0ELb1ELb0ELb1ELb1ELb1ELb1ELb1ELb0ELb1ELb1ELb0EEENS1_21CollectiveEpilogueFwdINS6_IJSA_NS7_ILi256EEESB_EEES9_SE_SG_Li256ELb1ELb1ELb1ELb0EEENS1_36VarlenDynamicPersistentTileSchedulerILi128ELi96ELi256ELi128ELb1ELb1ELb1ELb1ELb0ELb1EEEEEEEEEvNT_6ParamsE --------------------------
	.section	.nv.constant0._ZN7cutlass13device_kernelIN5flash11enable_sm90INS1_16FlashAttnFwdSm90INS1_25CollectiveMainloopFwdSm90ILi2EN4cute5tupleIJNS5_1CILi1EEES8_S8_EEENS6_IJNS7_ILi128EEENS7_ILi96EEENS7_ILi64EEEEEELi256ENS_10bfloat16_tEfNS_4arch4Sm90ELb0ELb1ELb0ELb1ELb1ELb1ELb1ELb1ELb0ELb1ELb1ELb0EEENS1_21CollectiveEpilogueFwdINS6_IJSA_NS7_ILi256EEESB_EEES9_SE_SG_Li256ELb1ELb1ELb1ELb0EEENS1_36VarlenDynamicPersistentTileSchedulerILi128ELi96ELi256ELi128ELb1ELb1ELb1ELb1ELb0ELb1EEEEEEEEEvNT_6ParamsE,"a",@progbits
	.sectionflags	@""
	.align	4
.nv.constant0._ZN7cutlass13device_kernelIN5flash11enable_sm90INS1_16FlashAttnFwdSm90INS1_25CollectiveMainloopFwdSm90ILi2EN4cute5tupleIJNS5_1CILi1EEES8_S8_EEENS6_IJNS7_ILi128EEENS7_ILi96EEENS7_ILi64EEEEEELi256ENS_10bfloat16_tEfNS_4arch4Sm90ELb0ELb1ELb0ELb1ELb1ELb1ELb1ELb1ELb0ELb1ELb1ELb0EEENS1_21CollectiveEpilogueFwdINS6_IJSA_NS7_ILi256EEESB_EEES9_SE_SG_Li256ELb1ELb1ELb1ELb0EEENS1_36VarlenDynamicPersistentTileSchedulerILi128ELi96ELi256ELi128ELb1ELb1ELb1ELb1ELb0ELb1EEEEEEEEEvNT_6ParamsE:
	.zero		3584


//--------------------- .nv.constant0._ZN7cutlass13device_kernelIN5flash11enable_sm90INS1_16FlashAttnFwdSm90INS1_25CollectiveMainloopFwdSm90ILi2EN4cute5tupleIJNS5_1CILi1EEES8_S8_EEENS6_IJNS7_ILi128EEENS7_ILi96EEENS7_ILi64EEEEEELi256ENS_10bfloat16_tEfNS_4arch4Sm90ELb1ELb0ELb0ELb0ELb1ELb0ELb0ELb1ELb0ELb1ELb1ELb0EEENS1_21CollectiveEpilogueFwdINS6_IJSA_NS7_ILi256EEESB_EEES9_SE_SG_Li256ELb0ELb1ELb1ELb0EEENS1_19SingleTileSchedulerILb0ELb1ELb1ELi128EEEEEEEEEvNT_6ParamsE --------------------------
	.section	.nv.constant0._ZN7cutlass13device_kernelIN5flash11enable_sm90INS1_16FlashAttnFwdSm90INS1_25CollectiveMainloopFwdSm90ILi2EN4cute5tupleIJNS5_1CILi1EEES8_S8_EEENS6_IJNS7_ILi128EEENS7_ILi96EEENS7_ILi64EEEEEELi256ENS_10bfloat16_tEfNS_4arch4Sm90ELb1ELb0ELb0ELb0ELb1ELb0ELb0ELb1ELb0ELb1ELb1ELb0EEENS1_21CollectiveEpilogueFwdINS6_IJSA_NS7_ILi256EEESB_EEES9_SE_SG_Li256ELb0ELb1ELb1ELb0EEENS1_19SingleTileSchedulerILb0ELb1ELb1ELi128EEEEEEEEEvNT_6ParamsE,"a",@progbits
	.sectionflags	@""
	.align	4
.nv.constant0._ZN7cutlass13device_kernelIN5flash11enable_sm90INS1_16FlashAttnFwdSm90INS1_25CollectiveMainloopFwdSm90ILi2EN4cute5tupleIJNS5_1CILi1EEES8_S8_EEENS6_IJNS7_ILi128EEENS7_ILi96EEENS7_ILi64EEEEEELi256ENS_10bfloat16_tEfNS_4arch4Sm90ELb1ELb0ELb0ELb0ELb1ELb0ELb0ELb1ELb0ELb1ELb1ELb0EEENS1_21CollectiveEpilogueFwdINS6_IJSA_NS7_ILi256EEESB_EEES9_SE_SG_Li256ELb0ELb1ELb1ELb0EEENS1_19SingleTileSchedulerILb0ELb1ELb1ELi128EEEEEEEEEvNT_6ParamsE:
	.zero		3200


//--------------------- .nv.constant0._ZN7cutlass13device_kernelIN5flash11enable_sm90INS1_16FlashAttnFwdSm90INS1_25CollectiveMainloopFwdSm90ILi2EN4cute5tupleIJNS5_1CILi1EEES8_S8_EEENS6_IJNS7_ILi128EEENS7_ILi96EEENS7_ILi64EEEEEELi256ENS_10bfloat16_tEfNS_4arch4Sm90ELb1ELb0ELb0ELb0ELb1ELb0ELb1ELb1ELb0ELb1ELb1ELb0EEENS1_21CollectiveEpilogueFwdINS6_IJSA_NS7_ILi256EEESB_EEES9_SE_SG_Li256ELb0ELb1ELb1ELb0EEENS1_19SingleTileSchedulerILb0ELb1ELb1ELi128EEEEEEEEEvNT_6ParamsE --------------------------
	.section	.nv.constant0._ZN7cutlass13device_kernelIN5flash11enable_sm90INS1_16FlashAttnFwdSm90INS1_25CollectiveMainloopFwdSm90ILi2EN4cute5tupleIJNS5_1CILi1EEES8_S8_EEENS6_IJNS7_ILi128EEENS7_ILi96EEENS7_ILi64EEEEEELi256ENS_10bfloat16_tEfNS_4arch4Sm90ELb1ELb0ELb0ELb0ELb1ELb0ELb1ELb1ELb0ELb1ELb1ELb0EEENS1_21CollectiveEpilogueFwdINS6_IJSA_NS7_ILi256EEESB_EEES9_SE_SG_Li256ELb0ELb1ELb1ELb0EEENS1_19SingleTileSchedulerILb0ELb1ELb1ELi128EEEEEEEEEvNT_6ParamsE,"a",@progbits
	.sectionflags	@""
	.align	4
.nv.constant0._ZN7cutlass13device_kernelIN5flash11enable_sm90INS1_16FlashAttnFwdSm90INS1_25CollectiveMainloopFwdSm90ILi2EN4cute5tupleIJNS5_1CILi1EEES8_S8_EEENS6_IJNS7_ILi128EEENS7_ILi96EEENS7_ILi64EEEEEELi256ENS_10bfloat16_tEfNS_4arch4Sm90ELb1ELb0ELb0ELb0ELb1ELb0ELb1ELb1ELb0ELb1ELb1ELb0EEENS1_21CollectiveEpilogueFwdINS6_IJSA_NS7_ILi256EEESB_EEES9_SE_SG_Li256ELb0ELb1ELb1ELb0EEENS1_19SingleTileSchedulerILb0ELb1ELb1ELi128EEEEEEEEEvNT_6ParamsE:
	.zero		3456


//--------------------- .nv.constant0._ZN7cutlass13device_kernelIN5flash11enable_sm90INS1_16FlashAttnFwdSm90INS1_25CollectiveMainloopFwdSm90ILi2EN4cute5tupleIJNS5_1CILi1EEES8_S8_EEENS6_IJNS7_ILi128EEENS7_ILi96EEENS7_ILi64EEEEEELi256ENS_10bfloat16_tEfNS_4arch4Sm90ELb1ELb0ELb0ELb1ELb1ELb0ELb0ELb1ELb0ELb1ELb1ELb0EEENS1_21CollectiveEpilogueFwdINS6_IJSA_NS7_ILi256EEESB_EEES9_SE_SG_Li256ELb1ELb1ELb1ELb0EEENS1_36VarlenDynamicPersistentTileSchedulerILi128ELi96ELi256ELi128ELb1ELb1ELb1ELb1ELb1ELb1EEEEEEEEEvNT_6ParamsE --------------------------
	.section	.nv.constant0._ZN7cutlass13device_kernelIN5flash11enable_sm90INS1_16FlashAttnFwdSm90INS1_25CollectiveMainloopFwdSm90ILi2EN4cute5tupleIJNS5_1CILi1EEES8_S8_EEENS6_IJNS7_ILi128EEENS7_ILi96EEENS7_ILi64EEEEEELi256ENS_10bfloat16_tEfNS_4arch4Sm90ELb1ELb0ELb0ELb1ELb1ELb0ELb0ELb1ELb0ELb1ELb1ELb0EEENS1_21CollectiveEpilogueFwdINS6_IJSA_NS7_ILi256EEESB_EEES9_SE_SG_Li256ELb1ELb1ELb1ELb0EEENS1_36VarlenDynamicPersistentTileSchedulerILi128ELi96ELi256ELi128ELb1ELb1ELb1ELb1ELb1ELb1EEEEEEEEEvNT_6ParamsE,"a",@progbits
	.sectionflags	@""
	.align	4
.nv.constant0._ZN7cutlass13device_kernelIN5flash11enable_sm90INS1_16FlashAttnFwdSm90INS1_25CollectiveMainloopFwdSm90ILi2EN4cute5tupleIJNS5_1CILi1EEES8_S8_EEENS6_IJNS7_ILi128EEENS7_ILi96EEENS7_ILi64EEEEEELi256ENS_10bfloat16_tEfNS_4arch4Sm90ELb1ELb0ELb0ELb1ELb1ELb0ELb0ELb1ELb0ELb1ELb1ELb0EEENS1_21CollectiveEpilogueFwdINS6_IJSA_NS7_ILi256EEESB_EEES9_SE_SG_Li256ELb1ELb1ELb1ELb0EEENS1_36VarlenDynamicPersistentTileSchedulerILi128ELi96ELi256ELi128ELb1ELb1ELb1ELb1ELb1ELb1EEEEEEEEEvNT_6ParamsE:
	.zero		3328


//--------------------- .nv.constant0._ZN7cutlass13device_kernelIN5flash11enable_sm90INS1_16FlashAttnFwdSm90INS1_25CollectiveMainloopFwdSm90ILi2EN4cute5tupleIJNS5_1CILi1EEES8_S8_EEENS6_IJNS7_ILi128EEENS7_ILi96EEENS7_ILi64EEEEEELi256ENS_10bfloat16_tEfNS_4arch4Sm90ELb1ELb0ELb0ELb1ELb1ELb1ELb0ELb1ELb0ELb1ELb1ELb0EEENS1_21CollectiveEpilogueFwdINS6_IJSA_NS7_ILi256EEESB_EEES9_SE_SG_Li256ELb1ELb1ELb1ELb0EEENS1_36VarlenDynamicPersistentTileSchedulerILi128ELi96ELi256ELi128ELb1ELb1ELb1ELb1ELb1ELb1EEEEEEEEEvNT_6ParamsE --------------------------
	.section	.nv.constant0._ZN7cutlass13device_kernelIN5flash11enable_sm90INS1_16FlashAttnFwdSm90INS1_25CollectiveMainloopFwdSm90ILi2EN4cute5tupleIJNS5_1CILi1EEES8_S8_EEENS6_IJNS7_ILi128EEENS7_ILi96EEENS7_ILi64EEEEEELi256ENS_10bfloat16_tEfNS_4arch4Sm90ELb1ELb0ELb0ELb1ELb1ELb1ELb0ELb1ELb0ELb1ELb1ELb0EEENS1_21CollectiveEpilogueFwdINS6_IJSA_NS7_ILi256EEESB_EEES9_SE_SG_Li256ELb1ELb1ELb1ELb0EEENS1_36VarlenDynamicPersistentTileSchedulerILi128ELi96ELi256ELi128ELb1ELb1ELb1ELb1ELb1ELb1EEEEEEEEEvNT_6ParamsE,"a",@progbits
	.sectionflags	@""
	.align	4
.nv.constant0._ZN7cutlass13device_kernelIN5flash11enable_sm90INS1_16FlashAttnFwdSm90INS1_25CollectiveMainloopFwdSm90ILi2EN4cute5tupleIJNS5_1CILi1EEES8_S8_EEENS6_IJNS7_ILi128EEENS7_ILi96EEENS7_ILi64EEEEEELi256ENS_10bfloat16_tEfNS_4arch4Sm90ELb1ELb0ELb0ELb1ELb1ELb1ELb0ELb1ELb0ELb1ELb1ELb0EEENS1_21CollectiveEpilogueFwdINS6_IJSA_NS7_ILi256EEESB_EEES9_SE_SG_Li256ELb1ELb1ELb1ELb0EEENS1_36VarlenDynamicPersistentTileSchedulerILi128ELi96ELi256ELi128ELb1ELb1ELb1ELb1ELb1ELb1EEEEEEEEEvNT_6ParamsE:
	.zero		3328


//--------------------- .nv.constant0._ZN7cutlass13device_kernelIN5flash11enable_sm90INS1_16FlashAttnFwdSm90INS1_25CollectiveMainloopFwdSm90ILi2EN4cute5tupleIJNS5_1CILi1EEES8_S8_EEENS6_IJNS7_ILi128EEENS7_ILi96EEENS7_ILi64EEEEEELi256ENS_10bfloat16_tEfNS_4arch4Sm90ELb1ELb0ELb0ELb1ELb1ELb0ELb1ELb1ELb0ELb1ELb1ELb0EEENS1_21CollectiveEpilogueFwdINS6_IJSA_NS7_ILi256EEESB_EEES9_SE_SG_Li256ELb1ELb1ELb1ELb0EEENS1_36VarlenDynamicPersistentTileSchedulerILi128ELi96ELi256ELi128ELb1ELb1ELb1ELb1ELb1ELb1EEEEEEEEEvNT_6ParamsE --------------------------
	.section	.nv.constant0._ZN7cutlass13device_kernelIN5flash11enable_sm90INS1_16FlashAttnFwdSm90INS1_25CollectiveMainloopFwdSm90ILi2EN4cute5tupleIJNS5_1CILi1EEES8_S8_EEENS6_IJNS7_ILi128EEENS7_ILi96EEENS7_ILi64EEEEEELi256ENS_10bfloat16_tEfNS_4arch4Sm90ELb1ELb0ELb0ELb1ELb1ELb0ELb1ELb1ELb0ELb1ELb1ELb0EEENS1_21CollectiveEpilogueFwdINS6_IJSA_NS7_ILi256EEESB_EEES9_SE_SG_Li256ELb1ELb1ELb1ELb0EEENS1_36VarlenDynamicPersistentTileSchedulerILi128ELi96ELi256ELi128ELb1ELb1ELb1ELb1ELb1ELb1EEEEEEEEEvNT_6ParamsE,"a",@progbits
	.sectionflags	@""
	.align	4
.nv.constant0._ZN7cutlass13device_kernelIN5flash11enable_sm90INS1_16FlashAttnFwdSm90INS1_25CollectiveMainloopFwdSm90ILi2EN4cute5tupleIJNS5_1CILi1EEES8_S8_EEENS6_IJNS7_ILi128EEENS7_ILi96EEENS7_ILi64EEEEEELi256ENS_10bfloat16_tEfNS_4arch4Sm90ELb1ELb0ELb0ELb1ELb1ELb0ELb1ELb1ELb0ELb1ELb1ELb0EEENS1_21CollectiveEpilogueFwdINS6_IJSA_NS7_ILi256EEESB_EEES9_SE_SG_Li256ELb1ELb1ELb1ELb0EEENS1_36VarlenDynamicPersistentTileSchedulerILi128ELi96ELi256ELi128ELb1ELb1ELb1ELb1ELb1ELb1EEEEEEEEEvNT_6ParamsE:
	.zero		3584


//--------------------- .nv.constant0._ZN7cutlass13device_kernelIN5flash11enable_sm90INS1_16FlashAttnFwdSm90INS1_25CollectiveMainloopFwdSm90ILi2EN4cute5tupleIJNS5_1CILi1EEES8_S8_EEENS6_IJNS7_ILi128EEENS7_ILi96EEENS7_ILi64EEEEEELi256ENS_10bfloat16_tEfNS_4arch4Sm90ELb1ELb0ELb0ELb1ELb1ELb1ELb1ELb1ELb0ELb1ELb1ELb0EEENS1_21CollectiveEpilogueFwdINS6_IJSA_NS7_ILi256EEESB_EEES9_SE_SG_Li256ELb1ELb1ELb1ELb0EEENS1_36VarlenDynamicPersistentTileSchedulerILi128ELi96ELi256ELi128ELb1ELb1ELb1ELb1ELb1ELb1EEEEEEEEEvNT_6ParamsE --------------------------
	.section	.nv.constant0._ZN7cutlass13device_kernelIN5flash11enable_sm90INS1_16FlashAttnFwdSm90INS1_25CollectiveMainloopFwdSm90ILi2EN4cute5tupleIJNS5_1CILi1EEES8_S8_EEENS6_IJNS7_ILi128EEENS7_ILi96EEENS7_ILi64EEEEEELi256ENS_10bfloat16_tEfNS_4arch4Sm90ELb1ELb0ELb0ELb1ELb1ELb1ELb1ELb1ELb0ELb1ELb1ELb0EEENS1_21CollectiveEpilogueFwdINS6_IJSA_NS7_ILi256EEESB_EEES9_SE_SG_Li256ELb1ELb1ELb1ELb0EEENS1_36VarlenDynamicPersistentTileSchedulerILi128ELi96ELi256ELi128ELb1ELb1ELb1ELb1ELb1ELb1EEEEEEEEEvNT_6ParamsE,"a",@progbits
	.sectionflags	@""
	.align	4
.nv.constant0._ZN7cutlass13device_kernelIN5flash11enable_sm90INS1_16FlashAttnFwdSm90INS1_25CollectiveMainloopFwdSm90ILi2EN4cute5tupleIJNS5_1CILi1EEES8_S8_EEENS6_IJNS7_ILi128EEENS7_ILi96EEENS7_ILi64EEEEEELi256ENS_10bfloat16_tEfNS_4arch4Sm90ELb1ELb0ELb0ELb1ELb1ELb1ELb1ELb1ELb0ELb1ELb1ELb0EEENS1_21CollectiveEpilogueFwdINS6_IJSA_NS7_ILi256EEESB_EEES9_SE_SG_Li256ELb1ELb1ELb1ELb0EEENS1_36VarlenDynamicPersistentTileSchedulerILi128ELi96ELi256ELi128ELb1ELb1ELb1ELb1ELb1ELb1EEEEEEEEEvNT_6ParamsE:
	.zero		3584


//--------------------- SYMBOLS --------------------------

	.type		.nv.reservedSmem.offset0,@object
	.size		.nv.reservedSmem.offset0,0x4
	.type		__assertfail,@function
